	.target	sm_80

	.elftype	@"ET_EXEC"


//--------------------- .note.nv.tkinfo           --------------------------
	.section	.note.nv.tkinfo,"",@"SHT_NOTE"
	.sectionflags	@"SHF_NOTE_NV_TKINFO"
	.tkinfo
        /*0018*/ 	.word	0x00000002
        /*0030*/ 	.string	""
        /*0030*/ 	.string	"ptxas"
        /*0030*/ 	.string	"Cuda compilation tools, release 13.0, V13.0.88"
        /*0030*/ 	.string	"Build cuda_13.0.r13.0/compiler.36424714_0"
        /*0030*/ 	.string	"-arch sm_80 -m 64 "



//--------------------- .note.nv.cuinfo           --------------------------
	.section	.note.nv.cuinfo,"",@"SHT_NOTE"
	.sectionflags	@"SHF_NOTE_NV_CUINFO"
        /*0018*/ 	.short	0x0002
        /*001a*/ 	.short	0x0050
        /*001c*/ 	.short	0x0082
	.zero		2


//--------------------- .nv.info                  --------------------------
	.section	.nv.info,"",@"SHT_CUDA_INFO"
	.align	4


	//----- nvinfo : EIATTR_REGCOUNT
	.align		4
        /*0000*/ 	.byte	0x04, 0x2f
        /*0002*/ 	.short	(.L_12 - .L_11)
	.align		4
.L_11:
        /*0004*/ 	.word	index@(_ZN7cutlass13device_kernelIN5flash19enable_sm80_to_sm89INS1_16FlashAttnFwdSm80INS1_25CollectiveMainloopFwdSm80ILi8ELi1ELb0EN4cute5tupleIJNS5_1CILi128EEENS7_ILi48EEENS7_ILi256EEEEEELi256ENS_6half_tEfNS_4arch4Sm80ELb1ELb0ELb0ELb1ELb0ELb1ELb1ELb0EEENS1_21CollectiveEpilogueFwdINS6_IJS8_SA_S9_EEENS6_IJNS7_ILi1EEESI_SI_EEESC_SE_Li256ELb1ELb1ELb0ELb0EEENS1_19SingleTileSchedulerILb1ELb0ELb1ELi128EEEEEEEEEvNT_6ParamsE)
        /*0008*/ 	.word	0x000000fd


	//----- nvinfo : EIATTR_FRAME_SIZE
	.align		4
.L_12:
        /*000c*/ 	.byte	0x04, 0x11
        /*000e*/ 	.short	(.L_14 - .L_13)
	.align		4
.L_13:
        /*0010*/ 	.word	index@(_ZN7cutlass13device_kernelIN5flash19enable_sm80_to_sm89INS1_16FlashAttnFwdSm80INS1_25CollectiveMainloopFwdSm80ILi8ELi1ELb0EN4cute5tupleIJNS5_1CILi128EEENS7_ILi48EEENS7_ILi256EEEEEELi256ENS_6half_tEfNS_4arch4Sm80ELb1ELb0ELb0ELb1ELb0ELb1ELb1ELb0EEENS1_21CollectiveEpilogueFwdINS6_IJS8_SA_S9_EEENS6_IJNS7_ILi1EEESI_SI_EEESC_SE_Li256ELb1ELb1ELb0ELb0EEENS1_19SingleTileSchedulerILb1ELb0ELb1ELi128EEEEEEEEEvNT_6ParamsE)
        /*0014*/ 	.word	0x00000000


	//----- nvinfo : EIATTR_REGCOUNT
	.align		4
.L_14:
        /*0018*/ 	.byte	0x04, 0x2f
        /*001a*/ 	.short	(.L_16 - .L_15)
	.align		4
.L_15:
        /*001c*/ 	.word	index@(_ZN7cutlass13device_kernelIN5flash19enable_sm80_to_sm89INS1_16FlashAttnFwdSm80INS1_25CollectiveMainloopFwdSm80ILi8ELi1ELb0EN4cute5tupleIJNS5_1CILi128EEENS7_ILi96EEENS7_ILi256EEEEEELi256ENS_6half_tEfNS_4arch4Sm80ELb1ELb0ELb0ELb1ELb0ELb0ELb1ELb0EEENS1_21CollectiveEpilogueFwdINS6_IJS8_SA_S9_EEENS6_IJNS7_ILi1EEESI_SI_EEESC_SE_Li256ELb1ELb1ELb0ELb0EEENS1_19SingleTileSchedulerILb1ELb0ELb1ELi128EEEEEEEEEvNT_6ParamsE)
        /*0020*/ 	.word	0x000000ff


	//----- nvinfo : EIATTR_FRAME_SIZE
	.align		4
.L_16:
        /*0024*/ 	.byte	0x04, 0x11
        /*0026*/ 	.short	(.L_18 - .L_17)
	.align		4
.L_17:
        /*0028*/ 	.word	index@(_ZN7cutlass13device_kernelIN5flash19enable_sm80_to_sm89INS1_16FlashAttnFwdSm80INS1_25CollectiveMainloopFwdSm80ILi8ELi1ELb0EN4cute5tupleIJNS5_1CILi128EEENS7_ILi96EEENS7_ILi256EEEEEELi256ENS_6half_tEfNS_4arch4Sm80ELb1ELb0ELb0ELb1ELb0ELb0ELb1ELb0EEENS1_21CollectiveEpilogueFwdINS6_IJS8_SA_S9_EEENS6_IJNS7_ILi1EEESI_SI_EEESC_SE_Li256ELb1ELb1ELb0ELb0EEENS1_19SingleTileSchedulerILb1ELb0ELb1ELi128EEEEEEEEEvNT_6ParamsE)
        /*002c*/ 	.word	0x00000068


	//----- nvinfo : EIATTR_REGCOUNT
	.align		4
.L_18:
        /*0030*/ 	.byte	0x04, 0x2f
        /*0032*/ 	.short	(.L_20 - .L_19)
	.align		4
.L_19:
        /*0034*/ 	.word	index@(_ZN7cutlass13device_kernelIN5flash19enable_sm80_to_sm89INS1_16FlashAttnFwdSm80INS1_25CollectiveMainloopFwdSm80ILi8ELi1ELb0EN4cute5tupleIJNS5_1CILi128EEENS7_ILi96EEENS7_ILi256EEEEEELi256ENS_6half_tEfNS_4arch4Sm80ELb1ELb0ELb0ELb0ELb0ELb0ELb1ELb0EEENS1_21CollectiveEpilogueFwdINS6_IJS8_SA_S9_EEENS6_IJNS7_ILi1EEESI_SI_EEESC_SE_Li256ELb0ELb1ELb0ELb0EEENS1_30DynamicPersistentTileSchedulerILi256ELi256ELb0ELb1ELb0EEEEEEEEEvNT_6ParamsE)
        /*0038*/ 	.word	0x000000ff


	//----- nvinfo : EIATTR_FRAME_SIZE
	.align		4
.L_20:
        /*003c*/ 	.byte	0x04, 0x11
        /*003e*/ 	.short	(.L_22 - .L_21)
	.align		4
.L_21:
        /*0040*/ 	.word	index@($__internal_9_$__cuda_sm70_shflsync_idx_p)
        /*0044*/ 	.word	0x00000000


	//----- nvinfo : EIATTR_FRAME_SIZE
	.align		4
.L_22:
        /*0048*/ 	.byte	0x04, 0x11
        /*004a*/ 	.short	(.L_24 - .L_23)
	.align		4
.L_23:
        /*004c*/ 	.word	index@($__internal_8_$__cuda_sm70_shflsync_bfly_p)
        /*0050*/ 	.word	0x00000000


	//----- nvinfo : EIATTR_FRAME_SIZE
	.align		4
.L_24:
        /*0054*/ 	.byte	0x04, 0x11
        /*0056*/ 	.short	(.L_26 - .L_25)
	.align		4
.L_25:
        /*0058*/ 	.word	index@(_ZN7cutlass13device_kernelIN5flash19enable_sm80_to_sm89INS1_16FlashAttnFwdSm80INS1_25CollectiveMainloopFwdSm80ILi8ELi1ELb0EN4cute5tupleIJNS5_1CILi128EEENS7_ILi96EEENS7_ILi256EEEEEELi256ENS_6half_tEfNS_4arch4Sm80ELb1ELb0ELb0ELb0ELb0ELb0ELb1ELb0EEENS1_21CollectiveEpilogueFwdINS6_IJS8_SA_S9_EEENS6_IJNS7_ILi1EEESI_SI_EEESC_SE_Li256ELb0ELb1ELb0ELb0EEENS1_30DynamicPersistentTileSchedulerILi256ELi256ELb0ELb1ELb0EEEEEEEEEvNT_6ParamsE)
        /*005c*/ 	.word	0x000000a8


	//----- nvinfo : EIATTR_REGCOUNT
	.align		4
.L_26:
        /*0060*/ 	.byte	0x04, 0x2f
        /*0062*/ 	.short	(.L_28 - .L_27)
	.align		4
.L_27:
        /*0064*/ 	.word	index@(_ZN7cutlass13device_kernelIN5flash19enable_sm80_to_sm89INS1_16FlashAttnFwdSm80INS1_25CollectiveMainloopFwdSm80ILi8ELi1ELb0EN4cute5tupleIJNS5_1CILi128EEENS7_ILi48EEENS7_ILi256EEEEEELi256ENS_6half_tEfNS_4arch4Sm80ELb0ELb1ELb0ELb1ELb0ELb1ELb1ELb0EEENS1_21CollectiveEpilogueFwdINS6_IJS8_SA_S9_EEENS6_IJNS7_ILi1EEESI_SI_EEESC_SE_Li256ELb1ELb1ELb0ELb0EEENS1_19SingleTileSchedulerILb1ELb0ELb1ELi128EEEEEEEEEvNT_6ParamsE)
        /*0068*/ 	.word	0x000000fa


	//----- nvinfo : EIATTR_FRAME_SIZE
	.align		4
.L_28:
        /*006c*/ 	.byte	0x04, 0x11
        /*006e*/ 	.short	(.L_30 - .L_29)
	.align		4
.L_29:
        /*0070*/ 	.word	index@(_ZN7cutlass13device_kernelIN5flash19enable_sm80_to_sm89INS1_16FlashAttnFwdSm80INS1_25CollectiveMainloopFwdSm80ILi8ELi1ELb0EN4cute5tupleIJNS5_1CILi128EEENS7_ILi48EEENS7_ILi256EEEEEELi256ENS_6half_tEfNS_4arch4Sm80ELb0ELb1ELb0ELb1ELb0ELb1ELb1ELb0EEENS1_21CollectiveEpilogueFwdINS6_IJS8_SA_S9_EEENS6_IJNS7_ILi1EEESI_SI_EEESC_SE_Li256ELb1ELb1ELb0ELb0EEENS1_19SingleTileSchedulerILb1ELb0ELb1ELi128EEEEEEEEEvNT_6ParamsE)
        /*0074*/ 	.word	0x00000000


	//----- nvinfo : EIATTR_REGCOUNT
	.align		4
.L_30:
        /*0078*/ 	.byte	0x04, 0x2f
        /*007a*/ 	.short	(.L_32 - .L_31)
	.align		4
.L_31:
        /*007c*/ 	.word	index@(_ZN7cutlass13device_kernelIN5flash19enable_sm80_to_sm89INS1_16FlashAttnFwdSm80INS1_25CollectiveMainloopFwdSm80ILi8ELi1ELb0EN4cute5tupleIJNS5_1CILi128EEENS7_ILi64EEENS7_ILi256EEEEEELi256ENS_6half_tEfNS_4arch4Sm80ELb0ELb1ELb0ELb1ELb0ELb0ELb1ELb0EEENS1_21CollectiveEpilogueFwdINS6_IJS8_SA_S9_EEENS6_IJNS7_ILi1EEESI_SI_EEESC_SE_Li256ELb1ELb1ELb0ELb0EEENS1_19SingleTileSchedulerILb1ELb0ELb1ELi128EEEEEEEEEvNT_6ParamsE)
        /*0080*/ 	.word	0x000000ff


	//----- nvinfo : EIATTR_FRAME_SIZE
	.align		4
.L_32:
        /*0084*/ 	.byte	0x04, 0x11
        /*0086*/ 	.short	(.L_34 - .L_33)
	.align		4
.L_33:
        /*0088*/ 	.word	index@(_ZN7cutlass13device_kernelIN5flash19enable_sm80_to_sm89INS1_16FlashAttnFwdSm80INS1_25CollectiveMainloopFwdSm80ILi8ELi1ELb0EN4cute5tupleIJNS5_1CILi128EEENS7_ILi64EEENS7_ILi256EEEEEELi256ENS_6half_tEfNS_4arch4Sm80ELb0ELb1ELb0ELb1ELb0ELb0ELb1ELb0EEENS1_21CollectiveEpilogueFwdINS6_IJS8_SA_S9_EEENS6_IJNS7_ILi1EEESI_SI_EEESC_SE_Li256ELb1ELb1ELb0ELb0EEENS1_19SingleTileSchedulerILb1ELb0ELb1ELi128EEEEEEEEEvNT_6ParamsE)
        /*008c*/ 	.word	0x00000018


	//----- nvinfo : EIATTR_REGCOUNT
	.align		4
.L_34:
        /*0090*/ 	.byte	0x04, 0x2f
        /*0092*/ 	.short	(.L_36 - .L_35)
	.align		4
.L_35:
        /*0094*/ 	.word	index@(_ZN7cutlass13device_kernelIN5flash19enable_sm80_to_sm89INS1_16FlashAttnFwdSm80INS1_25CollectiveMainloopFwdSm80ILi8ELi1ELb0EN4cute5tupleIJNS5_1CILi128EEENS7_ILi64EEENS7_ILi256EEEEEELi256ENS_6half_tEfNS_4arch4Sm80ELb0ELb1ELb0ELb0ELb0ELb0ELb1ELb0EEENS1_21CollectiveEpilogueFwdINS6_IJS8_SA_S9_EEENS6_IJNS7_ILi1EEESI_SI_EEESC_SE_Li256ELb0ELb1ELb0ELb0EEENS1_19SingleTileSchedulerILb0ELb0ELb1ELi128EEEEEEEEEvNT_6ParamsE)
        /*0098*/ 	.word	0x000000ff


	//----- nvinfo : EIATTR_FRAME_SIZE
	.align		4
.L_36:
        /*009c*/ 	.byte	0x04, 0x11
        /*009e*/ 	.short	(.L_38 - .L_37)
	.align		4
.L_37:
        /*00a0*/ 	.word	index@(_ZN7cutlass13device_kernelIN5flash19enable_sm80_to_sm89INS1_16FlashAttnFwdSm80INS1_25CollectiveMainloopFwdSm80ILi8ELi1ELb0EN4cute5tupleIJNS5_1CILi128EEENS7_ILi64EEENS7_ILi256EEEEEELi256ENS_6half_tEfNS_4arch4Sm80ELb0ELb1ELb0ELb0ELb0ELb0ELb1ELb0EEENS1_21CollectiveEpilogueFwdINS6_IJS8_SA_S9_EEENS6_IJNS7_ILi1EEESI_SI_EEESC_SE_Li256ELb0ELb1ELb0ELb0EEENS1_19SingleTileSchedulerILb0ELb0ELb1ELi128EEEEEEEEEvNT_6ParamsE)
        /*00a4*/ 	.word	0x00000040


	//----- nvinfo : EIATTR_REGCOUNT
	.align		4
.L_38:
        /*00a8*/ 	.byte	0x04, 0x2f
        /*00aa*/ 	.short	(.L_40 - .L_39)
	.align		4
.L_39:
        /*00ac*/ 	.word	index@(_ZN7cutlass13device_kernelIN5flash19enable_sm80_to_sm89INS1_16FlashAttnFwdSm80INS1_25CollectiveMainloopFwdSm80ILi8ELi1ELb0EN4cute5tupleIJNS5_1CILi128EEENS7_ILi48EEENS7_ILi256EEEEEELi256ENS_6half_tEfNS_4arch4Sm80ELb0ELb0ELb0ELb1ELb0ELb1ELb1ELb0EEENS1_21CollectiveEpilogueFwdINS6_IJS8_SA_S9_EEENS6_IJNS7_ILi1EEESI_SI_EEESC_SE_Li256ELb1ELb1ELb0ELb0EEENS1_19SingleTileSchedulerILb1ELb0ELb1ELi128EEEEEEEEEvNT_6ParamsE)
        /*00b0*/ 	.word	0x000000fe


	//----- nvinfo : EIATTR_FRAME_SIZE
	.align		4
.L_40:
        /*00b4*/ 	.byte	0x04, 0x11
        /*00b6*/ 	.short	(.L_42 - .L_41)
	.align		4
.L_41:
        /*00b8*/ 	.word	index@(_ZN7cutlass13device_kernelIN5flash19enable_sm80_to_sm89INS1_16FlashAttnFwdSm80INS1_25CollectiveMainloopFwdSm80ILi8ELi1ELb0EN4cute5tupleIJNS5_1CILi128EEENS7_ILi48EEENS7_ILi256EEEEEELi256ENS_6half_tEfNS_4arch4Sm80ELb0ELb0ELb0ELb1ELb0ELb1ELb1ELb0EEENS1_21CollectiveEpilogueFwdINS6_IJS8_SA_S9_EEENS6_IJNS7_ILi1EEESI_SI_EEESC_SE_Li256ELb1ELb1ELb0ELb0EEENS1_19SingleTileSchedulerILb1ELb0ELb1ELi128EEEEEEEEEvNT_6ParamsE)
        /*00bc*/ 	.word	0x00000000


	//----- nvinfo : EIATTR_REGCOUNT
	.align		4
.L_42:
        /*00c0*/ 	.byte	0x04, 0x2f
        /*00c2*/ 	.short	(.L_44 - .L_43)
	.align		4
.L_43:
        /*00c4*/ 	.word	index@(_ZN7cutlass13device_kernelIN5flash19enable_sm80_to_sm89INS1_16FlashAttnFwdSm80INS1_25CollectiveMainloopFwdSm80ILi8ELi1ELb0EN4cute5tupleIJNS5_1CILi128EEENS7_ILi96EEENS7_ILi256EEEEEELi256ENS_6half_tEfNS_4arch4Sm80ELb0ELb0ELb0ELb1ELb0ELb0ELb1ELb0EEENS1_21CollectiveEpilogueFwdINS6_IJS8_SA_S9_EEENS6_IJNS7_ILi1EEESI_SI_EEESC_SE_Li256ELb1ELb1ELb0ELb0EEENS1_19SingleTileSchedulerILb1ELb0ELb1ELi128EEEEEEEEEvNT_6ParamsE)
        /*00c8*/ 	.word	0x000000ff


	//----- nvinfo : EIATTR_FRAME_SIZE
	.align		4
.L_44:
        /*00cc*/ 	.byte	0x04, 0x11
        /*00ce*/ 	.short	(.L_46 - .L_45)
	.align		4
.L_45:
        /*00d0*/ 	.word	index@(_ZN7cutlass13device_kernelIN5flash19enable_sm80_to_sm89INS1_16FlashAttnFwdSm80INS1_25CollectiveMainloopFwdSm80ILi8ELi1ELb0EN4cute5tupleIJNS5_1CILi128EEENS7_ILi96EEENS7_ILi256EEEEEELi256ENS_6half_tEfNS_4arch4Sm80ELb0ELb0ELb0ELb1ELb0ELb0ELb1ELb0EEENS1_21CollectiveEpilogueFwdINS6_IJS8_SA_S9_EEENS6_IJNS7_ILi1EEESI_SI_EEESC_SE_Li256ELb1ELb1ELb0ELb0EEENS1_19SingleTileSchedulerILb1ELb0ELb1ELi128EEEEEEEEEvNT_6ParamsE)
        /*00d4*/ 	.word	0x00000058


	//----- nvinfo : EIATTR_REGCOUNT
	.align		4
.L_46:
        /*00d8*/ 	.byte	0x04, 0x2f
        /*00da*/ 	.short	(.L_48 - .L_47)
	.align		4
.L_47:
        /*00dc*/ 	.word	index@(_ZN7cutlass13device_kernelIN5flash19enable_sm80_to_sm89INS1_16FlashAttnFwdSm80INS1_25CollectiveMainloopFwdSm80ILi8ELi1ELb0EN4cute5tupleIJNS5_1CILi128EEENS7_ILi96EEENS7_ILi256EEEEEELi256ENS_6half_tEfNS_4arch4Sm80ELb0ELb0ELb0ELb0ELb0ELb0ELb1ELb0EEENS1_21CollectiveEpilogueFwdINS6_IJS8_SA_S9_EEENS6_IJNS7_ILi1EEESI_SI_EEESC_SE_Li256ELb0ELb1ELb0ELb0EEENS1_19SingleTileSchedulerILb0ELb0ELb1ELi128EEEEEEEEEvNT_6ParamsE)
        /*00e0*/ 	.word	0x000000ff


	//----- nvinfo : EIATTR_FRAME_SIZE
	.align		4
.L_48:
        /*00e4*/ 	.byte	0x04, 0x11
        /*00e6*/ 	.short	(.L_50 - .L_49)
	.align		4
.L_49:
        /*00e8*/ 	.word	index@(_ZN7cutlass13device_kernelIN5flash19enable_sm80_to_sm89INS1_16FlashAttnFwdSm80INS1_25CollectiveMainloopFwdSm80ILi8ELi1ELb0EN4cute5tupleIJNS5_1CILi128EEENS7_ILi96EEENS7_ILi256EEEEEELi256ENS_6half_tEfNS_4arch4Sm80ELb0ELb0ELb0ELb0ELb0ELb0ELb1ELb0EEENS1_21CollectiveEpilogueFwdINS6_IJS8_SA_S9_EEENS6_IJNS7_ILi1EEESI_SI_EEESC_SE_Li256ELb0ELb1ELb0ELb0EEENS1_19SingleTileSchedulerILb0ELb0ELb1ELi128EEEEEEEEEvNT_6ParamsE)
        /*00ec*/ 	.word	0x00000068


	//----- nvinfo : EIATTR_REGCOUNT
	.align		4
.L_50:
        /*00f0*/ 	.byte	0x04, 0x2f
        /*00f2*/ 	.short	(.L_52 - .L_51)
	.align		4
.L_51:
        /*00f4*/ 	.word	index@(_ZN7cutlass13device_kernelIN5flash19enable_sm80_to_sm89INS1_16FlashAttnFwdSm80INS1_25CollectiveMainloopFwdSm80ILi8ELi1ELb0EN4cute5tupleIJNS5_1CILi128EEENS7_ILi32EEENS7_ILi256EEEEEELi256ENS_6half_tEfNS_4arch4Sm80ELb1ELb0ELb0ELb1ELb0ELb1ELb1ELb0EEENS1_21CollectiveEpilogueFwdINS6_IJS8_SA_S9_EEENS6_IJNS7_ILi1EEESI_SI_EEESC_SE_Li256ELb1ELb1ELb0ELb0EEENS1_19SingleTileSchedulerILb1ELb0ELb1ELi128EEEEEEEEEvNT_6ParamsE)
        /*00f8*/ 	.word	0x000000fb


	//----- nvinfo : EIATTR_FRAME_SIZE
	.align		4
.L_52:
        /*00fc*/ 	.byte	0x04, 0x11
        /*00fe*/ 	.short	(.L_54 - .L_53)
	.align		4
.L_53:
        /*0100*/ 	.word	index@(_ZN7cutlass13device_kernelIN5flash19enable_sm80_to_sm89INS1_16FlashAttnFwdSm80INS1_25CollectiveMainloopFwdSm80ILi8ELi1ELb0EN4cute5tupleIJNS5_1CILi128EEENS7_ILi32EEENS7_ILi256EEEEEELi256ENS_6half_tEfNS_4arch4Sm80ELb1ELb0ELb0ELb1ELb0ELb1ELb1ELb0EEENS1_21CollectiveEpilogueFwdINS6_IJS8_SA_S9_EEENS6_IJNS7_ILi1EEESI_SI_EEESC_SE_Li256ELb1ELb1ELb0ELb0EEENS1_19SingleTileSchedulerILb1ELb0ELb1ELi128EEEEEEEEEvNT_6ParamsE)
        /*0104*/ 	.word	0x00000000


	//----- nvinfo : EIATTR_REGCOUNT
	.align		4
.L_54:
        /*0108*/ 	.byte	0x04, 0x2f
        /*010a*/ 	.short	(.L_56 - .L_55)
	.align		4
.L_55:
        /*010c*/ 	.word	index@(_ZN7cutlass13device_kernelIN5flash19enable_sm80_to_sm89INS1_16FlashAttnFwdSm80INS1_25CollectiveMainloopFwdSm80ILi8ELi1ELb1EN4cute5tupleIJNS5_1CILi128EEENS7_ILi64EEENS7_ILi256EEEEEELi256ENS_6half_tEfNS_4arch4Sm80ELb1ELb0ELb0ELb1ELb0ELb0ELb1ELb0EEENS1_21CollectiveEpilogueFwdINS6_IJS8_SA_S9_EEENS6_IJNS7_ILi1EEESI_SI_EEESC_SE_Li256ELb1ELb1ELb0ELb0EEENS1_19SingleTileSchedulerILb1ELb0ELb1ELi128EEEEEEEEEvNT_6ParamsE)
        /*0110*/ 	.word	0x000000ff


	//----- nvinfo : EIATTR_FRAME_SIZE
	.align		4
.L_56:
        /*0114*/ 	.byte	0x04, 0x11
        /*0116*/ 	.short	(.L_58 - .L_57)
	.align		4
.L_57:
        /*0118*/ 	.word	index@(_ZN7cutlass13device_kernelIN5flash19enable_sm80_to_sm89INS1_16FlashAttnFwdSm80INS1_25CollectiveMainloopFwdSm80ILi8ELi1ELb1EN4cute5tupleIJNS5_1CILi128EEENS7_ILi64EEENS7_ILi256EEEEEELi256ENS_6half_tEfNS_4arch4Sm80ELb1ELb0ELb0ELb1ELb0ELb0ELb1ELb0EEENS1_21CollectiveEpilogueFwdINS6_IJS8_SA_S9_EEENS6_IJNS7_ILi1EEESI_SI_EEESC_SE_Li256ELb1ELb1ELb0ELb0EEENS1_19SingleTileSchedulerILb1ELb0ELb1ELi128EEEEEEEEEvNT_6ParamsE)
        /*011c*/ 	.word	0x00000130


	//----- nvinfo : EIATTR_REGCOUNT
	.align		4
.L_58:
        /*0120*/ 	.byte	0x04, 0x2f
        /*0122*/ 	.short	(.L_60 - .L_59)
	.align		4
.L_59:
        /*0124*/ 	.word	index@(_ZN7cutlass13device_kernelIN5flash19enable_sm80_to_sm89INS1_16FlashAttnFwdSm80INS1_25CollectiveMainloopFwdSm80ILi8ELi1ELb1EN4cute5tupleIJNS5_1CILi128EEENS7_ILi64EEENS7_ILi256EEEEEELi256ENS_6half_tEfNS_4arch4Sm80ELb1ELb0ELb0ELb0ELb0ELb0ELb1ELb0EEENS1_21CollectiveEpilogueFwdINS6_IJS8_SA_S9_EEENS6_IJNS7_ILi1EEESI_SI_EEESC_SE_Li256ELb0ELb1ELb0ELb0EEENS1_30DynamicPersistentTileSchedulerILi256ELi256ELb0ELb1ELb0EEEEEEEEEvNT_6ParamsE)
        /*0128*/ 	.word	0x000000ff


	//----- nvinfo : EIATTR_FRAME_SIZE
	.align		4
.L_60:
        /*012c*/ 	.byte	0x04, 0x11
        /*012e*/ 	.short	(.L_62 - .L_61)
	.align		4
.L_61:
        /*0130*/ 	.word	index@($__internal_7_$__cuda_sm70_shflsync_idx_p)
        /*0134*/ 	.word	0x00000000


	//----- nvinfo : EIATTR_FRAME_SIZE
	.align		4
.L_62:
        /*0138*/ 	.byte	0x04, 0x11
        /*013a*/ 	.short	(.L_64 - .L_63)
	.align		4
.L_63:
        /*013c*/ 	.word	index@($__internal_6_$__cuda_sm70_shflsync_bfly_p)
        /*0140*/ 	.word	0x00000000


	//----- nvinfo : EIATTR_FRAME_SIZE
	.align		4
.L_64:
        /*0144*/ 	.byte	0x04, 0x11
        /*0146*/ 	.short	(.L_66 - .L_65)
	.align		4
.L_65:
        /*0148*/ 	.word	index@(_ZN7cutlass13device_kernelIN5flash19enable_sm80_to_sm89INS1_16FlashAttnFwdSm80INS1_25CollectiveMainloopFwdSm80ILi8ELi1ELb1EN4cute5tupleIJNS5_1CILi128EEENS7_ILi64EEENS7_ILi256EEEEEELi256ENS_6half_tEfNS_4arch4Sm80ELb1ELb0ELb0ELb0ELb0ELb0ELb1ELb0EEENS1_21CollectiveEpilogueFwdINS6_IJS8_SA_S9_EEENS6_IJNS7_ILi1EEESI_SI_EEESC_SE_Li256ELb0ELb1ELb0ELb0EEENS1_30DynamicPersistentTileSchedulerILi256ELi256ELb0ELb1ELb0EEEEEEEEEvNT_6ParamsE)
        /*014c*/ 	.word	0x00000158


	//----- nvinfo : EIATTR_REGCOUNT
	.align		4
.L_66:
        /*0150*/ 	.byte	0x04, 0x2f
        /*0152*/ 	.short	(.L_68 - .L_67)
	.align		4
.L_67:
        /*0154*/ 	.word	index@(_ZN7cutlass13device_kernelIN5flash19enable_sm80_to_sm89INS1_16FlashAttnFwdSm80INS1_25CollectiveMainloopFwdSm80ILi8ELi1ELb0EN4cute5tupleIJNS5_1CILi128EEENS7_ILi32EEENS7_ILi256EEEEEELi256ENS_6half_tEfNS_4arch4Sm80ELb0ELb1ELb0ELb1ELb0ELb1ELb1ELb0EEENS1_21CollectiveEpilogueFwdINS6_IJS8_SA_S9_EEENS6_IJNS7_ILi1EEESI_SI_EEESC_SE_Li256ELb1ELb1ELb0ELb0EEENS1_19SingleTileSchedulerILb1ELb0ELb1ELi128EEEEEEEEEvNT_6ParamsE)
        /*0158*/ 	.word	0x000000f5


	//----- nvinfo : EIATTR_FRAME_SIZE
	.align		4
.L_68:
        /*015c*/ 	.byte	0x04, 0x11
        /*015e*/ 	.short	(.L_70 - .L_69)
	.align		4
.L_69:
        /*0160*/ 	.word	index@(_ZN7cutlass13device_kernelIN5flash19enable_sm80_to_sm89INS1_16FlashAttnFwdSm80INS1_25CollectiveMainloopFwdSm80ILi8ELi1ELb0EN4cute5tupleIJNS5_1CILi128EEENS7_ILi32EEENS7_ILi256EEEEEELi256ENS_6half_tEfNS_4arch4Sm80ELb0ELb1ELb0ELb1ELb0ELb1ELb1ELb0EEENS1_21CollectiveEpilogueFwdINS6_IJS8_SA_S9_EEENS6_IJNS7_ILi1EEESI_SI_EEESC_SE_Li256ELb1ELb1ELb0ELb0EEENS1_19SingleTileSchedulerILb1ELb0ELb1ELi128EEEEEEEEEvNT_6ParamsE)
        /*0164*/ 	.word	0x00000000


	//----- nvinfo : EIATTR_REGCOUNT
	.align		4
.L_70:
        /*0168*/ 	.byte	0x04, 0x2f
        /*016a*/ 	.short	(.L_72 - .L_71)
	.align		4
.L_71:
        /*016c*/ 	.word	index@(_ZN7cutlass13device_kernelIN5flash19enable_sm80_to_sm89INS1_16FlashAttnFwdSm80INS1_25CollectiveMainloopFwdSm80ILi8ELi1ELb1EN4cute5tupleIJNS5_1CILi128EEENS7_ILi48EEENS7_ILi256EEEEEELi256ENS_6half_tEfNS_4arch4Sm80ELb0ELb1ELb0ELb1ELb0ELb0ELb1ELb0EEENS1_21CollectiveEpilogueFwdINS6_IJS8_SA_S9_EEENS6_IJNS7_ILi1EEESI_SI_EEESC_SE_Li256ELb1ELb1ELb0ELb0EEENS1_19SingleTileSchedulerILb1ELb0ELb1ELi128EEEEEEEEEvNT_6ParamsE)
        /*0170*/ 	.word	0x000000ff


	//----- nvinfo : EIATTR_FRAME_SIZE
	.align		4
.L_72:
        /*0174*/ 	.byte	0x04, 0x11
        /*0176*/ 	.short	(.L_74 - .L_73)
	.align		4
.L_73:
        /*0178*/ 	.word	index@(_ZN7cutlass13device_kernelIN5flash19enable_sm80_to_sm89INS1_16FlashAttnFwdSm80INS1_25CollectiveMainloopFwdSm80ILi8ELi1ELb1EN4cute5tupleIJNS5_1CILi128EEENS7_ILi48EEENS7_ILi256EEEEEELi256ENS_6half_tEfNS_4arch4Sm80ELb0ELb1ELb0ELb1ELb0ELb0ELb1ELb0EEENS1_21CollectiveEpilogueFwdINS6_IJS8_SA_S9_EEENS6_IJNS7_ILi1EEESI_SI_EEESC_SE_Li256ELb1ELb1ELb0ELb0EEENS1_19SingleTileSchedulerILb1ELb0ELb1ELi128EEEEEEEEEvNT_6ParamsE)
        /*017c*/ 	.word	0x00000098


	//----- nvinfo : EIATTR_REGCOUNT
	.align		4
.L_74:
        /*0180*/ 	.byte	0x04, 0x2f
        /*0182*/ 	.short	(.L_76 - .L_75)
	.align		4
.L_75:
        /*0184*/ 	.word	index@(_ZN7cutlass13device_kernelIN5flash19enable_sm80_to_sm89INS1_16FlashAttnFwdSm80INS1_25CollectiveMainloopFwdSm80ILi8ELi1ELb1EN4cute5tupleIJNS5_1CILi128EEENS7_ILi48EEENS7_ILi256EEEEEELi256ENS_6half_tEfNS_4arch4Sm80ELb0ELb1ELb0ELb0ELb0ELb0ELb1ELb0EEENS1_21CollectiveEpilogueFwdINS6_IJS8_SA_S9_EEENS6_IJNS7_ILi1EEESI_SI_EEESC_SE_Li256ELb0ELb1ELb0ELb0EEENS1_19SingleTileSchedulerILb0ELb0ELb1ELi128EEEEEEEEEvNT_6ParamsE)
        /*0188*/ 	.word	0x000000ff


	//----- nvinfo : EIATTR_FRAME_SIZE
	.align		4
.L_76:
        /*018c*/ 	.byte	0x04, 0x11
        /*018e*/ 	.short	(.L_78 - .L_77)
	.align		4
.L_77:
        /*0190*/ 	.word	index@(_ZN7cutlass13device_kernelIN5flash19enable_sm80_to_sm89INS1_16FlashAttnFwdSm80INS1_25CollectiveMainloopFwdSm80ILi8ELi1ELb1EN4cute5tupleIJNS5_1CILi128EEENS7_ILi48EEENS7_ILi256EEEEEELi256ENS_6half_tEfNS_4arch4Sm80ELb0ELb1ELb0ELb0ELb0ELb0ELb1ELb0EEENS1_21CollectiveEpilogueFwdINS6_IJS8_SA_S9_EEENS6_IJNS7_ILi1EEESI_SI_EEESC_SE_Li256ELb0ELb1ELb0ELb0EEENS1_19SingleTileSchedulerILb0ELb0ELb1ELi128EEEEEEEEEvNT_6ParamsE)
        /*0194*/ 	.word	0x00000098


	//----- nvinfo : EIATTR_REGCOUNT
	.align		4
.L_78:
        /*0198*/ 	.byte	0x04, 0x2f
        /*019a*/ 	.short	(.L_80 - .L_79)
	.align		4
.L_79:
        /*019c*/ 	.word	index@(_ZN7cutlass13device_kernelIN5flash19enable_sm80_to_sm89INS1_16FlashAttnFwdSm80INS1_25CollectiveMainloopFwdSm80ILi8ELi1ELb0EN4cute5tupleIJNS5_1CILi128EEENS7_ILi32EEENS7_ILi256EEEEEELi256ENS_6half_tEfNS_4arch4Sm80ELb0ELb0ELb0ELb1ELb0ELb1ELb1ELb0EEENS1_21CollectiveEpilogueFwdINS6_IJS8_SA_S9_EEENS6_IJNS7_ILi1EEESI_SI_EEESC_SE_Li256ELb1ELb1ELb0ELb0EEENS1_19SingleTileSchedulerILb1ELb0ELb1ELi128EEEEEEEEEvNT_6ParamsE)
        /*01a0*/ 	.word	0x000000fc


	//----- nvinfo : EIATTR_FRAME_SIZE
	.align		4
.L_80:
        /*01a4*/ 	.byte	0x04, 0x11
        /*01a6*/ 	.short	(.L_82 - .L_81)
	.align		4
.L_81:
        /*01a8*/ 	.word	index@(_ZN7cutlass13device_kernelIN5flash19enable_sm80_to_sm89INS1_16FlashAttnFwdSm80INS1_25CollectiveMainloopFwdSm80ILi8ELi1ELb0EN4cute5tupleIJNS5_1CILi128EEENS7_ILi32EEENS7_ILi256EEEEEELi256ENS_6half_tEfNS_4arch4Sm80ELb0ELb0ELb0ELb1ELb0ELb1ELb1ELb0EEENS1_21CollectiveEpilogueFwdINS6_IJS8_SA_S9_EEENS6_IJNS7_ILi1EEESI_SI_EEESC_SE_Li256ELb1ELb1ELb0ELb0EEENS1_19SingleTileSchedulerILb1ELb0ELb1ELi128EEEEEEEEEvNT_6ParamsE)
        /*01ac*/ 	.word	0x00000000


	//----- nvinfo : EIATTR_REGCOUNT
	.align		4
.L_82:
        /*01b0*/ 	.byte	0x04, 0x2f
        /*01b2*/ 	.short	(.L_84 - .L_83)
	.align		4
.L_83:
        /*01b4*/ 	.word	index@(_ZN7cutlass13device_kernelIN5flash19enable_sm80_to_sm89INS1_16FlashAttnFwdSm80INS1_25CollectiveMainloopFwdSm80ILi8ELi1ELb1EN4cute5tupleIJNS5_1CILi128EEENS7_ILi64EEENS7_ILi256EEEEEELi256ENS_6half_tEfNS_4arch4Sm80ELb0ELb0ELb0ELb1ELb0ELb0ELb1ELb0EEENS1_21CollectiveEpilogueFwdINS6_IJS8_SA_S9_EEENS6_IJNS7_ILi1EEESI_SI_EEESC_SE_Li256ELb1ELb1ELb0ELb0EEENS1_19SingleTileSchedulerILb1ELb0ELb1ELi128EEEEEEEEEvNT_6ParamsE)
        /*01b8*/ 	.word	0x000000ff


	//----- nvinfo : EIATTR_FRAME_SIZE
	.align		4
.L_84:
        /*01bc*/ 	.byte	0x04, 0x11
        /*01be*/ 	.short	(.L_86 - .L_85)
	.align		4
.L_85:
        /*01c0*/ 	.word	index@(_ZN7cutlass13device_kernelIN5flash19enable_sm80_to_sm89INS1_16FlashAttnFwdSm80INS1_25CollectiveMainloopFwdSm80ILi8ELi1ELb1EN4cute5tupleIJNS5_1CILi128EEENS7_ILi64EEENS7_ILi256EEEEEELi256ENS_6half_tEfNS_4arch4Sm80ELb0ELb0ELb0ELb1ELb0ELb0ELb1ELb0EEENS1_21CollectiveEpilogueFwdINS6_IJS8_SA_S9_EEENS6_IJNS7_ILi1EEESI_SI_EEESC_SE_Li256ELb1ELb1ELb0ELb0EEENS1_19SingleTileSchedulerILb1ELb0ELb1ELi128EEEEEEEEEvNT_6ParamsE)
        /*01c4*/ 	.word	0x000000c8


	//----- nvinfo : EIATTR_REGCOUNT
	.align		4
.L_86:
        /*01c8*/ 	.byte	0x04, 0x2f
        /*01ca*/ 	.short	(.L_88 - .L_87)
	.align		4
.L_87:
        /*01cc*/ 	.word	index@(_ZN7cutlass13device_kernelIN5flash19enable_sm80_to_sm89INS1_16FlashAttnFwdSm80INS1_25CollectiveMainloopFwdSm80ILi8ELi1ELb1EN4cute5tupleIJNS5_1CILi128EEENS7_ILi64EEENS7_ILi256EEEEEELi256ENS_6half_tEfNS_4arch4Sm80ELb0ELb0ELb0ELb0ELb0ELb0ELb1ELb0EEENS1_21CollectiveEpilogueFwdINS6_IJS8_SA_S9_EEENS6_IJNS7_ILi1EEESI_SI_EEESC_SE_Li256ELb0ELb1ELb0ELb0EEENS1_19SingleTileSchedulerILb0ELb0ELb1ELi128EEEEEEEEEvNT_6ParamsE)
        /*01d0*/ 	.word	0x000000ff


	//----- nvinfo : EIATTR_FRAME_SIZE
	.align		4
.L_88:
        /*01d4*/ 	.byte	0x04, 0x11
        /*01d6*/ 	.short	(.L_90 - .L_89)
	.align		4
.L_89:
        /*01d8*/ 	.word	index@(_ZN7cutlass13device_kernelIN5flash19enable_sm80_to_sm89INS1_16FlashAttnFwdSm80INS1_25CollectiveMainloopFwdSm80ILi8ELi1ELb1EN4cute5tupleIJNS5_1CILi128EEENS7_ILi64EEENS7_ILi256EEEEEELi256ENS_6half_tEfNS_4arch4Sm80ELb0ELb0ELb0ELb0ELb0ELb0ELb1ELb0EEENS1_21CollectiveEpilogueFwdINS6_IJS8_SA_S9_EEENS6_IJNS7_ILi1EEESI_SI_EEESC_SE_Li256ELb0ELb1ELb0ELb0EEENS1_19SingleTileSchedulerILb0ELb0ELb1ELi128EEEEEEEEEvNT_6ParamsE)
        /*01dc*/ 	.word	0x000000e8


	//----- nvinfo : EIATTR_REGCOUNT
	.align		4
.L_90:
        /*01e0*/ 	.byte	0x04, 0x2f
        /*01e2*/ 	.short	(.L_92 - .L_91)
	.align		4
.L_91:
        /*01e4*/ 	.word	index@(_ZN7cutlass13device_kernelIN5flash19enable_sm80_to_sm89INS1_16FlashAttnFwdSm80INS1_25CollectiveMainloopFwdSm80ILi8ELi1ELb0EN4cute5tupleIJNS5_1CILi128EEENS7_ILi48EEENS7_ILi256EEEEEELi256ENS_6half_tEfNS_4arch4Sm80ELb1ELb0ELb1ELb1ELb0ELb1ELb1ELb0EEENS1_21CollectiveEpilogueFwdINS6_IJS8_SA_S9_EEENS6_IJNS7_ILi1EEESI_SI_EEESC_SE_Li256ELb1ELb1ELb0ELb0EEENS1_19SingleTileSchedulerILb1ELb0ELb1ELi128EEEEEEEEEvNT_6ParamsE)
        /*01e8*/ 	.word	0x000000fc


	//----- nvinfo : EIATTR_FRAME_SIZE
	.align		4
.L_92:
        /*01ec*/ 	.byte	0x04, 0x11
        /*01ee*/ 	.short	(.L_94 - .L_93)
	.align		4
.L_93:
        /*01f0*/ 	.word	index@(_ZN7cutlass13device_kernelIN5flash19enable_sm80_to_sm89INS1_16FlashAttnFwdSm80INS1_25CollectiveMainloopFwdSm80ILi8ELi1ELb0EN4cute5tupleIJNS5_1CILi128EEENS7_ILi48EEENS7_ILi256EEEEEELi256ENS_6half_tEfNS_4arch4Sm80ELb1ELb0ELb1ELb1ELb0ELb1ELb1ELb0EEENS1_21CollectiveEpilogueFwdINS6_IJS8_SA_S9_EEENS6_IJNS7_ILi1EEESI_SI_EEESC_SE_Li256ELb1ELb1ELb0ELb0EEENS1_19SingleTileSchedulerILb1ELb0ELb1ELi128EEEEEEEEEvNT_6ParamsE)
        /*01f4*/ 	.word	0x00000000


	//----- nvinfo : EIATTR_REGCOUNT
	.align		4
.L_94:
        /*01f8*/ 	.byte	0x04, 0x2f
        /*01fa*/ 	.short	(.L_96 - .L_95)
	.align		4
.L_95:
        /*01fc*/ 	.word	index@(_ZN7cutlass13device_kernelIN5flash19enable_sm80_to_sm89INS1_16FlashAttnFwdSm80INS1_25CollectiveMainloopFwdSm80ILi8ELi1ELb0EN4cute5tupleIJNS5_1CILi128EEENS7_ILi96EEENS7_ILi256EEEEEELi256ENS_6half_tEfNS_4arch4Sm80ELb1ELb0ELb1ELb1ELb0ELb0ELb1ELb0EEENS1_21CollectiveEpilogueFwdINS6_IJS8_SA_S9_EEENS6_IJNS7_ILi1EEESI_SI_EEESC_SE_Li256ELb1ELb1ELb0ELb0EEENS1_19SingleTileSchedulerILb1ELb0ELb1ELi128EEEEEEEEEvNT_6ParamsE)
        /*0200*/ 	.word	0x000000ff


	//----- nvinfo : EIATTR_FRAME_SIZE
	.align		4
.L_96:
        /*0204*/ 	.byte	0x04, 0x11
        /*0206*/ 	.short	(.L_98 - .L_97)
	.align		4
.L_97:
        /*0208*/ 	.word	index@(_ZN7cutlass13device_kernelIN5flash19enable_sm80_to_sm89INS1_16FlashAttnFwdSm80INS1_25CollectiveMainloopFwdSm80ILi8ELi1ELb0EN4cute5tupleIJNS5_1CILi128EEENS7_ILi96EEENS7_ILi256EEEEEELi256ENS_6half_tEfNS_4arch4Sm80ELb1ELb0ELb1ELb1ELb0ELb0ELb1ELb0EEENS1_21CollectiveEpilogueFwdINS6_IJS8_SA_S9_EEENS6_IJNS7_ILi1EEESI_SI_EEESC_SE_Li256ELb1ELb1ELb0ELb0EEENS1_19SingleTileSchedulerILb1ELb0ELb1ELi128EEEEEEEEEvNT_6ParamsE)
        /*020c*/ 	.word	0x00000050


	//----- nvinfo : EIATTR_REGCOUNT
	.align		4
.L_98:
        /*0210*/ 	.byte	0x04, 0x2f
        /*0212*/ 	.short	(.L_100 - .L_99)
	.align		4
.L_99:
        /*0214*/ 	.word	index@(_ZN7cutlass13device_kernelIN5flash19enable_sm80_to_sm89INS1_16FlashAttnFwdSm80INS1_25CollectiveMainloopFwdSm80ILi8ELi1ELb0EN4cute5tupleIJNS5_1CILi128EEENS7_ILi96EEENS7_ILi256EEEEEELi256ENS_6half_tEfNS_4arch4Sm80ELb1ELb0ELb1ELb0ELb0ELb0ELb1ELb0EEENS1_21CollectiveEpilogueFwdINS6_IJS8_SA_S9_EEENS6_IJNS7_ILi1EEESI_SI_EEESC_SE_Li256ELb0ELb1ELb0ELb0EEENS1_30DynamicPersistentTileSchedulerILi256ELi256ELb0ELb1ELb0EEEEEEEEEvNT_6ParamsE)
        /*0218*/ 	.word	0x000000ff


	//----- nvinfo : EIATTR_FRAME_SIZE
	.align		4
.L_100:
        /*021c*/ 	.byte	0x04, 0x11
        /*021e*/ 	.short	(.L_102 - .L_101)
	.align		4
.L_101:
        /*0220*/ 	.word	index@($__internal_5_$__cuda_sm70_shflsync_idx_p)
        /*0224*/ 	.word	0x00000000


	//----- nvinfo : EIATTR_FRAME_SIZE
	.align		4
.L_102:
        /*0228*/ 	.byte	0x04, 0x11
        /*022a*/ 	.short	(.L_104 - .L_103)
	.align		4
.L_103:
        /*022c*/ 	.word	index@($__internal_4_$__cuda_sm70_shflsync_bfly_p)
        /*0230*/ 	.word	0x00000000


	//----- nvinfo : EIATTR_FRAME_SIZE
	.align		4
.L_104:
        /*0234*/ 	.byte	0x04, 0x11
        /*0236*/ 	.short	(.L_106 - .L_105)
	.align		4
.L_105:
        /*0238*/ 	.word	index@(_ZN7cutlass13device_kernelIN5flash19enable_sm80_to_sm89INS1_16FlashAttnFwdSm80INS1_25CollectiveMainloopFwdSm80ILi8ELi1ELb0EN4cute5tupleIJNS5_1CILi128EEENS7_ILi96EEENS7_ILi256EEEEEELi256ENS_6half_tEfNS_4arch4Sm80ELb1ELb0ELb1ELb0ELb0ELb0ELb1ELb0EEENS1_21CollectiveEpilogueFwdINS6_IJS8_SA_S9_EEENS6_IJNS7_ILi1EEESI_SI_EEESC_SE_Li256ELb0ELb1ELb0ELb0EEENS1_30DynamicPersistentTileSchedulerILi256ELi256ELb0ELb1ELb0EEEEEEEEEvNT_6ParamsE)
        /*023c*/ 	.word	0x000000a8


	//----- nvinfo : EIATTR_REGCOUNT
	.align		4
.L_106:
        /*0240*/ 	.byte	0x04, 0x2f
        /*0242*/ 	.short	(.L_108 - .L_107)
	.align		4
.L_107:
        /*0244*/ 	.word	index@(_ZN7cutlass13device_kernelIN5flash19enable_sm80_to_sm89INS1_16FlashAttnFwdSm80INS1_25CollectiveMainloopFwdSm80ILi8ELi1ELb0EN4cute5tupleIJNS5_1CILi128EEENS7_ILi48EEENS7_ILi256EEEEEELi256ENS_6half_tEfNS_4arch4Sm80ELb0ELb1ELb1ELb1ELb0ELb1ELb1ELb0EEENS1_21CollectiveEpilogueFwdINS6_IJS8_SA_S9_EEENS6_IJNS7_ILi1EEESI_SI_EEESC_SE_Li256ELb1ELb1ELb0ELb0EEENS1_19SingleTileSchedulerILb1ELb0ELb1ELi128EEEEEEEEEvNT_6ParamsE)
        /*0248*/ 	.word	0x000000ff


	//----- nvinfo : EIATTR_FRAME_SIZE
	.align		4
.L_108:
        /*024c*/ 	.byte	0x04, 0x11
        /*024e*/ 	.short	(.L_110 - .L_109)
	.align		4
.L_109:
        /*0250*/ 	.word	index@($__internal_3_$__cuda_sm70_shflsync_idx_p)
        /*0254*/ 	.word	0x00000000


	//----- nvinfo : EIATTR_FRAME_SIZE
	.align		4
.L_110:
        /*0258*/ 	.byte	0x04, 0x11
        /*025a*/ 	.short	(.L_112 - .L_111)
	.align		4
.L_111:
        /*025c*/ 	.word	index@($__internal_2_$__cuda_sm70_shflsync_bfly_p)
        /*0260*/ 	.word	0x00000000


	//----- nvinfo : EIATTR_FRAME_SIZE
	.align		4
.L_112:
        /*0264*/ 	.byte	0x04, 0x11
        /*0266*/ 	.short	(.L_114 - .L_113)
	.align		4
.L_113:
        /*0268*/ 	.word	index@($_ZN7cutlass13device_kernelIN5flash19enable_sm80_to_sm89INS1_16FlashAttnFwdSm80INS1_25CollectiveMainloopFwdSm80ILi8ELi1ELb0EN4cute5tupleIJNS5_1CILi128EEENS7_ILi48EEENS7_ILi256EEEEEELi256ENS_6half_tEfNS_4arch4Sm80ELb0ELb1ELb1ELb1ELb0ELb1ELb1ELb0EEENS1_21CollectiveEpilogueFwdINS6_IJS8_SA_S9_EEENS6_IJNS7_ILi1EEESI_SI_EEESC_SE_Li256ELb1ELb1ELb0ELb0EEENS1_19SingleTileSchedulerILb1ELb0ELb1ELi128EEEEEEEEEvNT_6ParamsE$_ZZN5flash25CollectiveMainloopFwdSm80ILi8ELi1ELb0EN4cute5tupleIJNS1_1CILi128EEENS3_ILi48EEENS3_ILi256EEEEEELi256EN7cutlass6half_tEfNS8_4arch4Sm80ELb0ELb1ELb1ELb1ELb0ELb1ELb1ELb0EE3mmaINS_16FlashAttnFwdSm80ISC_NS_21CollectiveEpilogueFwdINS2_IJS4_S6_S5_EEENS2_IJNS3_ILi1EEESH_SH_EEES9_SB_Li256ELb1ELb1ELb0ELb0EEENS_19SingleTileSchedulerILb1ELb0ELb1ELi128EEEE13SharedStorageENS1_6TensorINS1_11ArrayEngineIfLm128EEENS1_6LayoutINS2_IJNS2_IJNS3_ILi2EEESS_EEESH_NS3_ILi32EEEEEENS2_IJNS2_IJSH_SS_EEENS3_ILi0EEENS3_ILi4EEEEEEEEEENS_7SoftmaxILi2ELi0EEEEEbRKNSC_6ParamsERT0_RT1_iRKNS_16SeqlenInfoQKNewKILb1ELb1EEENS2_IJiiiiEEERT_ENKUlvE_clEv)
        /*026c*/ 	.word	0x00000000


	//----- nvinfo : EIATTR_FRAME_SIZE
	.align		4
.L_114:
        /*0270*/ 	.byte	0x04, 0x11
        /*0272*/ 	.short	(.L_116 - .L_115)
	.align		4
.L_115:
        /*0274*/ 	.word	index@(_ZN7cutlass13device_kernelIN5flash19enable_sm80_to_sm89INS1_16FlashAttnFwdSm80INS1_25CollectiveMainloopFwdSm80ILi8ELi1ELb0EN4cute5tupleIJNS5_1CILi128EEENS7_ILi48EEENS7_ILi256EEEEEELi256ENS_6half_tEfNS_4arch4Sm80ELb0ELb1ELb1ELb1ELb0ELb1ELb1ELb0EEENS1_21CollectiveEpilogueFwdINS6_IJS8_SA_S9_EEENS6_IJNS7_ILi1EEESI_SI_EEESC_SE_Li256ELb1ELb1ELb0ELb0EEENS1_19SingleTileSchedulerILb1ELb0ELb1ELi128EEEEEEEEEvNT_6ParamsE)
        /*0278*/ 	.word	0x00000070


	//----- nvinfo : EIATTR_REGCOUNT
	.align		4
.L_116:
        /*027c*/ 	.byte	0x04, 0x2f
        /*027e*/ 	.short	(.L_118 - .L_117)
	.align		4
.L_117:
        /*0280*/ 	.word	index@(_ZN7cutlass13device_kernelIN5flash19enable_sm80_to_sm89INS1_16FlashAttnFwdSm80INS1_25CollectiveMainloopFwdSm80ILi8ELi1ELb0EN4cute5tupleIJNS5_1CILi128EEENS7_ILi64EEENS7_ILi256EEEEEELi256ENS_6half_tEfNS_4arch4Sm80ELb0ELb1ELb1ELb1ELb0ELb0ELb1ELb0EEENS1_21CollectiveEpilogueFwdINS6_IJS8_SA_S9_EEENS6_IJNS7_ILi1EEESI_SI_EEESC_SE_Li256ELb1ELb1ELb0ELb0EEENS1_19SingleTileSchedulerILb1ELb0ELb1ELi128EEEEEEEEEvNT_6ParamsE)
        /*0284*/ 	.word	0x000000ff


	//----- nvinfo : EIATTR_FRAME_SIZE
	.align		4
.L_118:
        /*0288*/ 	.byte	0x04, 0x11
        /*028a*/ 	.short	(.L_120 - .L_119)
	.align		4
.L_119:
        /*028c*/ 	.word	index@(_ZN7cutlass13device_kernelIN5flash19enable_sm80_to_sm89INS1_16FlashAttnFwdSm80INS1_25CollectiveMainloopFwdSm80ILi8ELi1ELb0EN4cute5tupleIJNS5_1CILi128EEENS7_ILi64EEENS7_ILi256EEEEEELi256ENS_6half_tEfNS_4arch4Sm80ELb0ELb1ELb1ELb1ELb0ELb0ELb1ELb0EEENS1_21CollectiveEpilogueFwdINS6_IJS8_SA_S9_EEENS6_IJNS7_ILi1EEESI_SI_EEESC_SE_Li256ELb1ELb1ELb0ELb0EEENS1_19SingleTileSchedulerILb1ELb0ELb1ELi128EEEEEEEEEvNT_6ParamsE)
        /*0290*/ 	.word	0x00000090


	//----- nvinfo : EIATTR_REGCOUNT
	.align		4
.L_120:
        /*0294*/ 	.byte	0x04, 0x2f
        /*0296*/ 	.short	(.L_122 - .L_121)
	.align		4
.L_121:
        /*0298*/ 	.word	index@(_ZN7cutlass13device_kernelIN5flash19enable_sm80_to_sm89INS1_16FlashAttnFwdSm80INS1_25CollectiveMainloopFwdSm80ILi8ELi1ELb0EN4cute5tupleIJNS5_1CILi128EEENS7_ILi64EEENS7_ILi256EEEEEELi256ENS_6half_tEfNS_4arch4Sm80ELb0ELb1ELb1ELb0ELb0ELb0ELb1ELb0EEENS1_21CollectiveEpilogueFwdINS6_IJS8_SA_S9_EEENS6_IJNS7_ILi1EEESI_SI_EEESC_SE_Li256ELb0ELb1ELb0ELb0EEENS1_19SingleTileSchedulerILb0ELb0ELb1ELi128EEEEEEEEEvNT_6ParamsE)
        /*029c*/ 	.word	0x000000ff


	//----- nvinfo : EIATTR_FRAME_SIZE
	.align		4
.L_122:
        /*02a0*/ 	.byte	0x04, 0x11
        /*02a2*/ 	.short	(.L_124 - .L_123)
	.align		4
.L_123:
        /*02a4*/ 	.word	index@(_ZN7cutlass13device_kernelIN5flash19enable_sm80_to_sm89INS1_16FlashAttnFwdSm80INS1_25CollectiveMainloopFwdSm80ILi8ELi1ELb0EN4cute5tupleIJNS5_1CILi128EEENS7_ILi64EEENS7_ILi256EEEEEELi256ENS_6half_tEfNS_4arch4Sm80ELb0ELb1ELb1ELb0ELb0ELb0ELb1ELb0EEENS1_21CollectiveEpilogueFwdINS6_IJS8_SA_S9_EEENS6_IJNS7_ILi1EEESI_SI_EEESC_SE_Li256ELb0ELb1ELb0ELb0EEENS1_19SingleTileSchedulerILb0ELb0ELb1ELi128EEEEEEEEEvNT_6ParamsE)
        /*02a8*/ 	.word	0x00000078


	//----- nvinfo : EIATTR_REGCOUNT
	.align		4
.L_124:
        /*02ac*/ 	.byte	0x04, 0x2f
        /*02ae*/ 	.short	(.L_126 - .L_125)
	.align		4
.L_125:
        /*02b0*/ 	.word	index@(_ZN7cutlass13device_kernelIN5flash19enable_sm80_to_sm89INS1_16FlashAttnFwdSm80INS1_25CollectiveMainloopFwdSm80ILi8ELi1ELb0EN4cute5tupleIJNS5_1CILi128EEENS7_ILi48EEENS7_ILi256EEEEEELi256ENS_6half_tEfNS_4arch4Sm80ELb0ELb0ELb1ELb1ELb0ELb1ELb1ELb0EEENS1_21CollectiveEpilogueFwdINS6_IJS8_SA_S9_EEENS6_IJNS7_ILi1EEESI_SI_EEESC_SE_Li256ELb1ELb1ELb0ELb0EEENS1_19SingleTileSchedulerILb1ELb0ELb1ELi128EEEEEEEEEvNT_6ParamsE)
        /*02b4*/ 	.word	0x000000ff


	//----- nvinfo : EIATTR_FRAME_SIZE
	.align		4
.L_126:
        /*02b8*/ 	.byte	0x04, 0x11
        /*02ba*/ 	.short	(.L_128 - .L_127)
	.align		4
.L_127:
        /*02bc*/ 	.word	index@(_ZN7cutlass13device_kernelIN5flash19enable_sm80_to_sm89INS1_16FlashAttnFwdSm80INS1_25CollectiveMainloopFwdSm80ILi8ELi1ELb0EN4cute5tupleIJNS5_1CILi128EEENS7_ILi48EEENS7_ILi256EEEEEELi256ENS_6half_tEfNS_4arch4Sm80ELb0ELb0ELb1ELb1ELb0ELb1ELb1ELb0EEENS1_21CollectiveEpilogueFwdINS6_IJS8_SA_S9_EEENS6_IJNS7_ILi1EEESI_SI_EEESC_SE_Li256ELb1ELb1ELb0ELb0EEENS1_19SingleTileSchedulerILb1ELb0ELb1ELi128EEEEEEEEEvNT_6ParamsE)
        /*02c0*/ 	.word	0x00000000


	//----- nvinfo : EIATTR_REGCOUNT
	.align		4
.L_128:
        /*02c4*/ 	.byte	0x04, 0x2f
        /*02c6*/ 	.short	(.L_130 - .L_129)
	.align		4
.L_129:
        /*02c8*/ 	.word	index@(_ZN7cutlass13device_kernelIN5flash19enable_sm80_to_sm89INS1_16FlashAttnFwdSm80INS1_25CollectiveMainloopFwdSm80ILi8ELi1ELb0EN4cute5tupleIJNS5_1CILi128EEENS7_ILi96EEENS7_ILi256EEEEEELi256ENS_6half_tEfNS_4arch4Sm80ELb0ELb0ELb1ELb1ELb0ELb0ELb1ELb0EEENS1_21CollectiveEpilogueFwdINS6_IJS8_SA_S9_EEENS6_IJNS7_ILi1EEESI_SI_EEESC_SE_Li256ELb1ELb1ELb0ELb0EEENS1_19SingleTileSchedulerILb1ELb0ELb1ELi128EEEEEEEEEvNT_6ParamsE)
        /*02cc*/ 	.word	0x000000ff


	//----- nvinfo : EIATTR_FRAME_SIZE
	.align		4
.L_130:
        /*02d0*/ 	.byte	0x04, 0x11
        /*02d2*/ 	.short	(.L_132 - .L_131)
	.align		4
.L_131:
        /*02d4*/ 	.word	index@(_ZN7cutlass13device_kernelIN5flash19enable_sm80_to_sm89INS1_16FlashAttnFwdSm80INS1_25CollectiveMainloopFwdSm80ILi8ELi1ELb0EN4cute5tupleIJNS5_1CILi128EEENS7_ILi96EEENS7_ILi256EEEEEELi256ENS_6half_tEfNS_4arch4Sm80ELb0ELb0ELb1ELb1ELb0ELb0ELb1ELb0EEENS1_21CollectiveEpilogueFwdINS6_IJS8_SA_S9_EEENS6_IJNS7_ILi1EEESI_SI_EEESC_SE_Li256ELb1ELb1ELb0ELb0EEENS1_19SingleTileSchedulerILb1ELb0ELb1ELi128EEEEEEEEEvNT_6ParamsE)
        /*02d8*/ 	.word	0x00000058


	//----- nvinfo : EIATTR_REGCOUNT
	.align		4
.L_132:
        /*02dc*/ 	.byte	0x04, 0x2f
        /*02de*/ 	.short	(.L_134 - .L_133)
	.align		4
.L_133:
        /*02e0*/ 	.word	index@(_ZN7cutlass13device_kernelIN5flash19enable_sm80_to_sm89INS1_16FlashAttnFwdSm80INS1_25CollectiveMainloopFwdSm80ILi8ELi1ELb0EN4cute5tupleIJNS5_1CILi128EEENS7_ILi96EEENS7_ILi256EEEEEELi256ENS_6half_tEfNS_4arch4Sm80ELb0ELb0ELb1ELb0ELb0ELb0ELb1ELb0EEENS1_21CollectiveEpilogueFwdINS6_IJS8_SA_S9_EEENS6_IJNS7_ILi1EEESI_SI_EEESC_SE_Li256ELb0ELb1ELb0ELb0EEENS1_19SingleTileSchedulerILb0ELb0ELb1ELi128EEEEEEEEEvNT_6ParamsE)
        /*02e4*/ 	.word	0x000000ff


	//----- nvinfo : EIATTR_FRAME_SIZE
	.align		4
.L_134:
        /*02e8*/ 	.byte	0x04, 0x11
        /*02ea*/ 	.short	(.L_136 - .L_135)
	.align		4
.L_135:
        /*02ec*/ 	.word	index@(_ZN7cutlass13device_kernelIN5flash19enable_sm80_to_sm89INS1_16FlashAttnFwdSm80INS1_25CollectiveMainloopFwdSm80ILi8ELi1ELb0EN4cute5tupleIJNS5_1CILi128EEENS7_ILi96EEENS7_ILi256EEEEEELi256ENS_6half_tEfNS_4arch4Sm80ELb0ELb0ELb1ELb0ELb0ELb0ELb1ELb0EEENS1_21CollectiveEpilogueFwdINS6_IJS8_SA_S9_EEENS6_IJNS7_ILi1EEESI_SI_EEESC_SE_Li256ELb0ELb1ELb0ELb0EEENS1_19SingleTileSchedulerILb0ELb0ELb1ELi128EEEEEEEEEvNT_6ParamsE)
        /*02f0*/ 	.word	0x00000068


	//----- nvinfo : EIATTR_REGCOUNT
	.align		4
.L_136:
        /*02f4*/ 	.byte	0x04, 0x2f
        /*02f6*/ 	.short	(.L_138 - .L_137)
	.align		4
.L_137:
        /*02f8*/ 	.word	index@(_ZN7cutlass13device_kernelIN5flash19enable_sm80_to_sm89INS1_16FlashAttnFwdSm80INS1_25CollectiveMainloopFwdSm80ILi8ELi1ELb0EN4cute5tupleIJNS5_1CILi128EEENS7_ILi32EEENS7_ILi256EEEEEELi256ENS_6half_tEfNS_4arch4Sm80ELb1ELb0ELb1ELb1ELb0ELb1ELb1ELb0EEENS1_21CollectiveEpilogueFwdINS6_IJS8_SA_S9_EEENS6_IJNS7_ILi1EEESI_SI_EEESC_SE_Li256ELb1ELb1ELb0ELb0EEENS1_19SingleTileSchedulerILb1ELb0ELb1ELi128EEEEEEEEEvNT_6ParamsE)
        /*02fc*/ 	.word	0x000000fb


	//----- nvinfo : EIATTR_FRAME_SIZE
	.align		4
.L_138:
        /*0300*/ 	.byte	0x04, 0x11
        /*0302*/ 	.short	(.L_140 - .L_139)
	.align		4
.L_139:
        /*0304*/ 	.word	index@(_ZN7cutlass13device_kernelIN5flash19enable_sm80_to_sm89INS1_16FlashAttnFwdSm80INS1_25CollectiveMainloopFwdSm80ILi8ELi1ELb0EN4cute5tupleIJNS5_1CILi128EEENS7_ILi32EEENS7_ILi256EEEEEELi256ENS_6half_tEfNS_4arch4Sm80ELb1ELb0ELb1ELb1ELb0ELb1ELb1ELb0EEENS1_21CollectiveEpilogueFwdINS6_IJS8_SA_S9_EEENS6_IJNS7_ILi1EEESI_SI_EEESC_SE_Li256ELb1ELb1ELb0ELb0EEENS1_19SingleTileSchedulerILb1ELb0ELb1ELi128EEEEEEEEEvNT_6ParamsE)
        /*0308*/ 	.word	0x00000000


	//----- nvinfo : EIATTR_REGCOUNT
	.align		4
.L_140:
        /*030c*/ 	.byte	0x04, 0x2f
        /*030e*/ 	.short	(.L_142 - .L_141)
	.align		4
.L_141:
        /*0310*/ 	.word	index@(_ZN7cutlass13device_kernelIN5flash19enable_sm80_to_sm89INS1_16FlashAttnFwdSm80INS1_25CollectiveMainloopFwdSm80ILi8ELi1ELb1EN4cute5tupleIJNS5_1CILi128EEENS7_ILi64EEENS7_ILi256EEEEEELi256ENS_6half_tEfNS_4arch4Sm80ELb1ELb0ELb1ELb1ELb0ELb0ELb1ELb0EEENS1_21CollectiveEpilogueFwdINS6_IJS8_SA_S9_EEENS6_IJNS7_ILi1EEESI_SI_EEESC_SE_Li256ELb1ELb1ELb0ELb0EEENS1_19SingleTileSchedulerILb1ELb0ELb1ELi128EEEEEEEEEvNT_6ParamsE)
        /*0314*/ 	.word	0x000000ff


	//----- nvinfo : EIATTR_FRAME_SIZE
	.align		4
.L_142:
        /*0318*/ 	.byte	0x04, 0x11
        /*031a*/ 	.short	(.L_144 - .L_143)
	.align		4
.L_143:
        /*031c*/ 	.word	index@(_ZN7cutlass13device_kernelIN5flash19enable_sm80_to_sm89INS1_16FlashAttnFwdSm80INS1_25CollectiveMainloopFwdSm80ILi8ELi1ELb1EN4cute5tupleIJNS5_1CILi128EEENS7_ILi64EEENS7_ILi256EEEEEELi256ENS_6half_tEfNS_4arch4Sm80ELb1ELb0ELb1ELb1ELb0ELb0ELb1ELb0EEENS1_21CollectiveEpilogueFwdINS6_IJS8_SA_S9_EEENS6_IJNS7_ILi1EEESI_SI_EEESC_SE_Li256ELb1ELb1ELb0ELb0EEENS1_19SingleTileSchedulerILb1ELb0ELb1ELi128EEEEEEEEEvNT_6ParamsE)
        /*0320*/ 	.word	0x00000130


	//----- nvinfo : EIATTR_REGCOUNT
	.align		4
.L_144:
        /*0324*/ 	.byte	0x04, 0x2f
        /*0326*/ 	.short	(.L_146 - .L_145)
	.align		4
.L_145:
        /*0328*/ 	.word	index@(_ZN7cutlass13device_kernelIN5flash19enable_sm80_to_sm89INS1_16FlashAttnFwdSm80INS1_25CollectiveMainloopFwdSm80ILi8ELi1ELb1EN4cute5tupleIJNS5_1CILi128EEENS7_ILi64EEENS7_ILi256EEEEEELi256ENS_6half_tEfNS_4arch4Sm80ELb1ELb0ELb1ELb0ELb0ELb0ELb1ELb0EEENS1_21CollectiveEpilogueFwdINS6_IJS8_SA_S9_EEENS6_IJNS7_ILi1EEESI_SI_EEESC_SE_Li256ELb0ELb1ELb0ELb0EEENS1_30DynamicPersistentTileSchedulerILi256ELi256ELb0ELb1ELb0EEEEEEEEEvNT_6ParamsE)
        /*032c*/ 	.word	0x000000ff


	//----- nvinfo : EIATTR_FRAME_SIZE
	.align		4
.L_146:
        /*0330*/ 	.byte	0x04, 0x11
        /*0332*/ 	.short	(.L_148 - .L_147)
	.align		4
.L_147:
        /*0334*/ 	.word	index@($__internal_1_$__cuda_sm70_shflsync_idx_p)
        /*0338*/ 	.word	0x00000000


	//----- nvinfo : EIATTR_FRAME_SIZE
	.align		4
.L_148:
        /*033c*/ 	.byte	0x04, 0x11
        /*033e*/ 	.short	(.L_150 - .L_149)
	.align		4
.L_149:
        /*0340*/ 	.word	index@($__internal_0_$__cuda_sm70_shflsync_bfly_p)
        /*0344*/ 	.word	0x00000000


	//----- nvinfo : EIATTR_FRAME_SIZE
	.align		4
.L_150:
        /*0348*/ 	.byte	0x04, 0x11
        /*034a*/ 	.short	(.L_152 - .L_151)
	.align		4
.L_151:
        /*034c*/ 	.word	index@(_ZN7cutlass13device_kernelIN5flash19enable_sm80_to_sm89INS1_16FlashAttnFwdSm80INS1_25CollectiveMainloopFwdSm80ILi8ELi1ELb1EN4cute5tupleIJNS5_1CILi128EEENS7_ILi64EEENS7_ILi256EEEEEELi256ENS_6half_tEfNS_4arch4Sm80ELb1ELb0ELb1ELb0ELb0ELb0ELb1ELb0EEENS1_21CollectiveEpilogueFwdINS6_IJS8_SA_S9_EEENS6_IJNS7_ILi1EEESI_SI_EEESC_SE_Li256ELb0ELb1ELb0ELb0EEENS1_30DynamicPersistentTileSchedulerILi256ELi256ELb0ELb1ELb0EEEEEEEEEvNT_6ParamsE)
        /*0350*/ 	.word	0x00000140


	//----- nvinfo : EIATTR_REGCOUNT
	.align		4
.L_152:
        /*0354*/ 	.byte	0x04, 0x2f
        /*0356*/ 	.short	(.L_154 - .L_153)
	.align		4
.L_153:
        /*0358*/ 	.word	index@(_ZN7cutlass13device_kernelIN5flash19enable_sm80_to_sm89INS1_16FlashAttnFwdSm80INS1_25CollectiveMainloopFwdSm80ILi8ELi1ELb0EN4cute5tupleIJNS5_1CILi128EEENS7_ILi32EEENS7_ILi256EEEEEELi256ENS_6half_tEfNS_4arch4Sm80ELb0ELb1ELb1ELb1ELb0ELb1ELb1ELb0EEENS1_21CollectiveEpilogueFwdINS6_IJS8_SA_S9_EEENS6_IJNS7_ILi1EEESI_SI_EEESC_SE_Li256ELb1ELb1ELb0ELb0EEENS1_19SingleTileSchedulerILb1ELb0ELb1ELi128EEEEEEEEEvNT_6ParamsE)
        /*035c*/ 	.word	0x000000f5


	//----- nvinfo : EIATTR_FRAME_SIZE
	.align		4
.L_154:
        /*0360*/ 	.byte	0x04, 0x11
        /*0362*/ 	.short	(.L_156 - .L_155)
	.align		4
.L_155:
        /*0364*/ 	.word	index@(_ZN7cutlass13device_kernelIN5flash19enable_sm80_to_sm89INS1_16FlashAttnFwdSm80INS1_25CollectiveMainloopFwdSm80ILi8ELi1ELb0EN4cute5tupleIJNS5_1CILi128EEENS7_ILi32EEENS7_ILi256EEEEEELi256ENS_6half_tEfNS_4arch4Sm80ELb0ELb1ELb1ELb1ELb0ELb1ELb1ELb0EEENS1_21CollectiveEpilogueFwdINS6_IJS8_SA_S9_EEENS6_IJNS7_ILi1EEESI_SI_EEESC_SE_Li256ELb1ELb1ELb0ELb0EEENS1_19SingleTileSchedulerILb1ELb0ELb1ELi128EEEEEEEEEvNT_6ParamsE)
        /*0368*/ 	.word	0x00000000


	//----- nvinfo : EIATTR_REGCOUNT
	.align		4
.L_156:
        /*036c*/ 	.byte	0x04, 0x2f
        /*036e*/ 	.short	(.L_158 - .L_157)
	.align		4
.L_157:
        /*0370*/ 	.word	index@(_ZN7cutlass13device_kernelIN5flash19enable_sm80_to_sm89INS1_16FlashAttnFwdSm80INS1_25CollectiveMainloopFwdSm80ILi8ELi1ELb1EN4cute5tupleIJNS5_1CILi128EEENS7_ILi48EEENS7_ILi256EEEEEELi256ENS_6half_tEfNS_4arch4Sm80ELb0ELb1ELb1ELb1ELb0ELb0ELb1ELb0EEENS1_21CollectiveEpilogueFwdINS6_IJS8_SA_S9_EEENS6_IJNS7_ILi1EEESI_SI_EEESC_SE_Li256ELb1ELb1ELb0ELb0EEENS1_19SingleTileSchedulerILb1ELb0ELb1ELi128EEEEEEEEEvNT_6ParamsE)
        /*0374*/ 	.word	0x000000ff


	//----- nvinfo : EIATTR_FRAME_SIZE
	.align		4
.L_158:
        /*0378*/ 	.byte	0x04, 0x11
        /*037a*/ 	.short	(.L_160 - .L_159)
	.align		4
.L_159:
        /*037c*/ 	.word	index@(_ZN7cutlass13device_kernelIN5flash19enable_sm80_to_sm89INS1_16FlashAttnFwdSm80INS1_25CollectiveMainloopFwdSm80ILi8ELi1ELb1EN4cute5tupleIJNS5_1CILi128EEENS7_ILi48EEENS7_ILi256EEEEEELi256ENS_6half_tEfNS_4arch4Sm80ELb0ELb1ELb1ELb1ELb0ELb0ELb1ELb0EEENS1_21CollectiveEpilogueFwdINS6_IJS8_SA_S9_EEENS6_IJNS7_ILi1EEESI_SI_EEESC_SE_Li256ELb1ELb1ELb0ELb0EEENS1_19SingleTileSchedulerILb1ELb0ELb1ELi128EEEEEEEEEvNT_6ParamsE)
        /*0380*/ 	.word	0x000000a0


	//----- nvinfo : EIATTR_REGCOUNT
	.align		4
.L_160:
        /*0384*/ 	.byte	0x04, 0x2f
        /*0386*/ 	.short	(.L_162 - .L_161)
	.align		4
.L_161:
        /*0388*/ 	.word	index@(_ZN7cutlass13device_kernelIN5flash19enable_sm80_to_sm89INS1_16FlashAttnFwdSm80INS1_25CollectiveMainloopFwdSm80ILi8ELi1ELb1EN4cute5tupleIJNS5_1CILi128EEENS7_ILi48EEENS7_ILi256EEEEEELi256ENS_6half_tEfNS_4arch4Sm80ELb0ELb1ELb1ELb0ELb0ELb0ELb1ELb0EEENS1_21CollectiveEpilogueFwdINS6_IJS8_SA_S9_EEENS6_IJNS7_ILi1EEESI_SI_EEESC_SE_Li256ELb0ELb1ELb0ELb0EEENS1_19SingleTileSchedulerILb0ELb0ELb1ELi128EEEEEEEEEvNT_6ParamsE)
        /*038c*/ 	.word	0x000000ff


	//----- nvinfo : EIATTR_FRAME_SIZE
	.align		4
.L_162:
        /*0390*/ 	.byte	0x04, 0x11
        /*0392*/ 	.short	(.L_164 - .L_163)
	.align		4
.L_163:
        /*0394*/ 	.word	index@(_ZN7cutlass13device_kernelIN5flash19enable_sm80_to_sm89INS1_16FlashAttnFwdSm80INS1_25CollectiveMainloopFwdSm80ILi8ELi1ELb1EN4cute5tupleIJNS5_1CILi128EEENS7_ILi48EEENS7_ILi256EEEEEELi256ENS_6half_tEfNS_4arch4Sm80ELb0ELb1ELb1ELb0ELb0ELb0ELb1ELb0EEENS1_21CollectiveEpilogueFwdINS6_IJS8_SA_S9_EEENS6_IJNS7_ILi1EEESI_SI_EEESC_SE_Li256ELb0ELb1ELb0ELb0EEENS1_19SingleTileSchedulerILb0ELb0ELb1ELi128EEEEEEEEEvNT_6ParamsE)
        /*0398*/ 	.word	0x000000a0


	//----- nvinfo : EIATTR_REGCOUNT
	.align		4
.L_164:
        /*039c*/ 	.byte	0x04, 0x2f
        /*039e*/ 	.short	(.L_166 - .L_165)
	.align		4
.L_165:
        /*03a0*/ 	.word	index@(_ZN7cutlass13device_kernelIN5flash19enable_sm80_to_sm89INS1_16FlashAttnFwdSm80INS1_25CollectiveMainloopFwdSm80ILi8ELi1ELb0EN4cute5tupleIJNS5_1CILi128EEENS7_ILi32EEENS7_ILi256EEEEEELi256ENS_6half_tEfNS_4arch4Sm80ELb0ELb0ELb1ELb1ELb0ELb1ELb1ELb0EEENS1_21CollectiveEpilogueFwdINS6_IJS8_SA_S9_EEENS6_IJNS7_ILi1EEESI_SI_EEESC_SE_Li256ELb1ELb1ELb0ELb0EEENS1_19SingleTileSchedulerILb1ELb0ELb1ELi128EEEEEEEEEvNT_6ParamsE)
        /*03a4*/ 	.word	0x000000ff


	//----- nvinfo : EIATTR_FRAME_SIZE
	.align		4
.L_166:
        /*03a8*/ 	.byte	0x04, 0x11
        /*03aa*/ 	.short	(.L_168 - .L_167)
	.align		4
.L_167:
        /*03ac*/ 	.word	index@(_ZN7cutlass13device_kernelIN5flash19enable_sm80_to_sm89INS1_16FlashAttnFwdSm80INS1_25CollectiveMainloopFwdSm80ILi8ELi1ELb0EN4cute5tupleIJNS5_1CILi128EEENS7_ILi32EEENS7_ILi256EEEEEELi256ENS_6half_tEfNS_4arch4Sm80ELb0ELb0ELb1ELb1ELb0ELb1ELb1ELb0EEENS1_21CollectiveEpilogueFwdINS6_IJS8_SA_S9_EEENS6_IJNS7_ILi1EEESI_SI_EEESC_SE_Li256ELb1ELb1ELb0ELb0EEENS1_19SingleTileSchedulerILb1ELb0ELb1ELi128EEEEEEEEEvNT_6ParamsE)
        /*03b0*/ 	.word	0x00000000


	//----- nvinfo : EIATTR_REGCOUNT
	.align		4
.L_168:
        /*03b4*/ 	.byte	0x04, 0x2f
        /*03b6*/ 	.short	(.L_170 - .L_169)
	.align		4
.L_169:
        /*03b8*/ 	.word	index@(_ZN7cutlass13device_kernelIN5flash19enable_sm80_to_sm89INS1_16FlashAttnFwdSm80INS1_25CollectiveMainloopFwdSm80ILi8ELi1ELb1EN4cute5tupleIJNS5_1CILi128EEENS7_ILi64EEENS7_ILi256EEEEEELi256ENS_6half_tEfNS_4arch4Sm80ELb0ELb0ELb1ELb1ELb0ELb0ELb1ELb0EEENS1_21CollectiveEpilogueFwdINS6_IJS8_SA_S9_EEENS6_IJNS7_ILi1EEESI_SI_EEESC_SE_Li256ELb1ELb1ELb0ELb0EEENS1_19SingleTileSchedulerILb1ELb0ELb1ELi128EEEEEEEEEvNT_6ParamsE)
        /*03bc*/ 	.word	0x000000ff


	//----- nvinfo : EIATTR_FRAME_SIZE
	.align		4
.L_170:
        /*03c0*/ 	.byte	0x04, 0x11
        /*03c2*/ 	.short	(.L_172 - .L_171)
	.align		4
.L_171:
        /*03c4*/ 	.word	index@(_ZN7cutlass13device_kernelIN5flash19enable_sm80_to_sm89INS1_16FlashAttnFwdSm80INS1_25CollectiveMainloopFwdSm80ILi8ELi1ELb1EN4cute5tupleIJNS5_1CILi128EEENS7_ILi64EEENS7_ILi256EEEEEELi256ENS_6half_tEfNS_4arch4Sm80ELb0ELb0ELb1ELb1ELb0ELb0ELb1ELb0EEENS1_21CollectiveEpilogueFwdINS6_IJS8_SA_S9_EEENS6_IJNS7_ILi1EEESI_SI_EEESC_SE_Li256ELb1ELb1ELb0ELb0EEENS1_19SingleTileSchedulerILb1ELb0ELb1ELi128EEEEEEEEEvNT_6ParamsE)
        /*03c8*/ 	.word	0x00000110


	//----- nvinfo : EIATTR_REGCOUNT
	.align		4
.L_172:
        /*03cc*/ 	.byte	0x04, 0x2f
        /*03ce*/ 	.short	(.L_174 - .L_173)
	.align		4
.L_173:
        /*03d0*/ 	.word	index@(_ZN7cutlass13device_kernelIN5flash19enable_sm80_to_sm89INS1_16FlashAttnFwdSm80INS1_25CollectiveMainloopFwdSm80ILi8ELi1ELb1EN4cute5tupleIJNS5_1CILi128EEENS7_ILi64EEENS7_ILi256EEEEEELi256ENS_6half_tEfNS_4arch4Sm80ELb0ELb0ELb1ELb0ELb0ELb0ELb1ELb0EEENS1_21CollectiveEpilogueFwdINS6_IJS8_SA_S9_EEENS6_IJNS7_ILi1EEESI_SI_EEESC_SE_Li256ELb0ELb1ELb0ELb0EEENS1_19SingleTileSchedulerILb0ELb0ELb1ELi128EEEEEEEEEvNT_6ParamsE)
        /*03d4*/ 	.word	0x000000ff


	//----- nvinfo : EIATTR_FRAME_SIZE
	.align		4
.L_174:
        /*03d8*/ 	.byte	0x04, 0x11
        /*03da*/ 	.short	(.L_176 - .L_175)
	.align		4
.L_175:
        /*03dc*/ 	.word	index@(_ZN7cutlass13device_kernelIN5flash19enable_sm80_to_sm89INS1_16FlashAttnFwdSm80INS1_25CollectiveMainloopFwdSm80ILi8ELi1ELb1EN4cute5tupleIJNS5_1CILi128EEENS7_ILi64EEENS7_ILi256EEEEEELi256ENS_6half_tEfNS_4arch4Sm80ELb0ELb0ELb1ELb0ELb0ELb0ELb1ELb0EEENS1_21CollectiveEpilogueFwdINS6_IJS8_SA_S9_EEENS6_IJNS7_ILi1EEESI_SI_EEESC_SE_Li256ELb0ELb1ELb0ELb0EEENS1_19SingleTileSchedulerILb0ELb0ELb1ELi128EEEEEEEEEvNT_6ParamsE)
        /*03e0*/ 	.word	0x00000130


	//----- nvinfo : EIATTR_MIN_STACK_SIZE
	.align		4
.L_176:
        /*03e4*/ 	.byte	0x04, 0x12
        /*03e6*/ 	.short	(.L_178 - .L_177)
	.align		4
.L_177:
        /*03e8*/ 	.word	index@(_ZN7cutlass13device_kernelIN5flash19enable_sm80_to_sm89INS1_16FlashAttnFwdSm80INS1_25CollectiveMainloopFwdSm80ILi8ELi1ELb1EN4cute5tupleIJNS5_1CILi128EEENS7_ILi64EEENS7_ILi256EEEEEELi256ENS_6half_tEfNS_4arch4Sm80ELb0ELb0ELb1ELb0ELb0ELb0ELb1ELb0EEENS1_21CollectiveEpilogueFwdINS6_IJS8_SA_S9_EEENS6_IJNS7_ILi1EEESI_SI_EEESC_SE_Li256ELb0ELb1ELb0ELb0EEENS1_19SingleTileSchedulerILb0ELb0ELb1ELi128EEEEEEEEEvNT_6ParamsE)
        /*03ec*/ 	.word	0x00000130


	//----- nvinfo : EIATTR_MIN_STACK_SIZE
	.align		4
.L_178:
        /*03f0*/ 	.byte	0x04, 0x12
        /*03f2*/ 	.short	(.L_180 - .L_179)
	.align		4
.L_179:
        /*03f4*/ 	.word	index@(_ZN7cutlass13device_kernelIN5flash19enable_sm80_to_sm89INS1_16FlashAttnFwdSm80INS1_25CollectiveMainloopFwdSm80ILi8ELi1ELb1EN4cute5tupleIJNS5_1CILi128EEENS7_ILi64EEENS7_ILi256EEEEEELi256ENS_6half_tEfNS_4arch4Sm80ELb0ELb0ELb1ELb1ELb0ELb0ELb1ELb0EEENS1_21CollectiveEpilogueFwdINS6_IJS8_SA_S9_EEENS6_IJNS7_ILi1EEESI_SI_EEESC_SE_Li256ELb1ELb1ELb0ELb0EEENS1_19SingleTileSchedulerILb1ELb0ELb1ELi128EEEEEEEEEvNT_6ParamsE)
        /*03f8*/ 	.word	0x00000110


	//----- nvinfo : EIATTR_MIN_STACK_SIZE
	.align		4
.L_180:
        /*03fc*/ 	.byte	0x04, 0x12
        /*03fe*/ 	.short	(.L_182 - .L_181)
	.align		4
.L_181:
        /*0400*/ 	.word	index@(_ZN7cutlass13device_kernelIN5flash19enable_sm80_to_sm89INS1_16FlashAttnFwdSm80INS1_25CollectiveMainloopFwdSm80ILi8ELi1ELb0EN4cute5tupleIJNS5_1CILi128EEENS7_ILi32EEENS7_ILi256EEEEEELi256ENS_6half_tEfNS_4arch4Sm80ELb0ELb0ELb1ELb1ELb0ELb1ELb1ELb0EEENS1_21CollectiveEpilogueFwdINS6_IJS8_SA_S9_EEENS6_IJNS7_ILi1EEESI_SI_EEESC_SE_Li256ELb1ELb1ELb0ELb0EEENS1_19SingleTileSchedulerILb1ELb0ELb1ELi128EEEEEEEEEvNT_6ParamsE)
        /*0404*/ 	.word	0x00000000


	//----- nvinfo : EIATTR_MIN_STACK_SIZE
	.align		4
.L_182:
        /*0408*/ 	.byte	0x04, 0x12
        /*040a*/ 	.short	(.L_184 - .L_183)
	.align		4
.L_183:
        /*040c*/ 	.word	index@(_ZN7cutlass13device_kernelIN5flash19enable_sm80_to_sm89INS1_16FlashAttnFwdSm80INS1_25CollectiveMainloopFwdSm80ILi8ELi1ELb1EN4cute5tupleIJNS5_1CILi128EEENS7_ILi48EEENS7_ILi256EEEEEELi256ENS_6half_tEfNS_4arch4Sm80ELb0ELb1ELb1ELb0ELb0ELb0ELb1ELb0EEENS1_21CollectiveEpilogueFwdINS6_IJS8_SA_S9_EEENS6_IJNS7_ILi1EEESI_SI_EEESC_SE_Li256ELb0ELb1ELb0ELb0EEENS1_19SingleTileSchedulerILb0ELb0ELb1ELi128EEEEEEEEEvNT_6ParamsE)
        /*0410*/ 	.word	0x000000a0


	//----- nvinfo : EIATTR_MIN_STACK_SIZE
	.align		4
.L_184:
        /*0414*/ 	.byte	0x04, 0x12
        /*0416*/ 	.short	(.L_186 - .L_185)
	.align		4
.L_185:
        /*0418*/ 	.word	index@(_ZN7cutlass13device_kernelIN5flash19enable_sm80_to_sm89INS1_16FlashAttnFwdSm80INS1_25CollectiveMainloopFwdSm80ILi8ELi1ELb1EN4cute5tupleIJNS5_1CILi128EEENS7_ILi48EEENS7_ILi256EEEEEELi256ENS_6half_tEfNS_4arch4Sm80ELb0ELb1ELb1ELb1ELb0ELb0ELb1ELb0EEENS1_21CollectiveEpilogueFwdINS6_IJS8_SA_S9_EEENS6_IJNS7_ILi1EEESI_SI_EEESC_SE_Li256ELb1ELb1ELb0ELb0EEENS1_19SingleTileSchedulerILb1ELb0ELb1ELi128EEEEEEEEEvNT_6ParamsE)
        /*041c*/ 	.word	0x000000a0


	//----- nvinfo : EIATTR_MIN_STACK_SIZE
	.align		4
.L_186:
        /*0420*/ 	.byte	0x04, 0x12
        /*0422*/ 	.short	(.L_188 - .L_187)
	.align		4
.L_187:
        /*0424*/ 	.word	index@(_ZN7cutlass13device_kernelIN5flash19enable_sm80_to_sm89INS1_16FlashAttnFwdSm80INS1_25CollectiveMainloopFwdSm80ILi8ELi1ELb0EN4cute5tupleIJNS5_1CILi128EEENS7_ILi32EEENS7_ILi256EEEEEELi256ENS_6half_tEfNS_4arch4Sm80ELb0ELb1ELb1ELb1ELb0ELb1ELb1ELb0EEENS1_21CollectiveEpilogueFwdINS6_IJS8_SA_S9_EEENS6_IJNS7_ILi1EEESI_SI_EEESC_SE_Li256ELb1ELb1ELb0ELb0EEENS1_19SingleTileSchedulerILb1ELb0ELb1ELi128EEEEEEEEEvNT_6ParamsE)
        /*0428*/ 	.word	0x00000000


	//----- nvinfo : EIATTR_MIN_STACK_SIZE
	.align		4
.L_188:
        /*042c*/ 	.byte	0x04, 0x12
        /*042e*/ 	.short	(.L_190 - .L_189)
	.align		4
.L_189:
        /*0430*/ 	.word	index@(_ZN7cutlass13device_kernelIN5flash19enable_sm80_to_sm89INS1_16FlashAttnFwdSm80INS1_25CollectiveMainloopFwdSm80ILi8ELi1ELb1EN4cute5tupleIJNS5_1CILi128EEENS7_ILi64EEENS7_ILi256EEEEEELi256ENS_6half_tEfNS_4arch4Sm80ELb1ELb0ELb1ELb0ELb0ELb0ELb1ELb0EEENS1_21CollectiveEpilogueFwdINS6_IJS8_SA_S9_EEENS6_IJNS7_ILi1EEESI_SI_EEESC_SE_Li256ELb0ELb1ELb0ELb0EEENS1_30DynamicPersistentTileSchedulerILi256ELi256ELb0ELb1ELb0EEEEEEEEEvNT_6ParamsE)
        /*0434*/ 	.word	0x00000140


	//----- nvinfo : EIATTR_MIN_STACK_SIZE
	.align		4
.L_190:
        /*0438*/ 	.byte	0x04, 0x12
        /*043a*/ 	.short	(.L_192 - .L_191)
	.align		4
.L_191:
        /*043c*/ 	.word	index@(_ZN7cutlass13device_kernelIN5flash19enable_sm80_to_sm89INS1_16FlashAttnFwdSm80INS1_25CollectiveMainloopFwdSm80ILi8ELi1ELb1EN4cute5tupleIJNS5_1CILi128EEENS7_ILi64EEENS7_ILi256EEEEEELi256ENS_6half_tEfNS_4arch4Sm80ELb1ELb0ELb1ELb1ELb0ELb0ELb1ELb0EEENS1_21CollectiveEpilogueFwdINS6_IJS8_SA_S9_EEENS6_IJNS7_ILi1EEESI_SI_EEESC_SE_Li256ELb1ELb1ELb0ELb0EEENS1_19SingleTileSchedulerILb1ELb0ELb1ELi128EEEEEEEEEvNT_6ParamsE)
        /*0440*/ 	.word	0x00000130


	//----- nvinfo : EIATTR_MIN_STACK_SIZE
	.align		4
.L_192:
        /*0444*/ 	.byte	0x04, 0x12
        /*0446*/ 	.short	(.L_194 - .L_193)
	.align		4
.L_193:
        /*0448*/ 	.word	index@(_ZN7cutlass13device_kernelIN5flash19enable_sm80_to_sm89INS1_16FlashAttnFwdSm80INS1_25CollectiveMainloopFwdSm80ILi8ELi1ELb0EN4cute5tupleIJNS5_1CILi128EEENS7_ILi32EEENS7_ILi256EEEEEELi256ENS_6half_tEfNS_4arch4Sm80ELb1ELb0ELb1ELb1ELb0ELb1ELb1ELb0EEENS1_21CollectiveEpilogueFwdINS6_IJS8_SA_S9_EEENS6_IJNS7_ILi1EEESI_SI_EEESC_SE_Li256ELb1ELb1ELb0ELb0EEENS1_19SingleTileSchedulerILb1ELb0ELb1ELi128EEEEEEEEEvNT_6ParamsE)
        /*044c*/ 	.word	0x00000000


	//----- nvinfo : EIATTR_MIN_STACK_SIZE
	.align		4
.L_194:
        /*0450*/ 	.byte	0x04, 0x12
        /*0452*/ 	.short	(.L_196 - .L_195)
	.align		4
.L_195:
        /*0454*/ 	.word	index@(_ZN7cutlass13device_kernelIN5flash19enable_sm80_to_sm89INS1_16FlashAttnFwdSm80INS1_25CollectiveMainloopFwdSm80ILi8ELi1ELb0EN4cute5tupleIJNS5_1CILi128EEENS7_ILi96EEENS7_ILi256EEEEEELi256ENS_6half_tEfNS_4arch4Sm80ELb0ELb0ELb1ELb0ELb0ELb0ELb1ELb0EEENS1_21CollectiveEpilogueFwdINS6_IJS8_SA_S9_EEENS6_IJNS7_ILi1EEESI_SI_EEESC_SE_Li256ELb0ELb1ELb0ELb0EEENS1_19SingleTileSchedulerILb0ELb0ELb1ELi128EEEEEEEEEvNT_6ParamsE)
        /*0458*/ 	.word	0x00000068


	//----- nvinfo : EIATTR_MIN_STACK_SIZE
	.align		4
.L_196:
        /*045c*/ 	.byte	0x04, 0x12
        /*045e*/ 	.short	(.L_198 - .L_197)
	.align		4
.L_197:
        /*0460*/ 	.word	index@(_ZN7cutlass13device_kernelIN5flash19enable_sm80_to_sm89INS1_16FlashAttnFwdSm80INS1_25CollectiveMainloopFwdSm80ILi8ELi1ELb0EN4cute5tupleIJNS5_1CILi128EEENS7_ILi96EEENS7_ILi256EEEEEELi256ENS_6half_tEfNS_4arch4Sm80ELb0ELb0ELb1ELb1ELb0ELb0ELb1ELb0EEENS1_21CollectiveEpilogueFwdINS6_IJS8_SA_S9_EEENS6_IJNS7_ILi1EEESI_SI_EEESC_SE_Li256ELb1ELb1ELb0ELb0EEENS1_19SingleTileSchedulerILb1ELb0ELb1ELi128EEEEEEEEEvNT_6ParamsE)
        /*0464*/ 	.word	0x00000058


	//----- nvinfo : EIATTR_MIN_STACK_SIZE
	.align		4
.L_198:
        /*0468*/ 	.byte	0x04, 0x12
        /*046a*/ 	.short	(.L_200 - .L_199)
	.align		4
.L_199:
        /*046c*/ 	.word	index@(_ZN7cutlass13device_kernelIN5flash19enable_sm80_to_sm89INS1_16FlashAttnFwdSm80INS1_25CollectiveMainloopFwdSm80ILi8ELi1ELb0EN4cute5tupleIJNS5_1CILi128EEENS7_ILi48EEENS7_ILi256EEEEEELi256ENS_6half_tEfNS_4arch4Sm80ELb0ELb0ELb1ELb1ELb0ELb1ELb1ELb0EEENS1_21CollectiveEpilogueFwdINS6_IJS8_SA_S9_EEENS6_IJNS7_ILi1EEESI_SI_EEESC_SE_Li256ELb1ELb1ELb0ELb0EEENS1_19SingleTileSchedulerILb1ELb0ELb1ELi128EEEEEEEEEvNT_6ParamsE)
        /*0470*/ 	.word	0x00000000


	//----- nvinfo : EIATTR_MIN_STACK_SIZE
	.align		4
.L_200:
        /*0474*/ 	.byte	0x04, 0x12
        /*0476*/ 	.short	(.L_202 - .L_201)
	.align		4
.L_201:
        /*0478*/ 	.word	index@(_ZN7cutlass13device_kernelIN5flash19enable_sm80_to_sm89INS1_16FlashAttnFwdSm80INS1_25CollectiveMainloopFwdSm80ILi8ELi1ELb0EN4cute5tupleIJNS5_1CILi128EEENS7_ILi64EEENS7_ILi256EEEEEELi256ENS_6half_tEfNS_4arch4Sm80ELb0ELb1ELb1ELb0ELb0ELb0ELb1ELb0EEENS1_21CollectiveEpilogueFwdINS6_IJS8_SA_S9_EEENS6_IJNS7_ILi1EEESI_SI_EEESC_SE_Li256ELb0ELb1ELb0ELb0EEENS1_19SingleTileSchedulerILb0ELb0ELb1ELi128EEEEEEEEEvNT_6ParamsE)
        /*047c*/ 	.word	0x00000078


	//----- nvinfo : EIATTR_MIN_STACK_SIZE
	.align		4
.L_202:
        /*0480*/ 	.byte	0x04, 0x12
        /*0482*/ 	.short	(.L_204 - .L_203)
	.align		4
.L_203:
        /*0484*/ 	.word	index@(_ZN7cutlass13device_kernelIN5flash19enable_sm80_to_sm89INS1_16FlashAttnFwdSm80INS1_25CollectiveMainloopFwdSm80ILi8ELi1ELb0EN4cute5tupleIJNS5_1CILi128EEENS7_ILi64EEENS7_ILi256EEEEEELi256ENS_6half_tEfNS_4arch4Sm80ELb0ELb1ELb1ELb1ELb0ELb0ELb1ELb0EEENS1_21CollectiveEpilogueFwdINS6_IJS8_SA_S9_EEENS6_IJNS7_ILi1EEESI_SI_EEESC_SE_Li256ELb1ELb1ELb0ELb0EEENS1_19SingleTileSchedulerILb1ELb0ELb1ELi128EEEEEEEEEvNT_6ParamsE)
        /*0488*/ 	.word	0x00000090


	//----- nvinfo : EIATTR_MIN_STACK_SIZE
	.align		4
.L_204:
        /*048c*/ 	.byte	0x04, 0x12
        /*048e*/ 	.short	(.L_206 - .L_205)
	.align		4
.L_205:
        /*0490*/ 	.word	index@(_ZN7cutlass13device_kernelIN5flash19enable_sm80_to_sm89INS1_16FlashAttnFwdSm80INS1_25CollectiveMainloopFwdSm80ILi8ELi1ELb0EN4cute5tupleIJNS5_1CILi128EEENS7_ILi48EEENS7_ILi256EEEEEELi256ENS_6half_tEfNS_4arch4Sm80ELb0ELb1ELb1ELb1ELb0ELb1ELb1ELb0EEENS1_21CollectiveEpilogueFwdINS6_IJS8_SA_S9_EEENS6_IJNS7_ILi1EEESI_SI_EEESC_SE_Li256ELb1ELb1ELb0ELb0EEENS1_19SingleTileSchedulerILb1ELb0ELb1ELi128EEEEEEEEEvNT_6ParamsE)
        /*0494*/ 	.word	0x00000070


	//----- nvinfo : EIATTR_MIN_STACK_SIZE
	.align		4
.L_206:
        /*0498*/ 	.byte	0x04, 0x12
        /*049a*/ 	.short	(.L_208 - .L_207)
	.align		4
.L_207:
        /*049c*/ 	.word	index@(_ZN7cutlass13device_kernelIN5flash19enable_sm80_to_sm89INS1_16FlashAttnFwdSm80INS1_25CollectiveMainloopFwdSm80ILi8ELi1ELb0EN4cute5tupleIJNS5_1CILi128EEENS7_ILi96EEENS7_ILi256EEEEEELi256ENS_6half_tEfNS_4arch4Sm80ELb1ELb0ELb1ELb0ELb0ELb0ELb1ELb0EEENS1_21CollectiveEpilogueFwdINS6_IJS8_SA_S9_EEENS6_IJNS7_ILi1EEESI_SI_EEESC_SE_Li256ELb0ELb1ELb0ELb0EEENS1_30DynamicPersistentTileSchedulerILi256ELi256ELb0ELb1ELb0EEEEEEEEEvNT_6ParamsE)
        /*04a0*/ 	.word	0x000000a8


	//----- nvinfo : EIATTR_MIN_STACK_SIZE
	.align		4
.L_208:
        /*04a4*/ 	.byte	0x04, 0x12
        /*04a6*/ 	.short	(.L_210 - .L_209)
	.align		4
.L_209:
        /*04a8*/ 	.word	index@(_ZN7cutlass13device_kernelIN5flash19enable_sm80_to_sm89INS1_16FlashAttnFwdSm80INS1_25CollectiveMainloopFwdSm80ILi8ELi1ELb0EN4cute5tupleIJNS5_1CILi128EEENS7_ILi96EEENS7_ILi256EEEEEELi256ENS_6half_tEfNS_4arch4Sm80ELb1ELb0ELb1ELb1ELb0ELb0ELb1ELb0EEENS1_21CollectiveEpilogueFwdINS6_IJS8_SA_S9_EEENS6_IJNS7_ILi1EEESI_SI_EEESC_SE_Li256ELb1ELb1ELb0ELb0EEENS1_19SingleTileSchedulerILb1ELb0ELb1ELi128EEEEEEEEEvNT_6ParamsE)
        /*04ac*/ 	.word	0x00000050


	//----- nvinfo : EIATTR_MIN_STACK_SIZE
	.align		4
.L_210:
        /*04b0*/ 	.byte	0x04, 0x12
        /*04b2*/ 	.short	(.L_212 - .L_211)
	.align		4
.L_211:
        /*04b4*/ 	.word	index@(_ZN7cutlass13device_kernelIN5flash19enable_sm80_to_sm89INS1_16FlashAttnFwdSm80INS1_25CollectiveMainloopFwdSm80ILi8ELi1ELb0EN4cute5tupleIJNS5_1CILi128EEENS7_ILi48EEENS7_ILi256EEEEEELi256ENS_6half_tEfNS_4arch4Sm80ELb1ELb0ELb1ELb1ELb0ELb1ELb1ELb0EEENS1_21CollectiveEpilogueFwdINS6_IJS8_SA_S9_EEENS6_IJNS7_ILi1EEESI_SI_EEESC_SE_Li256ELb1ELb1ELb0ELb0EEENS1_19SingleTileSchedulerILb1ELb0ELb1ELi128EEEEEEEEEvNT_6ParamsE)
        /*04b8*/ 	.word	0x00000000


	//----- nvinfo : EIATTR_MIN_STACK_SIZE
	.align		4
.L_212:
        /*04bc*/ 	.byte	0x04, 0x12
        /*04be*/ 	.short	(.L_214 - .L_213)
	.align		4
.L_213:
        /*04c0*/ 	.word	index@(_ZN7cutlass13device_kernelIN5flash19enable_sm80_to_sm89INS1_16FlashAttnFwdSm80INS1_25CollectiveMainloopFwdSm80ILi8ELi1ELb1EN4cute5tupleIJNS5_1CILi128EEENS7_ILi64EEENS7_ILi256EEEEEELi256ENS_6half_tEfNS_4arch4Sm80ELb0ELb0ELb0ELb0ELb0ELb0ELb1ELb0EEENS1_21CollectiveEpilogueFwdINS6_IJS8_SA_S9_EEENS6_IJNS7_ILi1EEESI_SI_EEESC_SE_Li256ELb0ELb1ELb0ELb0EEENS1_19SingleTileSchedulerILb0ELb0ELb1ELi128EEEEEEEEEvNT_6ParamsE)
        /*04c4*/ 	.word	0x000000e8


	//----- nvinfo : EIATTR_MIN_STACK_SIZE
	.align		4
.L_214:
        /*04c8*/ 	.byte	0x04, 0x12
        /*04ca*/ 	.short	(.L_216 - .L_215)
	.align		4
.L_215:
        /*04cc*/ 	.word	index@(_ZN7cutlass13device_kernelIN5flash19enable_sm80_to_sm89INS1_16FlashAttnFwdSm80INS1_25CollectiveMainloopFwdSm80ILi8ELi1ELb1EN4cute5tupleIJNS5_1CILi128EEENS7_ILi64EEENS7_ILi256EEEEEELi256ENS_6half_tEfNS_4arch4Sm80ELb0ELb0ELb0ELb1ELb0ELb0ELb1ELb0EEENS1_21CollectiveEpilogueFwdINS6_IJS8_SA_S9_EEENS6_IJNS7_ILi1EEESI_SI_EEESC_SE_Li256ELb1ELb1ELb0ELb0EEENS1_19SingleTileSchedulerILb1ELb0ELb1ELi128EEEEEEEEEvNT_6ParamsE)
        /*04d0*/ 	.word	0x000000c8


	//----- nvinfo : EIATTR_MIN_STACK_SIZE
	.align		4
.L_216:
        /*04d4*/ 	.byte	0x04, 0x12
        /*04d6*/ 	.short	(.L_218 - .L_217)
	.align		4
.L_217:
        /*04d8*/ 	.word	index@(_ZN7cutlass13device_kernelIN5flash19enable_sm80_to_sm89INS1_16FlashAttnFwdSm80INS1_25CollectiveMainloopFwdSm80ILi8ELi1ELb0EN4cute5tupleIJNS5_1CILi128EEENS7_ILi32EEENS7_ILi256EEEEEELi256ENS_6half_tEfNS_4arch4Sm80ELb0ELb0ELb0ELb1ELb0ELb1ELb1ELb0EEENS1_21CollectiveEpilogueFwdINS6_IJS8_SA_S9_EEENS6_IJNS7_ILi1EEESI_SI_EEESC_SE_Li256ELb1ELb1ELb0ELb0EEENS1_19SingleTileSchedulerILb1ELb0ELb1ELi128EEEEEEEEEvNT_6ParamsE)
        /*04dc*/ 	.word	0x00000000


	//----- nvinfo : EIATTR_MIN_STACK_SIZE
	.align		4
.L_218:
        /*04e0*/ 	.byte	0x04, 0x12
        /*04e2*/ 	.short	(.L_220 - .L_219)
	.align		4
.L_219:
        /*04e4*/ 	.word	index@(_ZN7cutlass13device_kernelIN5flash19enable_sm80_to_sm89INS1_16FlashAttnFwdSm80INS1_25CollectiveMainloopFwdSm80ILi8ELi1ELb1EN4cute5tupleIJNS5_1CILi128EEENS7_ILi48EEENS7_ILi256EEEEEELi256ENS_6half_tEfNS_4arch4Sm80ELb0ELb1ELb0ELb0ELb0ELb0ELb1ELb0EEENS1_21CollectiveEpilogueFwdINS6_IJS8_SA_S9_EEENS6_IJNS7_ILi1EEESI_SI_EEESC_SE_Li256ELb0ELb1ELb0ELb0EEENS1_19SingleTileSchedulerILb0ELb0ELb1ELi128EEEEEEEEEvNT_6ParamsE)
        /*04e8*/ 	.word	0x00000098


	//----- nvinfo : EIATTR_MIN_STACK_SIZE
	.align		4
.L_220:
        /*04ec*/ 	.byte	0x04, 0x12
        /*04ee*/ 	.short	(.L_222 - .L_221)
	.align		4
.L_221:
        /*04f0*/ 	.word	index@(_ZN7cutlass13device_kernelIN5flash19enable_sm80_to_sm89INS1_16FlashAttnFwdSm80INS1_25CollectiveMainloopFwdSm80ILi8ELi1ELb1EN4cute5tupleIJNS5_1CILi128EEENS7_ILi48EEENS7_ILi256EEEEEELi256ENS_6half_tEfNS_4arch4Sm80ELb0ELb1ELb0ELb1ELb0ELb0ELb1ELb0EEENS1_21CollectiveEpilogueFwdINS6_IJS8_SA_S9_EEENS6_IJNS7_ILi1EEESI_SI_EEESC_SE_Li256ELb1ELb1ELb0ELb0EEENS1_19SingleTileSchedulerILb1ELb0ELb1ELi128EEEEEEEEEvNT_6ParamsE)
        /*04f4*/ 	.word	0x00000098


	//----- nvinfo : EIATTR_MIN_STACK_SIZE
	.align		4
.L_222:
        /*04f8*/ 	.byte	0x04, 0x12
        /*04fa*/ 	.short	(.L_224 - .L_223)
	.align		4
.L_223:
        /*04fc*/ 	.word	index@(_ZN7cutlass13device_kernelIN5flash19enable_sm80_to_sm89INS1_16FlashAttnFwdSm80INS1_25CollectiveMainloopFwdSm80ILi8ELi1ELb0EN4cute5tupleIJNS5_1CILi128EEENS7_ILi32EEENS7_ILi256EEEEEELi256ENS_6half_tEfNS_4arch4Sm80ELb0ELb1ELb0ELb1ELb0ELb1ELb1ELb0EEENS1_21CollectiveEpilogueFwdINS6_IJS8_SA_S9_EEENS6_IJNS7_ILi1EEESI_SI_EEESC_SE_Li256ELb1ELb1ELb0ELb0EEENS1_19SingleTileSchedulerILb1ELb0ELb1ELi128EEEEEEEEEvNT_6ParamsE)
        /*0500*/ 	.word	0x00000000


	//----- nvinfo : EIATTR_MIN_STACK_SIZE
	.align		4
.L_224:
        /*0504*/ 	.byte	0x04, 0x12
        /*0506*/ 	.short	(.L_226 - .L_225)
	.align		4
.L_225:
        /*0508*/ 	.word	index@(_ZN7cutlass13device_kernelIN5flash19enable_sm80_to_sm89INS1_16FlashAttnFwdSm80INS1_25CollectiveMainloopFwdSm80ILi8ELi1ELb1EN4cute5tupleIJNS5_1CILi128EEENS7_ILi64EEENS7_ILi256EEEEEELi256ENS_6half_tEfNS_4arch4Sm80ELb1ELb0ELb0ELb0ELb0ELb0ELb1ELb0EEENS1_21CollectiveEpilogueFwdINS6_IJS8_SA_S9_EEENS6_IJNS7_ILi1EEESI_SI_EEESC_SE_Li256ELb0ELb1ELb0ELb0EEENS1_30DynamicPersistentTileSchedulerILi256ELi256ELb0ELb1ELb0EEEEEEEEEvNT_6ParamsE)
        /*050c*/ 	.word	0x00000158


	//----- nvinfo : EIATTR_MIN_STACK_SIZE
	.align		4
.L_226:
        /*0510*/ 	.byte	0x04, 0x12
        /*0512*/ 	.short	(.L_228 - .L_227)
	.align		4
.L_227:
        /*0514*/ 	.word	index@(_ZN7cutlass13device_kernelIN5flash19enable_sm80_to_sm89INS1_16FlashAttnFwdSm80INS1_25CollectiveMainloopFwdSm80ILi8ELi1ELb1EN4cute5tupleIJNS5_1CILi128EEENS7_ILi64EEENS7_ILi256EEEEEELi256ENS_6half_tEfNS_4arch4Sm80ELb1ELb0ELb0ELb1ELb0ELb0ELb1ELb0EEENS1_21CollectiveEpilogueFwdINS6_IJS8_SA_S9_EEENS6_IJNS7_ILi1EEESI_SI_EEESC_SE_Li256ELb1ELb1ELb0ELb0EEENS1_19SingleTileSchedulerILb1ELb0ELb1ELi128EEEEEEEEEvNT_6ParamsE)
        /*0518*/ 	.word	0x00000130


	//----- nvinfo : EIATTR_MIN_STACK_SIZE
	.align		4
.L_228:
        /*051c*/ 	.byte	0x04, 0x12
        /*051e*/ 	.short	(.L_230 - .L_229)
	.align		4
.L_229:
        /*0520*/ 	.word	index@(_ZN7cutlass13device_kernelIN5flash19enable_sm80_to_sm89INS1_16FlashAttnFwdSm80INS1_25CollectiveMainloopFwdSm80ILi8ELi1ELb0EN4cute5tupleIJNS5_1CILi128EEENS7_ILi32EEENS7_ILi256EEEEEELi256ENS_6half_tEfNS_4arch4Sm80ELb1ELb0ELb0ELb1ELb0ELb1ELb1ELb0EEENS1_21CollectiveEpilogueFwdINS6_IJS8_SA_S9_EEENS6_IJNS7_ILi1EEESI_SI_EEESC_SE_Li256ELb1ELb1ELb0ELb0EEENS1_19SingleTileSchedulerILb1ELb0ELb1ELi128EEEEEEEEEvNT_6ParamsE)
        /*0524*/ 	.word	0x00000000


	//----- nvinfo : EIATTR_MIN_STACK_SIZE
	.align		4
.L_230:
        /*0528*/ 	.byte	0x04, 0x12
        /*052a*/ 	.short	(.L_232 - .L_231)
	.align		4
.L_231:
        /*052c*/ 	.word	index@(_ZN7cutlass13device_kernelIN5flash19enable_sm80_to_sm89INS1_16FlashAttnFwdSm80INS1_25CollectiveMainloopFwdSm80ILi8ELi1ELb0EN4cute5tupleIJNS5_1CILi128EEENS7_ILi96EEENS7_ILi256EEEEEELi256ENS_6half_tEfNS_4arch4Sm80ELb0ELb0ELb0ELb0ELb0ELb0ELb1ELb0EEENS1_21CollectiveEpilogueFwdINS6_IJS8_SA_S9_EEENS6_IJNS7_ILi1EEESI_SI_EEESC_SE_Li256ELb0ELb1ELb0ELb0EEENS1_19SingleTileSchedulerILb0ELb0ELb1ELi128EEEEEEEEEvNT_6ParamsE)
        /*0530*/ 	.word	0x00000068


	//----- nvinfo : EIATTR_MIN_STACK_SIZE
	.align		4
.L_232:
        /*0534*/ 	.byte	0x04, 0x12
        /*0536*/ 	.short	(.L_234 - .L_233)
	.align		4
.L_233:
        /*0538*/ 	.word	index@(_ZN7cutlass13device_kernelIN5flash19enable_sm80_to_sm89INS1_16FlashAttnFwdSm80INS1_25CollectiveMainloopFwdSm80ILi8ELi1ELb0EN4cute5tupleIJNS5_1CILi128EEENS7_ILi96EEENS7_ILi256EEEEEELi256ENS_6half_tEfNS_4arch4Sm80ELb0ELb0ELb0ELb1ELb0ELb0ELb1ELb0EEENS1_21CollectiveEpilogueFwdINS6_IJS8_SA_S9_EEENS6_IJNS7_ILi1EEESI_SI_EEESC_SE_Li256ELb1ELb1ELb0ELb0EEENS1_19SingleTileSchedulerILb1ELb0ELb1ELi128EEEEEEEEEvNT_6ParamsE)
        /*053c*/ 	.word	0x00000058


	//----- nvinfo : EIATTR_MIN_STACK_SIZE
	.align		4
.L_234:
        /*0540*/ 	.byte	0x04, 0x12
        /*0542*/ 	.short	(.L_236 - .L_235)
	.align		4
.L_235:
        /*0544*/ 	.word	index@(_ZN7cutlass13device_kernelIN5flash19enable_sm80_to_sm89INS1_16FlashAttnFwdSm80INS1_25CollectiveMainloopFwdSm80ILi8ELi1ELb0EN4cute5tupleIJNS5_1CILi128EEENS7_ILi48EEENS7_ILi256EEEEEELi256ENS_6half_tEfNS_4arch4Sm80ELb0ELb0ELb0ELb1ELb0ELb1ELb1ELb0EEENS1_21CollectiveEpilogueFwdINS6_IJS8_SA_S9_EEENS6_IJNS7_ILi1EEESI_SI_EEESC_SE_Li256ELb1ELb1ELb0ELb0EEENS1_19SingleTileSchedulerILb1ELb0ELb1ELi128EEEEEEEEEvNT_6ParamsE)
        /*0548*/ 	.word	0x00000000


	//----- nvinfo : EIATTR_MIN_STACK_SIZE
	.align		4
.L_236:
        /*054c*/ 	.byte	0x04, 0x12
        /*054e*/ 	.short	(.L_238 - .L_237)
	.align		4
.L_237:
        /*0550*/ 	.word	index@(_ZN7cutlass13device_kernelIN5flash19enable_sm80_to_sm89INS1_16FlashAttnFwdSm80INS1_25CollectiveMainloopFwdSm80ILi8ELi1ELb0EN4cute5tupleIJNS5_1CILi128EEENS7_ILi64EEENS7_ILi256EEEEEELi256ENS_6half_tEfNS_4arch4Sm80ELb0ELb1ELb0ELb0ELb0ELb0ELb1ELb0EEENS1_21CollectiveEpilogueFwdINS6_IJS8_SA_S9_EEENS6_IJNS7_ILi1EEESI_SI_EEESC_SE_Li256ELb0ELb1ELb0ELb0EEENS1_19SingleTileSchedulerILb0ELb0ELb1ELi128EEEEEEEEEvNT_6ParamsE)
        /*0554*/ 	.word	0x00000040


	//----- nvinfo : EIATTR_MIN_STACK_SIZE
	.align		4
.L_238:
        /*0558*/ 	.byte	0x04, 0x12
        /*055a*/ 	.short	(.L_240 - .L_239)
	.align		4
.L_239:
        /*055c*/ 	.word	index@(_ZN7cutlass13device_kernelIN5flash19enable_sm80_to_sm89INS1_16FlashAttnFwdSm80INS1_25CollectiveMainloopFwdSm80ILi8ELi1ELb0EN4cute5tupleIJNS5_1CILi128EEENS7_ILi64EEENS7_ILi256EEEEEELi256ENS_6half_tEfNS_4arch4Sm80ELb0ELb1ELb0ELb1ELb0ELb0ELb1ELb0EEENS1_21CollectiveEpilogueFwdINS6_IJS8_SA_S9_EEENS6_IJNS7_ILi1EEESI_SI_EEESC_SE_Li256ELb1ELb1ELb0ELb0EEENS1_19SingleTileSchedulerILb1ELb0ELb1ELi128EEEEEEEEEvNT_6ParamsE)
        /*0560*/ 	.word	0x00000018


	//----- nvinfo : EIATTR_MIN_STACK_SIZE
	.align		4
.L_240:
        /*0564*/ 	.byte	0x04, 0x12
        /*0566*/ 	.short	(.L_242 - .L_241)
	.align		4
.L_241:
        /*0568*/ 	.word	index@(_ZN7cutlass13device_kernelIN5flash19enable_sm80_to_sm89INS1_16FlashAttnFwdSm80INS1_25CollectiveMainloopFwdSm80ILi8ELi1ELb0EN4cute5tupleIJNS5_1CILi128EEENS7_ILi48EEENS7_ILi256EEEEEELi256ENS_6half_tEfNS_4arch4Sm80ELb0ELb1ELb0ELb1ELb0ELb1ELb1ELb0EEENS1_21CollectiveEpilogueFwdINS6_IJS8_SA_S9_EEENS6_IJNS7_ILi1EEESI_SI_EEESC_SE_Li256ELb1ELb1ELb0ELb0EEENS1_19SingleTileSchedulerILb1ELb0ELb1ELi128EEEEEEEEEvNT_6ParamsE)
        /*056c*/ 	.word	0x00000000


	//----- nvinfo : EIATTR_MIN_STACK_SIZE
	.align		4
.L_242:
        /*0570*/ 	.byte	0x04, 0x12
        /*0572*/ 	.short	(.L_244 - .L_243)
	.align		4
.L_243:
        /*0574*/ 	.word	index@(_ZN7cutlass13device_kernelIN5flash19enable_sm80_to_sm89INS1_16FlashAttnFwdSm80INS1_25CollectiveMainloopFwdSm80ILi8ELi1ELb0EN4cute5tupleIJNS5_1CILi128EEENS7_ILi96EEENS7_ILi256EEEEEELi256ENS_6half_tEfNS_4arch4Sm80ELb1ELb0ELb0ELb0ELb0ELb0ELb1ELb0EEENS1_21CollectiveEpilogueFwdINS6_IJS8_SA_S9_EEENS6_IJNS7_ILi1EEESI_SI_EEESC_SE_Li256ELb0ELb1ELb0ELb0EEENS1_30DynamicPersistentTileSchedulerILi256ELi256ELb0ELb1ELb0EEEEEEEEEvNT_6ParamsE)
        /*0578*/ 	.word	0x000000a8


	//----- nvinfo : EIATTR_MIN_STACK_SIZE
	.align		4
.L_244:
        /*057c*/ 	.byte	0x04, 0x12
        /*057e*/ 	.short	(.L_246 - .L_245)
	.align		4
.L_245:
        /*0580*/ 	.word	index@(_ZN7cutlass13device_kernelIN5flash19enable_sm80_to_sm89INS1_16FlashAttnFwdSm80INS1_25CollectiveMainloopFwdSm80ILi8ELi1ELb0EN4cute5tupleIJNS5_1CILi128EEENS7_ILi96EEENS7_ILi256EEEEEELi256ENS_6half_tEfNS_4arch4Sm80ELb1ELb0ELb0ELb1ELb0ELb0ELb1ELb0EEENS1_21CollectiveEpilogueFwdINS6_IJS8_SA_S9_EEENS6_IJNS7_ILi1EEESI_SI_EEESC_SE_Li256ELb1ELb1ELb0ELb0EEENS1_19SingleTileSchedulerILb1ELb0ELb1ELi128EEEEEEEEEvNT_6ParamsE)
        /*0584*/ 	.word	0x00000068


	//----- nvinfo : EIATTR_MIN_STACK_SIZE
	.align		4
.L_246:
        /*0588*/ 	.byte	0x04, 0x12
        /*058a*/ 	.short	(.L_248 - .L_247)
	.align		4
.L_247:
        /*058c*/ 	.word	index@(_ZN7cutlass13device_kernelIN5flash19enable_sm80_to_sm89INS1_16FlashAttnFwdSm80INS1_25CollectiveMainloopFwdSm80ILi8ELi1ELb0EN4cute5tupleIJNS5_1CILi128EEENS7_ILi48EEENS7_ILi256EEEEEELi256ENS_6half_tEfNS_4arch4Sm80ELb1ELb0ELb0ELb1ELb0ELb1ELb1ELb0EEENS1_21CollectiveEpilogueFwdINS6_IJS8_SA_S9_EEENS6_IJNS7_ILi1EEESI_SI_EEESC_SE_Li256ELb1ELb1ELb0ELb0EEENS1_19SingleTileSchedulerILb1ELb0ELb1ELi128EEEEEEEEEvNT_6ParamsE)
        /*0590*/ 	.word	0x00000000
.L_248:


//--------------------- .nv.info._ZN7cutlass13device_kernelIN5flash19enable_sm80_to_sm89INS1_16FlashAttnFwdSm80INS1_25CollectiveMainloopFwdSm80ILi8ELi1ELb1EN4cute5tupleIJNS5_1CILi128EEENS7_ILi64EEENS7_ILi256EEEEEELi256ENS_6half_tEfNS_4arch4Sm80ELb0ELb0ELb1ELb0ELb0ELb0ELb1ELb0EEENS1_21CollectiveEpilogueFwdINS6_IJS8_SA_S9_EEENS6_IJNS7_ILi1EEESI_SI_EEESC_SE_Li256ELb0ELb1ELb0ELb0EEENS1_19SingleTileSchedulerILb0ELb0ELb1ELi128EEEEEEEEEvNT_6ParamsE --------------------------
	.section	.nv.info._ZN7cutlass13device_kernelIN5flash19enable_sm80_to_sm89INS1_16FlashAttnFwdSm80INS1_25CollectiveMainloopFwdSm80ILi8ELi1ELb1EN4cute5tupleIJNS5_1CILi128EEENS7_ILi64EEENS7_ILi256EEEEEELi256ENS_6half_tEfNS_4arch4Sm80ELb0ELb0ELb1ELb0ELb0ELb0ELb1ELb0EEENS1_21CollectiveEpilogueFwdINS6_IJS8_SA_S9_EEENS6_IJNS7_ILi1EEESI_SI_EEESC_SE_Li256ELb0ELb1ELb0ELb0EEENS1_19SingleTileSchedulerILb0ELb0ELb1ELi128EEEEEEEEEvNT_6ParamsE,"",@"SHT_CUDA_INFO"
	.sectionflags	@""
	.align	4


	//----- nvinfo : EIATTR_CUDA_API_VERSION
	.align		4
        /*0000*/ 	.byte	0x04, 0x37
        /*0002*/ 	.short	(.L_250 - .L_249)
.L_249:
        /*0004*/ 	.word	0x00000082


	//----- nvinfo : EIATTR_SW2861232_WAR
	.align		4
.L_250:
        /*0008*/ 	.byte	0x01, 0x35
	.zero		2


	//----- nvinfo : EIATTR_PARAM_CBANK
	.align		4
        /*000c*/ 	.byte	0x04, 0x0a
        /*000e*/ 	.short	(.L_252 - .L_251)
	.align		4
.L_251:
        /*0010*/ 	.word	index@(.nv.constant0._ZN7cutlass13device_kernelIN5flash19enable_sm80_to_sm89INS1_16FlashAttnFwdSm80INS1_25CollectiveMainloopFwdSm80ILi8ELi1ELb1EN4cute5tupleIJNS5_1CILi128EEENS7_ILi64EEENS7_ILi256EEEEEELi256ENS_6half_tEfNS_4arch4Sm80ELb0ELb0ELb1ELb0ELb0ELb0ELb1ELb0EEENS1_21CollectiveEpilogueFwdINS6_IJS8_SA_S9_EEENS6_IJNS7_ILi1EEESI_SI_EEESC_SE_Li256ELb0ELb1ELb0ELb0EEENS1_19SingleTileSchedulerILb0ELb0ELb1ELi128EEEEEEEEEvNT_6ParamsE)
        /*0014*/ 	.short	0x0160
        /*0016*/ 	.short	0x0418


	//----- nvinfo : EIATTR_CBANK_PARAM_SIZE
	.align		4
.L_252:
        /*0018*/ 	.byte	0x03, 0x19
        /*001a*/ 	.short	0x0418


	//----- nvinfo : EIATTR_KPARAM_INFO
	.align		4
        /*001c*/ 	.byte	0x04, 0x17
        /*001e*/ 	.short	(.L_254 - .L_253)
.L_253:
        /*0020*/ 	.word	0x00000000
        /*0024*/ 	.short	0x0000
        /*0026*/ 	.short	0x0000
        /*0028*/ 	.byte	0x00, 0xf0, 0x61, 0x10


	//----- nvinfo : EIATTR_MAXREG_COUNT
	.align		4
.L_254:
        /*002c*/ 	.byte	0x03, 0x1b
        /*002e*/ 	.short	0x00ff


	//----- nvinfo : EIATTR_NUM_BARRIERS
	.align		4
        /*0030*/ 	.byte	0x02, 0x4c
        /*0032*/ 	.byte	0x02
	.zero		1


	//----- nvinfo : EIATTR_ANNOTATIONS
	.align		4
        /*0034*/ 	.byte	0x04, 0x55
        /*0036*/ 	.short	(.L_256 - .L_255)


	//   ....[0]....
.L_255:
        /*0038*/ 	.word	0x00000001
        /*003c*/ 	.byte	0x30, 0x02, 0x00, 0x00, 0x01, 0x00, 0x00, 0x00, 0x30, 0x04, 0x00, 0x00, 0x01, 0x00, 0x00, 0x00
        /* <DEDUP_REMOVED lines=73> */
        /*04dc*/ 	.byte	0xd0, 0xa1, 0x00, 0x00, 0x01, 0x00, 0x00, 0x00, 0xf0, 0xa1, 0x00, 0x00


	//----- nvinfo : EIATTR_MERCURY_ISA_VERSION
	.align		4
.L_256:
        /*04e8*/ 	.byte	0x03, 0x5f
        /*04ea*/ 	.short	0x0000


	//----- nvinfo : EIATTR_COOP_GROUP_MASK_REGIDS
	.align		4
        /*04ec*/ 	.byte	0x04, 0x29
        /*04ee*/ 	.short	(.L_258 - .L_257)


	//   ....[0]....
.L_257:
        /*04f0*/ 	.word	0xffffffff


	//   ....[1]....
        /*04f4*/ 	.word	0xffffffff


	//   ....[2]....
        /*04f8*/ 	.word	0xffffffff


	//   ....[3]....
        /*04fc*/ 	.word	0xffffffff


	//   ....[4]....
        /*0500*/ 	.word	0xffffffff


	//   ....[5]....
        /*0504*/ 	.word	0xffffffff


	//   ....[6]....
        /*0508*/ 	.word	0xffffffff


	//   ....[7]....
        /*050c*/ 	.word	0xffffffff


	//   ....[8]....
        /*0510*/ 	.word	0xffffffff


	//   ....[9]....
        /*0514*/ 	.word	0xffffffff


	//   ....[10]....
        /*0518*/ 	.word	0xffffffff


	//   ....[11]....
        /*051c*/ 	.word	0xffffffff


	//   ....[12]....
        /*0520*/ 	.word	0xffffffff


	//   ....[13]....
        /*0524*/ 	.word	0xffffffff


	//   ....[14]....
        /*0528*/ 	.word	0xffffffff


	//   ....[15]....
        /*052c*/ 	.word	0xffffffff


	//   ....[16]....
        /*0530*/ 	.word	0xffffffff


	//   ....[17]....
        /*0534*/ 	.word	0xffffffff


	//   ....[18]....
        /*0538*/ 	.word	0xffffffff


	//   ....[19]....
        /*053c*/ 	.word	0xffffffff


	//   ....[20]....
        /*0540*/ 	.word	0xffffffff


	//   ....[21]....
        /*0544*/ 	.word	0xffffffff


	//   ....[22]....
        /*0548*/ 	.word	0xffffffff


	//   ....[23]....
        /*054c*/ 	.word	0xffffffff


	//   ....[24]....
        /*0550*/ 	.word	0xffffffff


	//   ....[25]....
        /*0554*/ 	.word	0xffffffff


	//   ....[26]....
        /*0558*/ 	.word	0xffffffff


	//   ....[27]....
        /*055c*/ 	.word	0xffffffff


	//   ....[28]....
        /*0560*/ 	.word	0xffffffff


	//   ....[29]....
        /*0564*/ 	.word	0xffffffff


	//   ....[30]....
        /*0568*/ 	.word	0xffffffff


	//   ....[31]....
        /*056c*/ 	.word	0xffffffff


	//----- nvinfo : EIATTR_COOP_GROUP_INSTR_OFFSETS
	.align		4
.L_258:
        /*0570*/ 	.byte	0x04, 0x28
        /*0572*/ 	.short	(.L_260 - .L_259)


	//   ....[0]....
.L_259:
        /*0574*/ 	.word	0x00000480


	//   ....[1]....
        /*0578*/ 	.word	0x000004d0


	//   ....[2]....
        /*057c*/ 	.word	0x00000570


	//   ....[3]....
        /*0580*/ 	.word	0x000005a0


	//   ....[4]....
        /*0584*/ 	.word	0x000007c0


	//   ....[5]....
        /*0588*/ 	.word	0x00000850


	//   ....[6]....
        /*058c*/ 	.word	0x00000a50


	//   ....[7]....
        /*0590*/ 	.word	0x00000a60


	//   ....[8]....
        /*0594*/ 	.word	0x00003060


	//   ....[9]....
        /*0598*/ 	.word	0x000030f0


	//   ....[10]....
        /*059c*/ 	.word	0x00003100


	//   ....[11]....
        /*05a0*/ 	.word	0x00003130


	//   ....[12]....
        /*05a4*/ 	.word	0x00006650


	//   ....[13]....
        /*05a8*/ 	.word	0x00006690


	//   ....[14]....
        /*05ac*/ 	.word	0x000066c0


	//   ....[15]....
        /*05b0*/ 	.word	0x00006710


	//   ....[16]....
        /*05b4*/ 	.word	0x000089f0


	//   ....[17]....
        /*05b8*/ 	.word	0x00008a00


	//   ....[18]....
        /*05bc*/ 	.word	0x00008a50


	//   ....[19]....
        /*05c0*/ 	.word	0x00008a70


	//   ....[20]....
        /*05c4*/ 	.word	0x0000a270


	//   ....[21]....
        /*05c8*/ 	.word	0x0000a280


	//   ....[22]....
        /*05cc*/ 	.word	0x0000a2a0


	//   ....[23]....
        /*05d0*/ 	.word	0x0000a2b0


	//   ....[24]....
        /*05d4*/ 	.word	0x0000a3d0


	//   ....[25]....
        /*05d8*/ 	.word	0x0000a400


	//   ....[26]....
        /*05dc*/ 	.word	0x0000a5d0


	//   ....[27]....
        /*05e0*/ 	.word	0x0000a600


	//   ....[28]....
        /*05e4*/ 	.word	0x0000a790


	//   ....[29]....
        /*05e8*/ 	.word	0x0000a7c0


	//   ....[30]....
        /*05ec*/ 	.word	0x0000a950


	//   ....[31]....
        /*05f0*/ 	.word	0x0000a970


	//----- nvinfo : EIATTR_EXIT_INSTR_OFFSETS
	.align		4
.L_260:
        /*05f4*/ 	.byte	0x04, 0x1c
        /*05f6*/ 	.short	(.L_262 - .L_261)


	//   ....[0]....
.L_261:
        /*05f8*/ 	.word	0x00000040


	//   ....[1]....
        /*05fc*/ 	.word	0x0000a980


	//   ....[2]....
        /*0600*/ 	.word	0x0000aa90


	//   ....[3]....
        /*0604*/ 	.word	0x0000aaf0


	//----- nvinfo : EIATTR_CTAIDZ_USED
	.align		4
.L_262:
        /*0608*/ 	.byte	0x01, 0x04
	.zero		2


	//----- nvinfo : EIATTR_MAX_THREADS
	.align		4
        /*060c*/ 	.byte	0x04, 0x05
        /*060e*/ 	.short	(.L_264 - .L_263)
.L_263:
        /*0610*/ 	.word	0x00000100
        /*0614*/ 	.word	0x00000001
        /*0618*/ 	.word	0x00000001


	//----- nvinfo : EIATTR_CRS_STACK_SIZE
	.align		4
.L_264:
        /*061c*/ 	.byte	0x04, 0x1e
        /*061e*/ 	.short	(.L_266 - .L_265)
.L_265:
        /*0620*/ 	.word	0x00000000
.L_266:


//--------------------- .nv.info._ZN7cutlass13device_kernelIN5flash19enable_sm80_to_sm89INS1_16FlashAttnFwdSm80INS1_25CollectiveMainloopFwdSm80ILi8ELi1ELb1EN4cute5tupleIJNS5_1CILi128EEENS7_ILi64EEENS7_ILi256EEEEEELi256ENS_6half_tEfNS_4arch4Sm80ELb0ELb0ELb1ELb1ELb0ELb0ELb1ELb0EEENS1_21CollectiveEpilogueFwdINS6_IJS8_SA_S9_EEENS6_IJNS7_ILi1EEESI_SI_EEESC_SE_Li256ELb1ELb1ELb0ELb0EEENS1_19SingleTileSchedulerILb1ELb0ELb1ELi128EEEEEEEEEvNT_6ParamsE --------------------------
	.section	.nv.info._ZN7cutlass13device_kernelIN5flash19enable_sm80_to_sm89INS1_16FlashAttnFwdSm80INS1_25CollectiveMainloopFwdSm80ILi8ELi1ELb1EN4cute5tupleIJNS5_1CILi128EEENS7_ILi64EEENS7_ILi256EEEEEELi256ENS_6half_tEfNS_4arch4Sm80ELb0ELb0ELb1ELb1ELb0ELb0ELb1ELb0EEENS1_21CollectiveEpilogueFwdINS6_IJS8_SA_S9_EEENS6_IJNS7_ILi1EEESI_SI_EEESC_SE_Li256ELb1ELb1ELb0ELb0EEENS1_19SingleTileSchedulerILb1ELb0ELb1ELi128EEEEEEEEEvNT_6ParamsE,"",@"SHT_CUDA_INFO"
	.sectionflags	@""
	.align	4


	//----- nvinfo : EIATTR_CUDA_API_VERSION
	.align		4
        /*0000*/ 	.byte	0x04, 0x37
        /*0002*/ 	.short	(.L_268 - .L_267)
.L_267:
        /*0004*/ 	.word	0x00000082


	//----- nvinfo : EIATTR_SW2861232_WAR
	.align		4
.L_268:
        /*0008*/ 	.byte	0x01, 0x35
	.zero		2


	//----- nvinfo : EIATTR_PARAM_CBANK
	.align		4
        /*000c*/ 	.byte	0x04, 0x0a
        /*000e*/ 	.short	(.L_270 - .L_269)
	.align		4
.L_269:
        /*0010*/ 	.word	index@(.nv.constant0._ZN7cutlass13device_kernelIN5flash19enable_sm80_to_sm89INS1_16FlashAttnFwdSm80INS1_25CollectiveMainloopFwdSm80ILi8ELi1ELb1EN4cute5tupleIJNS5_1CILi128EEENS7_ILi64EEENS7_ILi256EEEEEELi256ENS_6half_tEfNS_4arch4Sm80ELb0ELb0ELb1ELb1ELb0ELb0ELb1ELb0EEENS1_21CollectiveEpilogueFwdINS6_IJS8_SA_S9_EEENS6_IJNS7_ILi1EEESI_SI_EEESC_SE_Li256ELb1ELb1ELb0ELb0EEENS1_19SingleTileSchedulerILb1ELb0ELb1ELi128EEEEEEEEEvNT_6ParamsE)
        /*0014*/ 	.short	0x0160
        /*0016*/ 	.short	0x0418


	//----- nvinfo : EIATTR_CBANK_PARAM_SIZE
	.align		4
.L_270:
        /*0018*/ 	.byte	0x03, 0x19
        /*001a*/ 	.short	0x0418


	//----- nvinfo : EIATTR_KPARAM_INFO
	.align		4
        /*001c*/ 	.byte	0x04, 0x17
        /*001e*/ 	.short	(.L_272 - .L_271)
.L_271:
        /*0020*/ 	.word	0x00000000
        /*0024*/ 	.short	0x0000
        /*0026*/ 	.short	0x0000
        /*0028*/ 	.byte	0x00, 0xf0, 0x61, 0x10


	//----- nvinfo : EIATTR_MAXREG_COUNT
	.align		4
.L_272:
        /*002c*/ 	.byte	0x03, 0x1b
        /*002e*/ 	.short	0x00ff


	//----- nvinfo : EIATTR_NUM_BARRIERS
	.align		4
        /*0030*/ 	.byte	0x02, 0x4c
        /*0032*/ 	.byte	0x02
	.zero		1


	//----- nvinfo : EIATTR_ANNOTATIONS
	.align		4
        /*0034*/ 	.byte	0x04, 0x55
        /*0036*/ 	.short	(.L_274 - .L_273)


	//   ....[0]....
.L_273:
        /* <DEDUP_REMOVED lines=72> */
        /*04ac*/ 	.byte	0x90, 0xba, 0x00, 0x00


	//----- nvinfo : EIATTR_MERCURY_ISA_VERSION
	.align		4
.L_274:
        /*04b0*/ 	.byte	0x03, 0x5f
        /*04b2*/ 	.short	0x0000


	//----- nvinfo : EIATTR_COOP_GROUP_MASK_REGIDS
	.align		4
        /*04b4*/ 	.byte	0x04, 0x29
        /*04b6*/ 	.short	(.L_276 - .L_275)


	//   ....[0]....
.L_275:
        /*04b8*/ 	.word	0xffffffff


	//   ....[1]....
        /*04bc*/ 	.word	0xffffffff


	//   ....[2]....
        /*04c0*/ 	.word	0xffffffff


	//   ....[3]....
        /*04c4*/ 	.word	0xffffffff


	//   ....[4]....
        /*04c8*/ 	.word	0xffffffff


	//   ....[5]....
        /*04cc*/ 	.word	0xffffffff


	//   ....[6]....
        /*04d0*/ 	.word	0xffffffff


	//   ....[7]....
        /*04d4*/ 	.word	0xffffffff


	//   ....[8]....
        /*04d8*/ 	.word	0xffffffff


	//   ....[9]....
        /*04dc*/ 	.word	0xffffffff


	//   ....[10]....
        /*04e0*/ 	.word	0xffffffff


	//   ....[11]....
        /*04e4*/ 	.word	0xffffffff


	//   ....[12]....
        /*04e8*/ 	.word	0xffffffff


	//   ....[13]....
        /*04ec*/ 	.word	0xffffffff


	//   ....[14]....
        /*04f0*/ 	.word	0xffffffff


	//   ....[15]....
        /*04f4*/ 	.word	0xffffffff


	//   ....[16]....
        /*04f8*/ 	.word	0xffffffff


	//   ....[17]....
        /*04fc*/ 	.word	0xffffffff


	//   ....[18]....
        /*0500*/ 	.word	0xffffffff


	//   ....[19]....
        /*0504*/ 	.word	0xffffffff


	//   ....[20]....
        /*0508*/ 	.word	0xffffffff


	//   ....[21]....
        /*050c*/ 	.word	0xffffffff


	//   ....[22]....
        /*0510*/ 	.word	0xffffffff


	//   ....[23]....
        /*0514*/ 	.word	0xffffffff


	//   ....[24]....
        /*0518*/ 	.word	0xffffffff


	//   ....[25]....
        /*051c*/ 	.word	0xffffffff


	//   ....[26]....
        /*0520*/ 	.word	0xffffffff


	//   ....[27]....
        /*0524*/ 	.word	0xffffffff


	//   ....[28]....
        /*0528*/ 	.word	0xffffffff


	//   ....[29]....
        /*052c*/ 	.word	0xffffffff


	//   ....[30]....
        /*0530*/ 	.word	0xffffffff


	//   ....[31]....
        /*0534*/ 	.word	0xffffffff


	//   ....[32]....
        /*0538*/ 	.word	0xffffffff


	//   ....[33]....
        /*053c*/ 	.word	0xffffffff


	//   ....[34]....
        /*0540*/ 	.word	0xffffffff


	//   ....[35]....
        /*0544*/ 	.word	0xffffffff


	//   ....[36]....
        /*0548*/ 	.word	0xffffffff


	//   ....[37]....
        /*054c*/ 	.word	0xffffffff


	//   ....[38]....
        /*0550*/ 	.word	0xffffffff


	//   ....[39]....
        /*0554*/ 	.word	0xffffffff


	//   ....[40]....
        /*0558*/ 	.word	0xffffffff


	//----- nvinfo : EIATTR_COOP_GROUP_INSTR_OFFSETS
	.align		4
.L_276:
        /*055c*/ 	.byte	0x04, 0x28
        /*055e*/ 	.short	(.L_278 - .L_277)


	//   ....[0]....
.L_277:
        /*0560*/ 	.word	0x00000090


	//   ....[1]....
        /*0564*/ 	.word	0x00000e90


	//   ....[2]....
        /*0568*/ 	.word	0x00000ec0


	//   ....[3]....
        /*056c*/ 	.word	0x00001010


	//   ....[4]....
        /*0570*/ 	.word	0x00001070


	//   ....[5]....
        /*0574*/ 	.word	0x00001210


	//   ....[6]....
        /*0578*/ 	.word	0x00001240


	//   ....[7]....
        /*057c*/ 	.word	0x000012a0


	//   ....[8]....
        /*0580*/ 	.word	0x000012b0


	//   ....[9]....
        /*0584*/ 	.word	0x00003630


	//   ....[10]....
        /*0588*/ 	.word	0x000036e0


	//   ....[11]....
        /*058c*/ 	.word	0x000036f0


	//   ....[12]....
        /*0590*/ 	.word	0x00003730


	//   ....[13]....
        /*0594*/ 	.word	0x00007360


	//   ....[14]....
        /*0598*/ 	.word	0x000073a0


	//   ....[15]....
        /*059c*/ 	.word	0x000073d0


	//   ....[16]....
        /*05a0*/ 	.word	0x00007420


	//   ....[17]....
        /*05a4*/ 	.word	0x00009630


	//   ....[18]....
        /*05a8*/ 	.word	0x00009640


	//   ....[19]....
        /*05ac*/ 	.word	0x00009670


	//   ....[20]....
        /*05b0*/ 	.word	0x00009690


	//   ....[21]....
        /*05b4*/ 	.word	0x0000b010


	//   ....[22]....
        /*05b8*/ 	.word	0x0000b050


	//   ....[23]....
        /*05bc*/ 	.word	0x0000b080


	//   ....[24]....
        /*05c0*/ 	.word	0x0000b0a0


	//   ....[25]....
        /*05c4*/ 	.word	0x0000b2c0


	//   ....[26]....
        /*05c8*/ 	.word	0x0000b2d0


	//   ....[27]....
        /*05cc*/ 	.word	0x0000b4d0


	//   ....[28]....
        /*05d0*/ 	.word	0x0000b500


	//   ....[29]....
        /*05d4*/ 	.word	0x0000b6c0


	//   ....[30]....
        /*05d8*/ 	.word	0x0000b6f0


	//   ....[31]....
        /*05dc*/ 	.word	0x0000b8b0


	//   ....[32]....
        /*05e0*/ 	.word	0x0000b8d0


	//   ....[33]....
        /*05e4*/ 	.word	0x0000c140


	//   ....[34]....
        /*05e8*/ 	.word	0x0000c160


	//   ....[35]....
        /*05ec*/ 	.word	0x0000c320


	//   ....[36]....
        /*05f0*/ 	.word	0x0000c350


	//   ....[37]....
        /*05f4*/ 	.word	0x0000c4e0


	//   ....[38]....
        /*05f8*/ 	.word	0x0000c510


	//   ....[39]....
        /*05fc*/ 	.word	0x0000c6a0


	//   ....[40]....
        /*0600*/ 	.word	0x0000c6c0


	//----- nvinfo : EIATTR_EXIT_INSTR_OFFSETS
	.align		4
.L_278:
        /*0604*/ 	.byte	0x04, 0x1c
        /*0606*/ 	.short	(.L_280 - .L_279)


	//   ....[0]....
.L_279:
        /*0608*/ 	.word	0x00000350


	//   ....[1]....
        /*060c*/ 	.word	0x0000b8e0


	//   ....[2]....
        /*0610*/ 	.word	0x0000ba20


	//   ....[3]....
        /*0614*/ 	.word	0x0000ba80


	//   ....[4]....
        /*0618*/ 	.word	0x0000c6d0


	//   ....[5]....
        /*061c*/ 	.word	0x0000c7e0


	//   ....[6]....
        /*0620*/ 	.word	0x0000c840


	//----- nvinfo : EIATTR_CTAIDZ_USED
	.align		4
.L_280:
        /*0624*/ 	.byte	0x01, 0x04
	.zero		2


	//----- nvinfo : EIATTR_MAX_THREADS
	.align		4
        /*0628*/ 	.byte	0x04, 0x05
        /*062a*/ 	.short	(.L_282 - .L_281)
.L_281:
        /*062c*/ 	.word	0x00000100
        /*0630*/ 	.word	0x00000001
        /*0634*/ 	.word	0x00000001


	//----- nvinfo : EIATTR_CRS_STACK_SIZE
	.align		4
.L_282:
        /*0638*/ 	.byte	0x04, 0x1e
        /*063a*/ 	.short	(.L_284 - .L_283)
.L_283:
        /*063c*/ 	.word	0x00000000
.L_284:


//--------------------- .nv.info._ZN7cutlass13device_kernelIN5flash19enable_sm80_to_sm89INS1_16FlashAttnFwdSm80INS1_25CollectiveMainloopFwdSm80ILi8ELi1ELb0EN4cute5tupleIJNS5_1CILi128EEENS7_ILi32EEENS7_ILi256EEEEEELi256ENS_6half_tEfNS_4arch4Sm80ELb0ELb0ELb1ELb1ELb0ELb1ELb1ELb0EEENS1_21CollectiveEpilogueFwdINS6_IJS8_SA_S9_EEENS6_IJNS7_ILi1EEESI_SI_EEESC_SE_Li256ELb1ELb1ELb0ELb0EEENS1_19SingleTileSchedulerILb1ELb0ELb1ELi128EEEEEEEEEvNT_6ParamsE --------------------------
	.section	.nv.info._ZN7cutlass13device_kernelIN5flash19enable_sm80_to_sm89INS1_16FlashAttnFwdSm80INS1_25CollectiveMainloopFwdSm80ILi8ELi1ELb0EN4cute5tupleIJNS5_1CILi128EEENS7_ILi32EEENS7_ILi256EEEEEELi256ENS_6half_tEfNS_4arch4Sm80ELb0ELb0ELb1ELb1ELb0ELb1ELb1ELb0EEENS1_21CollectiveEpilogueFwdINS6_IJS8_SA_S9_EEENS6_IJNS7_ILi1EEESI_SI_EEESC_SE_Li256ELb1ELb1ELb0ELb0EEENS1_19SingleTileSchedulerILb1ELb0ELb1ELi128EEEEEEEEEvNT_6ParamsE,"",@"SHT_CUDA_INFO"
	.sectionflags	@""
	.align	4


	//----- nvinfo : EIATTR_CUDA_API_VERSION
	.align		4
        /*0000*/ 	.byte	0x04, 0x37
        /*0002*/ 	.short	(.L_286 - .L_285)
.L_285:
        /*0004*/ 	.word	0x00000082


	//----- nvinfo : EIATTR_SW2861232_WAR
	.align		4
.L_286:
        /*0008*/ 	.byte	0x01, 0x35
	.zero		2


	//----- nvinfo : EIATTR_PARAM_CBANK
	.align		4
        /*000c*/ 	.byte	0x04, 0x0a
        /*000e*/ 	.short	(.L_288 - .L_287)
	.align		4
.L_287:
        /*0010*/ 	.word	index@(.nv.constant0._ZN7cutlass13device_kernelIN5flash19enable_sm80_to_sm89INS1_16FlashAttnFwdSm80INS1_25CollectiveMainloopFwdSm80ILi8ELi1ELb0EN4cute5tupleIJNS5_1CILi128EEENS7_ILi32EEENS7_ILi256EEEEEELi256ENS_6half_tEfNS_4arch4Sm80ELb0ELb0ELb1ELb1ELb0ELb1ELb1ELb0EEENS1_21CollectiveEpilogueFwdINS6_IJS8_SA_S9_EEENS6_IJNS7_ILi1EEESI_SI_EEESC_SE_Li256ELb1ELb1ELb0ELb0EEENS1_19SingleTileSchedulerILb1ELb0ELb1ELi128EEEEEEEEEvNT_6ParamsE)
        /*0014*/ 	.short	0x0160
        /*0016*/ 	.short	0x0418


	//----- nvinfo : EIATTR_CBANK_PARAM_SIZE
	.align		4
.L_288:
        /*0018*/ 	.byte	0x03, 0x19
        /*001a*/ 	.short	0x0418


	//----- nvinfo : EIATTR_KPARAM_INFO
	.align		4
        /*001c*/ 	.byte	0x04, 0x17
        /*001e*/ 	.short	(.L_290 - .L_289)
.L_289:
        /*0020*/ 	.word	0x00000000
        /*0024*/ 	.short	0x0000
        /*0026*/ 	.short	0x0000
        /*0028*/ 	.byte	0x00, 0xf0, 0x61, 0x10


	//----- nvinfo : EIATTR_MAXREG_COUNT
	.align		4
.L_290:
        /*002c*/ 	.byte	0x03, 0x1b
        /*002e*/ 	.short	0x00ff


	//----- nvinfo : EIATTR_NUM_BARRIERS
	.align		4
        /*0030*/ 	.byte	0x02, 0x4c
        /*0032*/ 	.byte	0x02
	.zero		1


	//----- nvinfo : EIATTR_MERCURY_ISA_VERSION
	.align		4
        /*0034*/ 	.byte	0x03, 0x5f
        /*0036*/ 	.short	0x0000


	//----- nvinfo : EIATTR_COOP_GROUP_MASK_REGIDS
	.align		4
        /*0038*/ 	.byte	0x04, 0x29
        /*003a*/ 	.short	(.L_292 - .L_291)


	//   ....[0]....
.L_291:
        /*003c*/ 	.word	0xffffffff


	//   ....[1]....
        /*0040*/ 	.word	0xffffffff


	//   ....[2]....
        /*0044*/ 	.word	0xffffffff


	//   ....[3]....
        /*0048*/ 	.word	0xffffffff


	//   ....[4]....
        /*004c*/ 	.word	0xffffffff


	//   ....[5]....
        /*0050*/ 	.word	0xffffffff


	//   ....[6]....
        /*0054*/ 	.word	0xffffffff


	//   ....[7]....
        /*0058*/ 	.word	0xffffffff


	//   ....[8]....
        /*005c*/ 	.word	0xffffffff


	//   ....[9]....
        /*0060*/ 	.word	0xffffffff


	//   ....[10]....
        /*0064*/ 	.word	0xffffffff


	//   ....[11]....
        /*0068*/ 	.word	0xffffffff


	//   ....[12]....
        /*006c*/ 	.word	0xffffffff


	//   ....[13]....
        /*0070*/ 	.word	0xffffffff


	//   ....[14]....
        /*0074*/ 	.word	0xffffffff


	//   ....[15]....
        /*0078*/ 	.word	0xffffffff


	//   ....[16]....
        /*007c*/ 	.word	0xffffffff


	//   ....[17]....
        /*0080*/ 	.word	0xffffffff


	//   ....[18]....
        /*0084*/ 	.word	0xffffffff


	//   ....[19]....
        /*0088*/ 	.word	0xffffffff


	//   ....[20]....
        /*008c*/ 	.word	0xffffffff


	//   ....[21]....
        /*0090*/ 	.word	0xffffffff


	//   ....[22]....
        /*0094*/ 	.word	0xffffffff


	//   ....[23]....
        /*0098*/ 	.word	0xffffffff


	//   ....[24]....
        /*009c*/ 	.word	0xffffffff


	//   ....[25]....
        /*00a0*/ 	.word	0xffffffff


	//   ....[26]....
        /*00a4*/ 	.word	0xffffffff


	//   ....[27]....
        /*00a8*/ 	.word	0xffffffff


	//   ....[28]....
        /*00ac*/ 	.word	0xffffffff


	//   ....[29]....
        /*00b0*/ 	.word	0xffffffff


	//   ....[30]....
        /*00b4*/ 	.word	0xffffffff


	//   ....[31]....
        /*00b8*/ 	.word	0xffffffff


	//   ....[32]....
        /*00bc*/ 	.word	0xffffffff


	//   ....[33]....
        /*00c0*/ 	.word	0xffffffff


	//   ....[34]....
        /*00c4*/ 	.word	0xffffffff


	//   ....[35]....
        /*00c8*/ 	.word	0xffffffff


	//   ....[36]....
        /*00cc*/ 	.word	0xffffffff


	//   ....[37]....
        /*00d0*/ 	.word	0xffffffff


	//   ....[38]....
        /*00d4*/ 	.word	0xffffffff


	//   ....[39]....
        /*00d8*/ 	.word	0xffffffff


	//   ....[40]....
        /*00dc*/ 	.word	0xffffffff


	//----- nvinfo : EIATTR_COOP_GROUP_INSTR_OFFSETS
	.align		4
.L_292:
        /*00e0*/ 	.byte	0x04, 0x28
        /*00e2*/ 	.short	(.L_294 - .L_293)


	//   ....[0]....
.L_293:
        /*00e4*/ 	.word	0x00000080


	//   ....[1]....
        /*00e8*/ 	.word	0x00004c40


	//   ....[2]....
        /*00ec*/ 	.word	0x00004c80


	//   ....[3]....
        /*00f0*/ 	.word	0x00005010


	//   ....[4]....
        /*00f4*/ 	.word	0x00005040


	//   ....[5]....
        /*00f8*/ 	.word	0x000053f0


	//   ....[6]....
        /*00fc*/ 	.word	0x00005420


	//   ....[7]....
        /*0100*/ 	.word	0x00005630


	//   ....[8]....
        /*0104*/ 	.word	0x00005660


	//   ....[9]....
        /*0108*/ 	.word	0x0000d440


	//   ....[10]....
        /*010c*/ 	.word	0x0000d4e0


	//   ....[11]....
        /*0110*/ 	.word	0x0000d4f0


	//   ....[12]....
        /*0114*/ 	.word	0x0000d590


	//   ....[13]....
        /*0118*/ 	.word	0x0000ec30


	//   ....[14]....
        /*011c*/ 	.word	0x0000ec40


	//   ....[15]....
        /*0120*/ 	.word	0x0000ec80


	//   ....[16]....
        /*0124*/ 	.word	0x0000ecc0


	//   ....[17]....
        /*0128*/ 	.word	0x0000ffc0


	//   ....[18]....
        /*012c*/ 	.word	0x0000fff0


	//   ....[19]....
        /*0130*/ 	.word	0x00010050


	//   ....[20]....
        /*0134*/ 	.word	0x00010060


	//   ....[21]....
        /*0138*/ 	.word	0x00011970


	//   ....[22]....
        /*013c*/ 	.word	0x000119b0


	//   ....[23]....
        /*0140*/ 	.word	0x000119f0


	//   ....[24]....
        /*0144*/ 	.word	0x00011a30


	//   ....[25]....
        /*0148*/ 	.word	0x00011c50


	//   ....[26]....
        /*014c*/ 	.word	0x00011c60


	//   ....[27]....
        /*0150*/ 	.word	0x00011e60


	//   ....[28]....
        /*0154*/ 	.word	0x00011e90


	//   ....[29]....
        /*0158*/ 	.word	0x00012050


	//   ....[30]....
        /*015c*/ 	.word	0x00012080


	//   ....[31]....
        /*0160*/ 	.word	0x00012240


	//   ....[32]....
        /*0164*/ 	.word	0x00012260


	//   ....[33]....
        /*0168*/ 	.word	0x00012ad0


	//   ....[34]....
        /*016c*/ 	.word	0x00012af0


	//   ....[35]....
        /*0170*/ 	.word	0x00012c80


	//   ....[36]....
        /*0174*/ 	.word	0x00012cb0


	//   ....[37]....
        /*0178*/ 	.word	0x00012e40


	//   ....[38]....
        /*017c*/ 	.word	0x00012e70


	//   ....[39]....
        /*0180*/ 	.word	0x00013000


	//   ....[40]....
        /*0184*/ 	.word	0x00013020


	//----- nvinfo : EIATTR_EXIT_INSTR_OFFSETS
	.align		4
.L_294:
        /*0188*/ 	.byte	0x04, 0x1c
        /*018a*/ 	.short	(.L_296 - .L_295)


	//   ....[0]....
.L_295:
        /*018c*/ 	.word	0x00000310


	//   ....[1]....
        /*0190*/ 	.word	0x00012270


	//   ....[2]....
        /*0194*/ 	.word	0x000123b0


	//   ....[3]....
        /*0198*/ 	.word	0x00012410


	//   ....[4]....
        /*019c*/ 	.word	0x00013030


	//   ....[5]....
        /*01a0*/ 	.word	0x00013140


	//   ....[6]....
        /*01a4*/ 	.word	0x000131a0


	//----- nvinfo : EIATTR_CTAIDZ_USED
	.align		4
.L_296:
        /*01a8*/ 	.byte	0x01, 0x04
	.zero		2


	//----- nvinfo : EIATTR_MAX_THREADS
	.align		4
        /*01ac*/ 	.byte	0x04, 0x05
        /*01ae*/ 	.short	(.L_298 - .L_297)
.L_297:
        /*01b0*/ 	.word	0x00000100
        /*01b4*/ 	.word	0x00000001
        /*01b8*/ 	.word	0x00000001


	//----- nvinfo : EIATTR_CRS_STACK_SIZE
	.align		4
.L_298:
        /*01bc*/ 	.byte	0x04, 0x1e
        /*01be*/ 	.short	(.L_300 - .L_299)
.L_299:
        /*01c0*/ 	.word	0x00000000
.L_300:


//--------------------- .nv.info._ZN7cutlass13device_kernelIN5flash19enable_sm80_to_sm89INS1_16FlashAttnFwdSm80INS1_25CollectiveMainloopFwdSm80ILi8ELi1ELb1EN4cute5tupleIJNS5_1CILi128EEENS7_ILi48EEENS7_ILi256EEEEEELi256ENS_6half_tEfNS_4arch4Sm80ELb0ELb1ELb1ELb0ELb0ELb0ELb1ELb0EEENS1_21CollectiveEpilogueFwdINS6_IJS8_SA_S9_EEENS6_IJNS7_ILi1EEESI_SI_EEESC_SE_Li256ELb0ELb1ELb0ELb0EEENS1_19SingleTileSchedulerILb0ELb0ELb1ELi128EEEEEEEEEvNT_6ParamsE --------------------------
	.section	.nv.info._ZN7cutlass13device_kernelIN5flash19enable_sm80_to_sm89INS1_16FlashAttnFwdSm80INS1_25CollectiveMainloopFwdSm80ILi8ELi1ELb1EN4cute5tupleIJNS5_1CILi128EEENS7_ILi48EEENS7_ILi256EEEEEELi256ENS_6half_tEfNS_4arch4Sm80ELb0ELb1ELb1ELb0ELb0ELb0ELb1ELb0EEENS1_21CollectiveEpilogueFwdINS6_IJS8_SA_S9_EEENS6_IJNS7_ILi1EEESI_SI_EEESC_SE_Li256ELb0ELb1ELb0ELb0EEENS1_19SingleTileSchedulerILb0ELb0ELb1ELi128EEEEEEEEEvNT_6ParamsE,"",@"SHT_CUDA_INFO"
	.sectionflags	@""
	.align	4


	//----- nvinfo : EIATTR_CUDA_API_VERSION
	.align		4
        /*0000*/ 	.byte	0x04, 0x37
        /*0002*/ 	.short	(.L_302 - .L_301)
.L_301:
        /*0004*/ 	.word	0x00000082


	//----- nvinfo : EIATTR_SW2861232_WAR
	.align		4
.L_302:
        /*0008*/ 	.byte	0x01, 0x35
	.zero		2


	//----- nvinfo : EIATTR_PARAM_CBANK
	.align		4
        /*000c*/ 	.byte	0x04, 0x0a
        /*000e*/ 	.short	(.L_304 - .L_303)
	.align		4
.L_303:
        /*0010*/ 	.word	index@(.nv.constant0._ZN7cutlass13device_kernelIN5flash19enable_sm80_to_sm89INS1_16FlashAttnFwdSm80INS1_25CollectiveMainloopFwdSm80ILi8ELi1ELb1EN4cute5tupleIJNS5_1CILi128EEENS7_ILi48EEENS7_ILi256EEEEEELi256ENS_6half_tEfNS_4arch4Sm80ELb0ELb1ELb1ELb0ELb0ELb0ELb1ELb0EEENS1_21CollectiveEpilogueFwdINS6_IJS8_SA_S9_EEENS6_IJNS7_ILi1EEESI_SI_EEESC_SE_Li256ELb0ELb1ELb0ELb0EEENS1_19SingleTileSchedulerILb0ELb0ELb1ELi128EEEEEEEEEvNT_6ParamsE)
        /*0014*/ 	.short	0x0160
        /*0016*/ 	.short	0x0418


	//----- nvinfo : EIATTR_CBANK_PARAM_SIZE
	.align		4
.L_304:
        /*0018*/ 	.byte	0x03, 0x19
        /*001a*/ 	.short	0x0418


	//----- nvinfo : EIATTR_KPARAM_INFO
	.align		4
        /*001c*/ 	.byte	0x04, 0x17
        /*001e*/ 	.short	(.L_306 - .L_305)
.L_305:
        /*0020*/ 	.word	0x00000000
        /*0024*/ 	.short	0x0000
        /*0026*/ 	.short	0x0000
        /*0028*/ 	.byte	0x00, 0xf0, 0x61, 0x10


	//----- nvinfo : EIATTR_MAXREG_COUNT
	.align		4
.L_306:
        /*002c*/ 	.byte	0x03, 0x1b
        /*002e*/ 	.short	0x00ff


	//----- nvinfo : EIATTR_NUM_BARRIERS
	.align		4
        /*0030*/ 	.byte	0x02, 0x4c
        /*0032*/ 	.byte	0x02
	.zero		1


	//----- nvinfo : EIATTR_ANNOTATIONS
	.align		4
        /*0034*/ 	.byte	0x04, 0x55
        /*0036*/ 	.short	(.L_308 - .L_307)


	//   ....[0]....
.L_307:
        /* <DEDUP_REMOVED lines=82> */


	//----- nvinfo : EIATTR_MERCURY_ISA_VERSION
	.align		4
.L_308:
        /*0548*/ 	.byte	0x03, 0x5f
        /*054a*/ 	.short	0x0000


	//----- nvinfo : EIATTR_INT_WARP_WIDE_INSTR_OFFSETS
	.align		4
        /*054c*/ 	.byte	0x04, 0x31
        /*054e*/ 	.short	(.L_310 - .L_309)


	//   ....[0]....
.L_309:
        /*0550*/ 	.word	0x00006eb0


	//   ....[1]....
        /*0554*/ 	.word	0x0000b0e0


	//   ....[2]....
        /*0558*/ 	.word	0x0000e4b0


	//----- nvinfo : EIATTR_COOP_GROUP_MASK_REGIDS
	.align		4
.L_310:
        /*055c*/ 	.byte	0x04, 0x29
        /*055e*/ 	.short	(.L_312 - .L_311)


	//   ....[0]....
.L_311:
        /*0560*/ 	.word	0xffffffff


	//   ....[1]....
        /*0564*/ 	.word	0xffffffff


	//   ....[2]....
        /*0568*/ 	.word	0xffffffff


	//   ....[3]....
        /*056c*/ 	.word	0xffffffff


	//   ....[4]....
        /*0570*/ 	.word	0xffffffff


	//   ....[5]....
        /*0574*/ 	.word	0xffffffff


	//   ....[6]....
        /*0578*/ 	.word	0xffffffff


	//   ....[7]....
        /*057c*/ 	.word	0xffffffff


	//   ....[8]....
        /*0580*/ 	.word	0xffffffff


	//   ....[9]....
        /*0584*/ 	.word	0xffffffff


	//   ....[10]....
        /*0588*/ 	.word	0xffffffff


	//   ....[11]....
        /*058c*/ 	.word	0xffffffff


	//   ....[12]....
        /*0590*/ 	.word	0xffffffff


	//   ....[13]....
        /*0594*/ 	.word	0xffffffff


	//   ....[14]....
        /*0598*/ 	.word	0xffffffff


	//   ....[15]....
        /*059c*/ 	.word	0xffffffff


	//   ....[16]....
        /*05a0*/ 	.word	0xffffffff


	//   ....[17]....
        /*05a4*/ 	.word	0xffffffff


	//   ....[18]....
        /*05a8*/ 	.word	0xffffffff


	//   ....[19]....
        /*05ac*/ 	.word	0xffffffff


	//   ....[20]....
        /*05b0*/ 	.word	0xffffffff


	//   ....[21]....
        /*05b4*/ 	.word	0xffffffff


	//   ....[22]....
        /*05b8*/ 	.word	0xffffffff


	//   ....[23]....
        /*05bc*/ 	.word	0xffffffff


	//   ....[24]....
        /*05c0*/ 	.word	0xffffffff


	//   ....[25]....
        /*05c4*/ 	.word	0xffffffff


	//   ....[26]....
        /*05c8*/ 	.word	0xffffffff


	//   ....[27]....
        /*05cc*/ 	.word	0xffffffff


	//   ....[28]....
        /*05d0*/ 	.word	0xffffffff


	//   ....[29]....
        /*05d4*/ 	.word	0xffffffff


	//   ....[30]....
        /*05d8*/ 	.word	0xffffffff


	//   ....[31]....
        /*05dc*/ 	.word	0xffffffff


	//   ....[32]....
        /*05e0*/ 	.word	0xffffffff


	//   ....[33]....
        /*05e4*/ 	.word	0xffffffff


	//   ....[34]....
        /*05e8*/ 	.word	0xffffffff


	//   ....[35]....
        /*05ec*/ 	.word	0xffffffff


	//   ....[36]....
        /*05f0*/ 	.word	0xffffffff


	//   ....[37]....
        /*05f4*/ 	.word	0xffffffff


	//   ....[38]....
        /*05f8*/ 	.word	0xffffffff


	//   ....[39]....
        /*05fc*/ 	.word	0xffffffff


	//   ....[40]....
        /*0600*/ 	.word	0xffffffff


	//   ....[41]....
        /*0604*/ 	.word	0xffffffff


	//   ....[42]....
        /*0608*/ 	.word	0xffffffff


	//   ....[43]....
        /*060c*/ 	.word	0xffffffff


	//   ....[44]....
        /*0610*/ 	.word	0xffffffff


	//   ....[45]....
        /*0614*/ 	.word	0xffffffff


	//   ....[46]....
        /*0618*/ 	.word	0xffffffff


	//   ....[47]....
        /*061c*/ 	.word	0xffffffff


	//   ....[48]....
        /*0620*/ 	.word	0xffffffff


	//   ....[49]....
        /*0624*/ 	.word	0xffffffff


	//   ....[50]....
        /*0628*/ 	.word	0xffffffff


	//   ....[51]....
        /*062c*/ 	.word	0xffffffff


	//   ....[52]....
        /*0630*/ 	.word	0xffffffff


	//   ....[53]....
        /*0634*/ 	.word	0xffffffff


	//----- nvinfo : EIATTR_COOP_GROUP_INSTR_OFFSETS
	.align		4
.L_312:
        /*0638*/ 	.byte	0x04, 0x28
        /*063a*/ 	.short	(.L_314 - .L_313)


	//   ....[0]....
.L_313:
        /*063c*/ 	.word	0x00000f60


	//   ....[1]....
        /*0640*/ 	.word	0x00000f90


	//   ....[2]....
        /*0644*/ 	.word	0x00001190


	//   ....[3]....
        /*0648*/ 	.word	0x000011f0


	//   ....[4]....
        /*064c*/ 	.word	0x00001290


	//   ....[5]....
        /*0650*/ 	.word	0x00001300


	//   ....[6]....
        /*0654*/ 	.word	0x00001330


	//   ....[7]....
        /*0658*/ 	.word	0x000013d0


	//   ....[8]....
        /*065c*/ 	.word	0x00003130


	//   ....[9]....
        /*0660*/ 	.word	0x00003940


	//   ....[10]....
        /*0664*/ 	.word	0x00004120


	//   ....[11]....
        /*0668*/ 	.word	0x000041a0


	//   ....[12]....
        /*066c*/ 	.word	0x000041e0


	//   ....[13]....
        /*0670*/ 	.word	0x00004210


	//   ....[14]....
        /*0674*/ 	.word	0x00007290


	//   ....[15]....
        /*0678*/ 	.word	0x000074c0


	//   ....[16]....
        /*067c*/ 	.word	0x00007c80


	//   ....[17]....
        /*0680*/ 	.word	0x00007ca0


	//   ....[18]....
        /*0684*/ 	.word	0x000086c0


	//   ....[19]....
        /*0688*/ 	.word	0x000086e0


	//   ....[20]....
        /*068c*/ 	.word	0x0000b4f0


	//   ....[21]....
        /*0690*/ 	.word	0x0000b510


	//   ....[22]....
        /*0694*/ 	.word	0x0000bb60


	//   ....[23]....
        /*0698*/ 	.word	0x0000bb80


	//   ....[24]....
        /*069c*/ 	.word	0x0000e700


	//   ....[25]....
        /*06a0*/ 	.word	0x0000e920


	//   ....[26]....
        /*06a4*/ 	.word	0x0000f0d0


	//   ....[27]....
        /*06a8*/ 	.word	0x0000f0f0


	//   ....[28]....
        /*06ac*/ 	.word	0x0000fb50


	//   ....[29]....
        /*06b0*/ 	.word	0x0000fb70


	//   ....[30]....
        /*06b4*/ 	.word	0x00010e00


	//   ....[31]....
        /*06b8*/ 	.word	0x00010e10


	//   ....[32]....
        /*06bc*/ 	.word	0x00010e40


	//   ....[33]....
        /*06c0*/ 	.word	0x00010e50


	//   ....[34]....
        /*06c4*/ 	.word	0x000127f0


	//   ....[35]....
        /*06c8*/ 	.word	0x00012800


	//   ....[36]....
        /*06cc*/ 	.word	0x00012820


	//   ....[37]....
        /*06d0*/ 	.word	0x00012830


	//   ....[38]....
        /*06d4*/ 	.word	0x00012840


	//   ....[39]....
        /*06d8*/ 	.word	0x00012850


	//   ....[40]....
        /*06dc*/ 	.word	0x00012b30


	//   ....[41]....
        /*06e0*/ 	.word	0x00012b60


	//   ....[42]....
        /*06e4*/ 	.word	0x00012d20


	//   ....[43]....
        /*06e8*/ 	.word	0x00012d50


	//   ....[44]....
        /*06ec*/ 	.word	0x00012f10


	//   ....[45]....
        /*06f0*/ 	.word	0x00012f30


	//   ....[46]....
        /*06f4*/ 	.word	0x00013630


	//   ....[47]....
        /*06f8*/ 	.word	0x00013650


	//   ....[48]....
        /*06fc*/ 	.word	0x00013800


	//   ....[49]....
        /*0700*/ 	.word	0x00013830


	//   ....[50]....
        /*0704*/ 	.word	0x000139c0


	//   ....[51]....
        /*0708*/ 	.word	0x000139f0


	//   ....[52]....
        /*070c*/ 	.word	0x00013b80


	//   ....[53]....
        /*0710*/ 	.word	0x00013ba0


	//----- nvinfo : EIATTR_EXIT_INSTR_OFFSETS
	.align		4
.L_314:
        /*0714*/ 	.byte	0x04, 0x1c
        /*0716*/ 	.short	(.L_316 - .L_315)


	//   ....[0]....
.L_315:
        /*0718*/ 	.word	0x00000040


	//   ....[1]....
        /*071c*/ 	.word	0x00012f40


	//   ....[2]....
        /*0720*/ 	.word	0x00013080


	//   ....[3]....
        /*0724*/ 	.word	0x000130e0


	//   ....[4]....
        /*0728*/ 	.word	0x00013bb0


	//   ....[5]....
        /*072c*/ 	.word	0x00013cc0


	//   ....[6]....
        /*0730*/ 	.word	0x00013d20


	//----- nvinfo : EIATTR_CTAIDZ_USED
	.align		4
.L_316:
        /*0734*/ 	.byte	0x01, 0x04
	.zero		2


	//----- nvinfo : EIATTR_MAX_THREADS
	.align		4
        /*0738*/ 	.byte	0x04, 0x05
        /*073a*/ 	.short	(.L_318 - .L_317)
.L_317:
        /*073c*/ 	.word	0x00000100
        /*0740*/ 	.word	0x00000001
        /*0744*/ 	.word	0x00000001


	//----- nvinfo : EIATTR_CRS_STACK_SIZE
	.align		4
.L_318:
        /*0748*/ 	.byte	0x04, 0x1e
        /*074a*/ 	.short	(.L_320 - .L_319)
.L_319:
        /*074c*/ 	.word	0x00000000
.L_320:


//--------------------- .nv.info._ZN7cutlass13device_kernelIN5flash19enable_sm80_to_sm89INS1_16FlashAttnFwdSm80INS1_25CollectiveMainloopFwdSm80ILi8ELi1ELb1EN4cute5tupleIJNS5_1CILi128EEENS7_ILi48EEENS7_ILi256EEEEEELi256ENS_6half_tEfNS_4arch4Sm80ELb0ELb1ELb1ELb1ELb0ELb0ELb1ELb0EEENS1_21CollectiveEpilogueFwdINS6_IJS8_SA_S9_EEENS6_IJNS7_ILi1EEESI_SI_EEESC_SE_Li256ELb1ELb1ELb0ELb0EEENS1_19SingleTileSchedulerILb1ELb0ELb1ELi128EEEEEEEEEvNT_6ParamsE --------------------------
	.section	.nv.info._ZN7cutlass13device_kernelIN5flash19enable_sm80_to_sm89INS1_16FlashAttnFwdSm80INS1_25CollectiveMainloopFwdSm80ILi8ELi1ELb1EN4cute5tupleIJNS5_1CILi128EEENS7_ILi48EEENS7_ILi256EEEEEELi256ENS_6half_tEfNS_4arch4Sm80ELb0ELb1ELb1ELb1ELb0ELb0ELb1ELb0EEENS1_21CollectiveEpilogueFwdINS6_IJS8_SA_S9_EEENS6_IJNS7_ILi1EEESI_SI_EEESC_SE_Li256ELb1ELb1ELb0ELb0EEENS1_19SingleTileSchedulerILb1ELb0ELb1ELi128EEEEEEEEEvNT_6ParamsE,"",@"SHT_CUDA_INFO"
	.sectionflags	@""
	.align	4


	//----- nvinfo : EIATTR_CUDA_API_VERSION
	.align		4
        /*0000*/ 	.byte	0x04, 0x37
        /*0002*/ 	.short	(.L_322 - .L_321)
.L_321:
        /*0004*/ 	.word	0x00000082


	//----- nvinfo : EIATTR_SW2861232_WAR
	.align		4
.L_322:
        /*0008*/ 	.byte	0x01, 0x35
	.zero		2


	//----- nvinfo : EIATTR_PARAM_CBANK
	.align		4
        /*000c*/ 	.byte	0x04, 0x0a
        /*000e*/ 	.short	(.L_324 - .L_323)
	.align		4
.L_323:
        /*0010*/ 	.word	index@(.nv.constant0._ZN7cutlass13device_kernelIN5flash19enable_sm80_to_sm89INS1_16FlashAttnFwdSm80INS1_25CollectiveMainloopFwdSm80ILi8ELi1ELb1EN4cute5tupleIJNS5_1CILi128EEENS7_ILi48EEENS7_ILi256EEEEEELi256ENS_6half_tEfNS_4arch4Sm80ELb0ELb1ELb1ELb1ELb0ELb0ELb1ELb0EEENS1_21CollectiveEpilogueFwdINS6_IJS8_SA_S9_EEENS6_IJNS7_ILi1EEESI_SI_EEESC_SE_Li256ELb1ELb1ELb0ELb0EEENS1_19SingleTileSchedulerILb1ELb0ELb1ELi128EEEEEEEEEvNT_6ParamsE)
        /*0014*/ 	.short	0x0160
        /*0016*/ 	.short	0x0418


	//----- nvinfo : EIATTR_CBANK_PARAM_SIZE
	.align		4
.L_324:
        /*0018*/ 	.byte	0x03, 0x19
        /*001a*/ 	.short	0x0418


	//----- nvinfo : EIATTR_KPARAM_INFO
	.align		4
        /*001c*/ 	.byte	0x04, 0x17
        /*001e*/ 	.short	(.L_326 - .L_325)
.L_325:
        /*0020*/ 	.word	0x00000000
        /*0024*/ 	.short	0x0000
        /*0026*/ 	.short	0x0000
        /*0028*/ 	.byte	0x00, 0xf0, 0x61, 0x10


	//----- nvinfo : EIATTR_MAXREG_COUNT
	.align		4
.L_326:
        /*002c*/ 	.byte	0x03, 0x1b
        /*002e*/ 	.short	0x00ff


	//----- nvinfo : EIATTR_NUM_BARRIERS
	.align		4
        /*0030*/ 	.byte	0x02, 0x4c
        /*0032*/ 	.byte	0x02
	.zero		1


	//----- nvinfo : EIATTR_ANNOTATIONS
	.align		4
        /*0034*/ 	.byte	0x04, 0x55
        /*0036*/ 	.short	(.L_328 - .L_327)


	//   ....[0]....
.L_327:
        /* <DEDUP_REMOVED lines=82> */


	//----- nvinfo : EIATTR_MERCURY_ISA_VERSION
	.align		4
.L_328:
        /*0548*/ 	.byte	0x03, 0x5f
        /*054a*/ 	.short	0x0000


	//----- nvinfo : EIATTR_INT_WARP_WIDE_INSTR_OFFSETS
	.align		4
        /*054c*/ 	.byte	0x04, 0x31
        /*054e*/ 	.short	(.L_330 - .L_329)


	//   ....[0]....
.L_329:
        /*0550*/ 	.word	0x000078f0


	//   ....[1]....
        /*0554*/ 	.word	0x0000bb00


	//   ....[2]....
        /*0558*/ 	.word	0x0000eed0


	//----- nvinfo : EIATTR_COOP_GROUP_MASK_REGIDS
	.align		4
.L_330:
        /*055c*/ 	.byte	0x04, 0x29
        /*055e*/ 	.short	(.L_332 - .L_331)


	//   ....[0]....
.L_331:
        /*0560*/ 	.word	0xffffffff


	//   ....[1]....
        /*0564*/ 	.word	0xffffffff


	//   ....[2]....
        /*0568*/ 	.word	0xffffffff


	//   ....[3]....
        /*056c*/ 	.word	0xffffffff


	//   ....[4]....
        /*0570*/ 	.word	0xffffffff


	//   ....[5]....
        /*0574*/ 	.word	0xffffffff


	//   ....[6]....
        /*0578*/ 	.word	0xffffffff


	//   ....[7]....
        /*057c*/ 	.word	0xffffffff


	//   ....[8]....
        /*0580*/ 	.word	0xffffffff


	//   ....[9]....
        /*0584*/ 	.word	0xffffffff


	//   ....[10]....
        /*0588*/ 	.word	0xffffffff


	//   ....[11]....
        /*058c*/ 	.word	0xffffffff


	//   ....[12]....
        /*0590*/ 	.word	0xffffffff


	//   ....[13]....
        /*0594*/ 	.word	0xffffffff


	//   ....[14]....
        /*0598*/ 	.word	0xffffffff


	//   ....[15]....
        /*059c*/ 	.word	0xffffffff


	//   ....[16]....
        /*05a0*/ 	.word	0xffffffff


	//   ....[17]....
        /*05a4*/ 	.word	0xffffffff


	//   ....[18]....
        /*05a8*/ 	.word	0xffffffff


	//   ....[19]....
        /*05ac*/ 	.word	0xffffffff


	//   ....[20]....
        /*05b0*/ 	.word	0xffffffff


	//   ....[21]....
        /*05b4*/ 	.word	0xffffffff


	//   ....[22]....
        /*05b8*/ 	.word	0xffffffff


	//   ....[23]....
        /*05bc*/ 	.word	0xffffffff


	//   ....[24]....
        /*05c0*/ 	.word	0xffffffff


	//   ....[25]....
        /*05c4*/ 	.word	0xffffffff


	//   ....[26]....
        /*05c8*/ 	.word	0xffffffff


	//   ....[27]....
        /*05cc*/ 	.word	0xffffffff


	//   ....[28]....
        /*05d0*/ 	.word	0xffffffff


	//   ....[29]....
        /*05d4*/ 	.word	0xffffffff


	//   ....[30]....
        /*05d8*/ 	.word	0xffffffff


	//   ....[31]....
        /*05dc*/ 	.word	0xffffffff


	//   ....[32]....
        /*05e0*/ 	.word	0xffffffff


	//   ....[33]....
        /*05e4*/ 	.word	0xffffffff


	//   ....[34]....
        /*05e8*/ 	.word	0xffffffff


	//   ....[35]....
        /*05ec*/ 	.word	0xffffffff


	//   ....[36]....
        /*05f0*/ 	.word	0xffffffff


	//   ....[37]....
        /*05f4*/ 	.word	0xffffffff


	//   ....[38]....
        /*05f8*/ 	.word	0xffffffff


	//   ....[39]....
        /*05fc*/ 	.word	0xffffffff


	//   ....[40]....
        /*0600*/ 	.word	0xffffffff


	//   ....[41]....
        /*0604*/ 	.word	0xffffffff


	//   ....[42]....
        /*0608*/ 	.word	0xffffffff


	//   ....[43]....
        /*060c*/ 	.word	0xffffffff


	//   ....[44]....
        /*0610*/ 	.word	0xffffffff


	//   ....[45]....
        /*0614*/ 	.word	0xffffffff


	//   ....[46]....
        /*0618*/ 	.word	0xffffffff


	//   ....[47]....
        /*061c*/ 	.word	0xffffffff


	//   ....[48]....
        /*0620*/ 	.word	0xffffffff


	//   ....[49]....
        /*0624*/ 	.word	0xffffffff


	//   ....[50]....
        /*0628*/ 	.word	0xffffffff


	//   ....[51]....
        /*062c*/ 	.word	0xffffffff


	//   ....[52]....
        /*0630*/ 	.word	0xffffffff


	//   ....[53]....
        /*0634*/ 	.word	0xffffffff


	//   ....[54]....
        /*0638*/ 	.word	0xffffffff


	//----- nvinfo : EIATTR_COOP_GROUP_INSTR_OFFSETS
	.align		4
.L_332:
        /*063c*/ 	.byte	0x04, 0x28
        /*063e*/ 	.short	(.L_334 - .L_333)


	//   ....[0]....
.L_333:
        /*0640*/ 	.word	0x000000a0


	//   ....[1]....
        /*0644*/ 	.word	0x00001830


	//   ....[2]....
        /*0648*/ 	.word	0x00001860


	//   ....[3]....
        /*064c*/ 	.word	0x000018b0


	//   ....[4]....
        /*0650*/ 	.word	0x00001910


	//   ....[5]....
        /*0654*/ 	.word	0x00001d00


	//   ....[6]....
        /*0658*/ 	.word	0x00001d40


	//   ....[7]....
        /*065c*/ 	.word	0x00001e70


	//   ....[8]....
        /*0660*/ 	.word	0x00001ea0


	//   ....[9]....
        /*0664*/ 	.word	0x00003ae0


	//   ....[10]....
        /*0668*/ 	.word	0x00004310


	//   ....[11]....
        /*066c*/ 	.word	0x00004b40


	//   ....[12]....
        /*0670*/ 	.word	0x00004bc0


	//   ....[13]....
        /*0674*/ 	.word	0x00004c00


	//   ....[14]....
        /*0678*/ 	.word	0x00004c30


	//   ....[15]....
        /*067c*/ 	.word	0x00007ce0


	//   ....[16]....
        /*0680*/ 	.word	0x00007f00


	//   ....[17]....
        /*0684*/ 	.word	0x000086c0


	//   ....[18]....
        /*0688*/ 	.word	0x000086e0


	//   ....[19]....
        /*068c*/ 	.word	0x00009100


	//   ....[20]....
        /*0690*/ 	.word	0x00009120


	//   ....[21]....
        /*0694*/ 	.word	0x0000bf10


	//   ....[22]....
        /*0698*/ 	.word	0x0000bf30


	//   ....[23]....
        /*069c*/ 	.word	0x0000c580


	//   ....[24]....
        /*06a0*/ 	.word	0x0000c5a0


	//   ....[25]....
        /*06a4*/ 	.word	0x0000f130


	//   ....[26]....
        /*06a8*/ 	.word	0x0000f340


	//   ....[27]....
        /*06ac*/ 	.word	0x0000faf0


	//   ....[28]....
        /*06b0*/ 	.word	0x0000fb10


	//   ....[29]....
        /*06b4*/ 	.word	0x00010570


	//   ....[30]....
        /*06b8*/ 	.word	0x00010590


	//   ....[31]....
        /*06bc*/ 	.word	0x00011830


	//   ....[32]....
        /*06c0*/ 	.word	0x00011840


	//   ....[33]....
        /*06c4*/ 	.word	0x00011870


	//   ....[34]....
        /*06c8*/ 	.word	0x00011880


	//   ....[35]....
        /*06cc*/ 	.word	0x00013310


	//   ....[36]....
        /*06d0*/ 	.word	0x00013370


	//   ....[37]....
        /*06d4*/ 	.word	0x000133a0


	//   ....[38]....
        /*06d8*/ 	.word	0x000133d0


	//   ....[39]....
        /*06dc*/ 	.word	0x00013600


	//   ....[40]....
        /*06e0*/ 	.word	0x00013610


	//   ....[41]....
        /*06e4*/ 	.word	0x00013810


	//   ....[42]....
        /*06e8*/ 	.word	0x00013840


	//   ....[43]....
        /*06ec*/ 	.word	0x00013a00


	//   ....[44]....
        /*06f0*/ 	.word	0x00013a30


	//   ....[45]....
        /*06f4*/ 	.word	0x00013bf0


	//   ....[46]....
        /*06f8*/ 	.word	0x00013c10


	//   ....[47]....
        /*06fc*/ 	.word	0x000145e0


	//   ....[48]....
        /*0700*/ 	.word	0x00014600


	//   ....[49]....
        /*0704*/ 	.word	0x000147c0


	//   ....[50]....
        /*0708*/ 	.word	0x000147f0


	//   ....[51]....
        /*070c*/ 	.word	0x00014980


	//   ....[52]....
        /*0710*/ 	.word	0x000149b0


	//   ....[53]....
        /*0714*/ 	.word	0x00014b40


	//   ....[54]....
        /*0718*/ 	.word	0x00014b60


	//----- nvinfo : EIATTR_EXIT_INSTR_OFFSETS
	.align		4
.L_334:
        /*071c*/ 	.byte	0x04, 0x1c
        /*071e*/ 	.short	(.L_336 - .L_335)


	//   ....[0]....
.L_335:
        /*0720*/ 	.word	0x00000450


	//   ....[1]....
        /*0724*/ 	.word	0x00013c20


	//   ....[2]....
        /*0728*/ 	.word	0x00013d60


	//   ....[3]....
        /*072c*/ 	.word	0x00013dc0


	//   ....[4]....
        /*0730*/ 	.word	0x00014b70


	//   ....[5]....
        /*0734*/ 	.word	0x00014c80


	//   ....[6]....
        /*0738*/ 	.word	0x00014ce0


	//----- nvinfo : EIATTR_CTAIDZ_USED
	.align		4
.L_336:
        /*073c*/ 	.byte	0x01, 0x04
	.zero		2


	//----- nvinfo : EIATTR_MAX_THREADS
	.align		4
        /*0740*/ 	.byte	0x04, 0x05
        /*0742*/ 	.short	(.L_338 - .L_337)
.L_337:
        /*0744*/ 	.word	0x00000100
        /*0748*/ 	.word	0x00000001
        /*074c*/ 	.word	0x00000001


	//----- nvinfo : EIATTR_CRS_STACK_SIZE
	.align		4
.L_338:
        /*0750*/ 	.byte	0x04, 0x1e
        /*0752*/ 	.short	(.L_340 - .L_339)
.L_339:
        /*0754*/ 	.word	0x00000000
.L_340:


//--------------------- .nv.info._ZN7cutlass13device_kernelIN5flash19enable_sm80_to_sm89INS1_16FlashAttnFwdSm80INS1_25CollectiveMainloopFwdSm80ILi8ELi1ELb0EN4cute5tupleIJNS5_1CILi128EEENS7_ILi32EEENS7_ILi256EEEEEELi256ENS_6half_tEfNS_4arch4Sm80ELb0ELb1ELb1ELb1ELb0ELb1ELb1ELb0EEENS1_21CollectiveEpilogueFwdINS6_IJS8_SA_S9_EEENS6_IJNS7_ILi1EEESI_SI_EEESC_SE_Li256ELb1ELb1ELb0ELb0EEENS1_19SingleTileSchedulerILb1ELb0ELb1ELi128EEEEEEEEEvNT_6ParamsE --------------------------
	.section	.nv.info._ZN7cutlass13device_kernelIN5flash19enable_sm80_to_sm89INS1_16FlashAttnFwdSm80INS1_25CollectiveMainloopFwdSm80ILi8ELi1ELb0EN4cute5tupleIJNS5_1CILi128EEENS7_ILi32EEENS7_ILi256EEEEEELi256ENS_6half_tEfNS_4arch4Sm80ELb0ELb1ELb1ELb1ELb0ELb1ELb1ELb0EEENS1_21CollectiveEpilogueFwdINS6_IJS8_SA_S9_EEENS6_IJNS7_ILi1EEESI_SI_EEESC_SE_Li256ELb1ELb1ELb0ELb0EEENS1_19SingleTileSchedulerILb1ELb0ELb1ELi128EEEEEEEEEvNT_6ParamsE,"",@"SHT_CUDA_INFO"
	.sectionflags	@""
	.align	4


	//----- nvinfo : EIATTR_CUDA_API_VERSION
	.align		4
        /*0000*/ 	.byte	0x04, 0x37
        /*0002*/ 	.short	(.L_342 - .L_341)
.L_341:
        /*0004*/ 	.word	0x00000082


	//----- nvinfo : EIATTR_SW2861232_WAR
	.align		4
.L_342:
        /*0008*/ 	.byte	0x01, 0x35
	.zero		2


	//----- nvinfo : EIATTR_PARAM_CBANK
	.align		4
        /*000c*/ 	.byte	0x04, 0x0a
        /*000e*/ 	.short	(.L_344 - .L_343)
	.align		4
.L_343:
        /*0010*/ 	.word	index@(.nv.constant0._ZN7cutlass13device_kernelIN5flash19enable_sm80_to_sm89INS1_16FlashAttnFwdSm80INS1_25CollectiveMainloopFwdSm80ILi8ELi1ELb0EN4cute5tupleIJNS5_1CILi128EEENS7_ILi32EEENS7_ILi256EEEEEELi256ENS_6half_tEfNS_4arch4Sm80ELb0ELb1ELb1ELb1ELb0ELb1ELb1ELb0EEENS1_21CollectiveEpilogueFwdINS6_IJS8_SA_S9_EEENS6_IJNS7_ILi1EEESI_SI_EEESC_SE_Li256ELb1ELb1ELb0ELb0EEENS1_19SingleTileSchedulerILb1ELb0ELb1ELi128EEEEEEEEEvNT_6ParamsE)
        /*0014*/ 	.short	0x0160
        /*0016*/ 	.short	0x0418


	//----- nvinfo : EIATTR_CBANK_PARAM_SIZE
	.align		4
.L_344:
        /*0018*/ 	.byte	0x03, 0x19
        /*001a*/ 	.short	0x0418


	//----- nvinfo : EIATTR_KPARAM_INFO
	.align		4
        /*001c*/ 	.byte	0x04, 0x17
        /*001e*/ 	.short	(.L_346 - .L_345)
.L_345:
        /*0020*/ 	.word	0x00000000
        /*0024*/ 	.short	0x0000
        /*0026*/ 	.short	0x0000
        /*0028*/ 	.byte	0x00, 0xf0, 0x61, 0x10


	//----- nvinfo : EIATTR_MAXREG_COUNT
	.align		4
.L_346:
        /*002c*/ 	.byte	0x03, 0x1b
        /*002e*/ 	.short	0x00ff


	//----- nvinfo : EIATTR_NUM_BARRIERS
	.align		4
        /*0030*/ 	.byte	0x02, 0x4c
        /*0032*/ 	.byte	0x02
	.zero		1


	//----- nvinfo : EIATTR_MERCURY_ISA_VERSION
	.align		4
        /*0034*/ 	.byte	0x03, 0x5f
        /*0036*/ 	.short	0x0000


	//----- nvinfo : EIATTR_INT_WARP_WIDE_INSTR_OFFSETS
	.align		4
        /*0038*/ 	.byte	0x04, 0x31
        /*003a*/ 	.short	(.L_348 - .L_347)


	//   ....[0]....
.L_347:
        /*003c*/ 	.word	0x00006820


	//----- nvinfo : EIATTR_COOP_GROUP_MASK_REGIDS
	.align		4
.L_348:
        /*0040*/ 	.byte	0x04, 0x29
        /*0042*/ 	.short	(.L_350 - .L_349)


	//   ....[0]....
.L_349:
        /*0044*/ 	.word	0xffffffff


	//   ....[1]....
        /*0048*/ 	.word	0xffffffff


	//   ....[2]....
        /*004c*/ 	.word	0xffffffff


	//   ....[3]....
        /*0050*/ 	.word	0xffffffff


	//   ....[4]....
        /*0054*/ 	.word	0xffffffff


	//   ....[5]....
        /*0058*/ 	.word	0xffffffff


	//   ....[6]....
        /*005c*/ 	.word	0xffffffff


	//   ....[7]....
        /*0060*/ 	.word	0xffffffff


	//   ....[8]....
        /*0064*/ 	.word	0xffffffff


	//   ....[9]....
        /*0068*/ 	.word	0xffffffff


	//   ....[10]....
        /*006c*/ 	.word	0xffffffff


	//   ....[11]....
        /*0070*/ 	.word	0xffffffff


	//   ....[12]....
        /*0074*/ 	.word	0xffffffff


	//   ....[13]....
        /*0078*/ 	.word	0xffffffff


	//   ....[14]....
        /*007c*/ 	.word	0xffffffff


	//   ....[15]....
        /*0080*/ 	.word	0xffffffff


	//   ....[16]....
        /*0084*/ 	.word	0xffffffff


	//   ....[17]....
        /*0088*/ 	.word	0xffffffff


	//   ....[18]....
        /*008c*/ 	.word	0xffffffff


	//   ....[19]....
        /*0090*/ 	.word	0xffffffff


	//   ....[20]....
        /*0094*/ 	.word	0xffffffff


	//   ....[21]....
        /*0098*/ 	.word	0xffffffff


	//   ....[22]....
        /*009c*/ 	.word	0xffffffff


	//   ....[23]....
        /*00a0*/ 	.word	0xffffffff


	//   ....[24]....
        /*00a4*/ 	.word	0xffffffff


	//   ....[25]....
        /*00a8*/ 	.word	0xffffffff


	//   ....[26]....
        /*00ac*/ 	.word	0xffffffff


	//   ....[27]....
        /*00b0*/ 	.word	0xffffffff


	//   ....[28]....
        /*00b4*/ 	.word	0xffffffff


	//   ....[29]....
        /*00b8*/ 	.word	0xffffffff


	//   ....[30]....
        /*00bc*/ 	.word	0xffffffff


	//   ....[31]....
        /*00c0*/ 	.word	0xffffffff


	//   ....[32]....
        /*00c4*/ 	.word	0xffffffff


	//   ....[33]....
        /*00c8*/ 	.word	0xffffffff


	//   ....[34]....
        /*00cc*/ 	.word	0xffffffff


	//   ....[35]....
        /*00d0*/ 	.word	0xffffffff


	//   ....[36]....
        /*00d4*/ 	.word	0xffffffff


	//   ....[37]....
        /*00d8*/ 	.word	0xffffffff


	//   ....[38]....
        /*00dc*/ 	.word	0xffffffff


	//   ....[39]....
        /*00e0*/ 	.word	0xffffffff


	//   ....[40]....
        /*00e4*/ 	.word	0xffffffff


	//   ....[41]....
        /*00e8*/ 	.word	0xffffffff


	//   ....[42]....
        /*00ec*/ 	.word	0xffffffff


	//   ....[43]....
        /*00f0*/ 	.word	0xffffffff


	//   ....[44]....
        /*00f4*/ 	.word	0xffffffff


	//   ....[45]....
        /*00f8*/ 	.word	0xffffffff


	//   ....[46]....
        /*00fc*/ 	.word	0xffffffff


	//   ....[47]....
        /*0100*/ 	.word	0xffffffff


	//   ....[48]....
        /*0104*/ 	.word	0xffffffff


	//   ....[49]....
        /*0108*/ 	.word	0xffffffff


	//   ....[50]....
        /*010c*/ 	.word	0xffffffff


	//   ....[51]....
        /*0110*/ 	.word	0xffffffff


	//   ....[52]....
        /*0114*/ 	.word	0xffffffff


	//   ....[53]....
        /*0118*/ 	.word	0xffffffff


	//   ....[54]....
        /*011c*/ 	.word	0xffffffff


	//   ....[55]....
        /*0120*/ 	.word	0xffffffff


	//   ....[56]....
        /*0124*/ 	.word	0xffffffff


	//   ....[57]....
        /*0128*/ 	.word	0xffffffff


	//   ....[58]....
        /*012c*/ 	.word	0xffffffff


	//   ....[59]....
        /*0130*/ 	.word	0xffffffff


	//   ....[60]....
        /*0134*/ 	.word	0xffffffff


	//   ....[61]....
        /*0138*/ 	.word	0xffffffff


	//   ....[62]....
        /*013c*/ 	.word	0xffffffff


	//   ....[63]....
        /*0140*/ 	.word	0xffffffff


	//   ....[64]....
        /*0144*/ 	.word	0xffffffff


	//   ....[65]....
        /*0148*/ 	.word	0xffffffff


	//   ....[66]....
        /*014c*/ 	.word	0xffffffff


	//   ....[67]....
        /*0150*/ 	.word	0xffffffff


	//   ....[68]....
        /*0154*/ 	.word	0xffffffff


	//   ....[69]....
        /*0158*/ 	.word	0xffffffff


	//   ....[70]....
        /*015c*/ 	.word	0xffffffff


	//   ....[71]....
        /*0160*/ 	.word	0xffffffff


	//   ....[72]....
        /*0164*/ 	.word	0xffffffff


	//   ....[73]....
        /*0168*/ 	.word	0xffffffff


	//   ....[74]....
        /*016c*/ 	.word	0xffffffff


	//   ....[75]....
        /*0170*/ 	.word	0xffffffff


	//   ....[76]....
        /*0174*/ 	.word	0xffffffff


	//   ....[77]....
        /*0178*/ 	.word	0xffffffff


	//   ....[78]....
        /*017c*/ 	.word	0xffffffff


	//   ....[79]....
        /*0180*/ 	.word	0xffffffff


	//   ....[80]....
        /*0184*/ 	.word	0xffffffff


	//   ....[81]....
        /*0188*/ 	.word	0xffffffff


	//   ....[82]....
        /*018c*/ 	.word	0xffffffff


	//   ....[83]....
        /*0190*/ 	.word	0xffffffff


	//   ....[84]....
        /*0194*/ 	.word	0xffffffff


	//   ....[85]....
        /*0198*/ 	.word	0xffffffff


	//   ....[86]....
        /*019c*/ 	.word	0xffffffff


	//----- nvinfo : EIATTR_COOP_GROUP_INSTR_OFFSETS
	.align		4
.L_350:
        /*01a0*/ 	.byte	0x04, 0x28
        /*01a2*/ 	.short	(.L_352 - .L_351)


	//   ....[0]....
.L_351:
        /*01a4*/ 	.word	0x00000090


	//   ....[1]....
        /*01a8*/ 	.word	0x00005d00


	//   ....[2]....
        /*01ac*/ 	.word	0x00005d40


	//   ....[3]....
        /*01b0*/ 	.word	0x00005f50


	//   ....[4]....
        /*01b4*/ 	.word	0x00005f60


	//   ....[5]....
        /*01b8*/ 	.word	0x00006340


	//   ....[6]....
        /*01bc*/ 	.word	0x00006370


	//   ....[7]....
        /*01c0*/ 	.word	0x00006520


	//   ....[8]....
        /*01c4*/ 	.word	0x00006560


	//   ....[9]....
        /*01c8*/ 	.word	0x00006bb0


	//   ....[10]....
        /*01cc*/ 	.word	0x00006c00


	//   ....[11]....
        /*01d0*/ 	.word	0x00006c60


	//   ....[12]....
        /*01d4*/ 	.word	0x00006c70


	//   ....[13]....
        /*01d8*/ 	.word	0x00007040


	//   ....[14]....
        /*01dc*/ 	.word	0x00007090


	//   ....[15]....
        /*01e0*/ 	.word	0x000070d0


	//   ....[16]....
        /*01e4*/ 	.word	0x00007110


	//   ....[17]....
        /*01e8*/ 	.word	0x00007450


	//   ....[18]....
        /*01ec*/ 	.word	0x000074f0


	//   ....[19]....
        /*01f0*/ 	.word	0x00007570


	//   ....[20]....
        /*01f4*/ 	.word	0x000075e0


	//   ....[21]....
        /*01f8*/ 	.word	0x00007960


	//   ....[22]....
        /*01fc*/ 	.word	0x00007a00


	//   ....[23]....
        /*0200*/ 	.word	0x00007a80


	//   ....[24]....
        /*0204*/ 	.word	0x00007af0


	//   ....[25]....
        /*0208*/ 	.word	0x0000b0c0


	//   ....[26]....
        /*020c*/ 	.word	0x0000b120


	//   ....[27]....
        /*0210*/ 	.word	0x0000b160


	//   ....[28]....
        /*0214*/ 	.word	0x0000b170


	//   ....[29]....
        /*0218*/ 	.word	0x0000b370


	//   ....[30]....
        /*021c*/ 	.word	0x0000b410


	//   ....[31]....
        /*0220*/ 	.word	0x0000b460


	//   ....[32]....
        /*0224*/ 	.word	0x0000b4d0


	//   ....[33]....
        /*0228*/ 	.word	0x0000b770


	//   ....[34]....
        /*022c*/ 	.word	0x0000b810


	//   ....[35]....
        /*0230*/ 	.word	0x0000b890


	//   ....[36]....
        /*0234*/ 	.word	0x0000b900


	//   ....[37]....
        /*0238*/ 	.word	0x0000bb90


	//   ....[38]....
        /*023c*/ 	.word	0x0000bc30


	//   ....[39]....
        /*0240*/ 	.word	0x0000bc80


	//   ....[40]....
        /*0244*/ 	.word	0x0000bcf0


	//   ....[41]....
        /*0248*/ 	.word	0x000106e0


	//   ....[42]....
        /*024c*/ 	.word	0x00010b10


	//   ....[43]....
        /*0250*/ 	.word	0x000110c0


	//   ....[44]....
        /*0254*/ 	.word	0x00011260


	//   ....[45]....
        /*0258*/ 	.word	0x00011270


	//   ....[46]....
        /*025c*/ 	.word	0x00011330


	//   ....[47]....
        /*0260*/ 	.word	0x00012390


	//   ....[48]....
        /*0264*/ 	.word	0x00012dd0


	//   ....[49]....
        /*0268*/ 	.word	0x00013300


	//   ....[50]....
        /*026c*/ 	.word	0x00013540


	//   ....[51]....
        /*0270*/ 	.word	0x00013560


	//   ....[52]....
        /*0274*/ 	.word	0x000135d0


	//   ....[53]....
        /*0278*/ 	.word	0x000157d0


	//   ....[54]....
        /*027c*/ 	.word	0x00015800


	//   ....[55]....
        /*0280*/ 	.word	0x00015820


	//   ....[56]....
        /*0284*/ 	.word	0x00015850


	//   ....[57]....
        /*0288*/ 	.word	0x000178f0


	//   ....[58]....
        /*028c*/ 	.word	0x00017bc0


	//   ....[59]....
        /*0290*/ 	.word	0x000180f0


	//   ....[60]....
        /*0294*/ 	.word	0x00018330


	//   ....[61]....
        /*0298*/ 	.word	0x00018360


	//   ....[62]....
        /*029c*/ 	.word	0x000183d0


	//   ....[63]....
        /*02a0*/ 	.word	0x000195e0


	//   ....[64]....
        /*02a4*/ 	.word	0x00019610


	//   ....[65]....
        /*02a8*/ 	.word	0x00019660


	//   ....[66]....
        /*02ac*/ 	.word	0x00019670


	//   ....[67]....
        /*02b0*/ 	.word	0x0001b0e0


	//   ....[68]....
        /*02b4*/ 	.word	0x0001b120


	//   ....[69]....
        /*02b8*/ 	.word	0x0001b160


	//   ....[70]....
        /*02bc*/ 	.word	0x0001b1a0


	//   ....[71]....
        /*02c0*/ 	.word	0x0001b3c0


	//   ....[72]....
        /*02c4*/ 	.word	0x0001b3d0


	//   ....[73]....
        /*02c8*/ 	.word	0x0001b5d0


	//   ....[74]....
        /*02cc*/ 	.word	0x0001b600


	//   ....[75]....
        /*02d0*/ 	.word	0x0001b7c0


	//   ....[76]....
        /*02d4*/ 	.word	0x0001b7f0


	//   ....[77]....
        /*02d8*/ 	.word	0x0001b9b0


	//   ....[78]....
        /*02dc*/ 	.word	0x0001b9d0


	//   ....[79]....
        /*02e0*/ 	.word	0x0001c380


	//   ....[80]....
        /*02e4*/ 	.word	0x0001c3a0


	//   ....[81]....
        /*02e8*/ 	.word	0x0001c530


	//   ....[82]....
        /*02ec*/ 	.word	0x0001c560


	//   ....[83]....
        /*02f0*/ 	.word	0x0001c6f0


	//   ....[84]....
        /*02f4*/ 	.word	0x0001c720


	//   ....[85]....
        /*02f8*/ 	.word	0x0001c8b0


	//   ....[86]....
        /*02fc*/ 	.word	0x0001c8d0


	//----- nvinfo : EIATTR_EXIT_INSTR_OFFSETS
	.align		4
.L_352:
        /*0300*/ 	.byte	0x04, 0x1c
        /*0302*/ 	.short	(.L_354 - .L_353)


	//   ....[0]....
.L_353:
        /*0304*/ 	.word	0x00000440


	//   ....[1]....
        /*0308*/ 	.word	0x0001b9e0


	//   ....[2]....
        /*030c*/ 	.word	0x0001bb20


	//   ....[3]....
        /*0310*/ 	.word	0x0001bb80


	//   ....[4]....
        /*0314*/ 	.word	0x0001c8e0


	//   ....[5]....
        /*0318*/ 	.word	0x0001c9f0


	//   ....[6]....
        /*031c*/ 	.word	0x0001ca50


	//----- nvinfo : EIATTR_CTAIDZ_USED
	.align		4
.L_354:
        /*0320*/ 	.byte	0x01, 0x04
	.zero		2


	//----- nvinfo : EIATTR_MAX_THREADS
	.align		4
        /*0324*/ 	.byte	0x04, 0x05
        /*0326*/ 	.short	(.L_356 - .L_355)
.L_355:
        /*0328*/ 	.word	0x00000100
        /*032c*/ 	.word	0x00000001
        /*0330*/ 	.word	0x00000001


	//----- nvinfo : EIATTR_CRS_STACK_SIZE
	.align		4
.L_356:
        /*0334*/ 	.byte	0x04, 0x1e
        /*0336*/ 	.short	(.L_358 - .L_357)
.L_357:
        /*0338*/ 	.word	0x00000000
.L_358:


//--------------------- .nv.info._ZN7cutlass13device_kernelIN5flash19enable_sm80_to_sm89INS1_16FlashAttnFwdSm80INS1_25CollectiveMainloopFwdSm80ILi8ELi1ELb1EN4cute5tupleIJNS5_1CILi128EEENS7_ILi64EEENS7_ILi256EEEEEELi256ENS_6half_tEfNS_4arch4Sm80ELb1ELb0ELb1ELb0ELb0ELb0ELb1ELb0EEENS1_21CollectiveEpilogueFwdINS6_IJS8_SA_S9_EEENS6_IJNS7_ILi1EEESI_SI_EEESC_SE_Li256ELb0ELb1ELb0ELb0EEENS1_30DynamicPersistentTileSchedulerILi256ELi256ELb0ELb1ELb0EEEEEEEEEvNT_6ParamsE --------------------------
	.section	.nv.info._ZN7cutlass13device_kernelIN5flash19enable_sm80_to_sm89INS1_16FlashAttnFwdSm80INS1_25CollectiveMainloopFwdSm80ILi8ELi1ELb1EN4cute5tupleIJNS5_1CILi128EEENS7_ILi64EEENS7_ILi256EEEEEELi256ENS_6half_tEfNS_4arch4Sm80ELb1ELb0ELb1ELb0ELb0ELb0ELb1ELb0EEENS1_21CollectiveEpilogueFwdINS6_IJS8_SA_S9_EEENS6_IJNS7_ILi1EEESI_SI_EEESC_SE_Li256ELb0ELb1ELb0ELb0EEENS1_30DynamicPersistentTileSchedulerILi256ELi256ELb0ELb1ELb0EEEEEEEEEvNT_6ParamsE,"",@"SHT_CUDA_INFO"
	.sectionflags	@""
	.align	4


	//----- nvinfo : EIATTR_CUDA_API_VERSION
	.align		4
        /*0000*/ 	.byte	0x04, 0x37
        /*0002*/ 	.short	(.L_360 - .L_359)
.L_359:
        /*0004*/ 	.word	0x00000082


	//----- nvinfo : EIATTR_SW2861232_WAR
	.align		4
.L_360:
        /*0008*/ 	.byte	0x01, 0x35
	.zero		2


	//----- nvinfo : EIATTR_PARAM_CBANK
	.align		4
        /*000c*/ 	.byte	0x04, 0x0a
        /*000e*/ 	.short	(.L_362 - .L_361)
	.align		4
.L_361:
        /*0010*/ 	.word	index@(.nv.constant0._ZN7cutlass13device_kernelIN5flash19enable_sm80_to_sm89INS1_16FlashAttnFwdSm80INS1_25CollectiveMainloopFwdSm80ILi8ELi1ELb1EN4cute5tupleIJNS5_1CILi128EEENS7_ILi64EEENS7_ILi256EEEEEELi256ENS_6half_tEfNS_4arch4Sm80ELb1ELb0ELb1ELb0ELb0ELb0ELb1ELb0EEENS1_21CollectiveEpilogueFwdINS6_IJS8_SA_S9_EEENS6_IJNS7_ILi1EEESI_SI_EEESC_SE_Li256ELb0ELb1ELb0ELb0EEENS1_30DynamicPersistentTileSchedulerILi256ELi256ELb0ELb1ELb0EEEEEEEEEvNT_6ParamsE)
        /*0014*/ 	.short	0x0160
        /*0016*/ 	.short	0x0428


	//----- nvinfo : EIATTR_CBANK_PARAM_SIZE
	.align		4
.L_362:
        /*0018*/ 	.byte	0x03, 0x19
        /*001a*/ 	.short	0x0428


	//----- nvinfo : EIATTR_KPARAM_INFO
	.align		4
        /*001c*/ 	.byte	0x04, 0x17
        /*001e*/ 	.short	(.L_364 - .L_363)
.L_363:
        /*0020*/ 	.word	0x00000000
        /*0024*/ 	.short	0x0000
        /*0026*/ 	.short	0x0000
        /*0028*/ 	.byte	0x00, 0xf0, 0xa1, 0x10


	//----- nvinfo : EIATTR_MAXREG_COUNT
	.align		4
.L_364:
        /*002c*/ 	.byte	0x03, 0x1b
        /*002e*/ 	.short	0x00ff


	//----- nvinfo : EIATTR_NUM_BARRIERS
	.align		4
        /*0030*/ 	.byte	0x02, 0x4c
        /*0032*/ 	.byte	0x06
	.zero		1


	//----- nvinfo : EIATTR_ANNOTATIONS
	.align		4
        /*0034*/ 	.byte	0x04, 0x55
        /*0036*/ 	.short	(.L_366 - .L_365)


	//   ....[0]....
.L_365:
        /* <DEDUP_REMOVED lines=143> */


	//----- nvinfo : EIATTR_MERCURY_ISA_VERSION
	.align		4
.L_366:
        /*0910*/ 	.byte	0x03, 0x5f
        /*0912*/ 	.short	0x0000


	//----- nvinfo : EIATTR_INT_WARP_WIDE_INSTR_OFFSETS
	.align		4
        /*0914*/ 	.byte	0x04, 0x31
        /*0916*/ 	.short	(.L_368 - .L_367)


	//   ....[0]....
.L_367:
        /*0918*/ 	.word	0x0000e6d0


	//   ....[1]....
        /*091c*/ 	.word	0x0000e750


	//----- nvinfo : EIATTR_COOP_GROUP_MASK_REGIDS
	.align		4
.L_368:
        /*0920*/ 	.byte	0x04, 0x29
        /*0922*/ 	.short	(.L_370 - .L_369)


	//   ....[0]....
.L_369:
        /*0924*/ 	.word	0xffffffff


	//   ....[1]....
        /*0928*/ 	.word	0xffffffff


	//   ....[2]....
        /*092c*/ 	.word	0xffffffff


	//   ....[3]....
        /*0930*/ 	.word	0xffffffff


	//   ....[4]....
        /*0934*/ 	.word	0xffffffff


	//   ....[5]....
        /*0938*/ 	.word	0xffffffff


	//   ....[6]....
        /*093c*/ 	.word	0xffffffff


	//   ....[7]....
        /*0940*/ 	.word	0xffffffff


	//   ....[8]....
        /*0944*/ 	.word	0xffffffff


	//   ....[9]....
        /*0948*/ 	.word	0xffffffff


	//   ....[10]....
        /*094c*/ 	.word	0xffffffff


	//   ....[11]....
        /*0950*/ 	.word	0xffffffff


	//   ....[12]....
        /*0954*/ 	.word	0xffffffff


	//   ....[13]....
        /*0958*/ 	.word	0xffffffff


	//   ....[14]....
        /*095c*/ 	.word	0xffffffff


	//   ....[15]....
        /*0960*/ 	.word	0xffffffff


	//   ....[16]....
        /*0964*/ 	.word	0xffffffff


	//   ....[17]....
        /*0968*/ 	.word	0xffffffff


	//   ....[18]....
        /*096c*/ 	.word	0xffffffff


	//   ....[19]....
        /*0970*/ 	.word	0xffffffff


	//   ....[20]....
        /*0974*/ 	.word	0xffffffff


	//   ....[21]....
        /*0978*/ 	.word	0xffffffff


	//   ....[22]....
        /*097c*/ 	.word	0xffffffff


	//   ....[23]....
        /*0980*/ 	.word	0xffffffff


	//   ....[24]....
        /*0984*/ 	.word	0xffffffff


	//   ....[25]....
        /*0988*/ 	.word	0xffffffff


	//   ....[26]....
        /*098c*/ 	.word	0xffffffff


	//   ....[27]....
        /*0990*/ 	.word	0xffffffff


	//   ....[28]....
        /*0994*/ 	.word	0xffffffff


	//   ....[29]....
        /*0998*/ 	.word	0xffffffff


	//   ....[30]....
        /*099c*/ 	.word	0xffffffff


	//   ....[31]....
        /*09a0*/ 	.word	0xffffffff


	//   ....[32]....
        /*09a4*/ 	.word	0xffffffff


	//   ....[33]....
        /*09a8*/ 	.word	0xffffffff


	//   ....[34]....
        /*09ac*/ 	.word	0xffffffff


	//   ....[35]....
        /*09b0*/ 	.word	0xffffffff


	//   ....[36]....
        /*09b4*/ 	.word	0xffffffff


	//   ....[37]....
        /*09b8*/ 	.word	0xffffffff


	//   ....[38]....
        /*09bc*/ 	.word	0xffffffff


	//   ....[39]....
        /*09c0*/ 	.word	0xffffffff


	//   ....[40]....
        /*09c4*/ 	.word	0xffffffff


	//   ....[41]....
        /*09c8*/ 	.word	0xffffffff


	//   ....[42]....
        /*09cc*/ 	.word	0xffffffff


	//   ....[43]....
        /*09d0*/ 	.word	0xffffffff


	//   ....[44]....
        /*09d4*/ 	.word	0xffffffff


	//   ....[45]....
        /*09d8*/ 	.word	0xffffffff


	//   ....[46]....
        /*09dc*/ 	.word	0xffffffff


	//   ....[47]....
        /*09e0*/ 	.word	0xffffffff


	//   ....[48]....
        /*09e4*/ 	.word	0xffffffff


	//   ....[49]....
        /*09e8*/ 	.word	0xffffffff


	//   ....[50]....
        /*09ec*/ 	.word	0xffffffff


	//   ....[51]....
        /*09f0*/ 	.word	0xffffffff


	//   ....[52]....
        /*09f4*/ 	.word	0xffffffff


	//   ....[53]....
        /*09f8*/ 	.word	0xffffffff


	//   ....[54]....
        /*09fc*/ 	.word	0xffffffff


	//   ....[55]....
        /*0a00*/ 	.word	0xffffffff


	//   ....[56]....
        /*0a04*/ 	.word	0xffffffff


	//   ....[57]....
        /*0a08*/ 	.word	0xffffffff


	//   ....[58]....
        /*0a0c*/ 	.word	0xffffffff


	//   ....[59]....
        /*0a10*/ 	.word	0xffffffff


	//   ....[60]....
        /*0a14*/ 	.word	0xffffffff


	//   ....[61]....
        /*0a18*/ 	.word	0xffffffff


	//   ....[62]....
        /*0a1c*/ 	.word	0xffffffff


	//   ....[63]....
        /*0a20*/ 	.word	0xffffffff


	//----- nvinfo : EIATTR_COOP_GROUP_INSTR_OFFSETS
	.align		4
.L_370:
        /*0a24*/ 	.byte	0x04, 0x28
        /*0a26*/ 	.short	(.L_372 - .L_371)


	//   ....[0]....
.L_371:
        /*0a28*/ 	.word	0x00000050


	//   ....[1]....
        /*0a2c*/ 	.word	0x00001bc0


	//   ....[2]....
        /*0a30*/ 	.word	0x00001be0


	//   ....[3]....
        /*0a34*/ 	.word	0x00001c00


	//   ....[4]....
        /*0a38*/ 	.word	0x00001c40


	//   ....[5]....
        /*0a3c*/ 	.word	0x00001dd0


	//   ....[6]....
        /*0a40*/ 	.word	0x00001df0


	//   ....[7]....
        /*0a44*/ 	.word	0x00001ec0


	//   ....[8]....
        /*0a48*/ 	.word	0x00001ee0


	//   ....[9]....
        /*0a4c*/ 	.word	0x00003aa0


	//   ....[10]....
        /*0a50*/ 	.word	0x00003ab0


	//   ....[11]....
        /*0a54*/ 	.word	0x00004050


	//   ....[12]....
        /*0a58*/ 	.word	0x000041c0


	//   ....[13]....
        /*0a5c*/ 	.word	0x000041d0


	//   ....[14]....
        /*0a60*/ 	.word	0x00004200


	//   ....[15]....
        /*0a64*/ 	.word	0x00007300


	//   ....[16]....
        /*0a68*/ 	.word	0x00007320


	//   ....[17]....
        /*0a6c*/ 	.word	0x00007a50


	//   ....[18]....
        /*0a70*/ 	.word	0x00007bd0


	//   ....[19]....
        /*0a74*/ 	.word	0x00007c10


	//   ....[20]....
        /*0a78*/ 	.word	0x00007d20


	//   ....[21]....
        /*0a7c*/ 	.word	0x0000b7b0


	//   ....[22]....
        /*0a80*/ 	.word	0x0000b7f0


	//   ....[23]....
        /*0a84*/ 	.word	0x0000b810


	//   ....[24]....
        /*0a88*/ 	.word	0x0000b830


	//   ....[25]....
        /*0a8c*/ 	.word	0x0000dc80


	//   ....[26]....
        /*0a90*/ 	.word	0x0000dcd0


	//   ....[27]....
        /*0a94*/ 	.word	0x0000dcf0


	//   ....[28]....
        /*0a98*/ 	.word	0x0000dd10


	//   ....[29]....
        /*0a9c*/ 	.word	0x0000f130


	//   ....[30]....
        /*0aa0*/ 	.word	0x0000f520


	//   ....[31]....
        /*0aa4*/ 	.word	0x0000f540


	//   ....[32]....
        /*0aa8*/ 	.word	0x0000f560


	//   ....[33]....
        /*0aac*/ 	.word	0x0000f570


	//   ....[34]....
        /*0ab0*/ 	.word	0x0000f710


	//   ....[35]....
        /*0ab4*/ 	.word	0x0000f730


	//   ....[36]....
        /*0ab8*/ 	.word	0x0000f970


	//   ....[37]....
        /*0abc*/ 	.word	0x0000f9a0


	//   ....[38]....
        /*0ac0*/ 	.word	0x0000fae0


	//   ....[39]....
        /*0ac4*/ 	.word	0x0000fb10


	//   ....[40]....
        /*0ac8*/ 	.word	0x0000fc40


	//   ....[41]....
        /*0acc*/ 	.word	0x0000fc50


	//   ....[42]....
        /*0ad0*/ 	.word	0x00010260


	//   ....[43]....
        /*0ad4*/ 	.word	0x00010280


	//   ....[44]....
        /*0ad8*/ 	.word	0x00010470


	//   ....[45]....
        /*0adc*/ 	.word	0x00010480


	//   ....[46]....
        /*0ae0*/ 	.word	0x00010660


	//   ....[47]....
        /*0ae4*/ 	.word	0x00010680


	//   ....[48]....
        /*0ae8*/ 	.word	0x00010860


	//   ....[49]....
        /*0aec*/ 	.word	0x00010870


	//   ....[50]....
        /*0af0*/ 	.word	0x00010ac0


	//   ....[51]....
        /*0af4*/ 	.word	0x00010bc0


	//   ....[52]....
        /*0af8*/ 	.word	0x00010c20


	//   ....[53]....
        /*0afc*/ 	.word	0x00010c70


	//   ....[54]....
        /*0b00*/ 	.word	0x00010cc0


	//   ....[55]....
        /*0b04*/ 	.word	0x00010d30


	//   ....[56]....
        /*0b08*/ 	.word	0x00010da0


	//   ....[57]....
        /*0b0c*/ 	.word	0x00010e00


	//   ....[58]....
        /*0b10*/ 	.word	0x00010e60


	//   ....[59]....
        /*0b14*/ 	.word	0x00010ec0


	//   ....[60]....
        /*0b18*/ 	.word	0x00010f30


	//   ....[61]....
        /*0b1c*/ 	.word	0x00010f90


	//   ....[62]....
        /*0b20*/ 	.word	0x00010ff0


	//   ....[63]....
        /*0b24*/ 	.word	0x00011050


	//----- nvinfo : EIATTR_EXIT_INSTR_OFFSETS
	.align		4
.L_372:
        /*0b28*/ 	.byte	0x04, 0x1c
        /*0b2a*/ 	.short	(.L_374 - .L_373)


	//   ....[0]....
.L_373:
        /*0b2c*/ 	.word	0x000000a0


	//   ....[1]....
        /*0b30*/ 	.word	0x00010b80


	//----- nvinfo : EIATTR_MAX_THREADS
	.align		4
.L_374:
        /*0b34*/ 	.byte	0x04, 0x05
        /*0b36*/ 	.short	(.L_376 - .L_375)
.L_375:
        /*0b38*/ 	.word	0x00000100
        /*0b3c*/ 	.word	0x00000001
        /*0b40*/ 	.word	0x00000001


	//----- nvinfo : EIATTR_CRS_STACK_SIZE
	.align		4
.L_376:
        /*0b44*/ 	.byte	0x04, 0x1e
        /*0b46*/ 	.short	(.L_378 - .L_377)
.L_377:
        /*0b48*/ 	.word	0x00000000
.L_378:


//--------------------- .nv.info._ZN7cutlass13device_kernelIN5flash19enable_sm80_to_sm89INS1_16FlashAttnFwdSm80INS1_25CollectiveMainloopFwdSm80ILi8ELi1ELb1EN4cute5tupleIJNS5_1CILi128EEENS7_ILi64EEENS7_ILi256EEEEEELi256ENS_6half_tEfNS_4arch4Sm80ELb1ELb0ELb1ELb1ELb0ELb0ELb1ELb0EEENS1_21CollectiveEpilogueFwdINS6_IJS8_SA_S9_EEENS6_IJNS7_ILi1EEESI_SI_EEESC_SE_Li256ELb1ELb1ELb0ELb0EEENS1_19SingleTileSchedulerILb1ELb0ELb1ELi128EEEEEEEEEvNT_6ParamsE --------------------------
	.section	.nv.info._ZN7cutlass13device_kernelIN5flash19enable_sm80_to_sm89INS1_16FlashAttnFwdSm80INS1_25CollectiveMainloopFwdSm80ILi8ELi1ELb1EN4cute5tupleIJNS5_1CILi128EEENS7_ILi64EEENS7_ILi256EEEEEELi256ENS_6half_tEfNS_4arch4Sm80ELb1ELb0ELb1ELb1ELb0ELb0ELb1ELb0EEENS1_21CollectiveEpilogueFwdINS6_IJS8_SA_S9_EEENS6_IJNS7_ILi1EEESI_SI_EEESC_SE_Li256ELb1ELb1ELb0ELb0EEENS1_19SingleTileSchedulerILb1ELb0ELb1ELi128EEEEEEEEEvNT_6ParamsE,"",@"SHT_CUDA_INFO"
	.sectionflags	@""
	.align	4


	//----- nvinfo : EIATTR_CUDA_API_VERSION
	.align		4
        /*0000*/ 	.byte	0x04, 0x37
        /*0002*/ 	.short	(.L_380 - .L_379)
.L_379:
        /*0004*/ 	.word	0x00000082


	//----- nvinfo : EIATTR_SW2861232_WAR
	.align		4
.L_380:
        /*0008*/ 	.byte	0x01, 0x35
	.zero		2


	//----- nvinfo : EIATTR_PARAM_CBANK
	.align		4
        /*000c*/ 	.byte	0x04, 0x0a
        /*000e*/ 	.short	(.L_382 - .L_381)
	.align		4
.L_381:
        /*0010*/ 	.word	index@(.nv.constant0._ZN7cutlass13device_kernelIN5flash19enable_sm80_to_sm89INS1_16FlashAttnFwdSm80INS1_25CollectiveMainloopFwdSm80ILi8ELi1ELb1EN4cute5tupleIJNS5_1CILi128EEENS7_ILi64EEENS7_ILi256EEEEEELi256ENS_6half_tEfNS_4arch4Sm80ELb1ELb0ELb1ELb1ELb0ELb0ELb1ELb0EEENS1_21CollectiveEpilogueFwdINS6_IJS8_SA_S9_EEENS6_IJNS7_ILi1EEESI_SI_EEESC_SE_Li256ELb1ELb1ELb0ELb0EEENS1_19SingleTileSchedulerILb1ELb0ELb1ELi128EEEEEEEEEvNT_6ParamsE)
        /*0014*/ 	.short	0x0160
        /*0016*/ 	.short	0x0418


	//----- nvinfo : EIATTR_CBANK_PARAM_SIZE
	.align		4
.L_382:
        /*0018*/ 	.byte	0x03, 0x19
        /*001a*/ 	.short	0x0418


	//----- nvinfo : EIATTR_KPARAM_INFO
	.align		4
        /*001c*/ 	.byte	0x04, 0x17
        /*001e*/ 	.short	(.L_384 - .L_383)
.L_383:
        /*0020*/ 	.word	0x00000000
        /*0024*/ 	.short	0x0000
        /*0026*/ 	.short	0x0000
        /*0028*/ 	.byte	0x00, 0xf0, 0x61, 0x10


	//----- nvinfo : EIATTR_MAXREG_COUNT
	.align		4
.L_384:
        /*002c*/ 	.byte	0x03, 0x1b
        /*002e*/ 	.short	0x00ff


	//----- nvinfo : EIATTR_NUM_BARRIERS
	.align		4
        /*0030*/ 	.byte	0x02, 0x4c
        /*0032*/ 	.byte	0x02
	.zero		1


	//----- nvinfo : EIATTR_ANNOTATIONS
	.align		4
        /*0034*/ 	.byte	0x04, 0x55
        /*0036*/ 	.short	(.L_386 - .L_385)


	//   ....[0]....
.L_385:
        /* <DEDUP_REMOVED lines=96> */


	//----- nvinfo : EIATTR_MERCURY_ISA_VERSION
	.align		4
.L_386:
        /*0628*/ 	.byte	0x03, 0x5f
        /*062a*/ 	.short	0x0000


	//----- nvinfo : EIATTR_COOP_GROUP_MASK_REGIDS
	.align		4
        /*062c*/ 	.byte	0x04, 0x29
        /*062e*/ 	.short	(.L_388 - .L_387)


	//   ....[0]....
.L_387:
        /*0630*/ 	.word	0xffffffff


	//   ....[1]....
        /*0634*/ 	.word	0xffffffff


	//   ....[2]....
        /*0638*/ 	.word	0xffffffff


	//   ....[3]....
        /*063c*/ 	.word	0xffffffff


	//   ....[4]....
        /*0640*/ 	.word	0xffffffff


	//   ....[5]....
        /*0644*/ 	.word	0xffffffff


	//   ....[6]....
        /*0648*/ 	.word	0xffffffff


	//   ....[7]....
        /*064c*/ 	.word	0xffffffff


	//   ....[8]....
        /*0650*/ 	.word	0xffffffff


	//   ....[9]....
        /*0654*/ 	.word	0xffffffff


	//   ....[10]....
        /*0658*/ 	.word	0xffffffff


	//   ....[11]....
        /*065c*/ 	.word	0xffffffff


	//   ....[12]....
        /*0660*/ 	.word	0xffffffff


	//   ....[13]....
        /*0664*/ 	.word	0xffffffff


	//   ....[14]....
        /*0668*/ 	.word	0xffffffff


	//   ....[15]....
        /*066c*/ 	.word	0xffffffff


	//   ....[16]....
        /*0670*/ 	.word	0xffffffff


	//   ....[17]....
        /*0674*/ 	.word	0xffffffff


	//   ....[18]....
        /*0678*/ 	.word	0xffffffff


	//   ....[19]....
        /*067c*/ 	.word	0xffffffff


	//   ....[20]....
        /*0680*/ 	.word	0xffffffff


	//   ....[21]....
        /*0684*/ 	.word	0xffffffff


	//   ....[22]....
        /*0688*/ 	.word	0xffffffff


	//   ....[23]....
        /*068c*/ 	.word	0xffffffff


	//   ....[24]....
        /*0690*/ 	.word	0xffffffff


	//   ....[25]....
        /*0694*/ 	.word	0xffffffff


	//   ....[26]....
        /*0698*/ 	.word	0xffffffff


	//   ....[27]....
        /*069c*/ 	.word	0xffffffff


	//   ....[28]....
        /*06a0*/ 	.word	0xffffffff


	//   ....[29]....
        /*06a4*/ 	.word	0xffffffff


	//   ....[30]....
        /*06a8*/ 	.word	0xffffffff


	//   ....[31]....
        /*06ac*/ 	.word	0xffffffff


	//   ....[32]....
        /*06b0*/ 	.word	0xffffffff


	//   ....[33]....
        /*06b4*/ 	.word	0xffffffff


	//   ....[34]....
        /*06b8*/ 	.word	0xffffffff


	//   ....[35]....
        /*06bc*/ 	.word	0xffffffff


	//   ....[36]....
        /*06c0*/ 	.word	0xffffffff


	//   ....[37]....
        /*06c4*/ 	.word	0xffffffff


	//   ....[38]....
        /*06c8*/ 	.word	0xffffffff


	//   ....[39]....
        /*06cc*/ 	.word	0xffffffff


	//   ....[40]....
        /*06d0*/ 	.word	0xffffffff


	//   ....[41]....
        /*06d4*/ 	.word	0xffffffff


	//   ....[42]....
        /*06d8*/ 	.word	0xffffffff


	//   ....[43]....
        /*06dc*/ 	.word	0xffffffff


	//   ....[44]....
        /*06e0*/ 	.word	0xffffffff


	//   ....[45]....
        /*06e4*/ 	.word	0xffffffff


	//   ....[46]....
        /*06e8*/ 	.word	0xffffffff


	//   ....[47]....
        /*06ec*/ 	.word	0xffffffff


	//   ....[48]....
        /*06f0*/ 	.word	0xffffffff


	//----- nvinfo : EIATTR_COOP_GROUP_INSTR_OFFSETS
	.align		4
.L_388:
        /*06f4*/ 	.byte	0x04, 0x28
        /*06f6*/ 	.short	(.L_390 - .L_389)


	//   ....[0]....
.L_389:
        /*06f8*/ 	.word	0x00000090


	//   ....[1]....
        /*06fc*/ 	.word	0x00001160


	//   ....[2]....
        /*0700*/ 	.word	0x000011a0


	//   ....[3]....
        /*0704*/ 	.word	0x000012f0


	//   ....[4]....
        /*0708*/ 	.word	0x00001320


	//   ....[5]....
        /*070c*/ 	.word	0x00001470


	//   ....[6]....
        /*0710*/ 	.word	0x000014a0


	//   ....[7]....
        /*0714*/ 	.word	0x00001610


	//   ....[8]....
        /*0718*/ 	.word	0x00001670


	//   ....[9]....
        /*071c*/ 	.word	0x000031f0


	//   ....[10]....
        /*0720*/ 	.word	0x00003220


	//   ....[11]....
        /*0724*/ 	.word	0x00003a80


	//   ....[12]....
        /*0728*/ 	.word	0x00003be0


	//   ....[13]....
        /*072c*/ 	.word	0x00003c00


	//   ....[14]....
        /*0730*/ 	.word	0x00003c60


	//   ....[15]....
        /*0734*/ 	.word	0x000077d0


	//   ....[16]....
        /*0738*/ 	.word	0x000077f0


	//   ....[17]....
        /*073c*/ 	.word	0x00007dc0


	//   ....[18]....
        /*0740*/ 	.word	0x00007ef0


	//   ....[19]....
        /*0744*/ 	.word	0x00007fa0


	//   ....[20]....
        /*0748*/ 	.word	0x00007fc0


	//   ....[21]....
        /*074c*/ 	.word	0x0000bae0


	//   ....[22]....
        /*0750*/ 	.word	0x0000bb30


	//   ....[23]....
        /*0754*/ 	.word	0x0000c320


	//   ....[24]....
        /*0758*/ 	.word	0x0000c340


	//   ....[25]....
        /*075c*/ 	.word	0x0000de00


	//   ....[26]....
        /*0760*/ 	.word	0x0000de10


	//   ....[27]....
        /*0764*/ 	.word	0x0000de40


	//   ....[28]....
        /*0768*/ 	.word	0x0000de60


	//   ....[29]....
        /*076c*/ 	.word	0x0000f7e0


	//   ....[30]....
        /*0770*/ 	.word	0x0000f820


	//   ....[31]....
        /*0774*/ 	.word	0x0000f850


	//   ....[32]....
        /*0778*/ 	.word	0x0000f870


	//   ....[33]....
        /*077c*/ 	.word	0x0000fa90


	//   ....[34]....
        /*0780*/ 	.word	0x0000faa0


	//   ....[35]....
        /*0784*/ 	.word	0x0000fca0


	//   ....[36]....
        /*0788*/ 	.word	0x0000fcd0


	//   ....[37]....
        /*078c*/ 	.word	0x0000fe90


	//   ....[38]....
        /*0790*/ 	.word	0x0000fec0


	//   ....[39]....
        /*0794*/ 	.word	0x00010080


	//   ....[40]....
        /*0798*/ 	.word	0x000100a0


	//   ....[41]....
        /*079c*/ 	.word	0x00010910


	//   ....[42]....
        /*07a0*/ 	.word	0x00010930


	//   ....[43]....
        /*07a4*/ 	.word	0x00010af0


	//   ....[44]....
        /*07a8*/ 	.word	0x00010b20


	//   ....[45]....
        /*07ac*/ 	.word	0x00010cb0


	//   ....[46]....
        /*07b0*/ 	.word	0x00010ce0


	//   ....[47]....
        /*07b4*/ 	.word	0x00010e70


	//   ....[48]....
        /*07b8*/ 	.word	0x00010e90


	//----- nvinfo : EIATTR_EXIT_INSTR_OFFSETS
	.align		4
.L_390:
        /*07bc*/ 	.byte	0x04, 0x1c
        /*07be*/ 	.short	(.L_392 - .L_391)


	//   ....[0]....
.L_391:
        /*07c0*/ 	.word	0x00000350


	//   ....[1]....
        /*07c4*/ 	.word	0x000100b0


	//   ....[2]....
        /*07c8*/ 	.word	0x000101f0


	//   ....[3]....
        /*07cc*/ 	.word	0x00010250


	//   ....[4]....
        /*07d0*/ 	.word	0x00010ea0


	//   ....[5]....
        /*07d4*/ 	.word	0x00010fb0


	//   ....[6]....
        /*07d8*/ 	.word	0x00011010


	//----- nvinfo : EIATTR_CTAIDZ_USED
	.align		4
.L_392:
        /*07dc*/ 	.byte	0x01, 0x04
	.zero		2


	//----- nvinfo : EIATTR_MAX_THREADS
	.align		4
        /*07e0*/ 	.byte	0x04, 0x05
        /*07e2*/ 	.short	(.L_394 - .L_393)
.L_393:
        /*07e4*/ 	.word	0x00000100
        /*07e8*/ 	.word	0x00000001
        /*07ec*/ 	.word	0x00000001


	//----- nvinfo : EIATTR_CRS_STACK_SIZE
	.align		4
.L_394:
        /*07f0*/ 	.byte	0x04, 0x1e
        /*07f2*/ 	.short	(.L_396 - .L_395)
.L_395:
        /*07f4*/ 	.word	0x00000000
.L_396:


//--------------------- .nv.info._ZN7cutlass13device_kernelIN5flash19enable_sm80_to_sm89INS1_16FlashAttnFwdSm80INS1_25CollectiveMainloopFwdSm80ILi8ELi1ELb0EN4cute5tupleIJNS5_1CILi128EEENS7_ILi32EEENS7_ILi256EEEEEELi256ENS_6half_tEfNS_4arch4Sm80ELb1ELb0ELb1ELb1ELb0ELb1ELb1ELb0EEENS1_21CollectiveEpilogueFwdINS6_IJS8_SA_S9_EEENS6_IJNS7_ILi1EEESI_SI_EEESC_SE_Li256ELb1ELb1ELb0ELb0EEENS1_19SingleTileSchedulerILb1ELb0ELb1ELi128EEEEEEEEEvNT_6ParamsE --------------------------
	.section	.nv.info._ZN7cutlass13device_kernelIN5flash19enable_sm80_to_sm89INS1_16FlashAttnFwdSm80INS1_25CollectiveMainloopFwdSm80ILi8ELi1ELb0EN4cute5tupleIJNS5_1CILi128EEENS7_ILi32EEENS7_ILi256EEEEEELi256ENS_6half_tEfNS_4arch4Sm80ELb1ELb0ELb1ELb1ELb0ELb1ELb1ELb0EEENS1_21CollectiveEpilogueFwdINS6_IJS8_SA_S9_EEENS6_IJNS7_ILi1EEESI_SI_EEESC_SE_Li256ELb1ELb1ELb0ELb0EEENS1_19SingleTileSchedulerILb1ELb0ELb1ELi128EEEEEEEEEvNT_6ParamsE,"",@"SHT_CUDA_INFO"
	.sectionflags	@""
	.align	4


	//----- nvinfo : EIATTR_CUDA_API_VERSION
	.align		4
        /*0000*/ 	.byte	0x04, 0x37
        /*0002*/ 	.short	(.L_398 - .L_397)
.L_397:
        /*0004*/ 	.word	0x00000082


	//----- nvinfo : EIATTR_SW2861232_WAR
	.align		4
.L_398:
        /*0008*/ 	.byte	0x01, 0x35
	.zero		2


	//----- nvinfo : EIATTR_PARAM_CBANK
	.align		4
        /*000c*/ 	.byte	0x04, 0x0a
        /*000e*/ 	.short	(.L_400 - .L_399)
	.align		4
.L_399:
        /*0010*/ 	.word	index@(.nv.constant0._ZN7cutlass13device_kernelIN5flash19enable_sm80_to_sm89INS1_16FlashAttnFwdSm80INS1_25CollectiveMainloopFwdSm80ILi8ELi1ELb0EN4cute5tupleIJNS5_1CILi128EEENS7_ILi32EEENS7_ILi256EEEEEELi256ENS_6half_tEfNS_4arch4Sm80ELb1ELb0ELb1ELb1ELb0ELb1ELb1ELb0EEENS1_21CollectiveEpilogueFwdINS6_IJS8_SA_S9_EEENS6_IJNS7_ILi1EEESI_SI_EEESC_SE_Li256ELb1ELb1ELb0ELb0EEENS1_19SingleTileSchedulerILb1ELb0ELb1ELi128EEEEEEEEEvNT_6ParamsE)
        /*0014*/ 	.short	0x0160
        /*0016*/ 	.short	0x0418


	//----- nvinfo : EIATTR_CBANK_PARAM_SIZE
	.align		4
.L_400:
        /*0018*/ 	.byte	0x03, 0x19
        /*001a*/ 	.short	0x0418


	//----- nvinfo : EIATTR_KPARAM_INFO
	.align		4
        /*001c*/ 	.byte	0x04, 0x17
        /*001e*/ 	.short	(.L_402 - .L_401)
.L_401:
        /*0020*/ 	.word	0x00000000
        /*0024*/ 	.short	0x0000
        /*0026*/ 	.short	0x0000
        /*0028*/ 	.byte	0x00, 0xf0, 0x61, 0x10


	//----- nvinfo : EIATTR_MAXREG_COUNT
	.align		4
.L_402:
        /*002c*/ 	.byte	0x03, 0x1b
        /*002e*/ 	.short	0x00ff


	//----- nvinfo : EIATTR_NUM_BARRIERS
	.align		4
        /*0030*/ 	.byte	0x02, 0x4c
        /*0032*/ 	.byte	0x02
	.zero		1


	//----- nvinfo : EIATTR_MERCURY_ISA_VERSION
	.align		4
        /*0034*/ 	.byte	0x03, 0x5f
        /*0036*/ 	.short	0x0000


	//----- nvinfo : EIATTR_COOP_GROUP_MASK_REGIDS
	.align		4
        /*0038*/ 	.byte	0x04, 0x29
        /*003a*/ 	.short	(.L_404 - .L_403)


	//   ....[0]....
.L_403:
        /*003c*/ 	.word	0xffffffff


	//   ....[1]....
        /*0040*/ 	.word	0xffffffff


	//   ....[2]....
        /*0044*/ 	.word	0xffffffff


	//   ....[3]....
        /*0048*/ 	.word	0xffffffff


	//   ....[4]....
        /*004c*/ 	.word	0xffffffff


	//   ....[5]....
        /*0050*/ 	.word	0xffffffff


	//   ....[6]....
        /*0054*/ 	.word	0xffffffff


	//   ....[7]....
        /*0058*/ 	.word	0xffffffff


	//   ....[8]....
        /*005c*/ 	.word	0xffffffff


	//   ....[9]....
        /*0060*/ 	.word	0xffffffff


	//   ....[10]....
        /*0064*/ 	.word	0xffffffff


	//   ....[11]....
        /*0068*/ 	.word	0xffffffff


	//   ....[12]....
        /*006c*/ 	.word	0xffffffff


	//   ....[13]....
        /*0070*/ 	.word	0xffffffff


	//   ....[14]....
        /*0074*/ 	.word	0xffffffff


	//   ....[15]....
        /*0078*/ 	.word	0xffffffff


	//   ....[16]....
        /*007c*/ 	.word	0xffffffff


	//   ....[17]....
        /*0080*/ 	.word	0xffffffff


	//   ....[18]....
        /*0084*/ 	.word	0xffffffff


	//   ....[19]....
        /*0088*/ 	.word	0xffffffff


	//   ....[20]....
        /*008c*/ 	.word	0xffffffff


	//   ....[21]....
        /*0090*/ 	.word	0xffffffff


	//   ....[22]....
        /*0094*/ 	.word	0xffffffff


	//   ....[23]....
        /*0098*/ 	.word	0xffffffff


	//   ....[24]....
        /*009c*/ 	.word	0xffffffff


	//   ....[25]....
        /*00a0*/ 	.word	0xffffffff


	//   ....[26]....
        /*00a4*/ 	.word	0xffffffff


	//   ....[27]....
        /*00a8*/ 	.word	0xffffffff


	//   ....[28]....
        /*00ac*/ 	.word	0xffffffff


	//   ....[29]....
        /*00b0*/ 	.word	0xffffffff


	//   ....[30]....
        /*00b4*/ 	.word	0xffffffff


	//   ....[31]....
        /*00b8*/ 	.word	0xffffffff


	//   ....[32]....
        /*00bc*/ 	.word	0xffffffff


	//   ....[33]....
        /*00c0*/ 	.word	0xffffffff


	//   ....[34]....
        /*00c4*/ 	.word	0xffffffff


	//   ....[35]....
        /*00c8*/ 	.word	0xffffffff


	//   ....[36]....
        /*00cc*/ 	.word	0xffffffff


	//   ....[37]....
        /*00d0*/ 	.word	0xffffffff


	//   ....[38]....
        /*00d4*/ 	.word	0xffffffff


	//   ....[39]....
        /*00d8*/ 	.word	0xffffffff


	//   ....[40]....
        /*00dc*/ 	.word	0xffffffff


	//   ....[41]....
        /*00e0*/ 	.word	0xffffffff


	//   ....[42]....
        /*00e4*/ 	.word	0xffffffff


	//   ....[43]....
        /*00e8*/ 	.word	0xffffffff


	//   ....[44]....
        /*00ec*/ 	.word	0xffffffff


	//   ....[45]....
        /*00f0*/ 	.word	0xffffffff


	//   ....[46]....
        /*00f4*/ 	.word	0xffffffff


	//   ....[47]....
        /*00f8*/ 	.word	0xffffffff


	//   ....[48]....
        /*00fc*/ 	.word	0xffffffff


	//   ....[49]....
        /*0100*/ 	.word	0xffffffff


	//   ....[50]....
        /*0104*/ 	.word	0xffffffff


	//   ....[51]....
        /*0108*/ 	.word	0xffffffff


	//   ....[52]....
        /*010c*/ 	.word	0xffffffff


	//   ....[53]....
        /*0110*/ 	.word	0xffffffff


	//   ....[54]....
        /*0114*/ 	.word	0xffffffff


	//   ....[55]....
        /*0118*/ 	.word	0xffffffff


	//   ....[56]....
        /*011c*/ 	.word	0xffffffff


	//   ....[57]....
        /*0120*/ 	.word	0xffffffff


	//   ....[58]....
        /*0124*/ 	.word	0xffffffff


	//   ....[59]....
        /*0128*/ 	.word	0xffffffff


	//   ....[60]....
        /*012c*/ 	.word	0xffffffff


	//   ....[61]....
        /*0130*/ 	.word	0xffffffff


	//   ....[62]....
        /*0134*/ 	.word	0xffffffff


	//   ....[63]....
        /*0138*/ 	.word	0xffffffff


	//   ....[64]....
        /*013c*/ 	.word	0xffffffff


	//   ....[65]....
        /*0140*/ 	.word	0xffffffff


	//   ....[66]....
        /*0144*/ 	.word	0xffffffff


	//   ....[67]....
        /*0148*/ 	.word	0xffffffff


	//   ....[68]....
        /*014c*/ 	.word	0xffffffff


	//   ....[69]....
        /*0150*/ 	.word	0xffffffff


	//   ....[70]....
        /*0154*/ 	.word	0xffffffff


	//   ....[71]....
        /*0158*/ 	.word	0xffffffff


	//   ....[72]....
        /*015c*/ 	.word	0xffffffff


	//   ....[73]....
        /*0160*/ 	.word	0xffffffff


	//   ....[74]....
        /*0164*/ 	.word	0xffffffff


	//   ....[75]....
        /*0168*/ 	.word	0xffffffff


	//   ....[76]....
        /*016c*/ 	.word	0xffffffff


	//   ....[77]....
        /*0170*/ 	.word	0xffffffff


	//   ....[78]....
        /*0174*/ 	.word	0xffffffff


	//   ....[79]....
        /*0178*/ 	.word	0xffffffff


	//   ....[80]....
        /*017c*/ 	.word	0xffffffff


	//----- nvinfo : EIATTR_COOP_GROUP_INSTR_OFFSETS
	.align		4
.L_404:
        /*0180*/ 	.byte	0x04, 0x28
        /*0182*/ 	.short	(.L_406 - .L_405)


	//   ....[0]....
.L_405:
        /*0184*/ 	.word	0x00000060


	//   ....[1]....
        /*0188*/ 	.word	0x00004d70


	//   ....[2]....
        /*018c*/ 	.word	0x00004db0


	//   ....[3]....
        /*0190*/ 	.word	0x00005330


	//   ....[4]....
        /*0194*/ 	.word	0x00005340


	//   ....[5]....
        /*0198*/ 	.word	0x00005540


	//   ....[6]....
        /*019c*/ 	.word	0x00005570


	//   ....[7]....
        /*01a0*/ 	.word	0x00005780


	//   ....[8]....
        /*01a4*/ 	.word	0x000057a0


	//   ....[9]....
        /*01a8*/ 	.word	0x00005e50


	//   ....[10]....
        /*01ac*/ 	.word	0x00005e70


	//   ....[11]....
        /*01b0*/ 	.word	0x00005e90


	//   ....[12]....
        /*01b4*/ 	.word	0x00005ea0


	//   ....[13]....
        /*01b8*/ 	.word	0x00006270


	//   ....[14]....
        /*01bc*/ 	.word	0x000062c0


	//   ....[15]....
        /*01c0*/ 	.word	0x00006300


	//   ....[16]....
        /*01c4*/ 	.word	0x00006340


	//   ....[17]....
        /*01c8*/ 	.word	0x00006680


	//   ....[18]....
        /*01cc*/ 	.word	0x00006720


	//   ....[19]....
        /*01d0*/ 	.word	0x000067a0


	//   ....[20]....
        /*01d4*/ 	.word	0x00006810


	//   ....[21]....
        /*01d8*/ 	.word	0x00006b80


	//   ....[22]....
        /*01dc*/ 	.word	0x00006be0


	//   ....[23]....
        /*01e0*/ 	.word	0x00006c20


	//   ....[24]....
        /*01e4*/ 	.word	0x00006c60


	//   ....[25]....
        /*01e8*/ 	.word	0x0000a330


	//   ....[26]....
        /*01ec*/ 	.word	0x0000a350


	//   ....[27]....
        /*01f0*/ 	.word	0x0000a370


	//   ....[28]....
        /*01f4*/ 	.word	0x0000a380


	//   ....[29]....
        /*01f8*/ 	.word	0x0000a580


	//   ....[30]....
        /*01fc*/ 	.word	0x0000a620


	//   ....[31]....
        /*0200*/ 	.word	0x0000a670


	//   ....[32]....
        /*0204*/ 	.word	0x0000a6e0


	//   ....[33]....
        /*0208*/ 	.word	0x0000a980


	//   ....[34]....
        /*020c*/ 	.word	0x0000aa20


	//   ....[35]....
        /*0210*/ 	.word	0x0000aaa0


	//   ....[36]....
        /*0214*/ 	.word	0x0000ab10


	//   ....[37]....
        /*0218*/ 	.word	0x0000ada0


	//   ....[38]....
        /*021c*/ 	.word	0x0000ae40


	//   ....[39]....
        /*0220*/ 	.word	0x0000ae90


	//   ....[40]....
        /*0224*/ 	.word	0x0000aee0


	//   ....[41]....
        /*0228*/ 	.word	0x0000f6f0


	//   ....[42]....
        /*022c*/ 	.word	0x0000f710


	//   ....[43]....
        /*0230*/ 	.word	0x0000fac0


	//   ....[44]....
        /*0234*/ 	.word	0x0000fbe0


	//   ....[45]....
        /*0238*/ 	.word	0x0000fc00


	//   ....[46]....
        /*023c*/ 	.word	0x0000fc80


	//   ....[47]....
        /*0240*/ 	.word	0x000111e0


	//   ....[48]....
        /*0244*/ 	.word	0x00011230


	//   ....[49]....
        /*0248*/ 	.word	0x00011540


	//   ....[50]....
        /*024c*/ 	.word	0x00011690


	//   ....[51]....
        /*0250*/ 	.word	0x000116c0


	//   ....[52]....
        /*0254*/ 	.word	0x00011750


	//   ....[53]....
        /*0258*/ 	.word	0x00013660


	//   ....[54]....
        /*025c*/ 	.word	0x00013690


	//   ....[55]....
        /*0260*/ 	.word	0x000136b0


	//   ....[56]....
        /*0264*/ 	.word	0x000136d0


	//   ....[57]....
        /*0268*/ 	.word	0x00014a10


	//   ....[58]....
        /*026c*/ 	.word	0x00014a40


	//   ....[59]....
        /*0270*/ 	.word	0x00014a90


	//   ....[60]....
        /*0274*/ 	.word	0x00014aa0


	//   ....[61]....
        /*0278*/ 	.word	0x00016380


	//   ....[62]....
        /*027c*/ 	.word	0x000163e0


	//   ....[63]....
        /*0280*/ 	.word	0x00016430


	//   ....[64]....
        /*0284*/ 	.word	0x00016470


	//   ....[65]....
        /*0288*/ 	.word	0x00016690


	//   ....[66]....
        /*028c*/ 	.word	0x000166a0


	//   ....[67]....
        /*0290*/ 	.word	0x000168a0


	//   ....[68]....
        /*0294*/ 	.word	0x000168d0


	//   ....[69]....
        /*0298*/ 	.word	0x00016a90


	//   ....[70]....
        /*029c*/ 	.word	0x00016ac0


	//   ....[71]....
        /*02a0*/ 	.word	0x00016c80


	//   ....[72]....
        /*02a4*/ 	.word	0x00016ca0


	//   ....[73]....
        /*02a8*/ 	.word	0x00017500


	//   ....[74]....
        /*02ac*/ 	.word	0x00017520


	//   ....[75]....
        /*02b0*/ 	.word	0x000176b0


	//   ....[76]....
        /*02b4*/ 	.word	0x000176e0


	//   ....[77]....
        /*02b8*/ 	.word	0x00017870


	//   ....[78]....
        /*02bc*/ 	.word	0x000178a0


	//   ....[79]....
        /*02c0*/ 	.word	0x00017a30


	//   ....[80]....
        /*02c4*/ 	.word	0x00017a50


	//----- nvinfo : EIATTR_EXIT_INSTR_OFFSETS
	.align		4
.L_406:
        /*02c8*/ 	.byte	0x04, 0x1c
        /*02ca*/ 	.short	(.L_408 - .L_407)


	//   ....[0]....
.L_407:
        /*02cc*/ 	.word	0x00000330


	//   ....[1]....
        /*02d0*/ 	.word	0x00016cb0


	//   ....[2]....
        /*02d4*/ 	.word	0x00016df0


	//   ....[3]....
        /*02d8*/ 	.word	0x00016e50


	//   ....[4]....
        /*02dc*/ 	.word	0x00017a60


	//   ....[5]....
        /*02e0*/ 	.word	0x00017b70


	//   ....[6]....
        /*02e4*/ 	.word	0x00017bd0


	//----- nvinfo : EIATTR_CTAIDZ_USED
	.align		4
.L_408:
        /*02e8*/ 	.byte	0x01, 0x04
	.zero		2


	//----- nvinfo : EIATTR_MAX_THREADS
	.align		4
        /*02ec*/ 	.byte	0x04, 0x05
        /*02ee*/ 	.short	(.L_410 - .L_409)
.L_409:
        /*02f0*/ 	.word	0x00000100
        /*02f4*/ 	.word	0x00000001
        /*02f8*/ 	.word	0x00000001


	//----- nvinfo : EIATTR_CRS_STACK_SIZE
	.align		4
.L_410:
        /*02fc*/ 	.byte	0x04, 0x1e
        /*02fe*/ 	.short	(.L_412 - .L_411)
.L_411:
        /*0300*/ 	.word	0x00000000
.L_412:


//--------------------- .nv.info._ZN7cutlass13device_kernelIN5flash19enable_sm80_to_sm89INS1_16FlashAttnFwdSm80INS1_25CollectiveMainloopFwdSm80ILi8ELi1ELb0EN4cute5tupleIJNS5_1CILi128EEENS7_ILi96EEENS7_ILi256EEEEEELi256ENS_6half_tEfNS_4arch4Sm80ELb0ELb0ELb1ELb0ELb0ELb0ELb1ELb0EEENS1_21CollectiveEpilogueFwdINS6_IJS8_SA_S9_EEENS6_IJNS7_ILi1EEESI_SI_EEESC_SE_Li256ELb0ELb1ELb0ELb0EEENS1_19SingleTileSchedulerILb0ELb0ELb1ELi128EEEEEEEEEvNT_6ParamsE --------------------------
	.section	.nv.info._ZN7cutlass13device_kernelIN5flash19enable_sm80_to_sm89INS1_16FlashAttnFwdSm80INS1_25CollectiveMainloopFwdSm80ILi8ELi1ELb0EN4cute5tupleIJNS5_1CILi128EEENS7_ILi96EEENS7_ILi256EEEEEELi256ENS_6half_tEfNS_4arch4Sm80ELb0ELb0ELb1ELb0ELb0ELb0ELb1ELb0EEENS1_21CollectiveEpilogueFwdINS6_IJS8_SA_S9_EEENS6_IJNS7_ILi1EEESI_SI_EEESC_SE_Li256ELb0ELb1ELb0ELb0EEENS1_19SingleTileSchedulerILb0ELb0ELb1ELi128EEEEEEEEEvNT_6ParamsE,"",@"SHT_CUDA_INFO"
	.sectionflags	@""
	.align	4


	//----- nvinfo : EIATTR_CUDA_API_VERSION
	.align		4
        /*0000*/ 	.byte	0x04, 0x37
        /*0002*/ 	.short	(.L_414 - .L_413)
.L_413:
        /*0004*/ 	.word	0x00000082


	//----- nvinfo : EIATTR_SW2861232_WAR
	.align		4
.L_414:
        /*0008*/ 	.byte	0x01, 0x35
	.zero		2


	//----- nvinfo : EIATTR_PARAM_CBANK
	.align		4
        /*000c*/ 	.byte	0x04, 0x0a
        /*000e*/ 	.short	(.L_416 - .L_415)
	.align		4
.L_415:
        /*0010*/ 	.word	index@(.nv.constant0._ZN7cutlass13device_kernelIN5flash19enable_sm80_to_sm89INS1_16FlashAttnFwdSm80INS1_25CollectiveMainloopFwdSm80ILi8ELi1ELb0EN4cute5tupleIJNS5_1CILi128EEENS7_ILi96EEENS7_ILi256EEEEEELi256ENS_6half_tEfNS_4arch4Sm80ELb0ELb0ELb1ELb0ELb0ELb0ELb1ELb0EEENS1_21CollectiveEpilogueFwdINS6_IJS8_SA_S9_EEENS6_IJNS7_ILi1EEESI_SI_EEESC_SE_Li256ELb0ELb1ELb0ELb0EEENS1_19SingleTileSchedulerILb0ELb0ELb1ELi128EEEEEEEEEvNT_6ParamsE)
        /*0014*/ 	.short	0x0160
        /*0016*/ 	.short	0x0418


	//----- nvinfo : EIATTR_CBANK_PARAM_SIZE
	.align		4
.L_416:
        /*0018*/ 	.byte	0x03, 0x19
        /*001a*/ 	.short	0x0418


	//----- nvinfo : EIATTR_KPARAM_INFO
	.align		4
        /*001c*/ 	.byte	0x04, 0x17
        /*001e*/ 	.short	(.L_418 - .L_417)
.L_417:
        /*0020*/ 	.word	0x00000000
        /*0024*/ 	.short	0x0000
        /*0026*/ 	.short	0x0000
        /*0028*/ 	.byte	0x00, 0xf0, 0x61, 0x10


	//----- nvinfo : EIATTR_MAXREG_COUNT
	.align		4
.L_418:
        /*002c*/ 	.byte	0x03, 0x1b
        /*002e*/ 	.short	0x00ff


	//----- nvinfo : EIATTR_NUM_BARRIERS
	.align		4
        /*0030*/ 	.byte	0x02, 0x4c
        /*0032*/ 	.byte	0x02
	.zero		1


	//----- nvinfo : EIATTR_ANNOTATIONS
	.align		4
        /*0034*/ 	.byte	0x04, 0x55
        /*0036*/ 	.short	(.L_420 - .L_419)


	//   ....[0]....
.L_419:
        /* <DEDUP_REMOVED lines=26> */


	//----- nvinfo : EIATTR_MERCURY_ISA_VERSION
	.align		4
.L_420:
        /*01c8*/ 	.byte	0x03, 0x5f
        /*01ca*/ 	.short	0x0000


	//----- nvinfo : EIATTR_COOP_GROUP_MASK_REGIDS
	.align		4
        /*01cc*/ 	.byte	0x04, 0x29
        /*01ce*/ 	.short	(.L_422 - .L_421)


	//   ....[0]....
.L_421:
        /*01d0*/ 	.word	0xffffffff


	//   ....[1]....
        /*01d4*/ 	.word	0xffffffff


	//   ....[2]....
        /*01d8*/ 	.word	0xffffffff


	//   ....[3]....
        /*01dc*/ 	.word	0xffffffff


	//   ....[4]....
        /*01e0*/ 	.word	0xffffffff


	//   ....[5]....
        /*01e4*/ 	.word	0xffffffff


	//   ....[6]....
        /*01e8*/ 	.word	0xffffffff


	//   ....[7]....
        /*01ec*/ 	.word	0xffffffff


	//   ....[8]....
        /*01f0*/ 	.word	0xffffffff


	//   ....[9]....
        /*01f4*/ 	.word	0xffffffff


	//   ....[10]....
        /*01f8*/ 	.word	0xffffffff


	//   ....[11]....
        /*01fc*/ 	.word	0xffffffff


	//   ....[12]....
        /*0200*/ 	.word	0xffffffff


	//   ....[13]....
        /*0204*/ 	.word	0xffffffff


	//   ....[14]....
        /*0208*/ 	.word	0xffffffff


	//   ....[15]....
        /*020c*/ 	.word	0xffffffff


	//   ....[16]....
        /*0210*/ 	.word	0xffffffff


	//   ....[17]....
        /*0214*/ 	.word	0xffffffff


	//   ....[18]....
        /*0218*/ 	.word	0xffffffff


	//   ....[19]....
        /*021c*/ 	.word	0xffffffff


	//   ....[20]....
        /*0220*/ 	.word	0xffffffff


	//   ....[21]....
        /*0224*/ 	.word	0xffffffff


	//   ....[22]....
        /*0228*/ 	.word	0xffffffff


	//   ....[23]....
        /*022c*/ 	.word	0xffffffff


	//   ....[24]....
        /*0230*/ 	.word	0xffffffff


	//   ....[25]....
        /*0234*/ 	.word	0xffffffff


	//   ....[26]....
        /*0238*/ 	.word	0xffffffff


	//   ....[27]....
        /*023c*/ 	.word	0xffffffff


	//   ....[28]....
        /*0240*/ 	.word	0xffffffff


	//   ....[29]....
        /*0244*/ 	.word	0xffffffff


	//   ....[30]....
        /*0248*/ 	.word	0xffffffff


	//   ....[31]....
        /*024c*/ 	.word	0xffffffff


	//----- nvinfo : EIATTR_COOP_GROUP_INSTR_OFFSETS
	.align		4
.L_422:
        /*0250*/ 	.byte	0x04, 0x28
        /*0252*/ 	.short	(.L_424 - .L_423)


	//   ....[0]....
.L_423:
        /*0254*/ 	.word	0x000003f0


	//   ....[1]....
        /*0258*/ 	.word	0x00000420


	//   ....[2]....
        /*025c*/ 	.word	0x00000450


	//   ....[3]....
        /*0260*/ 	.word	0x00000480


	//   ....[4]....
        /*0264*/ 	.word	0x00000730


	//   ....[5]....
        /*0268*/ 	.word	0x00000770


	//   ....[6]....
        /*026c*/ 	.word	0x00000940


	//   ....[7]....
        /*0270*/ 	.word	0x00000a10


	//   ....[8]....
        /*0274*/ 	.word	0x00003db0


	//   ....[9]....
        /*0278*/ 	.word	0x00003e70


	//   ....[10]....
        /*027c*/ 	.word	0x00003ec0


	//   ....[11]....
        /*0280*/ 	.word	0x00003f40


	//   ....[12]....
        /*0284*/ 	.word	0x00009060


	//   ....[13]....
        /*0288*/ 	.word	0x000090e0


	//   ....[14]....
        /*028c*/ 	.word	0x00009110


	//   ....[15]....
        /*0290*/ 	.word	0x000091f0


	//   ....[16]....
        /*0294*/ 	.word	0x0000bf70


	//   ....[17]....
        /*0298*/ 	.word	0x0000bf80


	//   ....[18]....
        /*029c*/ 	.word	0x0000bfd0


	//   ....[19]....
        /*02a0*/ 	.word	0x0000bff0


	//   ....[20]....
        /*02a4*/ 	.word	0x0000d7f0


	//   ....[21]....
        /*02a8*/ 	.word	0x0000d800


	//   ....[22]....
        /*02ac*/ 	.word	0x0000d820


	//   ....[23]....
        /*02b0*/ 	.word	0x0000d830


	//   ....[24]....
        /*02b4*/ 	.word	0x0000d950


	//   ....[25]....
        /*02b8*/ 	.word	0x0000d980


	//   ....[26]....
        /*02bc*/ 	.word	0x0000db50


	//   ....[27]....
        /*02c0*/ 	.word	0x0000db80


	//   ....[28]....
        /*02c4*/ 	.word	0x0000dd10


	//   ....[29]....
        /*02c8*/ 	.word	0x0000dd40


	//   ....[30]....
        /*02cc*/ 	.word	0x0000ded0


	//   ....[31]....
        /*02d0*/ 	.word	0x0000def0


	//----- nvinfo : EIATTR_EXIT_INSTR_OFFSETS
	.align		4
.L_424:
        /*02d4*/ 	.byte	0x04, 0x1c
        /*02d6*/ 	.short	(.L_426 - .L_425)


	//   ....[0]....
.L_425:
        /*02d8*/ 	.word	0x00000040


	//   ....[1]....
        /*02dc*/ 	.word	0x0000df00


	//   ....[2]....
        /*02e0*/ 	.word	0x0000e010


	//   ....[3]....
        /*02e4*/ 	.word	0x0000e070


	//----- nvinfo : EIATTR_CTAIDZ_USED
	.align		4
.L_426:
        /*02e8*/ 	.byte	0x01, 0x04
	.zero		2


	//----- nvinfo : EIATTR_MAX_THREADS
	.align		4
        /*02ec*/ 	.byte	0x04, 0x05
        /*02ee*/ 	.short	(.L_428 - .L_427)
.L_427:
        /*02f0*/ 	.word	0x00000100
        /*02f4*/ 	.word	0x00000001
        /*02f8*/ 	.word	0x00000001


	//----- nvinfo : EIATTR_CRS_STACK_SIZE
	.align		4
.L_428:
        /*02fc*/ 	.byte	0x04, 0x1e
        /*02fe*/ 	.short	(.L_430 - .L_429)
.L_429:
        /*0300*/ 	.word	0x00000000
.L_430:


//--------------------- .nv.info._ZN7cutlass13device_kernelIN5flash19enable_sm80_to_sm89INS1_16FlashAttnFwdSm80INS1_25CollectiveMainloopFwdSm80ILi8ELi1ELb0EN4cute5tupleIJNS5_1CILi128EEENS7_ILi96EEENS7_ILi256EEEEEELi256ENS_6half_tEfNS_4arch4Sm80ELb0ELb0ELb1ELb1ELb0ELb0ELb1ELb0EEENS1_21CollectiveEpilogueFwdINS6_IJS8_SA_S9_EEENS6_IJNS7_ILi1EEESI_SI_EEESC_SE_Li256ELb1ELb1ELb0ELb0EEENS1_19SingleTileSchedulerILb1ELb0ELb1ELi128EEEEEEEEEvNT_6ParamsE --------------------------
	.section	.nv.info._ZN7cutlass13device_kernelIN5flash19enable_sm80_to_sm89INS1_16FlashAttnFwdSm80INS1_25CollectiveMainloopFwdSm80ILi8ELi1ELb0EN4cute5tupleIJNS5_1CILi128EEENS7_ILi96EEENS7_ILi256EEEEEELi256ENS_6half_tEfNS_4arch4Sm80ELb0ELb0ELb1ELb1ELb0ELb0ELb1ELb0EEENS1_21CollectiveEpilogueFwdINS6_IJS8_SA_S9_EEENS6_IJNS7_ILi1EEESI_SI_EEESC_SE_Li256ELb1ELb1ELb0ELb0EEENS1_19SingleTileSchedulerILb1ELb0ELb1ELi128EEEEEEEEEvNT_6ParamsE,"",@"SHT_CUDA_INFO"
	.sectionflags	@""
	.align	4


	//----- nvinfo : EIATTR_CUDA_API_VERSION
	.align		4
        /*0000*/ 	.byte	0x04, 0x37
        /*0002*/ 	.short	(.L_432 - .L_431)
.L_431:
        /*0004*/ 	.word	0x00000082


	//----- nvinfo : EIATTR_SW2861232_WAR
	.align		4
.L_432:
        /*0008*/ 	.byte	0x01, 0x35
	.zero		2


	//----- nvinfo : EIATTR_PARAM_CBANK
	.align		4
        /*000c*/ 	.byte	0x04, 0x0a
        /*000e*/ 	.short	(.L_434 - .L_433)
	.align		4
.L_433:
        /*0010*/ 	.word	index@(.nv.constant0._ZN7cutlass13device_kernelIN5flash19enable_sm80_to_sm89INS1_16FlashAttnFwdSm80INS1_25CollectiveMainloopFwdSm80ILi8ELi1ELb0EN4cute5tupleIJNS5_1CILi128EEENS7_ILi96EEENS7_ILi256EEEEEELi256ENS_6half_tEfNS_4arch4Sm80ELb0ELb0ELb1ELb1ELb0ELb0ELb1ELb0EEENS1_21CollectiveEpilogueFwdINS6_IJS8_SA_S9_EEENS6_IJNS7_ILi1EEESI_SI_EEESC_SE_Li256ELb1ELb1ELb0ELb0EEENS1_19SingleTileSchedulerILb1ELb0ELb1ELi128EEEEEEEEEvNT_6ParamsE)
        /*0014*/ 	.short	0x0160
        /*0016*/ 	.short	0x0418


	//----- nvinfo : EIATTR_CBANK_PARAM_SIZE
	.align		4
.L_434:
        /*0018*/ 	.byte	0x03, 0x19
        /*001a*/ 	.short	0x0418


	//----- nvinfo : EIATTR_KPARAM_INFO
	.align		4
        /*001c*/ 	.byte	0x04, 0x17
        /*001e*/ 	.short	(.L_436 - .L_435)
.L_435:
        /*0020*/ 	.word	0x00000000
        /*0024*/ 	.short	0x0000
        /*0026*/ 	.short	0x0000
        /*0028*/ 	.byte	0x00, 0xf0, 0x61, 0x10


	//----- nvinfo : EIATTR_MAXREG_COUNT
	.align		4
.L_436:
        /*002c*/ 	.byte	0x03, 0x1b
        /*002e*/ 	.short	0x00ff


	//----- nvinfo : EIATTR_NUM_BARRIERS
	.align		4
        /*0030*/ 	.byte	0x02, 0x4c
        /*0032*/ 	.byte	0x02
	.zero		1


	//----- nvinfo : EIATTR_ANNOTATIONS
	.align		4
        /*0034*/ 	.byte	0x04, 0x55
        /*0036*/ 	.short	(.L_438 - .L_437)


	//   ....[0]....
.L_437:
        /* <DEDUP_REMOVED lines=22> */


	//----- nvinfo : EIATTR_MERCURY_ISA_VERSION
	.align		4
.L_438:
        /*0180*/ 	.byte	0x03, 0x5f
        /*0182*/ 	.short	0x0000


	//----- nvinfo : EIATTR_COOP_GROUP_MASK_REGIDS
	.align		4
        /*0184*/ 	.byte	0x04, 0x29
        /*0186*/ 	.short	(.L_440 - .L_439)


	//   ....[0]....
.L_439:
        /*0188*/ 	.word	0xffffffff


	//   ....[1]....
        /*018c*/ 	.word	0xffffffff


	//   ....[2]....
        /*0190*/ 	.word	0xffffffff


	//   ....[3]....
        /*0194*/ 	.word	0xffffffff


	//   ....[4]....
        /*0198*/ 	.word	0xffffffff


	//   ....[5]....
        /*019c*/ 	.word	0xffffffff


	//   ....[6]....
        /*01a0*/ 	.word	0xffffffff


	//   ....[7]....
        /*01a4*/ 	.word	0xffffffff


	//   ....[8]....
        /*01a8*/ 	.word	0xffffffff


	//   ....[9]....
        /*01ac*/ 	.word	0xffffffff


	//   ....[10]....
        /*01b0*/ 	.word	0xffffffff


	//   ....[11]....
        /*01b4*/ 	.word	0xffffffff


	//   ....[12]....
        /*01b8*/ 	.word	0xffffffff


	//   ....[13]....
        /*01bc*/ 	.word	0xffffffff


	//   ....[14]....
        /*01c0*/ 	.word	0xffffffff


	//   ....[15]....
        /*01c4*/ 	.word	0xffffffff


	//   ....[16]....
        /*01c8*/ 	.word	0xffffffff


	//   ....[17]....
        /*01cc*/ 	.word	0xffffffff


	//   ....[18]....
        /*01d0*/ 	.word	0xffffffff


	//   ....[19]....
        /*01d4*/ 	.word	0xffffffff


	//   ....[20]....
        /*01d8*/ 	.word	0xffffffff


	//   ....[21]....
        /*01dc*/ 	.word	0xffffffff


	//   ....[22]....
        /*01e0*/ 	.word	0xffffffff


	//   ....[23]....
        /*01e4*/ 	.word	0xffffffff


	//   ....[24]....
        /*01e8*/ 	.word	0xffffffff


	//   ....[25]....
        /*01ec*/ 	.word	0xffffffff


	//   ....[26]....
        /*01f0*/ 	.word	0xffffffff


	//   ....[27]....
        /*01f4*/ 	.word	0xffffffff


	//   ....[28]....
        /*01f8*/ 	.word	0xffffffff


	//   ....[29]....
        /*01fc*/ 	.word	0xffffffff


	//   ....[30]....
        /*0200*/ 	.word	0xffffffff


	//   ....[31]....
        /*0204*/ 	.word	0xffffffff


	//   ....[32]....
        /*0208*/ 	.word	0xffffffff


	//   ....[33]....
        /*020c*/ 	.word	0xffffffff


	//   ....[34]....
        /*0210*/ 	.word	0xffffffff


	//   ....[35]....
        /*0214*/ 	.word	0xffffffff


	//   ....[36]....
        /*0218*/ 	.word	0xffffffff


	//   ....[37]....
        /*021c*/ 	.word	0xffffffff


	//   ....[38]....
        /*0220*/ 	.word	0xffffffff


	//   ....[39]....
        /*0224*/ 	.word	0xffffffff


	//   ....[40]....
        /*0228*/ 	.word	0xffffffff


	//----- nvinfo : EIATTR_COOP_GROUP_INSTR_OFFSETS
	.align		4
.L_440:
        /*022c*/ 	.byte	0x04, 0x28
        /*022e*/ 	.short	(.L_442 - .L_441)


	//   ....[0]....
.L_441:
        /*0230*/ 	.word	0x00000090


	//   ....[1]....
        /*0234*/ 	.word	0x000010a0


	//   ....[2]....
        /*0238*/ 	.word	0x000010e0


	//   ....[3]....
        /*023c*/ 	.word	0x00001500


	//   ....[4]....
        /*0240*/ 	.word	0x00001530


	//   ....[5]....
        /*0244*/ 	.word	0x000017d0


	//   ....[6]....
        /*0248*/ 	.word	0x00001800


	//   ....[7]....
        /*024c*/ 	.word	0x000019e0


	//   ....[8]....
        /*0250*/ 	.word	0x00001a20


	//   ....[9]....
        /*0254*/ 	.word	0x00004ad0


	//   ....[10]....
        /*0258*/ 	.word	0x00004ba0


	//   ....[11]....
        /*025c*/ 	.word	0x00004bb0


	//   ....[12]....
        /*0260*/ 	.word	0x00004c00


	//   ....[13]....
        /*0264*/ 	.word	0x00009ed0


	//   ....[14]....
        /*0268*/ 	.word	0x00009f50


	//   ....[15]....
        /*026c*/ 	.word	0x00009f80


	//   ....[16]....
        /*0270*/ 	.word	0x0000a060


	//   ....[17]....
        /*0274*/ 	.word	0x0000cd30


	//   ....[18]....
        /*0278*/ 	.word	0x0000cd40


	//   ....[19]....
        /*027c*/ 	.word	0x0000cd70


	//   ....[20]....
        /*0280*/ 	.word	0x0000cd90


	//   ....[21]....
        /*0284*/ 	.word	0x0000e720


	//   ....[22]....
        /*0288*/ 	.word	0x0000e750


	//   ....[23]....
        /*028c*/ 	.word	0x0000e770


	//   ....[24]....
        /*0290*/ 	.word	0x0000e780


	//   ....[25]....
        /*0294*/ 	.word	0x0000e9a0


	//   ....[26]....
        /*0298*/ 	.word	0x0000e9b0


	//   ....[27]....
        /*029c*/ 	.word	0x0000ebb0


	//   ....[28]....
        /*02a0*/ 	.word	0x0000ebe0


	//   ....[29]....
        /*02a4*/ 	.word	0x0000eda0


	//   ....[30]....
        /*02a8*/ 	.word	0x0000edd0


	//   ....[31]....
        /*02ac*/ 	.word	0x0000ef90


	//   ....[32]....
        /*02b0*/ 	.word	0x0000efb0


	//   ....[33]....
        /*02b4*/ 	.word	0x0000f820


	//   ....[34]....
        /*02b8*/ 	.word	0x0000f840


	//   ....[35]....
        /*02bc*/ 	.word	0x0000fa00


	//   ....[36]....
        /*02c0*/ 	.word	0x0000fa30


	//   ....[37]....
        /*02c4*/ 	.word	0x0000fbc0


	//   ....[38]....
        /*02c8*/ 	.word	0x0000fbf0


	//   ....[39]....
        /*02cc*/ 	.word	0x0000fd80


	//   ....[40]....
        /*02d0*/ 	.word	0x0000fda0


	//----- nvinfo : EIATTR_EXIT_INSTR_OFFSETS
	.align		4
.L_442:
        /*02d4*/ 	.byte	0x04, 0x1c
        /*02d6*/ 	.short	(.L_444 - .L_443)


	//   ....[0]....
.L_443:
        /*02d8*/ 	.word	0x00000350


	//   ....[1]....
        /*02dc*/ 	.word	0x0000efc0


	//   ....[2]....
        /*02e0*/ 	.word	0x0000f100


	//   ....[3]....
        /*02e4*/ 	.word	0x0000f160


	//   ....[4]....
        /*02e8*/ 	.word	0x0000fdb0


	//   ....[5]....
        /*02ec*/ 	.word	0x0000fec0


	//   ....[6]....
        /*02f0*/ 	.word	0x0000ff20


	//----- nvinfo : EIATTR_CTAIDZ_USED
	.align		4
.L_444:
        /*02f4*/ 	.byte	0x01, 0x04
	.zero		2


	//----- nvinfo : EIATTR_MAX_THREADS
	.align		4
        /*02f8*/ 	.byte	0x04, 0x05
        /*02fa*/ 	.short	(.L_446 - .L_445)
.L_445:
        /*02fc*/ 	.word	0x00000100
        /*0300*/ 	.word	0x00000001
        /*0304*/ 	.word	0x00000001


	//----- nvinfo : EIATTR_CRS_STACK_SIZE
	.align		4
.L_446:
        /*0308*/ 	.byte	0x04, 0x1e
        /*030a*/ 	.short	(.L_448 - .L_447)
.L_447:
        /*030c*/ 	.word	0x00000000
.L_448:


//--------------------- .nv.info._ZN7cutlass13device_kernelIN5flash19enable_sm80_to_sm89INS1_16FlashAttnFwdSm80INS1_25CollectiveMainloopFwdSm80ILi8ELi1ELb0EN4cute5tupleIJNS5_1CILi128EEENS7_ILi48EEENS7_ILi256EEEEEELi256ENS_6half_tEfNS_4arch4Sm80ELb0ELb0ELb1ELb1ELb0ELb1ELb1ELb0EEENS1_21CollectiveEpilogueFwdINS6_IJS8_SA_S9_EEENS6_IJNS7_ILi1EEESI_SI_EEESC_SE_Li256ELb1ELb1ELb0ELb0EEENS1_19SingleTileSchedulerILb1ELb0ELb1ELi128EEEEEEEEEvNT_6ParamsE --------------------------
	.section	.nv.info._ZN7cutlass13device_kernelIN5flash19enable_sm80_to_sm89INS1_16FlashAttnFwdSm80INS1_25CollectiveMainloopFwdSm80ILi8ELi1ELb0EN4cute5tupleIJNS5_1CILi128EEENS7_ILi48EEENS7_ILi256EEEEEELi256ENS_6half_tEfNS_4arch4Sm80ELb0ELb0ELb1ELb1ELb0ELb1ELb1ELb0EEENS1_21CollectiveEpilogueFwdINS6_IJS8_SA_S9_EEENS6_IJNS7_ILi1EEESI_SI_EEESC_SE_Li256ELb1ELb1ELb0ELb0EEENS1_19SingleTileSchedulerILb1ELb0ELb1ELi128EEEEEEEEEvNT_6ParamsE,"",@"SHT_CUDA_INFO"
	.sectionflags	@""
	.align	4


	//----- nvinfo : EIATTR_CUDA_API_VERSION
	.align		4
        /*0000*/ 	.byte	0x04, 0x37
        /*0002*/ 	.short	(.L_450 - .L_449)
.L_449:
        /*0004*/ 	.word	0x00000082


	//----- nvinfo : EIATTR_SW2861232_WAR
	.align		4
.L_450:
        /*0008*/ 	.byte	0x01, 0x35
	.zero		2


	//----- nvinfo : EIATTR_PARAM_CBANK
	.align		4
        /*000c*/ 	.byte	0x04, 0x0a
        /*000e*/ 	.short	(.L_452 - .L_451)
	.align		4
.L_451:
        /*0010*/ 	.word	index@(.nv.constant0._ZN7cutlass13device_kernelIN5flash19enable_sm80_to_sm89INS1_16FlashAttnFwdSm80INS1_25CollectiveMainloopFwdSm80ILi8ELi1ELb0EN4cute5tupleIJNS5_1CILi128EEENS7_ILi48EEENS7_ILi256EEEEEELi256ENS_6half_tEfNS_4arch4Sm80ELb0ELb0ELb1ELb1ELb0ELb1ELb1ELb0EEENS1_21CollectiveEpilogueFwdINS6_IJS8_SA_S9_EEENS6_IJNS7_ILi1EEESI_SI_EEESC_SE_Li256ELb1ELb1ELb0ELb0EEENS1_19SingleTileSchedulerILb1ELb0ELb1ELi128EEEEEEEEEvNT_6ParamsE)
        /*0014*/ 	.short	0x0160
        /*0016*/ 	.short	0x0418


	//----- nvinfo : EIATTR_CBANK_PARAM_SIZE
	.align		4
.L_452:
        /*0018*/ 	.byte	0x03, 0x19
        /*001a*/ 	.short	0x0418


	//----- nvinfo : EIATTR_KPARAM_INFO
	.align		4
        /*001c*/ 	.byte	0x04, 0x17
        /*001e*/ 	.short	(.L_454 - .L_453)
.L_453:
        /*0020*/ 	.word	0x00000000
        /*0024*/ 	.short	0x0000
        /*0026*/ 	.short	0x0000
        /*0028*/ 	.byte	0x00, 0xf0, 0x61, 0x10


	//----- nvinfo : EIATTR_MAXREG_COUNT
	.align		4
.L_454:
        /*002c*/ 	.byte	0x03, 0x1b
        /*002e*/ 	.short	0x00ff


	//----- nvinfo : EIATTR_NUM_BARRIERS
	.align		4
        /*0030*/ 	.byte	0x02, 0x4c
        /*0032*/ 	.byte	0x02
	.zero		1


	//----- nvinfo : EIATTR_MERCURY_ISA_VERSION
	.align		4
        /*0034*/ 	.byte	0x03, 0x5f
        /*0036*/ 	.short	0x0000


	//----- nvinfo : EIATTR_INT_WARP_WIDE_INSTR_OFFSETS
	.align		4
        /*0038*/ 	.byte	0x04, 0x31
        /*003a*/ 	.short	(.L_456 - .L_455)


	//   ....[0]....
.L_455:
        /*003c*/ 	.word	0x00011ee0


	//----- nvinfo : EIATTR_COOP_GROUP_MASK_REGIDS
	.align		4
.L_456:
        /*0040*/ 	.byte	0x04, 0x29
        /*0042*/ 	.short	(.L_458 - .L_457)


	//   ....[0]....
.L_457:
        /*0044*/ 	.word	0xffffffff


	//   ....[1]....
        /*0048*/ 	.word	0xffffffff


	//   ....[2]....
        /*004c*/ 	.word	0xffffffff


	//   ....[3]....
        /*0050*/ 	.word	0xffffffff


	//   ....[4]....
        /*0054*/ 	.word	0xffffffff


	//   ....[5]....
        /*0058*/ 	.word	0xffffffff


	//   ....[6]....
        /*005c*/ 	.word	0xffffffff


	//   ....[7]....
        /*0060*/ 	.word	0xffffffff


	//   ....[8]....
        /*0064*/ 	.word	0xffffffff


	//   ....[9]....
        /*0068*/ 	.word	0xffffffff


	//   ....[10]....
        /*006c*/ 	.word	0xffffffff


	//   ....[11]....
        /*0070*/ 	.word	0xffffffff


	//   ....[12]....
        /*0074*/ 	.word	0xffffffff


	//   ....[13]....
        /*0078*/ 	.word	0xffffffff


	//   ....[14]....
        /*007c*/ 	.word	0xffffffff


	//   ....[15]....
        /*0080*/ 	.word	0xffffffff


	//   ....[16]....
        /*0084*/ 	.word	0xffffffff


	//   ....[17]....
        /*0088*/ 	.word	0xffffffff


	//   ....[18]....
        /*008c*/ 	.word	0xffffffff


	//   ....[19]....
        /*0090*/ 	.word	0xffffffff


	//   ....[20]....
        /*0094*/ 	.word	0xffffffff


	//   ....[21]....
        /*0098*/ 	.word	0xffffffff


	//   ....[22]....
        /*009c*/ 	.word	0xffffffff


	//   ....[23]....
        /*00a0*/ 	.word	0xffffffff


	//   ....[24]....
        /*00a4*/ 	.word	0xffffffff


	//   ....[25]....
        /*00a8*/ 	.word	0xffffffff


	//   ....[26]....
        /*00ac*/ 	.word	0xffffffff


	//   ....[27]....
        /*00b0*/ 	.word	0xffffffff


	//   ....[28]....
        /*00b4*/ 	.word	0xffffffff


	//   ....[29]....
        /*00b8*/ 	.word	0xffffffff


	//   ....[30]....
        /*00bc*/ 	.word	0xffffffff


	//   ....[31]....
        /*00c0*/ 	.word	0xffffffff


	//   ....[32]....
        /*00c4*/ 	.word	0xffffffff


	//   ....[33]....
        /*00c8*/ 	.word	0xffffffff


	//   ....[34]....
        /*00cc*/ 	.word	0xffffffff


	//   ....[35]....
        /*00d0*/ 	.word	0xffffffff


	//   ....[36]....
        /*00d4*/ 	.word	0xffffffff


	//   ....[37]....
        /*00d8*/ 	.word	0xffffffff


	//   ....[38]....
        /*00dc*/ 	.word	0xffffffff


	//   ....[39]....
        /*00e0*/ 	.word	0xffffffff


	//   ....[40]....
        /*00e4*/ 	.word	0xffffffff


	//----- nvinfo : EIATTR_COOP_GROUP_INSTR_OFFSETS
	.align		4
.L_458:
        /*00e8*/ 	.byte	0x04, 0x28
        /*00ea*/ 	.short	(.L_460 - .L_459)


	//   ....[0]....
.L_459:
        /*00ec*/ 	.word	0x00000080


	//   ....[1]....
        /*00f0*/ 	.word	0x00007960


	//   ....[2]....
        /*00f4*/ 	.word	0x000079a0


	//   ....[3]....
        /*00f8*/ 	.word	0x00007f40


	//   ....[4]....
        /*00fc*/ 	.word	0x00007f70


	//   ....[5]....
        /*0100*/ 	.word	0x00008170


	//   ....[6]....
        /*0104*/ 	.word	0x000081a0


	//   ....[7]....
        /*0108*/ 	.word	0x00008350


	//   ....[8]....
        /*010c*/ 	.word	0x00008390


	//   ....[9]....
        /*0110*/ 	.word	0x00010d00


	//   ....[10]....
        /*0114*/ 	.word	0x00010d40


	//   ....[11]....
        /*0118*/ 	.word	0x00010d60


	//   ....[12]....
        /*011c*/ 	.word	0x00010d80


	//   ....[13]....
        /*0120*/ 	.word	0x000133a0


	//   ....[14]....
        /*0124*/ 	.word	0x000133b0


	//   ....[15]....
        /*0128*/ 	.word	0x000133e0


	//   ....[16]....
        /*012c*/ 	.word	0x000133f0


	//   ....[17]....
        /*0130*/ 	.word	0x00014ad0


	//   ....[18]....
        /*0134*/ 	.word	0x00014b00


	//   ....[19]....
        /*0138*/ 	.word	0x00014b60


	//   ....[20]....
        /*013c*/ 	.word	0x00014b70


	//   ....[21]....
        /*0140*/ 	.word	0x000164b0


	//   ....[22]....
        /*0144*/ 	.word	0x000164f0


	//   ....[23]....
        /*0148*/ 	.word	0x00016530


	//   ....[24]....
        /*014c*/ 	.word	0x00016570


	//   ....[25]....
        /*0150*/ 	.word	0x00016760


	//   ....[26]....
        /*0154*/ 	.word	0x00016770


	//   ....[27]....
        /*0158*/ 	.word	0x00016970


	//   ....[28]....
        /*015c*/ 	.word	0x000169a0


	//   ....[29]....
        /*0160*/ 	.word	0x00016b60


	//   ....[30]....
        /*0164*/ 	.word	0x00016b90


	//   ....[31]....
        /*0168*/ 	.word	0x00016d50


	//   ....[32]....
        /*016c*/ 	.word	0x00016d70


	//   ....[33]....
        /*0170*/ 	.word	0x000175e0


	//   ....[34]....
        /*0174*/ 	.word	0x00017600


	//   ....[35]....
        /*0178*/ 	.word	0x00017790


	//   ....[36]....
        /*017c*/ 	.word	0x000177c0


	//   ....[37]....
        /*0180*/ 	.word	0x00017950


	//   ....[38]....
        /*0184*/ 	.word	0x00017980


	//   ....[39]....
        /*0188*/ 	.word	0x00017b10


	//   ....[40]....
        /*018c*/ 	.word	0x00017b30


	//----- nvinfo : EIATTR_EXIT_INSTR_OFFSETS
	.align		4
.L_460:
        /*0190*/ 	.byte	0x04, 0x1c
        /*0192*/ 	.short	(.L_462 - .L_461)


	//   ....[0]....
.L_461:
        /*0194*/ 	.word	0x00000310


	//   ....[1]....
        /*0198*/ 	.word	0x00016d80


	//   ....[2]....
        /*019c*/ 	.word	0x00016ec0


	//   ....[3]....
        /*01a0*/ 	.word	0x00016f20


	//   ....[4]....
        /*01a4*/ 	.word	0x00017b40


	//   ....[5]....
        /*01a8*/ 	.word	0x00017c50


	//   ....[6]....
        /*01ac*/ 	.word	0x00017cb0


	//----- nvinfo : EIATTR_CTAIDZ_USED
	.align		4
.L_462:
        /*01b0*/ 	.byte	0x01, 0x04
	.zero		2


	//----- nvinfo : EIATTR_MAX_THREADS
	.align		4
        /*01b4*/ 	.byte	0x04, 0x05
        /*01b6*/ 	.short	(.L_464 - .L_463)
.L_463:
        /*01b8*/ 	.word	0x00000100
        /*01bc*/ 	.word	0x00000001
        /*01c0*/ 	.word	0x00000001


	//----- nvinfo : EIATTR_CRS_STACK_SIZE
	.align		4
.L_464:
        /*01c4*/ 	.byte	0x04, 0x1e
        /*01c6*/ 	.short	(.L_466 - .L_465)
.L_465:
        /*01c8*/ 	.word	0x00000000
.L_466:


//--------------------- .nv.info._ZN7cutlass13device_kernelIN5flash19enable_sm80_to_sm89INS1_16FlashAttnFwdSm80INS1_25CollectiveMainloopFwdSm80ILi8ELi1ELb0EN4cute5tupleIJNS5_1CILi128EEENS7_ILi64EEENS7_ILi256EEEEEELi256ENS_6half_tEfNS_4arch4Sm80ELb0ELb1ELb1ELb0ELb0ELb0ELb1ELb0EEENS1_21CollectiveEpilogueFwdINS6_IJS8_SA_S9_EEENS6_IJNS7_ILi1EEESI_SI_EEESC_SE_Li256ELb0ELb1ELb0ELb0EEENS1_19SingleTileSchedulerILb0ELb0ELb1ELi128EEEEEEEEEvNT_6ParamsE --------------------------
	.section	.nv.info._ZN7cutlass13device_kernelIN5flash19enable_sm80_to_sm89INS1_16FlashAttnFwdSm80INS1_25CollectiveMainloopFwdSm80ILi8ELi1ELb0EN4cute5tupleIJNS5_1CILi128EEENS7_ILi64EEENS7_ILi256EEEEEELi256ENS_6half_tEfNS_4arch4Sm80ELb0ELb1ELb1ELb0ELb0ELb0ELb1ELb0EEENS1_21CollectiveEpilogueFwdINS6_IJS8_SA_S9_EEENS6_IJNS7_ILi1EEESI_SI_EEESC_SE_Li256ELb0ELb1ELb0ELb0EEENS1_19SingleTileSchedulerILb0ELb0ELb1ELi128EEEEEEEEEvNT_6ParamsE,"",@"SHT_CUDA_INFO"
	.sectionflags	@""
	.align	4


	//----- nvinfo : EIATTR_CUDA_API_VERSION
	.align		4
        /*0000*/ 	.byte	0x04, 0x37
        /*0002*/ 	.short	(.L_468 - .L_467)
.L_467:
        /*0004*/ 	.word	0x00000082


	//----- nvinfo : EIATTR_SW2861232_WAR
	.align		4
.L_468:
        /*0008*/ 	.byte	0x01, 0x35
	.zero		2


	//----- nvinfo : EIATTR_PARAM_CBANK
	.align		4
        /*000c*/ 	.byte	0x04, 0x0a
        /*000e*/ 	.short	(.L_470 - .L_469)
	.align		4
.L_469:
        /*0010*/ 	.word	index@(.nv.constant0._ZN7cutlass13device_kernelIN5flash19enable_sm80_to_sm89INS1_16FlashAttnFwdSm80INS1_25CollectiveMainloopFwdSm80ILi8ELi1ELb0EN4cute5tupleIJNS5_1CILi128EEENS7_ILi64EEENS7_ILi256EEEEEELi256ENS_6half_tEfNS_4arch4Sm80ELb0ELb1ELb1ELb0ELb0ELb0ELb1ELb0EEENS1_21CollectiveEpilogueFwdINS6_IJS8_SA_S9_EEENS6_IJNS7_ILi1EEESI_SI_EEESC_SE_Li256ELb0ELb1ELb0ELb0EEENS1_19SingleTileSchedulerILb0ELb0ELb1ELi128EEEEEEEEEvNT_6ParamsE)
        /*0014*/ 	.short	0x0160
        /*0016*/ 	.short	0x0418


	//----- nvinfo : EIATTR_CBANK_PARAM_SIZE
	.align		4
.L_470:
        /*0018*/ 	.byte	0x03, 0x19
        /*001a*/ 	.short	0x0418


	//----- nvinfo : EIATTR_KPARAM_INFO
	.align		4
        /*001c*/ 	.byte	0x04, 0x17
        /*001e*/ 	.short	(.L_472 - .L_471)
.L_471:
        /*0020*/ 	.word	0x00000000
        /*0024*/ 	.short	0x0000
        /*0026*/ 	.short	0x0000
        /*0028*/ 	.byte	0x00, 0xf0, 0x61, 0x10


	//----- nvinfo : EIATTR_MAXREG_COUNT
	.align		4
.L_472:
        /*002c*/ 	.byte	0x03, 0x1b
        /*002e*/ 	.short	0x00ff


	//----- nvinfo : EIATTR_NUM_BARRIERS
	.align		4
        /*0030*/ 	.byte	0x02, 0x4c
        /*0032*/ 	.byte	0x02
	.zero		1


	//----- nvinfo : EIATTR_ANNOTATIONS
	.align		4
        /*0034*/ 	.byte	0x04, 0x55
        /*0036*/ 	.short	(.L_474 - .L_473)


	//   ....[0]....
.L_473:
        /* <DEDUP_REMOVED lines=44> */


	//----- nvinfo : EIATTR_MERCURY_ISA_VERSION
	.align		4
.L_474:
        /*02e0*/ 	.byte	0x03, 0x5f
        /*02e2*/ 	.short	0x0000


	//----- nvinfo : EIATTR_COOP_GROUP_MASK_REGIDS
	.align		4
        /*02e4*/ 	.byte	0x04, 0x29
        /*02e6*/ 	.short	(.L_476 - .L_475)


	//   ....[0]....
.L_475:
        /*02e8*/ 	.word	0xffffffff


	//   ....[1]....
        /*02ec*/ 	.word	0xffffffff


	//   ....[2]....
        /*02f0*/ 	.word	0xffffffff


	//   ....[3]....
        /*02f4*/ 	.word	0xffffffff


	//   ....[4]....
        /*02f8*/ 	.word	0xffffffff


	//   ....[5]....
        /*02fc*/ 	.word	0xffffffff


	//   ....[6]....
        /*0300*/ 	.word	0xffffffff


	//   ....[7]....
        /*0304*/ 	.word	0xffffffff


	//   ....[8]....
        /*0308*/ 	.word	0xffffffff


	//   ....[9]....
        /*030c*/ 	.word	0xffffffff


	//   ....[10]....
        /*0310*/ 	.word	0xffffffff


	//   ....[11]....
        /*0314*/ 	.word	0xffffffff


	//   ....[12]....
        /*0318*/ 	.word	0xffffffff


	//   ....[13]....
        /*031c*/ 	.word	0xffffffff


	//   ....[14]....
        /*0320*/ 	.word	0xffffffff


	//   ....[15]....
        /*0324*/ 	.word	0xffffffff


	//   ....[16]....
        /*0328*/ 	.word	0xffffffff


	//   ....[17]....
        /*032c*/ 	.word	0xffffffff


	//   ....[18]....
        /*0330*/ 	.word	0xffffffff


	//   ....[19]....
        /*0334*/ 	.word	0xffffffff


	//   ....[20]....
        /*0338*/ 	.word	0xffffffff


	//   ....[21]....
        /*033c*/ 	.word	0xffffffff


	//   ....[22]....
        /*0340*/ 	.word	0xffffffff


	//   ....[23]....
        /*0344*/ 	.word	0xffffffff


	//   ....[24]....
        /*0348*/ 	.word	0xffffffff


	//   ....[25]....
        /*034c*/ 	.word	0xffffffff


	//   ....[26]....
        /*0350*/ 	.word	0xffffffff


	//   ....[27]....
        /*0354*/ 	.word	0xffffffff


	//   ....[28]....
        /*0358*/ 	.word	0xffffffff


	//   ....[29]....
        /*035c*/ 	.word	0xffffffff


	//   ....[30]....
        /*0360*/ 	.word	0xffffffff


	//   ....[31]....
        /*0364*/ 	.word	0xffffffff


	//   ....[32]....
        /*0368*/ 	.word	0xffffffff


	//   ....[33]....
        /*036c*/ 	.word	0xffffffff


	//   ....[34]....
        /*0370*/ 	.word	0xffffffff


	//   ....[35]....
        /*0374*/ 	.word	0xffffffff


	//   ....[36]....
        /*0378*/ 	.word	0xffffffff


	//   ....[37]....
        /*037c*/ 	.word	0xffffffff


	//   ....[38]....
        /*0380*/ 	.word	0xffffffff


	//   ....[39]....
        /*0384*/ 	.word	0xffffffff


	//   ....[40]....
        /*0388*/ 	.word	0xffffffff


	//   ....[41]....
        /*038c*/ 	.word	0xffffffff


	//   ....[42]....
        /*0390*/ 	.word	0xffffffff


	//   ....[43]....
        /*0394*/ 	.word	0xffffffff


	//   ....[44]....
        /*0398*/ 	.word	0xffffffff


	//   ....[45]....
        /*039c*/ 	.word	0xffffffff


	//   ....[46]....
        /*03a0*/ 	.word	0xffffffff


	//   ....[47]....
        /*03a4*/ 	.word	0xffffffff


	//   ....[48]....
        /*03a8*/ 	.word	0xffffffff


	//   ....[49]....
        /*03ac*/ 	.word	0xffffffff


	//   ....[50]....
        /*03b0*/ 	.word	0xffffffff


	//   ....[51]....
        /*03b4*/ 	.word	0xffffffff


	//   ....[52]....
        /*03b8*/ 	.word	0xffffffff


	//   ....[53]....
        /*03bc*/ 	.word	0xffffffff


	//----- nvinfo : EIATTR_COOP_GROUP_INSTR_OFFSETS
	.align		4
.L_476:
        /*03c0*/ 	.byte	0x04, 0x28
        /*03c2*/ 	.short	(.L_478 - .L_477)


	//   ....[0]....
.L_477:
        /*03c4*/ 	.word	0x00000c00


	//   ....[1]....
        /*03c8*/ 	.word	0x00000c30


	//   ....[2]....
        /*03cc*/ 	.word	0x00000c60


	//   ....[3]....
        /*03d0*/ 	.word	0x00000ca0


	//   ....[4]....
        /*03d4*/ 	.word	0x00000cc0


	//   ....[5]....
        /*03d8*/ 	.word	0x00000cf0


	//   ....[6]....
        /*03dc*/ 	.word	0x00000f10


	//   ....[7]....
        /*03e0*/ 	.word	0x00000f20


	//   ....[8]....
        /*03e4*/ 	.word	0x000030c0


	//   ....[9]....
        /*03e8*/ 	.word	0x00003350


	//   ....[10]....
        /*03ec*/ 	.word	0x00003c70


	//   ....[11]....
        /*03f0*/ 	.word	0x00003f10


	//   ....[12]....
        /*03f4*/ 	.word	0x00003f50


	//   ....[13]....
        /*03f8*/ 	.word	0x00003ff0


	//   ....[14]....
        /*03fc*/ 	.word	0x00007990


	//   ....[15]....
        /*0400*/ 	.word	0x00007b80


	//   ....[16]....
        /*0404*/ 	.word	0x00008480


	//   ....[17]....
        /*0408*/ 	.word	0x000085a0


	//   ....[18]....
        /*040c*/ 	.word	0x000085b0


	//   ....[19]....
        /*0410*/ 	.word	0x000085e0


	//   ....[20]....
        /*0414*/ 	.word	0x0000c210


	//   ....[21]....
        /*0418*/ 	.word	0x0000c280


	//   ....[22]....
        /*041c*/ 	.word	0x0000c2c0


	//   ....[23]....
        /*0420*/ 	.word	0x0000c330


	//   ....[24]....
        /*0424*/ 	.word	0x0000fa20


	//   ....[25]....
        /*0428*/ 	.word	0x0000fc00


	//   ....[26]....
        /*042c*/ 	.word	0x000104e0


	//   ....[27]....
        /*0430*/ 	.word	0x00010600


	//   ....[28]....
        /*0434*/ 	.word	0x00010640


	//   ....[29]....
        /*0438*/ 	.word	0x00010660


	//   ....[30]....
        /*043c*/ 	.word	0x00012300


	//   ....[31]....
        /*0440*/ 	.word	0x00012310


	//   ....[32]....
        /*0444*/ 	.word	0x00012340


	//   ....[33]....
        /*0448*/ 	.word	0x00012350


	//   ....[34]....
        /*044c*/ 	.word	0x00013cf0


	//   ....[35]....
        /*0450*/ 	.word	0x00013d00


	//   ....[36]....
        /*0454*/ 	.word	0x00013d20


	//   ....[37]....
        /*0458*/ 	.word	0x00013d30


	//   ....[38]....
        /*045c*/ 	.word	0x00013d40


	//   ....[39]....
        /*0460*/ 	.word	0x00013d50


	//   ....[40]....
        /*0464*/ 	.word	0x00014030


	//   ....[41]....
        /*0468*/ 	.word	0x00014060


	//   ....[42]....
        /*046c*/ 	.word	0x00014220


	//   ....[43]....
        /*0470*/ 	.word	0x00014250


	//   ....[44]....
        /*0474*/ 	.word	0x00014410


	//   ....[45]....
        /*0478*/ 	.word	0x00014430


	//   ....[46]....
        /*047c*/ 	.word	0x00014b30


	//   ....[47]....
        /*0480*/ 	.word	0x00014b50


	//   ....[48]....
        /*0484*/ 	.word	0x00014d00


	//   ....[49]....
        /*0488*/ 	.word	0x00014d30


	//   ....[50]....
        /*048c*/ 	.word	0x00014ec0


	//   ....[51]....
        /*0490*/ 	.word	0x00014ef0


	//   ....[52]....
        /*0494*/ 	.word	0x00015080


	//   ....[53]....
        /*0498*/ 	.word	0x000150a0


	//----- nvinfo : EIATTR_EXIT_INSTR_OFFSETS
	.align		4
.L_478:
        /*049c*/ 	.byte	0x04, 0x1c
        /*049e*/ 	.short	(.L_480 - .L_479)


	//   ....[0]....
.L_479:
        /*04a0*/ 	.word	0x00000040


	//   ....[1]....
        /*04a4*/ 	.word	0x00014440


	//   ....[2]....
        /*04a8*/ 	.word	0x00014580


	//   ....[3]....
        /*04ac*/ 	.word	0x000145e0


	//   ....[4]....
        /*04b0*/ 	.word	0x000150b0


	//   ....[5]....
        /*04b4*/ 	.word	0x000151c0


	//   ....[6]....
        /*04b8*/ 	.word	0x00015220


	//----- nvinfo : EIATTR_CTAIDZ_USED
	.align		4
.L_480:
        /*04bc*/ 	.byte	0x01, 0x04
	.zero		2


	//----- nvinfo : EIATTR_MAX_THREADS
	.align		4
        /*04c0*/ 	.byte	0x04, 0x05
        /*04c2*/ 	.short	(.L_482 - .L_481)
.L_481:
        /*04c4*/ 	.word	0x00000100
        /*04c8*/ 	.word	0x00000001
        /*04cc*/ 	.word	0x00000001


	//----- nvinfo : EIATTR_CRS_STACK_SIZE
	.align		4
.L_482:
        /*04d0*/ 	.byte	0x04, 0x1e
        /*04d2*/ 	.short	(.L_484 - .L_483)
.L_483:
        /*04d4*/ 	.word	0x00000000
.L_484:


//--------------------- .nv.info._ZN7cutlass13device_kernelIN5flash19enable_sm80_to_sm89INS1_16FlashAttnFwdSm80INS1_25CollectiveMainloopFwdSm80ILi8ELi1ELb0EN4cute5tupleIJNS5_1CILi128EEENS7_ILi64EEENS7_ILi256EEEEEELi256ENS_6half_tEfNS_4arch4Sm80ELb0ELb1ELb1ELb1ELb0ELb0ELb1ELb0EEENS1_21CollectiveEpilogueFwdINS6_IJS8_SA_S9_EEENS6_IJNS7_ILi1EEESI_SI_EEESC_SE_Li256ELb1ELb1ELb0ELb0EEENS1_19SingleTileSchedulerILb1ELb0ELb1ELi128EEEEEEEEEvNT_6ParamsE --------------------------
	.section	.nv.info._ZN7cutlass13device_kernelIN5flash19enable_sm80_to_sm89INS1_16FlashAttnFwdSm80INS1_25CollectiveMainloopFwdSm80ILi8ELi1ELb0EN4cute5tupleIJNS5_1CILi128EEENS7_ILi64EEENS7_ILi256EEEEEELi256ENS_6half_tEfNS_4arch4Sm80ELb0ELb1ELb1ELb1ELb0ELb0ELb1ELb0EEENS1_21CollectiveEpilogueFwdINS6_IJS8_SA_S9_EEENS6_IJNS7_ILi1EEESI_SI_EEESC_SE_Li256ELb1ELb1ELb0ELb0EEENS1_19SingleTileSchedulerILb1ELb0ELb1ELi128EEEEEEEEEvNT_6ParamsE,"",@"SHT_CUDA_INFO"
	.sectionflags	@""
	.align	4


	//----- nvinfo : EIATTR_CUDA_API_VERSION
	.align		4
        /*0000*/ 	.byte	0x04, 0x37
        /*0002*/ 	.short	(.L_486 - .L_485)
.L_485:
        /*0004*/ 	.word	0x00000082


	//----- nvinfo : EIATTR_SW2861232_WAR
	.align		4
.L_486:
        /*0008*/ 	.byte	0x01, 0x35
	.zero		2


	//----- nvinfo : EIATTR_PARAM_CBANK
	.align		4
        /*000c*/ 	.byte	0x04, 0x0a
        /*000e*/ 	.short	(.L_488 - .L_487)
	.align		4
.L_487:
        /*0010*/ 	.word	index@(.nv.constant0._ZN7cutlass13device_kernelIN5flash19enable_sm80_to_sm89INS1_16FlashAttnFwdSm80INS1_25CollectiveMainloopFwdSm80ILi8ELi1ELb0EN4cute5tupleIJNS5_1CILi128EEENS7_ILi64EEENS7_ILi256EEEEEELi256ENS_6half_tEfNS_4arch4Sm80ELb0ELb1ELb1ELb1ELb0ELb0ELb1ELb0EEENS1_21CollectiveEpilogueFwdINS6_IJS8_SA_S9_EEENS6_IJNS7_ILi1EEESI_SI_EEESC_SE_Li256ELb1ELb1ELb0ELb0EEENS1_19SingleTileSchedulerILb1ELb0ELb1ELi128EEEEEEEEEvNT_6ParamsE)
        /*0014*/ 	.short	0x0160
        /*0016*/ 	.short	0x0418


	//----- nvinfo : EIATTR_CBANK_PARAM_SIZE
	.align		4
.L_488:
        /*0018*/ 	.byte	0x03, 0x19
        /*001a*/ 	.short	0x0418


	//----- nvinfo : EIATTR_KPARAM_INFO
	.align		4
        /*001c*/ 	.byte	0x04, 0x17
        /*001e*/ 	.short	(.L_490 - .L_489)
.L_489:
        /*0020*/ 	.word	0x00000000
        /*0024*/ 	.short	0x0000
        /*0026*/ 	.short	0x0000
        /*0028*/ 	.byte	0x00, 0xf0, 0x61, 0x10


	//----- nvinfo : EIATTR_MAXREG_COUNT
	.align		4
.L_490:
        /*002c*/ 	.byte	0x03, 0x1b
        /*002e*/ 	.short	0x00ff


	//----- nvinfo : EIATTR_NUM_BARRIERS
	.align		4
        /*0030*/ 	.byte	0x02, 0x4c
        /*0032*/ 	.byte	0x02
	.zero		1


	//----- nvinfo : EIATTR_ANNOTATIONS
	.align		4
        /*0034*/ 	.byte	0x04, 0x55
        /*0036*/ 	.short	(.L_492 - .L_491)


	//   ....[0]....
.L_491:
        /* <DEDUP_REMOVED lines=53> */


	//----- nvinfo : EIATTR_MERCURY_ISA_VERSION
	.align		4
.L_492:
        /*0378*/ 	.byte	0x03, 0x5f
        /*037a*/ 	.short	0x0000


	//----- nvinfo : EIATTR_COOP_GROUP_MASK_REGIDS
	.align		4
        /*037c*/ 	.byte	0x04, 0x29
        /*037e*/ 	.short	(.L_494 - .L_493)


	//   ....[0]....
.L_493:
        /*0380*/ 	.word	0xffffffff


	//   ....[1]....
        /*0384*/ 	.word	0xffffffff


	//   ....[2]....
        /*0388*/ 	.word	0xffffffff


	//   ....[3]....
        /*038c*/ 	.word	0xffffffff


	//   ....[4]....
        /*0390*/ 	.word	0xffffffff


	//   ....[5]....
        /*0394*/ 	.word	0xffffffff


	//   ....[6]....
        /*0398*/ 	.word	0xffffffff


	//   ....[7]....
        /*039c*/ 	.word	0xffffffff


	//   ....[8]....
        /*03a0*/ 	.word	0xffffffff


	//   ....[9]....
        /*03a4*/ 	.word	0xffffffff


	//   ....[10]....
        /*03a8*/ 	.word	0xffffffff


	//   ....[11]....
        /*03ac*/ 	.word	0xffffffff


	//   ....[12]....
        /*03b0*/ 	.word	0xffffffff


	//   ....[13]....
        /*03b4*/ 	.word	0xffffffff


	//   ....[14]....
        /*03b8*/ 	.word	0xffffffff


	//   ....[15]....
        /*03bc*/ 	.word	0xffffffff


	//   ....[16]....
        /*03c0*/ 	.word	0xffffffff


	//   ....[17]....
        /*03c4*/ 	.word	0xffffffff


	//   ....[18]....
        /*03c8*/ 	.word	0xffffffff


	//   ....[19]....
        /*03cc*/ 	.word	0xffffffff


	//   ....[20]....
        /*03d0*/ 	.word	0xffffffff


	//   ....[21]....
        /*03d4*/ 	.word	0xffffffff


	//   ....[22]....
        /*03d8*/ 	.word	0xffffffff


	//   ....[23]....
        /*03dc*/ 	.word	0xffffffff


	//   ....[24]....
        /*03e0*/ 	.word	0xffffffff


	//   ....[25]....
        /*03e4*/ 	.word	0xffffffff


	//   ....[26]....
        /*03e8*/ 	.word	0xffffffff


	//   ....[27]....
        /*03ec*/ 	.word	0xffffffff


	//   ....[28]....
        /*03f0*/ 	.word	0xffffffff


	//   ....[29]....
        /*03f4*/ 	.word	0xffffffff


	//   ....[30]....
        /*03f8*/ 	.word	0xffffffff


	//   ....[31]....
        /*03fc*/ 	.word	0xffffffff


	//   ....[32]....
        /*0400*/ 	.word	0xffffffff


	//   ....[33]....
        /*0404*/ 	.word	0xffffffff


	//   ....[34]....
        /*0408*/ 	.word	0xffffffff


	//   ....[35]....
        /*040c*/ 	.word	0xffffffff


	//   ....[36]....
        /*0410*/ 	.word	0xffffffff


	//   ....[37]....
        /*0414*/ 	.word	0xffffffff


	//   ....[38]....
        /*0418*/ 	.word	0xffffffff


	//   ....[39]....
        /*041c*/ 	.word	0xffffffff


	//   ....[40]....
        /*0420*/ 	.word	0xffffffff


	//   ....[41]....
        /*0424*/ 	.word	0xffffffff


	//   ....[42]....
        /*0428*/ 	.word	0xffffffff


	//   ....[43]....
        /*042c*/ 	.word	0xffffffff


	//   ....[44]....
        /*0430*/ 	.word	0xffffffff


	//   ....[45]....
        /*0434*/ 	.word	0xffffffff


	//   ....[46]....
        /*0438*/ 	.word	0xffffffff


	//   ....[47]....
        /*043c*/ 	.word	0xffffffff


	//   ....[48]....
        /*0440*/ 	.word	0xffffffff


	//   ....[49]....
        /*0444*/ 	.word	0xffffffff


	//   ....[50]....
        /*0448*/ 	.word	0xffffffff


	//   ....[51]....
        /*044c*/ 	.word	0xffffffff


	//   ....[52]....
        /*0450*/ 	.word	0xffffffff


	//   ....[53]....
        /*0454*/ 	.word	0xffffffff


	//   ....[54]....
        /*0458*/ 	.word	0xffffffff


	//----- nvinfo : EIATTR_COOP_GROUP_INSTR_OFFSETS
	.align		4
.L_494:
        /*045c*/ 	.byte	0x04, 0x28
        /*045e*/ 	.short	(.L_496 - .L_495)


	//   ....[0]....
.L_495:
        /*0460*/ 	.word	0x00000090


	//   ....[1]....
        /*0464*/ 	.word	0x00001560


	//   ....[2]....
        /*0468*/ 	.word	0x000015d0


	//   ....[3]....
        /*046c*/ 	.word	0x000019a0


	//   ....[4]....
        /*0470*/ 	.word	0x000019e0


	//   ....[5]....
        /*0474*/ 	.word	0x00001c20


	//   ....[6]....
        /*0478*/ 	.word	0x00001c50


	//   ....[7]....
        /*047c*/ 	.word	0x00001e40


	//   ....[8]....
        /*0480*/ 	.word	0x00001e80


	//   ....[9]....
        /*0484*/ 	.word	0x00003cc0


	//   ....[10]....
        /*0488*/ 	.word	0x000043b0


	//   ....[11]....
        /*048c*/ 	.word	0x00004a80


	//   ....[12]....
        /*0490*/ 	.word	0x00004bd0


	//   ....[13]....
        /*0494*/ 	.word	0x00004be0


	//   ....[14]....
        /*0498*/ 	.word	0x00004c70


	//   ....[15]....
        /*049c*/ 	.word	0x00009910


	//   ....[16]....
        /*04a0*/ 	.word	0x00009af0


	//   ....[17]....
        /*04a4*/ 	.word	0x0000a570


	//   ....[18]....
        /*04a8*/ 	.word	0x0000a720


	//   ....[19]....
        /*04ac*/ 	.word	0x0000a760


	//   ....[20]....
        /*04b0*/ 	.word	0x0000a780


	//   ....[21]....
        /*04b4*/ 	.word	0x0000e770


	//   ....[22]....
        /*04b8*/ 	.word	0x0000e7e0


	//   ....[23]....
        /*04bc*/ 	.word	0x0000e830


	//   ....[24]....
        /*04c0*/ 	.word	0x0000e890


	//   ....[25]....
        /*04c4*/ 	.word	0x00012530


	//   ....[26]....
        /*04c8*/ 	.word	0x00012760


	//   ....[27]....
        /*04cc*/ 	.word	0x000131e0


	//   ....[28]....
        /*04d0*/ 	.word	0x00013390


	//   ....[29]....
        /*04d4*/ 	.word	0x000133d0


	//   ....[30]....
        /*04d8*/ 	.word	0x000133f0


	//   ....[31]....
        /*04dc*/ 	.word	0x00015000


	//   ....[32]....
        /*04e0*/ 	.word	0x00015030


	//   ....[33]....
        /*04e4*/ 	.word	0x00015060


	//   ....[34]....
        /*04e8*/ 	.word	0x00015070


	//   ....[35]....
        /*04ec*/ 	.word	0x00016a20


	//   ....[36]....
        /*04f0*/ 	.word	0x00016a50


	//   ....[37]....
        /*04f4*/ 	.word	0x00016a70


	//   ....[38]....
        /*04f8*/ 	.word	0x00016a80


	//   ....[39]....
        /*04fc*/ 	.word	0x00016ca0


	//   ....[40]....
        /*0500*/ 	.word	0x00016cb0


	//   ....[41]....
        /*0504*/ 	.word	0x00016eb0


	//   ....[42]....
        /*0508*/ 	.word	0x00016ee0


	//   ....[43]....
        /*050c*/ 	.word	0x000170a0


	//   ....[44]....
        /*0510*/ 	.word	0x000170d0


	//   ....[45]....
        /*0514*/ 	.word	0x00017290


	//   ....[46]....
        /*0518*/ 	.word	0x000172b0


	//   ....[47]....
        /*051c*/ 	.word	0x00017b20


	//   ....[48]....
        /*0520*/ 	.word	0x00017b40


	//   ....[49]....
        /*0524*/ 	.word	0x00017d00


	//   ....[50]....
        /*0528*/ 	.word	0x00017d30


	//   ....[51]....
        /*052c*/ 	.word	0x00017ec0


	//   ....[52]....
        /*0530*/ 	.word	0x00017ef0


	//   ....[53]....
        /*0534*/ 	.word	0x00018080


	//   ....[54]....
        /*0538*/ 	.word	0x000180a0


	//----- nvinfo : EIATTR_EXIT_INSTR_OFFSETS
	.align		4
.L_496:
        /*053c*/ 	.byte	0x04, 0x1c
        /*053e*/ 	.short	(.L_498 - .L_497)


	//   ....[0]....
.L_497:
        /*0540*/ 	.word	0x00000350


	//   ....[1]....
        /*0544*/ 	.word	0x000172c0


	//   ....[2]....
        /*0548*/ 	.word	0x00017400


	//   ....[3]....
        /*054c*/ 	.word	0x00017460


	//   ....[4]....
        /*0550*/ 	.word	0x000180b0


	//   ....[5]....
        /*0554*/ 	.word	0x000181c0


	//   ....[6]....
        /*0558*/ 	.word	0x00018220


	//----- nvinfo : EIATTR_CTAIDZ_USED
	.align		4
.L_498:
        /*055c*/ 	.byte	0x01, 0x04
	.zero		2


	//----- nvinfo : EIATTR_MAX_THREADS
	.align		4
        /*0560*/ 	.byte	0x04, 0x05
        /*0562*/ 	.short	(.L_500 - .L_499)
.L_499:
        /*0564*/ 	.word	0x00000100
        /*0568*/ 	.word	0x00000001
        /*056c*/ 	.word	0x00000001


	//----- nvinfo : EIATTR_CRS_STACK_SIZE
	.align		4
.L_500:
        /*0570*/ 	.byte	0x04, 0x1e
        /*0572*/ 	.short	(.L_502 - .L_501)
.L_501:
        /*0574*/ 	.word	0x00000000
.L_502:


//--------------------- .nv.info._ZN7cutlass13device_kernelIN5flash19enable_sm80_to_sm89INS1_16FlashAttnFwdSm80INS1_25CollectiveMainloopFwdSm80ILi8ELi1ELb0EN4cute5tupleIJNS5_1CILi128EEENS7_ILi48EEENS7_ILi256EEEEEELi256ENS_6half_tEfNS_4arch4Sm80ELb0ELb1ELb1ELb1ELb0ELb1ELb1ELb0EEENS1_21CollectiveEpilogueFwdINS6_IJS8_SA_S9_EEENS6_IJNS7_ILi1EEESI_SI_EEESC_SE_Li256ELb1ELb1ELb0ELb0EEENS1_19SingleTileSchedulerILb1ELb0ELb1ELi128EEEEEEEEEvNT_6ParamsE --------------------------
	.section	.nv.info._ZN7cutlass13device_kernelIN5flash19enable_sm80_to_sm89INS1_16FlashAttnFwdSm80INS1_25CollectiveMainloopFwdSm80ILi8ELi1ELb0EN4cute5tupleIJNS5_1CILi128EEENS7_ILi48EEENS7_ILi256EEEEEELi256ENS_6half_tEfNS_4arch4Sm80ELb0ELb1ELb1ELb1ELb0ELb1ELb1ELb0EEENS1_21CollectiveEpilogueFwdINS6_IJS8_SA_S9_EEENS6_IJNS7_ILi1EEESI_SI_EEESC_SE_Li256ELb1ELb1ELb0ELb0EEENS1_19SingleTileSchedulerILb1ELb0ELb1ELi128EEEEEEEEEvNT_6ParamsE,"",@"SHT_CUDA_INFO"
	.sectionflags	@""
	.align	4


	//----- nvinfo : EIATTR_CUDA_API_VERSION
	.align		4
        /*0000*/ 	.byte	0x04, 0x37
        /*0002*/ 	.short	(.L_504 - .L_503)
.L_503:
        /*0004*/ 	.word	0x00000082


	//----- nvinfo : EIATTR_SW2861232_WAR
	.align		4
.L_504:
        /*0008*/ 	.byte	0x01, 0x35
	.zero		2


	//----- nvinfo : EIATTR_PARAM_CBANK
	.align		4
        /*000c*/ 	.byte	0x04, 0x0a
        /*000e*/ 	.short	(.L_506 - .L_505)
	.align		4
.L_505:
        /*0010*/ 	.word	index@(.nv.constant0._ZN7cutlass13device_kernelIN5flash19enable_sm80_to_sm89INS1_16FlashAttnFwdSm80INS1_25CollectiveMainloopFwdSm80ILi8ELi1ELb0EN4cute5tupleIJNS5_1CILi128EEENS7_ILi48EEENS7_ILi256EEEEEELi256ENS_6half_tEfNS_4arch4Sm80ELb0ELb1ELb1ELb1ELb0ELb1ELb1ELb0EEENS1_21CollectiveEpilogueFwdINS6_IJS8_SA_S9_EEENS6_IJNS7_ILi1EEESI_SI_EEESC_SE_Li256ELb1ELb1ELb0ELb0EEENS1_19SingleTileSchedulerILb1ELb0ELb1ELi128EEEEEEEEEvNT_6ParamsE)
        /*0014*/ 	.short	0x0160
        /*0016*/ 	.short	0x0418


	//----- nvinfo : EIATTR_CBANK_PARAM_SIZE
	.align		4
.L_506:
        /*0018*/ 	.byte	0x03, 0x19
        /*001a*/ 	.short	0x0418


	//----- nvinfo : EIATTR_KPARAM_INFO
	.align		4
        /*001c*/ 	.byte	0x04, 0x17
        /*001e*/ 	.short	(.L_508 - .L_507)
.L_507:
        /*0020*/ 	.word	0x00000000
        /*0024*/ 	.short	0x0000
        /*0026*/ 	.short	0x0000
        /*0028*/ 	.byte	0x00, 0xf0, 0x61, 0x10


	//----- nvinfo : EIATTR_MAXREG_COUNT
	.align		4
.L_508:
        /*002c*/ 	.byte	0x03, 0x1b
        /*002e*/ 	.short	0x00ff


	//----- nvinfo : EIATTR_NUM_BARRIERS
	.align		4
        /*0030*/ 	.byte	0x02, 0x4c
        /*0032*/ 	.byte	0x02
	.zero		1


	//----- nvinfo : EIATTR_MERCURY_ISA_VERSION
	.align		4
        /*0034*/ 	.byte	0x03, 0x5f
        /*0036*/ 	.short	0x0000


	//----- nvinfo : EIATTR_COOP_GROUP_MASK_REGIDS
	.align		4
        /*0038*/ 	.byte	0x04, 0x29
        /*003a*/ 	.short	(.L_510 - .L_509)


	//   ....[0]....
.L_509:
        /*003c*/ 	.word	0xffffffff


	//   ....[1]....
        /*0040*/ 	.word	0xffffffff


	//   ....[2]....
        /*0044*/ 	.word	0xffffffff


	//   ....[3]....
        /*0048*/ 	.word	0xffffffff


	//   ....[4]....
        /*004c*/ 	.word	0xffffffff


	//   ....[5]....
        /*0050*/ 	.word	0xffffffff


	//   ....[6]....
        /*0054*/ 	.word	0xffffffff


	//   ....[7]....
        /*0058*/ 	.word	0xffffffff


	//   ....[8]....
        /*005c*/ 	.word	0xffffffff


	//   ....[9]....
        /*0060*/ 	.word	0xffffffff


	//   ....[10]....
        /*0064*/ 	.word	0xffffffff


	//   ....[11]....
        /*0068*/ 	.word	0xffffffff


	//   ....[12]....
        /*006c*/ 	.word	0xffffffff


	//   ....[13]....
        /*0070*/ 	.word	0xffffffff


	//   ....[14]....
        /*0074*/ 	.word	0xffffffff


	//   ....[15]....
        /*0078*/ 	.word	0xffffffff


	//   ....[16]....
        /*007c*/ 	.word	0xffffffff


	//   ....[17]....
        /*0080*/ 	.word	0xffffffff


	//   ....[18]....
        /*0084*/ 	.word	0xffffffff


	//   ....[19]....
        /*0088*/ 	.word	0xffffffff


	//   ....[20]....
        /*008c*/ 	.word	0xffffffff


	//   ....[21]....
        /*0090*/ 	.word	0xffffffff


	//   ....[22]....
        /*0094*/ 	.word	0xffffffff


	//   ....[23]....
        /*0098*/ 	.word	0xffffffff


	//   ....[24]....
        /*009c*/ 	.word	0xffffffff


	//   ....[25]....
        /*00a0*/ 	.word	0xffffffff


	//   ....[26]....
        /*00a4*/ 	.word	0xffffffff


	//   ....[27]....
        /*00a8*/ 	.word	0xffffffff


	//   ....[28]....
        /*00ac*/ 	.word	0xffffffff


	//   ....[29]....
        /*00b0*/ 	.word	0xffffffff


	//   ....[30]....
        /*00b4*/ 	.word	0xffffffff


	//   ....[31]....
        /*00b8*/ 	.word	0xffffffff


	//   ....[32]....
        /*00bc*/ 	.word	0xffffffff


	//   ....[33]....
        /*00c0*/ 	.word	0xffffffff


	//   ....[34]....
        /*00c4*/ 	.word	0xffffffff


	//   ....[35]....
        /*00c8*/ 	.word	0xffffffff


	//   ....[36]....
        /*00cc*/ 	.word	0xffffffff


	//   ....[37]....
        /*00d0*/ 	.word	0xffffffff


	//   ....[38]....
        /*00d4*/ 	.word	0xffffffff


	//   ....[39]....
        /*00d8*/ 	.word	0xffffffff


	//   ....[40]....
        /*00dc*/ 	.word	0xffffffff


	//   ....[41]....
        /*00e0*/ 	.word	0xffffffff


	//   ....[42]....
        /*00e4*/ 	.word	0xffffffff


	//   ....[43]....
        /*00e8*/ 	.word	0xffffffff


	//   ....[44]....
        /*00ec*/ 	.word	0xffffffff


	//   ....[45]....
        /*00f0*/ 	.word	0xffffffff


	//   ....[46]....
        /*00f4*/ 	.word	0xffffffff


	//   ....[47]....
        /*00f8*/ 	.word	0xffffffff


	//   ....[48]....
        /*00fc*/ 	.word	0xffffffff


	//   ....[49]....
        /*0100*/ 	.word	0xffffffff


	//   ....[50]....
        /*0104*/ 	.word	0xffffffff


	//   ....[51]....
        /*0108*/ 	.word	0xffffffff


	//   ....[52]....
        /*010c*/ 	.word	0xffffffff


	//   ....[53]....
        /*0110*/ 	.word	0xffffffff


	//   ....[54]....
        /*0114*/ 	.word	0xffffffff


	//   ....[55]....
        /*0118*/ 	.word	0xffffffff


	//   ....[56]....
        /*011c*/ 	.word	0xffffffff


	//   ....[57]....
        /*0120*/ 	.word	0xffffffff


	//   ....[58]....
        /*0124*/ 	.word	0xffffffff


	//   ....[59]....
        /*0128*/ 	.word	0xffffffff


	//   ....[60]....
        /*012c*/ 	.word	0xffffffff


	//   ....[61]....
        /*0130*/ 	.word	0xffffffff


	//   ....[62]....
        /*0134*/ 	.word	0xffffffff


	//   ....[63]....
        /*0138*/ 	.word	0xffffffff


	//   ....[64]....
        /*013c*/ 	.word	0xffffffff


	//   ....[65]....
        /*0140*/ 	.word	0xffffffff


	//   ....[66]....
        /*0144*/ 	.word	0xffffffff


	//   ....[67]....
        /*0148*/ 	.word	0xffffffff


	//   ....[68]....
        /*014c*/ 	.word	0xffffffff


	//   ....[69]....
        /*0150*/ 	.word	0xffffffff


	//   ....[70]....
        /*0154*/ 	.word	0xffffffff


	//   ....[71]....
        /*0158*/ 	.word	0xffffffff


	//   ....[72]....
        /*015c*/ 	.word	0xffffffff


	//   ....[73]....
        /*0160*/ 	.word	0xffffffff


	//   ....[74]....
        /*0164*/ 	.word	0xffffffff


	//   ....[75]....
        /*0168*/ 	.word	0xffffffff


	//   ....[76]....
        /*016c*/ 	.word	0xffffffff


	//   ....[77]....
        /*0170*/ 	.word	0xffffffff


	//   ....[78]....
        /*0174*/ 	.word	0xffffffff


	//   ....[79]....
        /*0178*/ 	.word	0xffffffff


	//   ....[80]....
        /*017c*/ 	.word	0xffffffff


	//   ....[81]....
        /*0180*/ 	.word	0xffffffff


	//   ....[82]....
        /*0184*/ 	.word	0xffffffff


	//   ....[83]....
        /*0188*/ 	.word	0xffffffff


	//   ....[84]....
        /*018c*/ 	.word	0xffffffff


	//   ....[85]....
        /*0190*/ 	.word	0xffffffff


	//   ....[86]....
        /*0194*/ 	.word	0xffffffff


	//   ....[87]....
        /*0198*/ 	.word	0xffffffff


	//   ....[88]....
        /*019c*/ 	.word	0xffffffff


	//   ....[89]....
        /*01a0*/ 	.word	0xffffffff


	//   ....[90]....
        /*01a4*/ 	.word	0xffffffff


	//   ....[91]....
        /*01a8*/ 	.word	0xffffffff


	//   ....[92]....
        /*01ac*/ 	.word	0xffffffff


	//   ....[93]....
        /*01b0*/ 	.word	0xffffffff


	//   ....[94]....
        /*01b4*/ 	.word	0xffffffff


	//   ....[95]....
        /*01b8*/ 	.word	0xffffffff


	//   ....[96]....
        /*01bc*/ 	.word	0xffffffff


	//   ....[97]....
        /*01c0*/ 	.word	0xffffffff


	//   ....[98]....
        /*01c4*/ 	.word	0xffffffff


	//   ....[99]....
        /*01c8*/ 	.word	0xffffffff


	//   ....[100]....
        /*01cc*/ 	.word	0xffffffff


	//   ....[101]....
        /*01d0*/ 	.word	0xffffffff


	//   ....[102]....
        /*01d4*/ 	.word	0xffffffff


	//   ....[103]....
        /*01d8*/ 	.word	0xffffffff


	//   ....[104]....
        /*01dc*/ 	.word	0xffffffff


	//   ....[105]....
        /*01e0*/ 	.word	0xffffffff


	//   ....[106]....
        /*01e4*/ 	.word	0xffffffff


	//   ....[107]....
        /*01e8*/ 	.word	0xffffffff


	//   ....[108]....
        /*01ec*/ 	.word	0xffffffff


	//   ....[109]....
        /*01f0*/ 	.word	0xffffffff


	//   ....[110]....
        /*01f4*/ 	.word	0xffffffff


	//   ....[111]....
        /*01f8*/ 	.word	0xffffffff


	//   ....[112]....
        /*01fc*/ 	.word	0xffffffff


	//   ....[113]....
        /*0200*/ 	.word	0xffffffff


	//   ....[114]....
        /*0204*/ 	.word	0xffffffff


	//   ....[115]....
        /*0208*/ 	.word	0xffffffff


	//   ....[116]....
        /*020c*/ 	.word	0xffffffff


	//   ....[117]....
        /*0210*/ 	.word	0xffffffff


	//   ....[118]....
        /*0214*/ 	.word	0xffffffff


	//   ....[119]....
        /*0218*/ 	.word	0xffffffff


	//   ....[120]....
        /*021c*/ 	.word	0xffffffff


	//   ....[121]....
        /*0220*/ 	.word	0xffffffff


	//   ....[122]....
        /*0224*/ 	.word	0xffffffff


	//   ....[123]....
        /*0228*/ 	.word	0xffffffff


	//   ....[124]....
        /*022c*/ 	.word	0xffffffff


	//   ....[125]....
        /*0230*/ 	.word	0xffffffff


	//   ....[126]....
        /*0234*/ 	.word	0xffffffff


	//   ....[127]....
        /*0238*/ 	.word	0xffffffff


	//   ....[128]....
        /*023c*/ 	.word	0xffffffff


	//   ....[129]....
        /*0240*/ 	.word	0xffffffff


	//   ....[130]....
        /*0244*/ 	.word	0xffffffff


	//   ....[131]....
        /*0248*/ 	.word	0xffffffff


	//   ....[132]....
        /*024c*/ 	.word	0xffffffff


	//   ....[133]....
        /*0250*/ 	.word	0xffffffff


	//   ....[134]....
        /*0254*/ 	.word	0xffffffff


	//   ....[135]....
        /*0258*/ 	.word	0xffffffff


	//   ....[136]....
        /*025c*/ 	.word	0xffffffff


	//   ....[137]....
        /*0260*/ 	.word	0xffffffff


	//   ....[138]....
        /*0264*/ 	.word	0xffffffff


	//----- nvinfo : EIATTR_COOP_GROUP_INSTR_OFFSETS
	.align		4
.L_510:
        /*0268*/ 	.byte	0x04, 0x28
        /*026a*/ 	.short	(.L_512 - .L_511)


	//   ....[0]....
.L_511:
        /*026c*/ 	.word	0x00000090


	//   ....[1]....
        /*0270*/ 	.word	0x00008890


	//   ....[2]....
        /*0274*/ 	.word	0x000088b0


	//   ....[3]....
        /*0278*/ 	.word	0x00008ad0


	//   ....[4]....
        /*027c*/ 	.word	0x00008ae0


	//   ....[5]....
        /*0280*/ 	.word	0x00008cd0


	//   ....[6]....
        /*0284*/ 	.word	0x00008cf0


	//   ....[7]....
        /*0288*/ 	.word	0x00008ee0


	//   ....[8]....
        /*028c*/ 	.word	0x00008ef0


	//   ....[9]....
        /*0290*/ 	.word	0x0000ac00


	//   ....[10]....
        /*0294*/ 	.word	0x0000adb0


	//   ....[11]....
        /*0298*/ 	.word	0x0000b660


	//   ....[12]....
        /*029c*/ 	.word	0x0000b8a0


	//   ....[13]....
        /*02a0*/ 	.word	0x0000b9c0


	//   ....[14]....
        /*02a4*/ 	.word	0x0000bab0


	//   ....[15]....
        /*02a8*/ 	.word	0x0000dc20


	//   ....[16]....
        /*02ac*/ 	.word	0x0000dde0


	//   ....[17]....
        /*02b0*/ 	.word	0x0000e4f0


	//   ....[18]....
        /*02b4*/ 	.word	0x0000e5a0


	//   ....[19]....
        /*02b8*/ 	.word	0x0000e790


	//   ....[20]....
        /*02bc*/ 	.word	0x0000e8b0


	//   ....[21]....
        /*02c0*/ 	.word	0x000115c0


	//   ....[22]....
        /*02c4*/ 	.word	0x000115e0


	//   ....[23]....
        /*02c8*/ 	.word	0x00011620


	//   ....[24]....
        /*02cc*/ 	.word	0x00011630


	//   ....[25]....
        /*02d0*/ 	.word	0x00014420


	//   ....[26]....
        /*02d4*/ 	.word	0x000145e0


	//   ....[27]....
        /*02d8*/ 	.word	0x00014da0


	//   ....[28]....
        /*02dc*/ 	.word	0x00014f60


	//   ....[29]....
        /*02e0*/ 	.word	0x00014f70


	//   ....[30]....
        /*02e4*/ 	.word	0x00014fe0


	//   ....[31]....
        /*02e8*/ 	.word	0x00016760


	//   ....[32]....
        /*02ec*/ 	.word	0x00016790


	//   ....[33]....
        /*02f0*/ 	.word	0x000167a0


	//   ....[34]....
        /*02f4*/ 	.word	0x000167d0


	//   ....[35]....
        /*02f8*/ 	.word	0x00018120


	//   ....[36]....
        /*02fc*/ 	.word	0x00018160


	//   ....[37]....
        /*0300*/ 	.word	0x000181a0


	//   ....[38]....
        /*0304*/ 	.word	0x000181e0


	//   ....[39]....
        /*0308*/ 	.word	0x00018400


	//   ....[40]....
        /*030c*/ 	.word	0x00018410


	//   ....[41]....
        /*0310*/ 	.word	0x00018610


	//   ....[42]....
        /*0314*/ 	.word	0x00018640


	//   ....[43]....
        /*0318*/ 	.word	0x00018800


	//   ....[44]....
        /*031c*/ 	.word	0x00018830


	//   ....[45]....
        /*0320*/ 	.word	0x000189f0


	//   ....[46]....
        /*0324*/ 	.word	0x00018a10


	//   ....[47]....
        /*0328*/ 	.word	0x00019260


	//   ....[48]....
        /*032c*/ 	.word	0x00019280


	//   ....[49]....
        /*0330*/ 	.word	0x00019450


	//   ....[50]....
        /*0334*/ 	.word	0x00019460


	//   ....[51]....
        /*0338*/ 	.word	0x00019630


	//   ....[52]....
        /*033c*/ 	.word	0x00019650


	//   ....[53]....
        /*0340*/ 	.word	0x00019820


	//   ....[54]....
        /*0344*/ 	.word	0x00019830


	//   ....[55]....
        /*0348*/ 	.word	0x00019a40


	//   ....[56]....
        /*034c*/ 	.word	0x00019ac0


	//   ....[57]....
        /*0350*/ 	.word	0x00019b30


	//   ....[58]....
        /*0354*/ 	.word	0x00019ba0


	//   ....[59]....
        /*0358*/ 	.word	0x00019c10


	//   ....[60]....
        /*035c*/ 	.word	0x00019c90


	//   ....[61]....
        /*0360*/ 	.word	0x00019d00


	//   ....[62]....
        /*0364*/ 	.word	0x00019d70


	//   ....[63]....
        /*0368*/ 	.word	0x00019db0


	//   ....[64]....
        /*036c*/ 	.word	0x00019df0


	//   ....[65]....
        /*0370*/ 	.word	0x00019e40


	//   ....[66]....
        /*0374*/ 	.word	0x00019e90


	//   ....[67]....
        /*0378*/ 	.word	0x00019f00


	//   ....[68]....
        /*037c*/ 	.word	0x00019f80


	//   ....[69]....
        /*0380*/ 	.word	0x0001a000


	//   ....[70]....
        /*0384*/ 	.word	0x0001a070


	//   ....[71]....
        /*0388*/ 	.word	0x0001a0f0


	//   ....[72]....
        /*038c*/ 	.word	0x0001a170


	//   ....[73]....
        /*0390*/ 	.word	0x0001a1f0


	//   ....[74]....
        /*0394*/ 	.word	0x0001a260


	//   ....[75]....
        /*0398*/ 	.word	0x0001a650


	//   ....[76]....
        /*039c*/ 	.word	0x0001a670


	//   ....[77]....
        /*03a0*/ 	.word	0x0001a680


	//   ....[78]....
        /*03a4*/ 	.word	0x0001a690


	//   ....[79]....
        /*03a8*/ 	.word	0x0001ac00


	//   ....[80]....
        /*03ac*/ 	.word	0x0001ac10


	//   ....[81]....
        /*03b0*/ 	.word	0x0001ac20


	//   ....[82]....
        /*03b4*/ 	.word	0x0001ac30


	//   ....[83]....
        /*03b8*/ 	.word	0x0001b130


	//   ....[84]....
        /*03bc*/ 	.word	0x0001b150


	//   ....[85]....
        /*03c0*/ 	.word	0x0001b160


	//   ....[86]....
        /*03c4*/ 	.word	0x0001b170


	//   ....[87]....
        /*03c8*/ 	.word	0x0001b690


	//   ....[88]....
        /*03cc*/ 	.word	0x0001b6f0


	//   ....[89]....
        /*03d0*/ 	.word	0x0001b710


	//   ....[90]....
        /*03d4*/ 	.word	0x0001b720


	//   ....[91]....
        /*03d8*/ 	.word	0x0001ef20


	//   ....[92]....
        /*03dc*/ 	.word	0x0001ef40


	//   ....[93]....
        /*03e0*/ 	.word	0x0001ef50


	//   ....[94]....
        /*03e4*/ 	.word	0x0001ef60


	//   ....[95]....
        /*03e8*/ 	.word	0x0001f3b0


	//   ....[96]....
        /*03ec*/ 	.word	0x0001f3c0


	//   ....[97]....
        /*03f0*/ 	.word	0x0001f3d0


	//   ....[98]....
        /*03f4*/ 	.word	0x0001f3e0


	//   ....[99]....
        /*03f8*/ 	.word	0x0001f7c0


	//   ....[100]....
        /*03fc*/ 	.word	0x0001f7e0


	//   ....[101]....
        /*0400*/ 	.word	0x0001f7f0


	//   ....[102]....
        /*0404*/ 	.word	0x0001f800


	//   ....[103]....
        /*0408*/ 	.word	0x0001fbf0


	//   ....[104]....
        /*040c*/ 	.word	0x0001fc50


	//   ....[105]....
        /*0410*/ 	.word	0x0001fc70


	//   ....[106]....
        /*0414*/ 	.word	0x0001fc80


	//   ....[107]....
        /*0418*/ 	.word	0x000238b0


	//   ....[108]....
        /*041c*/ 	.word	0x00023930


	//   ....[109]....
        /*0420*/ 	.word	0x000239a0


	//   ....[110]....
        /*0424*/ 	.word	0x00023a10


	//   ....[111]....
        /*0428*/ 	.word	0x00023a80


	//   ....[112]....
        /*042c*/ 	.word	0x00023af0


	//   ....[113]....
        /*0430*/ 	.word	0x00023b70


	//   ....[114]....
        /*0434*/ 	.word	0x00023be0


	//   ....[115]....
        /*0438*/ 	.word	0x00023c50


	//   ....[116]....
        /*043c*/ 	.word	0x00023cd0


	//   ....[117]....
        /*0440*/ 	.word	0x00023d40


	//   ....[118]....
        /*0444*/ 	.word	0x00023db0


	//   ....[119]....
        /*0448*/ 	.word	0x00023e20


	//   ....[120]....
        /*044c*/ 	.word	0x00023ea0


	//   ....[121]....
        /*0450*/ 	.word	0x00023f20


	//   ....[122]....
        /*0454*/ 	.word	0x00023f90


	//   ....[123]....
        /*0458*/ 	.word	0x00024000


	//   ....[124]....
        /*045c*/ 	.word	0x00024080


	//   ....[125]....
        /*0460*/ 	.word	0x000240f0


	//   ....[126]....
        /*0464*/ 	.word	0x00024160


	//   ....[127]....
        /*0468*/ 	.word	0x000241d0


	//   ....[128]....
        /*046c*/ 	.word	0x00024240


	//   ....[129]....
        /*0470*/ 	.word	0x000242c0


	//   ....[130]....
        /*0474*/ 	.word	0x00024330


	//   ....[131]....
        /*0478*/ 	.word	0x000243a0


	//   ....[132]....
        /*047c*/ 	.word	0x00024420


	//   ....[133]....
        /*0480*/ 	.word	0x00024490


	//   ....[134]....
        /*0484*/ 	.word	0x00024500


	//   ....[135]....
        /*0488*/ 	.word	0x00024570


	//   ....[136]....
        /*048c*/ 	.word	0x000245f0


	//   ....[137]....
        /*0490*/ 	.word	0x00024670


	//   ....[138]....
        /*0494*/ 	.word	0x000246e0


	//----- nvinfo : EIATTR_EXIT_INSTR_OFFSETS
	.align		4
.L_512:
        /*0498*/ 	.byte	0x04, 0x1c
        /*049a*/ 	.short	(.L_514 - .L_513)


	//   ....[0]....
.L_513:
        /*049c*/ 	.word	0x00000320


	//   ....[1]....
        /*04a0*/ 	.word	0x00018a20


	//   ....[2]....
        /*04a4*/ 	.word	0x00018b60


	//   ....[3]....
        /*04a8*/ 	.word	0x00018bc0


	//   ....[4]....
        /*04ac*/ 	.word	0x00019870


	//   ....[5]....
        /*04b0*/ 	.word	0x00019980


	//   ....[6]....
        /*04b4*/ 	.word	0x000199e0


	//----- nvinfo : EIATTR_CTAIDZ_USED
	.align		4
.L_514:
        /*04b8*/ 	.byte	0x01, 0x04
	.zero		2


	//----- nvinfo : EIATTR_MAX_THREADS
	.align		4
        /*04bc*/ 	.byte	0x04, 0x05
        /*04be*/ 	.short	(.L_516 - .L_515)
.L_515:
        /*04c0*/ 	.word	0x00000100
        /*04c4*/ 	.word	0x00000001
        /*04c8*/ 	.word	0x00000001


	//----- nvinfo : EIATTR_CRS_STACK_SIZE
	.align		4
.L_516:
        /*04cc*/ 	.byte	0x04, 0x1e
        /*04ce*/ 	.short	(.L_518 - .L_517)
.L_517:
        /*04d0*/ 	.word	0x00000000
.L_518:


//--------------------- .nv.info._ZN7cutlass13device_kernelIN5flash19enable_sm80_to_sm89INS1_16FlashAttnFwdSm80INS1_25CollectiveMainloopFwdSm80ILi8ELi1ELb0EN4cute5tupleIJNS5_1CILi128EEENS7_ILi96EEENS7_ILi256EEEEEELi256ENS_6half_tEfNS_4arch4Sm80ELb1ELb0ELb1ELb0ELb0ELb0ELb1ELb0EEENS1_21CollectiveEpilogueFwdINS6_IJS8_SA_S9_EEENS6_IJNS7_ILi1EEESI_SI_EEESC_SE_Li256ELb0ELb1ELb0ELb0EEENS1_30DynamicPersistentTileSchedulerILi256ELi256ELb0ELb1ELb0EEEEEEEEEvNT_6ParamsE --------------------------
	.section	.nv.info._ZN7cutlass13device_kernelIN5flash19enable_sm80_to_sm89INS1_16FlashAttnFwdSm80INS1_25CollectiveMainloopFwdSm80ILi8ELi1ELb0EN4cute5tupleIJNS5_1CILi128EEENS7_ILi96EEENS7_ILi256EEEEEELi256ENS_6half_tEfNS_4arch4Sm80ELb1ELb0ELb1ELb0ELb0ELb0ELb1ELb0EEENS1_21CollectiveEpilogueFwdINS6_IJS8_SA_S9_EEENS6_IJNS7_ILi1EEESI_SI_EEESC_SE_Li256ELb0ELb1ELb0ELb0EEENS1_30DynamicPersistentTileSchedulerILi256ELi256ELb0ELb1ELb0EEEEEEEEEvNT_6ParamsE,"",@"SHT_CUDA_INFO"
	.sectionflags	@""
	.align	4


	//----- nvinfo : EIATTR_CUDA_API_VERSION
	.align		4
        /*0000*/ 	.byte	0x04, 0x37
        /*0002*/ 	.short	(.L_520 - .L_519)
.L_519:
        /*0004*/ 	.word	0x00000082


	//----- nvinfo : EIATTR_SW2861232_WAR
	.align		4
.L_520:
        /*0008*/ 	.byte	0x01, 0x35
	.zero		2


	//----- nvinfo : EIATTR_PARAM_CBANK
	.align		4
        /*000c*/ 	.byte	0x04, 0x0a
        /*000e*/ 	.short	(.L_522 - .L_521)
	.align		4
.L_521:
        /*0010*/ 	.word	index@(.nv.constant0._ZN7cutlass13device_kernelIN5flash19enable_sm80_to_sm89INS1_16FlashAttnFwdSm80INS1_25CollectiveMainloopFwdSm80ILi8ELi1ELb0EN4cute5tupleIJNS5_1CILi128EEENS7_ILi96EEENS7_ILi256EEEEEELi256ENS_6half_tEfNS_4arch4Sm80ELb1ELb0ELb1ELb0ELb0ELb0ELb1ELb0EEENS1_21CollectiveEpilogueFwdINS6_IJS8_SA_S9_EEENS6_IJNS7_ILi1EEESI_SI_EEESC_SE_Li256ELb0ELb1ELb0ELb0EEENS1_30DynamicPersistentTileSchedulerILi256ELi256ELb0ELb1ELb0EEEEEEEEEvNT_6ParamsE)
        /*0014*/ 	.short	0x0160
        /*0016*/ 	.short	0x0428


	//----- nvinfo : EIATTR_CBANK_PARAM_SIZE
	.align		4
.L_522:
        /*0018*/ 	.byte	0x03, 0x19
        /*001a*/ 	.short	0x0428


	//----- nvinfo : EIATTR_KPARAM_INFO
	.align		4
        /*001c*/ 	.byte	0x04, 0x17
        /*001e*/ 	.short	(.L_524 - .L_523)
.L_523:
        /*0020*/ 	.word	0x00000000
        /*0024*/ 	.short	0x0000
        /*0026*/ 	.short	0x0000
        /*0028*/ 	.byte	0x00, 0xf0, 0xa1, 0x10


	//----- nvinfo : EIATTR_MAXREG_COUNT
	.align		4
.L_524:
        /*002c*/ 	.byte	0x03, 0x1b
        /*002e*/ 	.short	0x00ff


	//----- nvinfo : EIATTR_NUM_BARRIERS
	.align		4
        /*0030*/ 	.byte	0x02, 0x4c
        /*0032*/ 	.byte	0x06
	.zero		1


	//----- nvinfo : EIATTR_ANNOTATIONS
	.align		4
        /*0034*/ 	.byte	0x04, 0x55
        /*0036*/ 	.short	(.L_526 - .L_525)


	//   ....[0]....
.L_525:
        /* <DEDUP_REMOVED lines=90> */


	//----- nvinfo : EIATTR_MERCURY_ISA_VERSION
	.align		4
.L_526:
        /*05c0*/ 	.byte	0x03, 0x5f
        /*05c2*/ 	.short	0x0000


	//----- nvinfo : EIATTR_INT_WARP_WIDE_INSTR_OFFSETS
	.align		4
        /*05c4*/ 	.byte	0x04, 0x31
        /*05c6*/ 	.short	(.L_528 - .L_527)


	//   ....[0]....
.L_527:
        /*05c8*/ 	.word	0x00012c90


	//   ....[1]....
        /*05cc*/ 	.word	0x00012d10


	//----- nvinfo : EIATTR_COOP_GROUP_MASK_REGIDS
	.align		4
.L_528:
        /*05d0*/ 	.byte	0x04, 0x29
        /*05d2*/ 	.short	(.L_530 - .L_529)


	//   ....[0]....
.L_529:
        /*05d4*/ 	.word	0xffffffff


	//   ....[1]....
        /*05d8*/ 	.word	0xffffffff


	//   ....[2]....
        /*05dc*/ 	.word	0xffffffff


	//   ....[3]....
        /*05e0*/ 	.word	0xffffffff


	//   ....[4]....
        /*05e4*/ 	.word	0xffffffff


	//   ....[5]....
        /*05e8*/ 	.word	0xffffffff


	//   ....[6]....
        /*05ec*/ 	.word	0xffffffff


	//   ....[7]....
        /*05f0*/ 	.word	0xffffffff


	//   ....[8]....
        /*05f4*/ 	.word	0xffffffff


	//   ....[9]....
        /*05f8*/ 	.word	0xffffffff


	//   ....[10]....
        /*05fc*/ 	.word	0xffffffff


	//   ....[11]....
        /*0600*/ 	.word	0xffffffff


	//   ....[12]....
        /*0604*/ 	.word	0xffffffff


	//   ....[13]....
        /*0608*/ 	.word	0xffffffff


	//   ....[14]....
        /*060c*/ 	.word	0xffffffff


	//   ....[15]....
        /*0610*/ 	.word	0xffffffff


	//   ....[16]....
        /*0614*/ 	.word	0xffffffff


	//   ....[17]....
        /*0618*/ 	.word	0xffffffff


	//   ....[18]....
        /*061c*/ 	.word	0xffffffff


	//   ....[19]....
        /*0620*/ 	.word	0xffffffff


	//   ....[20]....
        /*0624*/ 	.word	0xffffffff


	//   ....[21]....
        /*0628*/ 	.word	0xffffffff


	//   ....[22]....
        /*062c*/ 	.word	0xffffffff


	//   ....[23]....
        /*0630*/ 	.word	0xffffffff


	//   ....[24]....
        /*0634*/ 	.word	0xffffffff


	//   ....[25]....
        /*0638*/ 	.word	0xffffffff


	//   ....[26]....
        /*063c*/ 	.word	0xffffffff


	//   ....[27]....
        /*0640*/ 	.word	0xffffffff


	//   ....[28]....
        /*0644*/ 	.word	0xffffffff


	//   ....[29]....
        /*0648*/ 	.word	0xffffffff


	//   ....[30]....
        /*064c*/ 	.word	0xffffffff


	//   ....[31]....
        /*0650*/ 	.word	0xffffffff


	//   ....[32]....
        /*0654*/ 	.word	0xffffffff


	//   ....[33]....
        /*0658*/ 	.word	0xffffffff


	//   ....[34]....
        /*065c*/ 	.word	0xffffffff


	//   ....[35]....
        /*0660*/ 	.word	0xffffffff


	//   ....[36]....
        /*0664*/ 	.word	0xffffffff


	//   ....[37]....
        /*0668*/ 	.word	0xffffffff


	//   ....[38]....
        /*066c*/ 	.word	0xffffffff


	//   ....[39]....
        /*0670*/ 	.word	0xffffffff


	//   ....[40]....
        /*0674*/ 	.word	0xffffffff


	//   ....[41]....
        /*0678*/ 	.word	0xffffffff


	//   ....[42]....
        /*067c*/ 	.word	0xffffffff


	//   ....[43]....
        /*0680*/ 	.word	0xffffffff


	//   ....[44]....
        /*0684*/ 	.word	0xffffffff


	//   ....[45]....
        /*0688*/ 	.word	0xffffffff


	//   ....[46]....
        /*068c*/ 	.word	0xffffffff


	//   ....[47]....
        /*0690*/ 	.word	0xffffffff


	//   ....[48]....
        /*0694*/ 	.word	0xffffffff


	//   ....[49]....
        /*0698*/ 	.word	0xffffffff


	//   ....[50]....
        /*069c*/ 	.word	0xffffffff


	//   ....[51]....
        /*06a0*/ 	.word	0xffffffff


	//   ....[52]....
        /*06a4*/ 	.word	0xffffffff


	//   ....[53]....
        /*06a8*/ 	.word	0xffffffff


	//   ....[54]....
        /*06ac*/ 	.word	0xffffffff


	//   ....[55]....
        /*06b0*/ 	.word	0xffffffff


	//   ....[56]....
        /*06b4*/ 	.word	0xffffffff


	//   ....[57]....
        /*06b8*/ 	.word	0xffffffff


	//   ....[58]....
        /*06bc*/ 	.word	0xffffffff


	//   ....[59]....
        /*06c0*/ 	.word	0xffffffff


	//   ....[60]....
        /*06c4*/ 	.word	0xffffffff


	//   ....[61]....
        /*06c8*/ 	.word	0xffffffff


	//   ....[62]....
        /*06cc*/ 	.word	0xffffffff


	//   ....[63]....
        /*06d0*/ 	.word	0xffffffff


	//   ....[64]....
        /*06d4*/ 	.word	0xffffffff


	//   ....[65]....
        /*06d8*/ 	.word	0xffffffff


	//   ....[66]....
        /*06dc*/ 	.word	0xffffffff


	//   ....[67]....
        /*06e0*/ 	.word	0xffffffff


	//   ....[68]....
        /*06e4*/ 	.word	0xffffffff


	//   ....[69]....
        /*06e8*/ 	.word	0xffffffff


	//   ....[70]....
        /*06ec*/ 	.word	0xffffffff


	//   ....[71]....
        /*06f0*/ 	.word	0xffffffff


	//   ....[72]....
        /*06f4*/ 	.word	0xffffffff


	//----- nvinfo : EIATTR_COOP_GROUP_INSTR_OFFSETS
	.align		4
.L_530:
        /*06f8*/ 	.byte	0x04, 0x28
        /*06fa*/ 	.short	(.L_532 - .L_531)


	//   ....[0]....
.L_531:
        /*06fc*/ 	.word	0x00000050


	//   ....[1]....
        /*0700*/ 	.word	0x00000060


	//   ....[2]....
        /*0704*/ 	.word	0x00001ac0


	//   ....[3]....
        /*0708*/ 	.word	0x00001ae0


	//   ....[4]....
        /*070c*/ 	.word	0x00001cd0


	//   ....[5]....
        /*0710*/ 	.word	0x00001ce0


	//   ....[6]....
        /*0714*/ 	.word	0x00001ec0


	//   ....[7]....
        /*0718*/ 	.word	0x00001ee0


	//   ....[8]....
        /*071c*/ 	.word	0x000020c0


	//   ....[9]....
        /*0720*/ 	.word	0x000020d0


	//   ....[10]....
        /*0724*/ 	.word	0x00004710


	//   ....[11]....
        /*0728*/ 	.word	0x00004740


	//   ....[12]....
        /*072c*/ 	.word	0x00004fe0


	//   ....[13]....
        /*0730*/ 	.word	0x00005110


	//   ....[14]....
        /*0734*/ 	.word	0x00005120


	//   ....[15]....
        /*0738*/ 	.word	0x00005170


	//   ....[16]....
        /*073c*/ 	.word	0x00008870


	//   ....[17]....
        /*0740*/ 	.word	0x000097f0


	//   ....[18]....
        /*0744*/ 	.word	0x0000a790


	//   ....[19]....
        /*0748*/ 	.word	0x0000a7a0


	//   ....[20]....
        /*074c*/ 	.word	0x0000a800


	//   ....[21]....
        /*0750*/ 	.word	0x0000a810


	//   ....[22]....
        /*0754*/ 	.word	0x0000f360


	//   ....[23]....
        /*0758*/ 	.word	0x0000f3b0


	//   ....[24]....
        /*075c*/ 	.word	0x0000f3d0


	//   ....[25]....
        /*0760*/ 	.word	0x0000f3f0


	//   ....[26]....
        /*0764*/ 	.word	0x00012240


	//   ....[27]....
        /*0768*/ 	.word	0x00012290


	//   ....[28]....
        /*076c*/ 	.word	0x000122b0


	//   ....[29]....
        /*0770*/ 	.word	0x000122d0


	//   ....[30]....
        /*0774*/ 	.word	0x000136e0


	//   ....[31]....
        /*0778*/ 	.word	0x00013a70


	//   ....[32]....
        /*077c*/ 	.word	0x00013aa0


	//   ....[33]....
        /*0780*/ 	.word	0x00013ac0


	//   ....[34]....
        /*0784*/ 	.word	0x00013af0


	//   ....[35]....
        /*0788*/ 	.word	0x00013d70


	//   ....[36]....
        /*078c*/ 	.word	0x00013d90


	//   ....[37]....
        /*0790*/ 	.word	0x00013f10


	//   ....[38]....
        /*0794*/ 	.word	0x00013f40


	//   ....[39]....
        /*0798*/ 	.word	0x00014080


	//   ....[40]....
        /*079c*/ 	.word	0x000140b0


	//   ....[41]....
        /*07a0*/ 	.word	0x000141e0


	//   ....[42]....
        /*07a4*/ 	.word	0x000141f0


	//   ....[43]....
        /*07a8*/ 	.word	0x00014800


	//   ....[44]....
        /*07ac*/ 	.word	0x00014820


	//   ....[45]....
        /*07b0*/ 	.word	0x00014a10


	//   ....[46]....
        /*07b4*/ 	.word	0x00014a20


	//   ....[47]....
        /*07b8*/ 	.word	0x00014c00


	//   ....[48]....
        /*07bc*/ 	.word	0x00014c20


	//   ....[49]....
        /*07c0*/ 	.word	0x00014e00


	//   ....[50]....
        /*07c4*/ 	.word	0x00014e10


	//   ....[51]....
        /*07c8*/ 	.word	0x00015050


	//   ....[52]....
        /*07cc*/ 	.word	0x00015160


	//   ....[53]....
        /*07d0*/ 	.word	0x000151d0


	//   ....[54]....
        /*07d4*/ 	.word	0x00015230


	//   ....[55]....
        /*07d8*/ 	.word	0x00015290


	//   ....[56]....
        /*07dc*/ 	.word	0x000152f0


	//   ....[57]....
        /*07e0*/ 	.word	0x00015360


	//   ....[58]....
        /*07e4*/ 	.word	0x000153c0


	//   ....[59]....
        /*07e8*/ 	.word	0x00015420


	//   ....[60]....
        /*07ec*/ 	.word	0x00015470


	//   ....[61]....
        /*07f0*/ 	.word	0x000154d0


	//   ....[62]....
        /*07f4*/ 	.word	0x00015520


	//   ....[63]....
        /*07f8*/ 	.word	0x00015570


	//   ....[64]....
        /*07fc*/ 	.word	0x000155e0


	//   ....[65]....
        /*0800*/ 	.word	0x00015650


	//   ....[66]....
        /*0804*/ 	.word	0x000156b0


	//   ....[67]....
        /*0808*/ 	.word	0x00015710


	//   ....[68]....
        /*080c*/ 	.word	0x00015770


	//   ....[69]....
        /*0810*/ 	.word	0x000157e0


	//   ....[70]....
        /*0814*/ 	.word	0x00015840


	//   ....[71]....
        /*0818*/ 	.word	0x000158a0


	//   ....[72]....
        /*081c*/ 	.word	0x00015900


	//----- nvinfo : EIATTR_EXIT_INSTR_OFFSETS
	.align		4
.L_532:
        /*0820*/ 	.byte	0x04, 0x1c
        /*0822*/ 	.short	(.L_534 - .L_533)


	//   ....[0]....
.L_533:
        /*0824*/ 	.word	0x000000b0


	//   ....[1]....
        /*0828*/ 	.word	0x00015110


	//----- nvinfo : EIATTR_MAX_THREADS
	.align		4
.L_534:
        /*082c*/ 	.byte	0x04, 0x05
        /*082e*/ 	.short	(.L_536 - .L_535)
.L_535:
        /*0830*/ 	.word	0x00000100
        /*0834*/ 	.word	0x00000001
        /*0838*/ 	.word	0x00000001


	//----- nvinfo : EIATTR_CRS_STACK_SIZE
	.align		4
.L_536:
        /*083c*/ 	.byte	0x04, 0x1e
        /*083e*/ 	.short	(.L_538 - .L_537)
.L_537:
        /*0840*/ 	.word	0x00000000
.L_538:


//--------------------- .nv.info._ZN7cutlass13device_kernelIN5flash19enable_sm80_to_sm89INS1_16FlashAttnFwdSm80INS1_25CollectiveMainloopFwdSm80ILi8ELi1ELb0EN4cute5tupleIJNS5_1CILi128EEENS7_ILi96EEENS7_ILi256EEEEEELi256ENS_6half_tEfNS_4arch4Sm80ELb1ELb0ELb1ELb1ELb0ELb0ELb1ELb0EEENS1_21CollectiveEpilogueFwdINS6_IJS8_SA_S9_EEENS6_IJNS7_ILi1EEESI_SI_EEESC_SE_Li256ELb1ELb1ELb0ELb0EEENS1_19SingleTileSchedulerILb1ELb0ELb1ELi128EEEEEEEEEvNT_6ParamsE --------------------------
	.section	.nv.info._ZN7cutlass13device_kernelIN5flash19enable_sm80_to_sm89INS1_16FlashAttnFwdSm80INS1_25CollectiveMainloopFwdSm80ILi8ELi1ELb0EN4cute5tupleIJNS5_1CILi128EEENS7_ILi96EEENS7_ILi256EEEEEELi256ENS_6half_tEfNS_4arch4Sm80ELb1ELb0ELb1ELb1ELb0ELb0ELb1ELb0EEENS1_21CollectiveEpilogueFwdINS6_IJS8_SA_S9_EEENS6_IJNS7_ILi1EEESI_SI_EEESC_SE_Li256ELb1ELb1ELb0ELb0EEENS1_19SingleTileSchedulerILb1ELb0ELb1ELi128EEEEEEEEEvNT_6ParamsE,"",@"SHT_CUDA_INFO"
	.sectionflags	@""
	.align	4


	//----- nvinfo : EIATTR_CUDA_API_VERSION
	.align		4
        /*0000*/ 	.byte	0x04, 0x37
        /*0002*/ 	.short	(.L_540 - .L_539)
.L_539:
        /*0004*/ 	.word	0x00000082


	//----- nvinfo : EIATTR_SW2861232_WAR
	.align		4
.L_540:
        /*0008*/ 	.byte	0x01, 0x35
	.zero		2


	//----- nvinfo : EIATTR_PARAM_CBANK
	.align		4
        /*000c*/ 	.byte	0x04, 0x0a
        /*000e*/ 	.short	(.L_542 - .L_541)
	.align		4
.L_541:
        /*0010*/ 	.word	index@(.nv.constant0._ZN7cutlass13device_kernelIN5flash19enable_sm80_to_sm89INS1_16FlashAttnFwdSm80INS1_25CollectiveMainloopFwdSm80ILi8ELi1ELb0EN4cute5tupleIJNS5_1CILi128EEENS7_ILi96EEENS7_ILi256EEEEEELi256ENS_6half_tEfNS_4arch4Sm80ELb1ELb0ELb1ELb1ELb0ELb0ELb1ELb0EEENS1_21CollectiveEpilogueFwdINS6_IJS8_SA_S9_EEENS6_IJNS7_ILi1EEESI_SI_EEESC_SE_Li256ELb1ELb1ELb0ELb0EEENS1_19SingleTileSchedulerILb1ELb0ELb1ELi128EEEEEEEEEvNT_6ParamsE)
        /*0014*/ 	.short	0x0160
        /*0016*/ 	.short	0x0418


	//----- nvinfo : EIATTR_CBANK_PARAM_SIZE
	.align		4
.L_542:
        /*0018*/ 	.byte	0x03, 0x19
        /*001a*/ 	.short	0x0418


	//----- nvinfo : EIATTR_KPARAM_INFO
	.align		4
        /*001c*/ 	.byte	0x04, 0x17
        /*001e*/ 	.short	(.L_544 - .L_543)
.L_543:
        /*0020*/ 	.word	0x00000000
        /*0024*/ 	.short	0x0000
        /*0026*/ 	.short	0x0000
        /*0028*/ 	.byte	0x00, 0xf0, 0x61, 0x10


	//----- nvinfo : EIATTR_MAXREG_COUNT
	.align		4
.L_544:
        /*002c*/ 	.byte	0x03, 0x1b
        /*002e*/ 	.short	0x00ff


	//----- nvinfo : EIATTR_NUM_BARRIERS
	.align		4
        /*0030*/ 	.byte	0x02, 0x4c
        /*0032*/ 	.byte	0x02
	.zero		1


	//----- nvinfo : EIATTR_ANNOTATIONS
	.align		4
        /*0034*/ 	.byte	0x04, 0x55
        /*0036*/ 	.short	(.L_546 - .L_545)


	//   ....[0]....
.L_545:
        /* <DEDUP_REMOVED lines=27> */


	//----- nvinfo : EIATTR_MERCURY_ISA_VERSION
	.align		4
.L_546:
        /*01d8*/ 	.byte	0x03, 0x5f
        /*01da*/ 	.short	0x0000


	//----- nvinfo : EIATTR_COOP_GROUP_MASK_REGIDS
	.align		4
        /*01dc*/ 	.byte	0x04, 0x29
        /*01de*/ 	.short	(.L_548 - .L_547)


	//   ....[0]....
.L_547:
        /*01e0*/ 	.word	0xffffffff


	//   ....[1]....
        /*01e4*/ 	.word	0xffffffff


	//   ....[2]....
        /*01e8*/ 	.word	0xffffffff


	//   ....[3]....
        /*01ec*/ 	.word	0xffffffff


	//   ....[4]....
        /*01f0*/ 	.word	0xffffffff


	//   ....[5]....
        /*01f4*/ 	.word	0xffffffff


	//   ....[6]....
        /*01f8*/ 	.word	0xffffffff


	//   ....[7]....
        /*01fc*/ 	.word	0xffffffff


	//   ....[8]....
        /*0200*/ 	.word	0xffffffff


	//   ....[9]....
        /*0204*/ 	.word	0xffffffff


	//   ....[10]....
        /*0208*/ 	.word	0xffffffff


	//   ....[11]....
        /*020c*/ 	.word	0xffffffff


	//   ....[12]....
        /*0210*/ 	.word	0xffffffff


	//   ....[13]....
        /*0214*/ 	.word	0xffffffff


	//   ....[14]....
        /*0218*/ 	.word	0xffffffff


	//   ....[15]....
        /*021c*/ 	.word	0xffffffff


	//   ....[16]....
        /*0220*/ 	.word	0xffffffff


	//   ....[17]....
        /*0224*/ 	.word	0xffffffff


	//   ....[18]....
        /*0228*/ 	.word	0xffffffff


	//   ....[19]....
        /*022c*/ 	.word	0xffffffff


	//   ....[20]....
        /*0230*/ 	.word	0xffffffff


	//   ....[21]....
        /*0234*/ 	.word	0xffffffff


	//   ....[22]....
        /*0238*/ 	.word	0xffffffff


	//   ....[23]....
        /*023c*/ 	.word	0xffffffff


	//   ....[24]....
        /*0240*/ 	.word	0xffffffff


	//   ....[25]....
        /*0244*/ 	.word	0xffffffff


	//   ....[26]....
        /*0248*/ 	.word	0xffffffff


	//   ....[27]....
        /*024c*/ 	.word	0xffffffff


	//   ....[28]....
        /*0250*/ 	.word	0xffffffff


	//   ....[29]....
        /*0254*/ 	.word	0xffffffff


	//   ....[30]....
        /*0258*/ 	.word	0xffffffff


	//   ....[31]....
        /*025c*/ 	.word	0xffffffff


	//   ....[32]....
        /*0260*/ 	.word	0xffffffff


	//   ....[33]....
        /*0264*/ 	.word	0xffffffff


	//   ....[34]....
        /*0268*/ 	.word	0xffffffff


	//   ....[35]....
        /*026c*/ 	.word	0xffffffff


	//   ....[36]....
        /*0270*/ 	.word	0xffffffff


	//   ....[37]....
        /*0274*/ 	.word	0xffffffff


	//   ....[38]....
        /*0278*/ 	.word	0xffffffff


	//   ....[39]....
        /*027c*/ 	.word	0xffffffff


	//   ....[40]....
        /*0280*/ 	.word	0xffffffff


	//   ....[41]....
        /*0284*/ 	.word	0xffffffff


	//   ....[42]....
        /*0288*/ 	.word	0xffffffff


	//   ....[43]....
        /*028c*/ 	.word	0xffffffff


	//   ....[44]....
        /*0290*/ 	.word	0xffffffff


	//   ....[45]....
        /*0294*/ 	.word	0xffffffff


	//   ....[46]....
        /*0298*/ 	.word	0xffffffff


	//   ....[47]....
        /*029c*/ 	.word	0xffffffff


	//   ....[48]....
        /*02a0*/ 	.word	0xffffffff


	//----- nvinfo : EIATTR_COOP_GROUP_INSTR_OFFSETS
	.align		4
.L_548:
        /*02a4*/ 	.byte	0x04, 0x28
        /*02a6*/ 	.short	(.L_550 - .L_549)


	//   ....[0]....
.L_549:
        /*02a8*/ 	.word	0x00000090


	//   ....[1]....
        /*02ac*/ 	.word	0x00001270


	//   ....[2]....
        /*02b0*/ 	.word	0x000012e0


	//   ....[3]....
        /*02b4*/ 	.word	0x000015e0


	//   ....[4]....
        /*02b8*/ 	.word	0x00001660


	//   ....[5]....
        /*02bc*/ 	.word	0x00001930


	//   ....[6]....
        /*02c0*/ 	.word	0x00001960


	//   ....[7]....
        /*02c4*/ 	.word	0x00001b50


	//   ....[8]....
        /*02c8*/ 	.word	0x00001b90


	//   ....[9]....
        /*02cc*/ 	.word	0x00004600


	//   ....[10]....
        /*02d0*/ 	.word	0x00004620


	//   ....[11]....
        /*02d4*/ 	.word	0x00004fc0


	//   ....[12]....
        /*02d8*/ 	.word	0x00005110


	//   ....[13]....
        /*02dc*/ 	.word	0x00005120


	//   ....[14]....
        /*02e0*/ 	.word	0x00005170


	//   ....[15]....
        /*02e4*/ 	.word	0x0000a270


	//   ....[16]....
        /*02e8*/ 	.word	0x0000a290


	//   ....[17]....
        /*02ec*/ 	.word	0x0000aed0


	//   ....[18]....
        /*02f0*/ 	.word	0x0000af70


	//   ....[19]....
        /*02f4*/ 	.word	0x0000afa0


	//   ....[20]....
        /*02f8*/ 	.word	0x0000afc0


	//   ....[21]....
        /*02fc*/ 	.word	0x0000ff00


	//   ....[22]....
        /*0300*/ 	.word	0x0000ff30


	//   ....[23]....
        /*0304*/ 	.word	0x0000ff50


	//   ....[24]....
        /*0308*/ 	.word	0x0000ff80


	//   ....[25]....
        /*030c*/ 	.word	0x00012ba0


	//   ....[26]....
        /*0310*/ 	.word	0x00012bb0


	//   ....[27]....
        /*0314*/ 	.word	0x00012be0


	//   ....[28]....
        /*0318*/ 	.word	0x00012c00


	//   ....[29]....
        /*031c*/ 	.word	0x00014590


	//   ....[30]....
        /*0320*/ 	.word	0x000145c0


	//   ....[31]....
        /*0324*/ 	.word	0x000145e0


	//   ....[32]....
        /*0328*/ 	.word	0x000145f0


	//   ....[33]....
        /*032c*/ 	.word	0x00014810


	//   ....[34]....
        /*0330*/ 	.word	0x00014820


	//   ....[35]....
        /*0334*/ 	.word	0x00014a20


	//   ....[36]....
        /*0338*/ 	.word	0x00014a50


	//   ....[37]....
        /*033c*/ 	.word	0x00014c10


	//   ....[38]....
        /*0340*/ 	.word	0x00014c40


	//   ....[39]....
        /*0344*/ 	.word	0x00014e00


	//   ....[40]....
        /*0348*/ 	.word	0x00014e20


	//   ....[41]....
        /*034c*/ 	.word	0x00015690


	//   ....[42]....
        /*0350*/ 	.word	0x000156b0


	//   ....[43]....
        /*0354*/ 	.word	0x00015870


	//   ....[44]....
        /*0358*/ 	.word	0x000158a0


	//   ....[45]....
        /*035c*/ 	.word	0x00015a30


	//   ....[46]....
        /*0360*/ 	.word	0x00015a60


	//   ....[47]....
        /*0364*/ 	.word	0x00015bf0


	//   ....[48]....
        /*0368*/ 	.word	0x00015c10


	//----- nvinfo : EIATTR_EXIT_INSTR_OFFSETS
	.align		4
.L_550:
        /*036c*/ 	.byte	0x04, 0x1c
        /*036e*/ 	.short	(.L_552 - .L_551)


	//   ....[0]....
.L_551:
        /*0370*/ 	.word	0x00000350


	//   ....[1]....
        /*0374*/ 	.word	0x00014e30


	//   ....[2]....
        /*0378*/ 	.word	0x00014f70


	//   ....[3]....
        /*037c*/ 	.word	0x00014fd0


	//   ....[4]....
        /*0380*/ 	.word	0x00015c20


	//   ....[5]....
        /*0384*/ 	.word	0x00015d30


	//   ....[6]....
        /*0388*/ 	.word	0x00015d90


	//----- nvinfo : EIATTR_CTAIDZ_USED
	.align		4
.L_552:
        /*038c*/ 	.byte	0x01, 0x04
	.zero		2


	//----- nvinfo : EIATTR_MAX_THREADS
	.align		4
        /*0390*/ 	.byte	0x04, 0x05
        /*0392*/ 	.short	(.L_554 - .L_553)
.L_553:
        /*0394*/ 	.word	0x00000100
        /*0398*/ 	.word	0x00000001
        /*039c*/ 	.word	0x00000001


	//----- nvinfo : EIATTR_CRS_STACK_SIZE
	.align		4
.L_554:
        /*03a0*/ 	.byte	0x04, 0x1e
        /*03a2*/ 	.short	(.L_556 - .L_555)
.L_555:
        /*03a4*/ 	.word	0x00000000
.L_556:


//--------------------- .nv.info._ZN7cutlass13device_kernelIN5flash19enable_sm80_to_sm89INS1_16FlashAttnFwdSm80INS1_25CollectiveMainloopFwdSm80ILi8ELi1ELb0EN4cute5tupleIJNS5_1CILi128EEENS7_ILi48EEENS7_ILi256EEEEEELi256ENS_6half_tEfNS_4arch4Sm80ELb1ELb0ELb1ELb1ELb0ELb1ELb1ELb0EEENS1_21CollectiveEpilogueFwdINS6_IJS8_SA_S9_EEENS6_IJNS7_ILi1EEESI_SI_EEESC_SE_Li256ELb1ELb1ELb0ELb0EEENS1_19SingleTileSchedulerILb1ELb0ELb1ELi128EEEEEEEEEvNT_6ParamsE --------------------------
	.section	.nv.info._ZN7cutlass13device_kernelIN5flash19enable_sm80_to_sm89INS1_16FlashAttnFwdSm80INS1_25CollectiveMainloopFwdSm80ILi8ELi1ELb0EN4cute5tupleIJNS5_1CILi128EEENS7_ILi48EEENS7_ILi256EEEEEELi256ENS_6half_tEfNS_4arch4Sm80ELb1ELb0ELb1ELb1ELb0ELb1ELb1ELb0EEENS1_21CollectiveEpilogueFwdINS6_IJS8_SA_S9_EEENS6_IJNS7_ILi1EEESI_SI_EEESC_SE_Li256ELb1ELb1ELb0ELb0EEENS1_19SingleTileSchedulerILb1ELb0ELb1ELi128EEEEEEEEEvNT_6ParamsE,"",@"SHT_CUDA_INFO"
	.sectionflags	@""
	.align	4


	//----- nvinfo : EIATTR_CUDA_API_VERSION
	.align		4
        /*0000*/ 	.byte	0x04, 0x37
        /*0002*/ 	.short	(.L_558 - .L_557)
.L_557:
        /*0004*/ 	.word	0x00000082


	//----- nvinfo : EIATTR_SW2861232_WAR
	.align		4
.L_558:
        /*0008*/ 	.byte	0x01, 0x35
	.zero		2


	//----- nvinfo : EIATTR_PARAM_CBANK
	.align		4
        /*000c*/ 	.byte	0x04, 0x0a
        /*000e*/ 	.short	(.L_560 - .L_559)
	.align		4
.L_559:
        /*0010*/ 	.word	index@(.nv.constant0._ZN7cutlass13device_kernelIN5flash19enable_sm80_to_sm89INS1_16FlashAttnFwdSm80INS1_25CollectiveMainloopFwdSm80ILi8ELi1ELb0EN4cute5tupleIJNS5_1CILi128EEENS7_ILi48EEENS7_ILi256EEEEEELi256ENS_6half_tEfNS_4arch4Sm80ELb1ELb0ELb1ELb1ELb0ELb1ELb1ELb0EEENS1_21CollectiveEpilogueFwdINS6_IJS8_SA_S9_EEENS6_IJNS7_ILi1EEESI_SI_EEESC_SE_Li256ELb1ELb1ELb0ELb0EEENS1_19SingleTileSchedulerILb1ELb0ELb1ELi128EEEEEEEEEvNT_6ParamsE)
        /*0014*/ 	.short	0x0160
        /*0016*/ 	.short	0x0418


	//----- nvinfo : EIATTR_CBANK_PARAM_SIZE
	.align		4
.L_560:
        /*0018*/ 	.byte	0x03, 0x19
        /*001a*/ 	.short	0x0418


	//----- nvinfo : EIATTR_KPARAM_INFO
	.align		4
        /*001c*/ 	.byte	0x04, 0x17
        /*001e*/ 	.short	(.L_562 - .L_561)
.L_561:
        /*0020*/ 	.word	0x00000000
        /*0024*/ 	.short	0x0000
        /*0026*/ 	.short	0x0000
        /*0028*/ 	.byte	0x00, 0xf0, 0x61, 0x10


	//----- nvinfo : EIATTR_MAXREG_COUNT
	.align		4
.L_562:
        /*002c*/ 	.byte	0x03, 0x1b
        /*002e*/ 	.short	0x00ff


	//----- nvinfo : EIATTR_NUM_BARRIERS
	.align		4
        /*0030*/ 	.byte	0x02, 0x4c
        /*0032*/ 	.byte	0x02
	.zero		1


	//----- nvinfo : EIATTR_MERCURY_ISA_VERSION
	.align		4
        /*0034*/ 	.byte	0x03, 0x5f
        /*0036*/ 	.short	0x0000


	//----- nvinfo : EIATTR_INT_WARP_WIDE_INSTR_OFFSETS
	.align		4
        /*0038*/ 	.byte	0x04, 0x31
        /*003a*/ 	.short	(.L_564 - .L_563)


	//   ....[0]....
.L_563:
        /*003c*/ 	.word	0x00015e20


	//   ....[1]....
        /*0040*/ 	.word	0x00018100


	//----- nvinfo : EIATTR_COOP_GROUP_MASK_REGIDS
	.align		4
.L_564:
        /*0044*/ 	.byte	0x04, 0x29
        /*0046*/ 	.short	(.L_566 - .L_565)


	//   ....[0]....
.L_565:
        /*0048*/ 	.word	0xffffffff


	//   ....[1]....
        /*004c*/ 	.word	0xffffffff


	//   ....[2]....
        /*0050*/ 	.word	0xffffffff


	//   ....[3]....
        /*0054*/ 	.word	0xffffffff


	//   ....[4]....
        /*0058*/ 	.word	0xffffffff


	//   ....[5]....
        /*005c*/ 	.word	0xffffffff


	//   ....[6]....
        /*0060*/ 	.word	0xffffffff


	//   ....[7]....
        /*0064*/ 	.word	0xffffffff


	//   ....[8]....
        /*0068*/ 	.word	0xffffffff


	//   ....[9]....
        /*006c*/ 	.word	0xffffffff


	//   ....[10]....
        /*0070*/ 	.word	0xffffffff


	//   ....[11]....
        /*0074*/ 	.word	0xffffffff


	//   ....[12]....
        /*0078*/ 	.word	0xffffffff


	//   ....[13]....
        /*007c*/ 	.word	0xffffffff


	//   ....[14]....
        /*0080*/ 	.word	0xffffffff


	//   ....[15]....
        /*0084*/ 	.word	0xffffffff


	//   ....[16]....
        /*0088*/ 	.word	0xffffffff


	//   ....[17]....
        /*008c*/ 	.word	0xffffffff


	//   ....[18]....
        /*0090*/ 	.word	0xffffffff


	//   ....[19]....
        /*0094*/ 	.word	0xffffffff


	//   ....[20]....
        /*0098*/ 	.word	0xffffffff


	//   ....[21]....
        /*009c*/ 	.word	0xffffffff


	//   ....[22]....
        /*00a0*/ 	.word	0xffffffff


	//   ....[23]....
        /*00a4*/ 	.word	0xffffffff


	//   ....[24]....
        /*00a8*/ 	.word	0xffffffff


	//   ....[25]....
        /*00ac*/ 	.word	0xffffffff


	//   ....[26]....
        /*00b0*/ 	.word	0xffffffff


	//   ....[27]....
        /*00b4*/ 	.word	0xffffffff


	//   ....[28]....
        /*00b8*/ 	.word	0xffffffff


	//   ....[29]....
        /*00bc*/ 	.word	0xffffffff


	//   ....[30]....
        /*00c0*/ 	.word	0xffffffff


	//   ....[31]....
        /*00c4*/ 	.word	0xffffffff


	//   ....[32]....
        /*00c8*/ 	.word	0xffffffff


	//   ....[33]....
        /*00cc*/ 	.word	0xffffffff


	//   ....[34]....
        /*00d0*/ 	.word	0xffffffff


	//   ....[35]....
        /*00d4*/ 	.word	0xffffffff


	//   ....[36]....
        /*00d8*/ 	.word	0xffffffff


	//   ....[37]....
        /*00dc*/ 	.word	0xffffffff


	//   ....[38]....
        /*00e0*/ 	.word	0xffffffff


	//   ....[39]....
        /*00e4*/ 	.word	0xffffffff


	//   ....[40]....
        /*00e8*/ 	.word	0xffffffff


	//   ....[41]....
        /*00ec*/ 	.word	0xffffffff


	//   ....[42]....
        /*00f0*/ 	.word	0xffffffff


	//   ....[43]....
        /*00f4*/ 	.word	0xffffffff


	//   ....[44]....
        /*00f8*/ 	.word	0xffffffff


	//   ....[45]....
        /*00fc*/ 	.word	0xffffffff


	//   ....[46]....
        /*0100*/ 	.word	0xffffffff


	//   ....[47]....
        /*0104*/ 	.word	0xffffffff


	//   ....[48]....
        /*0108*/ 	.word	0xffffffff


	//   ....[49]....
        /*010c*/ 	.word	0xffffffff


	//   ....[50]....
        /*0110*/ 	.word	0xffffffff


	//   ....[51]....
        /*0114*/ 	.word	0xffffffff


	//   ....[52]....
        /*0118*/ 	.word	0xffffffff


	//   ....[53]....
        /*011c*/ 	.word	0xffffffff


	//   ....[54]....
        /*0120*/ 	.word	0xffffffff


	//   ....[55]....
        /*0124*/ 	.word	0xffffffff


	//   ....[56]....
        /*0128*/ 	.word	0xffffffff


	//   ....[57]....
        /*012c*/ 	.word	0xffffffff


	//   ....[58]....
        /*0130*/ 	.word	0xffffffff


	//   ....[59]....
        /*0134*/ 	.word	0xffffffff


	//   ....[60]....
        /*0138*/ 	.word	0xffffffff


	//   ....[61]....
        /*013c*/ 	.word	0xffffffff


	//   ....[62]....
        /*0140*/ 	.word	0xffffffff


	//   ....[63]....
        /*0144*/ 	.word	0xffffffff


	//   ....[64]....
        /*0148*/ 	.word	0xffffffff


	//   ....[65]....
        /*014c*/ 	.word	0xffffffff


	//   ....[66]....
        /*0150*/ 	.word	0xffffffff


	//   ....[67]....
        /*0154*/ 	.word	0xffffffff


	//   ....[68]....
        /*0158*/ 	.word	0xffffffff


	//   ....[69]....
        /*015c*/ 	.word	0xffffffff


	//   ....[70]....
        /*0160*/ 	.word	0xffffffff


	//   ....[71]....
        /*0164*/ 	.word	0xffffffff


	//   ....[72]....
        /*0168*/ 	.word	0xffffffff


	//   ....[73]....
        /*016c*/ 	.word	0xffffffff


	//   ....[74]....
        /*0170*/ 	.word	0xffffffff


	//   ....[75]....
        /*0174*/ 	.word	0xffffffff


	//   ....[76]....
        /*0178*/ 	.word	0xffffffff


	//   ....[77]....
        /*017c*/ 	.word	0xffffffff


	//   ....[78]....
        /*0180*/ 	.word	0xffffffff


	//   ....[79]....
        /*0184*/ 	.word	0xffffffff


	//   ....[80]....
        /*0188*/ 	.word	0xffffffff


	//----- nvinfo : EIATTR_COOP_GROUP_INSTR_OFFSETS
	.align		4
.L_566:
        /*018c*/ 	.byte	0x04, 0x28
        /*018e*/ 	.short	(.L_568 - .L_567)


	//   ....[0]....
.L_567:
        /*0190*/ 	.word	0x00000070


	//   ....[1]....
        /*0194*/ 	.word	0x000080c0


	//   ....[2]....
        /*0198*/ 	.word	0x00008100


	//   ....[3]....
        /*019c*/ 	.word	0x00008550


	//   ....[4]....
        /*01a0*/ 	.word	0x00008670


	//   ....[5]....
        /*01a4*/ 	.word	0x000088a0


	//   ....[6]....
        /*01a8*/ 	.word	0x000088d0


	//   ....[7]....
        /*01ac*/ 	.word	0x00008ad0


	//   ....[8]....
        /*01b0*/ 	.word	0x00008b10


	//   ....[9]....
        /*01b4*/ 	.word	0x00009290


	//   ....[10]....
        /*01b8*/ 	.word	0x000092f0


	//   ....[11]....
        /*01bc*/ 	.word	0x00009310


	//   ....[12]....
        /*01c0*/ 	.word	0x00009320


	//   ....[13]....
        /*01c4*/ 	.word	0x000096f0


	//   ....[14]....
        /*01c8*/ 	.word	0x00009740


	//   ....[15]....
        /*01cc*/ 	.word	0x00009780


	//   ....[16]....
        /*01d0*/ 	.word	0x000097c0


	//   ....[17]....
        /*01d4*/ 	.word	0x00009b00


	//   ....[18]....
        /*01d8*/ 	.word	0x00009ba0


	//   ....[19]....
        /*01dc*/ 	.word	0x00009c20


	//   ....[20]....
        /*01e0*/ 	.word	0x00009c90


	//   ....[21]....
        /*01e4*/ 	.word	0x0000a010


	//   ....[22]....
        /*01e8*/ 	.word	0x0000a0b0


	//   ....[23]....
        /*01ec*/ 	.word	0x0000a130


	//   ....[24]....
        /*01f0*/ 	.word	0x0000a1a0


	//   ....[25]....
        /*01f4*/ 	.word	0x0000d7c0


	//   ....[26]....
        /*01f8*/ 	.word	0x0000d7e0


	//   ....[27]....
        /*01fc*/ 	.word	0x0000d800


	//   ....[28]....
        /*0200*/ 	.word	0x0000d810


	//   ....[29]....
        /*0204*/ 	.word	0x0000da10


	//   ....[30]....
        /*0208*/ 	.word	0x0000dab0


	//   ....[31]....
        /*020c*/ 	.word	0x0000db00


	//   ....[32]....
        /*0210*/ 	.word	0x0000db70


	//   ....[33]....
        /*0214*/ 	.word	0x0000de10


	//   ....[34]....
        /*0218*/ 	.word	0x0000deb0


	//   ....[35]....
        /*021c*/ 	.word	0x0000df30


	//   ....[36]....
        /*0220*/ 	.word	0x0000dfa0


	//   ....[37]....
        /*0224*/ 	.word	0x0000e230


	//   ....[38]....
        /*0228*/ 	.word	0x0000e2d0


	//   ....[39]....
        /*022c*/ 	.word	0x0000e320


	//   ....[40]....
        /*0230*/ 	.word	0x0000e390


	//   ....[41]....
        /*0234*/ 	.word	0x000133a0


	//   ....[42]....
        /*0238*/ 	.word	0x000133d0


	//   ....[43]....
        /*023c*/ 	.word	0x00013bc0


	//   ....[44]....
        /*0240*/ 	.word	0x00013bf0


	//   ....[45]....
        /*0244*/ 	.word	0x00013c10


	//   ....[46]....
        /*0248*/ 	.word	0x00013c30


	//   ....[47]....
        /*024c*/ 	.word	0x000160c0


	//   ....[48]....
        /*0250*/ 	.word	0x000160d0


	//   ....[49]....
        /*0254*/ 	.word	0x00016590


	//   ....[50]....
        /*0258*/ 	.word	0x000165a0


	//   ....[51]....
        /*025c*/ 	.word	0x000165c0


	//   ....[52]....
        /*0260*/ 	.word	0x000165e0


	//   ....[53]....
        /*0264*/ 	.word	0x00019590


	//   ....[54]....
        /*0268*/ 	.word	0x000195a0


	//   ....[55]....
        /*026c*/ 	.word	0x000195d0


	//   ....[56]....
        /*0270*/ 	.word	0x000195e0


	//   ....[57]....
        /*0274*/ 	.word	0x0001ace0


	//   ....[58]....
        /*0278*/ 	.word	0x0001ad10


	//   ....[59]....
        /*027c*/ 	.word	0x0001ad60


	//   ....[60]....
        /*0280*/ 	.word	0x0001ad70


	//   ....[61]....
        /*0284*/ 	.word	0x0001c820


	//   ....[62]....
        /*0288*/ 	.word	0x0001c870


	//   ....[63]....
        /*028c*/ 	.word	0x0001c8a0


	//   ....[64]....
        /*0290*/ 	.word	0x0001c8d0


	//   ....[65]....
        /*0294*/ 	.word	0x0001cb10


	//   ....[66]....
        /*0298*/ 	.word	0x0001cb20


	//   ....[67]....
        /*029c*/ 	.word	0x0001cd20


	//   ....[68]....
        /*02a0*/ 	.word	0x0001cd50


	//   ....[69]....
        /*02a4*/ 	.word	0x0001cf10


	//   ....[70]....
        /*02a8*/ 	.word	0x0001cf40


	//   ....[71]....
        /*02ac*/ 	.word	0x0001d100


	//   ....[72]....
        /*02b0*/ 	.word	0x0001d120


	//   ....[73]....
        /*02b4*/ 	.word	0x0001db30


	//   ....[74]....
        /*02b8*/ 	.word	0x0001db50


	//   ....[75]....
        /*02bc*/ 	.word	0x0001dce0


	//   ....[76]....
        /*02c0*/ 	.word	0x0001dd10


	//   ....[77]....
        /*02c4*/ 	.word	0x0001dea0


	//   ....[78]....
        /*02c8*/ 	.word	0x0001ded0


	//   ....[79]....
        /*02cc*/ 	.word	0x0001e060


	//   ....[80]....
        /*02d0*/ 	.word	0x0001e080


	//----- nvinfo : EIATTR_EXIT_INSTR_OFFSETS
	.align		4
.L_568:
        /*02d4*/ 	.byte	0x04, 0x1c
        /*02d6*/ 	.short	(.L_570 - .L_569)


	//   ....[0]....
.L_569:
        /*02d8*/ 	.word	0x000003a0


	//   ....[1]....
        /*02dc*/ 	.word	0x0001d130


	//   ....[2]....
        /*02e0*/ 	.word	0x0001d270


	//   ....[3]....
        /*02e4*/ 	.word	0x0001d2d0


	//   ....[4]....
        /*02e8*/ 	.word	0x0001e090


	//   ....[5]....
        /*02ec*/ 	.word	0x0001e1a0


	//   ....[6]....
        /*02f0*/ 	.word	0x0001e200


	//----- nvinfo : EIATTR_CTAIDZ_USED
	.align		4
.L_570:
        /*02f4*/ 	.byte	0x01, 0x04
	.zero		2


	//----- nvinfo : EIATTR_MAX_THREADS
	.align		4
        /*02f8*/ 	.byte	0x04, 0x05
        /*02fa*/ 	.short	(.L_572 - .L_571)
.L_571:
        /*02fc*/ 	.word	0x00000100
        /*0300*/ 	.word	0x00000001
        /*0304*/ 	.word	0x00000001


	//----- nvinfo : EIATTR_CRS_STACK_SIZE
	.align		4
.L_572:
        /*0308*/ 	.byte	0x04, 0x1e
        /*030a*/ 	.short	(.L_574 - .L_573)
.L_573:
        /*030c*/ 	.word	0x00000000
.L_574:


//--------------------- .nv.info._ZN7cutlass13device_kernelIN5flash19enable_sm80_to_sm89INS1_16FlashAttnFwdSm80INS1_25CollectiveMainloopFwdSm80ILi8ELi1ELb1EN4cute5tupleIJNS5_1CILi128EEENS7_ILi64EEENS7_ILi256EEEEEELi256ENS_6half_tEfNS_4arch4Sm80ELb0ELb0ELb0ELb0ELb0ELb0ELb1ELb0EEENS1_21CollectiveEpilogueFwdINS6_IJS8_SA_S9_EEENS6_IJNS7_ILi1EEESI_SI_EEESC_SE_Li256ELb0ELb1ELb0ELb0EEENS1_19SingleTileSchedulerILb0ELb0ELb1ELi128EEEEEEEEEvNT_6ParamsE --------------------------
	.section	.nv.info._ZN7cutlass13device_kernelIN5flash19enable_sm80_to_sm89INS1_16FlashAttnFwdSm80INS1_25CollectiveMainloopFwdSm80ILi8ELi1ELb1EN4cute5tupleIJNS5_1CILi128EEENS7_ILi64EEENS7_ILi256EEEEEELi256ENS_6half_tEfNS_4arch4Sm80ELb0ELb0ELb0ELb0ELb0ELb0ELb1ELb0EEENS1_21CollectiveEpilogueFwdINS6_IJS8_SA_S9_EEENS6_IJNS7_ILi1EEESI_SI_EEESC_SE_Li256ELb0ELb1ELb0ELb0EEENS1_19SingleTileSchedulerILb0ELb0ELb1ELi128EEEEEEEEEvNT_6ParamsE,"",@"SHT_CUDA_INFO"
	.sectionflags	@""
	.align	4


	//----- nvinfo : EIATTR_CUDA_API_VERSION
	.align		4
        /*0000*/ 	.byte	0x04, 0x37
        /*0002*/ 	.short	(.L_576 - .L_575)
.L_575:
        /*0004*/ 	.word	0x00000082


	//----- nvinfo : EIATTR_SW2861232_WAR
	.align		4
.L_576:
        /*0008*/ 	.byte	0x01, 0x35
	.zero		2


	//----- nvinfo : EIATTR_PARAM_CBANK
	.align		4
        /*000c*/ 	.byte	0x04, 0x0a
        /*000e*/ 	.short	(.L_578 - .L_577)
	.align		4
.L_577:
        /*0010*/ 	.word	index@(.nv.constant0._ZN7cutlass13device_kernelIN5flash19enable_sm80_to_sm89INS1_16FlashAttnFwdSm80INS1_25CollectiveMainloopFwdSm80ILi8ELi1ELb1EN4cute5tupleIJNS5_1CILi128EEENS7_ILi64EEENS7_ILi256EEEEEELi256ENS_6half_tEfNS_4arch4Sm80ELb0ELb0ELb0ELb0ELb0ELb0ELb1ELb0EEENS1_21CollectiveEpilogueFwdINS6_IJS8_SA_S9_EEENS6_IJNS7_ILi1EEESI_SI_EEESC_SE_Li256ELb0ELb1ELb0ELb0EEENS1_19SingleTileSchedulerILb0ELb0ELb1ELi128EEEEEEEEEvNT_6ParamsE)
        /*0014*/ 	.short	0x0160
        /*0016*/ 	.short	0x0418


	//----- nvinfo : EIATTR_CBANK_PARAM_SIZE
	.align		4
.L_578:
        /*0018*/ 	.byte	0x03, 0x19
        /*001a*/ 	.short	0x0418


	//----- nvinfo : EIATTR_KPARAM_INFO
	.align		4
        /*001c*/ 	.byte	0x04, 0x17
        /*001e*/ 	.short	(.L_580 - .L_579)
.L_579:
        /*0020*/ 	.word	0x00000000
        /*0024*/ 	.short	0x0000
        /*0026*/ 	.short	0x0000
        /*0028*/ 	.byte	0x00, 0xf0, 0x61, 0x10


	//----- nvinfo : EIATTR_MAXREG_COUNT
	.align		4
.L_580:
        /*002c*/ 	.byte	0x03, 0x1b
        /*002e*/ 	.short	0x00ff


	//----- nvinfo : EIATTR_NUM_BARRIERS
	.align		4
        /*0030*/ 	.byte	0x02, 0x4c
        /*0032*/ 	.byte	0x02
	.zero		1


	//----- nvinfo : EIATTR_ANNOTATIONS
	.align		4
        /*0034*/ 	.byte	0x04, 0x55
        /*0036*/ 	.short	(.L_582 - .L_581)


	//   ....[0]....
.L_581:
        /* <DEDUP_REMOVED lines=58> */


	//----- nvinfo : EIATTR_MERCURY_ISA_VERSION
	.align		4
.L_582:
        /*03c0*/ 	.byte	0x03, 0x5f
        /*03c2*/ 	.short	0x0000


	//----- nvinfo : EIATTR_COOP_GROUP_MASK_REGIDS
	.align		4
        /*03c4*/ 	.byte	0x04, 0x29
        /*03c6*/ 	.short	(.L_584 - .L_583)


	//   ....[0]....
.L_583:
        /*03c8*/ 	.word	0xffffffff


	//   ....[1]....
        /*03cc*/ 	.word	0xffffffff


	//   ....[2]....
        /*03d0*/ 	.word	0xffffffff


	//   ....[3]....
        /*03d4*/ 	.word	0xffffffff


	//   ....[4]....
        /*03d8*/ 	.word	0xffffffff


	//   ....[5]....
        /*03dc*/ 	.word	0xffffffff


	//   ....[6]....
        /*03e0*/ 	.word	0xffffffff


	//   ....[7]....
        /*03e4*/ 	.word	0xffffffff


	//   ....[8]....
        /*03e8*/ 	.word	0xffffffff


	//   ....[9]....
        /*03ec*/ 	.word	0xffffffff


	//   ....[10]....
        /*03f0*/ 	.word	0xffffffff


	//   ....[11]....
        /*03f4*/ 	.word	0xffffffff


	//   ....[12]....
        /*03f8*/ 	.word	0xffffffff


	//   ....[13]....
        /*03fc*/ 	.word	0xffffffff


	//   ....[14]....
        /*0400*/ 	.word	0xffffffff


	//   ....[15]....
        /*0404*/ 	.word	0xffffffff


	//   ....[16]....
        /*0408*/ 	.word	0xffffffff


	//   ....[17]....
        /*040c*/ 	.word	0xffffffff


	//   ....[18]....
        /*0410*/ 	.word	0xffffffff


	//   ....[19]....
        /*0414*/ 	.word	0xffffffff


	//   ....[20]....
        /*0418*/ 	.word	0xffffffff


	//   ....[21]....
        /*041c*/ 	.word	0xffffffff


	//   ....[22]....
        /*0420*/ 	.word	0xffffffff


	//   ....[23]....
        /*0424*/ 	.word	0xffffffff


	//   ....[24]....
        /*0428*/ 	.word	0xffffffff


	//   ....[25]....
        /*042c*/ 	.word	0xffffffff


	//   ....[26]....
        /*0430*/ 	.word	0xffffffff


	//   ....[27]....
        /*0434*/ 	.word	0xffffffff


	//   ....[28]....
        /*0438*/ 	.word	0xffffffff


	//   ....[29]....
        /*043c*/ 	.word	0xffffffff


	//   ....[30]....
        /*0440*/ 	.word	0xffffffff


	//   ....[31]....
        /*0444*/ 	.word	0xffffffff


	//----- nvinfo : EIATTR_COOP_GROUP_INSTR_OFFSETS
	.align		4
.L_584:
        /*0448*/ 	.byte	0x04, 0x28
        /*044a*/ 	.short	(.L_586 - .L_585)


	//   ....[0]....
.L_585:
        /*044c*/ 	.word	0x00000480


	//   ....[1]....
        /*0450*/ 	.word	0x000004d0


	//   ....[2]....
        /*0454*/ 	.word	0x00000570


	//   ....[3]....
        /*0458*/ 	.word	0x000005a0


	//   ....[4]....
        /*045c*/ 	.word	0x000007c0


	//   ....[5]....
        /*0460*/ 	.word	0x00000860


	//   ....[6]....
        /*0464*/ 	.word	0x00000a60


	//   ....[7]....
        /*0468*/ 	.word	0x00000a80


	//   ....[8]....
        /*046c*/ 	.word	0x00002c50


	//   ....[9]....
        /*0470*/ 	.word	0x00002cf0


	//   ....[10]....
        /*0474*/ 	.word	0x00002d00


	//   ....[11]....
        /*0478*/ 	.word	0x00002d30


	//   ....[12]....
        /*047c*/ 	.word	0x00005cc0


	//   ....[13]....
        /*0480*/ 	.word	0x00005cf0


	//   ....[14]....
        /*0484*/ 	.word	0x00005d20


	//   ....[15]....
        /*0488*/ 	.word	0x00005d60


	//   ....[16]....
        /*048c*/ 	.word	0x00007ee0


	//   ....[17]....
        /*0490*/ 	.word	0x00007ef0


	//   ....[18]....
        /*0494*/ 	.word	0x00007f40


	//   ....[19]....
        /*0498*/ 	.word	0x00007f60


	//   ....[20]....
        /*049c*/ 	.word	0x00009760


	//   ....[21]....
        /*04a0*/ 	.word	0x00009770


	//   ....[22]....
        /*04a4*/ 	.word	0x00009790


	//   ....[23]....
        /*04a8*/ 	.word	0x000097a0


	//   ....[24]....
        /*04ac*/ 	.word	0x000098c0


	//   ....[25]....
        /*04b0*/ 	.word	0x000098f0


	//   ....[26]....
        /*04b4*/ 	.word	0x00009ac0


	//   ....[27]....
        /*04b8*/ 	.word	0x00009af0


	//   ....[28]....
        /*04bc*/ 	.word	0x00009c80


	//   ....[29]....
        /*04c0*/ 	.word	0x00009cb0


	//   ....[30]....
        /*04c4*/ 	.word	0x00009e40


	//   ....[31]....
        /*04c8*/ 	.word	0x00009e60


	//----- nvinfo : EIATTR_EXIT_INSTR_OFFSETS
	.align		4
.L_586:
        /*04cc*/ 	.byte	0x04, 0x1c
        /*04ce*/ 	.short	(.L_588 - .L_587)


	//   ....[0]....
.L_587:
        /*04d0*/ 	.word	0x00000040


	//   ....[1]....
        /*04d4*/ 	.word	0x00009e70


	//   ....[2]....
        /*04d8*/ 	.word	0x00009f80


	//   ....[3]....
        /*04dc*/ 	.word	0x00009fe0


	//----- nvinfo : EIATTR_CTAIDZ_USED
	.align		4
.L_588:
        /*04e0*/ 	.byte	0x01, 0x04
	.zero		2


	//----- nvinfo : EIATTR_MAX_THREADS
	.align		4
        /*04e4*/ 	.byte	0x04, 0x05
        /*04e6*/ 	.short	(.L_590 - .L_589)
.L_589:
        /*04e8*/ 	.word	0x00000100
        /*04ec*/ 	.word	0x00000001
        /*04f0*/ 	.word	0x00000001


	//----- nvinfo : EIATTR_CRS_STACK_SIZE
	.align		4
.L_590:
        /*04f4*/ 	.byte	0x04, 0x1e
        /*04f6*/ 	.short	(.L_592 - .L_591)
.L_591:
        /*04f8*/ 	.word	0x00000000
.L_592:


//--------------------- .nv.info._ZN7cutlass13device_kernelIN5flash19enable_sm80_to_sm89INS1_16FlashAttnFwdSm80INS1_25CollectiveMainloopFwdSm80ILi8ELi1ELb1EN4cute5tupleIJNS5_1CILi128EEENS7_ILi64EEENS7_ILi256EEEEEELi256ENS_6half_tEfNS_4arch4Sm80ELb0ELb0ELb0ELb1ELb0ELb0ELb1ELb0EEENS1_21CollectiveEpilogueFwdINS6_IJS8_SA_S9_EEENS6_IJNS7_ILi1EEESI_SI_EEESC_SE_Li256ELb1ELb1ELb0ELb0EEENS1_19SingleTileSchedulerILb1ELb0ELb1ELi128EEEEEEEEEvNT_6ParamsE --------------------------
	.section	.nv.info._ZN7cutlass13device_kernelIN5flash19enable_sm80_to_sm89INS1_16FlashAttnFwdSm80INS1_25CollectiveMainloopFwdSm80ILi8ELi1ELb1EN4cute5tupleIJNS5_1CILi128EEENS7_ILi64EEENS7_ILi256EEEEEELi256ENS_6half_tEfNS_4arch4Sm80ELb0ELb0ELb0ELb1ELb0ELb0ELb1ELb0EEENS1_21CollectiveEpilogueFwdINS6_IJS8_SA_S9_EEENS6_IJNS7_ILi1EEESI_SI_EEESC_SE_Li256ELb1ELb1ELb0ELb0EEENS1_19SingleTileSchedulerILb1ELb0ELb1ELi128EEEEEEEEEvNT_6ParamsE,"",@"SHT_CUDA_INFO"
	.sectionflags	@""
	.align	4


	//----- nvinfo : EIATTR_CUDA_API_VERSION
	.align		4
        /*0000*/ 	.byte	0x04, 0x37
        /*0002*/ 	.short	(.L_594 - .L_593)
.L_593:
        /*0004*/ 	.word	0x00000082


	//----- nvinfo : EIATTR_SW2861232_WAR
	.align		4
.L_594:
        /*0008*/ 	.byte	0x01, 0x35
	.zero		2


	//----- nvinfo : EIATTR_PARAM_CBANK
	.align		4
        /*000c*/ 	.byte	0x04, 0x0a
        /*000e*/ 	.short	(.L_596 - .L_595)
	.align		4
.L_595:
        /*0010*/ 	.word	index@(.nv.constant0._ZN7cutlass13device_kernelIN5flash19enable_sm80_to_sm89INS1_16FlashAttnFwdSm80INS1_25CollectiveMainloopFwdSm80ILi8ELi1ELb1EN4cute5tupleIJNS5_1CILi128EEENS7_ILi64EEENS7_ILi256EEEEEELi256ENS_6half_tEfNS_4arch4Sm80ELb0ELb0ELb0ELb1ELb0ELb0ELb1ELb0EEENS1_21CollectiveEpilogueFwdINS6_IJS8_SA_S9_EEENS6_IJNS7_ILi1EEESI_SI_EEESC_SE_Li256ELb1ELb1ELb0ELb0EEENS1_19SingleTileSchedulerILb1ELb0ELb1ELi128EEEEEEEEEvNT_6ParamsE)
        /*0014*/ 	.short	0x0160
        /*0016*/ 	.short	0x0418


	//----- nvinfo : EIATTR_CBANK_PARAM_SIZE
	.align		4
.L_596:
        /*0018*/ 	.byte	0x03, 0x19
        /*001a*/ 	.short	0x0418


	//----- nvinfo : EIATTR_KPARAM_INFO
	.align		4
        /*001c*/ 	.byte	0x04, 0x17
        /*001e*/ 	.short	(.L_598 - .L_597)
.L_597:
        /*0020*/ 	.word	0x00000000
        /*0024*/ 	.short	0x0000
        /*0026*/ 	.short	0x0000
        /*0028*/ 	.byte	0x00, 0xf0, 0x61, 0x10


	//----- nvinfo : EIATTR_MAXREG_COUNT
	.align		4
.L_598:
        /*002c*/ 	.byte	0x03, 0x1b
        /*002e*/ 	.short	0x00ff


	//----- nvinfo : EIATTR_NUM_BARRIERS
	.align		4
        /*0030*/ 	.byte	0x02, 0x4c
        /*0032*/ 	.byte	0x02
	.zero		1


	//----- nvinfo : EIATTR_ANNOTATIONS
	.align		4
        /*0034*/ 	.byte	0x04, 0x55
        /*0036*/ 	.short	(.L_600 - .L_599)


	//   ....[0]....
.L_599:
        /* <DEDUP_REMOVED lines=54> */


	//----- nvinfo : EIATTR_MERCURY_ISA_VERSION
	.align		4
.L_600:
        /*0380*/ 	.byte	0x03, 0x5f
        /*0382*/ 	.short	0x0000


	//----- nvinfo : EIATTR_COOP_GROUP_MASK_REGIDS
	.align		4
        /*0384*/ 	.byte	0x04, 0x29
        /*0386*/ 	.short	(.L_602 - .L_601)


	//   ....[0]....
.L_601:
        /*0388*/ 	.word	0xffffffff


	//   ....[1]....
        /*038c*/ 	.word	0xffffffff


	//   ....[2]....
        /*0390*/ 	.word	0xffffffff


	//   ....[3]....
        /*0394*/ 	.word	0xffffffff


	//   ....[4]....
        /*0398*/ 	.word	0xffffffff


	//   ....[5]....
        /*039c*/ 	.word	0xffffffff


	//   ....[6]....
        /*03a0*/ 	.word	0xffffffff


	//   ....[7]....
        /*03a4*/ 	.word	0xffffffff


	//   ....[8]....
        /*03a8*/ 	.word	0xffffffff


	//   ....[9]....
        /*03ac*/ 	.word	0xffffffff


	//   ....[10]....
        /*03b0*/ 	.word	0xffffffff


	//   ....[11]....
        /*03b4*/ 	.word	0xffffffff


	//   ....[12]....
        /*03b8*/ 	.word	0xffffffff


	//   ....[13]....
        /*03bc*/ 	.word	0xffffffff


	//   ....[14]....
        /*03c0*/ 	.word	0xffffffff


	//   ....[15]....
        /*03c4*/ 	.word	0xffffffff


	//   ....[16]....
        /*03c8*/ 	.word	0xffffffff


	//   ....[17]....
        /*03cc*/ 	.word	0xffffffff


	//   ....[18]....
        /*03d0*/ 	.word	0xffffffff


	//   ....[19]....
        /*03d4*/ 	.word	0xffffffff


	//   ....[20]....
        /*03d8*/ 	.word	0xffffffff


	//   ....[21]....
        /*03dc*/ 	.word	0xffffffff


	//   ....[22]....
        /*03e0*/ 	.word	0xffffffff


	//   ....[23]....
        /*03e4*/ 	.word	0xffffffff


	//   ....[24]....
        /*03e8*/ 	.word	0xffffffff


	//   ....[25]....
        /*03ec*/ 	.word	0xffffffff


	//   ....[26]....
        /*03f0*/ 	.word	0xffffffff


	//   ....[27]....
        /*03f4*/ 	.word	0xffffffff


	//   ....[28]....
        /*03f8*/ 	.word	0xffffffff


	//   ....[29]....
        /*03fc*/ 	.word	0xffffffff


	//   ....[30]....
        /*0400*/ 	.word	0xffffffff


	//   ....[31]....
        /*0404*/ 	.word	0xffffffff


	//   ....[32]....
        /*0408*/ 	.word	0xffffffff


	//   ....[33]....
        /*040c*/ 	.word	0xffffffff


	//   ....[34]....
        /*0410*/ 	.word	0xffffffff


	//   ....[35]....
        /*0414*/ 	.word	0xffffffff


	//   ....[36]....
        /*0418*/ 	.word	0xffffffff


	//   ....[37]....
        /*041c*/ 	.word	0xffffffff


	//   ....[38]....
        /*0420*/ 	.word	0xffffffff


	//   ....[39]....
        /*0424*/ 	.word	0xffffffff


	//   ....[40]....
        /*0428*/ 	.word	0xffffffff


	//----- nvinfo : EIATTR_COOP_GROUP_INSTR_OFFSETS
	.align		4
.L_602:
        /*042c*/ 	.byte	0x04, 0x28
        /*042e*/ 	.short	(.L_604 - .L_603)


	//   ....[0]....
.L_603:
        /*0430*/ 	.word	0x00000090


	//   ....[1]....
        /*0434*/ 	.word	0x00000eb0


	//   ....[2]....
        /*0438*/ 	.word	0x00000ee0


	//   ....[3]....
        /*043c*/ 	.word	0x00001040


	//   ....[4]....
        /*0440*/ 	.word	0x00001090


	//   ....[5]....
        /*0444*/ 	.word	0x00001230


	//   ....[6]....
        /*0448*/ 	.word	0x00001260


	//   ....[7]....
        /*044c*/ 	.word	0x000012c0


	//   ....[8]....
        /*0450*/ 	.word	0x000012d0


	//   ....[9]....
        /*0454*/ 	.word	0x00003250


	//   ....[10]....
        /*0458*/ 	.word	0x00003300


	//   ....[11]....
        /*045c*/ 	.word	0x00003310


	//   ....[12]....
        /*0460*/ 	.word	0x00003350


	//   ....[13]....
        /*0464*/ 	.word	0x00006980


	//   ....[14]....
        /*0468*/ 	.word	0x000069b0


	//   ....[15]....
        /*046c*/ 	.word	0x000069e0


	//   ....[16]....
        /*0470*/ 	.word	0x00006a20


	//   ....[17]....
        /*0474*/ 	.word	0x00008ad0


	//   ....[18]....
        /*0478*/ 	.word	0x00008ae0


	//   ....[19]....
        /*047c*/ 	.word	0x00008b10


	//   ....[20]....
        /*0480*/ 	.word	0x00008b30


	//   ....[21]....
        /*0484*/ 	.word	0x0000a4e0


	//   ....[22]....
        /*0488*/ 	.word	0x0000a510


	//   ....[23]....
        /*048c*/ 	.word	0x0000a530


	//   ....[24]....
        /*0490*/ 	.word	0x0000a540


	//   ....[25]....
        /*0494*/ 	.word	0x0000a760


	//   ....[26]....
        /*0498*/ 	.word	0x0000a770


	//   ....[27]....
        /*049c*/ 	.word	0x0000a970


	//   ....[28]....
        /*04a0*/ 	.word	0x0000a9a0


	//   ....[29]....
        /*04a4*/ 	.word	0x0000ab60


	//   ....[30]....
        /*04a8*/ 	.word	0x0000ab90


	//   ....[31]....
        /*04ac*/ 	.word	0x0000ad50


	//   ....[32]....
        /*04b0*/ 	.word	0x0000ad70


	//   ....[33]....
        /*04b4*/ 	.word	0x0000b5e0


	//   ....[34]....
        /*04b8*/ 	.word	0x0000b600


	//   ....[35]....
        /*04bc*/ 	.word	0x0000b7c0


	//   ....[36]....
        /*04c0*/ 	.word	0x0000b7f0


	//   ....[37]....
        /*04c4*/ 	.word	0x0000b980


	//   ....[38]....
        /*04c8*/ 	.word	0x0000b9b0


	//   ....[39]....
        /*04cc*/ 	.word	0x0000bb40


	//   ....[40]....
        /*04d0*/ 	.word	0x0000bb60


	//----- nvinfo : EIATTR_EXIT_INSTR_OFFSETS
	.align		4
.L_604:
        /*04d4*/ 	.byte	0x04, 0x1c
        /*04d6*/ 	.short	(.L_606 - .L_605)


	//   ....[0]....
.L_605:
        /*04d8*/ 	.word	0x00000350


	//   ....[1]....
        /*04dc*/ 	.word	0x0000ad80


	//   ....[2]....
        /*04e0*/ 	.word	0x0000aec0


	//   ....[3]....
        /*04e4*/ 	.word	0x0000af20


	//   ....[4]....
        /*04e8*/ 	.word	0x0000bb70


	//   ....[5]....
        /*04ec*/ 	.word	0x0000bc80


	//   ....[6]....
        /*04f0*/ 	.word	0x0000bce0


	//----- nvinfo : EIATTR_CTAIDZ_USED
	.align		4
.L_606:
        /*04f4*/ 	.byte	0x01, 0x04
	.zero		2


	//----- nvinfo : EIATTR_MAX_THREADS
	.align		4
        /*04f8*/ 	.byte	0x04, 0x05
        /*04fa*/ 	.short	(.L_608 - .L_607)
.L_607:
        /*04fc*/ 	.word	0x00000100
        /*0500*/ 	.word	0x00000001
        /*0504*/ 	.word	0x00000001


	//----- nvinfo : EIATTR_CRS_STACK_SIZE
	.align		4
.L_608:
        /*0508*/ 	.byte	0x04, 0x1e
        /*050a*/ 	.short	(.L_610 - .L_609)
.L_609:
        /*050c*/ 	.word	0x00000000
.L_610:


//--------------------- .nv.info._ZN7cutlass13device_kernelIN5flash19enable_sm80_to_sm89INS1_16FlashAttnFwdSm80INS1_25CollectiveMainloopFwdSm80ILi8ELi1ELb0EN4cute5tupleIJNS5_1CILi128EEENS7_ILi32EEENS7_ILi256EEEEEELi256ENS_6half_tEfNS_4arch4Sm80ELb0ELb0ELb0ELb1ELb0ELb1ELb1ELb0EEENS1_21CollectiveEpilogueFwdINS6_IJS8_SA_S9_EEENS6_IJNS7_ILi1EEESI_SI_EEESC_SE_Li256ELb1ELb1ELb0ELb0EEENS1_19SingleTileSchedulerILb1ELb0ELb1ELi128EEEEEEEEEvNT_6ParamsE --------------------------
	.section	.nv.info._ZN7cutlass13device_kernelIN5flash19enable_sm80_to_sm89INS1_16FlashAttnFwdSm80INS1_25CollectiveMainloopFwdSm80ILi8ELi1ELb0EN4cute5tupleIJNS5_1CILi128EEENS7_ILi32EEENS7_ILi256EEEEEELi256ENS_6half_tEfNS_4arch4Sm80ELb0ELb0ELb0ELb1ELb0ELb1ELb1ELb0EEENS1_21CollectiveEpilogueFwdINS6_IJS8_SA_S9_EEENS6_IJNS7_ILi1EEESI_SI_EEESC_SE_Li256ELb1ELb1ELb0ELb0EEENS1_19SingleTileSchedulerILb1ELb0ELb1ELi128EEEEEEEEEvNT_6ParamsE,"",@"SHT_CUDA_INFO"
	.sectionflags	@""
	.align	4


	//----- nvinfo : EIATTR_CUDA_API_VERSION
	.align		4
        /*0000*/ 	.byte	0x04, 0x37
        /*0002*/ 	.short	(.L_612 - .L_611)
.L_611:
        /*0004*/ 	.word	0x00000082


	//----- nvinfo : EIATTR_SW2861232_WAR
	.align		4
.L_612:
        /*0008*/ 	.byte	0x01, 0x35
	.zero		2


	//----- nvinfo : EIATTR_PARAM_CBANK
	.align		4
        /*000c*/ 	.byte	0x04, 0x0a
        /*000e*/ 	.short	(.L_614 - .L_613)
	.align		4
.L_613:
        /*0010*/ 	.word	index@(.nv.constant0._ZN7cutlass13device_kernelIN5flash19enable_sm80_to_sm89INS1_16FlashAttnFwdSm80INS1_25CollectiveMainloopFwdSm80ILi8ELi1ELb0EN4cute5tupleIJNS5_1CILi128EEENS7_ILi32EEENS7_ILi256EEEEEELi256ENS_6half_tEfNS_4arch4Sm80ELb0ELb0ELb0ELb1ELb0ELb1ELb1ELb0EEENS1_21CollectiveEpilogueFwdINS6_IJS8_SA_S9_EEENS6_IJNS7_ILi1EEESI_SI_EEESC_SE_Li256ELb1ELb1ELb0ELb0EEENS1_19SingleTileSchedulerILb1ELb0ELb1ELi128EEEEEEEEEvNT_6ParamsE)
        /*0014*/ 	.short	0x0160
        /*0016*/ 	.short	0x0418


	//----- nvinfo : EIATTR_CBANK_PARAM_SIZE
	.align		4
.L_614:
        /*0018*/ 	.byte	0x03, 0x19
        /*001a*/ 	.short	0x0418


	//----- nvinfo : EIATTR_KPARAM_INFO
	.align		4
        /*001c*/ 	.byte	0x04, 0x17
        /*001e*/ 	.short	(.L_616 - .L_615)
.L_615:
        /*0020*/ 	.word	0x00000000
        /*0024*/ 	.short	0x0000
        /*0026*/ 	.short	0x0000
        /*0028*/ 	.byte	0x00, 0xf0, 0x61, 0x10


	//----- nvinfo : EIATTR_MAXREG_COUNT
	.align		4
.L_616:
        /*002c*/ 	.byte	0x03, 0x1b
        /*002e*/ 	.short	0x00ff


	//----- nvinfo : EIATTR_NUM_BARRIERS
	.align		4
        /*0030*/ 	.byte	0x02, 0x4c
        /*0032*/ 	.byte	0x02
	.zero		1


	//----- nvinfo : EIATTR_MERCURY_ISA_VERSION
	.align		4
        /*0034*/ 	.byte	0x03, 0x5f
        /*0036*/ 	.short	0x0000


	//----- nvinfo : EIATTR_COOP_GROUP_MASK_REGIDS
	.align		4
        /*0038*/ 	.byte	0x04, 0x29
        /*003a*/ 	.short	(.L_618 - .L_617)


	//   ....[0]....
.L_617:
        /*003c*/ 	.word	0xffffffff


	//   ....[1]....
        /*0040*/ 	.word	0xffffffff


	//   ....[2]....
        /*0044*/ 	.word	0xffffffff


	//   ....[3]....
        /*0048*/ 	.word	0xffffffff


	//   ....[4]....
        /*004c*/ 	.word	0xffffffff


	//   ....[5]....
        /*0050*/ 	.word	0xffffffff


	//   ....[6]....
        /*0054*/ 	.word	0xffffffff


	//   ....[7]....
        /*0058*/ 	.word	0xffffffff


	//   ....[8]....
        /*005c*/ 	.word	0xffffffff


	//   ....[9]....
        /*0060*/ 	.word	0xffffffff


	//   ....[10]....
        /*0064*/ 	.word	0xffffffff


	//   ....[11]....
        /*0068*/ 	.word	0xffffffff


	//   ....[12]....
        /*006c*/ 	.word	0xffffffff


	//   ....[13]....
        /*0070*/ 	.word	0xffffffff


	//   ....[14]....
        /*0074*/ 	.word	0xffffffff


	//   ....[15]....
        /*0078*/ 	.word	0xffffffff


	//   ....[16]....
        /*007c*/ 	.word	0xffffffff


	//   ....[17]....
        /*0080*/ 	.word	0xffffffff


	//   ....[18]....
        /*0084*/ 	.word	0xffffffff


	//   ....[19]....
        /*0088*/ 	.word	0xffffffff


	//   ....[20]....
        /*008c*/ 	.word	0xffffffff


	//   ....[21]....
        /*0090*/ 	.word	0xffffffff


	//   ....[22]....
        /*0094*/ 	.word	0xffffffff


	//   ....[23]....
        /*0098*/ 	.word	0xffffffff


	//   ....[24]....
        /*009c*/ 	.word	0xffffffff


	//   ....[25]....
        /*00a0*/ 	.word	0xffffffff


	//   ....[26]....
        /*00a4*/ 	.word	0xffffffff


	//   ....[27]....
        /*00a8*/ 	.word	0xffffffff


	//   ....[28]....
        /*00ac*/ 	.word	0xffffffff


	//   ....[29]....
        /*00b0*/ 	.word	0xffffffff


	//   ....[30]....
        /*00b4*/ 	.word	0xffffffff


	//   ....[31]....
        /*00b8*/ 	.word	0xffffffff


	//   ....[32]....
        /*00bc*/ 	.word	0xffffffff


	//   ....[33]....
        /*00c0*/ 	.word	0xffffffff


	//   ....[34]....
        /*00c4*/ 	.word	0xffffffff


	//   ....[35]....
        /*00c8*/ 	.word	0xffffffff


	//   ....[36]....
        /*00cc*/ 	.word	0xffffffff


	//   ....[37]....
        /*00d0*/ 	.word	0xffffffff


	//   ....[38]....
        /*00d4*/ 	.word	0xffffffff


	//   ....[39]....
        /*00d8*/ 	.word	0xffffffff


	//   ....[40]....
        /*00dc*/ 	.word	0xffffffff


	//----- nvinfo : EIATTR_COOP_GROUP_INSTR_OFFSETS
	.align		4
.L_618:
        /*00e0*/ 	.byte	0x04, 0x28
        /*00e2*/ 	.short	(.L_620 - .L_619)


	//   ....[0]....
.L_619:
        /*00e4*/ 	.word	0x00000080


	//   ....[1]....
        /*00e8*/ 	.word	0x00004c40


	//   ....[2]....
        /*00ec*/ 	.word	0x00004c80


	//   ....[3]....
        /*00f0*/ 	.word	0x00005010


	//   ....[4]....
        /*00f4*/ 	.word	0x00005040


	//   ....[5]....
        /*00f8*/ 	.word	0x000053f0


	//   ....[6]....
        /*00fc*/ 	.word	0x00005420


	//   ....[7]....
        /*0100*/ 	.word	0x00005630


	//   ....[8]....
        /*0104*/ 	.word	0x00005660


	//   ....[9]....
        /*0108*/ 	.word	0x0000d280


	//   ....[10]....
        /*010c*/ 	.word	0x0000d310


	//   ....[11]....
        /*0110*/ 	.word	0x0000d350


	//   ....[12]....
        /*0114*/ 	.word	0x0000d3d0


	//   ....[13]....
        /*0118*/ 	.word	0x0000e850


	//   ....[14]....
        /*011c*/ 	.word	0x0000e870


	//   ....[15]....
        /*0120*/ 	.word	0x0000e8a0


	//   ....[16]....
        /*0124*/ 	.word	0x0000e8d0


	//   ....[17]....
        /*0128*/ 	.word	0x0000fbf0


	//   ....[18]....
        /*012c*/ 	.word	0x0000fc20


	//   ....[19]....
        /*0130*/ 	.word	0x0000fc80


	//   ....[20]....
        /*0134*/ 	.word	0x0000fc90


	//   ....[21]....
        /*0138*/ 	.word	0x000115a0


	//   ....[22]....
        /*013c*/ 	.word	0x000115e0


	//   ....[23]....
        /*0140*/ 	.word	0x00011620


	//   ....[24]....
        /*0144*/ 	.word	0x00011660


	//   ....[25]....
        /*0148*/ 	.word	0x00011880


	//   ....[26]....
        /*014c*/ 	.word	0x00011890


	//   ....[27]....
        /*0150*/ 	.word	0x00011a90


	//   ....[28]....
        /*0154*/ 	.word	0x00011ac0


	//   ....[29]....
        /*0158*/ 	.word	0x00011c80


	//   ....[30]....
        /*015c*/ 	.word	0x00011cb0


	//   ....[31]....
        /*0160*/ 	.word	0x00011e70


	//   ....[32]....
        /*0164*/ 	.word	0x00011e90


	//   ....[33]....
        /*0168*/ 	.word	0x00012700


	//   ....[34]....
        /*016c*/ 	.word	0x00012720


	//   ....[35]....
        /*0170*/ 	.word	0x000128b0


	//   ....[36]....
        /*0174*/ 	.word	0x000128e0


	//   ....[37]....
        /*0178*/ 	.word	0x00012a70


	//   ....[38]....
        /*017c*/ 	.word	0x00012aa0


	//   ....[39]....
        /*0180*/ 	.word	0x00012c30


	//   ....[40]....
        /*0184*/ 	.word	0x00012c50


	//----- nvinfo : EIATTR_EXIT_INSTR_OFFSETS
	.align		4
.L_620:
        /*0188*/ 	.byte	0x04, 0x1c
        /*018a*/ 	.short	(.L_622 - .L_621)


	//   ....[0]....
.L_621:
        /*018c*/ 	.word	0x00000310


	//   ....[1]....
        /*0190*/ 	.word	0x00011ea0


	//   ....[2]....
        /*0194*/ 	.word	0x00011fe0


	//   ....[3]....
        /*0198*/ 	.word	0x00012040


	//   ....[4]....
        /*019c*/ 	.word	0x00012c60


	//   ....[5]....
        /*01a0*/ 	.word	0x00012d70


	//   ....[6]....
        /*01a4*/ 	.word	0x00012dd0


	//----- nvinfo : EIATTR_CTAIDZ_USED
	.align		4
.L_622:
        /*01a8*/ 	.byte	0x01, 0x04
	.zero		2


	//----- nvinfo : EIATTR_MAX_THREADS
	.align		4
        /*01ac*/ 	.byte	0x04, 0x05
        /*01ae*/ 	.short	(.L_624 - .L_623)
.L_623:
        /*01b0*/ 	.word	0x00000100
        /*01b4*/ 	.word	0x00000001
        /*01b8*/ 	.word	0x00000001


	//----- nvinfo : EIATTR_CRS_STACK_SIZE
	.align		4
.L_624:
        /*01bc*/ 	.byte	0x04, 0x1e
        /*01be*/ 	.short	(.L_626 - .L_625)
.L_625:
        /*01c0*/ 	.word	0x00000000
.L_626:


//--------------------- .nv.info._ZN7cutlass13device_kernelIN5flash19enable_sm80_to_sm89INS1_16FlashAttnFwdSm80INS1_25CollectiveMainloopFwdSm80ILi8ELi1ELb1EN4cute5tupleIJNS5_1CILi128EEENS7_ILi48EEENS7_ILi256EEEEEELi256ENS_6half_tEfNS_4arch4Sm80ELb0ELb1ELb0ELb0ELb0ELb0ELb1ELb0EEENS1_21CollectiveEpilogueFwdINS6_IJS8_SA_S9_EEENS6_IJNS7_ILi1EEESI_SI_EEESC_SE_Li256ELb0ELb1ELb0ELb0EEENS1_19SingleTileSchedulerILb0ELb0ELb1ELi128EEEEEEEEEvNT_6ParamsE --------------------------
	.section	.nv.info._ZN7cutlass13device_kernelIN5flash19enable_sm80_to_sm89INS1_16FlashAttnFwdSm80INS1_25CollectiveMainloopFwdSm80ILi8ELi1ELb1EN4cute5tupleIJNS5_1CILi128EEENS7_ILi48EEENS7_ILi256EEEEEELi256ENS_6half_tEfNS_4arch4Sm80ELb0ELb1ELb0ELb0ELb0ELb0ELb1ELb0EEENS1_21CollectiveEpilogueFwdINS6_IJS8_SA_S9_EEENS6_IJNS7_ILi1EEESI_SI_EEESC_SE_Li256ELb0ELb1ELb0ELb0EEENS1_19SingleTileSchedulerILb0ELb0ELb1ELi128EEEEEEEEEvNT_6ParamsE,"",@"SHT_CUDA_INFO"
	.sectionflags	@""
	.align	4


	//----- nvinfo : EIATTR_CUDA_API_VERSION
	.align		4
        /*0000*/ 	.byte	0x04, 0x37
        /*0002*/ 	.short	(.L_628 - .L_627)
.L_627:
        /*0004*/ 	.word	0x00000082


	//----- nvinfo : EIATTR_SW2861232_WAR
	.align		4
.L_628:
        /*0008*/ 	.byte	0x01, 0x35
	.zero		2


	//----- nvinfo : EIATTR_PARAM_CBANK
	.align		4
        /*000c*/ 	.byte	0x04, 0x0a
        /*000e*/ 	.short	(.L_630 - .L_629)
	.align		4
.L_629:
        /*0010*/ 	.word	index@(.nv.constant0._ZN7cutlass13device_kernelIN5flash19enable_sm80_to_sm89INS1_16FlashAttnFwdSm80INS1_25CollectiveMainloopFwdSm80ILi8ELi1ELb1EN4cute5tupleIJNS5_1CILi128EEENS7_ILi48EEENS7_ILi256EEEEEELi256ENS_6half_tEfNS_4arch4Sm80ELb0ELb1ELb0ELb0ELb0ELb0ELb1ELb0EEENS1_21CollectiveEpilogueFwdINS6_IJS8_SA_S9_EEENS6_IJNS7_ILi1EEESI_SI_EEESC_SE_Li256ELb0ELb1ELb0ELb0EEENS1_19SingleTileSchedulerILb0ELb0ELb1ELi128EEEEEEEEEvNT_6ParamsE)
        /*0014*/ 	.short	0x0160
        /*0016*/ 	.short	0x0418


	//----- nvinfo : EIATTR_CBANK_PARAM_SIZE
	.align		4
.L_630:
        /*0018*/ 	.byte	0x03, 0x19
        /*001a*/ 	.short	0x0418


	//----- nvinfo : EIATTR_KPARAM_INFO
	.align		4
        /*001c*/ 	.byte	0x04, 0x17
        /*001e*/ 	.short	(.L_632 - .L_631)
.L_631:
        /*0020*/ 	.word	0x00000000
        /*0024*/ 	.short	0x0000
        /*0026*/ 	.short	0x0000
        /*0028*/ 	.byte	0x00, 0xf0, 0x61, 0x10


	//----- nvinfo : EIATTR_MAXREG_COUNT
	.align		4
.L_632:
        /*002c*/ 	.byte	0x03, 0x1b
        /*002e*/ 	.short	0x00ff


	//----- nvinfo : EIATTR_NUM_BARRIERS
	.align		4
        /*0030*/ 	.byte	0x02, 0x4c
        /*0032*/ 	.byte	0x02
	.zero		1


	//----- nvinfo : EIATTR_ANNOTATIONS
	.align		4
        /*0034*/ 	.byte	0x04, 0x55
        /*0036*/ 	.short	(.L_634 - .L_633)


	//   ....[0]....
.L_633:
        /* <DEDUP_REMOVED lines=80> */


	//----- nvinfo : EIATTR_MERCURY_ISA_VERSION
	.align		4
.L_634:
        /*0528*/ 	.byte	0x03, 0x5f
        /*052a*/ 	.short	0x0000


	//----- nvinfo : EIATTR_INT_WARP_WIDE_INSTR_OFFSETS
	.align		4
        /*052c*/ 	.byte	0x04, 0x31
        /*052e*/ 	.short	(.L_636 - .L_635)


	//   ....[0]....
.L_635:
        /*0530*/ 	.word	0x00006880


	//   ....[1]....
        /*0534*/ 	.word	0x0000a800


	//   ....[2]....
        /*0538*/ 	.word	0x0000d8d0


	//----- nvinfo : EIATTR_COOP_GROUP_MASK_REGIDS
	.align		4
.L_636:
        /*053c*/ 	.byte	0x04, 0x29
        /*053e*/ 	.short	(.L_638 - .L_637)


	//   ....[0]....
.L_637:
        /*0540*/ 	.word	0xffffffff


	//   ....[1]....
        /*0544*/ 	.word	0xffffffff


	//   ....[2]....
        /*0548*/ 	.word	0xffffffff


	//   ....[3]....
        /*054c*/ 	.word	0xffffffff


	//   ....[4]....
        /*0550*/ 	.word	0xffffffff


	//   ....[5]....
        /*0554*/ 	.word	0xffffffff


	//   ....[6]....
        /*0558*/ 	.word	0xffffffff


	//   ....[7]....
        /*055c*/ 	.word	0xffffffff


	//   ....[8]....
        /*0560*/ 	.word	0xffffffff


	//   ....[9]....
        /*0564*/ 	.word	0xffffffff


	//   ....[10]....
        /*0568*/ 	.word	0xffffffff


	//   ....[11]....
        /*056c*/ 	.word	0xffffffff


	//   ....[12]....
        /*0570*/ 	.word	0xffffffff


	//   ....[13]....
        /*0574*/ 	.word	0xffffffff


	//   ....[14]....
        /*0578*/ 	.word	0xffffffff


	//   ....[15]....
        /*057c*/ 	.word	0xffffffff


	//   ....[16]....
        /*0580*/ 	.word	0xffffffff


	//   ....[17]....
        /*0584*/ 	.word	0xffffffff


	//   ....[18]....
        /*0588*/ 	.word	0xffffffff


	//   ....[19]....
        /*058c*/ 	.word	0xffffffff


	//   ....[20]....
        /*0590*/ 	.word	0xffffffff


	//   ....[21]....
        /*0594*/ 	.word	0xffffffff


	//   ....[22]....
        /*0598*/ 	.word	0xffffffff


	//   ....[23]....
        /*059c*/ 	.word	0xffffffff


	//   ....[24]....
        /*05a0*/ 	.word	0xffffffff


	//   ....[25]....
        /*05a4*/ 	.word	0xffffffff


	//   ....[26]....
        /*05a8*/ 	.word	0xffffffff


	//   ....[27]....
        /*05ac*/ 	.word	0xffffffff


	//   ....[28]....
        /*05b0*/ 	.word	0xffffffff


	//   ....[29]....
        /*05b4*/ 	.word	0xffffffff


	//   ....[30]....
        /*05b8*/ 	.word	0xffffffff


	//   ....[31]....
        /*05bc*/ 	.word	0xffffffff


	//   ....[32]....
        /*05c0*/ 	.word	0xffffffff


	//   ....[33]....
        /*05c4*/ 	.word	0xffffffff


	//   ....[34]....
        /*05c8*/ 	.word	0xffffffff


	//   ....[35]....
        /*05cc*/ 	.word	0xffffffff


	//   ....[36]....
        /*05d0*/ 	.word	0xffffffff


	//   ....[37]....
        /*05d4*/ 	.word	0xffffffff


	//   ....[38]....
        /*05d8*/ 	.word	0xffffffff


	//   ....[39]....
        /*05dc*/ 	.word	0xffffffff


	//   ....[40]....
        /*05e0*/ 	.word	0xffffffff


	//   ....[41]....
        /*05e4*/ 	.word	0xffffffff


	//   ....[42]....
        /*05e8*/ 	.word	0xffffffff


	//   ....[43]....
        /*05ec*/ 	.word	0xffffffff


	//   ....[44]....
        /*05f0*/ 	.word	0xffffffff


	//   ....[45]....
        /*05f4*/ 	.word	0xffffffff


	//   ....[46]....
        /*05f8*/ 	.word	0xffffffff


	//   ....[47]....
        /*05fc*/ 	.word	0xffffffff


	//   ....[48]....
        /*0600*/ 	.word	0xffffffff


	//   ....[49]....
        /*0604*/ 	.word	0xffffffff


	//   ....[50]....
        /*0608*/ 	.word	0xffffffff


	//   ....[51]....
        /*060c*/ 	.word	0xffffffff


	//   ....[52]....
        /*0610*/ 	.word	0xffffffff


	//   ....[53]....
        /*0614*/ 	.word	0xffffffff


	//----- nvinfo : EIATTR_COOP_GROUP_INSTR_OFFSETS
	.align		4
.L_638:
        /*0618*/ 	.byte	0x04, 0x28
        /*061a*/ 	.short	(.L_640 - .L_639)


	//   ....[0]....
.L_639:
        /*061c*/ 	.word	0x00000f50


	//   ....[1]....
        /*0620*/ 	.word	0x00000f80


	//   ....[2]....
        /*0624*/ 	.word	0x00001180


	//   ....[3]....
        /*0628*/ 	.word	0x000011e0


	//   ....[4]....
        /*062c*/ 	.word	0x00001280


	//   ....[5]....
        /*0630*/ 	.word	0x000012f0


	//   ....[6]....
        /*0634*/ 	.word	0x00001320


	//   ....[7]....
        /*0638*/ 	.word	0x000013c0


	//   ....[8]....
        /*063c*/ 	.word	0x00002fa0


	//   ....[9]....
        /*0640*/ 	.word	0x000031f0


	//   ....[10]....
        /*0644*/ 	.word	0x00003e20


	//   ....[11]....
        /*0648*/ 	.word	0x00003e90


	//   ....[12]....
        /*064c*/ 	.word	0x00003ed0


	//   ....[13]....
        /*0650*/ 	.word	0x00003f00


	//   ....[14]....
        /*0654*/ 	.word	0x00006c60


	//   ....[15]....
        /*0658*/ 	.word	0x00007060


	//   ....[16]....
        /*065c*/ 	.word	0x00007640


	//   ....[17]....
        /*0660*/ 	.word	0x00007660


	//   ....[18]....
        /*0664*/ 	.word	0x00008090


	//   ....[19]....
        /*0668*/ 	.word	0x000080b0


	//   ....[20]....
        /*066c*/ 	.word	0x0000ac20


	//   ....[21]....
        /*0670*/ 	.word	0x0000ac40


	//   ....[22]....
        /*0674*/ 	.word	0x0000b280


	//   ....[23]....
        /*0678*/ 	.word	0x0000b2a0


	//   ....[24]....
        /*067c*/ 	.word	0x0000db20


	//   ....[25]....
        /*0680*/ 	.word	0x0000df10


	//   ....[26]....
        /*0684*/ 	.word	0x0000e4f0


	//   ....[27]....
        /*0688*/ 	.word	0x0000e510


	//   ....[28]....
        /*068c*/ 	.word	0x0000eed0


	//   ....[29]....
        /*0690*/ 	.word	0x0000eef0


	//   ....[30]....
        /*0694*/ 	.word	0x00010230


	//   ....[31]....
        /*0698*/ 	.word	0x00010240


	//   ....[32]....
        /*069c*/ 	.word	0x00010270


	//   ....[33]....
        /*06a0*/ 	.word	0x00010280


	//   ....[34]....
        /*06a4*/ 	.word	0x00011c00


	//   ....[35]....
        /*06a8*/ 	.word	0x00011c10


	//   ....[36]....
        /*06ac*/ 	.word	0x00011c30


	//   ....[37]....
        /*06b0*/ 	.word	0x00011c40


	//   ....[38]....
        /*06b4*/ 	.word	0x00011c50


	//   ....[39]....
        /*06b8*/ 	.word	0x00011c60


	//   ....[40]....
        /*06bc*/ 	.word	0x00011f60


	//   ....[41]....
        /*06c0*/ 	.word	0x00011f90


	//   ....[42]....
        /*06c4*/ 	.word	0x00012150


	//   ....[43]....
        /*06c8*/ 	.word	0x00012180


	//   ....[44]....
        /*06cc*/ 	.word	0x00012340


	//   ....[45]....
        /*06d0*/ 	.word	0x00012360


	//   ....[46]....
        /*06d4*/ 	.word	0x00012a60


	//   ....[47]....
        /*06d8*/ 	.word	0x00012a80


	//   ....[48]....
        /*06dc*/ 	.word	0x00012c30


	//   ....[49]....
        /*06e0*/ 	.word	0x00012c60


	//   ....[50]....
        /*06e4*/ 	.word	0x00012df0


	//   ....[51]....
        /*06e8*/ 	.word	0x00012e20


	//   ....[52]....
        /*06ec*/ 	.word	0x00012fb0


	//   ....[53]....
        /*06f0*/ 	.word	0x00012fd0


	//----- nvinfo : EIATTR_EXIT_INSTR_OFFSETS
	.align		4
.L_640:
        /*06f4*/ 	.byte	0x04, 0x1c
        /*06f6*/ 	.short	(.L_642 - .L_641)


	//   ....[0]....
.L_641:
        /*06f8*/ 	.word	0x00000040


	//   ....[1]....
        /*06fc*/ 	.word	0x00012370


	//   ....[2]....
        /*0700*/ 	.word	0x000124b0


	//   ....[3]....
        /*0704*/ 	.word	0x00012510


	//   ....[4]....
        /*0708*/ 	.word	0x00012fe0


	//   ....[5]....
        /*070c*/ 	.word	0x000130f0


	//   ....[6]....
        /*0710*/ 	.word	0x00013150


	//----- nvinfo : EIATTR_CTAIDZ_USED
	.align		4
.L_642:
        /*0714*/ 	.byte	0x01, 0x04
	.zero		2


	//----- nvinfo : EIATTR_MAX_THREADS
	.align		4
        /*0718*/ 	.byte	0x04, 0x05
        /*071a*/ 	.short	(.L_644 - .L_643)
.L_643:
        /*071c*/ 	.word	0x00000100
        /*0720*/ 	.word	0x00000001
        /*0724*/ 	.word	0x00000001


	//----- nvinfo : EIATTR_CRS_STACK_SIZE
	.align		4
.L_644:
        /*0728*/ 	.byte	0x04, 0x1e
        /*072a*/ 	.short	(.L_646 - .L_645)
.L_645:
        /*072c*/ 	.word	0x00000000
.L_646:


//--------------------- .nv.info._ZN7cutlass13device_kernelIN5flash19enable_sm80_to_sm89INS1_16FlashAttnFwdSm80INS1_25CollectiveMainloopFwdSm80ILi8ELi1ELb1EN4cute5tupleIJNS5_1CILi128EEENS7_ILi48EEENS7_ILi256EEEEEELi256ENS_6half_tEfNS_4arch4Sm80ELb0ELb1ELb0ELb1ELb0ELb0ELb1ELb0EEENS1_21CollectiveEpilogueFwdINS6_IJS8_SA_S9_EEENS6_IJNS7_ILi1EEESI_SI_EEESC_SE_Li256ELb1ELb1ELb0ELb0EEENS1_19SingleTileSchedulerILb1ELb0ELb1ELi128EEEEEEEEEvNT_6ParamsE --------------------------
	.section	.nv.info._ZN7cutlass13device_kernelIN5flash19enable_sm80_to_sm89INS1_16FlashAttnFwdSm80INS1_25CollectiveMainloopFwdSm80ILi8ELi1ELb1EN4cute5tupleIJNS5_1CILi128EEENS7_ILi48EEENS7_ILi256EEEEEELi256ENS_6half_tEfNS_4arch4Sm80ELb0ELb1ELb0ELb1ELb0ELb0ELb1ELb0EEENS1_21CollectiveEpilogueFwdINS6_IJS8_SA_S9_EEENS6_IJNS7_ILi1EEESI_SI_EEESC_SE_Li256ELb1ELb1ELb0ELb0EEENS1_19SingleTileSchedulerILb1ELb0ELb1ELi128EEEEEEEEEvNT_6ParamsE,"",@"SHT_CUDA_INFO"
	.sectionflags	@""
	.align	4


	//----- nvinfo : EIATTR_CUDA_API_VERSION
	.align		4
        /*0000*/ 	.byte	0x04, 0x37
        /*0002*/ 	.short	(.L_648 - .L_647)
.L_647:
        /*0004*/ 	.word	0x00000082


	//----- nvinfo : EIATTR_SW2861232_WAR
	.align		4
.L_648:
        /*0008*/ 	.byte	0x01, 0x35
	.zero		2


	//----- nvinfo : EIATTR_PARAM_CBANK
	.align		4
        /*000c*/ 	.byte	0x04, 0x0a
        /*000e*/ 	.short	(.L_650 - .L_649)
	.align		4
.L_649:
        /*0010*/ 	.word	index@(.nv.constant0._ZN7cutlass13device_kernelIN5flash19enable_sm80_to_sm89INS1_16FlashAttnFwdSm80INS1_25CollectiveMainloopFwdSm80ILi8ELi1ELb1EN4cute5tupleIJNS5_1CILi128EEENS7_ILi48EEENS7_ILi256EEEEEELi256ENS_6half_tEfNS_4arch4Sm80ELb0ELb1ELb0ELb1ELb0ELb0ELb1ELb0EEENS1_21CollectiveEpilogueFwdINS6_IJS8_SA_S9_EEENS6_IJNS7_ILi1EEESI_SI_EEESC_SE_Li256ELb1ELb1ELb0ELb0EEENS1_19SingleTileSchedulerILb1ELb0ELb1ELi128EEEEEEEEEvNT_6ParamsE)
        /*0014*/ 	.short	0x0160
        /*0016*/ 	.short	0x0418


	//----- nvinfo : EIATTR_CBANK_PARAM_SIZE
	.align		4
.L_650:
        /*0018*/ 	.byte	0x03, 0x19
        /*001a*/ 	.short	0x0418


	//----- nvinfo : EIATTR_KPARAM_INFO
	.align		4
        /*001c*/ 	.byte	0x04, 0x17
        /*001e*/ 	.short	(.L_652 - .L_651)
.L_651:
        /*0020*/ 	.word	0x00000000
        /*0024*/ 	.short	0x0000
        /*0026*/ 	.short	0x0000
        /*0028*/ 	.byte	0x00, 0xf0, 0x61, 0x10


	//----- nvinfo : EIATTR_MAXREG_COUNT
	.align		4
.L_652:
        /*002c*/ 	.byte	0x03, 0x1b
        /*002e*/ 	.short	0x00ff


	//----- nvinfo : EIATTR_NUM_BARRIERS
	.align		4
        /*0030*/ 	.byte	0x02, 0x4c
        /*0032*/ 	.byte	0x02
	.zero		1


	//----- nvinfo : EIATTR_ANNOTATIONS
	.align		4
        /*0034*/ 	.byte	0x04, 0x55
        /*0036*/ 	.short	(.L_654 - .L_653)


	//   ....[0]....
.L_653:
        /* <DEDUP_REMOVED lines=80> */


	//----- nvinfo : EIATTR_MERCURY_ISA_VERSION
	.align		4
.L_654:
        /*0528*/ 	.byte	0x03, 0x5f
        /*052a*/ 	.short	0x0000


	//----- nvinfo : EIATTR_INT_WARP_WIDE_INSTR_OFFSETS
	.align		4
        /*052c*/ 	.byte	0x04, 0x31
        /*052e*/ 	.short	(.L_656 - .L_655)


	//   ....[0]....
.L_655:
        /*0530*/ 	.word	0x000072c0


	//   ....[1]....
        /*0534*/ 	.word	0x0000b220


	//   ....[2]....
        /*0538*/ 	.word	0x0000e2f0


	//----- nvinfo : EIATTR_COOP_GROUP_MASK_REGIDS
	.align		4
.L_656:
        /*053c*/ 	.byte	0x04, 0x29
        /*053e*/ 	.short	(.L_658 - .L_657)


	//   ....[0]....
.L_657:
        /*0540*/ 	.word	0xffffffff


	//   ....[1]....
        /*0544*/ 	.word	0xffffffff


	//   ....[2]....
        /*0548*/ 	.word	0xffffffff


	//   ....[3]....
        /*054c*/ 	.word	0xffffffff


	//   ....[4]....
        /*0550*/ 	.word	0xffffffff


	//   ....[5]....
        /*0554*/ 	.word	0xffffffff


	//   ....[6]....
        /*0558*/ 	.word	0xffffffff


	//   ....[7]....
        /*055c*/ 	.word	0xffffffff


	//   ....[8]....
        /*0560*/ 	.word	0xffffffff


	//   ....[9]....
        /*0564*/ 	.word	0xffffffff


	//   ....[10]....
        /*0568*/ 	.word	0xffffffff


	//   ....[11]....
        /*056c*/ 	.word	0xffffffff


	//   ....[12]....
        /*0570*/ 	.word	0xffffffff


	//   ....[13]....
        /*0574*/ 	.word	0xffffffff


	//   ....[14]....
        /*0578*/ 	.word	0xffffffff


	//   ....[15]....
        /*057c*/ 	.word	0xffffffff


	//   ....[16]....
        /*0580*/ 	.word	0xffffffff


	//   ....[17]....
        /*0584*/ 	.word	0xffffffff


	//   ....[18]....
        /*0588*/ 	.word	0xffffffff


	//   ....[19]....
        /*058c*/ 	.word	0xffffffff


	//   ....[20]....
        /*0590*/ 	.word	0xffffffff


	//   ....[21]....
        /*0594*/ 	.word	0xffffffff


	//   ....[22]....
        /*0598*/ 	.word	0xffffffff


	//   ....[23]....
        /*059c*/ 	.word	0xffffffff


	//   ....[24]....
        /*05a0*/ 	.word	0xffffffff


	//   ....[25]....
        /*05a4*/ 	.word	0xffffffff


	//   ....[26]....
        /*05a8*/ 	.word	0xffffffff


	//   ....[27]....
        /*05ac*/ 	.word	0xffffffff


	//   ....[28]....
        /*05b0*/ 	.word	0xffffffff


	//   ....[29]....
        /*05b4*/ 	.word	0xffffffff


	//   ....[30]....
        /*05b8*/ 	.word	0xffffffff


	//   ....[31]....
        /*05bc*/ 	.word	0xffffffff


	//   ....[32]....
        /*05c0*/ 	.word	0xffffffff


	//   ....[33]....
        /*05c4*/ 	.word	0xffffffff


	//   ....[34]....
        /*05c8*/ 	.word	0xffffffff


	//   ....[35]....
        /*05cc*/ 	.word	0xffffffff


	//   ....[36]....
        /*05d0*/ 	.word	0xffffffff


	//   ....[37]....
        /*05d4*/ 	.word	0xffffffff


	//   ....[38]....
        /*05d8*/ 	.word	0xffffffff


	//   ....[39]....
        /*05dc*/ 	.word	0xffffffff


	//   ....[40]....
        /*05e0*/ 	.word	0xffffffff


	//   ....[41]....
        /*05e4*/ 	.word	0xffffffff


	//   ....[42]....
        /*05e8*/ 	.word	0xffffffff


	//   ....[43]....
        /*05ec*/ 	.word	0xffffffff


	//   ....[44]....
        /*05f0*/ 	.word	0xffffffff


	//   ....[45]....
        /*05f4*/ 	.word	0xffffffff


	//   ....[46]....
        /*05f8*/ 	.word	0xffffffff


	//   ....[47]....
        /*05fc*/ 	.word	0xffffffff


	//   ....[48]....
        /*0600*/ 	.word	0xffffffff


	//   ....[49]....
        /*0604*/ 	.word	0xffffffff


	//   ....[50]....
        /*0608*/ 	.word	0xffffffff


	//   ....[51]....
        /*060c*/ 	.word	0xffffffff


	//   ....[52]....
        /*0610*/ 	.word	0xffffffff


	//   ....[53]....
        /*0614*/ 	.word	0xffffffff


	//   ....[54]....
        /*0618*/ 	.word	0xffffffff


	//----- nvinfo : EIATTR_COOP_GROUP_INSTR_OFFSETS
	.align		4
.L_658:
        /*061c*/ 	.byte	0x04, 0x28
        /*061e*/ 	.short	(.L_660 - .L_659)


	//   ....[0]....
.L_659:
        /*0620*/ 	.word	0x000000a0


	//   ....[1]....
        /*0624*/ 	.word	0x00001820


	//   ....[2]....
        /*0628*/ 	.word	0x00001850


	//   ....[3]....
        /*062c*/ 	.word	0x000018a0


	//   ....[4]....
        /*0630*/ 	.word	0x00001900


	//   ....[5]....
        /*0634*/ 	.word	0x00001cf0


	//   ....[6]....
        /*0638*/ 	.word	0x00001d30


	//   ....[7]....
        /*063c*/ 	.word	0x00001e60


	//   ....[8]....
        /*0640*/ 	.word	0x00001e90


	//   ....[9]....
        /*0644*/ 	.word	0x00003950


	//   ....[10]....
        /*0648*/ 	.word	0x00003bc0


	//   ....[11]....
        /*064c*/ 	.word	0x00004840


	//   ....[12]....
        /*0650*/ 	.word	0x000048b0


	//   ....[13]....
        /*0654*/ 	.word	0x000048f0


	//   ....[14]....
        /*0658*/ 	.word	0x00004920


	//   ....[15]....
        /*065c*/ 	.word	0x000076b0


	//   ....[16]....
        /*0660*/ 	.word	0x00007aa0


	//   ....[17]....
        /*0664*/ 	.word	0x00008080


	//   ....[18]....
        /*0668*/ 	.word	0x000080a0


	//   ....[19]....
        /*066c*/ 	.word	0x00008ad0


	//   ....[20]....
        /*0670*/ 	.word	0x00008af0


	//   ....[21]....
        /*0674*/ 	.word	0x0000b640


	//   ....[22]....
        /*0678*/ 	.word	0x0000b660


	//   ....[23]....
        /*067c*/ 	.word	0x0000bca0


	//   ....[24]....
        /*0680*/ 	.word	0x0000bcc0


	//   ....[25]....
        /*0684*/ 	.word	0x0000e540


	//   ....[26]....
        /*0688*/ 	.word	0x0000e930


	//   ....[27]....
        /*068c*/ 	.word	0x0000ef10


	//   ....[28]....
        /*0690*/ 	.word	0x0000ef30


	//   ....[29]....
        /*0694*/ 	.word	0x0000f8f0


	//   ....[30]....
        /*0698*/ 	.word	0x0000f910


	//   ....[31]....
        /*069c*/ 	.word	0x00010c60


	//   ....[32]....
        /*06a0*/ 	.word	0x00010c70


	//   ....[33]....
        /*06a4*/ 	.word	0x00010ca0


	//   ....[34]....
        /*06a8*/ 	.word	0x00010cb0


	//   ....[35]....
        /*06ac*/ 	.word	0x00012740


	//   ....[36]....
        /*06b0*/ 	.word	0x000127a0


	//   ....[37]....
        /*06b4*/ 	.word	0x000127d0


	//   ....[38]....
        /*06b8*/ 	.word	0x00012800


	//   ....[39]....
        /*06bc*/ 	.word	0x00012a30


	//   ....[40]....
        /*06c0*/ 	.word	0x00012a40


	//   ....[41]....
        /*06c4*/ 	.word	0x00012c40


	//   ....[42]....
        /*06c8*/ 	.word	0x00012c70


	//   ....[43]....
        /*06cc*/ 	.word	0x00012e30


	//   ....[44]....
        /*06d0*/ 	.word	0x00012e60


	//   ....[45]....
        /*06d4*/ 	.word	0x00013020


	//   ....[46]....
        /*06d8*/ 	.word	0x00013040


	//   ....[47]....
        /*06dc*/ 	.word	0x00013a10


	//   ....[48]....
        /*06e0*/ 	.word	0x00013a30


	//   ....[49]....
        /*06e4*/ 	.word	0x00013bf0


	//   ....[50]....
        /*06e8*/ 	.word	0x00013c20


	//   ....[51]....
        /*06ec*/ 	.word	0x00013db0


	//   ....[52]....
        /*06f0*/ 	.word	0x00013de0


	//   ....[53]....
        /*06f4*/ 	.word	0x00013f70


	//   ....[54]....
        /*06f8*/ 	.word	0x00013f90


	//----- nvinfo : EIATTR_EXIT_INSTR_OFFSETS
	.align		4
.L_660:
        /*06fc*/ 	.byte	0x04, 0x1c
        /*06fe*/ 	.short	(.L_662 - .L_661)


	//   ....[0]....
.L_661:
        /*0700*/ 	.word	0x00000450


	//   ....[1]....
        /*0704*/ 	.word	0x00013050


	//   ....[2]....
        /*0708*/ 	.word	0x00013190


	//   ....[3]....
        /*070c*/ 	.word	0x000131f0


	//   ....[4]....
        /*0710*/ 	.word	0x00013fa0


	//   ....[5]....
        /*0714*/ 	.word	0x000140b0


	//   ....[6]....
        /*0718*/ 	.word	0x00014110


	//----- nvinfo : EIATTR_CTAIDZ_USED
	.align		4
.L_662:
        /*071c*/ 	.byte	0x01, 0x04
	.zero		2


	//----- nvinfo : EIATTR_MAX_THREADS
	.align		4
        /*0720*/ 	.byte	0x04, 0x05
        /*0722*/ 	.short	(.L_664 - .L_663)
.L_663:
        /*0724*/ 	.word	0x00000100
        /*0728*/ 	.word	0x00000001
        /*072c*/ 	.word	0x00000001


	//----- nvinfo : EIATTR_CRS_STACK_SIZE
	.align		4
.L_664:
        /*0730*/ 	.byte	0x04, 0x1e
        /*0732*/ 	.short	(.L_666 - .L_665)
.L_665:
        /*0734*/ 	.word	0x00000000
.L_666:


//--------------------- .nv.info._ZN7cutlass13device_kernelIN5flash19enable_sm80_to_sm89INS1_16FlashAttnFwdSm80INS1_25CollectiveMainloopFwdSm80ILi8ELi1ELb0EN4cute5tupleIJNS5_1CILi128EEENS7_ILi32EEENS7_ILi256EEEEEELi256ENS_6half_tEfNS_4arch4Sm80ELb0ELb1ELb0ELb1ELb0ELb1ELb1ELb0EEENS1_21CollectiveEpilogueFwdINS6_IJS8_SA_S9_EEENS6_IJNS7_ILi1EEESI_SI_EEESC_SE_Li256ELb1ELb1ELb0ELb0EEENS1_19SingleTileSchedulerILb1ELb0ELb1ELi128EEEEEEEEEvNT_6ParamsE --------------------------
	.section	.nv.info._ZN7cutlass13device_kernelIN5flash19enable_sm80_to_sm89INS1_16FlashAttnFwdSm80INS1_25CollectiveMainloopFwdSm80ILi8ELi1ELb0EN4cute5tupleIJNS5_1CILi128EEENS7_ILi32EEENS7_ILi256EEEEEELi256ENS_6half_tEfNS_4arch4Sm80ELb0ELb1ELb0ELb1ELb0ELb1ELb1ELb0EEENS1_21CollectiveEpilogueFwdINS6_IJS8_SA_S9_EEENS6_IJNS7_ILi1EEESI_SI_EEESC_SE_Li256ELb1ELb1ELb0ELb0EEENS1_19SingleTileSchedulerILb1ELb0ELb1ELi128EEEEEEEEEvNT_6ParamsE,"",@"SHT_CUDA_INFO"
	.sectionflags	@""
	.align	4


	//----- nvinfo : EIATTR_CUDA_API_VERSION
	.align		4
        /*0000*/ 	.byte	0x04, 0x37
        /*0002*/ 	.short	(.L_668 - .L_667)
.L_667:
        /*0004*/ 	.word	0x00000082


	//----- nvinfo : EIATTR_SW2861232_WAR
	.align		4
.L_668:
        /*0008*/ 	.byte	0x01, 0x35
	.zero		2


	//----- nvinfo : EIATTR_PARAM_CBANK
	.align		4
        /*000c*/ 	.byte	0x04, 0x0a
        /*000e*/ 	.short	(.L_670 - .L_669)
	.align		4
.L_669:
        /*0010*/ 	.word	index@(.nv.constant0._ZN7cutlass13device_kernelIN5flash19enable_sm80_to_sm89INS1_16FlashAttnFwdSm80INS1_25CollectiveMainloopFwdSm80ILi8ELi1ELb0EN4cute5tupleIJNS5_1CILi128EEENS7_ILi32EEENS7_ILi256EEEEEELi256ENS_6half_tEfNS_4arch4Sm80ELb0ELb1ELb0ELb1ELb0ELb1ELb1ELb0EEENS1_21CollectiveEpilogueFwdINS6_IJS8_SA_S9_EEENS6_IJNS7_ILi1EEESI_SI_EEESC_SE_Li256ELb1ELb1ELb0ELb0EEENS1_19SingleTileSchedulerILb1ELb0ELb1ELi128EEEEEEEEEvNT_6ParamsE)
        /*0014*/ 	.short	0x0160
        /*0016*/ 	.short	0x0418


	//----- nvinfo : EIATTR_CBANK_PARAM_SIZE
	.align		4
.L_670:
        /*0018*/ 	.byte	0x03, 0x19
        /*001a*/ 	.short	0x0418


	//----- nvinfo : EIATTR_KPARAM_INFO
	.align		4
        /*001c*/ 	.byte	0x04, 0x17
        /*001e*/ 	.short	(.L_672 - .L_671)
.L_671:
        /*0020*/ 	.word	0x00000000
        /*0024*/ 	.short	0x0000
        /*0026*/ 	.short	0x0000
        /*0028*/ 	.byte	0x00, 0xf0, 0x61, 0x10


	//----- nvinfo : EIATTR_MAXREG_COUNT
	.align		4
.L_672:
        /*002c*/ 	.byte	0x03, 0x1b
        /*002e*/ 	.short	0x00ff


	//----- nvinfo : EIATTR_NUM_BARRIERS
	.align		4
        /*0030*/ 	.byte	0x02, 0x4c
        /*0032*/ 	.byte	0x02
	.zero		1


	//----- nvinfo : EIATTR_MERCURY_ISA_VERSION
	.align		4
        /*0034*/ 	.byte	0x03, 0x5f
        /*0036*/ 	.short	0x0000


	//----- nvinfo : EIATTR_INT_WARP_WIDE_INSTR_OFFSETS
	.align		4
        /*0038*/ 	.byte	0x04, 0x31
        /*003a*/ 	.short	(.L_674 - .L_673)


	//   ....[0]....
.L_673:
        /*003c*/ 	.word	0x00006820


	//----- nvinfo : EIATTR_COOP_GROUP_MASK_REGIDS
	.align		4
.L_674:
        /*0040*/ 	.byte	0x04, 0x29
        /*0042*/ 	.short	(.L_676 - .L_675)


	//   ....[0]....
.L_675:
        /*0044*/ 	.word	0xffffffff


	//   ....[1]....
        /*0048*/ 	.word	0xffffffff


	//   ....[2]....
        /*004c*/ 	.word	0xffffffff


	//   ....[3]....
        /*0050*/ 	.word	0xffffffff


	//   ....[4]....
        /*0054*/ 	.word	0xffffffff


	//   ....[5]....
        /*0058*/ 	.word	0xffffffff


	//   ....[6]....
        /*005c*/ 	.word	0xffffffff


	//   ....[7]....
        /*0060*/ 	.word	0xffffffff


	//   ....[8]....
        /*0064*/ 	.word	0xffffffff


	//   ....[9]....
        /*0068*/ 	.word	0xffffffff


	//   ....[10]....
        /*006c*/ 	.word	0xffffffff


	//   ....[11]....
        /*0070*/ 	.word	0xffffffff


	//   ....[12]....
        /*0074*/ 	.word	0xffffffff


	//   ....[13]....
        /*0078*/ 	.word	0xffffffff


	//   ....[14]....
        /*007c*/ 	.word	0xffffffff


	//   ....[15]....
        /*0080*/ 	.word	0xffffffff


	//   ....[16]....
        /*0084*/ 	.word	0xffffffff


	//   ....[17]....
        /*0088*/ 	.word	0xffffffff


	//   ....[18]....
        /*008c*/ 	.word	0xffffffff


	//   ....[19]....
        /*0090*/ 	.word	0xffffffff


	//   ....[20]....
        /*0094*/ 	.word	0xffffffff


	//   ....[21]....
        /*0098*/ 	.word	0xffffffff


	//   ....[22]....
        /*009c*/ 	.word	0xffffffff


	//   ....[23]....
        /*00a0*/ 	.word	0xffffffff


	//   ....[24]....
        /*00a4*/ 	.word	0xffffffff


	//   ....[25]....
        /*00a8*/ 	.word	0xffffffff


	//   ....[26]....
        /*00ac*/ 	.word	0xffffffff


	//   ....[27]....
        /*00b0*/ 	.word	0xffffffff


	//   ....[28]....
        /*00b4*/ 	.word	0xffffffff


	//   ....[29]....
        /*00b8*/ 	.word	0xffffffff


	//   ....[30]....
        /*00bc*/ 	.word	0xffffffff


	//   ....[31]....
        /*00c0*/ 	.word	0xffffffff


	//   ....[32]....
        /*00c4*/ 	.word	0xffffffff


	//   ....[33]....
        /*00c8*/ 	.word	0xffffffff


	//   ....[34]....
        /*00cc*/ 	.word	0xffffffff


	//   ....[35]....
        /*00d0*/ 	.word	0xffffffff


	//   ....[36]....
        /*00d4*/ 	.word	0xffffffff


	//   ....[37]....
        /*00d8*/ 	.word	0xffffffff


	//   ....[38]....
        /*00dc*/ 	.word	0xffffffff


	//   ....[39]....
        /*00e0*/ 	.word	0xffffffff


	//   ....[40]....
        /*00e4*/ 	.word	0xffffffff


	//   ....[41]....
        /*00e8*/ 	.word	0xffffffff


	//   ....[42]....
        /*00ec*/ 	.word	0xffffffff


	//   ....[43]....
        /*00f0*/ 	.word	0xffffffff


	//   ....[44]....
        /*00f4*/ 	.word	0xffffffff


	//   ....[45]....
        /*00f8*/ 	.word	0xffffffff


	//   ....[46]....
        /*00fc*/ 	.word	0xffffffff


	//   ....[47]....
        /*0100*/ 	.word	0xffffffff


	//   ....[48]....
        /*0104*/ 	.word	0xffffffff


	//   ....[49]....
        /*0108*/ 	.word	0xffffffff


	//   ....[50]....
        /*010c*/ 	.word	0xffffffff


	//   ....[51]....
        /*0110*/ 	.word	0xffffffff


	//   ....[52]....
        /*0114*/ 	.word	0xffffffff


	//   ....[53]....
        /*0118*/ 	.word	0xffffffff


	//   ....[54]....
        /*011c*/ 	.word	0xffffffff


	//   ....[55]....
        /*0120*/ 	.word	0xffffffff


	//   ....[56]....
        /*0124*/ 	.word	0xffffffff


	//   ....[57]....
        /*0128*/ 	.word	0xffffffff


	//   ....[58]....
        /*012c*/ 	.word	0xffffffff


	//   ....[59]....
        /*0130*/ 	.word	0xffffffff


	//   ....[60]....
        /*0134*/ 	.word	0xffffffff


	//   ....[61]....
        /*0138*/ 	.word	0xffffffff


	//   ....[62]....
        /*013c*/ 	.word	0xffffffff


	//   ....[63]....
        /*0140*/ 	.word	0xffffffff


	//   ....[64]....
        /*0144*/ 	.word	0xffffffff


	//   ....[65]....
        /*0148*/ 	.word	0xffffffff


	//   ....[66]....
        /*014c*/ 	.word	0xffffffff


	//   ....[67]....
        /*0150*/ 	.word	0xffffffff


	//   ....[68]....
        /*0154*/ 	.word	0xffffffff


	//   ....[69]....
        /*0158*/ 	.word	0xffffffff


	//   ....[70]....
        /*015c*/ 	.word	0xffffffff


	//   ....[71]....
        /*0160*/ 	.word	0xffffffff


	//   ....[72]....
        /*0164*/ 	.word	0xffffffff


	//   ....[73]....
        /*0168*/ 	.word	0xffffffff


	//   ....[74]....
        /*016c*/ 	.word	0xffffffff


	//   ....[75]....
        /*0170*/ 	.word	0xffffffff


	//   ....[76]....
        /*0174*/ 	.word	0xffffffff


	//   ....[77]....
        /*0178*/ 	.word	0xffffffff


	//   ....[78]....
        /*017c*/ 	.word	0xffffffff


	//   ....[79]....
        /*0180*/ 	.word	0xffffffff


	//   ....[80]....
        /*0184*/ 	.word	0xffffffff


	//   ....[81]....
        /*0188*/ 	.word	0xffffffff


	//   ....[82]....
        /*018c*/ 	.word	0xffffffff


	//   ....[83]....
        /*0190*/ 	.word	0xffffffff


	//   ....[84]....
        /*0194*/ 	.word	0xffffffff


	//   ....[85]....
        /*0198*/ 	.word	0xffffffff


	//   ....[86]....
        /*019c*/ 	.word	0xffffffff


	//----- nvinfo : EIATTR_COOP_GROUP_INSTR_OFFSETS
	.align		4
.L_676:
        /*01a0*/ 	.byte	0x04, 0x28
        /*01a2*/ 	.short	(.L_678 - .L_677)


	//   ....[0]....
.L_677:
        /*01a4*/ 	.word	0x00000090


	//   ....[1]....
        /*01a8*/ 	.word	0x00005d00


	//   ....[2]....
        /*01ac*/ 	.word	0x00005d40


	//   ....[3]....
        /*01b0*/ 	.word	0x00005f50


	//   ....[4]....
        /*01b4*/ 	.word	0x00005f60


	//   ....[5]....
        /*01b8*/ 	.word	0x00006340


	//   ....[6]....
        /*01bc*/ 	.word	0x00006370


	//   ....[7]....
        /*01c0*/ 	.word	0x00006520


	//   ....[8]....
        /*01c4*/ 	.word	0x00006560


	//   ....[9]....
        /*01c8*/ 	.word	0x00006bb0


	//   ....[10]....
        /*01cc*/ 	.word	0x00006c00


	//   ....[11]....
        /*01d0*/ 	.word	0x00006c60


	//   ....[12]....
        /*01d4*/ 	.word	0x00006c70


	//   ....[13]....
        /*01d8*/ 	.word	0x00007040


	//   ....[14]....
        /*01dc*/ 	.word	0x00007090


	//   ....[15]....
        /*01e0*/ 	.word	0x000070d0


	//   ....[16]....
        /*01e4*/ 	.word	0x00007110


	//   ....[17]....
        /*01e8*/ 	.word	0x00007450


	//   ....[18]....
        /*01ec*/ 	.word	0x000074f0


	//   ....[19]....
        /*01f0*/ 	.word	0x00007570


	//   ....[20]....
        /*01f4*/ 	.word	0x000075e0


	//   ....[21]....
        /*01f8*/ 	.word	0x00007960


	//   ....[22]....
        /*01fc*/ 	.word	0x00007a00


	//   ....[23]....
        /*0200*/ 	.word	0x00007a80


	//   ....[24]....
        /*0204*/ 	.word	0x00007af0


	//   ....[25]....
        /*0208*/ 	.word	0x0000b0c0


	//   ....[26]....
        /*020c*/ 	.word	0x0000b120


	//   ....[27]....
        /*0210*/ 	.word	0x0000b160


	//   ....[28]....
        /*0214*/ 	.word	0x0000b170


	//   ....[29]....
        /*0218*/ 	.word	0x0000b370


	//   ....[30]....
        /*021c*/ 	.word	0x0000b410


	//   ....[31]....
        /*0220*/ 	.word	0x0000b460


	//   ....[32]....
        /*0224*/ 	.word	0x0000b4d0


	//   ....[33]....
        /*0228*/ 	.word	0x0000b770


	//   ....[34]....
        /*022c*/ 	.word	0x0000b810


	//   ....[35]....
        /*0230*/ 	.word	0x0000b890


	//   ....[36]....
        /*0234*/ 	.word	0x0000b900


	//   ....[37]....
        /*0238*/ 	.word	0x0000bb90


	//   ....[38]....
        /*023c*/ 	.word	0x0000bc30


	//   ....[39]....
        /*0240*/ 	.word	0x0000bc80


	//   ....[40]....
        /*0244*/ 	.word	0x0000bcf0


	//   ....[41]....
        /*0248*/ 	.word	0x00010660


	//   ....[42]....
        /*024c*/ 	.word	0x000108e0


	//   ....[43]....
        /*0250*/ 	.word	0x00010ed0


	//   ....[44]....
        /*0254*/ 	.word	0x00011070


	//   ....[45]....
        /*0258*/ 	.word	0x00011080


	//   ....[46]....
        /*025c*/ 	.word	0x00011140


	//   ....[47]....
        /*0260*/ 	.word	0x00012220


	//   ....[48]....
        /*0264*/ 	.word	0x000129d0


	//   ....[49]....
        /*0268*/ 	.word	0x00012f00


	//   ....[50]....
        /*026c*/ 	.word	0x00013140


	//   ....[51]....
        /*0270*/ 	.word	0x00013170


	//   ....[52]....
        /*0274*/ 	.word	0x000131e0


	//   ....[53]....
        /*0278*/ 	.word	0x000151d0


	//   ....[54]....
        /*027c*/ 	.word	0x000151f0


	//   ....[55]....
        /*0280*/ 	.word	0x00015220


	//   ....[56]....
        /*0284*/ 	.word	0x00015260


	//   ....[57]....
        /*0288*/ 	.word	0x00017150


	//   ....[58]....
        /*028c*/ 	.word	0x000173d0


	//   ....[59]....
        /*0290*/ 	.word	0x00017900


	//   ....[60]....
        /*0294*/ 	.word	0x00017b30


	//   ....[61]....
        /*0298*/ 	.word	0x00017b60


	//   ....[62]....
        /*029c*/ 	.word	0x00017bd0


	//   ....[63]....
        /*02a0*/ 	.word	0x00018df0


	//   ....[64]....
        /*02a4*/ 	.word	0x00018e20


	//   ....[65]....
        /*02a8*/ 	.word	0x00018e70


	//   ....[66]....
        /*02ac*/ 	.word	0x00018e80


	//   ....[67]....
        /*02b0*/ 	.word	0x0001a8f0


	//   ....[68]....
        /*02b4*/ 	.word	0x0001a930


	//   ....[69]....
        /*02b8*/ 	.word	0x0001a970


	//   ....[70]....
        /*02bc*/ 	.word	0x0001a9b0


	//   ....[71]....
        /*02c0*/ 	.word	0x0001abd0


	//   ....[72]....
        /*02c4*/ 	.word	0x0001abe0


	//   ....[73]....
        /*02c8*/ 	.word	0x0001ade0


	//   ....[74]....
        /*02cc*/ 	.word	0x0001ae10


	//   ....[75]....
        /*02d0*/ 	.word	0x0001afd0


	//   ....[76]....
        /*02d4*/ 	.word	0x0001b000


	//   ....[77]....
        /*02d8*/ 	.word	0x0001b1c0


	//   ....[78]....
        /*02dc*/ 	.word	0x0001b1e0


	//   ....[79]....
        /*02e0*/ 	.word	0x0001bb90


	//   ....[80]....
        /*02e4*/ 	.word	0x0001bbb0


	//   ....[81]....
        /*02e8*/ 	.word	0x0001bd40


	//   ....[82]....
        /*02ec*/ 	.word	0x0001bd70


	//   ....[83]....
        /*02f0*/ 	.word	0x0001bf00


	//   ....[84]....
        /*02f4*/ 	.word	0x0001bf30


	//   ....[85]....
        /*02f8*/ 	.word	0x0001c0c0


	//   ....[86]....
        /*02fc*/ 	.word	0x0001c0e0


	//----- nvinfo : EIATTR_EXIT_INSTR_OFFSETS
	.align		4
.L_678:
        /*0300*/ 	.byte	0x04, 0x1c
        /*0302*/ 	.short	(.L_680 - .L_679)


	//   ....[0]....
.L_679:
        /*0304*/ 	.word	0x00000440


	//   ....[1]....
        /*0308*/ 	.word	0x0001b1f0


	//   ....[2]....
        /*030c*/ 	.word	0x0001b330


	//   ....[3]....
        /*0310*/ 	.word	0x0001b390


	//   ....[4]....
        /*0314*/ 	.word	0x0001c0f0


	//   ....[5]....
        /*0318*/ 	.word	0x0001c200


	//   ....[6]....
        /*031c*/ 	.word	0x0001c260


	//----- nvinfo : EIATTR_CTAIDZ_USED
	.align		4
.L_680:
        /*0320*/ 	.byte	0x01, 0x04
	.zero		2


	//----- nvinfo : EIATTR_MAX_THREADS
	.align		4
        /*0324*/ 	.byte	0x04, 0x05
        /*0326*/ 	.short	(.L_682 - .L_681)
.L_681:
        /*0328*/ 	.word	0x00000100
        /*032c*/ 	.word	0x00000001
        /*0330*/ 	.word	0x00000001


	//----- nvinfo : EIATTR_CRS_STACK_SIZE
	.align		4
.L_682:
        /*0334*/ 	.byte	0x04, 0x1e
        /*0336*/ 	.short	(.L_684 - .L_683)
.L_683:
        /*0338*/ 	.word	0x00000000
.L_684:


//--------------------- .nv.info._ZN7cutlass13device_kernelIN5flash19enable_sm80_to_sm89INS1_16FlashAttnFwdSm80INS1_25CollectiveMainloopFwdSm80ILi8ELi1ELb1EN4cute5tupleIJNS5_1CILi128EEENS7_ILi64EEENS7_ILi256EEEEEELi256ENS_6half_tEfNS_4arch4Sm80ELb1ELb0ELb0ELb0ELb0ELb0ELb1ELb0EEENS1_21CollectiveEpilogueFwdINS6_IJS8_SA_S9_EEENS6_IJNS7_ILi1EEESI_SI_EEESC_SE_Li256ELb0ELb1ELb0ELb0EEENS1_30DynamicPersistentTileSchedulerILi256ELi256ELb0ELb1ELb0EEEEEEEEEvNT_6ParamsE --------------------------
	.section	.nv.info._ZN7cutlass13device_kernelIN5flash19enable_sm80_to_sm89INS1_16FlashAttnFwdSm80INS1_25CollectiveMainloopFwdSm80ILi8ELi1ELb1EN4cute5tupleIJNS5_1CILi128EEENS7_ILi64EEENS7_ILi256EEEEEELi256ENS_6half_tEfNS_4arch4Sm80ELb1ELb0ELb0ELb0ELb0ELb0ELb1ELb0EEENS1_21CollectiveEpilogueFwdINS6_IJS8_SA_S9_EEENS6_IJNS7_ILi1EEESI_SI_EEESC_SE_Li256ELb0ELb1ELb0ELb0EEENS1_30DynamicPersistentTileSchedulerILi256ELi256ELb0ELb1ELb0EEEEEEEEEvNT_6ParamsE,"",@"SHT_CUDA_INFO"
	.sectionflags	@""
	.align	4


	//----- nvinfo : EIATTR_CUDA_API_VERSION
	.align		4
        /*0000*/ 	.byte	0x04, 0x37
        /*0002*/ 	.short	(.L_686 - .L_685)
.L_685:
        /*0004*/ 	.word	0x00000082


	//----- nvinfo : EIATTR_SW2861232_WAR
	.align		4
.L_686:
        /*0008*/ 	.byte	0x01, 0x35
	.zero		2


	//----- nvinfo : EIATTR_PARAM_CBANK
	.align		4
        /*000c*/ 	.byte	0x04, 0x0a
        /*000e*/ 	.short	(.L_688 - .L_687)
	.align		4
.L_687:
        /*0010*/ 	.word	index@(.nv.constant0._ZN7cutlass13device_kernelIN5flash19enable_sm80_to_sm89INS1_16FlashAttnFwdSm80INS1_25CollectiveMainloopFwdSm80ILi8ELi1ELb1EN4cute5tupleIJNS5_1CILi128EEENS7_ILi64EEENS7_ILi256EEEEEELi256ENS_6half_tEfNS_4arch4Sm80ELb1ELb0ELb0ELb0ELb0ELb0ELb1ELb0EEENS1_21CollectiveEpilogueFwdINS6_IJS8_SA_S9_EEENS6_IJNS7_ILi1EEESI_SI_EEESC_SE_Li256ELb0ELb1ELb0ELb0EEENS1_30DynamicPersistentTileSchedulerILi256ELi256ELb0ELb1ELb0EEEEEEEEEvNT_6ParamsE)
        /*0014*/ 	.short	0x0160
        /*0016*/ 	.short	0x0428


	//----- nvinfo : EIATTR_CBANK_PARAM_SIZE
	.align		4
.L_688:
        /*0018*/ 	.byte	0x03, 0x19
        /*001a*/ 	.short	0x0428


	//----- nvinfo : EIATTR_KPARAM_INFO
	.align		4
        /*001c*/ 	.byte	0x04, 0x17
        /*001e*/ 	.short	(.L_690 - .L_689)
.L_689:
        /*0020*/ 	.word	0x00000000
        /*0024*/ 	.short	0x0000
        /*0026*/ 	.short	0x0000
        /*0028*/ 	.byte	0x00, 0xf0, 0xa1, 0x10


	//----- nvinfo : EIATTR_MAXREG_COUNT
	.align		4
.L_690:
        /*002c*/ 	.byte	0x03, 0x1b
        /*002e*/ 	.short	0x00ff


	//----- nvinfo : EIATTR_NUM_BARRIERS
	.align		4
        /*0030*/ 	.byte	0x02, 0x4c
        /*0032*/ 	.byte	0x06
	.zero		1


	//----- nvinfo : EIATTR_ANNOTATIONS
	.align		4
        /*0034*/ 	.byte	0x04, 0x55
        /*0036*/ 	.short	(.L_692 - .L_691)


	//   ....[0]....
.L_691:
        /* <DEDUP_REMOVED lines=139> */


	//----- nvinfo : EIATTR_MERCURY_ISA_VERSION
	.align		4
.L_692:
        /*08d0*/ 	.byte	0x03, 0x5f
        /*08d2*/ 	.short	0x0000


	//----- nvinfo : EIATTR_INT_WARP_WIDE_INSTR_OFFSETS
	.align		4
        /*08d4*/ 	.byte	0x04, 0x31
        /*08d6*/ 	.short	(.L_694 - .L_693)


	//   ....[0]....
.L_693:
        /*08d8*/ 	.word	0x0000d780


	//   ....[1]....
        /*08dc*/ 	.word	0x0000d800


	//----- nvinfo : EIATTR_COOP_GROUP_MASK_REGIDS
	.align		4
.L_694:
        /*08e0*/ 	.byte	0x04, 0x29
        /*08e2*/ 	.short	(.L_696 - .L_695)


	//   ....[0]....
.L_695:
        /*08e4*/ 	.word	0xffffffff


	//   ....[1]....
        /*08e8*/ 	.word	0xffffffff


	//   ....[2]....
        /*08ec*/ 	.word	0xffffffff


	//   ....[3]....
        /*08f0*/ 	.word	0xffffffff


	//   ....[4]....
        /*08f4*/ 	.word	0xffffffff


	//   ....[5]....
        /*08f8*/ 	.word	0xffffffff


	//   ....[6]....
        /*08fc*/ 	.word	0xffffffff


	//   ....[7]....
        /*0900*/ 	.word	0xffffffff


	//   ....[8]....
        /*0904*/ 	.word	0xffffffff


	//   ....[9]....
        /*0908*/ 	.word	0xffffffff


	//   ....[10]....
        /*090c*/ 	.word	0xffffffff


	//   ....[11]....
        /*0910*/ 	.word	0xffffffff


	//   ....[12]....
        /*0914*/ 	.word	0xffffffff


	//   ....[13]....
        /*0918*/ 	.word	0xffffffff


	//   ....[14]....
        /*091c*/ 	.word	0xffffffff


	//   ....[15]....
        /*0920*/ 	.word	0xffffffff


	//   ....[16]....
        /*0924*/ 	.word	0xffffffff


	//   ....[17]....
        /*0928*/ 	.word	0xffffffff


	//   ....[18]....
        /*092c*/ 	.word	0xffffffff


	//   ....[19]....
        /*0930*/ 	.word	0xffffffff


	//   ....[20]....
        /*0934*/ 	.word	0xffffffff


	//   ....[21]....
        /*0938*/ 	.word	0xffffffff


	//   ....[22]....
        /*093c*/ 	.word	0xffffffff


	//   ....[23]....
        /*0940*/ 	.word	0xffffffff


	//   ....[24]....
        /*0944*/ 	.word	0xffffffff


	//   ....[25]....
        /*0948*/ 	.word	0xffffffff


	//   ....[26]....
        /*094c*/ 	.word	0xffffffff


	//   ....[27]....
        /*0950*/ 	.word	0xffffffff


	//   ....[28]....
        /*0954*/ 	.word	0xffffffff


	//   ....[29]....
        /*0958*/ 	.word	0xffffffff


	//   ....[30]....
        /*095c*/ 	.word	0xffffffff


	//   ....[31]....
        /*0960*/ 	.word	0xffffffff


	//   ....[32]....
        /*0964*/ 	.word	0xffffffff


	//   ....[33]....
        /*0968*/ 	.word	0xffffffff


	//   ....[34]....
        /*096c*/ 	.word	0xffffffff


	//   ....[35]....
        /*0970*/ 	.word	0xffffffff


	//   ....[36]....
        /*0974*/ 	.word	0xffffffff


	//   ....[37]....
        /*0978*/ 	.word	0xffffffff


	//   ....[38]....
        /*097c*/ 	.word	0xffffffff


	//   ....[39]....
        /*0980*/ 	.word	0xffffffff


	//   ....[40]....
        /*0984*/ 	.word	0xffffffff


	//   ....[41]....
        /*0988*/ 	.word	0xffffffff


	//   ....[42]....
        /*098c*/ 	.word	0xffffffff


	//   ....[43]....
        /*0990*/ 	.word	0xffffffff


	//   ....[44]....
        /*0994*/ 	.word	0xffffffff


	//   ....[45]....
        /*0998*/ 	.word	0xffffffff


	//   ....[46]....
        /*099c*/ 	.word	0xffffffff


	//   ....[47]....
        /*09a0*/ 	.word	0xffffffff


	//   ....[48]....
        /*09a4*/ 	.word	0xffffffff


	//   ....[49]....
        /*09a8*/ 	.word	0xffffffff


	//   ....[50]....
        /*09ac*/ 	.word	0xffffffff


	//   ....[51]....
        /*09b0*/ 	.word	0xffffffff


	//   ....[52]....
        /*09b4*/ 	.word	0xffffffff


	//   ....[53]....
        /*09b8*/ 	.word	0xffffffff


	//   ....[54]....
        /*09bc*/ 	.word	0xffffffff


	//   ....[55]....
        /*09c0*/ 	.word	0xffffffff


	//   ....[56]....
        /*09c4*/ 	.word	0xffffffff


	//   ....[57]....
        /*09c8*/ 	.word	0xffffffff


	//   ....[58]....
        /*09cc*/ 	.word	0xffffffff


	//   ....[59]....
        /*09d0*/ 	.word	0xffffffff


	//   ....[60]....
        /*09d4*/ 	.word	0xffffffff


	//   ....[61]....
        /*09d8*/ 	.word	0xffffffff


	//   ....[62]....
        /*09dc*/ 	.word	0xffffffff


	//   ....[63]....
        /*09e0*/ 	.word	0xffffffff


	//----- nvinfo : EIATTR_COOP_GROUP_INSTR_OFFSETS
	.align		4
.L_696:
        /*09e4*/ 	.byte	0x04, 0x28
        /*09e6*/ 	.short	(.L_698 - .L_697)


	//   ....[0]....
.L_697:
        /*09e8*/ 	.word	0x00000050


	//   ....[1]....
        /*09ec*/ 	.word	0x00001bd0


	//   ....[2]....
        /*09f0*/ 	.word	0x00001bf0


	//   ....[3]....
        /*09f4*/ 	.word	0x00001c10


	//   ....[4]....
        /*09f8*/ 	.word	0x00001c50


	//   ....[5]....
        /*09fc*/ 	.word	0x00001de0


	//   ....[6]....
        /*0a00*/ 	.word	0x00001e00


	//   ....[7]....
        /*0a04*/ 	.word	0x00001ee0


	//   ....[8]....
        /*0a08*/ 	.word	0x00001f00


	//   ....[9]....
        /*0a0c*/ 	.word	0x00003680


	//   ....[10]....
        /*0a10*/ 	.word	0x00003690


	//   ....[11]....
        /*0a14*/ 	.word	0x00003be0


	//   ....[12]....
        /*0a18*/ 	.word	0x00003d80


	//   ....[13]....
        /*0a1c*/ 	.word	0x00003d90


	//   ....[14]....
        /*0a20*/ 	.word	0x00003dc0


	//   ....[15]....
        /*0a24*/ 	.word	0x00006b40


	//   ....[16]....
        /*0a28*/ 	.word	0x00006b90


	//   ....[17]....
        /*0a2c*/ 	.word	0x000071c0


	//   ....[18]....
        /*0a30*/ 	.word	0x000073a0


	//   ....[19]....
        /*0a34*/ 	.word	0x00007410


	//   ....[20]....
        /*0a38*/ 	.word	0x000074a0


	//   ....[21]....
        /*0a3c*/ 	.word	0x0000ab60


	//   ....[22]....
        /*0a40*/ 	.word	0x0000abc0


	//   ....[23]....
        /*0a44*/ 	.word	0x0000ac50


	//   ....[24]....
        /*0a48*/ 	.word	0x0000ac80


	//   ....[25]....
        /*0a4c*/ 	.word	0x0000cd30


	//   ....[26]....
        /*0a50*/ 	.word	0x0000cd80


	//   ....[27]....
        /*0a54*/ 	.word	0x0000cda0


	//   ....[28]....
        /*0a58*/ 	.word	0x0000cdc0


	//   ....[29]....
        /*0a5c*/ 	.word	0x0000e1e0


	//   ....[30]....
        /*0a60*/ 	.word	0x0000e5d0


	//   ....[31]....
        /*0a64*/ 	.word	0x0000e5f0


	//   ....[32]....
        /*0a68*/ 	.word	0x0000e610


	//   ....[33]....
        /*0a6c*/ 	.word	0x0000e620


	//   ....[34]....
        /*0a70*/ 	.word	0x0000e7c0


	//   ....[35]....
        /*0a74*/ 	.word	0x0000e7e0


	//   ....[36]....
        /*0a78*/ 	.word	0x0000ea20


	//   ....[37]....
        /*0a7c*/ 	.word	0x0000ea50


	//   ....[38]....
        /*0a80*/ 	.word	0x0000eb90


	//   ....[39]....
        /*0a84*/ 	.word	0x0000ebc0


	//   ....[40]....
        /*0a88*/ 	.word	0x0000ecf0


	//   ....[41]....
        /*0a8c*/ 	.word	0x0000ed00


	//   ....[42]....
        /*0a90*/ 	.word	0x0000f310


	//   ....[43]....
        /*0a94*/ 	.word	0x0000f330


	//   ....[44]....
        /*0a98*/ 	.word	0x0000f520


	//   ....[45]....
        /*0a9c*/ 	.word	0x0000f530


	//   ....[46]....
        /*0aa0*/ 	.word	0x0000f710


	//   ....[47]....
        /*0aa4*/ 	.word	0x0000f730


	//   ....[48]....
        /*0aa8*/ 	.word	0x0000f910


	//   ....[49]....
        /*0aac*/ 	.word	0x0000f920


	//   ....[50]....
        /*0ab0*/ 	.word	0x0000fb70


	//   ....[51]....
        /*0ab4*/ 	.word	0x0000fc70


	//   ....[52]....
        /*0ab8*/ 	.word	0x0000fcd0


	//   ....[53]....
        /*0abc*/ 	.word	0x0000fd20


	//   ....[54]....
        /*0ac0*/ 	.word	0x0000fd70


	//   ....[55]....
        /*0ac4*/ 	.word	0x0000fde0


	//   ....[56]....
        /*0ac8*/ 	.word	0x0000fe50


	//   ....[57]....
        /*0acc*/ 	.word	0x0000feb0


	//   ....[58]....
        /*0ad0*/ 	.word	0x0000ff10


	//   ....[59]....
        /*0ad4*/ 	.word	0x0000ff70


	//   ....[60]....
        /*0ad8*/ 	.word	0x0000ffe0


	//   ....[61]....
        /*0adc*/ 	.word	0x00010040


	//   ....[62]....
        /*0ae0*/ 	.word	0x000100a0


	//   ....[63]....
        /*0ae4*/ 	.word	0x00010100


	//----- nvinfo : EIATTR_EXIT_INSTR_OFFSETS
	.align		4
.L_698:
        /*0ae8*/ 	.byte	0x04, 0x1c
        /*0aea*/ 	.short	(.L_700 - .L_699)


	//   ....[0]....
.L_699:
        /*0aec*/ 	.word	0x000000a0


	//   ....[1]....
        /*0af0*/ 	.word	0x0000fc30


	//----- nvinfo : EIATTR_MAX_THREADS
	.align		4
.L_700:
        /*0af4*/ 	.byte	0x04, 0x05
        /*0af6*/ 	.short	(.L_702 - .L_701)
.L_701:
        /*0af8*/ 	.word	0x00000100
        /*0afc*/ 	.word	0x00000001
        /*0b00*/ 	.word	0x00000001


	//----- nvinfo : EIATTR_CRS_STACK_SIZE
	.align		4
.L_702:
        /*0b04*/ 	.byte	0x04, 0x1e
        /*0b06*/ 	.short	(.L_704 - .L_703)
.L_703:
        /*0b08*/ 	.word	0x00000000
.L_704:


//--------------------- .nv.info._ZN7cutlass13device_kernelIN5flash19enable_sm80_to_sm89INS1_16FlashAttnFwdSm80INS1_25CollectiveMainloopFwdSm80ILi8ELi1ELb1EN4cute5tupleIJNS5_1CILi128EEENS7_ILi64EEENS7_ILi256EEEEEELi256ENS_6half_tEfNS_4arch4Sm80ELb1ELb0ELb0ELb1ELb0ELb0ELb1ELb0EEENS1_21CollectiveEpilogueFwdINS6_IJS8_SA_S9_EEENS6_IJNS7_ILi1EEESI_SI_EEESC_SE_Li256ELb1ELb1ELb0ELb0EEENS1_19SingleTileSchedulerILb1ELb0ELb1ELi128EEEEEEEEEvNT_6ParamsE --------------------------
	.section	.nv.info._ZN7cutlass13device_kernelIN5flash19enable_sm80_to_sm89INS1_16FlashAttnFwdSm80INS1_25CollectiveMainloopFwdSm80ILi8ELi1ELb1EN4cute5tupleIJNS5_1CILi128EEENS7_ILi64EEENS7_ILi256EEEEEELi256ENS_6half_tEfNS_4arch4Sm80ELb1ELb0ELb0ELb1ELb0ELb0ELb1ELb0EEENS1_21CollectiveEpilogueFwdINS6_IJS8_SA_S9_EEENS6_IJNS7_ILi1EEESI_SI_EEESC_SE_Li256ELb1ELb1ELb0ELb0EEENS1_19SingleTileSchedulerILb1ELb0ELb1ELi128EEEEEEEEEvNT_6ParamsE,"",@"SHT_CUDA_INFO"
	.sectionflags	@""
	.align	4


	//----- nvinfo : EIATTR_CUDA_API_VERSION
	.align		4
        /*0000*/ 	.byte	0x04, 0x37
        /*0002*/ 	.short	(.L_706 - .L_705)
.L_705:
        /*0004*/ 	.word	0x00000082


	//----- nvinfo : EIATTR_SW2861232_WAR
	.align		4
.L_706:
        /*0008*/ 	.byte	0x01, 0x35
	.zero		2


	//----- nvinfo : EIATTR_PARAM_CBANK
	.align		4
        /*000c*/ 	.byte	0x04, 0x0a
        /*000e*/ 	.short	(.L_708 - .L_707)
	.align		4
.L_707:
        /*0010*/ 	.word	index@(.nv.constant0._ZN7cutlass13device_kernelIN5flash19enable_sm80_to_sm89INS1_16FlashAttnFwdSm80INS1_25CollectiveMainloopFwdSm80ILi8ELi1ELb1EN4cute5tupleIJNS5_1CILi128EEENS7_ILi64EEENS7_ILi256EEEEEELi256ENS_6half_tEfNS_4arch4Sm80ELb1ELb0ELb0ELb1ELb0ELb0ELb1ELb0EEENS1_21CollectiveEpilogueFwdINS6_IJS8_SA_S9_EEENS6_IJNS7_ILi1EEESI_SI_EEESC_SE_Li256ELb1ELb1ELb0ELb0EEENS1_19SingleTileSchedulerILb1ELb0ELb1ELi128EEEEEEEEEvNT_6ParamsE)
        /*0014*/ 	.short	0x0160
        /*0016*/ 	.short	0x0418


	//----- nvinfo : EIATTR_CBANK_PARAM_SIZE
	.align		4
.L_708:
        /*0018*/ 	.byte	0x03, 0x19
        /*001a*/ 	.short	0x0418


	//----- nvinfo : EIATTR_KPARAM_INFO
	.align		4
        /*001c*/ 	.byte	0x04, 0x17
        /*001e*/ 	.short	(.L_710 - .L_709)
.L_709:
        /*0020*/ 	.word	0x00000000
        /*0024*/ 	.short	0x0000
        /*0026*/ 	.short	0x0000
        /*0028*/ 	.byte	0x00, 0xf0, 0x61, 0x10


	//----- nvinfo : EIATTR_MAXREG_COUNT
	.align		4
.L_710:
        /*002c*/ 	.byte	0x03, 0x1b
        /*002e*/ 	.short	0x00ff


	//----- nvinfo : EIATTR_NUM_BARRIERS
	.align		4
        /*0030*/ 	.byte	0x02, 0x4c
        /*0032*/ 	.byte	0x02
	.zero		1


	//----- nvinfo : EIATTR_ANNOTATIONS
	.align		4
        /*0034*/ 	.byte	0x04, 0x55
        /*0036*/ 	.short	(.L_712 - .L_711)


	//   ....[0]....
.L_711:
        /* <DEDUP_REMOVED lines=99> */


	//----- nvinfo : EIATTR_MERCURY_ISA_VERSION
	.align		4
.L_712:
        /*0658*/ 	.byte	0x03, 0x5f
        /*065a*/ 	.short	0x0000


	//----- nvinfo : EIATTR_COOP_GROUP_MASK_REGIDS
	.align		4
        /*065c*/ 	.byte	0x04, 0x29
        /*065e*/ 	.short	(.L_714 - .L_713)


	//   ....[0]....
.L_713:
        /*0660*/ 	.word	0xffffffff


	//   ....[1]....
        /*0664*/ 	.word	0xffffffff


	//   ....[2]....
        /*0668*/ 	.word	0xffffffff


	//   ....[3]....
        /*066c*/ 	.word	0xffffffff


	//   ....[4]....
        /*0670*/ 	.word	0xffffffff


	//   ....[5]....
        /*0674*/ 	.word	0xffffffff


	//   ....[6]....
        /*0678*/ 	.word	0xffffffff


	//   ....[7]....
        /*067c*/ 	.word	0xffffffff


	//   ....[8]....
        /*0680*/ 	.word	0xffffffff


	//   ....[9]....
        /*0684*/ 	.word	0xffffffff


	//   ....[10]....
        /*0688*/ 	.word	0xffffffff


	//   ....[11]....
        /*068c*/ 	.word	0xffffffff


	//   ....[12]....
        /*0690*/ 	.word	0xffffffff


	//   ....[13]....
        /*0694*/ 	.word	0xffffffff


	//   ....[14]....
        /*0698*/ 	.word	0xffffffff


	//   ....[15]....
        /*069c*/ 	.word	0xffffffff


	//   ....[16]....
        /*06a0*/ 	.word	0xffffffff


	//   ....[17]....
        /*06a4*/ 	.word	0xffffffff


	//   ....[18]....
        /*06a8*/ 	.word	0xffffffff


	//   ....[19]....
        /*06ac*/ 	.word	0xffffffff


	//   ....[20]....
        /*06b0*/ 	.word	0xffffffff


	//   ....[21]....
        /*06b4*/ 	.word	0xffffffff


	//   ....[22]....
        /*06b8*/ 	.word	0xffffffff


	//   ....[23]....
        /*06bc*/ 	.word	0xffffffff


	//   ....[24]....
        /*06c0*/ 	.word	0xffffffff


	//   ....[25]....
        /*06c4*/ 	.word	0xffffffff


	//   ....[26]....
        /*06c8*/ 	.word	0xffffffff


	//   ....[27]....
        /*06cc*/ 	.word	0xffffffff


	//   ....[28]....
        /*06d0*/ 	.word	0xffffffff


	//   ....[29]....
        /*06d4*/ 	.word	0xffffffff


	//   ....[30]....
        /*06d8*/ 	.word	0xffffffff


	//   ....[31]....
        /*06dc*/ 	.word	0xffffffff


	//   ....[32]....
        /*06e0*/ 	.word	0xffffffff


	//   ....[33]....
        /*06e4*/ 	.word	0xffffffff


	//   ....[34]....
        /*06e8*/ 	.word	0xffffffff


	//   ....[35]....
        /*06ec*/ 	.word	0xffffffff


	//   ....[36]....
        /*06f0*/ 	.word	0xffffffff


	//   ....[37]....
        /*06f4*/ 	.word	0xffffffff


	//   ....[38]....
        /*06f8*/ 	.word	0xffffffff


	//   ....[39]....
        /*06fc*/ 	.word	0xffffffff


	//   ....[40]....
        /*0700*/ 	.word	0xffffffff


	//   ....[41]....
        /*0704*/ 	.word	0xffffffff


	//   ....[42]....
        /*0708*/ 	.word	0xffffffff


	//   ....[43]....
        /*070c*/ 	.word	0xffffffff


	//   ....[44]....
        /*0710*/ 	.word	0xffffffff


	//   ....[45]....
        /*0714*/ 	.word	0xffffffff


	//   ....[46]....
        /*0718*/ 	.word	0xffffffff


	//   ....[47]....
        /*071c*/ 	.word	0xffffffff


	//   ....[48]....
        /*0720*/ 	.word	0xffffffff


	//----- nvinfo : EIATTR_COOP_GROUP_INSTR_OFFSETS
	.align		4
.L_714:
        /*0724*/ 	.byte	0x04, 0x28
        /*0726*/ 	.short	(.L_716 - .L_715)


	//   ....[0]....
.L_715:
        /*0728*/ 	.word	0x00000090


	//   ....[1]....
        /*072c*/ 	.word	0x00001160


	//   ....[2]....
        /*0730*/ 	.word	0x000011a0


	//   ....[3]....
        /*0734*/ 	.word	0x000012f0


	//   ....[4]....
        /*0738*/ 	.word	0x00001330


	//   ....[5]....
        /*073c*/ 	.word	0x00001470


	//   ....[6]....
        /*0740*/ 	.word	0x000014a0


	//   ....[7]....
        /*0744*/ 	.word	0x00001610


	//   ....[8]....
        /*0748*/ 	.word	0x00001670


	//   ....[9]....
        /*074c*/ 	.word	0x00003050


	//   ....[10]....
        /*0750*/ 	.word	0x00003070


	//   ....[11]....
        /*0754*/ 	.word	0x00003690


	//   ....[12]....
        /*0758*/ 	.word	0x000037f0


	//   ....[13]....
        /*075c*/ 	.word	0x00003800


	//   ....[14]....
        /*0760*/ 	.word	0x00003860


	//   ....[15]....
        /*0764*/ 	.word	0x00007060


	//   ....[16]....
        /*0768*/ 	.word	0x00007070


	//   ....[17]....
        /*076c*/ 	.word	0x00007730


	//   ....[18]....
        /*0770*/ 	.word	0x00007800


	//   ....[19]....
        /*0774*/ 	.word	0x00007810


	//   ....[20]....
        /*0778*/ 	.word	0x00007830


	//   ....[21]....
        /*077c*/ 	.word	0x0000b000


	//   ....[22]....
        /*0780*/ 	.word	0x0000b020


	//   ....[23]....
        /*0784*/ 	.word	0x0000b740


	//   ....[24]....
        /*0788*/ 	.word	0x0000b760


	//   ....[25]....
        /*078c*/ 	.word	0x0000d130


	//   ....[26]....
        /*0790*/ 	.word	0x0000d140


	//   ....[27]....
        /*0794*/ 	.word	0x0000d170


	//   ....[28]....
        /*0798*/ 	.word	0x0000d190


	//   ....[29]....
        /*079c*/ 	.word	0x0000eb10


	//   ....[30]....
        /*07a0*/ 	.word	0x0000eb50


	//   ....[31]....
        /*07a4*/ 	.word	0x0000eb80


	//   ....[32]....
        /*07a8*/ 	.word	0x0000eba0


	//   ....[33]....
        /*07ac*/ 	.word	0x0000edc0


	//   ....[34]....
        /*07b0*/ 	.word	0x0000edd0


	//   ....[35]....
        /*07b4*/ 	.word	0x0000efd0


	//   ....[36]....
        /*07b8*/ 	.word	0x0000f000


	//   ....[37]....
        /*07bc*/ 	.word	0x0000f1c0


	//   ....[38]....
        /*07c0*/ 	.word	0x0000f1f0


	//   ....[39]....
        /*07c4*/ 	.word	0x0000f3b0


	//   ....[40]....
        /*07c8*/ 	.word	0x0000f3d0


	//   ....[41]....
        /*07cc*/ 	.word	0x0000fc40


	//   ....[42]....
        /*07d0*/ 	.word	0x0000fc60


	//   ....[43]....
        /*07d4*/ 	.word	0x0000fe20


	//   ....[44]....
        /*07d8*/ 	.word	0x0000fe50


	//   ....[45]....
        /*07dc*/ 	.word	0x0000ffe0


	//   ....[46]....
        /*07e0*/ 	.word	0x00010010


	//   ....[47]....
        /*07e4*/ 	.word	0x000101a0


	//   ....[48]....
        /*07e8*/ 	.word	0x000101c0


	//----- nvinfo : EIATTR_EXIT_INSTR_OFFSETS
	.align		4
.L_716:
        /*07ec*/ 	.byte	0x04, 0x1c
        /*07ee*/ 	.short	(.L_718 - .L_717)


	//   ....[0]....
.L_717:
        /*07f0*/ 	.word	0x00000350


	//   ....[1]....
        /*07f4*/ 	.word	0x0000f3e0


	//   ....[2]....
        /*07f8*/ 	.word	0x0000f520


	//   ....[3]....
        /*07fc*/ 	.word	0x0000f580


	//   ....[4]....
        /*0800*/ 	.word	0x000101d0


	//   ....[5]....
        /*0804*/ 	.word	0x000102e0


	//   ....[6]....
        /*0808*/ 	.word	0x00010340


	//----- nvinfo : EIATTR_CTAIDZ_USED
	.align		4
.L_718:
        /*080c*/ 	.byte	0x01, 0x04
	.zero		2


	//----- nvinfo : EIATTR_MAX_THREADS
	.align		4
        /*0810*/ 	.byte	0x04, 0x05
        /*0812*/ 	.short	(.L_720 - .L_719)
.L_719:
        /*0814*/ 	.word	0x00000100
        /*0818*/ 	.word	0x00000001
        /*081c*/ 	.word	0x00000001


	//----- nvinfo : EIATTR_CRS_STACK_SIZE
	.align		4
.L_720:
        /*0820*/ 	.byte	0x04, 0x1e
        /*0822*/ 	.short	(.L_722 - .L_721)
.L_721:
        /*0824*/ 	.word	0x00000000
.L_722:


//--------------------- .nv.info._ZN7cutlass13device_kernelIN5flash19enable_sm80_to_sm89INS1_16FlashAttnFwdSm80INS1_25CollectiveMainloopFwdSm80ILi8ELi1ELb0EN4cute5tupleIJNS5_1CILi128EEENS7_ILi32EEENS7_ILi256EEEEEELi256ENS_6half_tEfNS_4arch4Sm80ELb1ELb0ELb0ELb1ELb0ELb1ELb1ELb0EEENS1_21CollectiveEpilogueFwdINS6_IJS8_SA_S9_EEENS6_IJNS7_ILi1EEESI_SI_EEESC_SE_Li256ELb1ELb1ELb0ELb0EEENS1_19SingleTileSchedulerILb1ELb0ELb1ELi128EEEEEEEEEvNT_6ParamsE --------------------------
	.section	.nv.info._ZN7cutlass13device_kernelIN5flash19enable_sm80_to_sm89INS1_16FlashAttnFwdSm80INS1_25CollectiveMainloopFwdSm80ILi8ELi1ELb0EN4cute5tupleIJNS5_1CILi128EEENS7_ILi32EEENS7_ILi256EEEEEELi256ENS_6half_tEfNS_4arch4Sm80ELb1ELb0ELb0ELb1ELb0ELb1ELb1ELb0EEENS1_21CollectiveEpilogueFwdINS6_IJS8_SA_S9_EEENS6_IJNS7_ILi1EEESI_SI_EEESC_SE_Li256ELb1ELb1ELb0ELb0EEENS1_19SingleTileSchedulerILb1ELb0ELb1ELi128EEEEEEEEEvNT_6ParamsE,"",@"SHT_CUDA_INFO"
	.sectionflags	@""
	.align	4


	//----- nvinfo : EIATTR_CUDA_API_VERSION
	.align		4
        /*0000*/ 	.byte	0x04, 0x37
        /*0002*/ 	.short	(.L_724 - .L_723)
.L_723:
        /*0004*/ 	.word	0x00000082


	//----- nvinfo : EIATTR_SW2861232_WAR
	.align		4
.L_724:
        /*0008*/ 	.byte	0x01, 0x35
	.zero		2


	//----- nvinfo : EIATTR_PARAM_CBANK
	.align		4
        /*000c*/ 	.byte	0x04, 0x0a
        /*000e*/ 	.short	(.L_726 - .L_725)
	.align		4
.L_725:
        /*0010*/ 	.word	index@(.nv.constant0._ZN7cutlass13device_kernelIN5flash19enable_sm80_to_sm89INS1_16FlashAttnFwdSm80INS1_25CollectiveMainloopFwdSm80ILi8ELi1ELb0EN4cute5tupleIJNS5_1CILi128EEENS7_ILi32EEENS7_ILi256EEEEEELi256ENS_6half_tEfNS_4arch4Sm80ELb1ELb0ELb0ELb1ELb0ELb1ELb1ELb0EEENS1_21CollectiveEpilogueFwdINS6_IJS8_SA_S9_EEENS6_IJNS7_ILi1EEESI_SI_EEESC_SE_Li256ELb1ELb1ELb0ELb0EEENS1_19SingleTileSchedulerILb1ELb0ELb1ELi128EEEEEEEEEvNT_6ParamsE)
        /*0014*/ 	.short	0x0160
        /*0016*/ 	.short	0x0418


	//----- nvinfo : EIATTR_CBANK_PARAM_SIZE
	.align		4
.L_726:
        /*0018*/ 	.byte	0x03, 0x19
        /*001a*/ 	.short	0x0418


	//----- nvinfo : EIATTR_KPARAM_INFO
	.align		4
        /*001c*/ 	.byte	0x04, 0x17
        /*001e*/ 	.short	(.L_728 - .L_727)
.L_727:
        /*0020*/ 	.word	0x00000000
        /*0024*/ 	.short	0x0000
        /*0026*/ 	.short	0x0000
        /*0028*/ 	.byte	0x00, 0xf0, 0x61, 0x10


	//----- nvinfo : EIATTR_MAXREG_COUNT
	.align		4
.L_728:
        /*002c*/ 	.byte	0x03, 0x1b
        /*002e*/ 	.short	0x00ff


	//----- nvinfo : EIATTR_NUM_BARRIERS
	.align		4
        /*0030*/ 	.byte	0x02, 0x4c
        /*0032*/ 	.byte	0x02
	.zero		1


	//----- nvinfo : EIATTR_MERCURY_ISA_VERSION
	.align		4
        /*0034*/ 	.byte	0x03, 0x5f
        /*0036*/ 	.short	0x0000


	//----- nvinfo : EIATTR_COOP_GROUP_MASK_REGIDS
	.align		4
        /*0038*/ 	.byte	0x04, 0x29
        /*003a*/ 	.short	(.L_730 - .L_729)


	//   ....[0]....
.L_729:
        /*003c*/ 	.word	0xffffffff


	//   ....[1]....
        /*0040*/ 	.word	0xffffffff


	//   ....[2]....
        /*0044*/ 	.word	0xffffffff


	//   ....[3]....
        /*0048*/ 	.word	0xffffffff


	//   ....[4]....
        /*004c*/ 	.word	0xffffffff


	//   ....[5]....
        /*0050*/ 	.word	0xffffffff


	//   ....[6]....
        /*0054*/ 	.word	0xffffffff


	//   ....[7]....
        /*0058*/ 	.word	0xffffffff


	//   ....[8]....
        /*005c*/ 	.word	0xffffffff


	//   ....[9]....
        /*0060*/ 	.word	0xffffffff


	//   ....[10]....
        /*0064*/ 	.word	0xffffffff


	//   ....[11]....
        /*0068*/ 	.word	0xffffffff


	//   ....[12]....
        /*006c*/ 	.word	0xffffffff


	//   ....[13]....
        /*0070*/ 	.word	0xffffffff


	//   ....[14]....
        /*0074*/ 	.word	0xffffffff


	//   ....[15]....
        /*0078*/ 	.word	0xffffffff


	//   ....[16]....
        /*007c*/ 	.word	0xffffffff


	//   ....[17]....
        /*0080*/ 	.word	0xffffffff


	//   ....[18]....
        /*0084*/ 	.word	0xffffffff


	//   ....[19]....
        /*0088*/ 	.word	0xffffffff


	//   ....[20]....
        /*008c*/ 	.word	0xffffffff


	//   ....[21]....
        /*0090*/ 	.word	0xffffffff


	//   ....[22]....
        /*0094*/ 	.word	0xffffffff


	//   ....[23]....
        /*0098*/ 	.word	0xffffffff


	//   ....[24]....
        /*009c*/ 	.word	0xffffffff


	//   ....[25]....
        /*00a0*/ 	.word	0xffffffff


	//   ....[26]....
        /*00a4*/ 	.word	0xffffffff


	//   ....[27]....
        /*00a8*/ 	.word	0xffffffff


	//   ....[28]....
        /*00ac*/ 	.word	0xffffffff


	//   ....[29]....
        /*00b0*/ 	.word	0xffffffff


	//   ....[30]....
        /*00b4*/ 	.word	0xffffffff


	//   ....[31]....
        /*00b8*/ 	.word	0xffffffff


	//   ....[32]....
        /*00bc*/ 	.word	0xffffffff


	//   ....[33]....
        /*00c0*/ 	.word	0xffffffff


	//   ....[34]....
        /*00c4*/ 	.word	0xffffffff


	//   ....[35]....
        /*00c8*/ 	.word	0xffffffff


	//   ....[36]....
        /*00cc*/ 	.word	0xffffffff


	//   ....[37]....
        /*00d0*/ 	.word	0xffffffff


	//   ....[38]....
        /*00d4*/ 	.word	0xffffffff


	//   ....[39]....
        /*00d8*/ 	.word	0xffffffff


	//   ....[40]....
        /*00dc*/ 	.word	0xffffffff


	//   ....[41]....
        /*00e0*/ 	.word	0xffffffff


	//   ....[42]....
        /*00e4*/ 	.word	0xffffffff


	//   ....[43]....
        /*00e8*/ 	.word	0xffffffff


	//   ....[44]....
        /*00ec*/ 	.word	0xffffffff


	//   ....[45]....
        /*00f0*/ 	.word	0xffffffff


	//   ....[46]....
        /*00f4*/ 	.word	0xffffffff


	//   ....[47]....
        /*00f8*/ 	.word	0xffffffff


	//   ....[48]....
        /*00fc*/ 	.word	0xffffffff


	//   ....[49]....
        /*0100*/ 	.word	0xffffffff


	//   ....[50]....
        /*0104*/ 	.word	0xffffffff


	//   ....[51]....
        /*0108*/ 	.word	0xffffffff


	//   ....[52]....
        /*010c*/ 	.word	0xffffffff


	//   ....[53]....
        /*0110*/ 	.word	0xffffffff


	//   ....[54]....
        /*0114*/ 	.word	0xffffffff


	//   ....[55]....
        /*0118*/ 	.word	0xffffffff


	//   ....[56]....
        /*011c*/ 	.word	0xffffffff


	//   ....[57]....
        /*0120*/ 	.word	0xffffffff


	//   ....[58]....
        /*0124*/ 	.word	0xffffffff


	//   ....[59]....
        /*0128*/ 	.word	0xffffffff


	//   ....[60]....
        /*012c*/ 	.word	0xffffffff


	//   ....[61]....
        /*0130*/ 	.word	0xffffffff


	//   ....[62]....
        /*0134*/ 	.word	0xffffffff


	//   ....[63]....
        /*0138*/ 	.word	0xffffffff


	//   ....[64]....
        /*013c*/ 	.word	0xffffffff


	//   ....[65]....
        /*0140*/ 	.word	0xffffffff


	//   ....[66]....
        /*0144*/ 	.word	0xffffffff


	//   ....[67]....
        /*0148*/ 	.word	0xffffffff


	//   ....[68]....
        /*014c*/ 	.word	0xffffffff


	//   ....[69]....
        /*0150*/ 	.word	0xffffffff


	//   ....[70]....
        /*0154*/ 	.word	0xffffffff


	//   ....[71]....
        /*0158*/ 	.word	0xffffffff


	//   ....[72]....
        /*015c*/ 	.word	0xffffffff


	//   ....[73]....
        /*0160*/ 	.word	0xffffffff


	//   ....[74]....
        /*0164*/ 	.word	0xffffffff


	//   ....[75]....
        /*0168*/ 	.word	0xffffffff


	//   ....[76]....
        /*016c*/ 	.word	0xffffffff


	//   ....[77]....
        /*0170*/ 	.word	0xffffffff


	//   ....[78]....
        /*0174*/ 	.word	0xffffffff


	//   ....[79]....
        /*0178*/ 	.word	0xffffffff


	//   ....[80]....
        /*017c*/ 	.word	0xffffffff


	//----- nvinfo : EIATTR_COOP_GROUP_INSTR_OFFSETS
	.align		4
.L_730:
        /*0180*/ 	.byte	0x04, 0x28
        /*0182*/ 	.short	(.L_732 - .L_731)


	//   ....[0]....
.L_731:
        /*0184*/ 	.word	0x00000060


	//   ....[1]....
        /*0188*/ 	.word	0x00004d70


	//   ....[2]....
        /*018c*/ 	.word	0x00004db0


	//   ....[3]....
        /*0190*/ 	.word	0x00005330


	//   ....[4]....
        /*0194*/ 	.word	0x00005340


	//   ....[5]....
        /*0198*/ 	.word	0x00005540


	//   ....[6]....
        /*019c*/ 	.word	0x00005570


	//   ....[7]....
        /*01a0*/ 	.word	0x00005780


	//   ....[8]....
        /*01a4*/ 	.word	0x000057a0


	//   ....[9]....
        /*01a8*/ 	.word	0x00005e50


	//   ....[10]....
        /*01ac*/ 	.word	0x00005e70


	//   ....[11]....
        /*01b0*/ 	.word	0x00005e90


	//   ....[12]....
        /*01b4*/ 	.word	0x00005ea0


	//   ....[13]....
        /*01b8*/ 	.word	0x00006270


	//   ....[14]....
        /*01bc*/ 	.word	0x000062c0


	//   ....[15]....
        /*01c0*/ 	.word	0x00006300


	//   ....[16]....
        /*01c4*/ 	.word	0x00006340


	//   ....[17]....
        /*01c8*/ 	.word	0x00006680


	//   ....[18]....
        /*01cc*/ 	.word	0x00006720


	//   ....[19]....
        /*01d0*/ 	.word	0x000067a0


	//   ....[20]....
        /*01d4*/ 	.word	0x00006810


	//   ....[21]....
        /*01d8*/ 	.word	0x00006b80


	//   ....[22]....
        /*01dc*/ 	.word	0x00006be0


	//   ....[23]....
        /*01e0*/ 	.word	0x00006c20


	//   ....[24]....
        /*01e4*/ 	.word	0x00006c60


	//   ....[25]....
        /*01e8*/ 	.word	0x0000a330


	//   ....[26]....
        /*01ec*/ 	.word	0x0000a350


	//   ....[27]....
        /*01f0*/ 	.word	0x0000a370


	//   ....[28]....
        /*01f4*/ 	.word	0x0000a380


	//   ....[29]....
        /*01f8*/ 	.word	0x0000a580


	//   ....[30]....
        /*01fc*/ 	.word	0x0000a620


	//   ....[31]....
        /*0200*/ 	.word	0x0000a670


	//   ....[32]....
        /*0204*/ 	.word	0x0000a6e0


	//   ....[33]....
        /*0208*/ 	.word	0x0000a980


	//   ....[34]....
        /*020c*/ 	.word	0x0000aa20


	//   ....[35]....
        /*0210*/ 	.word	0x0000aaa0


	//   ....[36]....
        /*0214*/ 	.word	0x0000ab10


	//   ....[37]....
        /*0218*/ 	.word	0x0000ada0


	//   ....[38]....
        /*021c*/ 	.word	0x0000ae40


	//   ....[39]....
        /*0220*/ 	.word	0x0000ae90


	//   ....[40]....
        /*0224*/ 	.word	0x0000aee0


	//   ....[41]....
        /*0228*/ 	.word	0x0000f5e0


	//   ....[42]....
        /*022c*/ 	.word	0x0000f5f0


	//   ....[43]....
        /*0230*/ 	.word	0x0000f8e0


	//   ....[44]....
        /*0234*/ 	.word	0x0000f9e0


	//   ....[45]....
        /*0238*/ 	.word	0x0000fa00


	//   ....[46]....
        /*023c*/ 	.word	0x0000faa0


	//   ....[47]....
        /*0240*/ 	.word	0x00010ea0


	//   ....[48]....
        /*0244*/ 	.word	0x00010ed0


	//   ....[49]....
        /*0248*/ 	.word	0x00011140


	//   ....[50]....
        /*024c*/ 	.word	0x00011270


	//   ....[51]....
        /*0250*/ 	.word	0x00011290


	//   ....[52]....
        /*0254*/ 	.word	0x00011340


	//   ....[53]....
        /*0258*/ 	.word	0x00013050


	//   ....[54]....
        /*025c*/ 	.word	0x00013080


	//   ....[55]....
        /*0260*/ 	.word	0x000130a0


	//   ....[56]....
        /*0264*/ 	.word	0x000130c0


	//   ....[57]....
        /*0268*/ 	.word	0x000143f0


	//   ....[58]....
        /*026c*/ 	.word	0x00014420


	//   ....[59]....
        /*0270*/ 	.word	0x00014470


	//   ....[60]....
        /*0274*/ 	.word	0x00014480


	//   ....[61]....
        /*0278*/ 	.word	0x00015d60


	//   ....[62]....
        /*027c*/ 	.word	0x00015dc0


	//   ....[63]....
        /*0280*/ 	.word	0x00015e10


	//   ....[64]....
        /*0284*/ 	.word	0x00015e50


	//   ....[65]....
        /*0288*/ 	.word	0x00016070


	//   ....[66]....
        /*028c*/ 	.word	0x00016080


	//   ....[67]....
        /*0290*/ 	.word	0x00016280


	//   ....[68]....
        /*0294*/ 	.word	0x000162b0


	//   ....[69]....
        /*0298*/ 	.word	0x00016470


	//   ....[70]....
        /*029c*/ 	.word	0x000164a0


	//   ....[71]....
        /*02a0*/ 	.word	0x00016660


	//   ....[72]....
        /*02a4*/ 	.word	0x00016680


	//   ....[73]....
        /*02a8*/ 	.word	0x00016ee0


	//   ....[74]....
        /*02ac*/ 	.word	0x00016f00


	//   ....[75]....
        /*02b0*/ 	.word	0x00017090


	//   ....[76]....
        /*02b4*/ 	.word	0x000170c0


	//   ....[77]....
        /*02b8*/ 	.word	0x00017250


	//   ....[78]....
        /*02bc*/ 	.word	0x00017280


	//   ....[79]....
        /*02c0*/ 	.word	0x00017410


	//   ....[80]....
        /*02c4*/ 	.word	0x00017430


	//----- nvinfo : EIATTR_EXIT_INSTR_OFFSETS
	.align		4
.L_732:
        /*02c8*/ 	.byte	0x04, 0x1c
        /*02ca*/ 	.short	(.L_734 - .L_733)


	//   ....[0]....
.L_733:
        /*02cc*/ 	.word	0x00000330


	//   ....[1]....
        /*02d0*/ 	.word	0x00016690


	//   ....[2]....
        /*02d4*/ 	.word	0x000167d0


	//   ....[3]....
        /*02d8*/ 	.word	0x00016830


	//   ....[4]....
        /*02dc*/ 	.word	0x00017440


	//   ....[5]....
        /*02e0*/ 	.word	0x00017550


	//   ....[6]....
        /*02e4*/ 	.word	0x000175b0


	//----- nvinfo : EIATTR_CTAIDZ_USED
	.align		4
.L_734:
        /*02e8*/ 	.byte	0x01, 0x04
	.zero		2


	//----- nvinfo : EIATTR_MAX_THREADS
	.align		4
        /*02ec*/ 	.byte	0x04, 0x05
        /*02ee*/ 	.short	(.L_736 - .L_735)
.L_735:
        /*02f0*/ 	.word	0x00000100
        /*02f4*/ 	.word	0x00000001
        /*02f8*/ 	.word	0x00000001


	//----- nvinfo : EIATTR_CRS_STACK_SIZE
	.align		4
.L_736:
        /*02fc*/ 	.byte	0x04, 0x1e
        /*02fe*/ 	.short	(.L_738 - .L_737)
.L_737:
        /*0300*/ 	.word	0x00000000
.L_738:


//--------------------- .nv.info._ZN7cutlass13device_kernelIN5flash19enable_sm80_to_sm89INS1_16FlashAttnFwdSm80INS1_25CollectiveMainloopFwdSm80ILi8ELi1ELb0EN4cute5tupleIJNS5_1CILi128EEENS7_ILi96EEENS7_ILi256EEEEEELi256ENS_6half_tEfNS_4arch4Sm80ELb0ELb0ELb0ELb0ELb0ELb0ELb1ELb0EEENS1_21CollectiveEpilogueFwdINS6_IJS8_SA_S9_EEENS6_IJNS7_ILi1EEESI_SI_EEESC_SE_Li256ELb0ELb1ELb0ELb0EEENS1_19SingleTileSchedulerILb0ELb0ELb1ELi128EEEEEEEEEvNT_6ParamsE --------------------------
	.section	.nv.info._ZN7cutlass13device_kernelIN5flash19enable_sm80_to_sm89INS1_16FlashAttnFwdSm80INS1_25CollectiveMainloopFwdSm80ILi8ELi1ELb0EN4cute5tupleIJNS5_1CILi128EEENS7_ILi96EEENS7_ILi256EEEEEELi256ENS_6half_tEfNS_4arch4Sm80ELb0ELb0ELb0ELb0ELb0ELb0ELb1ELb0EEENS1_21CollectiveEpilogueFwdINS6_IJS8_SA_S9_EEENS6_IJNS7_ILi1EEESI_SI_EEESC_SE_Li256ELb0ELb1ELb0ELb0EEENS1_19SingleTileSchedulerILb0ELb0ELb1ELi128EEEEEEEEEvNT_6ParamsE,"",@"SHT_CUDA_INFO"
	.sectionflags	@""
	.align	4


	//----- nvinfo : EIATTR_CUDA_API_VERSION
	.align		4
        /*0000*/ 	.byte	0x04, 0x37
        /*0002*/ 	.short	(.L_740 - .L_739)
.L_739:
        /*0004*/ 	.word	0x00000082


	//----- nvinfo : EIATTR_SW2861232_WAR
	.align		4
.L_740:
        /*0008*/ 	.byte	0x01, 0x35
	.zero		2


	//----- nvinfo : EIATTR_PARAM_CBANK
	.align		4
        /*000c*/ 	.byte	0x04, 0x0a
        /*000e*/ 	.short	(.L_742 - .L_741)
	.align		4
.L_741:
        /*0010*/ 	.word	index@(.nv.constant0._ZN7cutlass13device_kernelIN5flash19enable_sm80_to_sm89INS1_16FlashAttnFwdSm80INS1_25CollectiveMainloopFwdSm80ILi8ELi1ELb0EN4cute5tupleIJNS5_1CILi128EEENS7_ILi96EEENS7_ILi256EEEEEELi256ENS_6half_tEfNS_4arch4Sm80ELb0ELb0ELb0ELb0ELb0ELb0ELb1ELb0EEENS1_21CollectiveEpilogueFwdINS6_IJS8_SA_S9_EEENS6_IJNS7_ILi1EEESI_SI_EEESC_SE_Li256ELb0ELb1ELb0ELb0EEENS1_19SingleTileSchedulerILb0ELb0ELb1ELi128EEEEEEEEEvNT_6ParamsE)
        /*0014*/ 	.short	0x0160
        /*0016*/ 	.short	0x0418


	//----- nvinfo : EIATTR_CBANK_PARAM_SIZE
	.align		4
.L_742:
        /*0018*/ 	.byte	0x03, 0x19
        /*001a*/ 	.short	0x0418


	//----- nvinfo : EIATTR_KPARAM_INFO
	.align		4
        /*001c*/ 	.byte	0x04, 0x17
        /*001e*/ 	.short	(.L_744 - .L_743)
.L_743:
        /*0020*/ 	.word	0x00000000
        /*0024*/ 	.short	0x0000
        /*0026*/ 	.short	0x0000
        /*0028*/ 	.byte	0x00, 0xf0, 0x61, 0x10


	//----- nvinfo : EIATTR_MAXREG_COUNT
	.align		4
.L_744:
        /*002c*/ 	.byte	0x03, 0x1b
        /*002e*/ 	.short	0x00ff


	//----- nvinfo : EIATTR_NUM_BARRIERS
	.align		4
        /*0030*/ 	.byte	0x02, 0x4c
        /*0032*/ 	.byte	0x02
	.zero		1


	//----- nvinfo : EIATTR_ANNOTATIONS
	.align		4
        /*0034*/ 	.byte	0x04, 0x55
        /*0036*/ 	.short	(.L_746 - .L_745)


	//   ....[0]....
.L_745:
        /* <DEDUP_REMOVED lines=23> */


	//----- nvinfo : EIATTR_MERCURY_ISA_VERSION
	.align		4
.L_746:
        /*0198*/ 	.byte	0x03, 0x5f
        /*019a*/ 	.short	0x0000


	//----- nvinfo : EIATTR_COOP_GROUP_MASK_REGIDS
	.align		4
        /*019c*/ 	.byte	0x04, 0x29
        /*019e*/ 	.short	(.L_748 - .L_747)


	//   ....[0]....
.L_747:
        /*01a0*/ 	.word	0xffffffff


	//   ....[1]....
        /*01a4*/ 	.word	0xffffffff


	//   ....[2]....
        /*01a8*/ 	.word	0xffffffff


	//   ....[3]....
        /*01ac*/ 	.word	0xffffffff


	//   ....[4]....
        /*01b0*/ 	.word	0xffffffff


	//   ....[5]....
        /*01b4*/ 	.word	0xffffffff


	//   ....[6]....
        /*01b8*/ 	.word	0xffffffff


	//   ....[7]....
        /*01bc*/ 	.word	0xffffffff


	//   ....[8]....
        /*01c0*/ 	.word	0xffffffff


	//   ....[9]....
        /*01c4*/ 	.word	0xffffffff


	//   ....[10]....
        /*01c8*/ 	.word	0xffffffff


	//   ....[11]....
        /*01cc*/ 	.word	0xffffffff


	//   ....[12]....
        /*01d0*/ 	.word	0xffffffff


	//   ....[13]....
        /*01d4*/ 	.word	0xffffffff


	//   ....[14]....
        /*01d8*/ 	.word	0xffffffff


	//   ....[15]....
        /*01dc*/ 	.word	0xffffffff


	//   ....[16]....
        /*01e0*/ 	.word	0xffffffff


	//   ....[17]....
        /*01e4*/ 	.word	0xffffffff


	//   ....[18]....
        /*01e8*/ 	.word	0xffffffff


	//   ....[19]....
        /*01ec*/ 	.word	0xffffffff


	//   ....[20]....
        /*01f0*/ 	.word	0xffffffff


	//   ....[21]....
        /*01f4*/ 	.word	0xffffffff


	//   ....[22]....
        /*01f8*/ 	.word	0xffffffff


	//   ....[23]....
        /*01fc*/ 	.word	0xffffffff


	//   ....[24]....
        /*0200*/ 	.word	0xffffffff


	//   ....[25]....
        /*0204*/ 	.word	0xffffffff


	//   ....[26]....
        /*0208*/ 	.word	0xffffffff


	//   ....[27]....
        /*020c*/ 	.word	0xffffffff


	//   ....[28]....
        /*0210*/ 	.word	0xffffffff


	//   ....[29]....
        /*0214*/ 	.word	0xffffffff


	//   ....[30]....
        /*0218*/ 	.word	0xffffffff


	//   ....[31]....
        /*021c*/ 	.word	0xffffffff


	//----- nvinfo : EIATTR_COOP_GROUP_INSTR_OFFSETS
	.align		4
.L_748:
        /*0220*/ 	.byte	0x04, 0x28
        /*0222*/ 	.short	(.L_750 - .L_749)


	//   ....[0]....
.L_749:
        /*0224*/ 	.word	0x000003f0


	//   ....[1]....
        /*0228*/ 	.word	0x00000420


	//   ....[2]....
        /*022c*/ 	.word	0x00000450


	//   ....[3]....
        /*0230*/ 	.word	0x00000480


	//   ....[4]....
        /*0234*/ 	.word	0x00000730


	//   ....[5]....
        /*0238*/ 	.word	0x00000770


	//   ....[6]....
        /*023c*/ 	.word	0x00000940


	//   ....[7]....
        /*0240*/ 	.word	0x00000a10


	//   ....[8]....
        /*0244*/ 	.word	0x00003760


	//   ....[9]....
        /*0248*/ 	.word	0x00003830


	//   ....[10]....
        /*024c*/ 	.word	0x00003880


	//   ....[11]....
        /*0250*/ 	.word	0x00003900


	//   ....[12]....
        /*0254*/ 	.word	0x000082f0


	//   ....[13]....
        /*0258*/ 	.word	0x00008320


	//   ....[14]....
        /*025c*/ 	.word	0x00008340


	//   ....[15]....
        /*0260*/ 	.word	0x00008360


	//   ....[16]....
        /*0264*/ 	.word	0x0000acb0


	//   ....[17]....
        /*0268*/ 	.word	0x0000acc0


	//   ....[18]....
        /*026c*/ 	.word	0x0000ad10


	//   ....[19]....
        /*0270*/ 	.word	0x0000ad30


	//   ....[20]....
        /*0274*/ 	.word	0x0000c530


	//   ....[21]....
        /*0278*/ 	.word	0x0000c540


	//   ....[22]....
        /*027c*/ 	.word	0x0000c560


	//   ....[23]....
        /*0280*/ 	.word	0x0000c570


	//   ....[24]....
        /*0284*/ 	.word	0x0000c6a0


	//   ....[25]....
        /*0288*/ 	.word	0x0000c6c0


	//   ....[26]....
        /*028c*/ 	.word	0x0000c890


	//   ....[27]....
        /*0290*/ 	.word	0x0000c8c0


	//   ....[28]....
        /*0294*/ 	.word	0x0000ca50


	//   ....[29]....
        /*0298*/ 	.word	0x0000ca80


	//   ....[30]....
        /*029c*/ 	.word	0x0000cc10


	//   ....[31]....
        /*02a0*/ 	.word	0x0000cc30


	//----- nvinfo : EIATTR_EXIT_INSTR_OFFSETS
	.align		4
.L_750:
        /*02a4*/ 	.byte	0x04, 0x1c
        /*02a6*/ 	.short	(.L_752 - .L_751)


	//   ....[0]....
.L_751:
        /*02a8*/ 	.word	0x00000040


	//   ....[1]....
        /*02ac*/ 	.word	0x0000cc40


	//   ....[2]....
        /*02b0*/ 	.word	0x0000cd50


	//   ....[3]....
        /*02b4*/ 	.word	0x0000cdb0


	//----- nvinfo : EIATTR_CTAIDZ_USED
	.align		4
.L_752:
        /*02b8*/ 	.byte	0x01, 0x04
	.zero		2


	//----- nvinfo : EIATTR_MAX_THREADS
	.align		4
        /*02bc*/ 	.byte	0x04, 0x05
        /*02be*/ 	.short	(.L_754 - .L_753)
.L_753:
        /*02c0*/ 	.word	0x00000100
        /*02c4*/ 	.word	0x00000001
        /*02c8*/ 	.word	0x00000001


	//----- nvinfo : EIATTR_CRS_STACK_SIZE
	.align		4
.L_754:
        /*02cc*/ 	.byte	0x04, 0x1e
        /*02ce*/ 	.short	(.L_756 - .L_755)
.L_755:
        /*02d0*/ 	.word	0x00000000
.L_756:


//--------------------- .nv.info._ZN7cutlass13device_kernelIN5flash19enable_sm80_to_sm89INS1_16FlashAttnFwdSm80INS1_25CollectiveMainloopFwdSm80ILi8ELi1ELb0EN4cute5tupleIJNS5_1CILi128EEENS7_ILi96EEENS7_ILi256EEEEEELi256ENS_6half_tEfNS_4arch4Sm80ELb0ELb0ELb0ELb1ELb0ELb0ELb1ELb0EEENS1_21CollectiveEpilogueFwdINS6_IJS8_SA_S9_EEENS6_IJNS7_ILi1EEESI_SI_EEESC_SE_Li256ELb1ELb1ELb0ELb0EEENS1_19SingleTileSchedulerILb1ELb0ELb1ELi128EEEEEEEEEvNT_6ParamsE --------------------------
	.section	.nv.info._ZN7cutlass13device_kernelIN5flash19enable_sm80_to_sm89INS1_16FlashAttnFwdSm80INS1_25CollectiveMainloopFwdSm80ILi8ELi1ELb0EN4cute5tupleIJNS5_1CILi128EEENS7_ILi96EEENS7_ILi256EEEEEELi256ENS_6half_tEfNS_4arch4Sm80ELb0ELb0ELb0ELb1ELb0ELb0ELb1ELb0EEENS1_21CollectiveEpilogueFwdINS6_IJS8_SA_S9_EEENS6_IJNS7_ILi1EEESI_SI_EEESC_SE_Li256ELb1ELb1ELb0ELb0EEENS1_19SingleTileSchedulerILb1ELb0ELb1ELi128EEEEEEEEEvNT_6ParamsE,"",@"SHT_CUDA_INFO"
	.sectionflags	@""
	.align	4


	//----- nvinfo : EIATTR_CUDA_API_VERSION
	.align		4
        /*0000*/ 	.byte	0x04, 0x37
        /*0002*/ 	.short	(.L_758 - .L_757)
.L_757:
        /*0004*/ 	.word	0x00000082


	//----- nvinfo : EIATTR_SW2861232_WAR
	.align		4
.L_758:
        /*0008*/ 	.byte	0x01, 0x35
	.zero		2


	//----- nvinfo : EIATTR_PARAM_CBANK
	.align		4
        /*000c*/ 	.byte	0x04, 0x0a
        /*000e*/ 	.short	(.L_760 - .L_759)
	.align		4
.L_759:
        /*0010*/ 	.word	index@(.nv.constant0._ZN7cutlass13device_kernelIN5flash19enable_sm80_to_sm89INS1_16FlashAttnFwdSm80INS1_25CollectiveMainloopFwdSm80ILi8ELi1ELb0EN4cute5tupleIJNS5_1CILi128EEENS7_ILi96EEENS7_ILi256EEEEEELi256ENS_6half_tEfNS_4arch4Sm80ELb0ELb0ELb0ELb1ELb0ELb0ELb1ELb0EEENS1_21CollectiveEpilogueFwdINS6_IJS8_SA_S9_EEENS6_IJNS7_ILi1EEESI_SI_EEESC_SE_Li256ELb1ELb1ELb0ELb0EEENS1_19SingleTileSchedulerILb1ELb0ELb1ELi128EEEEEEEEEvNT_6ParamsE)
        /*0014*/ 	.short	0x0160
        /*0016*/ 	.short	0x0418


	//----- nvinfo : EIATTR_CBANK_PARAM_SIZE
	.align		4
.L_760:
        /*0018*/ 	.byte	0x03, 0x19
        /*001a*/ 	.short	0x0418


	//----- nvinfo : EIATTR_KPARAM_INFO
	.align		4
        /*001c*/ 	.byte	0x04, 0x17
        /*001e*/ 	.short	(.L_762 - .L_761)
.L_761:
        /*0020*/ 	.word	0x00000000
        /*0024*/ 	.short	0x0000
        /*0026*/ 	.short	0x0000
        /*0028*/ 	.byte	0x00, 0xf0, 0x61, 0x10


	//----- nvinfo : EIATTR_MAXREG_COUNT
	.align		4
.L_762:
        /*002c*/ 	.byte	0x03, 0x1b
        /*002e*/ 	.short	0x00ff


	//----- nvinfo : EIATTR_NUM_BARRIERS
	.align		4
        /*0030*/ 	.byte	0x02, 0x4c
        /*0032*/ 	.byte	0x02
	.zero		1


	//----- nvinfo : EIATTR_ANNOTATIONS
	.align		4
        /*0034*/ 	.byte	0x04, 0x55
        /*0036*/ 	.short	(.L_764 - .L_763)


	//   ....[0]....
.L_763:
        /* <DEDUP_REMOVED lines=21> */


	//----- nvinfo : EIATTR_MERCURY_ISA_VERSION
	.align		4
.L_764:
        /*0170*/ 	.byte	0x03, 0x5f
        /*0172*/ 	.short	0x0000


	//----- nvinfo : EIATTR_COOP_GROUP_MASK_REGIDS
	.align		4
        /*0174*/ 	.byte	0x04, 0x29
        /*0176*/ 	.short	(.L_766 - .L_765)


	//   ....[0]....
.L_765:
        /*0178*/ 	.word	0xffffffff


	//   ....[1]....
        /*017c*/ 	.word	0xffffffff


	//   ....[2]....
        /*0180*/ 	.word	0xffffffff


	//   ....[3]....
        /*0184*/ 	.word	0xffffffff


	//   ....[4]....
        /*0188*/ 	.word	0xffffffff


	//   ....[5]....
        /*018c*/ 	.word	0xffffffff


	//   ....[6]....
        /*0190*/ 	.word	0xffffffff


	//   ....[7]....
        /*0194*/ 	.word	0xffffffff


	//   ....[8]....
        /*0198*/ 	.word	0xffffffff


	//   ....[9]....
        /*019c*/ 	.word	0xffffffff


	//   ....[10]....
        /*01a0*/ 	.word	0xffffffff


	//   ....[11]....
        /*01a4*/ 	.word	0xffffffff


	//   ....[12]....
        /*01a8*/ 	.word	0xffffffff


	//   ....[13]....
        /*01ac*/ 	.word	0xffffffff


	//   ....[14]....
        /*01b0*/ 	.word	0xffffffff


	//   ....[15]....
        /*01b4*/ 	.word	0xffffffff


	//   ....[16]....
        /*01b8*/ 	.word	0xffffffff


	//   ....[17]....
        /*01bc*/ 	.word	0xffffffff


	//   ....[18]....
        /*01c0*/ 	.word	0xffffffff


	//   ....[19]....
        /*01c4*/ 	.word	0xffffffff


	//   ....[20]....
        /*01c8*/ 	.word	0xffffffff


	//   ....[21]....
        /*01cc*/ 	.word	0xffffffff


	//   ....[22]....
        /*01d0*/ 	.word	0xffffffff


	//   ....[23]....
        /*01d4*/ 	.word	0xffffffff


	//   ....[24]....
        /*01d8*/ 	.word	0xffffffff


	//   ....[25]....
        /*01dc*/ 	.word	0xffffffff


	//   ....[26]....
        /*01e0*/ 	.word	0xffffffff


	//   ....[27]....
        /*01e4*/ 	.word	0xffffffff


	//   ....[28]....
        /*01e8*/ 	.word	0xffffffff


	//   ....[29]....
        /*01ec*/ 	.word	0xffffffff


	//   ....[30]....
        /*01f0*/ 	.word	0xffffffff


	//   ....[31]....
        /*01f4*/ 	.word	0xffffffff


	//   ....[32]....
        /*01f8*/ 	.word	0xffffffff


	//   ....[33]....
        /*01fc*/ 	.word	0xffffffff


	//   ....[34]....
        /*0200*/ 	.word	0xffffffff


	//   ....[35]....
        /*0204*/ 	.word	0xffffffff


	//   ....[36]....
        /*0208*/ 	.word	0xffffffff


	//   ....[37]....
        /*020c*/ 	.word	0xffffffff


	//   ....[38]....
        /*0210*/ 	.word	0xffffffff


	//   ....[39]....
        /*0214*/ 	.word	0xffffffff


	//   ....[40]....
        /*0218*/ 	.word	0xffffffff


	//----- nvinfo : EIATTR_COOP_GROUP_INSTR_OFFSETS
	.align		4
.L_766:
        /*021c*/ 	.byte	0x04, 0x28
        /*021e*/ 	.short	(.L_768 - .L_767)


	//   ....[0]....
.L_767:
        /*0220*/ 	.word	0x00000090


	//   ....[1]....
        /*0224*/ 	.word	0x000010a0


	//   ....[2]....
        /*0228*/ 	.word	0x000010e0


	//   ....[3]....
        /*022c*/ 	.word	0x000014f0


	//   ....[4]....
        /*0230*/ 	.word	0x00001530


	//   ....[5]....
        /*0234*/ 	.word	0x000017d0


	//   ....[6]....
        /*0238*/ 	.word	0x00001800


	//   ....[7]....
        /*023c*/ 	.word	0x000019e0


	//   ....[8]....
        /*0240*/ 	.word	0x00001a20


	//   ....[9]....
        /*0244*/ 	.word	0x000044c0


	//   ....[10]....
        /*0248*/ 	.word	0x00004590


	//   ....[11]....
        /*024c*/ 	.word	0x000045a0


	//   ....[12]....
        /*0250*/ 	.word	0x000045f0


	//   ....[13]....
        /*0254*/ 	.word	0x000097a0


	//   ....[14]....
        /*0258*/ 	.word	0x000097d0


	//   ....[15]....
        /*025c*/ 	.word	0x000097f0


	//   ....[16]....
        /*0260*/ 	.word	0x00009810


	//   ....[17]....
        /*0264*/ 	.word	0x0000c0b0


	//   ....[18]....
        /*0268*/ 	.word	0x0000c0c0


	//   ....[19]....
        /*026c*/ 	.word	0x0000c0f0


	//   ....[20]....
        /*0270*/ 	.word	0x0000c110


	//   ....[21]....
        /*0274*/ 	.word	0x0000daa0


	//   ....[22]....
        /*0278*/ 	.word	0x0000dad0


	//   ....[23]....
        /*027c*/ 	.word	0x0000daf0


	//   ....[24]....
        /*0280*/ 	.word	0x0000db00


	//   ....[25]....
        /*0284*/ 	.word	0x0000dd20


	//   ....[26]....
        /*0288*/ 	.word	0x0000dd30


	//   ....[27]....
        /*028c*/ 	.word	0x0000df30


	//   ....[28]....
        /*0290*/ 	.word	0x0000df60


	//   ....[29]....
        /*0294*/ 	.word	0x0000e120


	//   ....[30]....
        /*0298*/ 	.word	0x0000e150


	//   ....[31]....
        /*029c*/ 	.word	0x0000e310


	//   ....[32]....
        /*02a0*/ 	.word	0x0000e330


	//   ....[33]....
        /*02a4*/ 	.word	0x0000eba0


	//   ....[34]....
        /*02a8*/ 	.word	0x0000ebc0


	//   ....[35]....
        /*02ac*/ 	.word	0x0000ed80


	//   ....[36]....
        /*02b0*/ 	.word	0x0000edb0


	//   ....[37]....
        /*02b4*/ 	.word	0x0000ef40


	//   ....[38]....
        /*02b8*/ 	.word	0x0000ef70


	//   ....[39]....
        /*02bc*/ 	.word	0x0000f100


	//   ....[40]....
        /*02c0*/ 	.word	0x0000f120


	//----- nvinfo : EIATTR_EXIT_INSTR_OFFSETS
	.align		4
.L_768:
        /*02c4*/ 	.byte	0x04, 0x1c
        /*02c6*/ 	.short	(.L_770 - .L_769)


	//   ....[0]....
.L_769:
        /*02c8*/ 	.word	0x00000350


	//   ....[1]....
        /*02cc*/ 	.word	0x0000e340


	//   ....[2]....
        /*02d0*/ 	.word	0x0000e480


	//   ....[3]....
        /*02d4*/ 	.word	0x0000e4e0


	//   ....[4]....
        /*02d8*/ 	.word	0x0000f130


	//   ....[5]....
        /*02dc*/ 	.word	0x0000f240


	//   ....[6]....
        /*02e0*/ 	.word	0x0000f2a0


	//----- nvinfo : EIATTR_CTAIDZ_USED
	.align		4
.L_770:
        /*02e4*/ 	.byte	0x01, 0x04
	.zero		2


	//----- nvinfo : EIATTR_MAX_THREADS
	.align		4
        /*02e8*/ 	.byte	0x04, 0x05
        /*02ea*/ 	.short	(.L_772 - .L_771)
.L_771:
        /*02ec*/ 	.word	0x00000100
        /*02f0*/ 	.word	0x00000001
        /*02f4*/ 	.word	0x00000001


	//----- nvinfo : EIATTR_CRS_STACK_SIZE
	.align		4
.L_772:
        /*02f8*/ 	.byte	0x04, 0x1e
        /*02fa*/ 	.short	(.L_774 - .L_773)
.L_773:
        /*02fc*/ 	.word	0x00000000
.L_774:


//--------------------- .nv.info._ZN7cutlass13device_kernelIN5flash19enable_sm80_to_sm89INS1_16FlashAttnFwdSm80INS1_25CollectiveMainloopFwdSm80ILi8ELi1ELb0EN4cute5tupleIJNS5_1CILi128EEENS7_ILi48EEENS7_ILi256EEEEEELi256ENS_6half_tEfNS_4arch4Sm80ELb0ELb0ELb0ELb1ELb0ELb1ELb1ELb0EEENS1_21CollectiveEpilogueFwdINS6_IJS8_SA_S9_EEENS6_IJNS7_ILi1EEESI_SI_EEESC_SE_Li256ELb1ELb1ELb0ELb0EEENS1_19SingleTileSchedulerILb1ELb0ELb1ELi128EEEEEEEEEvNT_6ParamsE --------------------------
	.section	.nv.info._ZN7cutlass13device_kernelIN5flash19enable_sm80_to_sm89INS1_16FlashAttnFwdSm80INS1_25CollectiveMainloopFwdSm80ILi8ELi1ELb0EN4cute5tupleIJNS5_1CILi128EEENS7_ILi48EEENS7_ILi256EEEEEELi256ENS_6half_tEfNS_4arch4Sm80ELb0ELb0ELb0ELb1ELb0ELb1ELb1ELb0EEENS1_21CollectiveEpilogueFwdINS6_IJS8_SA_S9_EEENS6_IJNS7_ILi1EEESI_SI_EEESC_SE_Li256ELb1ELb1ELb0ELb0EEENS1_19SingleTileSchedulerILb1ELb0ELb1ELi128EEEEEEEEEvNT_6ParamsE,"",@"SHT_CUDA_INFO"
	.sectionflags	@""
	.align	4


	//----- nvinfo : EIATTR_CUDA_API_VERSION
	.align		4
        /*0000*/ 	.byte	0x04, 0x37
        /*0002*/ 	.short	(.L_776 - .L_775)
.L_775:
        /*0004*/ 	.word	0x00000082


	//----- nvinfo : EIATTR_SW2861232_WAR
	.align		4
.L_776:
        /*0008*/ 	.byte	0x01, 0x35
	.zero		2


	//----- nvinfo : EIATTR_PARAM_CBANK
	.align		4
        /*000c*/ 	.byte	0x04, 0x0a
        /*000e*/ 	.short	(.L_778 - .L_777)
	.align		4
.L_777:
        /*0010*/ 	.word	index@(.nv.constant0._ZN7cutlass13device_kernelIN5flash19enable_sm80_to_sm89INS1_16FlashAttnFwdSm80INS1_25CollectiveMainloopFwdSm80ILi8ELi1ELb0EN4cute5tupleIJNS5_1CILi128EEENS7_ILi48EEENS7_ILi256EEEEEELi256ENS_6half_tEfNS_4arch4Sm80ELb0ELb0ELb0ELb1ELb0ELb1ELb1ELb0EEENS1_21CollectiveEpilogueFwdINS6_IJS8_SA_S9_EEENS6_IJNS7_ILi1EEESI_SI_EEESC_SE_Li256ELb1ELb1ELb0ELb0EEENS1_19SingleTileSchedulerILb1ELb0ELb1ELi128EEEEEEEEEvNT_6ParamsE)
        /*0014*/ 	.short	0x0160
        /*0016*/ 	.short	0x0418


	//----- nvinfo : EIATTR_CBANK_PARAM_SIZE
	.align		4
.L_778:
        /*0018*/ 	.byte	0x03, 0x19
        /*001a*/ 	.short	0x0418


	//----- nvinfo : EIATTR_KPARAM_INFO
	.align		4
        /*001c*/ 	.byte	0x04, 0x17
        /*001e*/ 	.short	(.L_780 - .L_779)
.L_779:
        /*0020*/ 	.word	0x00000000
        /*0024*/ 	.short	0x0000
        /*0026*/ 	.short	0x0000
        /*0028*/ 	.byte	0x00, 0xf0, 0x61, 0x10


	//----- nvinfo : EIATTR_MAXREG_COUNT
	.align		4
.L_780:
        /*002c*/ 	.byte	0x03, 0x1b
        /*002e*/ 	.short	0x00ff


	//----- nvinfo : EIATTR_NUM_BARRIERS
	.align		4
        /*0030*/ 	.byte	0x02, 0x4c
        /*0032*/ 	.byte	0x02
	.zero		1


	//----- nvinfo : EIATTR_MERCURY_ISA_VERSION
	.align		4
        /*0034*/ 	.byte	0x03, 0x5f
        /*0036*/ 	.short	0x0000


	//----- nvinfo : EIATTR_INT_WARP_WIDE_INSTR_OFFSETS
	.align		4
        /*0038*/ 	.byte	0x04, 0x31
        /*003a*/ 	.short	(.L_782 - .L_781)


	//   ....[0]....
.L_781:
        /*003c*/ 	.word	0x00011be0


	//----- nvinfo : EIATTR_COOP_GROUP_MASK_REGIDS
	.align		4
.L_782:
        /*0040*/ 	.byte	0x04, 0x29
        /*0042*/ 	.short	(.L_784 - .L_783)


	//   ....[0]....
.L_783:
        /*0044*/ 	.word	0xffffffff


	//   ....[1]....
        /*0048*/ 	.word	0xffffffff


	//   ....[2]....
        /*004c*/ 	.word	0xffffffff


	//   ....[3]....
        /*0050*/ 	.word	0xffffffff


	//   ....[4]....
        /*0054*/ 	.word	0xffffffff


	//   ....[5]....
        /*0058*/ 	.word	0xffffffff


	//   ....[6]....
        /*005c*/ 	.word	0xffffffff


	//   ....[7]....
        /*0060*/ 	.word	0xffffffff


	//   ....[8]....
        /*0064*/ 	.word	0xffffffff


	//   ....[9]....
        /*0068*/ 	.word	0xffffffff


	//   ....[10]....
        /*006c*/ 	.word	0xffffffff


	//   ....[11]....
        /*0070*/ 	.word	0xffffffff


	//   ....[12]....
        /*0074*/ 	.word	0xffffffff


	//   ....[13]....
        /*0078*/ 	.word	0xffffffff


	//   ....[14]....
        /*007c*/ 	.word	0xffffffff


	//   ....[15]....
        /*0080*/ 	.word	0xffffffff


	//   ....[16]....
        /*0084*/ 	.word	0xffffffff


	//   ....[17]....
        /*0088*/ 	.word	0xffffffff


	//   ....[18]....
        /*008c*/ 	.word	0xffffffff


	//   ....[19]....
        /*0090*/ 	.word	0xffffffff


	//   ....[20]....
        /*0094*/ 	.word	0xffffffff


	//   ....[21]....
        /*0098*/ 	.word	0xffffffff


	//   ....[22]....
        /*009c*/ 	.word	0xffffffff


	//   ....[23]....
        /*00a0*/ 	.word	0xffffffff


	//   ....[24]....
        /*00a4*/ 	.word	0xffffffff


	//   ....[25]....
        /*00a8*/ 	.word	0xffffffff


	//   ....[26]....
        /*00ac*/ 	.word	0xffffffff


	//   ....[27]....
        /*00b0*/ 	.word	0xffffffff


	//   ....[28]....
        /*00b4*/ 	.word	0xffffffff


	//   ....[29]....
        /*00b8*/ 	.word	0xffffffff


	//   ....[30]....
        /*00bc*/ 	.word	0xffffffff


	//   ....[31]....
        /*00c0*/ 	.word	0xffffffff


	//   ....[32]....
        /*00c4*/ 	.word	0xffffffff


	//   ....[33]....
        /*00c8*/ 	.word	0xffffffff


	//   ....[34]....
        /*00cc*/ 	.word	0xffffffff


	//   ....[35]....
        /*00d0*/ 	.word	0xffffffff


	//   ....[36]....
        /*00d4*/ 	.word	0xffffffff


	//   ....[37]....
        /*00d8*/ 	.word	0xffffffff


	//   ....[38]....
        /*00dc*/ 	.word	0xffffffff


	//   ....[39]....
        /*00e0*/ 	.word	0xffffffff


	//   ....[40]....
        /*00e4*/ 	.word	0xffffffff


	//----- nvinfo : EIATTR_COOP_GROUP_INSTR_OFFSETS
	.align		4
.L_784:
        /*00e8*/ 	.byte	0x04, 0x28
        /*00ea*/ 	.short	(.L_786 - .L_785)


	//   ....[0]....
.L_785:
        /*00ec*/ 	.word	0x00000080


	//   ....[1]....
        /*00f0*/ 	.word	0x00007940


	//   ....[2]....
        /*00f4*/ 	.word	0x00007970


	//   ....[3]....
        /*00f8*/ 	.word	0x00007e80


	//   ....[4]....
        /*00fc*/ 	.word	0x00007f90


	//   ....[5]....
        /*0100*/ 	.word	0x00008170


	//   ....[6]....
        /*0104*/ 	.word	0x000081a0


	//   ....[7]....
        /*0108*/ 	.word	0x00008350


	//   ....[8]....
        /*010c*/ 	.word	0x00008390


	//   ....[9]....
        /*0110*/ 	.word	0x000109e0


	//   ....[10]....
        /*0114*/ 	.word	0x00010a30


	//   ....[11]....
        /*0118*/ 	.word	0x00010a50


	//   ....[12]....
        /*011c*/ 	.word	0x00010a80


	//   ....[13]....
        /*0120*/ 	.word	0x00012db0


	//   ....[14]....
        /*0124*/ 	.word	0x00012dd0


	//   ....[15]....
        /*0128*/ 	.word	0x00012e10


	//   ....[16]....
        /*012c*/ 	.word	0x00012e20


	//   ....[17]....
        /*0130*/ 	.word	0x000144d0


	//   ....[18]....
        /*0134*/ 	.word	0x00014500


	//   ....[19]....
        /*0138*/ 	.word	0x00014560


	//   ....[20]....
        /*013c*/ 	.word	0x00014570


	//   ....[21]....
        /*0140*/ 	.word	0x00015e80


	//   ....[22]....
        /*0144*/ 	.word	0x00015ec0


	//   ....[23]....
        /*0148*/ 	.word	0x00015f00


	//   ....[24]....
        /*014c*/ 	.word	0x00015f40


	//   ....[25]....
        /*0150*/ 	.word	0x00016160


	//   ....[26]....
        /*0154*/ 	.word	0x00016170


	//   ....[27]....
        /*0158*/ 	.word	0x00016370


	//   ....[28]....
        /*015c*/ 	.word	0x000163a0


	//   ....[29]....
        /*0160*/ 	.word	0x00016560


	//   ....[30]....
        /*0164*/ 	.word	0x00016590


	//   ....[31]....
        /*0168*/ 	.word	0x00016750


	//   ....[32]....
        /*016c*/ 	.word	0x00016770


	//   ....[33]....
        /*0170*/ 	.word	0x00016fe0


	//   ....[34]....
        /*0174*/ 	.word	0x00017000


	//   ....[35]....
        /*0178*/ 	.word	0x00017190


	//   ....[36]....
        /*017c*/ 	.word	0x000171c0


	//   ....[37]....
        /*0180*/ 	.word	0x00017350


	//   ....[38]....
        /*0184*/ 	.word	0x00017380


	//   ....[39]....
        /*0188*/ 	.word	0x00017510


	//   ....[40]....
        /*018c*/ 	.word	0x00017530


	//----- nvinfo : EIATTR_EXIT_INSTR_OFFSETS
	.align		4
.L_786:
        /*0190*/ 	.byte	0x04, 0x1c
        /*0192*/ 	.short	(.L_788 - .L_787)


	//   ....[0]....
.L_787:
        /*0194*/ 	.word	0x00000310


	//   ....[1]....
        /*0198*/ 	.word	0x00016780


	//   ....[2]....
        /*019c*/ 	.word	0x000168c0


	//   ....[3]....
        /*01a0*/ 	.word	0x00016920


	//   ....[4]....
        /*01a4*/ 	.word	0x00017540


	//   ....[5]....
        /*01a8*/ 	.word	0x00017650


	//   ....[6]....
        /*01ac*/ 	.word	0x000176b0


	//----- nvinfo : EIATTR_CTAIDZ_USED
	.align		4
.L_788:
        /*01b0*/ 	.byte	0x01, 0x04
	.zero		2


	//----- nvinfo : EIATTR_MAX_THREADS
	.align		4
        /*01b4*/ 	.byte	0x04, 0x05
        /*01b6*/ 	.short	(.L_790 - .L_789)
.L_789:
        /*01b8*/ 	.word	0x00000100
        /*01bc*/ 	.word	0x00000001
        /*01c0*/ 	.word	0x00000001


	//----- nvinfo : EIATTR_CRS_STACK_SIZE
	.align		4
.L_790:
        /*01c4*/ 	.byte	0x04, 0x1e
        /*01c6*/ 	.short	(.L_792 - .L_791)
.L_791:
        /*01c8*/ 	.word	0x00000000
.L_792:


//--------------------- .nv.info._ZN7cutlass13device_kernelIN5flash19enable_sm80_to_sm89INS1_16FlashAttnFwdSm80INS1_25CollectiveMainloopFwdSm80ILi8ELi1ELb0EN4cute5tupleIJNS5_1CILi128EEENS7_ILi64EEENS7_ILi256EEEEEELi256ENS_6half_tEfNS_4arch4Sm80ELb0ELb1ELb0ELb0ELb0ELb0ELb1ELb0EEENS1_21CollectiveEpilogueFwdINS6_IJS8_SA_S9_EEENS6_IJNS7_ILi1EEESI_SI_EEESC_SE_Li256ELb0ELb1ELb0ELb0EEENS1_19SingleTileSchedulerILb0ELb0ELb1ELi128EEEEEEEEEvNT_6ParamsE --------------------------
	.section	.nv.info._ZN7cutlass13device_kernelIN5flash19enable_sm80_to_sm89INS1_16FlashAttnFwdSm80INS1_25CollectiveMainloopFwdSm80ILi8ELi1ELb0EN4cute5tupleIJNS5_1CILi128EEENS7_ILi64EEENS7_ILi256EEEEEELi256ENS_6half_tEfNS_4arch4Sm80ELb0ELb1ELb0ELb0ELb0ELb0ELb1ELb0EEENS1_21CollectiveEpilogueFwdINS6_IJS8_SA_S9_EEENS6_IJNS7_ILi1EEESI_SI_EEESC_SE_Li256ELb0ELb1ELb0ELb0EEENS1_19SingleTileSchedulerILb0ELb0ELb1ELi128EEEEEEEEEvNT_6ParamsE,"",@"SHT_CUDA_INFO"
	.sectionflags	@""
	.align	4


	//----- nvinfo : EIATTR_CUDA_API_VERSION
	.align		4
        /*0000*/ 	.byte	0x04, 0x37
        /*0002*/ 	.short	(.L_794 - .L_793)
.L_793:
        /*0004*/ 	.word	0x00000082


	//----- nvinfo : EIATTR_SW2861232_WAR
	.align		4
.L_794:
        /*0008*/ 	.byte	0x01, 0x35
	.zero		2


	//----- nvinfo : EIATTR_PARAM_CBANK
	.align		4
        /*000c*/ 	.byte	0x04, 0x0a
        /*000e*/ 	.short	(.L_796 - .L_795)
	.align		4
.L_795:
        /*0010*/ 	.word	index@(.nv.constant0._ZN7cutlass13device_kernelIN5flash19enable_sm80_to_sm89INS1_16FlashAttnFwdSm80INS1_25CollectiveMainloopFwdSm80ILi8ELi1ELb0EN4cute5tupleIJNS5_1CILi128EEENS7_ILi64EEENS7_ILi256EEEEEELi256ENS_6half_tEfNS_4arch4Sm80ELb0ELb1ELb0ELb0ELb0ELb0ELb1ELb0EEENS1_21CollectiveEpilogueFwdINS6_IJS8_SA_S9_EEENS6_IJNS7_ILi1EEESI_SI_EEESC_SE_Li256ELb0ELb1ELb0ELb0EEENS1_19SingleTileSchedulerILb0ELb0ELb1ELi128EEEEEEEEEvNT_6ParamsE)
        /*0014*/ 	.short	0x0160
        /*0016*/ 	.short	0x0418


	//----- nvinfo : EIATTR_CBANK_PARAM_SIZE
	.align		4
.L_796:
        /*0018*/ 	.byte	0x03, 0x19
        /*001a*/ 	.short	0x0418


	//----- nvinfo : EIATTR_KPARAM_INFO
	.align		4
        /*001c*/ 	.byte	0x04, 0x17
        /*001e*/ 	.short	(.L_798 - .L_797)
.L_797:
        /*0020*/ 	.word	0x00000000
        /*0024*/ 	.short	0x0000
        /*0026*/ 	.short	0x0000
        /*0028*/ 	.byte	0x00, 0xf0, 0x61, 0x10


	//----- nvinfo : EIATTR_MAXREG_COUNT
	.align		4
.L_798:
        /*002c*/ 	.byte	0x03, 0x1b
        /*002e*/ 	.short	0x00ff


	//----- nvinfo : EIATTR_NUM_BARRIERS
	.align		4
        /*0030*/ 	.byte	0x02, 0x4c
        /*0032*/ 	.byte	0x02
	.zero		1


	//----- nvinfo : EIATTR_ANNOTATIONS
	.align		4
        /*0034*/ 	.byte	0x04, 0x55
        /*0036*/ 	.short	(.L_800 - .L_799)


	//   ....[0]....
.L_799:
        /* <DEDUP_REMOVED lines=28> */


	//----- nvinfo : EIATTR_MERCURY_ISA_VERSION
	.align		4
.L_800:
        /*01e0*/ 	.byte	0x03, 0x5f
        /*01e2*/ 	.short	0x0000


	//----- nvinfo : EIATTR_COOP_GROUP_MASK_REGIDS
	.align		4
        /*01e4*/ 	.byte	0x04, 0x29
        /*01e6*/ 	.short	(.L_802 - .L_801)


	//   ....[0]....
.L_801:
        /*01e8*/ 	.word	0xffffffff


	//   ....[1]....
        /*01ec*/ 	.word	0xffffffff


	//   ....[2]....
        /*01f0*/ 	.word	0xffffffff


	//   ....[3]....
        /*01f4*/ 	.word	0xffffffff


	//   ....[4]....
        /*01f8*/ 	.word	0xffffffff


	//   ....[5]....
        /*01fc*/ 	.word	0xffffffff


	//   ....[6]....
        /*0200*/ 	.word	0xffffffff


	//   ....[7]....
        /*0204*/ 	.word	0xffffffff


	//   ....[8]....
        /*0208*/ 	.word	0xffffffff


	//   ....[9]....
        /*020c*/ 	.word	0xffffffff


	//   ....[10]....
        /*0210*/ 	.word	0xffffffff


	//   ....[11]....
        /*0214*/ 	.word	0xffffffff


	//   ....[12]....
        /*0218*/ 	.word	0xffffffff


	//   ....[13]....
        /*021c*/ 	.word	0xffffffff


	//   ....[14]....
        /*0220*/ 	.word	0xffffffff


	//   ....[15]....
        /*0224*/ 	.word	0xffffffff


	//   ....[16]....
        /*0228*/ 	.word	0xffffffff


	//   ....[17]....
        /*022c*/ 	.word	0xffffffff


	//   ....[18]....
        /*0230*/ 	.word	0xffffffff


	//   ....[19]....
        /*0234*/ 	.word	0xffffffff


	//   ....[20]....
        /*0238*/ 	.word	0xffffffff


	//   ....[21]....
        /*023c*/ 	.word	0xffffffff


	//   ....[22]....
        /*0240*/ 	.word	0xffffffff


	//   ....[23]....
        /*0244*/ 	.word	0xffffffff


	//   ....[24]....
        /*0248*/ 	.word	0xffffffff


	//   ....[25]....
        /*024c*/ 	.word	0xffffffff


	//   ....[26]....
        /*0250*/ 	.word	0xffffffff


	//   ....[27]....
        /*0254*/ 	.word	0xffffffff


	//   ....[28]....
        /*0258*/ 	.word	0xffffffff


	//   ....[29]....
        /*025c*/ 	.word	0xffffffff


	//   ....[30]....
        /*0260*/ 	.word	0xffffffff


	//   ....[31]....
        /*0264*/ 	.word	0xffffffff


	//   ....[32]....
        /*0268*/ 	.word	0xffffffff


	//   ....[33]....
        /*026c*/ 	.word	0xffffffff


	//   ....[34]....
        /*0270*/ 	.word	0xffffffff


	//   ....[35]....
        /*0274*/ 	.word	0xffffffff


	//   ....[36]....
        /*0278*/ 	.word	0xffffffff


	//   ....[37]....
        /*027c*/ 	.word	0xffffffff


	//   ....[38]....
        /*0280*/ 	.word	0xffffffff


	//   ....[39]....
        /*0284*/ 	.word	0xffffffff


	//   ....[40]....
        /*0288*/ 	.word	0xffffffff


	//   ....[41]....
        /*028c*/ 	.word	0xffffffff


	//   ....[42]....
        /*0290*/ 	.word	0xffffffff


	//   ....[43]....
        /*0294*/ 	.word	0xffffffff


	//   ....[44]....
        /*0298*/ 	.word	0xffffffff


	//   ....[45]....
        /*029c*/ 	.word	0xffffffff


	//   ....[46]....
        /*02a0*/ 	.word	0xffffffff


	//   ....[47]....
        /*02a4*/ 	.word	0xffffffff


	//   ....[48]....
        /*02a8*/ 	.word	0xffffffff


	//   ....[49]....
        /*02ac*/ 	.word	0xffffffff


	//   ....[50]....
        /*02b0*/ 	.word	0xffffffff


	//   ....[51]....
        /*02b4*/ 	.word	0xffffffff


	//   ....[52]....
        /*02b8*/ 	.word	0xffffffff


	//   ....[53]....
        /*02bc*/ 	.word	0xffffffff


	//----- nvinfo : EIATTR_COOP_GROUP_INSTR_OFFSETS
	.align		4
.L_802:
        /*02c0*/ 	.byte	0x04, 0x28
        /*02c2*/ 	.short	(.L_804 - .L_803)


	//   ....[0]....
.L_803:
        /*02c4*/ 	.word	0x00000c00


	//   ....[1]....
        /*02c8*/ 	.word	0x00000c30


	//   ....[2]....
        /*02cc*/ 	.word	0x00000c60


	//   ....[3]....
        /*02d0*/ 	.word	0x00000ca0


	//   ....[4]....
        /*02d4*/ 	.word	0x00000cc0


	//   ....[5]....
        /*02d8*/ 	.word	0x00000cf0


	//   ....[6]....
        /*02dc*/ 	.word	0x00000f10


	//   ....[7]....
        /*02e0*/ 	.word	0x00000f20


	//   ....[8]....
        /*02e4*/ 	.word	0x00002e90


	//   ....[9]....
        /*02e8*/ 	.word	0x00003120


	//   ....[10]....
        /*02ec*/ 	.word	0x00003850


	//   ....[11]....
        /*02f0*/ 	.word	0x00003b20


	//   ....[12]....
        /*02f4*/ 	.word	0x00003b60


	//   ....[13]....
        /*02f8*/ 	.word	0x00003be0


	//   ....[14]....
        /*02fc*/ 	.word	0x00006780


	//   ....[15]....
        /*0300*/ 	.word	0x00007400


	//   ....[16]....
        /*0304*/ 	.word	0x00007ce0


	//   ....[17]....
        /*0308*/ 	.word	0x00007e00


	//   ....[18]....
        /*030c*/ 	.word	0x00007e40


	//   ....[19]....
        /*0310*/ 	.word	0x00007e60


	//   ....[20]....
        /*0314*/ 	.word	0x0000b4e0


	//   ....[21]....
        /*0318*/ 	.word	0x0000b520


	//   ....[22]....
        /*031c*/ 	.word	0x0000b560


	//   ....[23]....
        /*0320*/ 	.word	0x0000b590


	//   ....[24]....
        /*0324*/ 	.word	0x0000dd40


	//   ....[25]....
        /*0328*/ 	.word	0x0000ea80


	//   ....[26]....
        /*032c*/ 	.word	0x0000f380


	//   ....[27]....
        /*0330*/ 	.word	0x0000f490


	//   ....[28]....
        /*0334*/ 	.word	0x0000f4c0


	//   ....[29]....
        /*0338*/ 	.word	0x0000f4e0


	//   ....[30]....
        /*033c*/ 	.word	0x00011110


	//   ....[31]....
        /*0340*/ 	.word	0x00011130


	//   ....[32]....
        /*0344*/ 	.word	0x00011160


	//   ....[33]....
        /*0348*/ 	.word	0x00011170


	//   ....[34]....
        /*034c*/ 	.word	0x00012b10


	//   ....[35]....
        /*0350*/ 	.word	0x00012b20


	//   ....[36]....
        /*0354*/ 	.word	0x00012b40


	//   ....[37]....
        /*0358*/ 	.word	0x00012b50


	//   ....[38]....
        /*035c*/ 	.word	0x00012b60


	//   ....[39]....
        /*0360*/ 	.word	0x00012b70


	//   ....[40]....
        /*0364*/ 	.word	0x00012e50


	//   ....[41]....
        /*0368*/ 	.word	0x00012e80


	//   ....[42]....
        /*036c*/ 	.word	0x00013040


	//   ....[43]....
        /*0370*/ 	.word	0x00013070


	//   ....[44]....
        /*0374*/ 	.word	0x00013230


	//   ....[45]....
        /*0378*/ 	.word	0x00013250


	//   ....[46]....
        /*037c*/ 	.word	0x00013950


	//   ....[47]....
        /*0380*/ 	.word	0x00013970


	//   ....[48]....
        /*0384*/ 	.word	0x00013b20


	//   ....[49]....
        /*0388*/ 	.word	0x00013b50


	//   ....[50]....
        /*038c*/ 	.word	0x00013ce0


	//   ....[51]....
        /*0390*/ 	.word	0x00013d10


	//   ....[52]....
        /*0394*/ 	.word	0x00013ea0


	//   ....[53]....
        /*0398*/ 	.word	0x00013ec0


	//----- nvinfo : EIATTR_EXIT_INSTR_OFFSETS
	.align		4
.L_804:
        /*039c*/ 	.byte	0x04, 0x1c
        /*039e*/ 	.short	(.L_806 - .L_805)


	//   ....[0]....
.L_805:
        /*03a0*/ 	.word	0x00000040


	//   ....[1]....
        /*03a4*/ 	.word	0x00013260


	//   ....[2]....
        /*03a8*/ 	.word	0x000133a0


	//   ....[3]....
        /*03ac*/ 	.word	0x00013400


	//   ....[4]....
        /*03b0*/ 	.word	0x00013ed0


	//   ....[5]....
        /*03b4*/ 	.word	0x00013fe0


	//   ....[6]....
        /*03b8*/ 	.word	0x00014040


	//----- nvinfo : EIATTR_CTAIDZ_USED
	.align		4
.L_806:
        /*03bc*/ 	.byte	0x01, 0x04
	.zero		2


	//----- nvinfo : EIATTR_MAX_THREADS
	.align		4
        /*03c0*/ 	.byte	0x04, 0x05
        /*03c2*/ 	.short	(.L_808 - .L_807)
.L_807:
        /*03c4*/ 	.word	0x00000100
        /*03c8*/ 	.word	0x00000001
        /*03cc*/ 	.word	0x00000001


	//----- nvinfo : EIATTR_CRS_STACK_SIZE
	.align		4
.L_808:
        /*03d0*/ 	.byte	0x04, 0x1e
        /*03d2*/ 	.short	(.L_810 - .L_809)
.L_809:
        /*03d4*/ 	.word	0x00000000
.L_810:


//--------------------- .nv.info._ZN7cutlass13device_kernelIN5flash19enable_sm80_to_sm89INS1_16FlashAttnFwdSm80INS1_25CollectiveMainloopFwdSm80ILi8ELi1ELb0EN4cute5tupleIJNS5_1CILi128EEENS7_ILi64EEENS7_ILi256EEEEEELi256ENS_6half_tEfNS_4arch4Sm80ELb0ELb1ELb0ELb1ELb0ELb0ELb1ELb0EEENS1_21CollectiveEpilogueFwdINS6_IJS8_SA_S9_EEENS6_IJNS7_ILi1EEESI_SI_EEESC_SE_Li256ELb1ELb1ELb0ELb0EEENS1_19SingleTileSchedulerILb1ELb0ELb1ELi128EEEEEEEEEvNT_6ParamsE --------------------------
	.section	.nv.info._ZN7cutlass13device_kernelIN5flash19enable_sm80_to_sm89INS1_16FlashAttnFwdSm80INS1_25CollectiveMainloopFwdSm80ILi8ELi1ELb0EN4cute5tupleIJNS5_1CILi128EEENS7_ILi64EEENS7_ILi256EEEEEELi256ENS_6half_tEfNS_4arch4Sm80ELb0ELb1ELb0ELb1ELb0ELb0ELb1ELb0EEENS1_21CollectiveEpilogueFwdINS6_IJS8_SA_S9_EEENS6_IJNS7_ILi1EEESI_SI_EEESC_SE_Li256ELb1ELb1ELb0ELb0EEENS1_19SingleTileSchedulerILb1ELb0ELb1ELi128EEEEEEEEEvNT_6ParamsE,"",@"SHT_CUDA_INFO"
	.sectionflags	@""
	.align	4


	//----- nvinfo : EIATTR_CUDA_API_VERSION
	.align		4
        /*0000*/ 	.byte	0x04, 0x37
        /*0002*/ 	.short	(.L_812 - .L_811)
.L_811:
        /*0004*/ 	.word	0x00000082


	//----- nvinfo : EIATTR_SW2861232_WAR
	.align		4
.L_812:
        /*0008*/ 	.byte	0x01, 0x35
	.zero		2


	//----- nvinfo : EIATTR_PARAM_CBANK
	.align		4
        /*000c*/ 	.byte	0x04, 0x0a
        /*000e*/ 	.short	(.L_814 - .L_813)
	.align		4
.L_813:
        /*0010*/ 	.word	index@(.nv.constant0._ZN7cutlass13device_kernelIN5flash19enable_sm80_to_sm89INS1_16FlashAttnFwdSm80INS1_25CollectiveMainloopFwdSm80ILi8ELi1ELb0EN4cute5tupleIJNS5_1CILi128EEENS7_ILi64EEENS7_ILi256EEEEEELi256ENS_6half_tEfNS_4arch4Sm80ELb0ELb1ELb0ELb1ELb0ELb0ELb1ELb0EEENS1_21CollectiveEpilogueFwdINS6_IJS8_SA_S9_EEENS6_IJNS7_ILi1EEESI_SI_EEESC_SE_Li256ELb1ELb1ELb0ELb0EEENS1_19SingleTileSchedulerILb1ELb0ELb1ELi128EEEEEEEEEvNT_6ParamsE)
        /*0014*/ 	.short	0x0160
        /*0016*/ 	.short	0x0418


	//----- nvinfo : EIATTR_CBANK_PARAM_SIZE
	.align		4
.L_814:
        /*0018*/ 	.byte	0x03, 0x19
        /*001a*/ 	.short	0x0418


	//----- nvinfo : EIATTR_KPARAM_INFO
	.align		4
        /*001c*/ 	.byte	0x04, 0x17
        /*001e*/ 	.short	(.L_816 - .L_815)
.L_815:
        /*0020*/ 	.word	0x00000000
        /*0024*/ 	.short	0x0000
        /*0026*/ 	.short	0x0000
        /*0028*/ 	.byte	0x00, 0xf0, 0x61, 0x10


	//----- nvinfo : EIATTR_MAXREG_COUNT
	.align		4
.L_816:
        /*002c*/ 	.byte	0x03, 0x1b
        /*002e*/ 	.short	0x00ff


	//----- nvinfo : EIATTR_NUM_BARRIERS
	.align		4
        /*0030*/ 	.byte	0x02, 0x4c
        /*0032*/ 	.byte	0x02
	.zero		1


	//----- nvinfo : EIATTR_ANNOTATIONS
	.align		4
        /*0034*/ 	.byte	0x04, 0x55
        /*0036*/ 	.short	(.L_818 - .L_817)


	//   ....[0]....
.L_817:
        /* <DEDUP_REMOVED lines=9> */


	//----- nvinfo : EIATTR_MERCURY_ISA_VERSION
	.align		4
.L_818:
        /*00b8*/ 	.byte	0x03, 0x5f
        /*00ba*/ 	.short	0x0000


	//----- nvinfo : EIATTR_COOP_GROUP_MASK_REGIDS
	.align		4
        /*00bc*/ 	.byte	0x04, 0x29
        /*00be*/ 	.short	(.L_820 - .L_819)


	//   ....[0]....
.L_819:
        /*00c0*/ 	.word	0xffffffff


	//   ....[1]....
        /*00c4*/ 	.word	0xffffffff


	//   ....[2]....
        /*00c8*/ 	.word	0xffffffff


	//   ....[3]....
        /*00cc*/ 	.word	0xffffffff


	//   ....[4]....
        /*00d0*/ 	.word	0xffffffff


	//   ....[5]....
        /*00d4*/ 	.word	0xffffffff


	//   ....[6]....
        /*00d8*/ 	.word	0xffffffff


	//   ....[7]....
        /*00dc*/ 	.word	0xffffffff


	//   ....[8]....
        /*00e0*/ 	.word	0xffffffff


	//   ....[9]....
        /*00e4*/ 	.word	0xffffffff


	//   ....[10]....
        /*00e8*/ 	.word	0xffffffff


	//   ....[11]....
        /*00ec*/ 	.word	0xffffffff


	//   ....[12]....
        /*00f0*/ 	.word	0xffffffff


	//   ....[13]....
        /*00f4*/ 	.word	0xffffffff


	//   ....[14]....
        /*00f8*/ 	.word	0xffffffff


	//   ....[15]....
        /*00fc*/ 	.word	0xffffffff


	//   ....[16]....
        /*0100*/ 	.word	0xffffffff


	//   ....[17]....
        /*0104*/ 	.word	0xffffffff


	//   ....[18]....
        /*0108*/ 	.word	0xffffffff


	//   ....[19]....
        /*010c*/ 	.word	0xffffffff


	//   ....[20]....
        /*0110*/ 	.word	0xffffffff


	//   ....[21]....
        /*0114*/ 	.word	0xffffffff


	//   ....[22]....
        /*0118*/ 	.word	0xffffffff


	//   ....[23]....
        /*011c*/ 	.word	0xffffffff


	//   ....[24]....
        /*0120*/ 	.word	0xffffffff


	//   ....[25]....
        /*0124*/ 	.word	0xffffffff


	//   ....[26]....
        /*0128*/ 	.word	0xffffffff


	//   ....[27]....
        /*012c*/ 	.word	0xffffffff


	//   ....[28]....
        /*0130*/ 	.word	0xffffffff


	//   ....[29]....
        /*0134*/ 	.word	0xffffffff


	//   ....[30]....
        /*0138*/ 	.word	0xffffffff


	//   ....[31]....
        /*013c*/ 	.word	0xffffffff


	//   ....[32]....
        /*0140*/ 	.word	0xffffffff


	//   ....[33]....
        /*0144*/ 	.word	0xffffffff


	//   ....[34]....
        /*0148*/ 	.word	0xffffffff


	//   ....[35]....
        /*014c*/ 	.word	0xffffffff


	//   ....[36]....
        /*0150*/ 	.word	0xffffffff


	//   ....[37]....
        /*0154*/ 	.word	0xffffffff


	//   ....[38]....
        /*0158*/ 	.word	0xffffffff


	//   ....[39]....
        /*015c*/ 	.word	0xffffffff


	//   ....[40]....
        /*0160*/ 	.word	0xffffffff


	//   ....[41]....
        /*0164*/ 	.word	0xffffffff


	//   ....[42]....
        /*0168*/ 	.word	0xffffffff


	//   ....[43]....
        /*016c*/ 	.word	0xffffffff


	//   ....[44]....
        /*0170*/ 	.word	0xffffffff


	//   ....[45]....
        /*0174*/ 	.word	0xffffffff


	//   ....[46]....
        /*0178*/ 	.word	0xffffffff


	//   ....[47]....
        /*017c*/ 	.word	0xffffffff


	//   ....[48]....
        /*0180*/ 	.word	0xffffffff


	//   ....[49]....
        /*0184*/ 	.word	0xffffffff


	//   ....[50]....
        /*0188*/ 	.word	0xffffffff


	//   ....[51]....
        /*018c*/ 	.word	0xffffffff


	//   ....[52]....
        /*0190*/ 	.word	0xffffffff


	//   ....[53]....
        /*0194*/ 	.word	0xffffffff


	//   ....[54]....
        /*0198*/ 	.word	0xffffffff


	//----- nvinfo : EIATTR_COOP_GROUP_INSTR_OFFSETS
	.align		4
.L_820:
        /*019c*/ 	.byte	0x04, 0x28
        /*019e*/ 	.short	(.L_822 - .L_821)


	//   ....[0]....
.L_821:
        /*01a0*/ 	.word	0x00000090


	//   ....[1]....
        /*01a4*/ 	.word	0x00001410


	//   ....[2]....
        /*01a8*/ 	.word	0x00001450


	//   ....[3]....
        /*01ac*/ 	.word	0x00001930


	//   ....[4]....
        /*01b0*/ 	.word	0x00001960


	//   ....[5]....
        /*01b4*/ 	.word	0x00001b60


	//   ....[6]....
        /*01b8*/ 	.word	0x00001b90


	//   ....[7]....
        /*01bc*/ 	.word	0x00001d80


	//   ....[8]....
        /*01c0*/ 	.word	0x00001dc0


	//   ....[9]....
        /*01c4*/ 	.word	0x00003970


	//   ....[10]....
        /*01c8*/ 	.word	0x00003b70


	//   ....[11]....
        /*01cc*/ 	.word	0x00004640


	//   ....[12]....
        /*01d0*/ 	.word	0x00004720


	//   ....[13]....
        /*01d4*/ 	.word	0x00004730


	//   ....[14]....
        /*01d8*/ 	.word	0x00004760


	//   ....[15]....
        /*01dc*/ 	.word	0x000077d0


	//   ....[16]....
        /*01e0*/ 	.word	0x00007af0


	//   ....[17]....
        /*01e4*/ 	.word	0x00008400


	//   ....[18]....
        /*01e8*/ 	.word	0x00008690


	//   ....[19]....
        /*01ec*/ 	.word	0x000086c0


	//   ....[20]....
        /*01f0*/ 	.word	0x00008730


	//   ....[21]....
        /*01f4*/ 	.word	0x0000c200


	//   ....[22]....
        /*01f8*/ 	.word	0x0000c260


	//   ....[23]....
        /*01fc*/ 	.word	0x0000c2e0


	//   ....[24]....
        /*0200*/ 	.word	0x0000c320


	//   ....[25]....
        /*0204*/ 	.word	0x0000f960


	//   ....[26]....
        /*0208*/ 	.word	0x0000fd10


	//   ....[27]....
        /*020c*/ 	.word	0x000106c0


	//   ....[28]....
        /*0210*/ 	.word	0x00010890


	//   ....[29]....
        /*0214*/ 	.word	0x000108a0


	//   ....[30]....
        /*0218*/ 	.word	0x000108c0


	//   ....[31]....
        /*021c*/ 	.word	0x000124e0


	//   ....[32]....
        /*0220*/ 	.word	0x00012510


	//   ....[33]....
        /*0224*/ 	.word	0x00012550


	//   ....[34]....
        /*0228*/ 	.word	0x00012560


	//   ....[35]....
        /*022c*/ 	.word	0x00013e70


	//   ....[36]....
        /*0230*/ 	.word	0x00013ec0


	//   ....[37]....
        /*0234*/ 	.word	0x00013f30


	//   ....[38]....
        /*0238*/ 	.word	0x00013f70


	//   ....[39]....
        /*023c*/ 	.word	0x00014170


	//   ....[40]....
        /*0240*/ 	.word	0x00014180


	//   ....[41]....
        /*0244*/ 	.word	0x00014380


	//   ....[42]....
        /*0248*/ 	.word	0x000143b0


	//   ....[43]....
        /*024c*/ 	.word	0x00014570


	//   ....[44]....
        /*0250*/ 	.word	0x000145a0


	//   ....[45]....
        /*0254*/ 	.word	0x00014760


	//   ....[46]....
        /*0258*/ 	.word	0x00014780


	//   ....[47]....
        /*025c*/ 	.word	0x00015010


	//   ....[48]....
        /*0260*/ 	.word	0x00015030


	//   ....[49]....
        /*0264*/ 	.word	0x000151c0


	//   ....[50]....
        /*0268*/ 	.word	0x000151f0


	//   ....[51]....
        /*026c*/ 	.word	0x00015380


	//   ....[52]....
        /*0270*/ 	.word	0x000153b0


	//   ....[53]....
        /*0274*/ 	.word	0x00015540


	//   ....[54]....
        /*0278*/ 	.word	0x00015560


	//----- nvinfo : EIATTR_EXIT_INSTR_OFFSETS
	.align		4
.L_822:
        /*027c*/ 	.byte	0x04, 0x1c
        /*027e*/ 	.short	(.L_824 - .L_823)


	//   ....[0]....
.L_823:
        /*0280*/ 	.word	0x00000320


	//   ....[1]....
        /*0284*/ 	.word	0x00014790


	//   ....[2]....
        /*0288*/ 	.word	0x000148d0


	//   ....[3]....
        /*028c*/ 	.word	0x00014930


	//   ....[4]....
        /*0290*/ 	.word	0x00015570


	//   ....[5]....
        /*0294*/ 	.word	0x00015680


	//   ....[6]....
        /*0298*/ 	.word	0x000156e0


	//----- nvinfo : EIATTR_CTAIDZ_USED
	.align		4
.L_824:
        /*029c*/ 	.byte	0x01, 0x04
	.zero		2


	//----- nvinfo : EIATTR_MAX_THREADS
	.align		4
        /*02a0*/ 	.byte	0x04, 0x05
        /*02a2*/ 	.short	(.L_826 - .L_825)
.L_825:
        /*02a4*/ 	.word	0x00000100
        /*02a8*/ 	.word	0x00000001
        /*02ac*/ 	.word	0x00000001


	//----- nvinfo : EIATTR_CRS_STACK_SIZE
	.align		4
.L_826:
        /*02b0*/ 	.byte	0x04, 0x1e
        /*02b2*/ 	.short	(.L_828 - .L_827)
.L_827:
        /*02b4*/ 	.word	0x00000000
.L_828:


//--------------------- .nv.info._ZN7cutlass13device_kernelIN5flash19enable_sm80_to_sm89INS1_16FlashAttnFwdSm80INS1_25CollectiveMainloopFwdSm80ILi8ELi1ELb0EN4cute5tupleIJNS5_1CILi128EEENS7_ILi48EEENS7_ILi256EEEEEELi256ENS_6half_tEfNS_4arch4Sm80ELb0ELb1ELb0ELb1ELb0ELb1ELb1ELb0EEENS1_21CollectiveEpilogueFwdINS6_IJS8_SA_S9_EEENS6_IJNS7_ILi1EEESI_SI_EEESC_SE_Li256ELb1ELb1ELb0ELb0EEENS1_19SingleTileSchedulerILb1ELb0ELb1ELi128EEEEEEEEEvNT_6ParamsE --------------------------
	.section	.nv.info._ZN7cutlass13device_kernelIN5flash19enable_sm80_to_sm89INS1_16FlashAttnFwdSm80INS1_25CollectiveMainloopFwdSm80ILi8ELi1ELb0EN4cute5tupleIJNS5_1CILi128EEENS7_ILi48EEENS7_ILi256EEEEEELi256ENS_6half_tEfNS_4arch4Sm80ELb0ELb1ELb0ELb1ELb0ELb1ELb1ELb0EEENS1_21CollectiveEpilogueFwdINS6_IJS8_SA_S9_EEENS6_IJNS7_ILi1EEESI_SI_EEESC_SE_Li256ELb1ELb1ELb0ELb0EEENS1_19SingleTileSchedulerILb1ELb0ELb1ELi128EEEEEEEEEvNT_6ParamsE,"",@"SHT_CUDA_INFO"
	.sectionflags	@""
	.align	4


	//----- nvinfo : EIATTR_CUDA_API_VERSION
	.align		4
        /*0000*/ 	.byte	0x04, 0x37
        /*0002*/ 	.short	(.L_830 - .L_829)
.L_829:
        /*0004*/ 	.word	0x00000082


	//----- nvinfo : EIATTR_SW2861232_WAR
	.align		4
.L_830:
        /*0008*/ 	.byte	0x01, 0x35
	.zero		2


	//----- nvinfo : EIATTR_PARAM_CBANK
	.align		4
        /*000c*/ 	.byte	0x04, 0x0a
        /*000e*/ 	.short	(.L_832 - .L_831)
	.align		4
.L_831:
        /*0010*/ 	.word	index@(.nv.constant0._ZN7cutlass13device_kernelIN5flash19enable_sm80_to_sm89INS1_16FlashAttnFwdSm80INS1_25CollectiveMainloopFwdSm80ILi8ELi1ELb0EN4cute5tupleIJNS5_1CILi128EEENS7_ILi48EEENS7_ILi256EEEEEELi256ENS_6half_tEfNS_4arch4Sm80ELb0ELb1ELb0ELb1ELb0ELb1ELb1ELb0EEENS1_21CollectiveEpilogueFwdINS6_IJS8_SA_S9_EEENS6_IJNS7_ILi1EEESI_SI_EEESC_SE_Li256ELb1ELb1ELb0ELb0EEENS1_19SingleTileSchedulerILb1ELb0ELb1ELi128EEEEEEEEEvNT_6ParamsE)
        /*0014*/ 	.short	0x0160
        /*0016*/ 	.short	0x0418


	//----- nvinfo : EIATTR_CBANK_PARAM_SIZE
	.align		4
.L_832:
        /*0018*/ 	.byte	0x03, 0x19
        /*001a*/ 	.short	0x0418


	//----- nvinfo : EIATTR_KPARAM_INFO
	.align		4
        /*001c*/ 	.byte	0x04, 0x17
        /*001e*/ 	.short	(.L_834 - .L_833)
.L_833:
        /*0020*/ 	.word	0x00000000
        /*0024*/ 	.short	0x0000
        /*0026*/ 	.short	0x0000
        /*0028*/ 	.byte	0x00, 0xf0, 0x61, 0x10


	//----- nvinfo : EIATTR_MAXREG_COUNT
	.align		4
.L_834:
        /*002c*/ 	.byte	0x03, 0x1b
        /*002e*/ 	.short	0x00ff


	//----- nvinfo : EIATTR_NUM_BARRIERS
	.align		4
        /*0030*/ 	.byte	0x02, 0x4c
        /*0032*/ 	.byte	0x02
	.zero		1


	//----- nvinfo : EIATTR_MERCURY_ISA_VERSION
	.align		4
        /*0034*/ 	.byte	0x03, 0x5f
        /*0036*/ 	.short	0x0000


	//----- nvinfo : EIATTR_INT_WARP_WIDE_INSTR_OFFSETS
	.align		4
        /*0038*/ 	.byte	0x04, 0x31
        /*003a*/ 	.short	(.L_836 - .L_835)


	//   ....[0]....
.L_835:
        /*003c*/ 	.word	0x00016d30


	//   ....[1]....
        /*0040*/ 	.word	0x0001a9a0


	//   ....[2]....
        /*0044*/ 	.word	0x0001d640


	//----- nvinfo : EIATTR_COOP_GROUP_MASK_REGIDS
	.align		4
.L_836:
        /*0048*/ 	.byte	0x04, 0x29
        /*004a*/ 	.short	(.L_838 - .L_837)


	//   ....[0]....
.L_837:
        /*004c*/ 	.word	0xffffffff


	//   ....[1]....
        /*0050*/ 	.word	0xffffffff


	//   ....[2]....
        /*0054*/ 	.word	0xffffffff


	//   ....[3]....
        /*0058*/ 	.word	0xffffffff


	//   ....[4]....
        /*005c*/ 	.word	0xffffffff


	//   ....[5]....
        /*0060*/ 	.word	0xffffffff


	//   ....[6]....
        /*0064*/ 	.word	0xffffffff


	//   ....[7]....
        /*0068*/ 	.word	0xffffffff


	//   ....[8]....
        /*006c*/ 	.word	0xffffffff


	//   ....[9]....
        /*0070*/ 	.word	0xffffffff


	//   ....[10]....
        /*0074*/ 	.word	0xffffffff


	//   ....[11]....
        /*0078*/ 	.word	0xffffffff


	//   ....[12]....
        /*007c*/ 	.word	0xffffffff


	//   ....[13]....
        /*0080*/ 	.word	0xffffffff


	//   ....[14]....
        /*0084*/ 	.word	0xffffffff


	//   ....[15]....
        /*0088*/ 	.word	0xffffffff


	//   ....[16]....
        /*008c*/ 	.word	0xffffffff


	//   ....[17]....
        /*0090*/ 	.word	0xffffffff


	//   ....[18]....
        /*0094*/ 	.word	0xffffffff


	//   ....[19]....
        /*0098*/ 	.word	0xffffffff


	//   ....[20]....
        /*009c*/ 	.word	0xffffffff


	//   ....[21]....
        /*00a0*/ 	.word	0xffffffff


	//   ....[22]....
        /*00a4*/ 	.word	0xffffffff


	//   ....[23]....
        /*00a8*/ 	.word	0xffffffff


	//   ....[24]....
        /*00ac*/ 	.word	0xffffffff


	//   ....[25]....
        /*00b0*/ 	.word	0xffffffff


	//   ....[26]....
        /*00b4*/ 	.word	0xffffffff


	//   ....[27]....
        /*00b8*/ 	.word	0xffffffff


	//   ....[28]....
        /*00bc*/ 	.word	0xffffffff


	//   ....[29]....
        /*00c0*/ 	.word	0xffffffff


	//   ....[30]....
        /*00c4*/ 	.word	0xffffffff


	//   ....[31]....
        /*00c8*/ 	.word	0xffffffff


	//   ....[32]....
        /*00cc*/ 	.word	0xffffffff


	//   ....[33]....
        /*00d0*/ 	.word	0xffffffff


	//   ....[34]....
        /*00d4*/ 	.word	0xffffffff


	//   ....[35]....
        /*00d8*/ 	.word	0xffffffff


	//   ....[36]....
        /*00dc*/ 	.word	0xffffffff


	//   ....[37]....
        /*00e0*/ 	.word	0xffffffff


	//   ....[38]....
        /*00e4*/ 	.word	0xffffffff


	//   ....[39]....
        /*00e8*/ 	.word	0xffffffff


	//   ....[40]....
        /*00ec*/ 	.word	0xffffffff


	//   ....[41]....
        /*00f0*/ 	.word	0xffffffff


	//   ....[42]....
        /*00f4*/ 	.word	0xffffffff


	//   ....[43]....
        /*00f8*/ 	.word	0xffffffff


	//   ....[44]....
        /*00fc*/ 	.word	0xffffffff


	//   ....[45]....
        /*0100*/ 	.word	0xffffffff


	//   ....[46]....
        /*0104*/ 	.word	0xffffffff


	//   ....[47]....
        /*0108*/ 	.word	0xffffffff


	//   ....[48]....
        /*010c*/ 	.word	0xffffffff


	//   ....[49]....
        /*0110*/ 	.word	0xffffffff


	//   ....[50]....
        /*0114*/ 	.word	0xffffffff


	//   ....[51]....
        /*0118*/ 	.word	0xffffffff


	//   ....[52]....
        /*011c*/ 	.word	0xffffffff


	//   ....[53]....
        /*0120*/ 	.word	0xffffffff


	//   ....[54]....
        /*0124*/ 	.word	0xffffffff


	//   ....[55]....
        /*0128*/ 	.word	0xffffffff


	//   ....[56]....
        /*012c*/ 	.word	0xffffffff


	//   ....[57]....
        /*0130*/ 	.word	0xffffffff


	//   ....[58]....
        /*0134*/ 	.word	0xffffffff


	//   ....[59]....
        /*0138*/ 	.word	0xffffffff


	//   ....[60]....
        /*013c*/ 	.word	0xffffffff


	//   ....[61]....
        /*0140*/ 	.word	0xffffffff


	//   ....[62]....
        /*0144*/ 	.word	0xffffffff


	//   ....[63]....
        /*0148*/ 	.word	0xffffffff


	//   ....[64]....
        /*014c*/ 	.word	0xffffffff


	//   ....[65]....
        /*0150*/ 	.word	0xffffffff


	//   ....[66]....
        /*0154*/ 	.word	0xffffffff


	//   ....[67]....
        /*0158*/ 	.word	0xffffffff


	//   ....[68]....
        /*015c*/ 	.word	0xffffffff


	//   ....[69]....
        /*0160*/ 	.word	0xffffffff


	//   ....[70]....
        /*0164*/ 	.word	0xffffffff


	//   ....[71]....
        /*0168*/ 	.word	0xffffffff


	//   ....[72]....
        /*016c*/ 	.word	0xffffffff


	//   ....[73]....
        /*0170*/ 	.word	0xffffffff


	//   ....[74]....
        /*0174*/ 	.word	0xffffffff


	//   ....[75]....
        /*0178*/ 	.word	0xffffffff


	//   ....[76]....
        /*017c*/ 	.word	0xffffffff


	//   ....[77]....
        /*0180*/ 	.word	0xffffffff


	//   ....[78]....
        /*0184*/ 	.word	0xffffffff


	//   ....[79]....
        /*0188*/ 	.word	0xffffffff


	//   ....[80]....
        /*018c*/ 	.word	0xffffffff


	//   ....[81]....
        /*0190*/ 	.word	0xffffffff


	//   ....[82]....
        /*0194*/ 	.word	0xffffffff


	//   ....[83]....
        /*0198*/ 	.word	0xffffffff


	//   ....[84]....
        /*019c*/ 	.word	0xffffffff


	//   ....[85]....
        /*01a0*/ 	.word	0xffffffff


	//   ....[86]....
        /*01a4*/ 	.word	0xffffffff


	//----- nvinfo : EIATTR_COOP_GROUP_INSTR_OFFSETS
	.align		4
.L_838:
        /*01a8*/ 	.byte	0x04, 0x28
        /*01aa*/ 	.short	(.L_840 - .L_839)


	//   ....[0]....
.L_839:
        /*01ac*/ 	.word	0x00000090


	//   ....[1]....
        /*01b0*/ 	.word	0x00008c20


	//   ....[2]....
        /*01b4*/ 	.word	0x00008c60


	//   ....[3]....
        /*01b8*/ 	.word	0x00008e60


	//   ....[4]....
        /*01bc*/ 	.word	0x00008ea0


	//   ....[5]....
        /*01c0*/ 	.word	0x000092f0


	//   ....[6]....
        /*01c4*/ 	.word	0x00009320


	//   ....[7]....
        /*01c8*/ 	.word	0x00009520


	//   ....[8]....
        /*01cc*/ 	.word	0x00009560


	//   ....[9]....
        /*01d0*/ 	.word	0x00009d30


	//   ....[10]....
        /*01d4*/ 	.word	0x00009d50


	//   ....[11]....
        /*01d8*/ 	.word	0x00009d70


	//   ....[12]....
        /*01dc*/ 	.word	0x00009d80


	//   ....[13]....
        /*01e0*/ 	.word	0x0000a150


	//   ....[14]....
        /*01e4*/ 	.word	0x0000a1a0


	//   ....[15]....
        /*01e8*/ 	.word	0x0000a1e0


	//   ....[16]....
        /*01ec*/ 	.word	0x0000a220


	//   ....[17]....
        /*01f0*/ 	.word	0x0000a560


	//   ....[18]....
        /*01f4*/ 	.word	0x0000a600


	//   ....[19]....
        /*01f8*/ 	.word	0x0000a680


	//   ....[20]....
        /*01fc*/ 	.word	0x0000a6f0


	//   ....[21]....
        /*0200*/ 	.word	0x0000aa70


	//   ....[22]....
        /*0204*/ 	.word	0x0000ab10


	//   ....[23]....
        /*0208*/ 	.word	0x0000ab90


	//   ....[24]....
        /*020c*/ 	.word	0x0000ac00


	//   ....[25]....
        /*0210*/ 	.word	0x0000e230


	//   ....[26]....
        /*0214*/ 	.word	0x0000e250


	//   ....[27]....
        /*0218*/ 	.word	0x0000e270


	//   ....[28]....
        /*021c*/ 	.word	0x0000e280


	//   ....[29]....
        /*0220*/ 	.word	0x0000e480


	//   ....[30]....
        /*0224*/ 	.word	0x0000e520


	//   ....[31]....
        /*0228*/ 	.word	0x0000e570


	//   ....[32]....
        /*022c*/ 	.word	0x0000e5e0


	//   ....[33]....
        /*0230*/ 	.word	0x0000e880


	//   ....[34]....
        /*0234*/ 	.word	0x0000e920


	//   ....[35]....
        /*0238*/ 	.word	0x0000e9a0


	//   ....[36]....
        /*023c*/ 	.word	0x0000ea10


	//   ....[37]....
        /*0240*/ 	.word	0x0000eca0


	//   ....[38]....
        /*0244*/ 	.word	0x0000ed40


	//   ....[39]....
        /*0248*/ 	.word	0x0000ed90


	//   ....[40]....
        /*024c*/ 	.word	0x0000ee00


	//   ....[41]....
        /*0250*/ 	.word	0x00013c90


	//   ....[42]....
        /*0254*/ 	.word	0x00013eb0


	//   ....[43]....
        /*0258*/ 	.word	0x00014be0


	//   ....[44]....
        /*025c*/ 	.word	0x00014c00


	//   ....[45]....
        /*0260*/ 	.word	0x00014c20


	//   ....[46]....
        /*0264*/ 	.word	0x00014c40


	//   ....[47]....
        /*0268*/ 	.word	0x00017000


	//   ....[48]....
        /*026c*/ 	.word	0x000173e0


	//   ....[49]....
        /*0270*/ 	.word	0x00017bd0


	//   ....[50]....
        /*0274*/ 	.word	0x00017dc0


	//   ....[51]....
        /*0278*/ 	.word	0x00017df0


	//   ....[52]....
        /*027c*/ 	.word	0x00017e60


	//   ....[53]....
        /*0280*/ 	.word	0x0001ada0


	//   ....[54]....
        /*0284*/ 	.word	0x0001adc0


	//   ....[55]....
        /*0288*/ 	.word	0x0001ae00


	//   ....[56]....
        /*028c*/ 	.word	0x0001ae10


	//   ....[57]....
        /*0290*/ 	.word	0x0001d910


	//   ....[58]....
        /*0294*/ 	.word	0x0001ddc0


	//   ....[59]....
        /*0298*/ 	.word	0x0001e6b0


	//   ....[60]....
        /*029c*/ 	.word	0x0001e6d0


	//   ....[61]....
        /*02a0*/ 	.word	0x0001e700


	//   ....[62]....
        /*02a4*/ 	.word	0x0001e710


	//   ....[63]....
        /*02a8*/ 	.word	0x0001fea0


	//   ....[64]....
        /*02ac*/ 	.word	0x0001fed0


	//   ....[65]....
        /*02b0*/ 	.word	0x0001ff20


	//   ....[66]....
        /*02b4*/ 	.word	0x0001ff30


	//   ....[67]....
        /*02b8*/ 	.word	0x000219a0


	//   ....[68]....
        /*02bc*/ 	.word	0x000219e0


	//   ....[69]....
        /*02c0*/ 	.word	0x00021a10


	//   ....[70]....
        /*02c4*/ 	.word	0x00021a40


	//   ....[71]....
        /*02c8*/ 	.word	0x00021c80


	//   ....[72]....
        /*02cc*/ 	.word	0x00021c90


	//   ....[73]....
        /*02d0*/ 	.word	0x00021e90


	//   ....[74]....
        /*02d4*/ 	.word	0x00021ec0


	//   ....[75]....
        /*02d8*/ 	.word	0x00022080


	//   ....[76]....
        /*02dc*/ 	.word	0x000220b0


	//   ....[77]....
        /*02e0*/ 	.word	0x00022270


	//   ....[78]....
        /*02e4*/ 	.word	0x00022290


	//   ....[79]....
        /*02e8*/ 	.word	0x00022c40


	//   ....[80]....
        /*02ec*/ 	.word	0x00022c60


	//   ....[81]....
        /*02f0*/ 	.word	0x00022df0


	//   ....[82]....
        /*02f4*/ 	.word	0x00022e20


	//   ....[83]....
        /*02f8*/ 	.word	0x00022fb0


	//   ....[84]....
        /*02fc*/ 	.word	0x00022fe0


	//   ....[85]....
        /*0300*/ 	.word	0x00023170


	//   ....[86]....
        /*0304*/ 	.word	0x00023190


	//----- nvinfo : EIATTR_EXIT_INSTR_OFFSETS
	.align		4
.L_840:
        /*0308*/ 	.byte	0x04, 0x1c
        /*030a*/ 	.short	(.L_842 - .L_841)


	//   ....[0]....
.L_841:
        /*030c*/ 	.word	0x00000440


	//   ....[1]....
        /*0310*/ 	.word	0x000222a0


	//   ....[2]....
        /*0314*/ 	.word	0x000223e0


	//   ....[3]....
        /*0318*/ 	.word	0x00022440


	//   ....[4]....
        /*031c*/ 	.word	0x000231a0


	//   ....[5]....
        /*0320*/ 	.word	0x000232b0


	//   ....[6]....
        /*0324*/ 	.word	0x00023310


	//----- nvinfo : EIATTR_CTAIDZ_USED
	.align		4
.L_842:
        /*0328*/ 	.byte	0x01, 0x04
	.zero		2


	//----- nvinfo : EIATTR_MAX_THREADS
	.align		4
        /*032c*/ 	.byte	0x04, 0x05
        /*032e*/ 	.short	(.L_844 - .L_843)
.L_843:
        /*0330*/ 	.word	0x00000100
        /*0334*/ 	.word	0x00000001
        /*0338*/ 	.word	0x00000001


	//----- nvinfo : EIATTR_CRS_STACK_SIZE
	.align		4
.L_844:
        /*033c*/ 	.byte	0x04, 0x1e
        /*033e*/ 	.short	(.L_846 - .L_845)
.L_845:
        /*0340*/ 	.word	0x00000000
.L_846:


//--------------------- .nv.info._ZN7cutlass13device_kernelIN5flash19enable_sm80_to_sm89INS1_16FlashAttnFwdSm80INS1_25CollectiveMainloopFwdSm80ILi8ELi1ELb0EN4cute5tupleIJNS5_1CILi128EEENS7_ILi96EEENS7_ILi256EEEEEELi256ENS_6half_tEfNS_4arch4Sm80ELb1ELb0ELb0ELb0ELb0ELb0ELb1ELb0EEENS1_21CollectiveEpilogueFwdINS6_IJS8_SA_S9_EEENS6_IJNS7_ILi1EEESI_SI_EEESC_SE_Li256ELb0ELb1ELb0ELb0EEENS1_30DynamicPersistentTileSchedulerILi256ELi256ELb0ELb1ELb0EEEEEEEEEvNT_6ParamsE --------------------------
	.section	.nv.info._ZN7cutlass13device_kernelIN5flash19enable_sm80_to_sm89INS1_16FlashAttnFwdSm80INS1_25CollectiveMainloopFwdSm80ILi8ELi1ELb0EN4cute5tupleIJNS5_1CILi128EEENS7_ILi96EEENS7_ILi256EEEEEELi256ENS_6half_tEfNS_4arch4Sm80ELb1ELb0ELb0ELb0ELb0ELb0ELb1ELb0EEENS1_21CollectiveEpilogueFwdINS6_IJS8_SA_S9_EEENS6_IJNS7_ILi1EEESI_SI_EEESC_SE_Li256ELb0ELb1ELb0ELb0EEENS1_30DynamicPersistentTileSchedulerILi256ELi256ELb0ELb1ELb0EEEEEEEEEvNT_6ParamsE,"",@"SHT_CUDA_INFO"
	.sectionflags	@""
	.align	4


	//----- nvinfo : EIATTR_CUDA_API_VERSION
	.align		4
        /*0000*/ 	.byte	0x04, 0x37
        /*0002*/ 	.short	(.L_848 - .L_847)
.L_847:
        /*0004*/ 	.word	0x00000082


	//----- nvinfo : EIATTR_SW2861232_WAR
	.align		4
.L_848:
        /*0008*/ 	.byte	0x01, 0x35
	.zero		2


	//----- nvinfo : EIATTR_PARAM_CBANK
	.align		4
        /*000c*/ 	.byte	0x04, 0x0a
        /*000e*/ 	.short	(.L_850 - .L_849)
	.align		4
.L_849:
        /*0010*/ 	.word	index@(.nv.constant0._ZN7cutlass13device_kernelIN5flash19enable_sm80_to_sm89INS1_16FlashAttnFwdSm80INS1_25CollectiveMainloopFwdSm80ILi8ELi1ELb0EN4cute5tupleIJNS5_1CILi128EEENS7_ILi96EEENS7_ILi256EEEEEELi256ENS_6half_tEfNS_4arch4Sm80ELb1ELb0ELb0ELb0ELb0ELb0ELb1ELb0EEENS1_21CollectiveEpilogueFwdINS6_IJS8_SA_S9_EEENS6_IJNS7_ILi1EEESI_SI_EEESC_SE_Li256ELb0ELb1ELb0ELb0EEENS1_30DynamicPersistentTileSchedulerILi256ELi256ELb0ELb1ELb0EEEEEEEEEvNT_6ParamsE)
        /*0014*/ 	.short	0x0160
        /*0016*/ 	.short	0x0428


	//----- nvinfo : EIATTR_CBANK_PARAM_SIZE
	.align		4
.L_850:
        /*0018*/ 	.byte	0x03, 0x19
        /*001a*/ 	.short	0x0428


	//----- nvinfo : EIATTR_KPARAM_INFO
	.align		4
        /*001c*/ 	.byte	0x04, 0x17
        /*001e*/ 	.short	(.L_852 - .L_851)
.L_851:
        /*0020*/ 	.word	0x00000000
        /*0024*/ 	.short	0x0000
        /*0026*/ 	.short	0x0000
        /*0028*/ 	.byte	0x00, 0xf0, 0xa1, 0x10


	//----- nvinfo : EIATTR_MAXREG_COUNT
	.align		4
.L_852:
        /*002c*/ 	.byte	0x03, 0x1b
        /*002e*/ 	.short	0x00ff


	//----- nvinfo : EIATTR_NUM_BARRIERS
	.align		4
        /*0030*/ 	.byte	0x02, 0x4c
        /*0032*/ 	.byte	0x06
	.zero		1


	//----- nvinfo : EIATTR_ANNOTATIONS
	.align		4
        /*0034*/ 	.byte	0x04, 0x55
        /*0036*/ 	.short	(.L_854 - .L_853)


	//   ....[0]....
.L_853:
        /* <DEDUP_REMOVED lines=90> */


	//----- nvinfo : EIATTR_MERCURY_ISA_VERSION
	.align		4
.L_854:
        /*05c0*/ 	.byte	0x03, 0x5f
        /*05c2*/ 	.short	0x0000


	//----- nvinfo : EIATTR_INT_WARP_WIDE_INSTR_OFFSETS
	.align		4
        /*05c4*/ 	.byte	0x04, 0x31
        /*05c6*/ 	.short	(.L_856 - .L_855)


	//   ....[0]....
.L_855:
        /*05c8*/ 	.word	0x00011510


	//   ....[1]....
        /*05cc*/ 	.word	0x00011590


	//----- nvinfo : EIATTR_COOP_GROUP_MASK_REGIDS
	.align		4
.L_856:
        /*05d0*/ 	.byte	0x04, 0x29
        /*05d2*/ 	.short	(.L_858 - .L_857)


	//   ....[0]....
.L_857:
        /*05d4*/ 	.word	0xffffffff


	//   ....[1]....
        /*05d8*/ 	.word	0xffffffff


	//   ....[2]....
        /*05dc*/ 	.word	0xffffffff


	//   ....[3]....
        /*05e0*/ 	.word	0xffffffff


	//   ....[4]....
        /*05e4*/ 	.word	0xffffffff


	//   ....[5]....
        /*05e8*/ 	.word	0xffffffff


	//   ....[6]....
        /*05ec*/ 	.word	0xffffffff


	//   ....[7]....
        /*05f0*/ 	.word	0xffffffff


	//   ....[8]....
        /*05f4*/ 	.word	0xffffffff


	//   ....[9]....
        /*05f8*/ 	.word	0xffffffff


	//   ....[10]....
        /*05fc*/ 	.word	0xffffffff


	//   ....[11]....
        /*0600*/ 	.word	0xffffffff


	//   ....[12]....
        /*0604*/ 	.word	0xffffffff


	//   ....[13]....
        /*0608*/ 	.word	0xffffffff


	//   ....[14]....
        /*060c*/ 	.word	0xffffffff


	//   ....[15]....
        /*0610*/ 	.word	0xffffffff


	//   ....[16]....
        /*0614*/ 	.word	0xffffffff


	//   ....[17]....
        /*0618*/ 	.word	0xffffffff


	//   ....[18]....
        /*061c*/ 	.word	0xffffffff


	//   ....[19]....
        /*0620*/ 	.word	0xffffffff


	//   ....[20]....
        /*0624*/ 	.word	0xffffffff


	//   ....[21]....
        /*0628*/ 	.word	0xffffffff


	//   ....[22]....
        /*062c*/ 	.word	0xffffffff


	//   ....[23]....
        /*0630*/ 	.word	0xffffffff


	//   ....[24]....
        /*0634*/ 	.word	0xffffffff


	//   ....[25]....
        /*0638*/ 	.word	0xffffffff


	//   ....[26]....
        /*063c*/ 	.word	0xffffffff


	//   ....[27]....
        /*0640*/ 	.word	0xffffffff


	//   ....[28]....
        /*0644*/ 	.word	0xffffffff


	//   ....[29]....
        /*0648*/ 	.word	0xffffffff


	//   ....[30]....
        /*064c*/ 	.word	0xffffffff


	//   ....[31]....
        /*0650*/ 	.word	0xffffffff


	//   ....[32]....
        /*0654*/ 	.word	0xffffffff


	//   ....[33]....
        /*0658*/ 	.word	0xffffffff


	//   ....[34]....
        /*065c*/ 	.word	0xffffffff


	//   ....[35]....
        /*0660*/ 	.word	0xffffffff


	//   ....[36]....
        /*0664*/ 	.word	0xffffffff


	//   ....[37]....
        /*0668*/ 	.word	0xffffffff


	//   ....[38]....
        /*066c*/ 	.word	0xffffffff


	//   ....[39]....
        /*0670*/ 	.word	0xffffffff


	//   ....[40]....
        /*0674*/ 	.word	0xffffffff


	//   ....[41]....
        /*0678*/ 	.word	0xffffffff


	//   ....[42]....
        /*067c*/ 	.word	0xffffffff


	//   ....[43]....
        /*0680*/ 	.word	0xffffffff


	//   ....[44]....
        /*0684*/ 	.word	0xffffffff


	//   ....[45]....
        /*0688*/ 	.word	0xffffffff


	//   ....[46]....
        /*068c*/ 	.word	0xffffffff


	//   ....[47]....
        /*0690*/ 	.word	0xffffffff


	//   ....[48]....
        /*0694*/ 	.word	0xffffffff


	//   ....[49]....
        /*0698*/ 	.word	0xffffffff


	//   ....[50]....
        /*069c*/ 	.word	0xffffffff


	//   ....[51]....
        /*06a0*/ 	.word	0xffffffff


	//   ....[52]....
        /*06a4*/ 	.word	0xffffffff


	//   ....[53]....
        /*06a8*/ 	.word	0xffffffff


	//   ....[54]....
        /*06ac*/ 	.word	0xffffffff


	//   ....[55]....
        /*06b0*/ 	.word	0xffffffff


	//   ....[56]....
        /*06b4*/ 	.word	0xffffffff


	//   ....[57]....
        /*06b8*/ 	.word	0xffffffff


	//   ....[58]....
        /*06bc*/ 	.word	0xffffffff


	//   ....[59]....
        /*06c0*/ 	.word	0xffffffff


	//   ....[60]....
        /*06c4*/ 	.word	0xffffffff


	//   ....[61]....
        /*06c8*/ 	.word	0xffffffff


	//   ....[62]....
        /*06cc*/ 	.word	0xffffffff


	//   ....[63]....
        /*06d0*/ 	.word	0xffffffff


	//   ....[64]....
        /*06d4*/ 	.word	0xffffffff


	//   ....[65]....
        /*06d8*/ 	.word	0xffffffff


	//   ....[66]....
        /*06dc*/ 	.word	0xffffffff


	//   ....[67]....
        /*06e0*/ 	.word	0xffffffff


	//   ....[68]....
        /*06e4*/ 	.word	0xffffffff


	//   ....[69]....
        /*06e8*/ 	.word	0xffffffff


	//   ....[70]....
        /*06ec*/ 	.word	0xffffffff


	//   ....[71]....
        /*06f0*/ 	.word	0xffffffff


	//   ....[72]....
        /*06f4*/ 	.word	0xffffffff


	//----- nvinfo : EIATTR_COOP_GROUP_INSTR_OFFSETS
	.align		4
.L_858:
        /*06f8*/ 	.byte	0x04, 0x28
        /*06fa*/ 	.short	(.L_860 - .L_859)


	//   ....[0]....
.L_859:
        /*06fc*/ 	.word	0x00000050


	//   ....[1]....
        /*0700*/ 	.word	0x00000060


	//   ....[2]....
        /*0704*/ 	.word	0x00001aa0


	//   ....[3]....
        /*0708*/ 	.word	0x00001ac0


	//   ....[4]....
        /*070c*/ 	.word	0x00001cb0


	//   ....[5]....
        /*0710*/ 	.word	0x00001cc0


	//   ....[6]....
        /*0714*/ 	.word	0x00001ea0


	//   ....[7]....
        /*0718*/ 	.word	0x00001ec0


	//   ....[8]....
        /*071c*/ 	.word	0x000020a0


	//   ....[9]....
        /*0720*/ 	.word	0x000020b0


	//   ....[10]....
        /*0724*/ 	.word	0x000040e0


	//   ....[11]....
        /*0728*/ 	.word	0x00004100


	//   ....[12]....
        /*072c*/ 	.word	0x000049b0


	//   ....[13]....
        /*0730*/ 	.word	0x00004b00


	//   ....[14]....
        /*0734*/ 	.word	0x00004b10


	//   ....[15]....
        /*0738*/ 	.word	0x00004b60


	//   ....[16]....
        /*073c*/ 	.word	0x00008230


	//   ....[17]....
        /*0740*/ 	.word	0x00008240


	//   ....[18]....
        /*0744*/ 	.word	0x00009bc0


	//   ....[19]....
        /*0748*/ 	.word	0x00009bd0


	//   ....[20]....
        /*074c*/ 	.word	0x00009c00


	//   ....[21]....
        /*0750*/ 	.word	0x00009c20


	//   ....[22]....
        /*0754*/ 	.word	0x0000e170


	//   ....[23]....
        /*0758*/ 	.word	0x0000e1c0


	//   ....[24]....
        /*075c*/ 	.word	0x0000e1e0


	//   ....[25]....
        /*0760*/ 	.word	0x0000e200


	//   ....[26]....
        /*0764*/ 	.word	0x00010ac0


	//   ....[27]....
        /*0768*/ 	.word	0x00010b10


	//   ....[28]....
        /*076c*/ 	.word	0x00010b30


	//   ....[29]....
        /*0770*/ 	.word	0x00010b50


	//   ....[30]....
        /*0774*/ 	.word	0x00011f60


	//   ....[31]....
        /*0778*/ 	.word	0x000122f0


	//   ....[32]....
        /*077c*/ 	.word	0x00012320


	//   ....[33]....
        /*0780*/ 	.word	0x00012340


	//   ....[34]....
        /*0784*/ 	.word	0x00012370


	//   ....[35]....
        /*0788*/ 	.word	0x000125f0


	//   ....[36]....
        /*078c*/ 	.word	0x00012610


	//   ....[37]....
        /*0790*/ 	.word	0x00012790


	//   ....[38]....
        /*0794*/ 	.word	0x000127c0


	//   ....[39]....
        /*0798*/ 	.word	0x00012900


	//   ....[40]....
        /*079c*/ 	.word	0x00012930


	//   ....[41]....
        /*07a0*/ 	.word	0x00012a60


	//   ....[42]....
        /*07a4*/ 	.word	0x00012a70


	//   ....[43]....
        /*07a8*/ 	.word	0x00013080


	//   ....[44]....
        /*07ac*/ 	.word	0x000130a0


	//   ....[45]....
        /*07b0*/ 	.word	0x00013290


	//   ....[46]....
        /*07b4*/ 	.word	0x000132a0


	//   ....[47]....
        /*07b8*/ 	.word	0x00013480


	//   ....[48]....
        /*07bc*/ 	.word	0x000134a0


	//   ....[49]....
        /*07c0*/ 	.word	0x00013680


	//   ....[50]....
        /*07c4*/ 	.word	0x00013690


	//   ....[51]....
        /*07c8*/ 	.word	0x000138d0


	//   ....[52]....
        /*07cc*/ 	.word	0x000139e0


	//   ....[53]....
        /*07d0*/ 	.word	0x00013a50


	//   ....[54]....
        /*07d4*/ 	.word	0x00013ab0


	//   ....[55]....
        /*07d8*/ 	.word	0x00013b10


	//   ....[56]....
        /*07dc*/ 	.word	0x00013b70


	//   ....[57]....
        /*07e0*/ 	.word	0x00013be0


	//   ....[58]....
        /*07e4*/ 	.word	0x00013c40


	//   ....[59]....
        /*07e8*/ 	.word	0x00013ca0


	//   ....[60]....
        /*07ec*/ 	.word	0x00013cf0


	//   ....[61]....
        /*07f0*/ 	.word	0x00013d50


	//   ....[62]....
        /*07f4*/ 	.word	0x00013da0


	//   ....[63]....
        /*07f8*/ 	.word	0x00013df0


	//   ....[64]....
        /*07fc*/ 	.word	0x00013e60


	//   ....[65]....
        /*0800*/ 	.word	0x00013ed0


	//   ....[66]....
        /*0804*/ 	.word	0x00013f30


	//   ....[67]....
        /*0808*/ 	.word	0x00013f90


	//   ....[68]....
        /*080c*/ 	.word	0x00013ff0


	//   ....[69]....
        /*0810*/ 	.word	0x00014060


	//   ....[70]....
        /*0814*/ 	.word	0x000140c0


	//   ....[71]....
        /*0818*/ 	.word	0x00014120


	//   ....[72]....
        /*081c*/ 	.word	0x00014180


	//----- nvinfo : EIATTR_EXIT_INSTR_OFFSETS
	.align		4
.L_860:
        /*0820*/ 	.byte	0x04, 0x1c
        /*0822*/ 	.short	(.L_862 - .L_861)


	//   ....[0]....
.L_861:
        /*0824*/ 	.word	0x000000b0


	//   ....[1]....
        /*0828*/ 	.word	0x00013990


	//----- nvinfo : EIATTR_MAX_THREADS
	.align		4
.L_862:
        /*082c*/ 	.byte	0x04, 0x05
        /*082e*/ 	.short	(.L_864 - .L_863)
.L_863:
        /*0830*/ 	.word	0x00000100
        /*0834*/ 	.word	0x00000001
        /*0838*/ 	.word	0x00000001


	//----- nvinfo : EIATTR_CRS_STACK_SIZE
	.align		4
.L_864:
        /*083c*/ 	.byte	0x04, 0x1e
        /*083e*/ 	.short	(.L_866 - .L_865)
.L_865:
        /*0840*/ 	.word	0x00000000
.L_866:


//--------------------- .nv.info._ZN7cutlass13device_kernelIN5flash19enable_sm80_to_sm89INS1_16FlashAttnFwdSm80INS1_25CollectiveMainloopFwdSm80ILi8ELi1ELb0EN4cute5tupleIJNS5_1CILi128EEENS7_ILi96EEENS7_ILi256EEEEEELi256ENS_6half_tEfNS_4arch4Sm80ELb1ELb0ELb0ELb1ELb0ELb0ELb1ELb0EEENS1_21CollectiveEpilogueFwdINS6_IJS8_SA_S9_EEENS6_IJNS7_ILi1EEESI_SI_EEESC_SE_Li256ELb1ELb1ELb0ELb0EEENS1_19SingleTileSchedulerILb1ELb0ELb1ELi128EEEEEEEEEvNT_6ParamsE --------------------------
	.section	.nv.info._ZN7cutlass13device_kernelIN5flash19enable_sm80_to_sm89INS1_16FlashAttnFwdSm80INS1_25CollectiveMainloopFwdSm80ILi8ELi1ELb0EN4cute5tupleIJNS5_1CILi128EEENS7_ILi96EEENS7_ILi256EEEEEELi256ENS_6half_tEfNS_4arch4Sm80ELb1ELb0ELb0ELb1ELb0ELb0ELb1ELb0EEENS1_21CollectiveEpilogueFwdINS6_IJS8_SA_S9_EEENS6_IJNS7_ILi1EEESI_SI_EEESC_SE_Li256ELb1ELb1ELb0ELb0EEENS1_19SingleTileSchedulerILb1ELb0ELb1ELi128EEEEEEEEEvNT_6ParamsE,"",@"SHT_CUDA_INFO"
	.sectionflags	@""
	.align	4


	//----- nvinfo : EIATTR_CUDA_API_VERSION
	.align		4
        /*0000*/ 	.byte	0x04, 0x37
        /*0002*/ 	.short	(.L_868 - .L_867)
.L_867:
        /*0004*/ 	.word	0x00000082


	//----- nvinfo : EIATTR_SW2861232_WAR
	.align		4
.L_868:
        /*0008*/ 	.byte	0x01, 0x35
	.zero		2


	//----- nvinfo : EIATTR_PARAM_CBANK
	.align		4
        /*000c*/ 	.byte	0x04, 0x0a
        /*000e*/ 	.short	(.L_870 - .L_869)
	.align		4
.L_869:
        /*0010*/ 	.word	index@(.nv.constant0._ZN7cutlass13device_kernelIN5flash19enable_sm80_to_sm89INS1_16FlashAttnFwdSm80INS1_25CollectiveMainloopFwdSm80ILi8ELi1ELb0EN4cute5tupleIJNS5_1CILi128EEENS7_ILi96EEENS7_ILi256EEEEEELi256ENS_6half_tEfNS_4arch4Sm80ELb1ELb0ELb0ELb1ELb0ELb0ELb1ELb0EEENS1_21CollectiveEpilogueFwdINS6_IJS8_SA_S9_EEENS6_IJNS7_ILi1EEESI_SI_EEESC_SE_Li256ELb1ELb1ELb0ELb0EEENS1_19SingleTileSchedulerILb1ELb0ELb1ELi128EEEEEEEEEvNT_6ParamsE)
        /*0014*/ 	.short	0x0160
        /*0016*/ 	.short	0x0418


	//----- nvinfo : EIATTR_CBANK_PARAM_SIZE
	.align		4
.L_870:
        /*0018*/ 	.byte	0x03, 0x19
        /*001a*/ 	.short	0x0418


	//----- nvinfo : EIATTR_KPARAM_INFO
	.align		4
        /*001c*/ 	.byte	0x04, 0x17
        /*001e*/ 	.short	(.L_872 - .L_871)
.L_871:
        /*0020*/ 	.word	0x00000000
        /*0024*/ 	.short	0x0000
        /*0026*/ 	.short	0x0000
        /*0028*/ 	.byte	0x00, 0xf0, 0x61, 0x10


	//----- nvinfo : EIATTR_MAXREG_COUNT
	.align		4
.L_872:
        /*002c*/ 	.byte	0x03, 0x1b
        /*002e*/ 	.short	0x00ff


	//----- nvinfo : EIATTR_NUM_BARRIERS
	.align		4
        /*0030*/ 	.byte	0x02, 0x4c
        /*0032*/ 	.byte	0x02
	.zero		1


	//----- nvinfo : EIATTR_ANNOTATIONS
	.align		4
        /*0034*/ 	.byte	0x04, 0x55
        /*0036*/ 	.short	(.L_874 - .L_873)


	//   ....[0]....
.L_873:
        /* <DEDUP_REMOVED lines=27> */


	//----- nvinfo : EIATTR_MERCURY_ISA_VERSION
	.align		4
.L_874:
        /*01d8*/ 	.byte	0x03, 0x5f
        /*01da*/ 	.short	0x0000


	//----- nvinfo : EIATTR_COOP_GROUP_MASK_REGIDS
	.align		4
        /*01dc*/ 	.byte	0x04, 0x29
        /*01de*/ 	.short	(.L_876 - .L_875)


	//   ....[0]....
.L_875:
        /*01e0*/ 	.word	0xffffffff


	//   ....[1]....
        /*01e4*/ 	.word	0xffffffff


	//   ....[2]....
        /*01e8*/ 	.word	0xffffffff


	//   ....[3]....
        /*01ec*/ 	.word	0xffffffff


	//   ....[4]....
        /*01f0*/ 	.word	0xffffffff


	//   ....[5]....
        /*01f4*/ 	.word	0xffffffff


	//   ....[6]....
        /*01f8*/ 	.word	0xffffffff


	//   ....[7]....
        /*01fc*/ 	.word	0xffffffff


	//   ....[8]....
        /*0200*/ 	.word	0xffffffff


	//   ....[9]....
        /*0204*/ 	.word	0xffffffff


	//   ....[10]....
        /*0208*/ 	.word	0xffffffff


	//   ....[11]....
        /*020c*/ 	.word	0xffffffff


	//   ....[12]....
        /*0210*/ 	.word	0xffffffff


	//   ....[13]....
        /*0214*/ 	.word	0xffffffff


	//   ....[14]....
        /*0218*/ 	.word	0xffffffff


	//   ....[15]....
        /*021c*/ 	.word	0xffffffff


	//   ....[16]....
        /*0220*/ 	.word	0xffffffff


	//   ....[17]....
        /*0224*/ 	.word	0xffffffff


	//   ....[18]....
        /*0228*/ 	.word	0xffffffff


	//   ....[19]....
        /*022c*/ 	.word	0xffffffff


	//   ....[20]....
        /*0230*/ 	.word	0xffffffff


	//   ....[21]....
        /*0234*/ 	.word	0xffffffff


	//   ....[22]....
        /*0238*/ 	.word	0xffffffff


	//   ....[23]....
        /*023c*/ 	.word	0xffffffff


	//   ....[24]....
        /*0240*/ 	.word	0xffffffff


	//   ....[25]....
        /*0244*/ 	.word	0xffffffff


	//   ....[26]....
        /*0248*/ 	.word	0xffffffff


	//   ....[27]....
        /*024c*/ 	.word	0xffffffff


	//   ....[28]....
        /*0250*/ 	.word	0xffffffff


	//   ....[29]....
        /*0254*/ 	.word	0xffffffff


	//   ....[30]....
        /*0258*/ 	.word	0xffffffff


	//   ....[31]....
        /*025c*/ 	.word	0xffffffff


	//   ....[32]....
        /*0260*/ 	.word	0xffffffff


	//   ....[33]....
        /*0264*/ 	.word	0xffffffff


	//   ....[34]....
        /*0268*/ 	.word	0xffffffff


	//   ....[35]....
        /*026c*/ 	.word	0xffffffff


	//   ....[36]....
        /*0270*/ 	.word	0xffffffff


	//   ....[37]....
        /*0274*/ 	.word	0xffffffff


	//   ....[38]....
        /*0278*/ 	.word	0xffffffff


	//   ....[39]....
        /*027c*/ 	.word	0xffffffff


	//   ....[40]....
        /*0280*/ 	.word	0xffffffff


	//   ....[41]....
        /*0284*/ 	.word	0xffffffff


	//   ....[42]....
        /*0288*/ 	.word	0xffffffff


	//   ....[43]....
        /*028c*/ 	.word	0xffffffff


	//   ....[44]....
        /*0290*/ 	.word	0xffffffff


	//   ....[45]....
        /*0294*/ 	.word	0xffffffff


	//   ....[46]....
        /*0298*/ 	.word	0xffffffff


	//   ....[47]....
        /*029c*/ 	.word	0xffffffff


	//   ....[48]....
        /*02a0*/ 	.word	0xffffffff


	//----- nvinfo : EIATTR_COOP_GROUP_INSTR_OFFSETS
	.align		4
.L_876:
        /*02a4*/ 	.byte	0x04, 0x28
        /*02a6*/ 	.short	(.L_878 - .L_877)


	//   ....[0]....
.L_877:
        /*02a8*/ 	.word	0x00000090


	//   ....[1]....
        /*02ac*/ 	.word	0x00001270


	//   ....[2]....
        /*02b0*/ 	.word	0x000012e0


	//   ....[3]....
        /*02b4*/ 	.word	0x000015e0


	//   ....[4]....
        /*02b8*/ 	.word	0x00001660


	//   ....[5]....
        /*02bc*/ 	.word	0x00001930


	//   ....[6]....
        /*02c0*/ 	.word	0x00001960


	//   ....[7]....
        /*02c4*/ 	.word	0x00001b50


	//   ....[8]....
        /*02c8*/ 	.word	0x00001b90


	//   ....[9]....
        /*02cc*/ 	.word	0x000040a0


	//   ....[10]....
        /*02d0*/ 	.word	0x000040b0


	//   ....[11]....
        /*02d4*/ 	.word	0x000049f0


	//   ....[12]....
        /*02d8*/ 	.word	0x00004b10


	//   ....[13]....
        /*02dc*/ 	.word	0x00004b20


	//   ....[14]....
        /*02e0*/ 	.word	0x00004b70


	//   ....[15]....
        /*02e4*/ 	.word	0x00009720


	//   ....[16]....
        /*02e8*/ 	.word	0x00009730


	//   ....[17]....
        /*02ec*/ 	.word	0x0000a2d0


	//   ....[18]....
        /*02f0*/ 	.word	0x0000a340


	//   ....[19]....
        /*02f4*/ 	.word	0x0000a3b0


	//   ....[20]....
        /*02f8*/ 	.word	0x0000a450


	//   ....[21]....
        /*02fc*/ 	.word	0x0000ed50


	//   ....[22]....
        /*0300*/ 	.word	0x0000eda0


	//   ....[23]....
        /*0304*/ 	.word	0x0000edc0


	//   ....[24]....
        /*0308*/ 	.word	0x0000edf0


	//   ....[25]....
        /*030c*/ 	.word	0x00011680


	//   ....[26]....
        /*0310*/ 	.word	0x00011690


	//   ....[27]....
        /*0314*/ 	.word	0x000116c0


	//   ....[28]....
        /*0318*/ 	.word	0x000116e0


	//   ....[29]....
        /*031c*/ 	.word	0x00013070


	//   ....[30]....
        /*0320*/ 	.word	0x000130a0


	//   ....[31]....
        /*0324*/ 	.word	0x000130c0


	//   ....[32]....
        /*0328*/ 	.word	0x000130d0


	//   ....[33]....
        /*032c*/ 	.word	0x000132f0


	//   ....[34]....
        /*0330*/ 	.word	0x00013300


	//   ....[35]....
        /*0334*/ 	.word	0x00013500


	//   ....[36]....
        /*0338*/ 	.word	0x00013530


	//   ....[37]....
        /*033c*/ 	.word	0x000136f0


	//   ....[38]....
        /*0340*/ 	.word	0x00013720


	//   ....[39]....
        /*0344*/ 	.word	0x000138e0


	//   ....[40]....
        /*0348*/ 	.word	0x00013900


	//   ....[41]....
        /*034c*/ 	.word	0x00014170


	//   ....[42]....
        /*0350*/ 	.word	0x00014190


	//   ....[43]....
        /*0354*/ 	.word	0x00014350


	//   ....[44]....
        /*0358*/ 	.word	0x00014380


	//   ....[45]....
        /*035c*/ 	.word	0x00014510


	//   ....[46]....
        /*0360*/ 	.word	0x00014540


	//   ....[47]....
        /*0364*/ 	.word	0x000146d0


	//   ....[48]....
        /*0368*/ 	.word	0x000146f0


	//----- nvinfo : EIATTR_EXIT_INSTR_OFFSETS
	.align		4
.L_878:
        /*036c*/ 	.byte	0x04, 0x1c
        /*036e*/ 	.short	(.L_880 - .L_879)


	//   ....[0]....
.L_879:
        /*0370*/ 	.word	0x00000350


	//   ....[1]....
        /*0374*/ 	.word	0x00013910


	//   ....[2]....
        /*0378*/ 	.word	0x00013a50


	//   ....[3]....
        /*037c*/ 	.word	0x00013ab0


	//   ....[4]....
        /*0380*/ 	.word	0x00014700


	//   ....[5]....
        /*0384*/ 	.word	0x00014810


	//   ....[6]....
        /*0388*/ 	.word	0x00014870


	//----- nvinfo : EIATTR_CTAIDZ_USED
	.align		4
.L_880:
        /*038c*/ 	.byte	0x01, 0x04
	.zero		2


	//----- nvinfo : EIATTR_MAX_THREADS
	.align		4
        /*0390*/ 	.byte	0x04, 0x05
        /*0392*/ 	.short	(.L_882 - .L_881)
.L_881:
        /*0394*/ 	.word	0x00000100
        /*0398*/ 	.word	0x00000001
        /*039c*/ 	.word	0x00000001


	//----- nvinfo : EIATTR_CRS_STACK_SIZE
	.align		4
.L_882:
        /*03a0*/ 	.byte	0x04, 0x1e
        /*03a2*/ 	.short	(.L_884 - .L_883)
.L_883:
        /*03a4*/ 	.word	0x00000000
.L_884:


//--------------------- .nv.info._ZN7cutlass13device_kernelIN5flash19enable_sm80_to_sm89INS1_16FlashAttnFwdSm80INS1_25CollectiveMainloopFwdSm80ILi8ELi1ELb0EN4cute5tupleIJNS5_1CILi128EEENS7_ILi48EEENS7_ILi256EEEEEELi256ENS_6half_tEfNS_4arch4Sm80ELb1ELb0ELb0ELb1ELb0ELb1ELb1ELb0EEENS1_21CollectiveEpilogueFwdINS6_IJS8_SA_S9_EEENS6_IJNS7_ILi1EEESI_SI_EEESC_SE_Li256ELb1ELb1ELb0ELb0EEENS1_19SingleTileSchedulerILb1ELb0ELb1ELi128EEEEEEEEEvNT_6ParamsE --------------------------
	.section	.nv.info._ZN7cutlass13device_kernelIN5flash19enable_sm80_to_sm89INS1_16FlashAttnFwdSm80INS1_25CollectiveMainloopFwdSm80ILi8ELi1ELb0EN4cute5tupleIJNS5_1CILi128EEENS7_ILi48EEENS7_ILi256EEEEEELi256ENS_6half_tEfNS_4arch4Sm80ELb1ELb0ELb0ELb1ELb0ELb1ELb1ELb0EEENS1_21CollectiveEpilogueFwdINS6_IJS8_SA_S9_EEENS6_IJNS7_ILi1EEESI_SI_EEESC_SE_Li256ELb1ELb1ELb0ELb0EEENS1_19SingleTileSchedulerILb1ELb0ELb1ELi128EEEEEEEEEvNT_6ParamsE,"",@"SHT_CUDA_INFO"
	.sectionflags	@""
	.align	4


	//----- nvinfo : EIATTR_CUDA_API_VERSION
	.align		4
        /*0000*/ 	.byte	0x04, 0x37
        /*0002*/ 	.short	(.L_886 - .L_885)
.L_885:
        /*0004*/ 	.word	0x00000082


	//----- nvinfo : EIATTR_SW2861232_WAR
	.align		4
.L_886:
        /*0008*/ 	.byte	0x01, 0x35
	.zero		2


	//----- nvinfo : EIATTR_PARAM_CBANK
	.align		4
        /*000c*/ 	.byte	0x04, 0x0a
        /*000e*/ 	.short	(.L_888 - .L_887)
	.align		4
.L_887:
        /*0010*/ 	.word	index@(.nv.constant0._ZN7cutlass13device_kernelIN5flash19enable_sm80_to_sm89INS1_16FlashAttnFwdSm80INS1_25CollectiveMainloopFwdSm80ILi8ELi1ELb0EN4cute5tupleIJNS5_1CILi128EEENS7_ILi48EEENS7_ILi256EEEEEELi256ENS_6half_tEfNS_4arch4Sm80ELb1ELb0ELb0ELb1ELb0ELb1ELb1ELb0EEENS1_21CollectiveEpilogueFwdINS6_IJS8_SA_S9_EEENS6_IJNS7_ILi1EEESI_SI_EEESC_SE_Li256ELb1ELb1ELb0ELb0EEENS1_19SingleTileSchedulerILb1ELb0ELb1ELi128EEEEEEEEEvNT_6ParamsE)
        /*0014*/ 	.short	0x0160
        /*0016*/ 	.short	0x0418


	//----- nvinfo : EIATTR_CBANK_PARAM_SIZE
	.align		4
.L_888:
        /*0018*/ 	.byte	0x03, 0x19
        /*001a*/ 	.short	0x0418


	//----- nvinfo : EIATTR_KPARAM_INFO
	.align		4
        /*001c*/ 	.byte	0x04, 0x17
        /*001e*/ 	.short	(.L_890 - .L_889)
.L_889:
        /*0020*/ 	.word	0x00000000
        /*0024*/ 	.short	0x0000
        /*0026*/ 	.short	0x0000
        /*0028*/ 	.byte	0x00, 0xf0, 0x61, 0x10


	//----- nvinfo : EIATTR_MAXREG_COUNT
	.align		4
.L_890:
        /*002c*/ 	.byte	0x03, 0x1b
        /*002e*/ 	.short	0x00ff


	//----- nvinfo : EIATTR_NUM_BARRIERS
	.align		4
        /*0030*/ 	.byte	0x02, 0x4c
        /*0032*/ 	.byte	0x02
	.zero		1


	//----- nvinfo : EIATTR_MERCURY_ISA_VERSION
	.align		4
        /*0034*/ 	.byte	0x03, 0x5f
        /*0036*/ 	.short	0x0000


	//----- nvinfo : EIATTR_INT_WARP_WIDE_INSTR_OFFSETS
	.align		4
        /*0038*/ 	.byte	0x04, 0x31
        /*003a*/ 	.short	(.L_892 - .L_891)


	//   ....[0]....
.L_891:
        /*003c*/ 	.word	0x00015810


	//   ....[1]....
        /*0040*/ 	.word	0x00017af0


	//----- nvinfo : EIATTR_COOP_GROUP_MASK_REGIDS
	.align		4
.L_892:
        /*0044*/ 	.byte	0x04, 0x29
        /*0046*/ 	.short	(.L_894 - .L_893)


	//   ....[0]....
.L_893:
        /*0048*/ 	.word	0xffffffff


	//   ....[1]....
        /*004c*/ 	.word	0xffffffff


	//   ....[2]....
        /*0050*/ 	.word	0xffffffff


	//   ....[3]....
        /*0054*/ 	.word	0xffffffff


	//   ....[4]....
        /*0058*/ 	.word	0xffffffff


	//   ....[5]....
        /*005c*/ 	.word	0xffffffff


	//   ....[6]....
        /*0060*/ 	.word	0xffffffff


	//   ....[7]....
        /*0064*/ 	.word	0xffffffff


	//   ....[8]....
        /*0068*/ 	.word	0xffffffff


	//   ....[9]....
        /*006c*/ 	.word	0xffffffff


	//   ....[10]....
        /*0070*/ 	.word	0xffffffff


	//   ....[11]....
        /*0074*/ 	.word	0xffffffff


	//   ....[12]....
        /*0078*/ 	.word	0xffffffff


	//   ....[13]....
        /*007c*/ 	.word	0xffffffff


	//   ....[14]....
        /*0080*/ 	.word	0xffffffff


	//   ....[15]....
        /*0084*/ 	.word	0xffffffff


	//   ....[16]....
        /*0088*/ 	.word	0xffffffff


	//   ....[17]....
        /*008c*/ 	.word	0xffffffff


	//   ....[18]....
        /*0090*/ 	.word	0xffffffff


	//   ....[19]....
        /*0094*/ 	.word	0xffffffff


	//   ....[20]....
        /*0098*/ 	.word	0xffffffff


	//   ....[21]....
        /*009c*/ 	.word	0xffffffff


	//   ....[22]....
        /*00a0*/ 	.word	0xffffffff


	//   ....[23]....
        /*00a4*/ 	.word	0xffffffff


	//   ....[24]....
        /*00a8*/ 	.word	0xffffffff


	//   ....[25]....
        /*00ac*/ 	.word	0xffffffff


	//   ....[26]....
        /*00b0*/ 	.word	0xffffffff


	//   ....[27]....
        /*00b4*/ 	.word	0xffffffff


	//   ....[28]....
        /*00b8*/ 	.word	0xffffffff


	//   ....[29]....
        /*00bc*/ 	.word	0xffffffff


	//   ....[30]....
        /*00c0*/ 	.word	0xffffffff


	//   ....[31]....
        /*00c4*/ 	.word	0xffffffff


	//   ....[32]....
        /*00c8*/ 	.word	0xffffffff


	//   ....[33]....
        /*00cc*/ 	.word	0xffffffff


	//   ....[34]....
        /*00d0*/ 	.word	0xffffffff


	//   ....[35]....
        /*00d4*/ 	.word	0xffffffff


	//   ....[36]....
        /*00d8*/ 	.word	0xffffffff


	//   ....[37]....
        /*00dc*/ 	.word	0xffffffff


	//   ....[38]....
        /*00e0*/ 	.word	0xffffffff


	//   ....[39]....
        /*00e4*/ 	.word	0xffffffff


	//   ....[40]....
        /*00e8*/ 	.word	0xffffffff


	//   ....[41]....
        /*00ec*/ 	.word	0xffffffff


	//   ....[42]....
        /*00f0*/ 	.word	0xffffffff


	//   ....[43]....
        /*00f4*/ 	.word	0xffffffff


	//   ....[44]....
        /*00f8*/ 	.word	0xffffffff


	//   ....[45]....
        /*00fc*/ 	.word	0xffffffff


	//   ....[46]....
        /*0100*/ 	.word	0xffffffff


	//   ....[47]....
        /*0104*/ 	.word	0xffffffff


	//   ....[48]....
        /*0108*/ 	.word	0xffffffff


	//   ....[49]....
        /*010c*/ 	.word	0xffffffff


	//   ....[50]....
        /*0110*/ 	.word	0xffffffff


	//   ....[51]....
        /*0114*/ 	.word	0xffffffff


	//   ....[52]....
        /*0118*/ 	.word	0xffffffff


	//   ....[53]....
        /*011c*/ 	.word	0xffffffff


	//   ....[54]....
        /*0120*/ 	.word	0xffffffff


	//   ....[55]....
        /*0124*/ 	.word	0xffffffff


	//   ....[56]....
        /*0128*/ 	.word	0xffffffff


	//   ....[57]....
        /*012c*/ 	.word	0xffffffff


	//   ....[58]....
        /*0130*/ 	.word	0xffffffff


	//   ....[59]....
        /*0134*/ 	.word	0xffffffff


	//   ....[60]....
        /*0138*/ 	.word	0xffffffff


	//   ....[61]....
        /*013c*/ 	.word	0xffffffff


	//   ....[62]....
        /*0140*/ 	.word	0xffffffff


	//   ....[63]....
        /*0144*/ 	.word	0xffffffff


	//   ....[64]....
        /*0148*/ 	.word	0xffffffff


	//   ....[65]....
        /*014c*/ 	.word	0xffffffff


	//   ....[66]....
        /*0150*/ 	.word	0xffffffff


	//   ....[67]....
        /*0154*/ 	.word	0xffffffff


	//   ....[68]....
        /*0158*/ 	.word	0xffffffff


	//   ....[69]....
        /*015c*/ 	.word	0xffffffff


	//   ....[70]....
        /*0160*/ 	.word	0xffffffff


	//   ....[71]....
        /*0164*/ 	.word	0xffffffff


	//   ....[72]....
        /*0168*/ 	.word	0xffffffff


	//   ....[73]....
        /*016c*/ 	.word	0xffffffff


	//   ....[74]....
        /*0170*/ 	.word	0xffffffff


	//   ....[75]....
        /*0174*/ 	.word	0xffffffff


	//   ....[76]....
        /*0178*/ 	.word	0xffffffff


	//   ....[77]....
        /*017c*/ 	.word	0xffffffff


	//   ....[78]....
        /*0180*/ 	.word	0xffffffff


	//   ....[79]....
        /*0184*/ 	.word	0xffffffff


	//   ....[80]....
        /*0188*/ 	.word	0xffffffff


	//----- nvinfo : EIATTR_COOP_GROUP_INSTR_OFFSETS
	.align		4
.L_894:
        /*018c*/ 	.byte	0x04, 0x28
        /*018e*/ 	.short	(.L_896 - .L_895)


	//   ....[0]....
.L_895:
        /*0190*/ 	.word	0x00000070


	//   ....[1]....
        /*0194*/ 	.word	0x000080b0


	//   ....[2]....
        /*0198*/ 	.word	0x000080f0


	//   ....[3]....
        /*019c*/ 	.word	0x00008390


	//   ....[4]....
        /*01a0*/ 	.word	0x00008460


	//   ....[5]....
        /*01a4*/ 	.word	0x00008890


	//   ....[6]....
        /*01a8*/ 	.word	0x000088c0


	//   ....[7]....
        /*01ac*/ 	.word	0x00008ac0


	//   ....[8]....
        /*01b0*/ 	.word	0x00008b00


	//   ....[9]....
        /*01b4*/ 	.word	0x00009280


	//   ....[10]....
        /*01b8*/ 	.word	0x000092e0


	//   ....[11]....
        /*01bc*/ 	.word	0x00009300


	//   ....[12]....
        /*01c0*/ 	.word	0x00009310


	//   ....[13]....
        /*01c4*/ 	.word	0x000096e0


	//   ....[14]....
        /*01c8*/ 	.word	0x00009730


	//   ....[15]....
        /*01cc*/ 	.word	0x00009770


	//   ....[16]....
        /*01d0*/ 	.word	0x000097b0


	//   ....[17]....
        /*01d4*/ 	.word	0x00009af0


	//   ....[18]....
        /*01d8*/ 	.word	0x00009b90


	//   ....[19]....
        /*01dc*/ 	.word	0x00009c10


	//   ....[20]....
        /*01e0*/ 	.word	0x00009c80


	//   ....[21]....
        /*01e4*/ 	.word	0x0000a000


	//   ....[22]....
        /*01e8*/ 	.word	0x0000a0a0


	//   ....[23]....
        /*01ec*/ 	.word	0x0000a120


	//   ....[24]....
        /*01f0*/ 	.word	0x0000a190


	//   ....[25]....
        /*01f4*/ 	.word	0x0000d7b0


	//   ....[26]....
        /*01f8*/ 	.word	0x0000d7d0


	//   ....[27]....
        /*01fc*/ 	.word	0x0000d7f0


	//   ....[28]....
        /*0200*/ 	.word	0x0000d800


	//   ....[29]....
        /*0204*/ 	.word	0x0000da00


	//   ....[30]....
        /*0208*/ 	.word	0x0000daa0


	//   ....[31]....
        /*020c*/ 	.word	0x0000daf0


	//   ....[32]....
        /*0210*/ 	.word	0x0000db60


	//   ....[33]....
        /*0214*/ 	.word	0x0000de00


	//   ....[34]....
        /*0218*/ 	.word	0x0000dea0


	//   ....[35]....
        /*021c*/ 	.word	0x0000df20


	//   ....[36]....
        /*0220*/ 	.word	0x0000df90


	//   ....[37]....
        /*0224*/ 	.word	0x0000e220


	//   ....[38]....
        /*0228*/ 	.word	0x0000e2c0


	//   ....[39]....
        /*022c*/ 	.word	0x0000e310


	//   ....[40]....
        /*0230*/ 	.word	0x0000e380


	//   ....[41]....
        /*0234*/ 	.word	0x000132a0


	//   ....[42]....
        /*0238*/ 	.word	0x000132c0


	//   ....[43]....
        /*023c*/ 	.word	0x000138b0


	//   ....[44]....
        /*0240*/ 	.word	0x000138d0


	//   ....[45]....
        /*0244*/ 	.word	0x000138f0


	//   ....[46]....
        /*0248*/ 	.word	0x00013910


	//   ....[47]....
        /*024c*/ 	.word	0x00015ab0


	//   ....[48]....
        /*0250*/ 	.word	0x00015ac0


	//   ....[49]....
        /*0254*/ 	.word	0x00015f80


	//   ....[50]....
        /*0258*/ 	.word	0x00015fa0


	//   ....[51]....
        /*025c*/ 	.word	0x00015fc0


	//   ....[52]....
        /*0260*/ 	.word	0x00015fe0


	//   ....[53]....
        /*0264*/ 	.word	0x00018cb0


	//   ....[54]....
        /*0268*/ 	.word	0x00018cd0


	//   ....[55]....
        /*026c*/ 	.word	0x00018d10


	//   ....[56]....
        /*0270*/ 	.word	0x00018d20


	//   ....[57]....
        /*0274*/ 	.word	0x0001a3d0


	//   ....[58]....
        /*0278*/ 	.word	0x0001a400


	//   ....[59]....
        /*027c*/ 	.word	0x0001a450


	//   ....[60]....
        /*0280*/ 	.word	0x0001a460


	//   ....[61]....
        /*0284*/ 	.word	0x0001bf10


	//   ....[62]....
        /*0288*/ 	.word	0x0001bf60


	//   ....[63]....
        /*028c*/ 	.word	0x0001bf90


	//   ....[64]....
        /*0290*/ 	.word	0x0001bfc0


	//   ....[65]....
        /*0294*/ 	.word	0x0001c200


	//   ....[66]....
        /*0298*/ 	.word	0x0001c210


	//   ....[67]....
        /*029c*/ 	.word	0x0001c410


	//   ....[68]....
        /*02a0*/ 	.word	0x0001c440


	//   ....[69]....
        /*02a4*/ 	.word	0x0001c600


	//   ....[70]....
        /*02a8*/ 	.word	0x0001c630


	//   ....[71]....
        /*02ac*/ 	.word	0x0001c7f0


	//   ....[72]....
        /*02b0*/ 	.word	0x0001c810


	//   ....[73]....
        /*02b4*/ 	.word	0x0001d220


	//   ....[74]....
        /*02b8*/ 	.word	0x0001d240


	//   ....[75]....
        /*02bc*/ 	.word	0x0001d3d0


	//   ....[76]....
        /*02c0*/ 	.word	0x0001d400


	//   ....[77]....
        /*02c4*/ 	.word	0x0001d590


	//   ....[78]....
        /*02c8*/ 	.word	0x0001d5c0


	//   ....[79]....
        /*02cc*/ 	.word	0x0001d750


	//   ....[80]....
        /*02d0*/ 	.word	0x0001d770


	//----- nvinfo : EIATTR_EXIT_INSTR_OFFSETS
	.align		4
.L_896:
        /*02d4*/ 	.byte	0x04, 0x1c
        /*02d6*/ 	.short	(.L_898 - .L_897)


	//   ....[0]....
.L_897:
        /*02d8*/ 	.word	0x000003a0


	//   ....[1]....
        /*02dc*/ 	.word	0x0001c820


	//   ....[2]....
        /*02e0*/ 	.word	0x0001c960


	//   ....[3]....
        /*02e4*/ 	.word	0x0001c9c0


	//   ....[4]....
        /*02e8*/ 	.word	0x0001d780


	//   ....[5]....
        /*02ec*/ 	.word	0x0001d890


	//   ....[6]....
        /*02f0*/ 	.word	0x0001d8f0


	//----- nvinfo : EIATTR_CTAIDZ_USED
	.align		4
.L_898:
        /*02f4*/ 	.byte	0x01, 0x04
	.zero		2


	//----- nvinfo : EIATTR_MAX_THREADS
	.align		4
        /*02f8*/ 	.byte	0x04, 0x05
        /*02fa*/ 	.short	(.L_900 - .L_899)
.L_899:
        /*02fc*/ 	.word	0x00000100
        /*0300*/ 	.word	0x00000001
        /*0304*/ 	.word	0x00000001


	//----- nvinfo : EIATTR_CRS_STACK_SIZE
	.align		4
.L_900:
        /*0308*/ 	.byte	0x04, 0x1e
        /*030a*/ 	.short	(.L_902 - .L_901)
.L_901:
        /*030c*/ 	.word	0x00000000
.L_902:


//--------------------- .nv.callgraph             --------------------------
	.section	.nv.callgraph,"",@"SHT_CUDA_CALLGRAPH"
	.align	4
	.sectionentsize	8
	.align		4
        /*0000*/ 	.word	0x00000000
	.align		4
        /*0004*/ 	.word	0xffffffff
	.align		4
        /*0008*/ 	.word	0x00000000
	.align		4
        /*000c*/ 	.word	0xfffffffe
	.align		4
        /*0010*/ 	.word	0x00000000
	.align		4
        /*0014*/ 	.word	0xfffffffd
	.align		4
        /*0018*/ 	.word	0x00000000
	.align		4
        /*001c*/ 	.word	0xfffffffc


//--------------------- .nv.rel.action            --------------------------
	.section	.nv.rel.action,"",@"SHT_CUDA_RELOCINFO"
	.align	8
	.sectionentsize	8
        /*0000*/ 	.byte	0x73, 0x00, 0x00, 0x00, 0x00, 0x00, 0x00, 0x00, 0x00, 0x00, 0x00, 0x11, 0x25, 0x00, 0x05, 0x36


//--------------------- .nv.constant4             --------------------------
	.section	.nv.constant4,"a",@progbits
	.align	8
	.align		8
.nv.constant4:
        /*0000*/ 	.dword	_ZN77_INTERNAL_b5d56543_41_flash_fwd_hdim256_fp16_softcapall_sm80_cu_cf07d2ef_39564cuda3std3__45__cpo5beginE
	.align		8
        /*0008*/ 	.dword	_ZN77_INTERNAL_b5d56543_41_flash_fwd_hdim256_fp16_softcapall_sm80_cu_cf07d2ef_39564cuda3std3__45__cpo3endE
	.align		8
        /*0010*/ 	.dword	_ZN77_INTERNAL_b5d56543_41_flash_fwd_hdim256_fp16_softcapall_sm80_cu_cf07d2ef_39564cuda3std3__45__cpo6cbeginE
	.align		8
        /*0018*/ 	.dword	_ZN77_INTERNAL_b5d56543_41_flash_fwd_hdim256_fp16_softcapall_sm80_cu_cf07d2ef_39564cuda3std3__45__cpo4cendE
	.align		8
        /*0020*/ 	.dword	_ZN77_INTERNAL_b5d56543_41_flash_fwd_hdim256_fp16_softcapall_sm80_cu_cf07d2ef_39564cuda3std3__479_GLOBAL__N__b5d56543_41_flash_fwd_hdim256_fp16_softcapall_sm80_cu_cf07d2ef_39566ignoreE
	.align		8
        /*0028*/ 	.dword	_ZN77_INTERNAL_b5d56543_41_flash_fwd_hdim256_fp16_softcapall_sm80_cu_cf07d2ef_39564cuda3std3__419piecewise_constructE
	.align		8
        /*0030*/ 	.dword	_ZN77_INTERNAL_b5d56543_41_flash_fwd_hdim256_fp16_softcapall_sm80_cu_cf07d2ef_39564cuda3std3__48in_placeE
	.align		8
        /*0038*/ 	.dword	_ZN77_INTERNAL_b5d56543_41_flash_fwd_hdim256_fp16_softcapall_sm80_cu_cf07d2ef_39564cuda3std6ranges3__45__cpo4swapE
	.align		8
        /*0040*/ 	.dword	_ZN77_INTERNAL_b5d56543_41_flash_fwd_hdim256_fp16_softcapall_sm80_cu_cf07d2ef_39564cuda3std6ranges3__45__cpo9iter_moveE
	.align		8
        /*0048*/ 	.dword	_ZN77_INTERNAL_b5d56543_41_flash_fwd_hdim256_fp16_softcapall_sm80_cu_cf07d2ef_39564cute7productE
	.align		8
        /*0050*/ 	.dword	_ZN77_INTERNAL_b5d56543_41_flash_fwd_hdim256_fp16_softcapall_sm80_cu_cf07d2ef_39564cute1_E


//--------------------- .nv.constant0._ZN7cutlass13device_kernelIN5flash19enable_sm80_to_sm89INS1_16FlashAttnFwdSm80INS1_25CollectiveMainloopFwdSm80ILi8ELi1ELb1EN4cute5tupleIJNS5_1CILi128EEENS7_ILi64EEENS7_ILi256EEEEEELi256ENS_6half_tEfNS_4arch4Sm80ELb0ELb0ELb1ELb0ELb0ELb0ELb1ELb0EEENS1_21CollectiveEpilogueFwdINS6_IJS8_SA_S9_EEENS6_IJNS7_ILi1EEESI_SI_EEESC_SE_Li256ELb0ELb1ELb0ELb0EEENS1_19SingleTileSchedulerILb0ELb0ELb1ELi128EEEEEEEEEvNT_6ParamsE --------------------------
	.section	.nv.constant0._ZN7cutlass13device_kernelIN5flash19enable_sm80_to_sm89INS1_16FlashAttnFwdSm80INS1_25CollectiveMainloopFwdSm80ILi8ELi1ELb1EN4cute5tupleIJNS5_1CILi128EEENS7_ILi64EEENS7_ILi256EEEEEELi256ENS_6half_tEfNS_4arch4Sm80ELb0ELb0ELb1ELb0ELb0ELb0ELb1ELb0EEENS1_21CollectiveEpilogueFwdINS6_IJS8_SA_S9_EEENS6_IJNS7_ILi1EEESI_SI_EEESC_SE_Li256ELb0ELb1ELb0ELb0EEENS1_19SingleTileSchedulerILb0ELb0ELb1ELi128EEEEEEEEEvNT_6ParamsE,"a",@progbits
	.sectionflags	@""
	.align	4
.nv.constant0._ZN7cutlass13device_kernelIN5flash19enable_sm80_to_sm89INS1_16FlashAttnFwdSm80INS1_25CollectiveMainloopFwdSm80ILi8ELi1ELb1EN4cute5tupleIJNS5_1CILi128EEENS7_ILi64EEENS7_ILi256EEEEEELi256ENS_6half_tEfNS_4arch4Sm80ELb0ELb0ELb1ELb0ELb0ELb0ELb1ELb0EEENS1_21CollectiveEpilogueFwdINS6_IJS8_SA_S9_EEENS6_IJNS7_ILi1EEESI_SI_EEESC_SE_Li256ELb0ELb1ELb0ELb0EEENS1_19SingleTileSchedulerILb0ELb0ELb1ELi128EEEEEEEEEvNT_6ParamsE:
	.zero		1400


//--------------------- .nv.constant0._ZN7cutlass13device_kernelIN5flash19enable_sm80_to_sm89INS1_16FlashAttnFwdSm80INS1_25CollectiveMainloopFwdSm80ILi8ELi1ELb1EN4cute5tupleIJNS5_1CILi128EEENS7_ILi64EEENS7_ILi256EEEEEELi256ENS_6half_tEfNS_4arch4Sm80ELb0ELb0ELb1ELb1ELb0ELb0ELb1ELb0EEENS1_21CollectiveEpilogueFwdINS6_IJS8_SA_S9_EEENS6_IJNS7_ILi1EEESI_SI_EEESC_SE_Li256ELb1ELb1ELb0ELb0EEENS1_19SingleTileSchedulerILb1ELb0ELb1ELi128EEEEEEEEEvNT_6ParamsE --------------------------
	.section	.nv.constant0._ZN7cutlass13device_kernelIN5flash19enable_sm80_to_sm89INS1_16FlashAttnFwdSm80INS1_25CollectiveMainloopFwdSm80ILi8ELi1ELb1EN4cute5tupleIJNS5_1CILi128EEENS7_ILi64EEENS7_ILi256EEEEEELi256ENS_6half_tEfNS_4arch4Sm80ELb0ELb0ELb1ELb1ELb0ELb0ELb1ELb0EEENS1_21CollectiveEpilogueFwdINS6_IJS8_SA_S9_EEENS6_IJNS7_ILi1EEESI_SI_EEESC_SE_Li256ELb1ELb1ELb0ELb0EEENS1_19SingleTileSchedulerILb1ELb0ELb1ELi128EEEEEEEEEvNT_6ParamsE,"a",@progbits
	.sectionflags	@""
	.align	4
.nv.constant0._ZN7cutlass13device_kernelIN5flash19enable_sm80_to_sm89INS1_16FlashAttnFwdSm80INS1_25CollectiveMainloopFwdSm80ILi8ELi1ELb1EN4cute5tupleIJNS5_1CILi128EEENS7_ILi64EEENS7_ILi256EEEEEELi256ENS_6half_tEfNS_4arch4Sm80ELb0ELb0ELb1ELb1ELb0ELb0ELb1ELb0EEENS1_21CollectiveEpilogueFwdINS6_IJS8_SA_S9_EEENS6_IJNS7_ILi1EEESI_SI_EEESC_SE_Li256ELb1ELb1ELb0ELb0EEENS1_19SingleTileSchedulerILb1ELb0ELb1ELi128EEEEEEEEEvNT_6ParamsE:
	.zero		1400


//--------------------- .nv.constant0._ZN7cutlass13device_kernelIN5flash19enable_sm80_to_sm89INS1_16FlashAttnFwdSm80INS1_25CollectiveMainloopFwdSm80ILi8ELi1ELb0EN4cute5tupleIJNS5_1CILi128EEENS7_ILi32EEENS7_ILi256EEEEEELi256ENS_6half_tEfNS_4arch4Sm80ELb0ELb0ELb1ELb1ELb0ELb1ELb1ELb0EEENS1_21CollectiveEpilogueFwdINS6_IJS8_SA_S9_EEENS6_IJNS7_ILi1EEESI_SI_EEESC_SE_Li256ELb1ELb1ELb0ELb0EEENS1_19SingleTileSchedulerILb1ELb0ELb1ELi128EEEEEEEEEvNT_6ParamsE --------------------------
	.section	.nv.constant0._ZN7cutlass13device_kernelIN5flash19enable_sm80_to_sm89INS1_16FlashAttnFwdSm80INS1_25CollectiveMainloopFwdSm80ILi8ELi1ELb0EN4cute5tupleIJNS5_1CILi128EEENS7_ILi32EEENS7_ILi256EEEEEELi256ENS_6half_tEfNS_4arch4Sm80ELb0ELb0ELb1ELb1ELb0ELb1ELb1ELb0EEENS1_21CollectiveEpilogueFwdINS6_IJS8_SA_S9_EEENS6_IJNS7_ILi1EEESI_SI_EEESC_SE_Li256ELb1ELb1ELb0ELb0EEENS1_19SingleTileSchedulerILb1ELb0ELb1ELi128EEEEEEEEEvNT_6ParamsE,"a",@progbits
	.sectionflags	@""
	.align	4
.nv.constant0._ZN7cutlass13device_kernelIN5flash19enable_sm80_to_sm89INS1_16FlashAttnFwdSm80INS1_25CollectiveMainloopFwdSm80ILi8ELi1ELb0EN4cute5tupleIJNS5_1CILi128EEENS7_ILi32EEENS7_ILi256EEEEEELi256ENS_6half_tEfNS_4arch4Sm80ELb0ELb0ELb1ELb1ELb0ELb1ELb1ELb0EEENS1_21CollectiveEpilogueFwdINS6_IJS8_SA_S9_EEENS6_IJNS7_ILi1EEESI_SI_EEESC_SE_Li256ELb1ELb1ELb0ELb0EEENS1_19SingleTileSchedulerILb1ELb0ELb1ELi128EEEEEEEEEvNT_6ParamsE:
	.zero		1400


//--------------------- .nv.constant0._ZN7cutlass13device_kernelIN5flash19enable_sm80_to_sm89INS1_16FlashAttnFwdSm80INS1_25CollectiveMainloopFwdSm80ILi8ELi1ELb1EN4cute5tupleIJNS5_1CILi128EEENS7_ILi48EEENS7_ILi256EEEEEELi256ENS_6half_tEfNS_4arch4Sm80ELb0ELb1ELb1ELb0ELb0ELb0ELb1ELb0EEENS1_21CollectiveEpilogueFwdINS6_IJS8_SA_S9_EEENS6_IJNS7_ILi1EEESI_SI_EEESC_SE_Li256ELb0ELb1ELb0ELb0EEENS1_19SingleTileSchedulerILb0ELb0ELb1ELi128EEEEEEEEEvNT_6ParamsE --------------------------
	.section	.nv.constant0._ZN7cutlass13device_kernelIN5flash19enable_sm80_to_sm89INS1_16FlashAttnFwdSm80INS1_25CollectiveMainloopFwdSm80ILi8ELi1ELb1EN4cute5tupleIJNS5_1CILi128EEENS7_ILi48EEENS7_ILi256EEEEEELi256ENS_6half_tEfNS_4arch4Sm80ELb0ELb1ELb1ELb0ELb0ELb0ELb1ELb0EEENS1_21CollectiveEpilogueFwdINS6_IJS8_SA_S9_EEENS6_IJNS7_ILi1EEESI_SI_EEESC_SE_Li256ELb0ELb1ELb0ELb0EEENS1_19SingleTileSchedulerILb0ELb0ELb1ELi128EEEEEEEEEvNT_6ParamsE,"a",@progbits
	.sectionflags	@""
	.align	4
.nv.constant0._ZN7cutlass13device_kernelIN5flash19enable_sm80_to_sm89INS1_16FlashAttnFwdSm80INS1_25CollectiveMainloopFwdSm80ILi8ELi1ELb1EN4cute5tupleIJNS5_1CILi128EEENS7_ILi48EEENS7_ILi256EEEEEELi256ENS_6half_tEfNS_4arch4Sm80ELb0ELb1ELb1ELb0ELb0ELb0ELb1ELb0EEENS1_21CollectiveEpilogueFwdINS6_IJS8_SA_S9_EEENS6_IJNS7_ILi1EEESI_SI_EEESC_SE_Li256ELb0ELb1ELb0ELb0EEENS1_19SingleTileSchedulerILb0ELb0ELb1ELi128EEEEEEEEEvNT_6ParamsE:
	.zero		1400


//--------------------- .nv.constant0._ZN7cutlass13device_kernelIN5flash19enable_sm80_to_sm89INS1_16FlashAttnFwdSm80INS1_25CollectiveMainloopFwdSm80ILi8ELi1ELb1EN4cute5tupleIJNS5_1CILi128EEENS7_ILi48EEENS7_ILi256EEEEEELi256ENS_6half_tEfNS_4arch4Sm80ELb0ELb1ELb1ELb1ELb0ELb0ELb1ELb0EEENS1_21CollectiveEpilogueFwdINS6_IJS8_SA_S9_EEENS6_IJNS7_ILi1EEESI_SI_EEESC_SE_Li256ELb1ELb1ELb0ELb0EEENS1_19SingleTileSchedulerILb1ELb0ELb1ELi128EEEEEEEEEvNT_6ParamsE --------------------------
	.section	.nv.constant0._ZN7cutlass13device_kernelIN5flash19enable_sm80_to_sm89INS1_16FlashAttnFwdSm80INS1_25CollectiveMainloopFwdSm80ILi8ELi1ELb1EN4cute5tupleIJNS5_1CILi128EEENS7_ILi48EEENS7_ILi256EEEEEELi256ENS_6half_tEfNS_4arch4Sm80ELb0ELb1ELb1ELb1ELb0ELb0ELb1ELb0EEENS1_21CollectiveEpilogueFwdINS6_IJS8_SA_S9_EEENS6_IJNS7_ILi1EEESI_SI_EEESC_SE_Li256ELb1ELb1ELb0ELb0EEENS1_19SingleTileSchedulerILb1ELb0ELb1ELi128EEEEEEEEEvNT_6ParamsE,"a",@progbits
	.sectionflags	@""
	.align	4
.nv.constant0._ZN7cutlass13device_kernelIN5flash19enable_sm80_to_sm89INS1_16FlashAttnFwdSm80INS1_25CollectiveMainloopFwdSm80ILi8ELi1ELb1EN4cute5tupleIJNS5_1CILi128EEENS7_ILi48EEENS7_ILi256EEEEEELi256ENS_6half_tEfNS_4arch4Sm80ELb0ELb1ELb1ELb1ELb0ELb0ELb1ELb0EEENS1_21CollectiveEpilogueFwdINS6_IJS8_SA_S9_EEENS6_IJNS7_ILi1EEESI_SI_EEESC_SE_Li256ELb1ELb1ELb0ELb0EEENS1_19SingleTileSchedulerILb1ELb0ELb1ELi128EEEEEEEEEvNT_6ParamsE:
	.zero		1400


//--------------------- .nv.constant0._ZN7cutlass13device_kernelIN5flash19enable_sm80_to_sm89INS1_16FlashAttnFwdSm80INS1_25CollectiveMainloopFwdSm80ILi8ELi1ELb0EN4cute5tupleIJNS5_1CILi128EEENS7_ILi32EEENS7_ILi256EEEEEELi256ENS_6half_tEfNS_4arch4Sm80ELb0ELb1ELb1ELb1ELb0ELb1ELb1ELb0EEENS1_21CollectiveEpilogueFwdINS6_IJS8_SA_S9_EEENS6_IJNS7_ILi1EEESI_SI_EEESC_SE_Li256ELb1ELb1ELb0ELb0EEENS1_19SingleTileSchedulerILb1ELb0ELb1ELi128EEEEEEEEEvNT_6ParamsE --------------------------
	.section	.nv.constant0._ZN7cutlass13device_kernelIN5flash19enable_sm80_to_sm89INS1_16FlashAttnFwdSm80INS1_25CollectiveMainloopFwdSm80ILi8ELi1ELb0EN4cute5tupleIJNS5_1CILi128EEENS7_ILi32EEENS7_ILi256EEEEEELi256ENS_6half_tEfNS_4arch4Sm80ELb0ELb1ELb1ELb1ELb0ELb1ELb1ELb0EEENS1_21CollectiveEpilogueFwdINS6_IJS8_SA_S9_EEENS6_IJNS7_ILi1EEESI_SI_EEESC_SE_Li256ELb1ELb1ELb0ELb0EEENS1_19SingleTileSchedulerILb1ELb0ELb1ELi128EEEEEEEEEvNT_6ParamsE,"a",@progbits
	.sectionflags	@""
	.align	4
.nv.constant0._ZN7cutlass13device_kernelIN5flash19enable_sm80_to_sm89INS1_16FlashAttnFwdSm80INS1_25CollectiveMainloopFwdSm80ILi8ELi1ELb0EN4cute5tupleIJNS5_1CILi128EEENS7_ILi32EEENS7_ILi256EEEEEELi256ENS_6half_tEfNS_4arch4Sm80ELb0ELb1ELb1ELb1ELb0ELb1ELb1ELb0EEENS1_21CollectiveEpilogueFwdINS6_IJS8_SA_S9_EEENS6_IJNS7_ILi1EEESI_SI_EEESC_SE_Li256ELb1ELb1ELb0ELb0EEENS1_19SingleTileSchedulerILb1ELb0ELb1ELi128EEEEEEEEEvNT_6ParamsE:
	.zero		1400


//--------------------- .nv.constant0._ZN7cutlass13device_kernelIN5flash19enable_sm80_to_sm89INS1_16FlashAttnFwdSm80INS1_25CollectiveMainloopFwdSm80ILi8ELi1ELb1EN4cute5tupleIJNS5_1CILi128EEENS7_ILi64EEENS7_ILi256EEEEEELi256ENS_6half_tEfNS_4arch4Sm80ELb1ELb0ELb1ELb0ELb0ELb0ELb1ELb0EEENS1_21CollectiveEpilogueFwdINS6_IJS8_SA_S9_EEENS6_IJNS7_ILi1EEESI_SI_EEESC_SE_Li256ELb0ELb1ELb0ELb0EEENS1_30DynamicPersistentTileSchedulerILi256ELi256ELb0ELb1ELb0EEEEEEEEEvNT_6ParamsE --------------------------
	.section	.nv.constant0._ZN7cutlass13device_kernelIN5flash19enable_sm80_to_sm89INS1_16FlashAttnFwdSm80INS1_25CollectiveMainloopFwdSm80ILi8ELi1ELb1EN4cute5tupleIJNS5_1CILi128EEENS7_ILi64EEENS7_ILi256EEEEEELi256ENS_6half_tEfNS_4arch4Sm80ELb1ELb0ELb1ELb0ELb0ELb0ELb1ELb0EEENS1_21CollectiveEpilogueFwdINS6_IJS8_SA_S9_EEENS6_IJNS7_ILi1EEESI_SI_EEESC_SE_Li256ELb0ELb1ELb0ELb0EEENS1_30DynamicPersistentTileSchedulerILi256ELi256ELb0ELb1ELb0EEEEEEEEEvNT_6ParamsE,"a",@progbits
	.sectionflags	@""
	.align	4
.nv.constant0._ZN7cutlass13device_kernelIN5flash19enable_sm80_to_sm89INS1_16FlashAttnFwdSm80INS1_25CollectiveMainloopFwdSm80ILi8ELi1ELb1EN4cute5tupleIJNS5_1CILi128EEENS7_ILi64EEENS7_ILi256EEEEEELi256ENS_6half_tEfNS_4arch4Sm80ELb1ELb0ELb1ELb0ELb0ELb0ELb1ELb0EEENS1_21CollectiveEpilogueFwdINS6_IJS8_SA_S9_EEENS6_IJNS7_ILi1EEESI_SI_EEESC_SE_Li256ELb0ELb1ELb0ELb0EEENS1_30DynamicPersistentTileSchedulerILi256ELi256ELb0ELb1ELb0EEEEEEEEEvNT_6ParamsE:
	.zero		1416


//--------------------- .nv.constant0._ZN7cutlass13device_kernelIN5flash19enable_sm80_to_sm89INS1_16FlashAttnFwdSm80INS1_25CollectiveMainloopFwdSm80ILi8ELi1ELb1EN4cute5tupleIJNS5_1CILi128EEENS7_ILi64EEENS7_ILi256EEEEEELi256ENS_6half_tEfNS_4arch4Sm80ELb1ELb0ELb1ELb1ELb0ELb0ELb1ELb0EEENS1_21CollectiveEpilogueFwdINS6_IJS8_SA_S9_EEENS6_IJNS7_ILi1EEESI_SI_EEESC_SE_Li256ELb1ELb1ELb0ELb0EEENS1_19SingleTileSchedulerILb1ELb0ELb1ELi128EEEEEEEEEvNT_6ParamsE --------------------------
	.section	.nv.constant0._ZN7cutlass13device_kernelIN5flash19enable_sm80_to_sm89INS1_16FlashAttnFwdSm80INS1_25CollectiveMainloopFwdSm80ILi8ELi1ELb1EN4cute5tupleIJNS5_1CILi128EEENS7_ILi64EEENS7_ILi256EEEEEELi256ENS_6half_tEfNS_4arch4Sm80ELb1ELb0ELb1ELb1ELb0ELb0ELb1ELb0EEENS1_21CollectiveEpilogueFwdINS6_IJS8_SA_S9_EEENS6_IJNS7_ILi1EEESI_SI_EEESC_SE_Li256ELb1ELb1ELb0ELb0EEENS1_19SingleTileSchedulerILb1ELb0ELb1ELi128EEEEEEEEEvNT_6ParamsE,"a",@progbits
	.sectionflags	@""
	.align	4
.nv.constant0._ZN7cutlass13device_kernelIN5flash19enable_sm80_to_sm89INS1_16FlashAttnFwdSm80INS1_25CollectiveMainloopFwdSm80ILi8ELi1ELb1EN4cute5tupleIJNS5_1CILi128EEENS7_ILi64EEENS7_ILi256EEEEEELi256ENS_6half_tEfNS_4arch4Sm80ELb1ELb0ELb1ELb1ELb0ELb0ELb1ELb0EEENS1_21CollectiveEpilogueFwdINS6_IJS8_SA_S9_EEENS6_IJNS7_ILi1EEESI_SI_EEESC_SE_Li256ELb1ELb1ELb0ELb0EEENS1_19SingleTileSchedulerILb1ELb0ELb1ELi128EEEEEEEEEvNT_6ParamsE:
	.zero		1400


//--------------------- .nv.constant0._ZN7cutlass13device_kernelIN5flash19enable_sm80_to_sm89INS1_16FlashAttnFwdSm80INS1_25CollectiveMainloopFwdSm80ILi8ELi1ELb0EN4cute5tupleIJNS5_1CILi128EEENS7_ILi32EEENS7_ILi256EEEEEELi256ENS_6half_tEfNS_4arch4Sm80ELb1ELb0ELb1ELb1ELb0ELb1ELb1ELb0EEENS1_21CollectiveEpilogueFwdINS6_IJS8_SA_S9_EEENS6_IJNS7_ILi1EEESI_SI_EEESC_SE_Li256ELb1ELb1ELb0ELb0EEENS1_19SingleTileSchedulerILb1ELb0ELb1ELi128EEEEEEEEEvNT_6ParamsE --------------------------
	.section	.nv.constant0._ZN7cutlass13device_kernelIN5flash19enable_sm80_to_sm89INS1_16FlashAttnFwdSm80INS1_25CollectiveMainloopFwdSm80ILi8ELi1ELb0EN4cute5tupleIJNS5_1CILi128EEENS7_ILi32EEENS7_ILi256EEEEEELi256ENS_6half_tEfNS_4arch4Sm80ELb1ELb0ELb1ELb1ELb0ELb1ELb1ELb0EEENS1_21CollectiveEpilogueFwdINS6_IJS8_SA_S9_EEENS6_IJNS7_ILi1EEESI_SI_EEESC_SE_Li256ELb1ELb1ELb0ELb0EEENS1_19SingleTileSchedulerILb1ELb0ELb1ELi128EEEEEEEEEvNT_6ParamsE,"a",@progbits
	.sectionflags	@""
	.align	4
.nv.constant0._ZN7cutlass13device_kernelIN5flash19enable_sm80_to_sm89INS1_16FlashAttnFwdSm80INS1_25CollectiveMainloopFwdSm80ILi8ELi1ELb0EN4cute5tupleIJNS5_1CILi128EEENS7_ILi32EEENS7_ILi256EEEEEELi256ENS_6half_tEfNS_4arch4Sm80ELb1ELb0ELb1ELb1ELb0ELb1ELb1ELb0EEENS1_21CollectiveEpilogueFwdINS6_IJS8_SA_S9_EEENS6_IJNS7_ILi1EEESI_SI_EEESC_SE_Li256ELb1ELb1ELb0ELb0EEENS1_19SingleTileSchedulerILb1ELb0ELb1ELi128EEEEEEEEEvNT_6ParamsE:
	.zero		1400


//--------------------- .nv.constant0._ZN7cutlass13device_kernelIN5flash19enable_sm80_to_sm89INS1_16FlashAttnFwdSm80INS1_25CollectiveMainloopFwdSm80ILi8ELi1ELb0EN4cute5tupleIJNS5_1CILi128EEENS7_ILi96EEENS7_ILi256EEEEEELi256ENS_6half_tEfNS_4arch4Sm80ELb0ELb0ELb1ELb0ELb0ELb0ELb1ELb0EEENS1_21CollectiveEpilogueFwdINS6_IJS8_SA_S9_EEENS6_IJNS7_ILi1EEESI_SI_EEESC_SE_Li256ELb0ELb1ELb0ELb0EEENS1_19SingleTileSchedulerILb0ELb0ELb1ELi128EEEEEEEEEvNT_6ParamsE --------------------------
	.section	.nv.constant0._ZN7cutlass13device_kernelIN5flash19enable_sm80_to_sm89INS1_16FlashAttnFwdSm80INS1_25CollectiveMainloopFwdSm80ILi8ELi1ELb0EN4cute5tupleIJNS5_1CILi128EEENS7_ILi96EEENS7_ILi256EEEEEELi256ENS_6half_tEfNS_4arch4Sm80ELb0ELb0ELb1ELb0ELb0ELb0ELb1ELb0EEENS1_21CollectiveEpilogueFwdINS6_IJS8_SA_S9_EEENS6_IJNS7_ILi1EEESI_SI_EEESC_SE_Li256ELb0ELb1ELb0ELb0EEENS1_19SingleTileSchedulerILb0ELb0ELb1ELi128EEEEEEEEEvNT_6ParamsE,"a",@progbits
	.sectionflags	@""
	.align	4
.nv.constant0._ZN7cutlass13device_kernelIN5flash19enable_sm80_to_sm89INS1_16FlashAttnFwdSm80INS1_25CollectiveMainloopFwdSm80ILi8ELi1ELb0EN4cute5tupleIJNS5_1CILi128EEENS7_ILi96EEENS7_ILi256EEEEEELi256ENS_6half_tEfNS_4arch4Sm80ELb0ELb0ELb1ELb0ELb0ELb0ELb1ELb0EEENS1_21CollectiveEpilogueFwdINS6_IJS8_SA_S9_EEENS6_IJNS7_ILi1EEESI_SI_EEESC_SE_Li256ELb0ELb1ELb0ELb0EEENS1_19SingleTileSchedulerILb0ELb0ELb1ELi128EEEEEEEEEvNT_6ParamsE:
	.zero		1400


//--------------------- .nv.constant0._ZN7cutlass13device_kernelIN5flash19enable_sm80_to_sm89INS1_16FlashAttnFwdSm80INS1_25CollectiveMainloopFwdSm80ILi8ELi1ELb0EN4cute5tupleIJNS5_1CILi128EEENS7_ILi96EEENS7_ILi256EEEEEELi256ENS_6half_tEfNS_4arch4Sm80ELb0ELb0ELb1ELb1ELb0ELb0ELb1ELb0EEENS1_21CollectiveEpilogueFwdINS6_IJS8_SA_S9_EEENS6_IJNS7_ILi1EEESI_SI_EEESC_SE_Li256ELb1ELb1ELb0ELb0EEENS1_19SingleTileSchedulerILb1ELb0ELb1ELi128EEEEEEEEEvNT_6ParamsE --------------------------
	.section	.nv.constant0._ZN7cutlass13device_kernelIN5flash19enable_sm80_to_sm89INS1_16FlashAttnFwdSm80INS1_25CollectiveMainloopFwdSm80ILi8ELi1ELb0EN4cute5tupleIJNS5_1CILi128EEENS7_ILi96EEENS7_ILi256EEEEEELi256ENS_6half_tEfNS_4arch4Sm80ELb0ELb0ELb1ELb1ELb0ELb0ELb1ELb0EEENS1_21CollectiveEpilogueFwdINS6_IJS8_SA_S9_EEENS6_IJNS7_ILi1EEESI_SI_EEESC_SE_Li256ELb1ELb1ELb0ELb0EEENS1_19SingleTileSchedulerILb1ELb0ELb1ELi128EEEEEEEEEvNT_6ParamsE,"a",@progbits
	.sectionflags	@""
	.align	4
.nv.constant0._ZN7cutlass13device_kernelIN5flash19enable_sm80_to_sm89INS1_16FlashAttnFwdSm80INS1_25CollectiveMainloopFwdSm80ILi8ELi1ELb0EN4cute5tupleIJNS5_1CILi128EEENS7_ILi96EEENS7_ILi256EEEEEELi256ENS_6half_tEfNS_4arch4Sm80ELb0ELb0ELb1ELb1ELb0ELb0ELb1ELb0EEENS1_21CollectiveEpilogueFwdINS6_IJS8_SA_S9_EEENS6_IJNS7_ILi1EEESI_SI_EEESC_SE_Li256ELb1ELb1ELb0ELb0EEENS1_19SingleTileSchedulerILb1ELb0ELb1ELi128EEEEEEEEEvNT_6ParamsE:
	.zero		1400


//--------------------- .nv.constant0._ZN7cutlass13device_kernelIN5flash19enable_sm80_to_sm89INS1_16FlashAttnFwdSm80INS1_25CollectiveMainloopFwdSm80ILi8ELi1ELb0EN4cute5tupleIJNS5_1CILi128EEENS7_ILi48EEENS7_ILi256EEEEEELi256ENS_6half_tEfNS_4arch4Sm80ELb0ELb0ELb1ELb1ELb0ELb1ELb1ELb0EEENS1_21CollectiveEpilogueFwdINS6_IJS8_SA_S9_EEENS6_IJNS7_ILi1EEESI_SI_EEESC_SE_Li256ELb1ELb1ELb0ELb0EEENS1_19SingleTileSchedulerILb1ELb0ELb1ELi128EEEEEEEEEvNT_6ParamsE --------------------------
	.section	.nv.constant0._ZN7cutlass13device_kernelIN5flash19enable_sm80_to_sm89INS1_16FlashAttnFwdSm80INS1_25CollectiveMainloopFwdSm80ILi8ELi1ELb0EN4cute5tupleIJNS5_1CILi128EEENS7_ILi48EEENS7_ILi256EEEEEELi256ENS_6half_tEfNS_4arch4Sm80ELb0ELb0ELb1ELb1ELb0ELb1ELb1ELb0EEENS1_21CollectiveEpilogueFwdINS6_IJS8_SA_S9_EEENS6_IJNS7_ILi1EEESI_SI_EEESC_SE_Li256ELb1ELb1ELb0ELb0EEENS1_19SingleTileSchedulerILb1ELb0ELb1ELi128EEEEEEEEEvNT_6ParamsE,"a",@progbits
	.sectionflags	@""
	.align	4
.nv.constant0._ZN7cutlass13device_kernelIN5flash19enable_sm80_to_sm89INS1_16FlashAttnFwdSm80INS1_25CollectiveMainloopFwdSm80ILi8ELi1ELb0EN4cute5tupleIJNS5_1CILi128EEENS7_ILi48EEENS7_ILi256EEEEEELi256ENS_6half_tEfNS_4arch4Sm80ELb0ELb0ELb1ELb1ELb0ELb1ELb1ELb0EEENS1_21CollectiveEpilogueFwdINS6_IJS8_SA_S9_EEENS6_IJNS7_ILi1EEESI_SI_EEESC_SE_Li256ELb1ELb1ELb0ELb0EEENS1_19SingleTileSchedulerILb1ELb0ELb1ELi128EEEEEEEEEvNT_6ParamsE:
	.zero		1400


//--------------------- .nv.constant0._ZN7cutlass13device_kernelIN5flash19enable_sm80_to_sm89INS1_16FlashAttnFwdSm80INS1_25CollectiveMainloopFwdSm80ILi8ELi1ELb0EN4cute5tupleIJNS5_1CILi128EEENS7_ILi64EEENS7_ILi256EEEEEELi256ENS_6half_tEfNS_4arch4Sm80ELb0ELb1ELb1ELb0ELb0ELb0ELb1ELb0EEENS1_21CollectiveEpilogueFwdINS6_IJS8_SA_S9_EEENS6_IJNS7_ILi1EEESI_SI_EEESC_SE_Li256ELb0ELb1ELb0ELb0EEENS1_19SingleTileSchedulerILb0ELb0ELb1ELi128EEEEEEEEEvNT_6ParamsE --------------------------
	.section	.nv.constant0._ZN7cutlass13device_kernelIN5flash19enable_sm80_to_sm89INS1_16FlashAttnFwdSm80INS1_25CollectiveMainloopFwdSm80ILi8ELi1ELb0EN4cute5tupleIJNS5_1CILi128EEENS7_ILi64EEENS7_ILi256EEEEEELi256ENS_6half_tEfNS_4arch4Sm80ELb0ELb1ELb1ELb0ELb0ELb0ELb1ELb0EEENS1_21CollectiveEpilogueFwdINS6_IJS8_SA_S9_EEENS6_IJNS7_ILi1EEESI_SI_EEESC_SE_Li256ELb0ELb1ELb0ELb0EEENS1_19SingleTileSchedulerILb0ELb0ELb1ELi128EEEEEEEEEvNT_6ParamsE,"a",@progbits
	.sectionflags	@""
	.align	4
.nv.constant0._ZN7cutlass13device_kernelIN5flash19enable_sm80_to_sm89INS1_16FlashAttnFwdSm80INS1_25CollectiveMainloopFwdSm80ILi8ELi1ELb0EN4cute5tupleIJNS5_1CILi128EEENS7_ILi64EEENS7_ILi256EEEEEELi256ENS_6half_tEfNS_4arch4Sm80ELb0ELb1ELb1ELb0ELb0ELb0ELb1ELb0EEENS1_21CollectiveEpilogueFwdINS6_IJS8_SA_S9_EEENS6_IJNS7_ILi1EEESI_SI_EEESC_SE_Li256ELb0ELb1ELb0ELb0EEENS1_19SingleTileSchedulerILb0ELb0ELb1ELi128EEEEEEEEEvNT_6ParamsE:
	.zero		1400


//--------------------- .nv.constant0._ZN7cutlass13device_kernelIN5flash19enable_sm80_to_sm89INS1_16FlashAttnFwdSm80INS1_25CollectiveMainloopFwdSm80ILi8ELi1ELb0EN4cute5tupleIJNS5_1CILi128EEENS7_ILi64EEENS7_ILi256EEEEEELi256ENS_6half_tEfNS_4arch4Sm80ELb0ELb1ELb1ELb1ELb0ELb0ELb1ELb0EEENS1_21CollectiveEpilogueFwdINS6_IJS8_SA_S9_EEENS6_IJNS7_ILi1EEESI_SI_EEESC_SE_Li256ELb1ELb1ELb0ELb0EEENS1_19SingleTileSchedulerILb1ELb0ELb1ELi128EEEEEEEEEvNT_6ParamsE --------------------------
	.section	.nv.constant0._ZN7cutlass13device_kernelIN5flash19enable_sm80_to_sm89INS1_16FlashAttnFwdSm80INS1_25CollectiveMainloopFwdSm80ILi8ELi1ELb0EN4cute5tupleIJNS5_1CILi128EEENS7_ILi64EEENS7_ILi256EEEEEELi256ENS_6half_tEfNS_4arch4Sm80ELb0ELb1ELb1ELb1ELb0ELb0ELb1ELb0EEENS1_21CollectiveEpilogueFwdINS6_IJS8_SA_S9_EEENS6_IJNS7_ILi1EEESI_SI_EEESC_SE_Li256ELb1ELb1ELb0ELb0EEENS1_19SingleTileSchedulerILb1ELb0ELb1ELi128EEEEEEEEEvNT_6ParamsE,"a",@progbits
	.sectionflags	@""
	.align	4
.nv.constant0._ZN7cutlass13device_kernelIN5flash19enable_sm80_to_sm89INS1_16FlashAttnFwdSm80INS1_25CollectiveMainloopFwdSm80ILi8ELi1ELb0EN4cute5tupleIJNS5_1CILi128EEENS7_ILi64EEENS7_ILi256EEEEEELi256ENS_6half_tEfNS_4arch4Sm80ELb0ELb1ELb1ELb1ELb0ELb0ELb1ELb0EEENS1_21CollectiveEpilogueFwdINS6_IJS8_SA_S9_EEENS6_IJNS7_ILi1EEESI_SI_EEESC_SE_Li256ELb1ELb1ELb0ELb0EEENS1_19SingleTileSchedulerILb1ELb0ELb1ELi128EEEEEEEEEvNT_6ParamsE:
	.zero		1400


//--------------------- .nv.constant0._ZN7cutlass13device_kernelIN5flash19enable_sm80_to_sm89INS1_16FlashAttnFwdSm80INS1_25CollectiveMainloopFwdSm80ILi8ELi1ELb0EN4cute5tupleIJNS5_1CILi128EEENS7_ILi48EEENS7_ILi256EEEEEELi256ENS_6half_tEfNS_4arch4Sm80ELb0ELb1ELb1ELb1ELb0ELb1ELb1ELb0EEENS1_21CollectiveEpilogueFwdINS6_IJS8_SA_S9_EEENS6_IJNS7_ILi1EEESI_SI_EEESC_SE_Li256ELb1ELb1ELb0ELb0EEENS1_19SingleTileSchedulerILb1ELb0ELb1ELi128EEEEEEEEEvNT_6ParamsE --------------------------
	.section	.nv.constant0._ZN7cutlass13device_kernelIN5flash19enable_sm80_to_sm89INS1_16FlashAttnFwdSm80INS1_25CollectiveMainloopFwdSm80ILi8ELi1ELb0EN4cute5tupleIJNS5_1CILi128EEENS7_ILi48EEENS7_ILi256EEEEEELi256ENS_6half_tEfNS_4arch4Sm80ELb0ELb1ELb1ELb1ELb0ELb1ELb1ELb0EEENS1_21CollectiveEpilogueFwdINS6_IJS8_SA_S9_EEENS6_IJNS7_ILi1EEESI_SI_EEESC_SE_Li256ELb1ELb1ELb0ELb0EEENS1_19SingleTileSchedulerILb1ELb0ELb1ELi128EEEEEEEEEvNT_6ParamsE,"a",@progbits
	.sectionflags	@""
	.align	4
.nv.constant0._ZN7cutlass13device_kernelIN5flash19enable_sm80_to_sm89INS1_16FlashAttnFwdSm80INS1_25CollectiveMainloopFwdSm80ILi8ELi1ELb0EN4cute5tupleIJNS5_1CILi128EEENS7_ILi48EEENS7_ILi256EEEEEELi256ENS_6half_tEfNS_4arch4Sm80ELb0ELb1ELb1ELb1ELb0ELb1ELb1ELb0EEENS1_21CollectiveEpilogueFwdINS6_IJS8_SA_S9_EEENS6_IJNS7_ILi1EEESI_SI_EEESC_SE_Li256ELb1ELb1ELb0ELb0EEENS1_19SingleTileSchedulerILb1ELb0ELb1ELi128EEEEEEEEEvNT_6ParamsE:
	.zero		1400


//--------------------- .nv.constant0._ZN7cutlass13device_kernelIN5flash19enable_sm80_to_sm89INS1_16FlashAttnFwdSm80INS1_25CollectiveMainloopFwdSm80ILi8ELi1ELb0EN4cute5tupleIJNS5_1CILi128EEENS7_ILi96EEENS7_ILi256EEEEEELi256ENS_6half_tEfNS_4arch4Sm80ELb1ELb0ELb1ELb0ELb0ELb0ELb1ELb0EEENS1_21CollectiveEpilogueFwdINS6_IJS8_SA_S9_EEENS6_IJNS7_ILi1EEESI_SI_EEESC_SE_Li256ELb0ELb1ELb0ELb0EEENS1_30DynamicPersistentTileSchedulerILi256ELi256ELb0ELb1ELb0EEEEEEEEEvNT_6ParamsE --------------------------
	.section	.nv.constant0._ZN7cutlass13device_kernelIN5flash19enable_sm80_to_sm89INS1_16FlashAttnFwdSm80INS1_25CollectiveMainloopFwdSm80ILi8ELi1ELb0EN4cute5tupleIJNS5_1CILi128EEENS7_ILi96EEENS7_ILi256EEEEEELi256ENS_6half_tEfNS_4arch4Sm80ELb1ELb0ELb1ELb0ELb0ELb0ELb1ELb0EEENS1_21CollectiveEpilogueFwdINS6_IJS8_SA_S9_EEENS6_IJNS7_ILi1EEESI_SI_EEESC_SE_Li256ELb0ELb1ELb0ELb0EEENS1_30DynamicPersistentTileSchedulerILi256ELi256ELb0ELb1ELb0EEEEEEEEEvNT_6ParamsE,"a",@progbits
	.sectionflags	@""
	.align	4
.nv.constant0._ZN7cutlass13device_kernelIN5flash19enable_sm80_to_sm89INS1_16FlashAttnFwdSm80INS1_25CollectiveMainloopFwdSm80ILi8ELi1ELb0EN4cute5tupleIJNS5_1CILi128EEENS7_ILi96EEENS7_ILi256EEEEEELi256ENS_6half_tEfNS_4arch4Sm80ELb1ELb0ELb1ELb0ELb0ELb0ELb1ELb0EEENS1_21CollectiveEpilogueFwdINS6_IJS8_SA_S9_EEENS6_IJNS7_ILi1EEESI_SI_EEESC_SE_Li256ELb0ELb1ELb0ELb0EEENS1_30DynamicPersistentTileSchedulerILi256ELi256ELb0ELb1ELb0EEEEEEEEEvNT_6ParamsE:
	.zero		1416


//--------------------- .nv.constant0._ZN7cutlass13device_kernelIN5flash19enable_sm80_to_sm89INS1_16FlashAttnFwdSm80INS1_25CollectiveMainloopFwdSm80ILi8ELi1ELb0EN4cute5tupleIJNS5_1CILi128EEENS7_ILi96EEENS7_ILi256EEEEEELi256ENS_6half_tEfNS_4arch4Sm80ELb1ELb0ELb1ELb1ELb0ELb0ELb1ELb0EEENS1_21CollectiveEpilogueFwdINS6_IJS8_SA_S9_EEENS6_IJNS7_ILi1EEESI_SI_EEESC_SE_Li256ELb1ELb1ELb0ELb0EEENS1_19SingleTileSchedulerILb1ELb0ELb1ELi128EEEEEEEEEvNT_6ParamsE --------------------------
	.section	.nv.constant0._ZN7cutlass13device_kernelIN5flash19enable_sm80_to_sm89INS1_16FlashAttnFwdSm80INS1_25CollectiveMainloopFwdSm80ILi8ELi1ELb0EN4cute5tupleIJNS5_1CILi128EEENS7_ILi96EEENS7_ILi256EEEEEELi256ENS_6half_tEfNS_4arch4Sm80ELb1ELb0ELb1ELb1ELb0ELb0ELb1ELb0EEENS1_21CollectiveEpilogueFwdINS6_IJS8_SA_S9_EEENS6_IJNS7_ILi1EEESI_SI_EEESC_SE_Li256ELb1ELb1ELb0ELb0EEENS1_19SingleTileSchedulerILb1ELb0ELb1ELi128EEEEEEEEEvNT_6ParamsE,"a",@progbits
	.sectionflags	@""
	.align	4
.nv.constant0._ZN7cutlass13device_kernelIN5flash19enable_sm80_to_sm89INS1_16FlashAttnFwdSm80INS1_25CollectiveMainloopFwdSm80ILi8ELi1ELb0EN4cute5tupleIJNS5_1CILi128EEENS7_ILi96EEENS7_ILi256EEEEEELi256ENS_6half_tEfNS_4arch4Sm80ELb1ELb0ELb1ELb1ELb0ELb0ELb1ELb0EEENS1_21CollectiveEpilogueFwdINS6_IJS8_SA_S9_EEENS6_IJNS7_ILi1EEESI_SI_EEESC_SE_Li256ELb1ELb1ELb0ELb0EEENS1_19SingleTileSchedulerILb1ELb0ELb1ELi128EEEEEEEEEvNT_6ParamsE:
	.zero		1400


//--------------------- .nv.constant0._ZN7cutlass13device_kernelIN5flash19enable_sm80_to_sm89INS1_16FlashAttnFwdSm80INS1_25CollectiveMainloopFwdSm80ILi8ELi1ELb0EN4cute5tupleIJNS5_1CILi128EEENS7_ILi48EEENS7_ILi256EEEEEELi256ENS_6half_tEfNS_4arch4Sm80ELb1ELb0ELb1ELb1ELb0ELb1ELb1ELb0EEENS1_21CollectiveEpilogueFwdINS6_IJS8_SA_S9_EEENS6_IJNS7_ILi1EEESI_SI_EEESC_SE_Li256ELb1ELb1ELb0ELb0EEENS1_19SingleTileSchedulerILb1ELb0ELb1ELi128EEEEEEEEEvNT_6ParamsE --------------------------
	.section	.nv.constant0._ZN7cutlass13device_kernelIN5flash19enable_sm80_to_sm89INS1_16FlashAttnFwdSm80INS1_25CollectiveMainloopFwdSm80ILi8ELi1ELb0EN4cute5tupleIJNS5_1CILi128EEENS7_ILi48EEENS7_ILi256EEEEEELi256ENS_6half_tEfNS_4arch4Sm80ELb1ELb0ELb1ELb1ELb0ELb1ELb1ELb0EEENS1_21CollectiveEpilogueFwdINS6_IJS8_SA_S9_EEENS6_IJNS7_ILi1EEESI_SI_EEESC_SE_Li256ELb1ELb1ELb0ELb0EEENS1_19SingleTileSchedulerILb1ELb0ELb1ELi128EEEEEEEEEvNT_6ParamsE,"a",@progbits
	.sectionflags	@""
	.align	4
.nv.constant0._ZN7cutlass13device_kernelIN5flash19enable_sm80_to_sm89INS1_16FlashAttnFwdSm80INS1_25CollectiveMainloopFwdSm80ILi8ELi1ELb0EN4cute5tupleIJNS5_1CILi128EEENS7_ILi48EEENS7_ILi256EEEEEELi256ENS_6half_tEfNS_4arch4Sm80ELb1ELb0ELb1ELb1ELb0ELb1ELb1ELb0EEENS1_21CollectiveEpilogueFwdINS6_IJS8_SA_S9_EEENS6_IJNS7_ILi1EEESI_SI_EEESC_SE_Li256ELb1ELb1ELb0ELb0EEENS1_19SingleTileSchedulerILb1ELb0ELb1ELi128EEEEEEEEEvNT_6ParamsE:
	.zero		1400


//--------------------- .nv.constant0._ZN7cutlass13device_kernelIN5flash19enable_sm80_to_sm89INS1_16FlashAttnFwdSm80INS1_25CollectiveMainloopFwdSm80ILi8ELi1ELb1EN4cute5tupleIJNS5_1CILi128EEENS7_ILi64EEENS7_ILi256EEEEEELi256ENS_6half_tEfNS_4arch4Sm80ELb0ELb0ELb0ELb0ELb0ELb0ELb1ELb0EEENS1_21CollectiveEpilogueFwdINS6_IJS8_SA_S9_EEENS6_IJNS7_ILi1EEESI_SI_EEESC_SE_Li256ELb0ELb1ELb0ELb0EEENS1_19SingleTileSchedulerILb0ELb0ELb1ELi128EEEEEEEEEvNT_6ParamsE --------------------------
	.section	.nv.constant0._ZN7cutlass13device_kernelIN5flash19enable_sm80_to_sm89INS1_16FlashAttnFwdSm80INS1_25CollectiveMainloopFwdSm80ILi8ELi1ELb1EN4cute5tupleIJNS5_1CILi128EEENS7_ILi64EEENS7_ILi256EEEEEELi256ENS_6half_tEfNS_4arch4Sm80ELb0ELb0ELb0ELb0ELb0ELb0ELb1ELb0EEENS1_21CollectiveEpilogueFwdINS6_IJS8_SA_S9_EEENS6_IJNS7_ILi1EEESI_SI_EEESC_SE_Li256ELb0ELb1ELb0ELb0EEENS1_19SingleTileSchedulerILb0ELb0ELb1ELi128EEEEEEEEEvNT_6ParamsE,"a",@progbits
	.sectionflags	@""
	.align	4
.nv.constant0._ZN7cutlass13device_kernelIN5flash19enable_sm80_to_sm89INS1_16FlashAttnFwdSm80INS1_25CollectiveMainloopFwdSm80ILi8ELi1ELb1EN4cute5tupleIJNS5_1CILi128EEENS7_ILi64EEENS7_ILi256EEEEEELi256ENS_6half_tEfNS_4arch4Sm80ELb0ELb0ELb0ELb0ELb0ELb0ELb1ELb0EEENS1_21CollectiveEpilogueFwdINS6_IJS8_SA_S9_EEENS6_IJNS7_ILi1EEESI_SI_EEESC_SE_Li256ELb0ELb1ELb0ELb0EEENS1_19SingleTileSchedulerILb0ELb0ELb1ELi128EEEEEEEEEvNT_6ParamsE:
	.zero		1400


//--------------------- .nv.constant0._ZN7cutlass13device_kernelIN5flash19enable_sm80_to_sm89INS1_16FlashAttnFwdSm80INS1_25CollectiveMainloopFwdSm80ILi8ELi1ELb1EN4cute5tupleIJNS5_1CILi128EEENS7_ILi64EEENS7_ILi256EEEEEELi256ENS_6half_tEfNS_4arch4Sm80ELb0ELb0ELb0ELb1ELb0ELb0ELb1ELb0EEENS1_21CollectiveEpilogueFwdINS6_IJS8_SA_S9_EEENS6_IJNS7_ILi1EEESI_SI_EEESC_SE_Li256ELb1ELb1ELb0ELb0EEENS1_19SingleTileSchedulerILb1ELb0ELb1ELi128EEEEEEEEEvNT_6ParamsE --------------------------
	.section	.nv.constant0._ZN7cutlass13device_kernelIN5flash19enable_sm80_to_sm89INS1_16FlashAttnFwdSm80INS1_25CollectiveMainloopFwdSm80ILi8ELi1ELb1EN4cute5tupleIJNS5_1CILi128EEENS7_ILi64EEENS7_ILi256EEEEEELi256ENS_6half_tEfNS_4arch4Sm80ELb0ELb0ELb0ELb1ELb0ELb0ELb1ELb0EEENS1_21CollectiveEpilogueFwdINS6_IJS8_SA_S9_EEENS6_IJNS7_ILi1EEESI_SI_EEESC_SE_Li256ELb1ELb1ELb0ELb0EEENS1_19SingleTileSchedulerILb1ELb0ELb1ELi128EEEEEEEEEvNT_6ParamsE,"a",@progbits
	.sectionflags	@""
	.align	4
.nv.constant0._ZN7cutlass13device_kernelIN5flash19enable_sm80_to_sm89INS1_16FlashAttnFwdSm80INS1_25CollectiveMainloopFwdSm80ILi8ELi1ELb1EN4cute5tupleIJNS5_1CILi128EEENS7_ILi64EEENS7_ILi256EEEEEELi256ENS_6half_tEfNS_4arch4Sm80ELb0ELb0ELb0ELb1ELb0ELb0ELb1ELb0EEENS1_21CollectiveEpilogueFwdINS6_IJS8_SA_S9_EEENS6_IJNS7_ILi1EEESI_SI_EEESC_SE_Li256ELb1ELb1ELb0ELb0EEENS1_19SingleTileSchedulerILb1ELb0ELb1ELi128EEEEEEEEEvNT_6ParamsE:
	.zero		1400


//--------------------- .nv.constant0._ZN7cutlass13device_kernelIN5flash19enable_sm80_to_sm89INS1_16FlashAttnFwdSm80INS1_25CollectiveMainloopFwdSm80ILi8ELi1ELb0EN4cute5tupleIJNS5_1CILi128EEENS7_ILi32EEENS7_ILi256EEEEEELi256ENS_6half_tEfNS_4arch4Sm80ELb0ELb0ELb0ELb1ELb0ELb1ELb1ELb0EEENS1_21CollectiveEpilogueFwdINS6_IJS8_SA_S9_EEENS6_IJNS7_ILi1EEESI_SI_EEESC_SE_Li256ELb1ELb1ELb0ELb0EEENS1_19SingleTileSchedulerILb1ELb0ELb1ELi128EEEEEEEEEvNT_6ParamsE --------------------------
	.section	.nv.constant0._ZN7cutlass13device_kernelIN5flash19enable_sm80_to_sm89INS1_16FlashAttnFwdSm80INS1_25CollectiveMainloopFwdSm80ILi8ELi1ELb0EN4cute5tupleIJNS5_1CILi128EEENS7_ILi32EEENS7_ILi256EEEEEELi256ENS_6half_tEfNS_4arch4Sm80ELb0ELb0ELb0ELb1ELb0ELb1ELb1ELb0EEENS1_21CollectiveEpilogueFwdINS6_IJS8_SA_S9_EEENS6_IJNS7_ILi1EEESI_SI_EEESC_SE_Li256ELb1ELb1ELb0ELb0EEENS1_19SingleTileSchedulerILb1ELb0ELb1ELi128EEEEEEEEEvNT_6ParamsE,"a",@progbits
	.sectionflags	@""
	.align	4
.nv.constant0._ZN7cutlass13device_kernelIN5flash19enable_sm80_to_sm89INS1_16FlashAttnFwdSm80INS1_25CollectiveMainloopFwdSm80ILi8ELi1ELb0EN4cute5tupleIJNS5_1CILi128EEENS7_ILi32EEENS7_ILi256EEEEEELi256ENS_6half_tEfNS_4arch4Sm80ELb0ELb0ELb0ELb1ELb0ELb1ELb1ELb0EEENS1_21CollectiveEpilogueFwdINS6_IJS8_SA_S9_EEENS6_IJNS7_ILi1EEESI_SI_EEESC_SE_Li256ELb1ELb1ELb0ELb0EEENS1_19SingleTileSchedulerILb1ELb0ELb1ELi128EEEEEEEEEvNT_6ParamsE:
	.zero		1400


//--------------------- .nv.constant0._ZN7cutlass13device_kernelIN5flash19enable_sm80_to_sm89INS1_16FlashAttnFwdSm80INS1_25CollectiveMainloopFwdSm80ILi8ELi1ELb1EN4cute5tupleIJNS5_1CILi128EEENS7_ILi48EEENS7_ILi256EEEEEELi256ENS_6half_tEfNS_4arch4Sm80ELb0ELb1ELb0ELb0ELb0ELb0ELb1ELb0EEENS1_21CollectiveEpilogueFwdINS6_IJS8_SA_S9_EEENS6_IJNS7_ILi1EEESI_SI_EEESC_SE_Li256ELb0ELb1ELb0ELb0EEENS1_19SingleTileSchedulerILb0ELb0ELb1ELi128EEEEEEEEEvNT_6ParamsE --------------------------
	.section	.nv.constant0._ZN7cutlass13device_kernelIN5flash19enable_sm80_to_sm89INS1_16FlashAttnFwdSm80INS1_25CollectiveMainloopFwdSm80ILi8ELi1ELb1EN4cute5tupleIJNS5_1CILi128EEENS7_ILi48EEENS7_ILi256EEEEEELi256ENS_6half_tEfNS_4arch4Sm80ELb0ELb1ELb0ELb0ELb0ELb0ELb1ELb0EEENS1_21CollectiveEpilogueFwdINS6_IJS8_SA_S9_EEENS6_IJNS7_ILi1EEESI_SI_EEESC_SE_Li256ELb0ELb1ELb0ELb0EEENS1_19SingleTileSchedulerILb0ELb0ELb1ELi128EEEEEEEEEvNT_6ParamsE,"a",@progbits
	.sectionflags	@""
	.align	4
.nv.constant0._ZN7cutlass13device_kernelIN5flash19enable_sm80_to_sm89INS1_16FlashAttnFwdSm80INS1_25CollectiveMainloopFwdSm80ILi8ELi1ELb1EN4cute5tupleIJNS5_1CILi128EEENS7_ILi48EEENS7_ILi256EEEEEELi256ENS_6half_tEfNS_4arch4Sm80ELb0ELb1ELb0ELb0ELb0ELb0ELb1ELb0EEENS1_21CollectiveEpilogueFwdINS6_IJS8_SA_S9_EEENS6_IJNS7_ILi1EEESI_SI_EEESC_SE_Li256ELb0ELb1ELb0ELb0EEENS1_19SingleTileSchedulerILb0ELb0ELb1ELi128EEEEEEEEEvNT_6ParamsE:
	.zero		1400


//--------------------- .nv.constant0._ZN7cutlass13device_kernelIN5flash19enable_sm80_to_sm89INS1_16FlashAttnFwdSm80INS1_25CollectiveMainloopFwdSm80ILi8ELi1ELb1EN4cute5tupleIJNS5_1CILi128EEENS7_ILi48EEENS7_ILi256EEEEEELi256ENS_6half_tEfNS_4arch4Sm80ELb0ELb1ELb0ELb1ELb0ELb0ELb1ELb0EEENS1_21CollectiveEpilogueFwdINS6_IJS8_SA_S9_EEENS6_IJNS7_ILi1EEESI_SI_EEESC_SE_Li256ELb1ELb1ELb0ELb0EEENS1_19SingleTileSchedulerILb1ELb0ELb1ELi128EEEEEEEEEvNT_6ParamsE --------------------------
	.section	.nv.constant0._ZN7cutlass13device_kernelIN5flash19enable_sm80_to_sm89INS1_16FlashAttnFwdSm80INS1_25CollectiveMainloopFwdSm80ILi8ELi1ELb1EN4cute5tupleIJNS5_1CILi128EEENS7_ILi48EEENS7_ILi256EEEEEELi256ENS_6half_tEfNS_4arch4Sm80ELb0ELb1ELb0ELb1ELb0ELb0ELb1ELb0EEENS1_21CollectiveEpilogueFwdINS6_IJS8_SA_S9_EEENS6_IJNS7_ILi1EEESI_SI_EEESC_SE_Li256ELb1ELb1ELb0ELb0EEENS1_19SingleTileSchedulerILb1ELb0ELb1ELi128EEEEEEEEEvNT_6ParamsE,"a",@progbits
	.sectionflags	@""
	.align	4
.nv.constant0._ZN7cutlass13device_kernelIN5flash19enable_sm80_to_sm89INS1_16FlashAttnFwdSm80INS1_25CollectiveMainloopFwdSm80ILi8ELi1ELb1EN4cute5tupleIJNS5_1CILi128EEENS7_ILi48EEENS7_ILi256EEEEEELi256ENS_6half_tEfNS_4arch4Sm80ELb0ELb1ELb0ELb1ELb0ELb0ELb1ELb0EEENS1_21CollectiveEpilogueFwdINS6_IJS8_SA_S9_EEENS6_IJNS7_ILi1EEESI_SI_EEESC_SE_Li256ELb1ELb1ELb0ELb0EEENS1_19SingleTileSchedulerILb1ELb0ELb1ELi128EEEEEEEEEvNT_6ParamsE:
	.zero		1400


//--------------------- .nv.constant0._ZN7cutlass13device_kernelIN5flash19enable_sm80_to_sm89INS1_16FlashAttnFwdSm80INS1_25CollectiveMainloopFwdSm80ILi8ELi1ELb0EN4cute5tupleIJNS5_1CILi128EEENS7_ILi32EEENS7_ILi256EEEEEELi256ENS_6half_tEfNS_4arch4Sm80ELb0ELb1ELb0ELb1ELb0ELb1ELb1ELb0EEENS1_21CollectiveEpilogueFwdINS6_IJS8_SA_S9_EEENS6_IJNS7_ILi1EEESI_SI_EEESC_SE_Li256ELb1ELb1ELb0ELb0EEENS1_19SingleTileSchedulerILb1ELb0ELb1ELi128EEEEEEEEEvNT_6ParamsE --------------------------
	.section	.nv.constant0._ZN7cutlass13device_kernelIN5flash19enable_sm80_to_sm89INS1_16FlashAttnFwdSm80INS1_25CollectiveMainloopFwdSm80ILi8ELi1ELb0EN4cute5tupleIJNS5_1CILi128EEENS7_ILi32EEENS7_ILi256EEEEEELi256ENS_6half_tEfNS_4arch4Sm80ELb0ELb1ELb0ELb1ELb0ELb1ELb1ELb0EEENS1_21CollectiveEpilogueFwdINS6_IJS8_SA_S9_EEENS6_IJNS7_ILi1EEESI_SI_EEESC_SE_Li256ELb1ELb1ELb0ELb0EEENS1_19SingleTileSchedulerILb1ELb0ELb1ELi128EEEEEEEEEvNT_6ParamsE,"a",@progbits
	.sectionflags	@""
	.align	4
.nv.constant0._ZN7cutlass13device_kernelIN5flash19enable_sm80_to_sm89INS1_16FlashAttnFwdSm80INS1_25CollectiveMainloopFwdSm80ILi8ELi1ELb0EN4cute5tupleIJNS5_1CILi128EEENS7_ILi32EEENS7_ILi256EEEEEELi256ENS_6half_tEfNS_4arch4Sm80ELb0ELb1ELb0ELb1ELb0ELb1ELb1ELb0EEENS1_21CollectiveEpilogueFwdINS6_IJS8_SA_S9_EEENS6_IJNS7_ILi1EEESI_SI_EEESC_SE_Li256ELb1ELb1ELb0ELb0EEENS1_19SingleTileSchedulerILb1ELb0ELb1ELi128EEEEEEEEEvNT_6ParamsE:
	.zero		1400


//--------------------- .nv.constant0._ZN7cutlass13device_kernelIN5flash19enable_sm80_to_sm89INS1_16FlashAttnFwdSm80INS1_25CollectiveMainloopFwdSm80ILi8ELi1ELb1EN4cute5tupleIJNS5_1CILi128EEENS7_ILi64EEENS7_ILi256EEEEEELi256ENS_6half_tEfNS_4arch4Sm80ELb1ELb0ELb0ELb0ELb0ELb0ELb1ELb0EEENS1_21CollectiveEpilogueFwdINS6_IJS8_SA_S9_EEENS6_IJNS7_ILi1EEESI_SI_EEESC_SE_Li256ELb0ELb1ELb0ELb0EEENS1_30DynamicPersistentTileSchedulerILi256ELi256ELb0ELb1ELb0EEEEEEEEEvNT_6ParamsE --------------------------
	.section	.nv.constant0._ZN7cutlass13device_kernelIN5flash19enable_sm80_to_sm89INS1_16FlashAttnFwdSm80INS1_25CollectiveMainloopFwdSm80ILi8ELi1ELb1EN4cute5tupleIJNS5_1CILi128EEENS7_ILi64EEENS7_ILi256EEEEEELi256ENS_6half_tEfNS_4arch4Sm80ELb1ELb0ELb0ELb0ELb0ELb0ELb1ELb0EEENS1_21CollectiveEpilogueFwdINS6_IJS8_SA_S9_EEENS6_IJNS7_ILi1EEESI_SI_EEESC_SE_Li256ELb0ELb1ELb0ELb0EEENS1_30DynamicPersistentTileSchedulerILi256ELi256ELb0ELb1ELb0EEEEEEEEEvNT_6ParamsE,"a",@progbits
	.sectionflags	@""
	.align	4
.nv.constant0._ZN7cutlass13device_kernelIN5flash19enable_sm80_to_sm89INS1_16FlashAttnFwdSm80INS1_25CollectiveMainloopFwdSm80ILi8ELi1ELb1EN4cute5tupleIJNS5_1CILi128EEENS7_ILi64EEENS7_ILi256EEEEEELi256ENS_6half_tEfNS_4arch4Sm80ELb1ELb0ELb0ELb0ELb0ELb0ELb1ELb0EEENS1_21CollectiveEpilogueFwdINS6_IJS8_SA_S9_EEENS6_IJNS7_ILi1EEESI_SI_EEESC_SE_Li256ELb0ELb1ELb0ELb0EEENS1_30DynamicPersistentTileSchedulerILi256ELi256ELb0ELb1ELb0EEEEEEEEEvNT_6ParamsE:
	.zero		1416


//--------------------- .nv.constant0._ZN7cutlass13device_kernelIN5flash19enable_sm80_to_sm89INS1_16FlashAttnFwdSm80INS1_25CollectiveMainloopFwdSm80ILi8ELi1ELb1EN4cute5tupleIJNS5_1CILi128EEENS7_ILi64EEENS7_ILi256EEEEEELi256ENS_6half_tEfNS_4arch4Sm80ELb1ELb0ELb0ELb1ELb0ELb0ELb1ELb0EEENS1_21CollectiveEpilogueFwdINS6_IJS8_SA_S9_EEENS6_IJNS7_ILi1EEESI_SI_EEESC_SE_Li256ELb1ELb1ELb0ELb0EEENS1_19SingleTileSchedulerILb1ELb0ELb1ELi128EEEEEEEEEvNT_6ParamsE --------------------------
	.section	.nv.constant0._ZN7cutlass13device_kernelIN5flash19enable_sm80_to_sm89INS1_16FlashAttnFwdSm80INS1_25CollectiveMainloopFwdSm80ILi8ELi1ELb1EN4cute5tupleIJNS5_1CILi128EEENS7_ILi64EEENS7_ILi256EEEEEELi256ENS_6half_tEfNS_4arch4Sm80ELb1ELb0ELb0ELb1ELb0ELb0ELb1ELb0EEENS1_21CollectiveEpilogueFwdINS6_IJS8_SA_S9_EEENS6_IJNS7_ILi1EEESI_SI_EEESC_SE_Li256ELb1ELb1ELb0ELb0EEENS1_19SingleTileSchedulerILb1ELb0ELb1ELi128EEEEEEEEEvNT_6ParamsE,"a",@progbits
	.sectionflags	@""
	.align	4
.nv.constant0._ZN7cutlass13device_kernelIN5flash19enable_sm80_to_sm89INS1_16FlashAttnFwdSm80INS1_25CollectiveMainloopFwdSm80ILi8ELi1ELb1EN4cute5tupleIJNS5_1CILi128EEENS7_ILi64EEENS7_ILi256EEEEEELi256ENS_6half_tEfNS_4arch4Sm80ELb1ELb0ELb0ELb1ELb0ELb0ELb1ELb0EEENS1_21CollectiveEpilogueFwdINS6_IJS8_SA_S9_EEENS6_IJNS7_ILi1EEESI_SI_EEESC_SE_Li256ELb1ELb1ELb0ELb0EEENS1_19SingleTileSchedulerILb1ELb0ELb1ELi128EEEEEEEEEvNT_6ParamsE:
	.zero		1400


//--------------------- .nv.constant0._ZN7cutlass13device_kernelIN5flash19enable_sm80_to_sm89INS1_16FlashAttnFwdSm80INS1_25CollectiveMainloopFwdSm80ILi8ELi1ELb0EN4cute5tupleIJNS5_1CILi128EEENS7_ILi32EEENS7_ILi256EEEEEELi256ENS_6half_tEfNS_4arch4Sm80ELb1ELb0ELb0ELb1ELb0ELb1ELb1ELb0EEENS1_21CollectiveEpilogueFwdINS6_IJS8_SA_S9_EEENS6_IJNS7_ILi1EEESI_SI_EEESC_SE_Li256ELb1ELb1ELb0ELb0EEENS1_19SingleTileSchedulerILb1ELb0ELb1ELi128EEEEEEEEEvNT_6ParamsE --------------------------
	.section	.nv.constant0._ZN7cutlass13device_kernelIN5flash19enable_sm80_to_sm89INS1_16FlashAttnFwdSm80INS1_25CollectiveMainloopFwdSm80ILi8ELi1ELb0EN4cute5tupleIJNS5_1CILi128EEENS7_ILi32EEENS7_ILi256EEEEEELi256ENS_6half_tEfNS_4arch4Sm80ELb1ELb0ELb0ELb1ELb0ELb1ELb1ELb0EEENS1_21CollectiveEpilogueFwdINS6_IJS8_SA_S9_EEENS6_IJNS7_ILi1EEESI_SI_EEESC_SE_Li256ELb1ELb1ELb0ELb0EEENS1_19SingleTileSchedulerILb1ELb0ELb1ELi128EEEEEEEEEvNT_6ParamsE,"a",@progbits
	.sectionflags	@""
	.align	4
.nv.constant0._ZN7cutlass13device_kernelIN5flash19enable_sm80_to_sm89INS1_16FlashAttnFwdSm80INS1_25CollectiveMainloopFwdSm80ILi8ELi1ELb0EN4cute5tupleIJNS5_1CILi128EEENS7_ILi32EEENS7_ILi256EEEEEELi256ENS_6half_tEfNS_4arch4Sm80ELb1ELb0ELb0ELb1ELb0ELb1ELb1ELb0EEENS1_21CollectiveEpilogueFwdINS6_IJS8_SA_S9_EEENS6_IJNS7_ILi1EEESI_SI_EEESC_SE_Li256ELb1ELb1ELb0ELb0EEENS1_19SingleTileSchedulerILb1ELb0ELb1ELi128EEEEEEEEEvNT_6ParamsE:
	.zero		1400


//--------------------- .nv.constant0._ZN7cutlass13device_kernelIN5flash19enable_sm80_to_sm89INS1_16FlashAttnFwdSm80INS1_25CollectiveMainloopFwdSm80ILi8ELi1ELb0EN4cute5tupleIJNS5_1CILi128EEENS7_ILi96EEENS7_ILi256EEEEEELi256ENS_6half_tEfNS_4arch4Sm80ELb0ELb0ELb0ELb0ELb0ELb0ELb1ELb0EEENS1_21CollectiveEpilogueFwdINS6_IJS8_SA_S9_EEENS6_IJNS7_ILi1EEESI_SI_EEESC_SE_Li256ELb0ELb1ELb0ELb0EEENS1_19SingleTileSchedulerILb0ELb0ELb1ELi128EEEEEEEEEvNT_6ParamsE --------------------------
	.section	.nv.constant0._ZN7cutlass13device_kernelIN5flash19enable_sm80_to_sm89INS1_16FlashAttnFwdSm80INS1_25CollectiveMainloopFwdSm80ILi8ELi1ELb0EN4cute5tupleIJNS5_1CILi128EEENS7_ILi96EEENS7_ILi256EEEEEELi256ENS_6half_tEfNS_4arch4Sm80ELb0ELb0ELb0ELb0ELb0ELb0ELb1ELb0EEENS1_21CollectiveEpilogueFwdINS6_IJS8_SA_S9_EEENS6_IJNS7_ILi1EEESI_SI_EEESC_SE_Li256ELb0ELb1ELb0ELb0EEENS1_19SingleTileSchedulerILb0ELb0ELb1ELi128EEEEEEEEEvNT_6ParamsE,"a",@progbits
	.sectionflags	@""
	.align	4
.nv.constant0._ZN7cutlass13device_kernelIN5flash19enable_sm80_to_sm89INS1_16FlashAttnFwdSm80INS1_25CollectiveMainloopFwdSm80ILi8ELi1ELb0EN4cute5tupleIJNS5_1CILi128EEENS7_ILi96EEENS7_ILi256EEEEEELi256ENS_6half_tEfNS_4arch4Sm80ELb0ELb0ELb0ELb0ELb0ELb0ELb1ELb0EEENS1_21CollectiveEpilogueFwdINS6_IJS8_SA_S9_EEENS6_IJNS7_ILi1EEESI_SI_EEESC_SE_Li256ELb0ELb1ELb0ELb0EEENS1_19SingleTileSchedulerILb0ELb0ELb1ELi128EEEEEEEEEvNT_6ParamsE:
	.zero		1400


//--------------------- .nv.constant0._ZN7cutlass13device_kernelIN5flash19enable_sm80_to_sm89INS1_16FlashAttnFwdSm80INS1_25CollectiveMainloopFwdSm80ILi8ELi1ELb0EN4cute5tupleIJNS5_1CILi128EEENS7_ILi96EEENS7_ILi256EEEEEELi256ENS_6half_tEfNS_4arch4Sm80ELb0ELb0ELb0ELb1ELb0ELb0ELb1ELb0EEENS1_21CollectiveEpilogueFwdINS6_IJS8_SA_S9_EEENS6_IJNS7_ILi1EEESI_SI_EEESC_SE_Li256ELb1ELb1ELb0ELb0EEENS1_19SingleTileSchedulerILb1ELb0ELb1ELi128EEEEEEEEEvNT_6ParamsE --------------------------
	.section	.nv.constant0._ZN7cutlass13device_kernelIN5flash19enable_sm80_to_sm89INS1_16FlashAttnFwdSm80INS1_25CollectiveMainloopFwdSm80ILi8ELi1ELb0EN4cute5tupleIJNS5_1CILi128EEENS7_ILi96EEENS7_ILi256EEEEEELi256ENS_6half_tEfNS_4arch4Sm80ELb0ELb0ELb0ELb1ELb0ELb0ELb1ELb0EEENS1_21CollectiveEpilogueFwdINS6_IJS8_SA_S9_EEENS6_IJNS7_ILi1EEESI_SI_EEESC_SE_Li256ELb1ELb1ELb0ELb0EEENS1_19SingleTileSchedulerILb1ELb0ELb1ELi128EEEEEEEEEvNT_6ParamsE,"a",@progbits
	.sectionflags	@""
	.align	4
.nv.constant0._ZN7cutlass13device_kernelIN5flash19enable_sm80_to_sm89INS1_16FlashAttnFwdSm80INS1_25CollectiveMainloopFwdSm80ILi8ELi1ELb0EN4cute5tupleIJNS5_1CILi128EEENS7_ILi96EEENS7_ILi256EEEEEELi256ENS_6half_tEfNS_4arch4Sm80ELb0ELb0ELb0ELb1ELb0ELb0ELb1ELb0EEENS1_21CollectiveEpilogueFwdINS6_IJS8_SA_S9_EEENS6_IJNS7_ILi1EEESI_SI_EEESC_SE_Li256ELb1ELb1ELb0ELb0EEENS1_19SingleTileSchedulerILb1ELb0ELb1ELi128EEEEEEEEEvNT_6ParamsE:
	.zero		1400


//--------------------- .nv.constant0._ZN7cutlass13device_kernelIN5flash19enable_sm80_to_sm89INS1_16FlashAttnFwdSm80INS1_25CollectiveMainloopFwdSm80ILi8ELi1ELb0EN4cute5tupleIJNS5_1CILi128EEENS7_ILi48EEENS7_ILi256EEEEEELi256ENS_6half_tEfNS_4arch4Sm80ELb0ELb0ELb0ELb1ELb0ELb1ELb1ELb0EEENS1_21CollectiveEpilogueFwdINS6_IJS8_SA_S9_EEENS6_IJNS7_ILi1EEESI_SI_EEESC_SE_Li256ELb1ELb1ELb0ELb0EEENS1_19SingleTileSchedulerILb1ELb0ELb1ELi128EEEEEEEEEvNT_6ParamsE --------------------------
	.section	.nv.constant0._ZN7cutlass13device_kernelIN5flash19enable_sm80_to_sm89INS1_16FlashAttnFwdSm80INS1_25CollectiveMainloopFwdSm80ILi8ELi1ELb0EN4cute5tupleIJNS5_1CILi128EEENS7_ILi48EEENS7_ILi256EEEEEELi256ENS_6half_tEfNS_4arch4Sm80ELb0ELb0ELb0ELb1ELb0ELb1ELb1ELb0EEENS1_21CollectiveEpilogueFwdINS6_IJS8_SA_S9_EEENS6_IJNS7_ILi1EEESI_SI_EEESC_SE_Li256ELb1ELb1ELb0ELb0EEENS1_19SingleTileSchedulerILb1ELb0ELb1ELi128EEEEEEEEEvNT_6ParamsE,"a",@progbits
	.sectionflags	@""
	.align	4
.nv.constant0._ZN7cutlass13device_kernelIN5flash19enable_sm80_to_sm89INS1_16FlashAttnFwdSm80INS1_25CollectiveMainloopFwdSm80ILi8ELi1ELb0EN4cute5tupleIJNS5_1CILi128EEENS7_ILi48EEENS7_ILi256EEEEEELi256ENS_6half_tEfNS_4arch4Sm80ELb0ELb0ELb0ELb1ELb0ELb1ELb1ELb0EEENS1_21CollectiveEpilogueFwdINS6_IJS8_SA_S9_EEENS6_IJNS7_ILi1EEESI_SI_EEESC_SE_Li256ELb1ELb1ELb0ELb0EEENS1_19SingleTileSchedulerILb1ELb0ELb1ELi128EEEEEEEEEvNT_6ParamsE:
	.zero		1400


//--------------------- .nv.constant0._ZN7cutlass13device_kernelIN5flash19enable_sm80_to_sm89INS1_16FlashAttnFwdSm80INS1_25CollectiveMainloopFwdSm80ILi8ELi1ELb0EN4cute5tupleIJNS5_1CILi128EEENS7_ILi64EEENS7_ILi256EEEEEELi256ENS_6half_tEfNS_4arch4Sm80ELb0ELb1ELb0ELb0ELb0ELb0ELb1ELb0EEENS1_21CollectiveEpilogueFwdINS6_IJS8_SA_S9_EEENS6_IJNS7_ILi1EEESI_SI_EEESC_SE_Li256ELb0ELb1ELb0ELb0EEENS1_19SingleTileSchedulerILb0ELb0ELb1ELi128EEEEEEEEEvNT_6ParamsE --------------------------
	.section	.nv.constant0._ZN7cutlass13device_kernelIN5flash19enable_sm80_to_sm89INS1_16FlashAttnFwdSm80INS1_25CollectiveMainloopFwdSm80ILi8ELi1ELb0EN4cute5tupleIJNS5_1CILi128EEENS7_ILi64EEENS7_ILi256EEEEEELi256ENS_6half_tEfNS_4arch4Sm80ELb0ELb1ELb0ELb0ELb0ELb0ELb1ELb0EEENS1_21CollectiveEpilogueFwdINS6_IJS8_SA_S9_EEENS6_IJNS7_ILi1EEESI_SI_EEESC_SE_Li256ELb0ELb1ELb0ELb0EEENS1_19SingleTileSchedulerILb0ELb0ELb1ELi128EEEEEEEEEvNT_6ParamsE,"a",@progbits
	.sectionflags	@""
	.align	4
.nv.constant0._ZN7cutlass13device_kernelIN5flash19enable_sm80_to_sm89INS1_16FlashAttnFwdSm80INS1_25CollectiveMainloopFwdSm80ILi8ELi1ELb0EN4cute5tupleIJNS5_1CILi128EEENS7_ILi64EEENS7_ILi256EEEEEELi256ENS_6half_tEfNS_4arch4Sm80ELb0ELb1ELb0ELb0ELb0ELb0ELb1ELb0EEENS1_21CollectiveEpilogueFwdINS6_IJS8_SA_S9_EEENS6_IJNS7_ILi1EEESI_SI_EEESC_SE_Li256ELb0ELb1ELb0ELb0EEENS1_19SingleTileSchedulerILb0ELb0ELb1ELi128EEEEEEEEEvNT_6ParamsE:
	.zero		1400


//--------------------- .nv.constant0._ZN7cutlass13device_kernelIN5flash19enable_sm80_to_sm89INS1_16FlashAttnFwdSm80INS1_25CollectiveMainloopFwdSm80ILi8ELi1ELb0EN4cute5tupleIJNS5_1CILi128EEENS7_ILi64EEENS7_ILi256EEEEEELi256ENS_6half_tEfNS_4arch4Sm80ELb0ELb1ELb0ELb1ELb0ELb0ELb1ELb0EEENS1_21CollectiveEpilogueFwdINS6_IJS8_SA_S9_EEENS6_IJNS7_ILi1EEESI_SI_EEESC_SE_Li256ELb1ELb1ELb0ELb0EEENS1_19SingleTileSchedulerILb1ELb0ELb1ELi128EEEEEEEEEvNT_6ParamsE --------------------------
	.section	.nv.constant0._ZN7cutlass13device_kernelIN5flash19enable_sm80_to_sm89INS1_16FlashAttnFwdSm80INS1_25CollectiveMainloopFwdSm80ILi8ELi1ELb0EN4cute5tupleIJNS5_1CILi128EEENS7_ILi64EEENS7_ILi256EEEEEELi256ENS_6half_tEfNS_4arch4Sm80ELb0ELb1ELb0ELb1ELb0ELb0ELb1ELb0EEENS1_21CollectiveEpilogueFwdINS6_IJS8_SA_S9_EEENS6_IJNS7_ILi1EEESI_SI_EEESC_SE_Li256ELb1ELb1ELb0ELb0EEENS1_19SingleTileSchedulerILb1ELb0ELb1ELi128EEEEEEEEEvNT_6ParamsE,"a",@progbits
	.sectionflags	@""
	.align	4
.nv.constant0._ZN7cutlass13device_kernelIN5flash19enable_sm80_to_sm89INS1_16FlashAttnFwdSm80INS1_25CollectiveMainloopFwdSm80ILi8ELi1ELb0EN4cute5tupleIJNS5_1CILi128EEENS7_ILi64EEENS7_ILi256EEEEEELi256ENS_6half_tEfNS_4arch4Sm80ELb0ELb1ELb0ELb1ELb0ELb0ELb1ELb0EEENS1_21CollectiveEpilogueFwdINS6_IJS8_SA_S9_EEENS6_IJNS7_ILi1EEESI_SI_EEESC_SE_Li256ELb1ELb1ELb0ELb0EEENS1_19SingleTileSchedulerILb1ELb0ELb1ELi128EEEEEEEEEvNT_6ParamsE:
	.zero		1400


//--------------------- .nv.constant0._ZN7cutlass13device_kernelIN5flash19enable_sm80_to_sm89INS1_16FlashAttnFwdSm80INS1_25CollectiveMainloopFwdSm80ILi8ELi1ELb0EN4cute5tupleIJNS5_1CILi128EEENS7_ILi48EEENS7_ILi256EEEEEELi256ENS_6half_tEfNS_4arch4Sm80ELb0ELb1ELb0ELb1ELb0ELb1ELb1ELb0EEENS1_21CollectiveEpilogueFwdINS6_IJS8_SA_S9_EEENS6_IJNS7_ILi1EEESI_SI_EEESC_SE_Li256ELb1ELb1ELb0ELb0EEENS1_19SingleTileSchedulerILb1ELb0ELb1ELi128EEEEEEEEEvNT_6ParamsE --------------------------
	.section	.nv.constant0._ZN7cutlass13device_kernelIN5flash19enable_sm80_to_sm89INS1_16FlashAttnFwdSm80INS1_25CollectiveMainloopFwdSm80ILi8ELi1ELb0EN4cute5tupleIJNS5_1CILi128EEENS7_ILi48EEENS7_ILi256EEEEEELi256ENS_6half_tEfNS_4arch4Sm80ELb0ELb1ELb0ELb1ELb0ELb1ELb1ELb0EEENS1_21CollectiveEpilogueFwdINS6_IJS8_SA_S9_EEENS6_IJNS7_ILi1EEESI_SI_EEESC_SE_Li256ELb1ELb1ELb0ELb0EEENS1_19SingleTileSchedulerILb1ELb0ELb1ELi128EEEEEEEEEvNT_6ParamsE,"a",@progbits
	.sectionflags	@""
	.align	4
.nv.constant0._ZN7cutlass13device_kernelIN5flash19enable_sm80_to_sm89INS1_16FlashAttnFwdSm80INS1_25CollectiveMainloopFwdSm80ILi8ELi1ELb0EN4cute5tupleIJNS5_1CILi128EEENS7_ILi48EEENS7_ILi256EEEEEELi256ENS_6half_tEfNS_4arch4Sm80ELb0ELb1ELb0ELb1ELb0ELb1ELb1ELb0EEENS1_21CollectiveEpilogueFwdINS6_IJS8_SA_S9_EEENS6_IJNS7_ILi1EEESI_SI_EEESC_SE_Li256ELb1ELb1ELb0ELb0EEENS1_19SingleTileSchedulerILb1ELb0ELb1ELi128EEEEEEEEEvNT_6ParamsE:
	.zero		1400


//--------------------- .nv.constant0._ZN7cutlass13device_kernelIN5flash19enable_sm80_to_sm89INS1_16FlashAttnFwdSm80INS1_25CollectiveMainloopFwdSm80ILi8ELi1ELb0EN4cute5tupleIJNS5_1CILi128EEENS7_ILi96EEENS7_ILi256EEEEEELi256ENS_6half_tEfNS_4arch4Sm80ELb1ELb0ELb0ELb0ELb0ELb0ELb1ELb0EEENS1_21CollectiveEpilogueFwdINS6_IJS8_SA_S9_EEENS6_IJNS7_ILi1EEESI_SI_EEESC_SE_Li256ELb0ELb1ELb0ELb0EEENS1_30DynamicPersistentTileSchedulerILi256ELi256ELb0ELb1ELb0EEEEEEEEEvNT_6ParamsE --------------------------
	.section	.nv.constant0._ZN7cutlass13device_kernelIN5flash19enable_sm80_to_sm89INS1_16FlashAttnFwdSm80INS1_25CollectiveMainloopFwdSm80ILi8ELi1ELb0EN4cute5tupleIJNS5_1CILi128EEENS7_ILi96EEENS7_ILi256EEEEEELi256ENS_6half_tEfNS_4arch4Sm80ELb1ELb0ELb0ELb0ELb0ELb0ELb1ELb0EEENS1_21CollectiveEpilogueFwdINS6_IJS8_SA_S9_EEENS6_IJNS7_ILi1EEESI_SI_EEESC_SE_Li256ELb0ELb1ELb0ELb0EEENS1_30DynamicPersistentTileSchedulerILi256ELi256ELb0ELb1ELb0EEEEEEEEEvNT_6ParamsE,"a",@progbits
	.sectionflags	@""
	.align	4
.nv.constant0._ZN7cutlass13device_kernelIN5flash19enable_sm80_to_sm89INS1_16FlashAttnFwdSm80INS1_25CollectiveMainloopFwdSm80ILi8ELi1ELb0EN4cute5tupleIJNS5_1CILi128EEENS7_ILi96EEENS7_ILi256EEEEEELi256ENS_6half_tEfNS_4arch4Sm80ELb1ELb0ELb0ELb0ELb0ELb0ELb1ELb0EEENS1_21CollectiveEpilogueFwdINS6_IJS8_SA_S9_EEENS6_IJNS7_ILi1EEESI_SI_EEESC_SE_Li256ELb0ELb1ELb0ELb0EEENS1_30DynamicPersistentTileSchedulerILi256ELi256ELb0ELb1ELb0EEEEEEEEEvNT_6ParamsE:
	.zero		1416


//--------------------- .nv.constant0._ZN7cutlass13device_kernelIN5flash19enable_sm80_to_sm89INS1_16FlashAttnFwdSm80INS1_25CollectiveMainloopFwdSm80ILi8ELi1ELb0EN4cute5tupleIJNS5_1CILi128EEENS7_ILi96EEENS7_ILi256EEEEEELi256ENS_6half_tEfNS_4arch4Sm80ELb1ELb0ELb0ELb1ELb0ELb0ELb1ELb0EEENS1_21CollectiveEpilogueFwdINS6_IJS8_SA_S9_EEENS6_IJNS7_ILi1EEESI_SI_EEESC_SE_Li256ELb1ELb1ELb0ELb0EEENS1_19SingleTileSchedulerILb1ELb0ELb1ELi128EEEEEEEEEvNT_6ParamsE --------------------------
	.section	.nv.constant0._ZN7cutlass13device_kernelIN5flash19enable_sm80_to_sm89INS1_16FlashAttnFwdSm80INS1_25CollectiveMainloopFwdSm80ILi8ELi1ELb0EN4cute5tupleIJNS5_1CILi128EEENS7_ILi96EEENS7_ILi256EEEEEELi256ENS_6half_tEfNS_4arch4Sm80ELb1ELb0ELb0ELb1ELb0ELb0ELb1ELb0EEENS1_21CollectiveEpilogueFwdINS6_IJS8_SA_S9_EEENS6_IJNS7_ILi1EEESI_SI_EEESC_SE_Li256ELb1ELb1ELb0ELb0EEENS1_19SingleTileSchedulerILb1ELb0ELb1ELi128EEEEEEEEEvNT_6ParamsE,"a",@progbits
	.sectionflags	@""
	.align	4
.nv.constant0._ZN7cutlass13device_kernelIN5flash19enable_sm80_to_sm89INS1_16FlashAttnFwdSm80INS1_25CollectiveMainloopFwdSm80ILi8ELi1ELb0EN4cute5tupleIJNS5_1CILi128EEENS7_ILi96EEENS7_ILi256EEEEEELi256ENS_6half_tEfNS_4arch4Sm80ELb1ELb0ELb0ELb1ELb0ELb0ELb1ELb0EEENS1_21CollectiveEpilogueFwdINS6_IJS8_SA_S9_EEENS6_IJNS7_ILi1EEESI_SI_EEESC_SE_Li256ELb1ELb1ELb0ELb0EEENS1_19SingleTileSchedulerILb1ELb0ELb1ELi128EEEEEEEEEvNT_6ParamsE:
	.zero		1400


//--------------------- .nv.constant0._ZN7cutlass13device_kernelIN5flash19enable_sm80_to_sm89INS1_16FlashAttnFwdSm80INS1_25CollectiveMainloopFwdSm80ILi8ELi1ELb0EN4cute5tupleIJNS5_1CILi128EEENS7_ILi48EEENS7_ILi256EEEEEELi256ENS_6half_tEfNS_4arch4Sm80ELb1ELb0ELb0ELb1ELb0ELb1ELb1ELb0EEENS1_21CollectiveEpilogueFwdINS6_IJS8_SA_S9_EEENS6_IJNS7_ILi1EEESI_SI_EEESC_SE_Li256ELb1ELb1ELb0ELb0EEENS1_19SingleTileSchedulerILb1ELb0ELb1ELi128EEEEEEEEEvNT_6ParamsE --------------------------
	.section	.nv.constant0._ZN7cutlass13device_kernelIN5flash19enable_sm80_to_sm89INS1_16FlashAttnFwdSm80INS1_25CollectiveMainloopFwdSm80ILi8ELi1ELb0EN4cute5tupleIJNS5_1CILi128EEENS7_ILi48EEENS7_ILi256EEEEEELi256ENS_6half_tEfNS_4arch4Sm80ELb1ELb0ELb0ELb1ELb0ELb1ELb1ELb0EEENS1_21CollectiveEpilogueFwdINS6_IJS8_SA_S9_EEENS6_IJNS7_ILi1EEESI_SI_EEESC_SE_Li256ELb1ELb1ELb0ELb0EEENS1_19SingleTileSchedulerILb1ELb0ELb1ELi128EEEEEEEEEvNT_6ParamsE,"a",@progbits
	.sectionflags	@""
	.align	4
.nv.constant0._ZN7cutlass13device_kernelIN5flash19enable_sm80_to_sm89INS1_16FlashAttnFwdSm80INS1_25CollectiveMainloopFwdSm80ILi8ELi1ELb0EN4cute5tupleIJNS5_1CILi128EEENS7_ILi48EEENS7_ILi256EEEEEELi256ENS_6half_tEfNS_4arch4Sm80ELb1ELb0ELb0ELb1ELb0ELb1ELb1ELb0EEENS1_21CollectiveEpilogueFwdINS6_IJS8_SA_S9_EEENS6_IJNS7_ILi1EEESI_SI_EEESC_SE_Li256ELb1ELb1ELb0ELb0EEENS1_19SingleTileSchedulerILb1ELb0ELb1ELi128EEEEEEEEEvNT_6ParamsE:
	.zero		1400


//--------------------- .text._ZN7cutlass13device_kernelIN5flash19enable_sm80_to_sm89INS1_16FlashAttnFwdSm80INS1_25CollectiveMainloopFwdSm80ILi8ELi1ELb1EN4cute5tupleIJNS5_1CILi128EEENS7_ILi64EEENS7_ILi256EEEEEELi256ENS_6half_tEfNS_4arch4Sm80ELb0ELb0ELb1ELb0ELb0ELb0ELb1ELb0EEENS1_21CollectiveEpilogueFwdINS6_IJS8_SA_S9_EEENS6_IJNS7_ILi1EEESI_SI_EEESC_SE_Li256ELb0ELb1ELb0ELb0EEENS1_19SingleTileSchedulerILb0ELb0ELb1ELi128EEEEEEEEEvNT_6ParamsE --------------------------
	.section	.text._ZN7cutlass13device_kernelIN5flash19enable_sm80_to_sm89INS1_16FlashAttnFwdSm80INS1_25CollectiveMainloopFwdSm80ILi8ELi1ELb1EN4cute5tupleIJNS5_1CILi128EEENS7_ILi64EEENS7_ILi256EEEEEELi256ENS_6half_tEfNS_4arch4Sm80ELb0ELb0ELb1ELb0ELb0ELb0ELb1ELb0EEENS1_21CollectiveEpilogueFwdINS6_IJS8_SA_S9_EEENS6_IJNS7_ILi1EEESI_SI_EEESC_SE_Li256ELb0ELb1ELb0ELb0EEENS1_19SingleTileSchedulerILb0ELb0ELb1ELi128EEEEEEEEEvNT_6ParamsE,"ax",@progbits
	.sectioninfo	@"SHI_REGISTERS=255"
	.align	128
.text._ZN7cutlass13device_kernelIN5flash19enable_sm80_to_sm89INS1_16FlashAttnFwdSm80INS1_25CollectiveMainloopFwdSm80ILi8ELi1ELb1EN4cute5tupleIJNS5_1CILi128EEENS7_ILi64EEENS7_ILi256EEEEEELi256ENS_6half_tEfNS_4arch4Sm80ELb0ELb0ELb1ELb0ELb0ELb0ELb1ELb0EEENS1_21CollectiveEpilogueFwdINS6_IJS8_SA_S9_EEENS6_IJNS7_ILi1EEESI_SI_EEESC_SE_Li256ELb0ELb1ELb0ELb0EEENS1_19SingleTileSchedulerILb0ELb0ELb1ELi128EEEEEEEEEvNT_6ParamsE:
        .type           _ZN7cutlass13device_kernelIN5flash19enable_sm80_to_sm89INS1_16FlashAttnFwdSm80INS1_25CollectiveMainloopFwdSm80ILi8ELi1ELb1EN4cute5tupleIJNS5_1CILi128EEENS7_ILi64EEENS7_ILi256EEEEEELi256ENS_6half_tEfNS_4arch4Sm80ELb0ELb0ELb1ELb0ELb0ELb0ELb1ELb0EEENS1_21CollectiveEpilogueFwdINS6_IJS8_SA_S9_EEENS6_IJNS7_ILi1EEESI_SI_EEESC_SE_Li256ELb0ELb1ELb0ELb0EEENS1_19SingleTileSchedulerILb0ELb0ELb1ELi128EEEEEEEEEvNT_6ParamsE,@function
        .size           _ZN7cutlass13device_kernelIN5flash19enable_sm80_to_sm89INS1_16FlashAttnFwdSm80INS1_25CollectiveMainloopFwdSm80ILi8ELi1ELb1EN4cute5tupleIJNS5_1CILi128EEENS7_ILi64EEENS7_ILi256EEEEEELi256ENS_6half_tEfNS_4arch4Sm80ELb0ELb0ELb1ELb0ELb0ELb0ELb1ELb0EEENS1_21CollectiveEpilogueFwdINS6_IJS8_SA_S9_EEENS6_IJNS7_ILi1EEESI_SI_EEESC_SE_Li256ELb0ELb1ELb0ELb0EEENS1_19SingleTileSchedulerILb0ELb0ELb1ELi128EEEEEEEEEvNT_6ParamsE,(.L_x_2989 - _ZN7cutlass13device_kernelIN5flash19enable_sm80_to_sm89INS1_16FlashAttnFwdSm80INS1_25CollectiveMainloopFwdSm80ILi8ELi1ELb1EN4cute5tupleIJNS5_1CILi128EEENS7_ILi64EEENS7_ILi256EEEEEELi256ENS_6half_tEfNS_4arch4Sm80ELb0ELb0ELb1ELb0ELb0ELb0ELb1ELb0EEENS1_21CollectiveEpilogueFwdINS6_IJS8_SA_S9_EEENS6_IJNS7_ILi1EEESI_SI_EEESC_SE_Li256ELb0ELb1ELb0ELb0EEENS1_19SingleTileSchedulerILb0ELb0ELb1ELi128EEEEEEEEEvNT_6ParamsE)
        .other          _ZN7cutlass13device_kernelIN5flash19enable_sm80_to_sm89INS1_16FlashAttnFwdSm80INS1_25CollectiveMainloopFwdSm80ILi8ELi1ELb1EN4cute5tupleIJNS5_1CILi128EEENS7_ILi64EEENS7_ILi256EEEEEELi256ENS_6half_tEfNS_4arch4Sm80ELb0ELb0ELb1ELb0ELb0ELb0ELb1ELb0EEENS1_21CollectiveEpilogueFwdINS6_IJS8_SA_S9_EEENS6_IJNS7_ILi1EEESI_SI_EEESC_SE_Li256ELb0ELb1ELb0ELb0EEENS1_19SingleTileSchedulerILb0ELb0ELb1ELi128EEEEEEEEEvNT_6ParamsE,@"STO_CUDA_ENTRY STV_DEFAULT"
_ZN7cutlass13device_kernelIN5flash19enable_sm80_to_sm89INS1_16FlashAttnFwdSm80INS1_25CollectiveMainloopFwdSm80ILi8ELi1ELb1EN4cute5tupleIJNS5_1CILi128EEENS7_ILi64EEENS7_ILi256EEEEEELi256ENS_6half_tEfNS_4arch4Sm80ELb0ELb0ELb1ELb0ELb0ELb0ELb1ELb0EEENS1_21CollectiveEpilogueFwdINS6_IJS8_SA_S9_EEENS6_IJNS7_ILi1EEESI_SI_EEESC_SE_Li256ELb0ELb1ELb0ELb0EEENS1_19SingleTileSchedulerILb0ELb0ELb1ELi128EEEEEEEEEvNT_6ParamsE:
[----:B------:R-:W-:-:S03]  /*0000*/  MOV R1, c[0x0][0x28] ;  /* 0x00000a0000017a02 */ /* 0x000fc60000000f00 */
[----:B------:R-:W1:Y:S01]  /*0010*/  S2R R10, SR_CTAID.Z ;  /* 0x00000000000a7919 */ /* 0x000e620000002700 */
[----:B------:R-:W-:Y:S02]  /*0020*/  IADD3 R1, R1, -0x130, RZ ;  /* 0xfffffed001017810 */ /* 0x000fe40007ffe0ff */
[----:B-1----:R-:W-:-:S13]  /*0030*/  ISETP.GE.AND P0, PT, R10, RZ, PT ;  /* 0x000000ff0a00720c */ /* 0x002fda0003f06270 */
[----:B------:R-:W-:Y:S05]  /*0040*/  @!P0 EXIT ;  /* 0x000000000000894d */ /* 0x000fea0003800000 */
[----:B------:R-:W-:Y:S01]  /*0050*/  ISETP.NE.U32.AND P0, PT, RZ, c[0x0][0x340], PT ;  /* 0x0000d000ff007a0c */ /* 0x000fe20003f05070 */
[----:B------:R-:W-:-:S03]  /*0060*/  ULDC.64 UR8, c[0x0][0x118] ;  /* 0x0000460000087ab9 */ /* 0x000fc60000000a00 */
[----:B------:R-:W-:-:S13]  /*0070*/  ISETP.NE.AND.EX P0, PT, RZ, c[0x0][0x344], PT, P0 ;  /* 0x0000d100ff007a0c */ /* 0x000fda0003f05300 */
[----:B------:R-:W-:-:S04]  /*0080*/  @P0 IMAD.MOV.U32 R2, RZ, RZ, 0x4 ;  /* 0x00000004ff020424 */ /* 0x000fc800078e00ff */
[----:B------:R-:W-:-:S05]  /*0090*/  @P0 IMAD.WIDE R2, R10, R2, c[0x0][0x340] ;  /* 0x0000d0000a020625 */ /* 0x000fca00078e0202 */
[----:B------:R1:W2:Y:S01]  /*00a0*/  @P0 LDG.E R7, [R2.64] ;  /* 0x0000000802070981 */ /* 0x0002a2000c1e1900 */
[----:B------:R-:W-:Y:S01]  /*00b0*/  IMAD.MOV.U32 R13, RZ, RZ, c[0x0][0x2c4] ;  /* 0x0000b100ff0d7624 */ /* 0x000fe200078e00ff */
[----:B------:R-:W-:Y:S01]  /*00c0*/  SHF.R.S32.HI R11, RZ, 0x1f, R10 ;  /* 0x0000001fff0b7819 */ /* 0x000fe2000001140a */
[----:B------:R-:W-:Y:S01]  /*00d0*/  IMAD.MOV.U32 R87, RZ, RZ, c[0x0][0x1d0] ;  /* 0x00007400ff577624 */ /* 0x000fe200078e00ff */
[----:B------:R-:W3:Y:S01]  /*00e0*/  S2R R85, SR_TID.X ;  /* 0x0000000000557919 */ /* 0x000ee20000002100 */
[----:B------:R-:W-:-:S03]  /*00f0*/  IMAD.MOV.U32 R86, RZ, RZ, 0x6 ;  /* 0x00000006ff567424 */ /* 0x000fc600078e00ff */
[----:B------:R-:W-:Y:S01]  /*0100*/  BAR.SYNC.DEFER_BLOCKING 0x0 ;  /* 0x0000000000007b1d */ /* 0x000fe20000010000 */
[----:B------:R-:W-:Y:S01]  /*0110*/  ISETP.NE.AND P1, PT, R13, 0x1, PT ;  /* 0x000000010d00780c */ /* 0x000fe20003f25270 */
[----:B------:R-:W-:-:S04]  /*0120*/  IMAD R5, R11, c[0x0][0x1c0], RZ ;  /* 0x000070000b057a24 */ /* 0x000fc800078e02ff */
[----:B------:R-:W4:Y:S04]  /*0130*/  S2R R40, SR_CTAID.Y ;  /* 0x0000000000287919 */ /* 0x000f280000002600 */
[----:B------:R-:W5:Y:S01]  /*0140*/  S2R R12, SR_CTAID.X ;  /* 0x00000000000c7919 */ /* 0x000f620000002500 */
[----:B---3--:R-:W-:-:S04]  /*0150*/  SHF.R.S32.HI R24, RZ, 0x1f, R85 ;  /* 0x0000001fff187819 */ /* 0x008fc80000011455 */
[----:B-1----:R-:W-:-:S04]  /*0160*/  LEA.HI R2, R24, R85, RZ, 0x3 ;  /* 0x0000005518027211 */ /* 0x002fc800078f18ff */
[----:B------:R-:W-:Y:S02]  /*0170*/  LOP3.LUT R0, R2, 0xfffffff8, RZ, 0xc0, !PT ;  /* 0xfffffff802007812 */ /* 0x000fe400078ec0ff */
[----:B------:R-:W-:Y:S01]  /*0180*/  SHF.R.S32.HI R18, RZ, 0x3, R2 ;  /* 0x00000003ff127819 */ /* 0x000fe20000011402 */
[----:B----4-:R-:W-:Y:S01]  /*0190*/  IMAD.WIDE.U32 R8, R40, c[0x0][0x1b8], RZ ;  /* 0x00006e0028087a25 */ /* 0x010fe200078e00ff */
[----:B------:R-:W-:Y:S02]  /*01a0*/  SHF.R.S32.HI R41, RZ, 0x1f, R40 ;  /* 0x0000001fff297819 */ /* 0x000fe40000011428 */
[----:B------:R-:W-:Y:S01]  /*01b0*/  SHF.R.S32.HI R22, RZ, 0x1f, R18 ;  /* 0x0000001fff167819 */ /* 0x000fe20000011412 */
[----:B------:R-:W-:Y:S02]  /*01c0*/  IMAD.IADD R19, R85, 0x1, -R0 ;  /* 0x0000000155137824 */ /* 0x000fe400078e0a00 */
[----:B------:R-:W-:Y:S02]  /*01d0*/  IMAD R2, R41, c[0x0][0x1b8], RZ ;  /* 0x00006e0029027a24 */ /* 0x000fe400078e02ff */
[----:B------:R-:W-:-:S02]  /*01e0*/  IMAD R0, R19, 0x20, R18 ;  /* 0x0000002013007824 */ /* 0x000fc400078e0212 */
[----:B------:R-:W-:Y:S02]  /*01f0*/  IMAD R2, R40, c[0x0][0x1bc], R2 ;  /* 0x00006f0028027a24 */ /* 0x000fe400078e0202 */
[----:B-----5:R-:W-:Y:S02]  /*0200*/  IMAD R14, R12, 0x80, R0 ;  /* 0x000000800c0e7824 */ /* 0x020fe400078e0200 */
[----:B------:R-:W-:Y:S02]  /*0210*/  IMAD.IADD R3, R9, 0x1, R2 ;  /* 0x0000000109037824 */ /* 0x000fe400078e0202 */
[----:B------:R-:W-:Y:S01]  /*0220*/  @P1 IMAD.HI.U32 R4, R14, c[0x0][0x2c8], RZ ;  /* 0x0000b2000e041a27 */ /* 0x000fe200078e00ff */
[----:B------:R1:W-:Y:S03]  /*0230*/  STL [R1+0xc4], R14 ;  /* 0x0000c40e01007387 */ /* 0x0003e60000100800 */
[----:B------:R-:W-:Y:S01]  /*0240*/  IMAD.MOV.U32 R0, RZ, RZ, R14 ;  /* 0x000000ffff007224 */ /* 0x000fe200078e000e */
[----:B------:R-:W-:Y:S01]  /*0250*/  @P1 SHF.R.U32.HI R0, RZ, c[0x0][0x2cc], R4 ;  /* 0x0000b300ff001a19 */ /* 0x000fe20000011604 */
[----:B------:R-:W-:Y:S01]  /*0260*/  IMAD.MOV.U32 R2, RZ, RZ, R8 ;  /* 0x000000ffff027224 */ /* 0x000fe200078e0008 */
[----:B------:R-:W-:Y:S01]  /*0270*/  IADD3 R8, R87, 0x3f, RZ ;  /* 0x0000003f57087810 */ /* 0x000fe20007ffe0ff */
[C---:B------:R-:W-:Y:S01]  /*0280*/  IMAD R4, R10.reuse, c[0x0][0x1c4], R5 ;  /* 0x000071000a047a24 */ /* 0x040fe200078e0205 */
[----:B------:R-:W-:Y:S01]  /*0290*/  SHF.R.S32.HI R5, RZ, 0x1f, R0 ;  /* 0x0000001fff057819 */ /* 0x000fe20000011400 */
[----:B------:R-:W-:-:S04]  /*02a0*/  IMAD.WIDE.U32 R2, R10, c[0x0][0x1c0], R2 ;  /* 0x000070000a027a25 */ /* 0x000fc800078e0002 */
[----:B------:R-:W-:Y:S02]  /*02b0*/  IMAD.IADD R3, R3, 0x1, R4 ;  /* 0x0000000103037824 */ /* 0x000fe400078e0204 */
[----:B------:R-:W-:Y:S02]  /*02c0*/  IMAD R4, R5, c[0x0][0x1b0], RZ ;  /* 0x00006c0005047a24 */ /* 0x000fe400078e02ff */
[----:B------:R-:W-:Y:S02]  /*02d0*/  IMAD.MOV R6, RZ, RZ, -R0 ;  /* 0x000000ffff067224 */ /* 0x000fe400078e0a00 */
[----:B------:R-:W-:-:S04]  /*02e0*/  IMAD.WIDE.U32 R2, R0, c[0x0][0x1b0], R2 ;  /* 0x00006c0000027a25 */ /* 0x000fc800078e0002 */
[----:B------:R-:W-:Y:S02]  /*02f0*/  IMAD R4, R0, c[0x0][0x1b4], R4 ;  /* 0x00006d0000047a24 */ /* 0x000fe400078e0204 */
[----:B------:R-:W-:Y:S02]  /*0300*/  IMAD R0, R6, c[0x0][0x2c4], R14 ;  /* 0x0000b10006007a24 */ /* 0x000fe400078e020e */
[----:B------:R-:W-:Y:S02]  /*0310*/  IMAD.IADD R3, R3, 0x1, R4 ;  /* 0x0000000103037824 */ /* 0x000fe400078e0204 */
[----:B------:R-:W-:Y:S01]  /*0320*/  IMAD.SHL.U32 R4, R18, 0x40, RZ ;  /* 0x0000004012047824 */ /* 0x000fe200078e00ff */
[----:B------:R-:W-:Y:S01]  /*0330*/  SHF.R.S32.HI R5, RZ, 0x1f, R0 ;  /* 0x0000001fff057819 */ /* 0x000fe20000011400 */
[----:B------:R-:W-:-:S03]  /*0340*/  IMAD.WIDE.U32 R2, R0, c[0x0][0x1a8], R2 ;  /* 0x00006a0000027a25 */ /* 0x000fc600078e0002 */
[----:B------:R-:W-:Y:S01]  /*0350*/  LOP3.LUT R4, R4, 0x1c0, RZ, 0xc0, !PT ;  /* 0x000001c004047812 */ /* 0x000fe200078ec0ff */
[----:B------:R-:W-:Y:S01]  /*0360*/  IMAD R5, R5, c[0x0][0x1a8], RZ ;  /* 0x00006a0005057a24 */ /* 0x000fe200078e02ff */
[----:B------:R-:W-:Y:S01]  /*0370*/  LEA R17, P1, R2, c[0x0][0x160], 0x1 ;  /* 0x0000580002117a11 */ /* 0x000fe200078208ff */
[----:B------:R-:W-:Y:S02]  /*0380*/  IMAD.SHL.U32 R42, R19, 0x8, RZ ;  /* 0x00000008132a7824 */ /* 0x000fe400078e00ff */
[----:B------:R-:W-:Y:S01]  /*0390*/  IMAD R6, R0, c[0x0][0x1ac], R5 ;  /* 0x00006b0000067a24 */ /* 0x000fe200078e0205 */
[----:B------:R-:W-:Y:S01]  /*03a0*/  SHF.R.S32.HI R0, RZ, 0x1f, R8 ;  /* 0x0000001fff007819 */ /* 0x000fe20000011408 */
[----:B------:R-:W-:Y:S01]  /*03b0*/  IMAD R23, R12, 0x80, R18 ;  /* 0x000000800c177824 */ /* 0x000fe200078e0212 */
[----:B------:R-:W-:Y:S01]  /*03c0*/  LOP3.LUT R5, R4, 0x38, R42, 0xf8, !PT ;  /* 0x0000003804057812 */ /* 0x000fe200078ef82a */
[----:B------:R-:W-:Y:S01]  /*03d0*/  IMAD R9, R22, c[0x0][0x1e0], RZ ;  /* 0x0000780016097a24 */ /* 0x000fe200078e02ff */
[----:B------:R-:W-:Y:S01]  /*03e0*/  LEA.HI R133, R0, R8, RZ, 0x6 ;  /* 0x0000000800857211 */ /* 0x000fe200078f30ff */
[----:B------:R-:W-:Y:S01]  /*03f0*/  IMAD.IADD R0, R3, 0x1, R6 ;  /* 0x0000000103007824 */ /* 0x000fe200078e0206 */
[----:B------:R-:W-:Y:S01]  /*0400*/  LEA.HI R3, R24, R85, RZ, 0x6 ;  /* 0x0000005518037211 */ /* 0x000fe200078f30ff */
[----:B------:R-:W-:Y:S01]  /*0410*/  IMAD R9, R18, c[0x0][0x1e4], R9 ;  /* 0x0000790012097a24 */ /* 0x000fe200078e0209 */
[----:B------:R-:W-:Y:S01]  /*0420*/  SHF.R.U32.HI R4, RZ, 0x3, R4 ;  /* 0x00000003ff047819 */ /* 0x000fe20000011604 */
[----:B------:R-:W-:Y:S01]  /*0430*/  STL [R1+0xc0], R23 ;  /* 0x0000c01701007387 */ /* 0x000fe20000100800 */
[----:B------:R-:W-:Y:S01]  /*0440*/  LEA.HI.X R16, R2, c[0x0][0x164], R0, 0x1, P1 ;  /* 0x0000590002107a11 */ /* 0x000fe200008f0c00 */
[----:B------:R-:W-:Y:S01]  /*0450*/  IMAD R0, R13, c[0x0][0x168], RZ ;  /* 0x00005a000d007a24 */ /* 0x000fe200078e02ff */
[----:B------:R-:W-:Y:S01]  /*0460*/  LOP3.LUT R4, R5, R4, RZ, 0x3c, !PT ;  /* 0x0000000405047212 */ /* 0x000fe200078e3cff */
[----:B------:R-:W-:Y:S01]  /*0470*/  IMAD.SHL.U32 R3, R3, 0x8, RZ ;  /* 0x0000000803037824 */ /* 0x000fe200078e00ff */
[----:B------:R-:W-:Y:S01]  /*0480*/  SHFL.IDX PT, R2, R17, RZ, 0x181f ;  /* 0x00181fff11027589 */ /* 0x000fe200000e0000 */
[----:B------:R-:W-:-:S02]  /*0490*/  IADD3 R5, R23, 0x20, RZ ;  /* 0x0000002017057810 */ /* 0x000fc40007ffe0ff */
[-C--:B------:R-:W-:Y:S02]  /*04a0*/  ISETP.GE.AND P4, PT, R23, R0.reuse, PT ;  /* 0x000000001700720c */ /* 0x080fe40003f86270 */
[----:B------:R-:W-:Y:S02]  /*04b0*/  LOP3.LUT R135, R4, 0xfffffe00, R3, 0xf8, !PT ;  /* 0xfffffe0004877812 */ /* 0x000fe400078ef803 */
[C---:B------:R-:W-:Y:S01]  /*04c0*/  IADD3 R27, R42.reuse, 0x40, RZ ;  /* 0x000000402a1b7810 */ /* 0x040fe20007ffe0ff */
[----:B------:R-:W3:Y:S01]  /*04d0*/  SHFL.IDX PT, R3, R16, RZ, 0x181f ;  /* 0x00181fff10037589 */ /* 0x000ee200000e0000 */
[C---:B------:R-:W-:Y:S02]  /*04e0*/  IADD3 R26, R42.reuse, 0x80, RZ ;  /* 0x000000802a1a7810 */ /* 0x040fe40007ffe0ff */
[----:B------:R-:W-:Y:S01]  /*04f0*/  ISETP.GE.AND P1, PT, R5, R0, PT ;  /* 0x000000000500720c */ /* 0x000fe20003f26270 */
[----:B------:R-:W-:Y:S01]  /*0500*/  STL [R1+0xbc], R135 ;  /* 0x0000bc8701007387 */ /* 0x000fe20000100800 */
[----:B------:R-:W-:-:S02]  /*0510*/  IADD3 R25, R42, 0xc0, RZ ;  /* 0x000000c02a197810 */ /* 0x000fc40007ffe0ff */
[----:B------:R-:W-:Y:S02]  /*0520*/  ISETP.GE.AND P3, PT, R42, c[0x0][0x198], PT ;  /* 0x000066002a007a0c */ /* 0x000fe40003f66270 */
[----:B------:R-:W-:Y:S02]  /*0530*/  @!P4 SHF.R.S32.HI R5, RZ, 0x1f, R27 ;  /* 0x0000001fff05c819 */ /* 0x000fe4000001141b */
[----:B------:R-:W-:Y:S02]  /*0540*/  @!P4 SHF.R.S32.HI R4, RZ, 0x1f, R26 ;  /* 0x0000001fff04c819 */ /* 0x000fe4000001141a */
[----:B------:R-:W-:Y:S02]  /*0550*/  @!P4 LEA.HI R5, R5, R27, RZ, 0x3 ;  /* 0x0000001b0505c211 */ /* 0x000fe400078f18ff */
[----:B------:R-:W-:Y:S02]  /*0560*/  @!P4 LEA.HI R8, R4, R26, RZ, 0x3 ;  /* 0x0000001a0408c211 */ /* 0x000fe400078f18ff */
[----:B------:R-:W4:Y:S01]  /*0570*/  SHFL.IDX PT, R4, R17, 0x1, 0x181f ;  /* 0x00381f0011047f89 */ /* 0x000f2200000e0000 */
[----:B-1----:R-:W-:-:S02]  /*0580*/  @!P4 LOP3.LUT R14, R5, 0xfffffff8, RZ, 0xc0, !PT ;  /* 0xfffffff8050ec812 */ /* 0x002fc400078ec0ff */
[----:B------:R-:W-:Y:S01]  /*0590*/  ISETP.GE.AND P6, PT, R26, c[0x0][0x198], PT ;  /* 0x000066001a007a0c */ /* 0x000fe20003fc6270 */
[----:B------:R-:W1:Y:S01]  /*05a0*/  SHFL.IDX PT, R5, R16, 0x1, 0x181f ;  /* 0x00381f0010057f89 */ /* 0x000e6200000e0000 */
[----:B------:R-:W-:Y:S02]  /*05b0*/  ISETP.GE.AND P5, PT, R25, c[0x0][0x198], PT ;  /* 0x0000660019007a0c */ /* 0x000fe40003fa6270 */
[----:B------:R-:W-:Y:S01]  /*05c0*/  SHF.R.S32.HI R43, RZ, 0x1f, R42 ;  /* 0x0000001fff2b7819 */ /* 0x000fe2000001142a */
[--C-:B---3--:R-:W-:Y:S01]  /*05d0*/  @!P4 IMAD.WIDE R14, R14, 0x2, R2.reuse ;  /* 0x000000020e0ec825 */ /* 0x108fe200078e0202 */
[----:B------:R-:W-:Y:S02]  /*05e0*/  @!P4 LEA R6, P2, R42, R2, 0x1 ;  /* 0x000000022a06c211 */ /* 0x000fe400078408ff */
[----:B------:R-:W-:Y:S01]  /*05f0*/  @!P4 LOP3.LUT R12, R8, 0xfffffff8, RZ, 0xc0, !PT ;  /* 0xfffffff8080cc812 */ /* 0x000fe200078ec0ff */
[----:B------:R-:W-:Y:S01]  /*0600*/  @!P4 IMAD.SHL.U32 R8, R135, 0x2, RZ ;  /* 0x000000028708c824 */ /* 0x000fe200078e00ff */
[----:B------:R-:W-:Y:S01]  /*0610*/  LEA.HI.SX32 R84, R133, 0xffffffff, 0x1a ;  /* 0xffffffff85547811 */ /* 0x000fe200078fd2ff */
[----:B------:R-:W-:Y:S02]  /*0620*/  STL.64 [R1+0xa8], R42 ;  /* 0x0000a82a01007387 */ /* 0x000fe40000100a00 */
[----:B------:R-:W-:-:S02]  /*0630*/  @!P4 IMAD.WIDE R12, R12, 0x2, R2 ;  /* 0x000000020c0cc825 */ /* 0x000fc400078e0202 */
[----:B------:R-:W-:Y:S04]  /*0640*/  STL [R1+0xb4], R27 ;  /* 0x0000b41b01007387 */ /* 0x000fe80000100800 */
[----:B------:R-:W-:Y:S04]  /*0650*/  STL [R1+0xb8], R26 ;  /* 0x0000b81a01007387 */ /* 0x000fe80000100800 */
[----:B------:R-:W-:Y:S01]  /*0660*/  STL [R1+0xb0], R25 ;  /* 0x0000b01901007387 */ /* 0x000fe20000100800 */
[--C-:B--2---:R-:W-:Y:S01]  /*0670*/  @P0 SHF.R.S32.HI R21, RZ, 0x1f, R7.reuse ;  /* 0x0000001fff150819 */ /* 0x104fe20000011407 */
[----:B------:R-:W-:Y:S01]  /*0680*/  @P0 IMAD.MOV.U32 R20, RZ, RZ, R7 ;  /* 0x000000ffff140224 */ /* 0x000fe200078e0007 */
[----:B------:R-:W-:Y:S01]  /*0690*/  @!P4 SHF.R.S32.HI R7, RZ, 0x1f, R25 ;  /* 0x0000001fff07c819 */ /* 0x000fe20000011419 */
[----:B------:R-:W-:-:S02]  /*06a0*/  @!P0 IMAD.MOV.U32 R20, RZ, RZ, R10 ;  /* 0x000000ffff148224 */ /* 0x000fc400078e000a */
[----:B------:R-:W-:Y:S01]  /*06b0*/  @!P0 IMAD.MOV.U32 R21, RZ, RZ, R11 ;  /* 0x000000ffff158224 */ /* 0x000fe200078e000b */
[----:B------:R-:W-:Y:S02]  /*06c0*/  ISETP.GE.AND P0, PT, R27, c[0x0][0x198], PT ;  /* 0x000066001b007a0c */ /* 0x000fe40003f06270 */
[----:B------:R-:W-:-:S04]  /*06d0*/  @!P4 LEA.HI R7, R7, R25, RZ, 0x3 ;  /* 0x000000190707c211 */ /* 0x000fc800078f18ff */
[----:B------:R-:W-:Y:S02]  /*06e0*/  @!P4 LOP3.LUT R10, R7, 0xfffffff8, RZ, 0xc0, !PT ;  /* 0xfffffff8070ac812 */ /* 0x000fe400078ec0ff */
[----:B------:R-:W-:-:S03]  /*06f0*/  @!P4 LEA.HI.X R7, R42, R3, R43, 0x1, P2 ;  /* 0x000000032a07c211 */ /* 0x000fc600010f0c2b */
[----:B------:R-:W-:Y:S02]  /*0700*/  @!P4 IMAD.WIDE R10, R10, 0x2, R2 ;  /* 0x000000020a0ac825 */ /* 0x000fe400078e0202 */
[----:B------:R2:W-:Y:S02]  /*0710*/  @!P4 LDGSTS.E.BYPASS.LTC128B.128 [R8+0x100], [R6.64], !P3 ;  /* 0x001000000608cfae */ /* 0x0005e4000d901d48 */
[----:B------:R-:W-:Y:S02]  /*0720*/  IMAD.WIDE.U32 R2, R18, c[0x0][0x1e0], R42 ;  /* 0x0000780012027a25 */ /* 0x000fe400078e002a */
[----:B------:R3:W-:Y:S04]  /*0730*/  @!P4 LDGSTS.E.BYPASS.LTC128B.128 [R8+0x4100], [R14.64], !P0 ;  /* 0x041000000e08cfae */ /* 0x0007e8000c101d48 */
[----:B------:R4:W-:Y:S04]  /*0740*/  @!P4 LDGSTS.E.BYPASS.LTC128B.128 [R8+0x8100], [R12.64], !P6 ;  /* 0x081000000c08cfae */ /* 0x0009e8000f101d48 */
[----:B------:R5:W-:Y:S01]  /*0750*/  @!P4 LDGSTS.E.BYPASS.LTC128B.128 [R8+0xc100], [R10.64], !P5 ;  /* 0x0c1000000a08cfae */ /* 0x000be2000e901d48 */
[----:B--2---:R-:W-:-:S02]  /*0760*/  IADD3 R7, R23, 0x40, RZ ;  /* 0x0000004017077810 */ /* 0x004fc40007ffe0ff */
[----:B------:R-:W-:Y:S01]  /*0770*/  IADD3 R6, R23, 0x60, RZ ;  /* 0x0000006017067810 */ /* 0x000fe20007ffe0ff */
[----:B---3--:R-:W-:Y:S01]  /*0780*/  IMAD.IADD R15, R3, 0x1, R9 ;  /* 0x00000001030f7824 */ /* 0x008fe200078e0209 */
[----:B------:R-:W-:Y:S01]  /*0790*/  @!P1 SHF.R.S32.HI R3, RZ, 0x1f, R27 ;  /* 0x0000001fff039819 */ /* 0x000fe2000001141b */
[----:B------:R-:W-:Y:S01]  /*07a0*/  IMAD.MOV.U32 R14, RZ, RZ, R2 ;  /* 0x000000ffff0e7224 */ /* 0x000fe200078e0002 */
[----:B------:R-:W-:Y:S01]  /*07b0*/  ISETP.GE.AND P2, PT, R7, R0, PT ;  /* 0x000000000700720c */ /* 0x000fe20003f46270 */
[----:B------:R-:W-:Y:S01]  /*07c0*/  SHFL.IDX PT, R2, R17, 0x2, 0x181f ;  /* 0x00581f0011027f89 */ /* 0x000fe200000e0000 */
[C---:B----4-:R-:W-:Y:S02]  /*07d0*/  @!P1 LEA R12, P4, R42.reuse, R4, 0x1 ;  /* 0x000000042a0c9211 */ /* 0x050fe400078808ff */
[----:B------:R-:W-:Y:S02]  /*07e0*/  @!P1 LEA.HI R3, R3, R27, RZ, 0x3 ;  /* 0x0000001b03039211 */ /* 0x000fe400078f18ff */
[----:B-1----:R-:W-:-:S02]  /*07f0*/  @!P1 LEA.HI.X R13, R42, R5, R43, 0x1, P4 ;  /* 0x000000052a0d9211 */ /* 0x002fc400020f0c2b */
[----:B------:R-:W-:Y:S02]  /*0800*/  ISETP.GE.AND P4, PT, R6, R0, PT ;  /* 0x000000000600720c */ /* 0x000fe40003f86270 */
[----:B------:R-:W-:Y:S02]  /*0810*/  @!P1 SHF.R.S32.HI R0, RZ, 0x1f, R26 ;  /* 0x0000001fff009819 */ /* 0x000fe4000001141a */
[----:B------:R-:W-:Y:S02]  /*0820*/  @!P1 SHF.R.S32.HI R7, RZ, 0x1f, R25 ;  /* 0x0000001fff079819 */ /* 0x000fe40000011419 */
[----:B-----5:R-:W-:Y:S02]  /*0830*/  @!P1 LOP3.LUT R8, R3, 0xfffffff8, RZ, 0xc0, !PT ;  /* 0xfffffff803089812 */ /* 0x020fe400078ec0ff */
[----:B------:R-:W-:Y:S01]  /*0840*/  @!P1 LEA.HI R6, R0, R26, RZ, 0x3 ;  /* 0x0000001a00069211 */ /* 0x000fe200078f18ff */
[----:B------:R-:W1:Y:S01]  /*0850*/  SHFL.IDX PT, R3, R16, 0x2, 0x181f ;  /* 0x00581f0010037f89 */ /* 0x000e6200000e0000 */
[----:B------:R-:W-:Y:S01]  /*0860*/  @!P1 LEA.HI R0, R7, R25, RZ, 0x3 ;  /* 0x0000001907009211 */ /* 0x000fe200078f18ff */
[----:B------:R-:W-:Y:S01]  /*0870*/  @!P1 IMAD.WIDE R8, R8, 0x2, R4 ;  /* 0x0000000208089825 */ /* 0x000fe200078e0204 */
[----:B------:R-:W-:-:S02]  /*0880*/  @!P1 LOP3.LUT R6, R6, 0xfffffff8, RZ, 0xc0, !PT ;  /* 0xfffffff806069812 */ /* 0x000fc400078ec0ff */
[----:B------:R-:W-:Y:S01]  /*0890*/  @!P1 LOP3.LUT R10, R0, 0xfffffff8, RZ, 0xc0, !PT ;  /* 0xfffffff8000a9812 */ /* 0x000fe200078ec0ff */
[----:B------:R-:W-:Y:S01]  /*08a0*/  @!P1 IMAD.SHL.U32 R0, R135, 0x2, RZ ;  /* 0x0000000287009824 */ /* 0x000fe200078e00ff */
[----:B------:R-:W-:Y:S01]  /*08b0*/  SHF.R.S32.HI R23, RZ, 0x1f, R84 ;  /* 0x0000001fff177819 */ /* 0x000fe20000011454 */
[----:B------:R-:W-:-:S03]  /*08c0*/  @!P1 IMAD.WIDE R6, R6, 0x2, R4 ;  /* 0x0000000206069825 */ /* 0x000fc600078e0204 */
[----:B------:R2:W-:Y:S01]  /*08d0*/  @!P1 LDGSTS.E.BYPASS.LTC128B.128 [R0+0x1100], [R12.64], !P3 ;  /* 0x011000000c009fae */ /* 0x0005e2000d901d48 */
[----:B------:R-:W-:Y:S01]  /*08e0*/  @!P1 IMAD.WIDE R4, R10, 0x2, R4 ;  /* 0x000000020a049825 */ /* 0x000fe200078e0204 */
[----:B------:R-:W-:Y:S02]  /*08f0*/  @!P2 SHF.R.S32.HI R10, RZ, 0x1f, R27 ;  /* 0x0000001fff0aa819 */ /* 0x000fe4000001141b */
[----:B------:R3:W-:Y:S02]  /*0900*/  @!P1 LDGSTS.E.BYPASS.LTC128B.128 [R0+0x5100], [R8.64], !P0 ;  /* 0x0510000008009fae */ /* 0x0007e4000c101d48 */
[----:B------:R-:W-:Y:S02]  /*0910*/  @!P2 LEA.HI R10, R10, R27, RZ, 0x3 ;  /* 0x0000001b0a0aa211 */ /* 0x000fe400078f18ff */
[----:B------:R4:W-:Y:S02]  /*0920*/  @!P1 LDGSTS.E.BYPASS.LTC128B.128 [R0+0x9100], [R6.64], !P6 ;  /* 0x0910000006009fae */ /* 0x0009e4000f101d48 */
[----:B------:R-:W-:-:S02]  /*0930*/  @!P2 LOP3.LUT R10, R10, 0xfffffff8, RZ, 0xc0, !PT ;  /* 0xfffffff80a0aa812 */ /* 0x000fc400078ec0ff */
[----:B------:R5:W-:Y:S03]  /*0940*/  @!P1 LDGSTS.E.BYPASS.LTC128B.128 [R0+0xd100], [R4.64], !P5 ;  /* 0x0d10000004009fae */ /* 0x000be6000e901d48 */
[----:B-1----:R-:W-:-:S04]  /*0950*/  @!P2 IMAD.WIDE R10, R10, 0x2, R2 ;  /* 0x000000020a0aa825 */ /* 0x002fc800078e0202 */
[----:B--2---:R-:W-:Y:S01]  /*0960*/  IMAD.SHL.U32 R12, R18, 0x8, RZ ;  /* 0x00000008120c7824 */ /* 0x004fe200078e00ff */
[----:B----4-:R-:W-:Y:S02]  /*0970*/  @!P2 SHF.R.S32.HI R6, RZ, 0x1f, R26 ;  /* 0x0000001fff06a819 */ /* 0x010fe4000001141a */
[----:B------:R-:W-:Y:S02]  /*0980*/  @!P2 SHF.R.S32.HI R7, RZ, 0x1f, R25 ;  /* 0x0000001fff07a819 */ /* 0x000fe40000011419 */
[----:B-----5:R-:W-:Y:S02]  /*0990*/  @!P2 LEA.HI R5, R6, R26, RZ, 0x3 ;  /* 0x0000001a0605a211 */ /* 0x020fe400078f18ff */
[----:B---3--:R-:W-:Y:S02]  /*09a0*/  @!P2 LEA.HI R0, R7, R25, RZ, 0x3 ;  /* 0x000000190700a211 */ /* 0x008fe400078f18ff */
[----:B------:R-:W-:Y:S02]  /*09b0*/  @!P2 LEA R4, P1, R42, R2, 0x1 ;  /* 0x000000022a04a211 */ /* 0x000fe400078208ff */
[----:B------:R-:W-:-:S02]  /*09c0*/  @!P2 LOP3.LUT R8, R5, 0xfffffff8, RZ, 0xc0, !PT ;  /* 0xfffffff80508a812 */ /* 0x000fc400078ec0ff */
[----:B------:R-:W-:Y:S01]  /*09d0*/  @!P2 LOP3.LUT R6, R0, 0xfffffff8, RZ, 0xc0, !PT ;  /* 0xfffffff80006a812 */ /* 0x000fe200078ec0ff */
[----:B------:R-:W-:Y:S01]  /*09e0*/  @!P2 IMAD.SHL.U32 R0, R135, 0x2, RZ ;  /* 0x000000028700a824 */ /* 0x000fe200078e00ff */
[----:B------:R-:W-:Y:S01]  /*09f0*/  @!P2 LEA.HI.X R5, R42, R3, R43, 0x1, P1 ;  /* 0x000000032a05a211 */ /* 0x000fe200008f0c2b */
[----:B------:R-:W-:-:S04]  /*0a00*/  @!P2 IMAD.WIDE R8, R8, 0x2, R2 ;  /* 0x000000020808a825 */ /* 0x000fc800078e0202 */
[----:B------:R1:W-:Y:S01]  /*0a10*/  @!P2 LDGSTS.E.BYPASS.LTC128B.128 [R0+0x2100], [R4.64], !P3 ;  /* 0x021000000400afae */ /* 0x0003e2000d901d48 */
[----:B------:R-:W-:-:S03]  /*0a20*/  @!P2 IMAD.WIDE R6, R6, 0x2, R2 ;  /* 0x000000020606a825 */ /* 0x000fc600078e0202 */
[----:B------:R2:W-:Y:S04]  /*0a30*/  @!P2 LDGSTS.E.BYPASS.LTC128B.128 [R0+0x6100], [R10.64], !P0 ;  /* 0x061000000a00afae */ /* 0x0005e8000c101d48 */
[----:B------:R3:W-:Y:S04]  /*0a40*/  @!P2 LDGSTS.E.BYPASS.LTC128B.128 [R0+0xa100], [R8.64], !P6 ;  /* 0x0a1000000800afae */ /* 0x0007e8000f101d48 */
[----:B------:R-:W4:Y:S04]  /*0a50*/  SHFL.IDX PT, R2, R17, 0x3, 0x181f ;  /* 0x00781f0011027f89 */ /* 0x000f2800000e0000 */
[----:B------:R5:W4:Y:S04]  /*0a60*/  SHFL.IDX PT, R3, R16, 0x3, 0x181f ;  /* 0x00781f0010037f89 */ /* 0x000b2800000e0000 */
[----:B------:R4:W-:Y:S01]  /*0a70*/  @!P2 LDGSTS.E.BYPASS.LTC128B.128 [R0+0xe100], [R6.64], !P5 ;  /* 0x0e1000000600afae */ /* 0x0009e2000e901d48 */
[----:B-1----:R-:W-:Y:S01]  /*0a80*/  LEA.HI R4, R24, R85, RZ, 0x4 ;  /* 0x0000005518047211 */ /* 0x002fe200078f20ff */
[----:B------:R-:W-:-:S03]  /*0a90*/  IMAD R5, R41, c[0x0][0x1e8], RZ ;  /* 0x00007a0029057a24 */ /* 0x000fc600078e02ff */
[----:B--2---:R-:W-:Y:S02]  /*0aa0*/  SHF.R.S32.HI R10, RZ, 0x4, R4 ;  /* 0x00000004ff0a7819 */ /* 0x004fe40000011404 */
[----:B---3--:R-:W-:Y:S02]  /*0ab0*/  LOP3.LUT R8, R4, 0xfffffff0, RZ, 0xc0, !PT ;  /* 0xfffffff004087812 */ /* 0x008fe400078ec0ff */
[----:B------:R-:W-:-:S03]  /*0ac0*/  IADD3 R9, -R18, c[0x0][0x1d0], RZ ;  /* 0x0000740012097a10 */ /* 0x000fc60007ffe1ff */
[----:B------:R-:W-:Y:S02]  /*0ad0*/  IMAD.IADD R8, R85, 0x1, -R8 ;  /* 0x0000000155087824 */ /* 0x000fe400078e0a08 */
[----:B------:R-:W-:Y:S01]  /*0ae0*/  IMAD R9, R84, -0x40, R9 ;  /* 0xffffffc054097824 */ /* 0x000fe200078e0209 */
[----:B----4-:R-:W-:Y:S01]  /*0af0*/  LEA.HI R0, R4, R10, RZ, 0x1 ;  /* 0x0000000a04007211 */ /* 0x010fe200078f08ff */
[----:B------:R-:W-:Y:S01]  /*0b00*/  IMAD R7, R40, c[0x0][0x1ec], R5 ;  /* 0x00007b0028077a24 */ /* 0x000fe200078e0205 */
[----:B------:R-:W-:Y:S01]  /*0b10*/  SHF.R.S32.HI R5, RZ, 0x1f, R8 ;  /* 0x0000001fff057819 */ /* 0x000fe20000011408 */
[----:B------:R-:W-:Y:S01]  /*0b20*/  IMAD.SHL.U32 R4, R19, 0x40, RZ ;  /* 0x0000004013047824 */ /* 0x000fe200078e00ff */
[----:B------:R-:W-:Y:S02]  /*0b30*/  LOP3.LUT R13, R0, 0xfffffffe, RZ, 0xc0, !PT ;  /* 0xfffffffe000d7812 */ /* 0x000fe400078ec0ff */
[----:B-----5:R-:W-:Y:S02]  /*0b40*/  LEA.HI R16, R5, R8, RZ, 0x3 ;  /* 0x0000000805107211 */ /* 0x020fe400078f18ff */
[----:B------:R-:W-:Y:S01]  /*0b50*/  LOP3.LUT R0, R4, 0x1c0, RZ, 0xc0, !PT ;  /* 0x000001c004007812 */ /* 0x000fe200078ec0ff */
[----:B------:R-:W-:Y:S01]  /*0b60*/  IMAD.WIDE.U32 R4, R40, c[0x0][0x1e8], R14 ;  /* 0x00007a0028047a25 */ /* 0x000fe200078e000e */
[----:B------:R-:W-:-:S02]  /*0b70*/  LOP3.LUT R11, R16, 0xfffffff8, RZ, 0xc0, !PT ;  /* 0xfffffff8100b7812 */ /* 0x000fc400078ec0ff */
[----:B------:R-:W-:Y:S01]  /*0b80*/  LOP3.LUT R12, R0, 0x8, R12, 0xf8, !PT ;  /* 0x00000008000c7812 */ /* 0x000fe200078ef80c */
[----:B------:R-:W-:Y:S01]  /*0b90*/  IMAD.IADD R5, R5, 0x1, R7 ;  /* 0x0000000105057824 */ /* 0x000fe200078e0207 */
[----:B------:R-:W-:Y:S01]  /*0ba0*/  SHF.R.U32.HI R0, RZ, 0x3, R0 ;  /* 0x00000003ff007819 */ /* 0x000fe20000011600 */
[----:B------:R-:W-:Y:S01]  /*0bb0*/  IMAD.IADD R14, R8, 0x1, -R11 ;  /* 0x00000001080e7824 */ /* 0x000fe200078e0a0b */
[----:B------:R-:W-:Y:S01]  /*0bc0*/  @!P4 LEA R6, P1, R42, R2, 0x1 ;  /* 0x000000022a06c211 */ /* 0x000fe200078208ff */
[----:B------:R-:W-:Y:S01]  /*0bd0*/  IMAD.MOV.U32 R8, RZ, RZ, c[0x0][0x1e0] ;  /* 0x00007800ff087624 */ /* 0x000fe200078e00ff */
[----:B------:R-:W-:Y:S01]  /*0be0*/  LOP3.LUT R17, R12, R0, RZ, 0x3c, !PT ;  /* 0x000000000c117212 */ /* 0x000fe200078e3cff */
[----:B------:R-:W-:Y:S01]  /*0bf0*/  IMAD.MOV.U32 R0, RZ, RZ, 0x5 ;  /* 0x00000005ff007424 */ /* 0x000fe200078e00ff */
[----:B------:R-:W-:Y:S01]  /*0c00*/  @!P4 LEA.HI.X R7, R42, R3, R43, 0x1, P1 ;  /* 0x000000032a07c211 */ /* 0x000fe200008f0c2b */
[----:B------:R-:W-:Y:S01]  /*0c10*/  @!P4 IMAD.SHL.U32 R12, R135, 0x2, RZ ;  /* 0x00000002870cc824 */ /* 0x000fe200078e00ff */
[----:B------:R-:W-:Y:S01]  /*0c20*/  SHF.L.U64.HI R86, R8, R86, c[0x0][0x1e4] ;  /* 0x0000790008567619 */ /* 0x000fe20000010256 */
[----:B------:R-:W-:Y:S01]  /*0c30*/  IMAD.WIDE.U32 R28, R20, c[0x0][0x1f0], R4 ;  /* 0x00007c00141c7a25 */ /* 0x000fe200078e0004 */
[----:B------:R-:W-:-:S02]  /*0c40*/  SHF.L.U64.HI R90, R8, R0, c[0x0][0x1e4] ;  /* 0x00007900085a7619 */ /* 0x000fc40000010200 */
[----:B------:R1:W-:Y:S01]  /*0c50*/  @!P4 LDGSTS.E.BYPASS.LTC128B.128 [R12+0x3100], [R6.64], !P3 ;  /* 0x03100000060ccfae */ /* 0x0003e2000d901d48 */
[----:B------:R-:W-:Y:S01]  /*0c60*/  IMAD R0, R21, c[0x0][0x1f0], RZ ;  /* 0x00007c0015007a24 */ /* 0x000fe200078e02ff */
[----:B------:R-:W-:Y:S01]  /*0c70*/  @!P4 SHF.R.S32.HI R4, RZ, 0x1f, R26 ;  /* 0x0000001fff04c819 */ /* 0x000fe2000001141a */
[----:B------:R-:W-:Y:S01]  /*0c80*/  IMAD.SHL.U32 R88, R8, 0x40, RZ ;  /* 0x0000004008587824 */ /* 0x000fe200078e00ff */
[C---:B------:R-:W-:Y:S01]  /*0c90*/  ISETP.GE.AND P2, PT, R9.reuse, 0x1, PT ;  /* 0x000000010900780c */ /* 0x040fe20003f46270 */
[----:B------:R-:W-:Y:S01]  /*0ca0*/  IMAD R5, R86, R84, RZ ;  /* 0x0000005456057224 */ /* 0x000fe200078e02ff */
[----:B------:R-:W-:Y:S01]  /*0cb0*/  ISETP.GE.AND P1, PT, R9, 0x21, PT ;  /* 0x000000210900780c */ /* 0x000fe20003f26270 */
[----:B------:R-:W-:Y:S01]  /*0cc0*/  IMAD.IADD R15, R10, 0x1, -R13 ;  /* 0x000000010a0f7824 */ /* 0x000fe200078e0a0d */
[----:B------:R-:W-:Y:S01]  /*0cd0*/  STL.64 [R1+0xa0], R28 ;  /* 0x0000a01c01007387 */ /* 0x000fe20000100a00 */
[----:B------:R-:W-:Y:S02]  /*0ce0*/  IMAD.MOV.U32 R92, RZ, RZ, R28 ;  /* 0x000000ffff5c7224 */ /* 0x000fe400078e001c */
[----:B------:R-:W-:-:S02]  /*0cf0*/  IMAD.SHL.U32 R89, R8, 0x20, RZ ;  /* 0x0000002008597824 */ /* 0x000fc400078e00ff */
[----:B------:R-:W-:Y:S01]  /*0d00*/  IMAD R13, R23, R88, R5 ;  /* 0x00000058170d7224 */ /* 0x000fe200078e0205 */
[----:B-1----:R-:W-:Y:S01]  /*0d10*/  @!P4 SHF.R.S32.HI R6, RZ, 0x1f, R27 ;  /* 0x0000001fff06c819 */ /* 0x002fe2000001141b */
[----:B------:R-:W-:Y:S01]  /*0d20*/  IMAD R7, R20, c[0x0][0x1f4], R0 ;  /* 0x00007d0014077a24 */ /* 0x000fe200078e0200 */
[----:B------:R-:W-:Y:S02]  /*0d30*/  @!P4 SHF.R.S32.HI R0, RZ, 0x1f, R25 ;  /* 0x0000001fff00c819 */ /* 0x000fe40000011419 */
[----:B------:R-:W-:Y:S01]  /*0d40*/  @!P4 LEA.HI R6, R6, R27, RZ, 0x3 ;  /* 0x0000001b0606c211 */ /* 0x000fe200078f18ff */
[----:B------:R-:W-:Y:S01]  /*0d50*/  IMAD.IADD R93, R29, 0x1, R7 ;  /* 0x000000011d5d7824 */ /* 0x000fe200078e0207 */
[----:B------:R-:W-:Y:S02]  /*0d60*/  @!P4 LEA.HI R7, R4, R26, RZ, 0x3 ;  /* 0x0000001a0407c211 */ /* 0x000fe400078f18ff */
[----:B------:R-:W-:Y:S01]  /*0d70*/  @!P4 LEA.HI R0, R0, R25, RZ, 0x3 ;  /* 0x000000190000c211 */ /* 0x000fe200078f18ff */
[----:B------:R-:W-:Y:S01]  /*0d80*/  IMAD.WIDE.U32 R4, R84, R88, R92 ;  /* 0x0000005854047225 */ /* 0x000fe200078e005c */
[----:B------:R-:W-:Y:S01]  /*0d90*/  @!P4 LOP3.LUT R6, R6, 0xfffffff8, RZ, 0xc0, !PT ;  /* 0xfffffff80606c812 */ /* 0x000fe200078ec0ff */
[----:B------:R-:W-:Y:S01]  /*0da0*/  STL.64 [R1+0x90], R92 ;  /* 0x0000905c01007387 */ /* 0x000fe20000100a00 */
[----:B------:R-:W-:Y:S01]  /*0db0*/  @!P4 LOP3.LUT R7, R7, 0xfffffff8, RZ, 0xc0, !PT ;  /* 0xfffffff80707c812 */ /* 0x000fe200078ec0ff */
[----:B------:R-:W-:Y:S01]  /*0dc0*/  IMAD.IADD R13, R5, 0x1, R13 ;  /* 0x00000001050d7824 */ /* 0x000fe200078e020d */
[----:B------:R-:W-:Y:S01]  /*0dd0*/  @!P4 LOP3.LUT R0, R0, 0xfffffff8, RZ, 0xc0, !PT ;  /* 0xfffffff80000c812 */ /* 0x000fe200078ec0ff */
[----:B------:R-:W-:Y:S01]  /*0de0*/  @!P4 IMAD.WIDE R10, R6, 0x2, R2 ;  /* 0x00000002060ac825 */ /* 0x000fe200078e0202 */
[----:B------:R-:W-:-:S03]  /*0df0*/  @P2 LEA R6, P3, R4, c[0x0][0x1c8], 0x1 ;  /* 0x0000720004062a11 */ /* 0x000fc600078608ff */
[----:B------:R-:W-:Y:S01]  /*0e00*/  @!P4 IMAD.WIDE R8, R7, 0x2, R2 ;  /* 0x000000020708c825 */ /* 0x000fe200078e0202 */
[----:B------:R1:W-:Y:S01]  /*0e10*/  @!P4 LDGSTS.E.BYPASS.LTC128B.128 [R12+0x7100], [R10.64], !P0 ;  /* 0x071000000a0ccfae */ /* 0x0003e2000c101d48 */
[----:B------:R-:W-:Y:S02]  /*0e20*/  @P2 LEA.HI.X R7, R4, c[0x0][0x1cc], R13, 0x1, P3 ;  /* 0x0000730004072a11 */ /* 0x000fe400018f0c0d */
[----:B------:R-:W-:Y:S01]  /*0e30*/  @!P4 IMAD.WIDE R2, R0, 0x2, R2 ;  /* 0x000000020002c825 */ /* 0x000fe200078e0202 */
[----:B------:R2:W-:Y:S01]  /*0e40*/  @!P4 LDGSTS.E.BYPASS.LTC128B.128 [R12+0xb100], [R8.64], !P6 ;  /* 0x0b100000080ccfae */ /* 0x0005e2000f101d48 */
[----:B------:R-:W-:Y:S02]  /*0e50*/  ISETP.GE.AND P6, PT, R42, c[0x0][0x1d4], PT ;  /* 0x000075002a007a0c */ /* 0x000fe40003fc6270 */
[----:B------:R-:W-:Y:S01]  /*0e60*/  IMAD.SHL.U32 R0, R14, 0x40, RZ ;  /* 0x000000400e007824 */ /* 0x000fe200078e00ff */
[----:B------:R3:W-:Y:S01]  /*0e70*/  @!P4 LDGSTS.E.BYPASS.LTC128B.128 [R12+0xf100], [R2.64], !P5 ;  /* 0x0f100000020ccfae */ /* 0x0007e2000e901d48 */
[----:B------:R-:W-:-:S02]  /*0e80*/  ISETP.GE.AND P5, PT, R27, c[0x0][0x1d4], PT ;  /* 0x000075001b007a0c */ /* 0x000fc40003fa6270 */
[----:B------:R-:W-:Y:S01]  /*0e90*/  ISETP.GE.AND P4, PT, R26, c[0x0][0x1d4], PT ;  /* 0x000075001a007a0c */ /* 0x000fe20003f86270 */
[----:B------:R-:W0:Y:S01]  /*0ea0*/  LDGDEPBAR ;  /* 0x00000000000079af */ /* 0x000e220000000000 */
[----:B------:R-:W-:Y:S02]  /*0eb0*/  LOP3.LUT R0, R0, 0x1c0, RZ, 0xc0, !PT ;  /* 0x000001c000007812 */ /* 0x000fe400078ec0ff */
[----:B------:R-:W-:Y:S02]  /*0ec0*/  ISETP.GE.AND P3, PT, R25, c[0x0][0x1d4], PT ;  /* 0x0000750019007a0c */ /* 0x000fe40003f66270 */
[----:B-1----:R-:W-:Y:S02]  /*0ed0*/  @P1 IADD3 R10, P0, R89, R4, RZ ;  /* 0x00000004590a1210 */ /* 0x002fe40007f1e0ff */
[----:B--2---:R-:W-:-:S03]  /*0ee0*/  LEA.HI R9, R24, R85, RZ, 0x5 ;  /* 0x0000005518097211 */ /* 0x004fc600078f28ff */
[----:B------:R-:W-:Y:S02]  /*0ef0*/  @P1 IMAD.X R4, R90, 0x1, R13, P0 ;  /* 0x000000015a041824 */ /* 0x000fe400000e060d */
[C---:B---3--:R-:W-:Y:S01]  /*0f00*/  IMAD.SHL.U32 R2, R15.reuse, 0x8, RZ ;  /* 0x000000080f027824 */ /* 0x048fe200078e00ff */
[----:B------:R-:W-:Y:S02]  /*0f10*/  SHF.R.U32.HI R3, RZ, 0x3, R0 ;  /* 0x00000003ff037819 */ /* 0x000fe40000011600 */
[----:B------:R-:W-:Y:S02]  /*0f20*/  SHF.R.S32.HI R232, RZ, 0x5, R9 ;  /* 0x00000005ffe87819 */ /* 0x000fe40000011409 */
[----:B------:R-:W-:Y:S01]  /*0f30*/  LOP3.LUT R5, R0, 0x8, R2, 0xf8, !PT ;  /* 0x0000000800057812 */ /* 0x000fe200078ef802 */
[----:B------:R-:W-:Y:S01]  /*0f40*/  IMAD R0, R15, 0x200, R17 ;  /* 0x000002000f007824 */ /* 0x000fe200078e0211 */
[C---:B------:R-:W-:Y:S02]  /*0f50*/  @P1 LEA R2, P0, R10.reuse, c[0x0][0x1c8], 0x1 ;  /* 0x000072000a021a11 */ /* 0x040fe400078008ff */
[----:B------:R-:W-:Y:S01]  /*0f60*/  LOP3.LUT R8, R5, R3, RZ, 0x3c, !PT ;  /* 0x0000000305087212 */ /* 0x000fe200078e3cff */
[C---:B------:R-:W-:Y:S01]  /*0f70*/  @P2 IMAD.SHL.U32 R5, R135.reuse, 0x2, RZ ;  /* 0x0000000287052824 */ /* 0x040fe200078e00ff */
[----:B------:R-:W-:Y:S01]  /*0f80*/  @P1 LEA.HI.X R3, R10, c[0x0][0x1cc], R4, 0x1, P0 ;  /* 0x000073000a031a11 */ /* 0x000fe200000f0c04 */
[----:B------:R-:W-:Y:S01]  /*0f90*/  @P1 IMAD.SHL.U32 R4, R135, 0x2, RZ ;  /* 0x0000000287041824 */ /* 0x000fe200078e00ff */
[----:B------:R-:W-:Y:S01]  /*0fa0*/  LOP3.LUT P0, RZ, R19, 0x2, RZ, 0xc0, !PT ;  /* 0x0000000213ff7812 */ /* 0x000fe2000780c0ff */
[----:B------:R-:W-:Y:S01]  /*0fb0*/  IMAD.SHL.U32 R248, R0, 0x2, RZ ;  /* 0x0000000200f87824 */ /* 0x000fe200078e00ff */
[----:B------:R1:W-:Y:S01]  /*0fc0*/  @P2 LDGSTS.E.BYPASS.LTC128B.128 [R5+0x10100], [R6.64], !P6 ;  /* 0x1010000006052fae */ /* 0x0003e2000f101d48 */
[----:B------:R-:W-:-:S03]  /*0fd0*/  IMAD.MOV.U32 R0, RZ, RZ, 0x20 ;  /* 0x00000020ff007424 */ /* 0x000fc600078e00ff */
[----:B------:R1:W-:Y:S01]  /*0fe0*/  @P2 LDGSTS.E.BYPASS.LTC128B.128 [R5+0x12100], [R6.64+0x80], !P5 ;  /* 0x1210008006052fae */ /* 0x0003e2000e901d48 */
[----:B------:R-:W-:-:S03]  /*0ff0*/  IADD3 R91, R248, 0x10120, RZ ;  /* 0x00010120f85b7810 */ /* 0x000fc60007ffe0ff */
[----:B------:R1:W-:Y:S04]  /*1000*/  @P2 LDGSTS.E.BYPASS.LTC128B.128 [R5+0x14100], [R6.64+0x100], !P4 ;  /* 0x1410010006052fae */ /* 0x0003e8000e101d48 */
[----:B------:R1:W-:Y:S01]  /*1010*/  @P2 LDGSTS.E.BYPASS.LTC128B.128 [R5+0x16100], [R6.64+0x180], !P3 ;  /* 0x1610018006052fae */ /* 0x0003e2000d901d48 */
[----:B------:R-:W-:-:S03]  /*1020*/  LOP3.LUT P2, RZ, R14, 0x4, RZ, 0xc0, !PT ;  /* 0x000000040eff7812 */ /* 0x000fc6000784c0ff */
[----:B------:R2:W-:Y:S01]  /*1030*/  @P1 LDGSTS.E.BYPASS.LTC128B.128 [R4+0x11100], [R2.64], !P6 ;  /* 0x1110000002041fae */ /* 0x0005e2000f101d48 */
[----:B------:R-:W-:-:S03]  /*1040*/  SEL R0, R0, 0xffffffe0, !P2 ;  /* 0xffffffe000007807 */ /* 0x000fc60005000000 */
[----:B------:R2:W-:Y:S04]  /*1050*/  @P1 LDGSTS.E.BYPASS.LTC128B.128 [R4+0x13100], [R2.64+0x80], !P5 ;  /* 0x1310008002041fae */ /* 0x0005e8000e901d48 */
[----:B------:R2:W-:Y:S04]  /*1060*/  @P1 LDGSTS.E.BYPASS.LTC128B.128 [R4+0x15100], [R2.64+0x100], !P4 ;  /* 0x1510010002041fae */ /* 0x0005e8000e101d48 */
[----:B------:R2:W-:Y:S01]  /*1070*/  @P1 LDGSTS.E.BYPASS.LTC128B.128 [R4+0x17100], [R2.64+0x180], !P3 ;  /* 0x1710018002041fae */ /* 0x0005e2000d901d48 */
[----:B------:R-:W-:-:S03]  /*1080*/  LOP3.LUT P1, RZ, R14, 0x2, RZ, 0xc0, !PT ;  /* 0x000000020eff7812 */ /* 0x000fc6000782c0ff */
[----:B------:R-:W0:Y:S01]  /*1090*/  LDGDEPBAR ;  /* 0x00000000000079af */ /* 0x000e220000000000 */
[----:B-1----:R-:W-:Y:S02]  /*10a0*/  IMAD.SHL.U32 R5, R16, 0x40, RZ ;  /* 0x0000004010057824 */ /* 0x002fe400078e00ff */
[----:B------:R-:W-:-:S03]  /*10b0*/  IMAD R7, R21, c[0x0][0x218], RZ ;  /* 0x0000860015077a24 */ /* 0x000fc600078e02ff */
[----:B------:R-:W-:Y:S01]  /*10c0*/  LOP3.LUT R5, R8, 0xfffffe00, R5, 0xf8, !PT ;  /* 0xfffffe0008057812 */ /* 0x000fe200078ef805 */
[----:B------:R-:W-:-:S04]  /*10d0*/  IMAD R7, R20, c[0x0][0x21c], R7 ;  /* 0x0000870014077a24 */ /* 0x000fc800078e0207 */
[----:B------:R-:W-:-:S04]  /*10e0*/  IMAD R232, R232, 0x400, R5 ;  /* 0x00000400e8e87824 */ /* 0x000fc800078e0205 */
[----:B------:R-:W-:Y:S02]  /*10f0*/  IMAD.SHL.U32 R232, R232, 0x2, RZ ;  /* 0x00000002e8e87824 */ /* 0x000fe400078e00ff */
[----:B--2---:R-:W-:Y:S01]  /*1100*/  IMAD.MOV.U32 R4, RZ, RZ, 0x10 ;  /* 0x00000010ff047424 */ /* 0x004fe200078e00ff */
[----:B------:R-:W-:-:S04]  /*1110*/  DEPBAR.LE SB0, 0x1 ;  /* 0x000080400000791a */ /* 0x000fc80000000000 */
[----:B------:R-:W-:Y:S01]  /*1120*/  BAR.SYNC.DEFER_BLOCKING 0x0 ;  /* 0x0000000000007b1d */ /* 0x000fe20000010000 */
[----:B------:R-:W-:Y:S01]  /*1130*/  SEL R4, R4, 0xfffffff0, !P1 ;  /* 0xfffffff004047807 */ /* 0x000fe20004800000 */
[----:B------:R-:W-:Y:S01]  /*1140*/  IMAD R240, R0, 0x2, R232 ;  /* 0x0000000200f07824 */ /* 0x000fe200078e02e8 */
[----:B------:R-:W-:-:S03]  /*1150*/  IADD3 R2, R248, 0x10100, RZ ;  /* 0x00010100f8027810 */ /* 0x000fc60007ffe0ff */
[----:B------:R-:W-:Y:S01]  /*1160*/  IMAD R236, R4, 0x2, R232 ;  /* 0x0000000204ec7824 */ /* 0x000fe200078e02e8 */
[----:B------:R-:W-:Y:S01]  /*1170*/  @P0 IADD3 R91, R2, -0x20, RZ ;  /* 0xffffffe0025b0810 */ /* 0x000fe20007ffe0ff */
[----:B------:R-:W-:Y:S01]  /*1180*/  IMAD R2, R22, c[0x0][0x208], RZ ;  /* 0x0000820016027a24 */ /* 0x000fe200078e02ff */
[----:B------:R-:W-:Y:S01]  /*1190*/  ISETP.GE.AND P0, PT, R87, 0x1, PT ;  /* 0x000000015700780c */ /* 0x000fe20003f06270 */
[----:B------:R-:W-:Y:S02]  /*11a0*/  IMAD R244, R0, 0x2, R236 ;  /* 0x0000000200f47824 */ /* 0x000fe400078e02ec */
[C---:B------:R-:W-:Y:S01]  /*11b0*/  IMAD R6, R18.reuse, c[0x0][0x20c], R2 ;  /* 0x0000830012067a24 */ /* 0x040fe200078e0202 */
[----:B------:R-:W-:Y:S01]  /*11c0*/  STL [R1+0x8], R91 ;  /* 0x0000085b01007387 */ /* 0x000fe20000100800 */
[----:B------:R-:W-:-:S04]  /*11d0*/  IMAD.WIDE.U32 R2, R18, c[0x0][0x208], R42 ;  /* 0x0000820012027a25 */ /* 0x000fc800078e002a */
[----:B------:R-:W-:Y:S02]  /*11e0*/  IMAD.IADD R3, R3, 0x1, R6 ;  /* 0x0000000103037824 */ /* 0x000fe400078e0206 */
[----:B------:R-:W-:Y:S02]  /*11f0*/  IMAD R6, R41, c[0x0][0x210], RZ ;  /* 0x0000840029067a24 */ /* 0x000fe400078e02ff */
[C---:B------:R-:W-:Y:S01]  /*1200*/  IMAD.WIDE.U32 R2, R40.reuse, c[0x0][0x210], R2 ;  /* 0x0000840028027a25 */ /* 0x040fe200078e0002 */
[----:B------:R-:W1:Y:S03]  /*1210*/  LDSM.16.M88.4 R172, [R232+0x100] ;  /* 0x00010000e8ac783b */ /* 0x000e660000000200 */
[----:B------:R-:W-:Y:S01]  /*1220*/  IMAD R6, R40, c[0x0][0x214], R6 ;  /* 0x0000850028067a24 */ /* 0x000fe200078e0206 */
[----:B------:R-:W2:Y:S03]  /*1230*/  LDSM.16.M88.4 R200, [R232+0x4100] ;  /* 0x00410000e8c8783b */ /* 0x000ea60000000200 */
[----:B------:R-:W-:Y:S01]  /*1240*/  IMAD.IADD R3, R3, 0x1, R6 ;  /* 0x0000000103037824 */ /* 0x000fe200078e0206 */
[----:B------:R-:W-:Y:S01]  /*1250*/  LOP3.LUT R6, R9, 0xffffffe0, RZ, 0xc0, !PT ;  /* 0xffffffe009067812 */ /* 0x000fe200078ec0ff */
[----:B------:R-:W3:Y:S02]  /*1260*/  LDSM.16.M88.4 R216, [R232+0x8100] ;  /* 0x00810000e8d8783b */ /* 0x000ee40000000200 */
[----:B------:R-:W-:Y:S01]  /*1270*/  IMAD.WIDE.U32 R14, R20, c[0x0][0x218], R2 ;  /* 0x00008600140e7a25 */ /* 0x000fe200078e0002 */
[C---:B------:R-:W-:Y:S01]  /*1280*/  IADD3 R2, R91.reuse, 0x800, RZ ;  /* 0x000008005b027810 */ /* 0x040fe20007ffe0ff */
[----:B------:R-:W4:Y:S01]  /*1290*/  LDSM.16.M88.4 R176, [R236+0x100] ;  /* 0x00010000ecb0783b */ /* 0x000f220000000200 */
[----:B------:R-:W-:Y:S01]  /*12a0*/  IADD3 R3, R91, 0x1000, RZ ;  /* 0x000010005b037810 */ /* 0x000fe20007ffe0ff */
[----:B------:R-:W-:-:S02]  /*12b0*/  IMAD.IADD R134, R15, 0x1, R7 ;  /* 0x000000010f867824 */ /* 0x000fc400078e0207 */
[----:B------:R-:W1:Y:S01]  /*12c0*/  LDSM.16.M88.4 R204, [R236+0x4100] ;  /* 0x00410000eccc783b */ /* 0x000e620000000200 */
[----:B------:R-:W-:-:S03]  /*12d0*/  IMAD.IADD R85, R85, 0x1, -R6 ;  /* 0x0000000155557824 */ /* 0x000fc600078e0a06 */
[----:B------:R-:W1:Y:S04]  /*12e0*/  LDSM.16.M88.4 R220, [R236+0x8100] ;  /* 0x00810000ecdc783b */ /* 0x000e680000000200 */
        /* <DEDUP_REMOVED lines=10> */
[----:B------:R-:W-:Y:S06]  /*1390*/  BAR.SYNC.DEFER_BLOCKING 0x0 ;  /* 0x0000000000007b1d */ /* 0x000fec0000010000 */
[----:B------:R-:W-:Y:S04]  /*13a0*/  STL.64 [R1+0x98], R14 ;  /* 0x0000980e01007387 */ /* 0x000fe80000100a00 */
[----:B------:R5:W-:Y:S04]  /*13b0*/  STL [R1+0x44], R2 ;  /* 0x0000440201007387 */ /* 0x000be80000100800 */
[----:B------:R1:W-:Y:S04]  /*13c0*/  STL [R1+0x40], R3 ;  /* 0x0000400301007387 */ /* 0x0003e80000100800 */
[----:B------:R1:W-:Y:S01]  /*13d0*/  STL [R1+0x88], R134 ;  /* 0x0000888601007387 */ /* 0x0003e20000100800 */
[----:B------:R-:W-:-:S04]  /*13e0*/  DEPBAR.LE SB0, 0x0 ;  /* 0x000080000000791a */ /* 0x000fc80000000000 */
[----:B------:R-:W-:Y:S01]  /*13f0*/  BAR.SYNC.DEFER_BLOCKING 0x0 ;  /* 0x0000000000007b1d */ /* 0x000fe20000010000 */
[----:B-----5:R-:W-:-:S05]  /*1400*/  IADD3 R2, R91, 0x1800, RZ ;  /* 0x000018005b027810 */ /* 0x020fca0007ffe0ff */
[----:B------:R1:W-:Y:S04]  /*1410*/  STL [R1+0x3c], R2 ;  /* 0x00003c0201007387 */ /* 0x0003e80000100800 */
[----:B------:R1:W1:Y:S04]  /*1420*/  LDSM.16.M88.4 R24, [R248+0x10100] ;  /* 0x01010000f818783b */ /* 0x0002680000000200 */
[----:B------:R1:W1:Y:S04]  /*1430*/  LDSM.16.M88.4 R28, [R248+0x10900] ;  /* 0x01090000f81c783b */ /* 0x0002680000000200 */
[----:B------:R1:W1:Y:S04]  /*1440*/  LDSM.16.M88.4 R36, [R248+0x11100] ;  /* 0x01110000f824783b */ /* 0x0002680000000200 */
[----:B------:R1:W1:Y:S04]  /*1450*/  LDSM.16.M88.4 R56, [R248+0x11900] ;  /* 0x01190000f838783b */ /* 0x0002680000000200 */
[----:B------:R1:W1:Y:S04]  /*1460*/  LDSM.16.M88.4 R32, [R91] ;  /* 0x000000005b20783b */ /* 0x0002680000000200 */
[----:B------:R1:W1:Y:S04]  /*1470*/  LDSM.16.M88.4 R60, [R91+0x800] ;  /* 0x000800005b3c783b */ /* 0x0002680000000200 */
[----:B------:R1:W1:Y:S04]  /*1480*/  LDSM.16.M88.4 R68, [R91+0x1000] ;  /* 0x001000005b44783b */ /* 0x0002680000000200 */
[----:B------:R1:W1:Y:S01]  /*1490*/  LDSM.16.M88.4 R76, [R91+0x1800] ;  /* 0x001800005b4c783b */ /* 0x0002620000000200 */
[----:B------:R-:W-:Y:S05]  /*14a0*/  @!P0 BRA `(.L_x_0) ;  /* 0x000002d000008947 */ /* 0x000fea0003800000 */
[----:B-1234-:R-:W-:Y:S01]  /*14b0*/  IMAD R2, R23, c[0x0][0x208], RZ ;  /* 0x0000820017027a24 */ /* 0x01efe200078e02ff */
[----:B------:R-:W-:Y:S01]  /*14c0*/  SEL R3, RZ, 0x1, P6 ;  /* 0x00000001ff037807 */ /* 0x000fe20003000000 */
[----:B------:R-:W-:Y:S01]  /*14d0*/  IMAD.WIDE.U32 R12, R84, c[0x0][0x208], RZ ;  /* 0x00008200540c7a25 */ /* 0x000fe200078e00ff */
[----:B------:R-:W-:-:S02]  /*14e0*/  SEL R8, RZ, 0x2, P5 ;  /* 0x00000002ff087807 */ /* 0x000fc40002800000 */
[----:B------:R-:W-:Y:S01]  /*14f0*/  SEL R6, RZ, 0x4, P4 ;  /* 0x00000004ff067807 */ /* 0x000fe20002000000 */
[----:B------:R-:W-:Y:S01]  /*1500*/  IMAD R2, R84, c[0x0][0x20c], R2 ;  /* 0x0000830054027a24 */ /* 0x000fe200078e0202 */
[----:B------:R-:W-:Y:S01]  /*1510*/  LEA R7, P0, R12, R14, 0x6 ;  /* 0x0000000e0c077211 */ /* 0x000fe200078030ff */
[----:B------:R-:W-:Y:S01]  /*1520*/  IMAD R10, R84, -0x40, R87 ;  /* 0xffffffc0540a7824 */ /* 0x000fe200078e0257 */
[----:B------:R-:W-:Y:S01]  /*1530*/  IADD3 R9, R6, R8, R3 ;  /* 0x0000000806097210 */ /* 0x000fe20007ffe003 */
[----:B------:R-:W-:Y:S01]  /*1540*/  IMAD.IADD R2, R13, 0x1, R2 ;  /* 0x000000010d027824 */ /* 0x000fe200078e0202 */
[----:B------:R-:W-:Y:S02]  /*1550*/  SEL R3, RZ, 0x8, P3 ;  /* 0x00000008ff037807 */ /* 0x000fe40001800000 */
[----:B------:R-:W-:Y:S02]  /*1560*/  P2R R11, PR, RZ, 0x20 ;  /* 0x00000020ff0b7803 */ /* 0x000fe40000000000 */
[----:B------:R-:W-:Y:S01]  /*1570*/  LEA.HI.X R8, R12, R134, R2, 0x6, P0 ;  /* 0x000000860c087211 */ /* 0x000fe200000f3402 */
[----:B------:R-:W-:Y:S01]  /*1580*/  IMAD.IADD R3, R9, 0x1, R3 ;  /* 0x0000000109037824 */ /* 0x000fe200078e0203 */
[----:B------:R-:W-:Y:S01]  /*1590*/  LEA R6, P0, R7, c[0x0][0x1f8], 0x1 ;  /* 0x00007e0007067a11 */ /* 0x000fe200078008ff */
[----:B------:R-:W-:-:S02]  /*15a0*/  IMAD.MOV.U32 R9, RZ, RZ, c[0x0][0x208] ;  /* 0x00008200ff097624 */ /* 0x000fc400078e00ff */
[----:B------:R-:W-:Y:S01]  /*15b0*/  IMAD.IADD R2, R10, 0x1, -R18 ;  /* 0x000000010a027824 */ /* 0x000fe200078e0a12 */
[----:B------:R-:W-:Y:S01]  /*15c0*/  LEA.HI.X R7, R7, c[0x0][0x1fc], R8, 0x1, P0 ;  /* 0x00007f0007077a11 */ /* 0x000fe200000f0c08 */
[----:B------:R-:W-:Y:S01]  /*15d0*/  IMAD.MOV.U32 R10, RZ, RZ, c[0x0][0x20c] ;  /* 0x00008300ff0a7624 */ /* 0x000fe200078e00ff */
[----:B------:R-:W-:Y:S02]  /*15e0*/  LEA R8, P0, R9, R6, 0x6 ;  /* 0x0000000609087211 */ /* 0x000fe400078030ff */
[C---:B------:R-:W-:Y:S02]  /*15f0*/  ISETP.LT.OR P1, PT, R2.reuse, 0x1, P6 ;  /* 0x000000010200780c */ /* 0x040fe40003721670 */
[----:B------:R-:W-:Y:S02]  /*1600*/  LOP3.LUT P2, RZ, R3, 0x2, RZ, 0xc0, !PT ;  /* 0x0000000203ff7812 */ /* 0x000fe4000784c0ff */
[----:B------:R-:W-:Y:S01]  /*1610*/  LEA.HI.X R9, R9, R7, R10, 0x6, P0 ;  /* 0x0000000709097211 */ /* 0x000fe200000f340a */
[----:B------:R-:W-:Y:S01]  /*1620*/  IMAD.SHL.U32 R10, R135, 0x2, RZ ;  /* 0x00000002870a7824 */ /* 0x000fe200078e00ff */
[----:B------:R-:W-:-:S02]  /*1630*/  ISETP.LT.OR P0, PT, R2, 0x1, !P2 ;  /* 0x000000010200780c */ /* 0x000fc40005701670 */
[----:B------:R-:W-:-:S05]  /*1640*/  ISETP.LT.OR P2, PT, R2, 0x21, !P2 ;  /* 0x000000210200780c */ /* 0x000fca0005741670 */
[----:B------:R-:W-:Y:S01]  /*1650*/  @!PT LDS RZ, [RZ] ;  /* 0x00000000fffff984 */ /* 0x000fe20000000800 */
[----:B------:R-:W-:Y:S01]  /*1660*/  @!PT LDS RZ, [RZ] ;  /* 0x00000000fffff984 */ /* 0x000fe20000000800 */
[----:B------:R-:W-:Y:S01]  /*1670*/  @!PT LDS RZ, [RZ] ;  /* 0x00000000fffff984 */ /* 0x000fe20000000800 */
[----:B------:R1:W-:Y:S01]  /*1680*/  LDGSTS.E.BYPASS.LTC128B.128 [R10+0x100], [R6.64], !P1 ;  /* 0x00100000060a7fae */ /* 0x0003e2000c901d48 */
[----:B------:R-:W-:-:S05]  /*1690*/  LOP3.LUT P1, RZ, R3, 0x4, RZ, 0xc0, !PT ;  /* 0x0000000403ff7812 */ /* 0x000fca000782c0ff */
[----:B------:R1:W-:Y:S01]  /*16a0*/  LDGSTS.E.BYPASS.LTC128B.128 [R10+0x2100], [R6.64+0x80], !P0 ;  /* 0x02100080060a7fae */ /* 0x0003e2000c101d48 */
[C---:B------:R-:W-:Y:S02]  /*16b0*/  ISETP.LT.OR P0, PT, R2.reuse, 0x1, !P1 ;  /* 0x000000010200780c */ /* 0x040fe40004f01670 */
[----:B------:R-:W-:-:S11]  /*16c0*/  ISETP.LT.OR P1, PT, R2, 0x21, !P1 ;  /* 0x000000210200780c */ /* 0x000fd60004f21670 */
[----:B------:R1:W-:Y:S01]  /*16d0*/  LDGSTS.E.BYPASS.LTC128B.128 [R10+0x4100], [R6.64+0x100], !P0 ;  /* 0x04100100060a7fae */ /* 0x0003e2000c101d48 */
[----:B------:R-:W-:-:S04]  /*16e0*/  LOP3.LUT P0, RZ, R3, 0x8, RZ, 0xc0, !PT ;  /* 0x0000000803ff7812 */ /* 0x000fc8000780c0ff */
[C---:B------:R-:W-:Y:S02]  /*16f0*/  ISETP.LT.OR P5, PT, R2.reuse, 0x1, !P0 ;  /* 0x000000010200780c */ /* 0x040fe400047a1670 */
[----:B------:R-:W-:-:S11]  /*1700*/  ISETP.LT.OR P0, PT, R2, 0x21, !P0 ;  /* 0x000000210200780c */ /* 0x000fd60004701670 */
[----:B------:R1:W-:Y:S01]  /*1710*/  LDGSTS.E.BYPASS.LTC128B.128 [R10+0x6100], [R6.64+0x180], !P5 ;  /* 0x06100180060a7fae */ /* 0x0003e2000e901d48 */
[----:B------:R-:W-:-:S13]  /*1720*/  ISETP.LT.OR P5, PT, R2, 0x21, P6 ;  /* 0x000000210200780c */ /* 0x000fda00037a1670 */
[----:B------:R1:W-:Y:S01]  /*1730*/  LDGSTS.E.BYPASS.LTC128B.128 [R10+0x1100], [R8.64], !P5 ;  /* 0x01100000080a7fae */ /* 0x0003e2000e901d48 */
[----:B------:R-:W-:-:S03]  /*1740*/  ISETP.NE.AND P5, PT, R11, RZ, PT ;  /* 0x000000ff0b00720c */ /* 0x000fc60003fa5270 */
[----:B------:R1:W-:Y:S04]  /*1750*/  LDGSTS.E.BYPASS.LTC128B.128 [R10+0x3100], [R8.64+0x80], !P2 ;  /* 0x03100080080a7fae */ /* 0x0003e8000d101d48 */
[----:B------:R1:W-:Y:S04]  /*1760*/  LDGSTS.E.BYPASS.LTC128B.128 [R10+0x5100], [R8.64+0x100], !P1 ;  /* 0x05100100080a7fae */ /* 0x0003e8000c901d48 */
[----:B------:R1:W-:Y:S02]  /*1770*/  LDGSTS.E.BYPASS.LTC128B.128 [R10+0x7100], [R8.64+0x180], !P0 ;  /* 0x07100180080a7fae */ /* 0x0003e4000c101d48 */
.L_x_0:
[----:B-1234-:R-:W-:Y:S01]  /*1780*/  HMMA.16816.F32 R12, R172, R24, RZ ;  /* 0x00000018ac0c723c */ /* 0x01efe200000018ff */
[----:B------:R-:W-:Y:S01]  /*1790*/  LOP3.LUT P0, RZ, R19, 0x4, RZ, 0xc0, !PT ;  /* 0x0000000413ff7812 */ /* 0x000fe2000780c0ff */
[----:B------:R-:W0:Y:S01]  /*17a0*/  LDGDEPBAR ;  /* 0x00000000000079af */ /* 0x000e220000000000 */
[----:B------:R-:W-:-:S02]  /*17b0*/  MOV R2, 0x40 ;  /* 0x0000004000027802 */ /* 0x000fc40000000f00 */
[----:B------:R-:W-:Y:S02]  /*17c0*/  IADD3 R6, R91, 0x2000, RZ ;  /* 0x000020005b067810 */ /* 0x000fe40007ffe0ff */
[----:B------:R-:W-:Y:S01]  /*17d0*/  SEL R2, R2, 0xffffffc0, !P0 ;  /* 0xffffffc002027807 */ /* 0x000fe20004000000 */
[C---:B------:R-:W-:Y:S01]  /*17e0*/  HMMA.16816.F32 R8, R172.reuse, R26, RZ ;  /* 0x0000001aac08723c */ /* 0x040fe200000018ff */
[----:B------:R-:W-:Y:S02]  /*17f0*/  ISETP.GE.AND P2, PT, R87, 0x41, PT ;  /* 0x000000415700780c */ /* 0x000fe40003f46270 */
[-C--:B------:R-:W-:Y:S02]  /*1800*/  IADD3 R3, R248, R2.reuse, RZ ;  /* 0x00000002f8037210 */ /* 0x080fe40007ffe0ff */
[C---:B------:R-:W-:Y:S02]  /*1810*/  IADD3 R251, R91.reuse, R2, RZ ;  /* 0x000000025bfb7210 */ /* 0x040fe40007ffe0ff */
[C---:B------:R-:W-:Y:S01]  /*1820*/  IADD3 R2, R91.reuse, 0x3000, RZ ;  /* 0x000030005b027810 */ /* 0x040fe20007ffe0ff */
[----:B------:R-:W-:Y:S01]  /*1830*/  HMMA.16816.F32 R20, R172, R28, RZ ;  /* 0x0000001cac14723c */ /* 0x000fe200000018ff */
[----:B------:R-:W1:Y:S04]  /*1840*/  LDSM.16.M88.4 R24, [R3+0x10100] ;  /* 0x010100000318783b */ /* 0x000e680000000200 */
[----:B------:R-:W2:Y:S03]  /*1850*/  LDSM.16.M88.4 R44, [R3+0x10900] ;  /* 0x01090000032c783b */ /* 0x000ea60000000200 */
[----:B------:R-:W-:Y:S01]  /*1860*/  HMMA.16816.F32 R48, R176, R32, R12 ;  /* 0x00000020b030723c */ /* 0x000fe2000000180c */
[----:B------:R-:W3:Y:S04]  /*1870*/  LDSM.16.M88.4 R52, [R3+0x11100] ;  /* 0x011100000334783b */ /* 0x000ee80000000200 */
[----:B------:R-:W4:Y:S03]  /*1880*/  LDSM.16.M88.4 R64, [R3+0x11900] ;  /* 0x011900000340783b */ /* 0x000f260000000200 */
[----:B------:R-:W-:Y:S01]  /*1890*/  HMMA.16816.F32 R12, R172, R30, RZ ;  /* 0x0000001eac0c723c */ /* 0x000fe200000018ff */
[----:B------:R-:W-:Y:S04]  /*18a0*/  LDSM.16.M88.4 R72, [R251+0x1000] ;  /* 0x00100000fb48783b */ /* 0x000fe80000000200 */
[----:B------:R-:W-:Y:S03]  /*18b0*/  LDSM.16.M88.4 R80, [R251+0x1800] ;  /* 0x00180000fb50783b */ /* 0x000fe60000000200 */
[----:B------:R-:W-:Y:S01]  /*18c0*/  HMMA.16816.F32 R40, R176, R34, R8 ;  /* 0x00000022b028723c */ /* 0x000fe20000001808 */
[----:B------:R-:W-:Y:S04]  /*18d0*/  STL [R1+0x4], R3 ;  /* 0x0000040301007387 */ /* 0x000fe80000100800 */
[----:B------:R5:W-:Y:S03]  /*18e0*/  STL [R1+0x38], R6 ;  /* 0x0000380601007387 */ /* 0x000be60000100800 */
[C---:B------:R-:W-:Y:S08]  /*18f0*/  HMMA.16816.F32 R8, R172.reuse, R36, RZ ;  /* 0x00000024ac08723c */ /* 0x040ff000000018ff */
[C---:B------:R-:W-:Y:S08]  /*1900*/  HMMA.16816.F32 R16, R172.reuse, R38, RZ ;  /* 0x00000026ac10723c */ /* 0x040ff000000018ff */
[----:B------:R-:W-:Y:S01]  /*1910*/  HMMA.16816.F32 R28, R172, R56, RZ ;  /* 0x00000038ac1c723c */ /* 0x000fe200000018ff */
[----:B-----5:R-:W-:-:S07]  /*1920*/  IADD3 R6, R91, 0x3800, RZ ;  /* 0x000038005b067810 */ /* 0x020fce0007ffe0ff */
[----:B------:R-:W-:Y:S01]  /*1930*/  HMMA.16816.F32 R32, R172, R58, RZ ;  /* 0x0000003aac20723c */ /* 0x000fe200000018ff */
[----:B------:R-:W5:Y:S07]  /*1940*/  LDSM.16.M88.4 R56, [R251] ;  /* 0x00000000fb38783b */ /* 0x000f6e0000000200 */
[C---:B------:R-:W-:Y:S08]  /*1950*/  HMMA.16816.F32 R20, R176.reuse, R60, R20 ;  /* 0x0000003cb014723c */ /* 0x040ff00000001814 */
[C---:B------:R-:W-:Y:S01]  /*1960*/  HMMA.16816.F32 R12, R176.reuse, R62, R12 ;  /* 0x0000003eb00c723c */ /* 0x040fe2000000180c */
[----:B------:R-:W2:Y:S07]  /*1970*/  LDSM.16.M88.4 R60, [R251+0x800] ;  /* 0x00080000fb3c783b */ /* 0x000eae0000000200 */
[C---:B------:R-:W-:Y:S08]  /*1980*/  HMMA.16816.F32 R8, R176.reuse, R68, R8 ;  /* 0x00000044b008723c */ /* 0x040ff00000001808 */
[C---:B------:R-:W-:Y:S01]  /*1990*/  HMMA.16816.F32 R16, R176.reuse, R70, R16 ;  /* 0x00000046b010723c */ /* 0x040fe20000001810 */
[----:B------:R-:W-:Y:S07]  /*19a0*/  LDSM.16.M88.4 R68, [R248+0x13100] ;  /* 0x01310000f844783b */ /* 0x000fee0000000200 */
[C---:B------:R-:W-:Y:S08]  /*19b0*/  HMMA.16816.F32 R28, R176.reuse, R76, R28 ;  /* 0x0000004cb01c723c */ /* 0x040ff0000000181c */
[----:B------:R-:W-:Y:S01]  /*19c0*/  HMMA.16816.F32 R32, R176, R78, R32 ;  /* 0x0000004eb020723c */ /* 0x000fe20000001820 */
[----:B------:R-:W-:Y:S07]  /*19d0*/  LDSM.16.M88.4 R76, [R248+0x13900] ;  /* 0x01390000f84c783b */ /* 0x000fee0000000200 */
[C---:B-1----:R-:W-:Y:S01]  /*19e0*/  HMMA.16816.F32 R36, R192.reuse, R24, R48 ;  /* 0x00000018c024723c */ /* 0x042fe20000001830 */
[----:B------:R-:W-:Y:S07]  /*19f0*/  LDSM.16.M88.4 R48, [R91+0x2000] ;  /* 0x002000005b30783b */ /* 0x000fee0000000200 */
[C---:B------:R-:W-:Y:S08]  /*1a00*/  HMMA.16816.F32 R40, R192.reuse, R26, R40 ;  /* 0x0000001ac028723c */ /* 0x040ff00000001828 */
[C---:B--2---:R-:W-:Y:S08]  /*1a10*/  HMMA.16816.F32 R24, R192.reuse, R44, R20 ;  /* 0x0000002cc018723c */ /* 0x044ff00000001814 */
[C---:B------:R-:W-:Y:S01]  /*1a20*/  HMMA.16816.F32 R20, R192.reuse, R46, R12 ;  /* 0x0000002ec014723c */ /* 0x040fe2000000180c */
[----:B------:R-:W1:Y:S04]  /*1a30*/  LDSM.16.M88.4 R12, [R248+0x12100] ;  /* 0x01210000f80c783b */ /* 0x000e680000000200 */
[----:B------:R-:W2:Y:S03]  /*1a40*/  LDSM.16.M88.4 R44, [R248+0x12900] ;  /* 0x01290000f82c783b */ /* 0x000ea60000000200 */
[C---:B---3--:R-:W-:Y:S08]  /*1a50*/  HMMA.16816.F32 R8, R192.reuse, R52, R8 ;  /* 0x00000034c008723c */ /* 0x048ff00000001808 */
[C---:B------:R-:W-:Y:S01]  /*1a60*/  HMMA.16816.F32 R16, R192.reuse, R54, R16 ;  /* 0x00000036c010723c */ /* 0x040fe20000001810 */
[----:B------:R-:W3:Y:S07]  /*1a70*/  LDSM.16.M88.4 R52, [R91+0x2800] ;  /* 0x002800005b34783b */ /* 0x000eee0000000200 */
[C---:B----4-:R-:W-:Y:S08]  /*1a80*/  HMMA.16816.F32 R28, R192.reuse, R64, R28 ;  /* 0x00000040c01c723c */ /* 0x050ff0000000181c */
[----:B------:R-:W-:Y:S01]  /*1a90*/  HMMA.16816.F32 R32, R192, R66, R32 ;  /* 0x00000042c020723c */ /* 0x000fe20000001820 */
[----:B------:R-:W-:Y:S07]  /*1aa0*/  LDSM.16.M88.4 R64, [R3+0x13100] ;  /* 0x013100000340783b */ /* 0x000fee0000000200 */
[C---:B-----5:R-:W-:Y:S08]  /*1ab0*/  HMMA.16816.F32 R36, R196.reuse, R56, R36 ;  /* 0x00000038c424723c */ /* 0x060ff00000001824 */
[C---:B------:R-:W-:Y:S01]  /*1ac0*/  HMMA.16816.F32 R40, R196.reuse, R58, R40 ;  /* 0x0000003ac428723c */ /* 0x040fe20000001828 */
[----:B------:R-:W-:Y:S07]  /*1ad0*/  LDSM.16.M88.4 R56, [R3+0x12900] ;  /* 0x012900000338783b */ /* 0x000fee0000000200 */
[C---:B------:R-:W-:Y:S08]  /*1ae0*/  HMMA.16816.F32 R24, R196.reuse, R60, R24 ;  /* 0x0000003cc418723c */ /* 0x040ff00000001818 */
[C---:B------:R-:W-:Y:S01]  /*1af0*/  HMMA.16816.F32 R20, R196.reuse, R62, R20 ;  /* 0x0000003ec414723c */ /* 0x040fe20000001814 */
[----:B------:R-:W4:Y:S07]  /*1b00*/  LDSM.16.M88.4 R60, [R91+0x3000] ;  /* 0x003000005b3c783b */ /* 0x000f2e0000000200 */
[C---:B------:R-:W-:Y:S08]  /*1b10*/  HMMA.16816.F32 R8, R196.reuse, R72, R8 ;  /* 0x00000048c408723c */ /* 0x040ff00000001808 */
[C---:B------:R-:W-:Y:S01]  /*1b20*/  HMMA.16816.F32 R16, R196.reuse, R74, R16 ;  /* 0x0000004ac410723c */ /* 0x040fe20000001810 */
[----:B------:R-:W-:Y:S07]  /*1b30*/  LDSM.16.M88.4 R72, [R3+0x13900] ;  /* 0x013900000348783b */ /* 0x000fee0000000200 */
[C---:B------:R-:W-:Y:S08]  /*1b40*/  HMMA.16816.F32 R28, R196.reuse, R80, R28 ;  /* 0x00000050c41c723c */ /* 0x040ff0000000181c */
[----:B------:R-:W-:Y:S01]  /*1b50*/  HMMA.16816.F32 R32, R196, R82, R32 ;  /* 0x00000052c420723c */ /* 0x000fe20000001820 */
[----:B------:R-:W5:Y:S07]  /*1b60*/  LDSM.16.M88.4 R80, [R91+0x3800] ;  /* 0x003800005b50783b */ /* 0x000f6e0000000200 */
[C---:B-1----:R-:W-:Y:S08]  /*1b70*/  HMMA.16816.F32 R36, R200.reuse, R12, R36 ;  /* 0x0000000cc824723c */ /* 0x042ff00000001824 */
[C---:B------:R-:W-:Y:S08]  /*1b80*/  HMMA.16816.F32 R40, R200.reuse, R14, R40 ;  /* 0x0000000ec828723c */ /* 0x040ff00000001828 */
[C---:B--2---:R-:W-:Y:S08]  /*1b90*/  HMMA.16816.F32 R24, R200.reuse, R44, R24 ;  /* 0x0000002cc818723c */ /* 0x044ff00000001818 */
[C---:B------:R-:W-:Y:S01]  /*1ba0*/  HMMA.16816.F32 R20, R200.reuse, R46, R20 ;  /* 0x0000002ec814723c */ /* 0x040fe20000001814 */
[----:B------:R-:W1:Y:S07]  /*1bb0*/  LDSM.16.M88.4 R44, [R3+0x12100] ;  /* 0x01210000032c783b */ /* 0x000e6e0000000200 */
[C---:B------:R-:W-:Y:S08]  /*1bc0*/  HMMA.16816.F32 R12, R200.reuse, R68, R8 ;  /* 0x00000044c80c723c */ /* 0x040ff00000001808 */
[C---:B------:R-:W-:Y:S01]  /*1bd0*/  HMMA.16816.F32 R8, R200.reuse, R70, R16 ;  /* 0x00000046c808723c */ /* 0x040fe20000001810 */
[----:B------:R-:W-:Y:S07]  /*1be0*/  LDSM.16.M88.4 R68, [R251+0x3000] ;  /* 0x00300000fb44783b */ /* 0x000fee0000000200 */
[C---:B------:R-:W-:Y:S08]  /*1bf0*/  HMMA.16816.F32 R28, R200.reuse, R76, R28 ;  /* 0x0000004cc81c723c */ /* 0x040ff0000000181c */
[----:B------:R-:W-:Y:S01]  /*1c00*/  HMMA.16816.F32 R32, R200, R78, R32 ;  /* 0x0000004ec820723c */ /* 0x000fe20000001820 */
[----:B------:R-:W-:Y:S07]  /*1c10*/  LDSM.16.M88.4 R76, [R248+0x15900] ;  /* 0x01590000f84c783b */ /* 0x000fee0000000200 */
[C---:B------:R-:W-:Y:S08]  /*1c20*/  HMMA.16816.F32 R36, R204.reuse, R48, R36 ;  /* 0x00000030cc24723c */ /* 0x040ff00000001824 */
[C---:B------:R-:W-:Y:S01]  /*1c30*/  HMMA.16816.F32 R40, R204.reuse, R50, R40 ;  /* 0x00000032cc28723c */ /* 0x040fe20000001828 */
[----:B------:R-:W-:Y:S07]  /*1c40*/  LDSM.16.M88.4 R48, [R248+0x14100] ;  /* 0x01410000f830783b */ /* 0x000fee0000000200 */
[C---:B---3--:R-:W-:Y:S08]  /*1c50*/  HMMA.16816.F32 R24, R204.reuse, R52, R24 ;  /* 0x00000034cc18723c */ /* 0x048ff00000001818 */
[C---:B------:R-:W-:Y:S01]  /*1c60*/  HMMA.16816.F32 R20, R204.reuse, R54, R20 ;  /* 0x00000036cc14723c */ /* 0x040fe20000001814 */
[----:B------:R-:W2:Y:S07]  /*1c70*/  LDSM.16.M88.4 R52, [R251+0x2000] ;  /* 0x00200000fb34783b */ /* 0x000eae0000000200 */
[C---:B----4-:R-:W-:Y:S08]  /*1c80*/  HMMA.16816.F32 R16, R204.reuse, R60, R12 ;  /* 0x0000003ccc10723c */ /* 0x050ff0000000180c */
[C---:B------:R-:W-:Y:S01]  /*1c90*/  HMMA.16816.F32 R12, R204.reuse, R62, R8 ;  /* 0x0000003ecc0c723c */ /* 0x040fe20000001808 */
[----:B------:R-:W3:Y:S07]  /*1ca0*/  LDSM.16.M88.4 R60, [R251+0x2800] ;  /* 0x00280000fb3c783b */ /* 0x000eee0000000200 */
[C---:B-----5:R-:W-:Y:S08]  /*1cb0*/  HMMA.16816.F32 R8, R204.reuse, R80, R28 ;  /* 0x00000050cc08723c */ /* 0x060ff0000000181c */
[----:B------:R-:W-:Y:S01]  /*1cc0*/  HMMA.16816.F32 R32, R204, R82, R32 ;  /* 0x00000052cc20723c */ /* 0x000fe20000001820 */
[----:B------:R-:W4:Y:S07]  /*1cd0*/  LDSM.16.M88.4 R80, [R251+0x3800] ;  /* 0x00380000fb50783b */ /* 0x000f2e0000000200 */
[C---:B-1----:R-:W-:Y:S08]  /*1ce0*/  HMMA.16816.F32 R36, R208.reuse, R44, R36 ;  /* 0x0000002cd024723c */ /* 0x042ff00000001824 */
[C---:B------:R-:W-:Y:S01]  /*1cf0*/  HMMA.16816.F32 R40, R208.reuse, R46, R40 ;  /* 0x0000002ed028723c */ /* 0x040fe20000001828 */
[----:B------:R-:W-:Y:S07]  /*1d00*/  LDSM.16.M88.4 R44, [R91+0x4000] ;  /* 0x004000005b2c783b */ /* 0x000fee0000000200 */
[C---:B------:R-:W-:Y:S08]  /*1d10*/  HMMA.16816.F32 R28, R208.reuse, R56, R24 ;  /* 0x00000038d01c723c */ /* 0x040ff00000001818 */
[C---:B------:R-:W-:Y:S01]  /*1d20*/  HMMA.16816.F32 R24, R208.reuse, R58, R20 ;  /* 0x0000003ad018723c */ /* 0x040fe20000001814 */
[----:B------:R-:W1:Y:S07]  /*1d30*/  LDSM.16.M88.4 R56, [R248+0x14900] ;  /* 0x01490000f838783b */ /* 0x000e6e0000000200 */
[C---:B------:R-:W-:Y:S08]  /*1d40*/  HMMA.16816.F32 R20, R208.reuse, R64, R16 ;  /* 0x00000040d014723c */ /* 0x040ff00000001810 */
[C---:B------:R-:W-:Y:S01]  /*1d50*/  HMMA.16816.F32 R16, R208.reuse, R66, R12 ;  /* 0x00000042d010723c */ /* 0x040fe2000000180c */
[----:B------:R-:W5:Y:S07]  /*1d60*/  LDSM.16.M88.4 R64, [R248+0x15100] ;  /* 0x01510000f840783b */ /* 0x000f6e0000000200 */
[C---:B------:R-:W-:Y:S08]  /*1d70*/  HMMA.16816.F32 R12, R208.reuse, R72, R8 ;  /* 0x00000048d00c723c */ /* 0x040ff00000001808 */
[----:B------:R-:W-:Y:S01]  /*1d80*/  HMMA.16816.F32 R8, R208, R74, R32 ;  /* 0x0000004ad008723c */ /* 0x000fe20000001820 */
[----:B------:R-:W-:Y:S07]  /*1d90*/  LDSM.16.M88.4 R72, [R91+0x5800] ;  /* 0x005800005b48783b */ /* 0x000fee0000000200 */
[C---:B--2---:R-:W-:Y:S08]  /*1da0*/  HMMA.16816.F32 R36, R212.reuse, R52, R36 ;  /* 0x00000034d424723c */ /* 0x044ff00000001824 */
[C---:B------:R-:W-:Y:S01]  /*1db0*/  HMMA.16816.F32 R40, R212.reuse, R54, R40 ;  /* 0x00000036d428723c */ /* 0x040fe20000001828 */
[----:B------:R-:W-:Y:S07]  /*1dc0*/  LDSM.16.M88.4 R52, [R91+0x4800] ;  /* 0x004800005b34783b */ /* 0x000fee0000000200 */
[C---:B---3--:R-:W-:Y:S08]  /*1dd0*/  HMMA.16816.F32 R32, R212.reuse, R60, R28 ;  /* 0x0000003cd420723c */ /* 0x048ff0000000181c */
[C---:B------:R-:W-:Y:S01]  /*1de0*/  HMMA.16816.F32 R28, R212.reuse, R62, R24 ;  /* 0x0000003ed41c723c */ /* 0x040fe20000001818 */
[----:B------:R-:W2:Y:S07]  /*1df0*/  LDSM.16.M88.4 R60, [R91+0x5000] ;  /* 0x005000005b3c783b */ /* 0x000eae0000000200 */
[C---:B------:R-:W-:Y:S08]  /*1e00*/  HMMA.16816.F32 R24, R212.reuse, R68, R20 ;  /* 0x00000044d418723c */ /* 0x040ff00000001814 */
[C---:B------:R-:W-:Y:S01]  /*1e10*/  HMMA.16816.F32 R20, R212.reuse, R70, R16 ;  /* 0x00000046d414723c */ /* 0x040fe20000001810 */
[----:B------:R-:W-:Y:S07]  /*1e20*/  LDSM.16.M88.4 R68, [R3+0x14900] ;  /* 0x014900000344783b */ /* 0x000fee0000000200 */
[C---:B----4-:R-:W-:Y:S08]  /*1e30*/  HMMA.16816.F32 R16, R212.reuse, R80, R12 ;  /* 0x00000050d410723c */ /* 0x050ff0000000180c */
[----:B------:R-:W-:Y:S08]  /*1e40*/  HMMA.16816.F32 R12, R212, R82, R8 ;  /* 0x00000052d40c723c */ /* 0x000ff00000001808 */
[C---:B------:R-:W-:Y:S08]  /*1e50*/  HMMA.16816.F32 R8, R216.reuse, R48, R36 ;  /* 0x00000030d808723c */ /* 0x040ff00000001824 */
[C---:B------:R-:W-:Y:S01]  /*1e60*/  HMMA.16816.F32 R40, R216.reuse, R50, R40 ;  /* 0x00000032d828723c */ /* 0x040fe20000001828 */
[----:B------:R-:W3:Y:S07]  /*1e70*/  LDSM.16.M88.4 R48, [R3+0x14100] ;  /* 0x014100000330783b */ /* 0x000eee0000000200 */
[C---:B-1----:R-:W-:Y:S08]  /*1e80*/  HMMA.16816.F32 R36, R216.reuse, R56, R32 ;  /* 0x00000038d824723c */ /* 0x042ff00000001820 */
[C---:B------:R-:W-:Y:S01]  /*1e90*/  HMMA.16816.F32 R32, R216.reuse, R58, R28 ;  /* 0x0000003ad820723c */ /* 0x040fe2000000181c */
[----:B------:R-:W-:Y:S07]  /*1ea0*/  LDSM.16.M88.4 R56, [R3+0x15900] ;  /* 0x015900000338783b */ /* 0x000fee0000000200 */
[C---:B-----5:R-:W-:Y:S08]  /*1eb0*/  HMMA.16816.F32 R28, R216.reuse, R64, R24 ;  /* 0x00000040d81c723c */ /* 0x060ff00000001818 */
[C---:B------:R-:W-:Y:S08]  /*1ec0*/  HMMA.16816.F32 R24, R216.reuse, R66, R20 ;  /* 0x00000042d818723c */ /* 0x040ff00000001814 */
[C---:B------:R-:W-:Y:S08]  /*1ed0*/  HMMA.16816.F32 R20, R216.reuse, R76, R16 ;  /* 0x0000004cd814723c */ /* 0x040ff00000001810 */
[----:B------:R-:W-:Y:S08]  /*1ee0*/  HMMA.16816.F32 R16, R216, R78, R12 ;  /* 0x0000004ed810723c */ /* 0x000ff0000000180c */
[C---:B------:R-:W-:Y:S08]  /*1ef0*/  HMMA.16816.F32 R12, R220.reuse, R44, R8 ;  /* 0x0000002cdc0c723c */ /* 0x040ff00000001808 */
[C---:B--2---:R-:W-:Y:S08]  /*1f00*/  HMMA.16816.F32 R28, R220.reuse, R60, R28 ;  /* 0x0000003cdc1c723c */ /* 0x044ff0000000181c */
[C---:B------:R-:W-:Y:S08]  /*1f10*/  HMMA.16816.F32 R24, R220.reuse, R62, R24 ;  /* 0x0000003edc18723c */ /* 0x040ff00000001818 */
[C---:B------:R-:W-:Y:S08]  /*1f20*/  HMMA.16816.F32 R60, R220.reuse, R74, R16 ;  /* 0x0000004adc3c723c */ /* 0x040ff00000001810 */
[----:B------:R-:W-:Y:S08]  /*1f30*/  HMMA.16816.F32 R32, R220, R54, R32 ;  /* 0x00000036dc20723c */ /* 0x000ff00000001820 */
[----:B---3--:R-:W-:Y:S01]  /*1f40*/  HMMA.16816.F32 R16, R224, R48, R12 ;  /* 0x00000030e010723c */ /* 0x008fe2000000180c */
[----:B------:R-:W1:Y:S07]  /*1f50*/  LDSM.16.M88.4 R12, [R251+0x4000] ;  /* 0x00400000fb0c783b */ /* 0x000e6e0000000200 */
[C---:B------:R-:W-:Y:S08]  /*1f60*/  HMMA.16816.F32 R8, R220.reuse, R46, R40 ;  /* 0x0000002edc08723c */ /* 0x040ff00000001828 */
[C---:B------:R-:W-:Y:S01]  /*1f70*/  HMMA.16816.F32 R64, R220.reuse, R72, R20 ;  /* 0x00000048dc40723c */ /* 0x040fe20000001814 */
[----:B------:R-:W2:Y:S04]  /*1f80*/  LDSM.16.M88.4 R20, [R3+0x15100] ;  /* 0x015100000314783b */ /* 0x000ea80000000200 */
[----:B------:R-:W-:Y:S03]  /*1f90*/  LDSM.16.M88.4 R72, [R251+0x5800] ;  /* 0x00580000fb48783b */ /* 0x000fe60000000200 */
[----:B------:R-:W-:Y:S01]  /*1fa0*/  HMMA.16816.F32 R36, R220, R52, R36 ;  /* 0x00000034dc24723c */ /* 0x000fe20000001824 */
[----:B------:R-:W-:Y:S07]  /*1fb0*/  LDSM.16.M88.4 R52, [R251+0x4800] ;  /* 0x00480000fb34783b */ /* 0x000fee0000000200 */
[C---:B------:R-:W-:Y:S01]  /*1fc0*/  HMMA.16816.F32 R44, R224.reuse, R70, R32 ;  /* 0x00000046e02c723c */ /* 0x040fe20000001820 */
[----:B------:R-:W3:Y:S07]  /*1fd0*/  LDSM.16.M88.4 R32, [R248+0x16100] ;  /* 0x01610000f820783b */ /* 0x000eee0000000200 */
[----:B------:R-:W-:Y:S08]  /*1fe0*/  HMMA.16816.F32 R8, R224, R50, R8 ;  /* 0x00000032e008723c */ /* 0x000ff00000001808 */
[----:B-1----:R-:W-:Y:S08]  /*1ff0*/  HMMA.16816.F32 R16, R228, R12, R16 ;  /* 0x0000000ce410723c */ /* 0x002ff00000001810 */
[C---:B------:R-:W-:Y:S01]  /*2000*/  HMMA.16816.F32 R48, R224.reuse, R68, R36 ;  /* 0x00000044e030723c */ /* 0x040fe20000001824 */
[----:B------:R-:W-:Y:S07]  /*2010*/  LDSM.16.M88.4 R68, [R251+0x5000] ;  /* 0x00500000fb44783b */ /* 0x000fee0000000200 */
[C---:B--2---:R-:W-:Y:S08]  /*2020*/  HMMA.16816.F32 R40, R224.reuse, R20, R28 ;  /* 0x00000014e028723c */ /* 0x044ff0000000181c */
[C---:B------:R-:W-:Y:S01]  /*2030*/  HMMA.16816.F32 R28, R224.reuse, R22, R24 ;  /* 0x00000016e01c723c */ /* 0x040fe20000001818 */
[----:B------:R-:W1:Y:S07]  /*2040*/  LDSM.16.M88.4 R20, [R91+0x6000] ;  /* 0x006000005b14783b */ /* 0x000e6e0000000200 */
[----:B------:R-:W-:Y:S01]  /*2050*/  HMMA.16816.F32 R36, R224, R56, R64 ;  /* 0x00000038e024723c */ /* 0x000fe20000001840 */
[----:B------:R-:W-:Y:S07]  /*2060*/  LDSM.16.M88.4 R64, [R248+0x17900] ;  /* 0x01790000f840783b */ /* 0x000fee0000000200 */
[----:B------:R-:W-:Y:S08]  /*2070*/  HMMA.16816.F32 R8, R228, R14, R8 ;  /* 0x0000000ee408723c */ /* 0x000ff00000001808 */
[----:B---3--:R-:W-:Y:S08]  /*2080*/  HMMA.16816.F32 R12, R232, R32, R16 ;  /* 0x00000020e80c723c */ /* 0x008ff00000001810 */
[C---:B------:R-:W-:Y:S01]  /*2090*/  HMMA.16816.F32 R24, R228.reuse, R52, R48 ;  /* 0x00000034e418723c */ /* 0x040fe20000001830 */
[----:B------:R-:W-:Y:S07]  /*20a0*/  LDSM.16.M88.4 R48, [R91+0x6800] ;  /* 0x006800005b30783b */ /* 0x000fee0000000200 */
[C---:B------:R-:W-:Y:S01]  /*20b0*/  HMMA.16816.F32 R76, R228.reuse, R72, R36 ;  /* 0x00000048e44c723c */ /* 0x040fe20000001824 */
[----:B------:R-:W2:Y:S07]  /*20c0*/  LDSM.16.M88.4 R36, [R3+0x16100] ;  /* 0x016100000324783b */ /* 0x000eae0000000200 */
[----:B------:R-:W-:Y:S01]  /*20d0*/  HMMA.16816.F32 R52, R228, R54, R44 ;  /* 0x00000036e434723c */ /* 0x000fe2000000182c */
[----:B------:R-:W3:Y:S07]  /*20e0*/  LDSM.16.M88.4 R44, [R248+0x16900] ;  /* 0x01690000f82c783b */ /* 0x000eee0000000200 */
[----:B------:R-:W-:Y:S08]  /*20f0*/  HMMA.16816.F32 R8, R232, R34, R8 ;  /* 0x00000022e808723c */ /* 0x000ff00000001808 */
[----:B-1----:R-:W-:Y:S08]  /*2100*/  HMMA.16816.F32 R12, R236, R20, R12 ;  /* 0x00000014ec0c723c */ /* 0x002ff0000000180c */
[----:B------:R-:W-:Y:S08]  /*2110*/  HMMA.16816.F32 R80, R224, R58, R60 ;  /* 0x0000003ae050723c */ /* 0x000ff0000000183c */
[C---:B------:R-:W-:Y:S01]  /*2120*/  HMMA.16816.F32 R60, R228.reuse, R68, R40 ;  /* 0x00000044e43c723c */ /* 0x040fe20000001828 */
[----:B------:R-:W1:Y:S07]  /*2130*/  LDSM.16.M88.4 R40, [R251+0x6000] ;  /* 0x00600000fb28783b */ /* 0x000e6e0000000200 */
[----:B------:R-:W-:Y:S01]  /*2140*/  HMMA.16816.F32 R56, R228, R70, R28 ;  /* 0x00000046e438723c */ /* 0x000fe2000000181c */
[----:B------:R-:W4:Y:S07]  /*2150*/  LDSM.16.M88.4 R28, [R248+0x17100] ;  /* 0x01710000f81c783b */ /* 0x000f2e0000000200 */
[----:B------:R-:W-:Y:S08]  /*2160*/  HMMA.16816.F32 R8, R236, R22, R8 ;  /* 0x00000016ec08723c */ /* 0x000ff00000001808 */
[----:B--2---:R-:W-:Y:S08]  /*2170*/  HMMA.16816.F32 R12, R240, R36, R12 ;  /* 0x00000024f00c723c */ /* 0x004ff0000000180c */
[C---:B---3--:R-:W-:Y:S08]  /*2180*/  HMMA.16816.F32 R16, R232.reuse, R44, R24 ;  /* 0x0000002ce810723c */ /* 0x048ff00000001818 */
[----:B------:R-:W-:Y:S01]  /*2190*/  HMMA.16816.F32 R24, R232, R46, R52 ;  /* 0x0000002ee818723c */ /* 0x000fe20000001834 */
[----:B------:R-:W2:Y:S04]  /*21a0*/  LDSM.16.M88.4 R52, [R91+0x7000] ;  /* 0x007000005b34783b */ /* 0x000ea80000000200 */
[----:B------:R-:W3:Y:S03]  /*21b0*/  LDSM.16.M88.4 R44, [R3+0x16900] ;  /* 0x01690000032c783b */ /* 0x000ee60000000200 */
[----:B------:R-:W-:Y:S08]  /*21c0*/  HMMA.16816.F32 R8, R240, R38, R8 ;  /* 0x00000026f008723c */ /* 0x000ff00000001808 */
[----:B-1----:R-:W-:Y:S08]  /*21d0*/  HMMA.16816.F32 R32, R244, R40, R12 ;  /* 0x00000028f420723c */ /* 0x002ff0000000180c */
[----:B------:R-:W-:Y:S08]  /*21e0*/  HMMA.16816.F32 R20, R236, R48, R16 ;  /* 0x00000030ec14723c */ /* 0x000ff00000001810 */
[----:B----4-:R-:W-:Y:S08]  /*21f0*/  HMMA.16816.F32 R12, R232, R28, R60 ;  /* 0x0000001ce80c723c */ /* 0x010ff0000000183c */
[----:B------:R-:W-:Y:S01]  /*2200*/  HMMA.16816.F32 R16, R236, R50, R24 ;  /* 0x00000032ec10723c */ /* 0x000fe20000001818 */
[----:B------:R-:W-:Y:S01]  /*2210*/  LDSM.16.M88.4 R48, [R91+0x7800] ;  /* 0x007800005b30783b */ /* 0x000fe20000000200 */
[----:B------:R-:W-:-:S02]  /*2220*/  FMUL.FTZ R32, R32, c[0x0][0x320] ;  /* 0x0000c80020207a20 */ /* 0x000fc40000410000 */
[----:B------:R-:W-:Y:S02]  /*2230*/  FMUL.FTZ R33, R33, c[0x0][0x320] ;  /* 0x0000c80021217a20 */ /* 0x000fe40000410000 */
[----:B------:R-:W-:Y:S01]  /*2240*/  FMUL.FTZ R34, R34, c[0x0][0x320] ;  /* 0x0000c80022227a20 */ /* 0x000fe20000410000 */
[----:B------:R-:W1:Y:S01]  /*2250*/  MUFU.TANH R73, R32 ;  /* 0x0000002000497308 */ /* 0x000e620000002400 */
[----:B------:R-:W-:Y:S01]  /*2260*/  HMMA.16816.F32 R36, R232, R30, R56 ;  /* 0x0000001ee824723c */ /* 0x000fe20000001838 */
[----:B------:R-:W-:Y:S01]  /*2270*/  LDSM.16.M88.4 R56, [R251+0x6800] ;  /* 0x00680000fb38783b */ /* 0x000fe20000000200 */
[----:B------:R-:W-:-:S05]  /*2280*/  FMUL.FTZ R35, R35, c[0x0][0x320] ;  /* 0x0000c80023237a20 */ /* 0x000fca0000410000 */
[----:B------:R-:W4:Y:S01]  /*2290*/  MUFU.TANH R72, R33 ;  /* 0x0000002100487308 */ /* 0x000f220000002400 */
[----:B------:R-:W-:Y:S01]  /*22a0*/  HMMA.16816.F32 R28, R244, R42, R8 ;  /* 0x0000002af41c723c */ /* 0x000fe20000001808 */
[----:B------:R-:W5:Y:S07]  /*22b0*/  LDSM.16.M88.4 R40, [R3+0x17100] ;  /* 0x017100000328783b */ /* 0x000f6e0000000200 */
[----:B--2---:R-:W-:Y:S08]  /*22c0*/  HMMA.16816.F32 R12, R236, R52, R12 ;  /* 0x00000034ec0c723c */ /* 0x004ff0000000180c */
[----:B---3--:R-:W-:Y:S08]  /*22d0*/  HMMA.16816.F32 R8, R240, R46, R16 ;  /* 0x0000002ef008723c */ /* 0x008ff00000001810 */
[----:B------:R-:W-:Y:S01]  /*22e0*/  HMMA.16816.F32 R68, R228, R74, R80 ;  /* 0x0000004ae444723c */ /* 0x000fe20000001850 */
[----:B------:R-:W-:-:S02]  /*22f0*/  FMUL.FTZ R28, R28, c[0x0][0x320] ;  /* 0x0000c8001c1c7a20 */ /* 0x000fc40000410000 */
[----:B------:R-:W-:Y:S02]  /*2300*/  FMUL.FTZ R29, R29, c[0x0][0x320] ;  /* 0x0000c8001d1d7a20 */ /* 0x000fe40000410000 */
[----:B------:R-:W-:Y:S02]  /*2310*/  FMUL.FTZ R30, R30, c[0x0][0x320] ;  /* 0x0000c8001e1e7a20 */ /* 0x000fe40000410000 */
[----:B------:R-:W-:Y:S01]  /*2320*/  FMUL.FTZ R31, R31, c[0x0][0x320] ;  /* 0x0000c8001f1f7a20 */ /* 0x000fe20000410000 */
[----:B------:R-:W-:Y:S01]  /*2330*/  HMMA.16816.F32 R20, R240, R44, R20 ;  /* 0x0000002cf014723c */ /* 0x000fe20000001814 */
[----:B------:R-:W-:Y:S07]  /*2340*/  LDSM.16.M88.4 R44, [R251+0x7000] ;  /* 0x00700000fb2c783b */ /* 0x000fee0000000200 */
[----:B------:R-:W-:Y:S01]  /*2350*/  HMMA.16816.F32 R60, R232, R64, R76 ;  /* 0x00000040e83c723c */ /* 0x000fe2000000184c */
[----:B------:R-:W2:Y:S07]  /*2360*/  MUFU.TANH R65, R34 ;  /* 0x0000002200417308 */ /* 0x000eae0000002400 */
[----:B-----5:R-:W-:Y:S01]  /*2370*/  HMMA.16816.F32 R16, R240, R40, R12 ;  /* 0x00000028f010723c */ /* 0x020fe2000000180c */
[----:B------:R3:W1:Y:S07]  /*2380*/  MUFU.TANH R64, R35 ;  /* 0x0000002300407308 */ /* 0x00066e0000002400 */
[----:B------:R-:W-:Y:S08]  /*2390*/  HMMA.16816.F32 R12, R244, R58, R8 ;  /* 0x0000003af40c723c */ /* 0x000ff00000001808 */
[----:B------:R-:W-:Y:S08]  /*23a0*/  HMMA.16816.F32 R8, R232, R66, R68 ;  /* 0x00000042e808723c */ /* 0x000ff00000001844 */
[----:B---3--:R-:W-:Y:S01]  /*23b0*/  HMMA.16816.F32 R32, R236, R54, R36 ;  /* 0x00000036ec20723c */ /* 0x008fe20000001824 */
[----:B------:R3:W5:Y:S01]  /*23c0*/  LDSM.16.M88.4 R36, [R3+0x17900] ;  /* 0x017900000324783b */ /* 0x0007620000000200 */
[----:B------:R-:W1:Y:S06]  /*23d0*/  MUFU.TANH R55, R30 ;  /* 0x0000001e00377308 */ /* 0x000e6c0000002400 */
[----:B------:R-:W-:Y:S01]  /*23e0*/  HMMA.16816.F32 R24, R244, R56, R20 ;  /* 0x00000038f418723c */ /* 0x000fe20000001814 */
[----:B------:R-:W-:Y:S01]  /*23f0*/  FMUL.FTZ R12, R12, c[0x0][0x320] ;  /* 0x0000c8000c0c7a20 */ /* 0x000fe20000410000 */
[----:B------:R-:W1:Y:S01]  /*2400*/  MUFU.TANH R57, R28 ;  /* 0x0000001c00397308 */ /* 0x000e620000002400 */
[----:B------:R-:W-:-:S02]  /*2410*/  FMUL.FTZ R13, R13, c[0x0][0x320] ;  /* 0x0000c8000d0d7a20 */ /* 0x000fc40000410000 */
[----:B------:R-:W-:Y:S02]  /*2420*/  FMUL.FTZ R14, R14, c[0x0][0x320] ;  /* 0x0000c8000e0e7a20 */ /* 0x000fe40000410000 */
[----:B------:R-:W-:Y:S01]  /*2430*/  FMUL.FTZ R15, R15, c[0x0][0x320] ;  /* 0x0000c8000f0f7a20 */ /* 0x000fe20000410000 */
[C---:B------:R-:W-:Y:S02]  /*2440*/  HMMA.16816.F32 R20, R236.reuse, R48, R60 ;  /* 0x00000030ec14723c */ /* 0x040fe4000000183c */
[----:B------:R-:W1:Y:S06]  /*2450*/  MUFU.TANH R56, R29 ;  /* 0x0000001d00387308 */ /* 0x000e6c0000002400 */
[----:B------:R-:W-:Y:S01]  /*2460*/  HMMA.16816.F32 R8, R236, R50, R8 ;  /* 0x00000032ec08723c */ /* 0x000fe20000001808 */
[----:B---3--:R-:W-:Y:S01]  /*2470*/  IADD3 R3, R91, 0x2800, RZ ;  /* 0x000028005b037810 */ /* 0x008fe20007ffe0ff */
[----:B------:R3:W1:Y:S04]  /*2480*/  MUFU.TANH R54, R31 ;  /* 0x0000001f00367308 */ /* 0x0006680000002400 */
[----:B------:R1:W-:Y:S02]  /*2490*/  STL [R1+0x34], R3 ;  /* 0x0000340301007387 */ /* 0x0003e40000100800 */
[----:B------:R-:W-:-:S02]  /*24a0*/  FMUL.FTZ R24, R24, c[0x0][0x320] ;  /* 0x0000c80018187a20 */ /* 0x000fc40000410000 */
[----:B------:R-:W-:Y:S01]  /*24b0*/  FMUL.FTZ R25, R25, c[0x0][0x320] ;  /* 0x0000c80019197a20 */ /* 0x000fe20000410000 */
[----:B------:R2:W-:Y:S01]  /*24c0*/  STL [R1+0x30], R2 ;  /* 0x0000300201007387 */ /* 0x0005e20000100800 */
[----:B------:R-:W-:Y:S01]  /*24d0*/  FMUL.FTZ R26, R26, c[0x0][0x320] ;  /* 0x0000c8001a1a7a20 */ /* 0x000fe20000410000 */
[----:B------:R-:W1:Y:S01]  /*24e0*/  MUFU.TANH R53, R24 ;  /* 0x0000001800357308 */ /* 0x000e620000002400 */
[----:B------:R-:W-:Y:S01]  /*24f0*/  FMUL.FTZ R27, R27, c[0x0][0x320] ;  /* 0x0000c8001b1b7a20 */ /* 0x000fe20000410000 */
[----:B------:R4:W-:Y:S01]  /*2500*/  STL [R1+0x2c], R6 ;  /* 0x00002c0601007387 */ /* 0x0009e20000100800 */
[----:B---3--:R-:W-:Y:S03]  /*2510*/  HMMA.16816.F32 R28, R240, R42, R32 ;  /* 0x0000002af01c723c */ /* 0x008fe60000001820 */
[----:B------:R-:W3:Y:S01]  /*2520*/  LDSM.16.M88.4 R32, [R251+0x7800] ;  /* 0x00780000fb20783b */ /* 0x000ee20000000200 */
[----:B------:R-:W-:-:S04]  /*2530*/  DEPBAR.LE SB0, 0x0 ;  /* 0x000080000000791a */ /* 0x000fc80000000000 */
[----:B------:R-:W3:Y:S01]  /*2540*/  MUFU.TANH R52, R25 ;  /* 0x0000001900347308 */ /* 0x000ee20000002400 */
[----:B-----5:R-:W-:Y:S01]  /*2550*/  HMMA.16816.F32 R8, R240, R38, R8 ;  /* 0x00000026f008723c */ /* 0x020fe20000001808 */
[----:B-1----:R-:W-:-:S06]  /*2560*/  IADD3 R3, R91, 0x4000, RZ ;  /* 0x000040005b037810 */ /* 0x002fcc0007ffe0ff */
[----:B------:R-:W1:Y:S01]  /*2570*/  MUFU.TANH R49, R26 ;  /* 0x0000001a00317308 */ /* 0x000e620000002400 */
[C---:B--2---:R-:W-:Y:S01]  /*2580*/  IADD3 R2, R91.reuse, 0x4800, RZ ;  /* 0x000048005b027810 */ /* 0x044fe20007ffe0ff */
[----:B------:R2:W-:Y:S06]  /*2590*/  STL [R1+0x28], R3 ;  /* 0x0000280301007387 */ /* 0x0005ec0000100800 */
[----:B------:R5:W1:Y:S01]  /*25a0*/  MUFU.TANH R48, R27 ;  /* 0x0000001b00307308 */ /* 0x000a620000002400 */
[C---:B----4-:R-:W-:Y:S01]  /*25b0*/  IADD3 R6, R91.reuse, 0x5000, RZ ;  /* 0x000050005b067810 */ /* 0x050fe20007ffe0ff */
[----:B------:R4:W-:Y:S04]  /*25c0*/  STL [R1+0x24], R2 ;  /* 0x0000240201007387 */ /* 0x0009e80000100800 */
[----:B------:R1:W-:Y:S02]  /*25d0*/  STL [R1+0x20], R6 ;  /* 0x0000200601007387 */ /* 0x0003e40000100800 */
[----:B------:R-:W1:Y:S01]  /*25e0*/  MUFU.TANH R43, R14 ;  /* 0x0000000e002b7308 */ /* 0x000e620000002400 */
[----:B-----5:R-:W-:Y:S07]  /*25f0*/  HMMA.16816.F32 R24, R244, R44, R16 ;  /* 0x0000002cf418723c */ /* 0x020fee0000001810 */
[----:B------:R-:W3:Y:S01]  /*2600*/  MUFU.TANH R44, R12 ;  /* 0x0000000c002c7308 */ /* 0x000ee20000002400 */
[C---:B--2---:R-:W-:Y:S01]  /*2610*/  IADD3 R3, R91.reuse, 0x5800, RZ ;  /* 0x000058005b037810 */ /* 0x044fe20007ffe0ff */
[----:B------:R-:W-:Y:S06]  /*2620*/  HMMA.16816.F32 R16, R240, R36, R20 ;  /* 0x00000024f010723c */ /* 0x000fec0000001814 */
[----:B------:R-:W2:Y:S01]  /*2630*/  MUFU.TANH R45, R13 ;  /* 0x0000000d002d7308 */ /* 0x000ea20000002400 */
[C---:B----4-:R-:W-:Y:S01]  /*2640*/  IADD3 R2, R91.reuse, 0x6000, RZ ;  /* 0x000060005b027810 */ /* 0x050fe20007ffe0ff */
[----:B------:R4:W-:Y:S01]  /*2650*/  STL [R1+0x1c], R3 ;  /* 0x00001c0301007387 */ /* 0x0009e20000100800 */
[----:B-1----:R-:W-:Y:S01]  /*2660*/  IADD3 R6, R91, 0x6800, RZ ;  /* 0x000068005b067810 */ /* 0x002fe20007ffe0ff */
[C---:B------:R-:W-:Y:S04]  /*2670*/  HMMA.16816.F32 R20, R244.reuse, R46, R28 ;  /* 0x0000002ef414723c */ /* 0x040fe8000000181c */
[----:B------:R1:W1:Y:S01]  /*2680*/  MUFU.TANH R42, R15 ;  /* 0x0000000f002a7308 */ /* 0x0002620000002400 */
[----:B------:R5:W-:Y:S04]  /*2690*/  STL [R1+0x18], R2 ;  /* 0x0000180201007387 */ /* 0x000be80000100800 */
[----:B------:R2:W-:Y:S01]  /*26a0*/  STL [R1+0x14], R6 ;  /* 0x0000140601007387 */ /* 0x0005e20000100800 */
[----:B---3--:R-:W-:Y:S01]  /*26b0*/  HMMA.16816.F32 R8, R244, R34, R8 ;  /* 0x00000022f408723c */ /* 0x008fe20000001808 */
[----:B------:R-:W-:-:S02]  /*26c0*/  FMUL.FTZ R24, R24, c[0x0][0x320] ;  /* 0x0000c80018187a20 */ /* 0x000fc40000410000 */
[----:B------:R-:W-:Y:S02]  /*26d0*/  FMUL.FTZ R25, R25, c[0x0][0x320] ;  /* 0x0000c80019197a20 */ /* 0x000fe40000410000 */
[----:B------:R-:W-:Y:S01]  /*26e0*/  FMUL.FTZ R26, R26, c[0x0][0x320] ;  /* 0x0000c8001a1a7a20 */ /* 0x000fe20000410000 */
[----:B------:R3:W2:Y:S01]  /*26f0*/  MUFU.TANH R41, R24 ;  /* 0x0000001800297308 */ /* 0x0006a20000002400 */
[----:B------:R-:W-:Y:S01]  /*2700*/  FMUL.FTZ R27, R27, c[0x0][0x320] ;  /* 0x0000c8001b1b7a20 */ /* 0x000fe20000410000 */
[----:B-1----:R-:W-:Y:S01]  /*2710*/  HMMA.16816.F32 R12, R244, R32, R16 ;  /* 0x00000020f40c723c */ /* 0x002fe20000001810 */
[----:B----4-:R-:W-:-:S05]  /*2720*/  IADD3 R3, R91, 0x7000, RZ ;  /* 0x000070005b037810 */ /* 0x010fca0007ffe0ff */
[----:B------:R3:W1:Y:S01]  /*2730*/  MUFU.TANH R40, R25 ;  /* 0x0000001900287308 */ /* 0x0006620000002400 */
[----:B------:R-:W-:Y:S02]  /*2740*/  FMUL.FTZ R23, R23, c[0x0][0x320] ;  /* 0x0000c80017177a20 */ /* 0x000fe40000410000 */
[----:B------:R-:W-:Y:S01]  /*2750*/  FMUL.FTZ R20, R20, c[0x0][0x320] ;  /* 0x0000c80014147a20 */ /* 0x000fe20000410000 */
[----:B-----5:R-:W-:Y:S01]  /*2760*/  IADD3 R2, R91, 0x7800, RZ ;  /* 0x000078005b027810 */ /* 0x020fe20007ffe0ff */
[----:B------:R-:W-:Y:S02]  /*2770*/  FMUL.FTZ R21, R21, c[0x0][0x320] ;  /* 0x0000c80015157a20 */ /* 0x000fe40000410000 */
[----:B------:R-:W-:Y:S01]  /*2780*/  FMUL.FTZ R22, R22, c[0x0][0x320] ;  /* 0x0000c80016167a20 */ /* 0x000fe20000410000 */
[----:B------:R3:W4:Y:S01]  /*2790*/  MUFU.TANH R37, R26 ;  /* 0x0000001a00257308 */ /* 0x0007220000002400 */
[----:B------:R3:W-:Y:S01]  /*27a0*/  STL [R1+0xc], R2 ;  /* 0x00000c0201007387 */ /* 0x0007e20000100800 */
[----:B------:R-:W-:-:S02]  /*27b0*/  FMUL.FTZ R8, R8, c[0x0][0x320] ;  /* 0x0000c80008087a20 */ /* 0x000fc40000410000 */
[----:B------:R-:W-:Y:S01]  /*27c0*/  FMUL.FTZ R9, R9, c[0x0][0x320] ;  /* 0x0000c80009097a20 */ /* 0x000fe20000410000 */
[----:B------:R3:W-:Y:S01]  /*27d0*/  STL [R1+0x10], R3 ;  /* 0x0000100301007387 */ /* 0x0007e20000100800 */
[----:B------:R-:W-:Y:S02]  /*27e0*/  FMUL.FTZ R10, R10, c[0x0][0x320] ;  /* 0x0000c8000a0a7a20 */ /* 0x000fe40000410000 */
[----:B------:R-:W-:Y:S01]  /*27f0*/  FMUL.FTZ R11, R11, c[0x0][0x320] ;  /* 0x0000c8000b0b7a20 */ /* 0x000fe20000410000 */
[----:B------:R3:W1:Y:S01]  /*2800*/  MUFU.TANH R36, R27 ;  /* 0x0000001b00247308 */ /* 0x0006620000002400 */
[----:B------:R-:W-:Y:S02]  /*2810*/  FMUL.FTZ R12, R12, c[0x0][0x320] ;  /* 0x0000c8000c0c7a20 */ /* 0x000fe40000410000 */
[----:B------:R-:W-:Y:S02]  /*2820*/  FMUL.FTZ R13, R13, c[0x0][0x320] ;  /* 0x0000c8000d0d7a20 */ /* 0x000fe40000410000 */
[----:B------:R-:W-:-:S02]  /*2830*/  FMUL.FTZ R14, R14, c[0x0][0x320] ;  /* 0x0000c8000e0e7a20 */ /* 0x000fc40000410000 */
[----:B------:R-:W-:Y:S01]  /*2840*/  FMUL.FTZ R15, R15, c[0x0][0x320] ;  /* 0x0000c8000f0f7a20 */ /* 0x000fe20000410000 */
[----:B------:R3:W1:Y:S08]  /*2850*/  MUFU.TANH R31, R23 ;  /* 0x00000017001f7308 */ /* 0x0006700000002400 */
        /* <DEDUP_REMOVED lines=10> */
[----:B------:R3:W1:Y:S01]  /*2900*/  MUFU.TANH R28, R11 ;  /* 0x0000000b001c7308 */ /* 0x0006620000002400 */
[----:B------:R-:W-:Y:S06]  /*2910*/  BAR.SYNC.DEFER_BLOCKING 0x0 ;  /* 0x0000000000007b1d */ /* 0x000fec0000010000 */
[----:B------:R-:W-:Y:S05]  /*2920*/  @!P2 BRA `(.L_x_1) ;  /* 0x000001600000a947 */ /* 0x000fea0003800000 */
[----:B--234-:R-:W-:-:S04]  /*2930*/  LEA.HI.SX32 R8, R133, 0xfffffffe, 0x1a ;  /* 0xfffffffe85087811 */ /* 0x01cfc800078fd2ff */
[----:B------:R-:W-:Y:S01]  /*2940*/  SHF.R.S32.HI R3, RZ, 0x1f, R8 ;  /* 0x0000001fff037819 */ /* 0x000fe20000011408 */
[----:B------:R-:W-:Y:S02]  /*2950*/  IMAD R2, R86, R8, RZ ;  /* 0x0000000856027224 */ /* 0x000fe400078e02ff */
[----:B------:R-:W-:-:S04]  /*2960*/  IMAD.WIDE.U32 R8, R8, R88, R92 ;  /* 0x0000005808087225 */ /* 0x000fc800078e005c */
[----:B------:R-:W-:Y:S01]  /*2970*/  IMAD R3, R3, R88, R2 ;  /* 0x0000005803037224 */ /* 0x000fe200078e0202 */
[----:B------:R-:W-:-:S03]  /*2980*/  LEA R2, P1, R8, c[0x0][0x1c8], 0x1 ;  /* 0x0000720008027a11 */ /* 0x000fc600078208ff */
[----:B------:R-:W-:Y:S01]  /*2990*/  IMAD.IADD R3, R9, 0x1, R3 ;  /* 0x0000000109037824 */ /* 0x000fe200078e0203 */
[----:B------:R-:W-:-:S04]  /*29a0*/  LEA R6, P0, R89, R2, 0x1 ;  /* 0x0000000259067211 */ /* 0x000fc800078008ff */
[----:B------:R-:W-:Y:S01]  /*29b0*/  LEA.HI.X R3, R8, c[0x0][0x1cc], R3, 0x1, P1 ;  /* 0x0000730008037a11 */ /* 0x000fe200008f0c03 */
[----:B------:R-:W-:-:S03]  /*29c0*/  IMAD.SHL.U32 R8, R135, 0x2, RZ ;  /* 0x0000000287087824 */ /* 0x000fc600078e00ff */
[----:B------:R-:W-:Y:S02]  /*29d0*/  LEA.HI.X R7, R89, R3, R90, 0x1, P0 ;  /* 0x0000000359077211 */ /* 0x000fe400000f0c5a */
[----:B------:R-:W-:Y:S01]  /*29e0*/  @!PT LDS RZ, [RZ] ;  /* 0x00000000fffff984 */ /* 0x000fe20000000800 */
[----:B------:R-:W-:Y:S01]  /*29f0*/  @!PT LDS RZ, [RZ] ;  /* 0x00000000fffff984 */ /* 0x000fe20000000800 */
[----:B------:R-:W-:Y:S01]  /*2a00*/  @!PT LDS RZ, [RZ] ;  /* 0x00000000fffff984 */ /* 0x000fe20000000800 */
[----:B------:R2:W-:Y:S04]  /*2a10*/  LDGSTS.E.BYPASS.LTC128B.128 [R8+0x10100], [R2.64], !P6 ;  /* 0x1010000002087fae */ /* 0x0005e8000f101d48 */
[----:B------:R2:W-:Y:S04]  /*2a20*/  LDGSTS.E.BYPASS.LTC128B.128 [R8+0x12100], [R2.64+0x80], !P5 ;  /* 0x1210008002087fae */ /* 0x0005e8000e901d48 */
[----:B------:R2:W-:Y:S04]  /*2a30*/  LDGSTS.E.BYPASS.LTC128B.128 [R8+0x14100], [R2.64+0x100], !P4 ;  /* 0x1410010002087fae */ /* 0x0005e8000e101d48 */
[----:B------:R2:W-:Y:S04]  /*2a40*/  LDGSTS.E.BYPASS.LTC128B.128 [R8+0x16100], [R2.64+0x180], !P3 ;  /* 0x1610018002087fae */ /* 0x0005e8000d901d48 */
[----:B------:R2:W-:Y:S04]  /*2a50*/  LDGSTS.E.BYPASS.LTC128B.128 [R8+0x11100], [R6.64], !P6 ;  /* 0x1110000006087fae */ /* 0x0005e8000f101d48 */
[----:B------:R2:W-:Y:S04]  /*2a60*/  LDGSTS.E.BYPASS.LTC128B.128 [R8+0x13100], [R6.64+0x80], !P5 ;  /* 0x1310008006087fae */ /* 0x0005e8000e901d48 */
[----:B------:R2:W-:Y:S04]  /*2a70*/  LDGSTS.E.BYPASS.LTC128B.128 [R8+0x15100], [R6.64+0x100], !P4 ;  /* 0x1510010006087fae */ /* 0x0005e8000e101d48 */
[----:B------:R2:W-:Y:S02]  /*2a80*/  LDGSTS.E.BYPASS.LTC128B.128 [R8+0x17100], [R6.64+0x180], !P3 ;  /* 0x1710018006087fae */ /* 0x0005e4000d901d48 */
.L_x_1:
[----:B--234-:R-:W-:Y:S01]  /*2a90*/  SHF.R.S32.HI R2, RZ, 0x1f, R85 ;  /* 0x0000001fff027819 */ /* 0x01cfe20000011455 */
[----:B------:R-:W-:Y:S01]  /*2aa0*/  IMAD.SHL.U32 R249, R5, 0x2, RZ ;  /* 0x0000000205f97824 */ /* 0x000fe200078e00ff */
[----:B------:R-:W0:Y:S02]  /*2ab0*/  LDGDEPBAR ;  /* 0x00000000000079af */ /* 0x000e240000000000 */
[----:B------:R-:W-:Y:S01]  /*2ac0*/  LEA.HI R3, R2, R85, RZ, 0x2 ;  /* 0x0000005502037211 */ /* 0x000fe200078f10ff */
[----:B------:R-:W-:Y:S01]  /*2ad0*/  IMAD R250, R4, 0x2, R249 ;  /* 0x0000000204fa7824 */ /* 0x000fe200078e02f9 */
[----:B------:R-:W-:-:S02]  /*2ae0*/  LEA R108, R0, R249, 0x1 ;  /* 0x000000f9006c7211 */ /* 0x000fc400078e08ff */
[----:B------:R-:W-:Y:S01]  /*2af0*/  LOP3.LUT R2, R3, 0x7ffffffc, RZ, 0xc0, !PT ;  /* 0x7ffffffc03027812 */ /* 0x000fe200078ec0ff */
[----:B------:R2:W-:Y:S01]  /*2b00*/  STL [R1+0xc8], R3 ;  /* 0x0000c80301007387 */ /* 0x0005e20000100800 */
[----:B------:R-:W-:-:S03]  /*2b10*/  IMAD R252, R0, 0x2, R250 ;  /* 0x0000000200fc7824 */ /* 0x000fc600078e02fa */
[----:B------:R-:W-:Y:S01]  /*2b20*/  IMAD.IADD R2, R85, 0x1, -R2 ;  /* 0x0000000155027824 */ /* 0x000fe200078e0a02 */
[----:B------:R-:W-:Y:S04]  /*2b30*/  STL [R1], R108 ;  /* 0x0000006c01007387 */ /* 0x000fe80000100800 */
[----:B------:R-:W-:Y:S01]  /*2b40*/  LDSM.16.MT88.4 R68, [R252+0x900] ;  /* 0x00090000fc44783b */ /* 0x000fe20000004200 */
[----:B--2---:R-:W-:-:S04]  /*2b50*/  IMAD R3, R84, -0x40, R87 ;  /* 0xffffffc054037824 */ /* 0x004fc800078e0257 */
[----:B------:R-:W-:-:S05]  /*2b60*/  IMAD R2, R2, -0x2, R3 ;  /* 0xfffffffe02027824 */ /* 0x000fca00078e0203 */
[C---:B------:R-:W-:Y:S02]  /*2b70*/  ISETP.GT.AND P1, PT, R2.reuse, RZ, PT ;  /* 0x000000ff0200720c */ /* 0x040fe40003f24270 */
[C---:B------:R-:W-:Y:S02]  /*2b80*/  ISETP.GT.AND P0, PT, R2.reuse, 0x1, PT ;  /* 0x000000010200780c */ /* 0x040fe40003f04270 */
[----:B------:R-:W-:Y:S02]  /*2b90*/  FSEL R12, R65, -INF , P1 ;  /* 0xff800000410c7808 */ /* 0x000fe40000800000 */
[----:B------:R-:W-:Y:S02]  /*2ba0*/  FSEL R7, R73, -INF , P1 ;  /* 0xff80000049077808 */ /* 0x000fe40000800000 */
[----:B------:R-:W-:Y:S02]  /*2bb0*/  ISETP.GT.AND P1, PT, R2, 0x8, PT ;  /* 0x000000080200780c */ /* 0x000fe40003f24270 */
[----:B------:R-:W-:-:S02]  /*2bc0*/  FSEL R3, R72, -INF , P0 ;  /* 0xff80000048037808 */ /* 0x000fc40000000000 */
[----:B------:R-:W-:Y:S01]  /*2bd0*/  FSEL R11, R64, -INF , P0 ;  /* 0xff800000400b7808 */ /* 0x000fe20000000000 */
[----:B------:R-:W-:Y:S01]  /*2be0*/  LDSM.16.MT88.4 R72, [R250+0x2100] ;  /* 0x00210000fa48783b */ /* 0x000fe20000004200 */
[C---:B------:R-:W-:Y:S02]  /*2bf0*/  ISETP.GT.AND P0, PT, R2.reuse, 0x9, PT ;  /* 0x000000090200780c */ /* 0x040fe40003f04270 */
[----:B------:R-:W-:Y:S01]  /*2c00*/  FSEL R9, R57, -INF , P1 ;  /* 0xff80000039097808 */ /* 0x000fe20000800000 */
[----:B------:R-:W-:Y:S01]  /*2c10*/  LDSM.16.MT88.4 R64, [R249+0x2100] ;  /* 0x00210000f940783b */ /* 0x000fe20000004200 */
[----:B------:R-:W-:Y:S02]  /*2c20*/  FMNMX.FTZ R132, R7, R3, !PT ;  /* 0x0000000307847209 */ /* 0x000fe40007810000 */
[----:B------:R-:W-:Y:S02]  /*2c30*/  FSEL R10, R55, -INF , P1 ;  /* 0xff800000370a7808 */ /* 0x000fe40000800000 */
[----:B------:R-:W-:-:S02]  /*2c40*/  ISETP.GT.AND P1, PT, R2, 0x10, PT ;  /* 0x000000100200780c */ /* 0x000fc40003f24270 */
[----:B------:R-:W-:Y:S02]  /*2c50*/  FSEL R8, R56, -INF , P0 ;  /* 0xff80000038087808 */ /* 0x000fe40000000000 */
[----:B------:R-:W-:Y:S01]  /*2c60*/  FMNMX.FTZ R132, R9, R132, !PT ;  /* 0x0000008409847209 */ /* 0x000fe20007810000 */
[----:B------:R-:W-:Y:S01]  /*2c70*/  LDSM.16.MT88.4 R56, [R252+0x100] ;  /* 0x00010000fc38783b */ /* 0x000fe20000004200 */
[----:B------:R-:W-:Y:S02]  /*2c80*/  FSEL R14, R54, -INF , P0 ;  /* 0xff800000360e7808 */ /* 0x000fe40000000000 */
[----:B------:R-:W-:Y:S02]  /*2c90*/  ISETP.GT.AND P0, PT, R2, 0x11, PT ;  /* 0x000000110200780c */ /* 0x000fe40003f04270 */
[----:B------:R-:W-:Y:S02]  /*2ca0*/  FSEL R13, R53, -INF , P1 ;  /* 0xff800000350d7808 */ /* 0x000fe40000800000 */
[----:B------:R-:W-:-:S02]  /*2cb0*/  FMNMX.FTZ R132, R8, R132, !PT ;  /* 0x0000008408847209 */ /* 0x000fc40007810000 */
[----:B------:R-:W-:Y:S02]  /*2cc0*/  FSEL R19, R49, -INF , P1 ;  /* 0xff80000031137808 */ /* 0x000fe40000800000 */
[----:B------:R-:W-:Y:S02]  /*2cd0*/  ISETP.GT.AND P1, PT, R2, 0x18, PT ;  /* 0x000000180200780c */ /* 0x000fe40003f24270 */
[----:B------:R-:W-:Y:S02]  /*2ce0*/  FSEL R15, R52, -INF , P0 ;  /* 0xff800000340f7808 */ /* 0x000fe40000000000 */
[----:B------:R-:W-:Y:S02]  /*2cf0*/  FMNMX.FTZ R132, R13, R132, !PT ;  /* 0x000000840d847209 */ /* 0x000fe40007810000 */
[----:B------:R-:W-:Y:S02]  /*2d00*/  FSEL R22, R48, -INF , P0 ;  /* 0xff80000030167808 */ /* 0x000fe40000000000 */
[----:B------:R-:W-:Y:S01]  /*2d10*/  ISETP.GT.AND P0, PT, R2, 0x19, PT ;  /* 0x000000190200780c */ /* 0x000fe20003f04270 */
[----:B------:R-:W-:Y:S01]  /*2d20*/  LDSM.16.MT88.4 R48, [R108+0x100] ;  /* 0x000100006c30783b */ /* 0x000fe20000004200 */
[----:B------:R-:W-:-:S02]  /*2d30*/  FSEL R17, R44, -INF , P1 ;  /* 0xff8000002c117808 */ /* 0x000fc40000800000 */
[----:B------:R-:W-:Y:S02]  /*2d40*/  FMNMX.FTZ R132, R15, R132, !PT ;  /* 0x000000840f847209 */ /* 0x000fe40007810000 */
[----:B------:R-:W-:Y:S02]  /*2d50*/  FSEL R21, R43, -INF , P1 ;  /* 0xff8000002b157808 */ /* 0x000fe40000800000 */
[----:B------:R-:W-:Y:S02]  /*2d60*/  ISETP.GT.AND P1, PT, R2, 0x20, PT ;  /* 0x000000200200780c */ /* 0x000fe40003f24270 */
[----:B------:R-:W-:Y:S02]  /*2d70*/  FSEL R18, R45, -INF , P0 ;  /* 0xff8000002d127808 */ /* 0x000fe40000000000 */
[----:B------:R-:W-:Y:S02]  /*2d80*/  FMNMX.FTZ R132, R17, R132, !PT ;  /* 0x0000008411847209 */ /* 0x000fe40007810000 */
[----:B------:R-:W-:-:S02]  /*2d90*/  FSEL R20, R42, -INF , P0 ;  /* 0xff8000002a147808 */ /* 0x000fc40000000000 */
[----:B------:R-:W-:Y:S02]  /*2da0*/  ISETP.GT.AND P0, PT, R2, 0x21, PT ;  /* 0x000000210200780c */ /* 0x000fe40003f04270 */
[----:B------:R-:W-:Y:S02]  /*2db0*/  FSEL R99, R41, -INF , P1 ;  /* 0xff80000029637808 */ /* 0x000fe40000800000 */
[----:B------:R-:W-:Y:S02]  /*2dc0*/  FMNMX.FTZ R132, R18, R132, !PT ;  /* 0x0000008412847209 */ /* 0x000fe40007810000 */
[----:B------:R-:W-:Y:S02]  /*2dd0*/  FMNMX.FTZ R6, R12, R11, !PT ;  /* 0x0000000b0c067209 */ /* 0x000fe40007810000 */
[----:B------:R-:W-:Y:S02]  /*2de0*/  FSEL R105, R37, -INF , P1 ;  /* 0xff80000025697808 */ /* 0x000fe40000800000 */
[----:B------:R-:W-:-:S02]  /*2df0*/  ISETP.GT.AND P1, PT, R2, 0x28, PT ;  /* 0x000000280200780c */ /* 0x000fc40003f24270 */
[----:B-1----:R-:W-:Y:S02]  /*2e00*/  FSEL R97, R40, -INF , P0 ;  /* 0xff80000028617808 */ /* 0x002fe40000000000 */
[----:B------:R-:W-:Y:S01]  /*2e10*/  FMNMX.FTZ R132, R99, R132, !PT ;  /* 0x0000008463847209 */ /* 0x000fe20007810000 */
[----:B------:R-:W-:Y:S01]  /*2e20*/  LDSM.16.MT88.4 R40, [R249+0x900] ;  /* 0x00090000f928783b */ /* 0x000fe20000004200 */
[----:B------:R-:W-:Y:S02]  /*2e30*/  FMNMX.FTZ R6, R10, R6, !PT ;  /* 0x000000060a067209 */ /* 0x000fe40007810000 */
[----:B------:R-:W-:Y:S02]  /*2e40*/  FSEL R104, R36, -INF , P0 ;  /* 0xff80000024687808 */ /* 0x000fe40000000000 */
[----:B------:R-:W-:Y:S01]  /*2e50*/  ISETP.GT.AND P0, PT, R2, 0x29, PT ;  /* 0x000000290200780c */ /* 0x000fe20003f04270 */
[----:B------:R-:W-:Y:S01]  /*2e60*/  LDSM.16.MT88.4 R36, [R250+0x900] ;  /* 0x00090000fa24783b */ /* 0x000fe20000004200 */
[----:B------:R-:W-:-:S02]  /*2e70*/  FSEL R95, R33, -INF , P1 ;  /* 0xff800000215f7808 */ /* 0x000fc40000800000 */
[----:B------:R-:W-:Y:S02]  /*2e80*/  FMNMX.FTZ R132, R97, R132, !PT ;  /* 0x0000008461847209 */ /* 0x000fe40007810000 */
[----:B------:R-:W-:Y:S02]  /*2e90*/  FMNMX.FTZ R6, R14, R6, !PT ;  /* 0x000000060e067209 */ /* 0x000fe40007810000 */
[----:B------:R-:W-:Y:S02]  /*2ea0*/  FSEL R103, R30, -INF , P1 ;  /* 0xff8000001e677808 */ /* 0x000fe40000800000 */
[----:B------:R-:W-:Y:S02]  /*2eb0*/  ISETP.GT.AND P1, PT, R2, 0x30, PT ;  /* 0x000000300200780c */ /* 0x000fe40003f24270 */
[----:B------:R-:W-:Y:S02]  /*2ec0*/  FSEL R94, R32, -INF , P0 ;  /* 0xff800000205e7808 */ /* 0x000fe40000000000 */
[----:B------:R-:W-:Y:S01]  /*2ed0*/  FMNMX.FTZ R132, R95, R132, !PT ;  /* 0x000000845f847209 */ /* 0x000fe20007810000 */
[----:B------:R-:W-:Y:S01]  /*2ee0*/  LDSM.16.MT88.4 R32, [R108+0x900] ;  /* 0x000900006c20783b */ /* 0x000fe20000004200 */
[----:B------:R-:W-:-:S02]  /*2ef0*/  FMNMX.FTZ R6, R19, R6, !PT ;  /* 0x0000000613067209 */ /* 0x000fc40007810000 */
[----:B------:R-:W-:Y:S02]  /*2f00*/  FSEL R102, R31, -INF , P0 ;  /* 0xff8000001f667808 */ /* 0x000fe40000000000 */
[----:B------:R-:W-:Y:S02]  /*2f10*/  ISETP.GT.AND P0, PT, R2, 0x31, PT ;  /* 0x000000310200780c */ /* 0x000fe40003f04270 */
[----:B------:R-:W-:Y:S02]  /*2f20*/  FSEL R93, R27, -INF , P1 ;  /* 0xff8000001b5d7808 */ /* 0x000fe40000800000 */
[----:B------:R-:W-:Y:S02]  /*2f30*/  FMNMX.FTZ R132, R94, R132, !PT ;  /* 0x000000845e847209 */ /* 0x000fe40007810000 */
        /* <DEDUP_REMOVED lines=8> */
[----:B------:R-:W-:Y:S02]  /*2fc0*/  FSEL R91, R24, -INF , P1 ;  /* 0xff800000185b7808 */ /* 0x000fe40000800000 */
[----:B------:R-:W-:Y:S01]  /*2fd0*/  FMNMX.FTZ R132, R92, R132, !PT ;  /* 0x000000845c847209 */ /* 0x000fe20007810000 */
[----:B------:R-:W-:Y:S01]  /*2fe0*/  LDSM.16.MT88.4 R24, [R249+0x100] ;  /* 0x00010000f918783b */ /* 0x000fe20000004200 */
[----:B------:R-:W-:Y:S02]  /*2ff0*/  FMNMX.FTZ R2, R20, R6, !PT ;  /* 0x0000000614027209 */ /* 0x000fe40007810000 */
[----:B------:R-:W-:Y:S02]  /*3000*/  FSEL R90, R23, -INF , P0 ;  /* 0xff800000175a7808 */ /* 0x000fe40000000000 */
[----:B------:R-:W-:Y:S02]  /*3010*/  FMNMX.FTZ R132, R91, R132, !PT ;  /* 0x000000845b847209 */ /* 0x000fe40007810000 */
[----:B------:R-:W-:-:S02]  /*3020*/  FMNMX.FTZ R2, R105, R2, !PT ;  /* 0x0000000269027209 */ /* 0x000fc40007810000 */
[----:B------:R-:W-:Y:S02]  /*3030*/  FMNMX.FTZ R132, R90, R132, !PT ;  /* 0x000000845a847209 */ /* 0x000fe40007810000 */
[----:B------:R-:W-:Y:S02]  /*3040*/  FMNMX.FTZ R2, R104, R2, !PT ;  /* 0x0000000268027209 */ /* 0x000fe40007810000 */
[----:B------:R-:W-:Y:S01]  /*3050*/  FSEL R98, R29, -INF , P1 ;  /* 0xff8000001d627808 */ /* 0x000fe20000800000 */
[----:B------:R-:W1:Y:S01]  /*3060*/  SHFL.BFLY PT, R6, R132, 0x2, 0x1f ;  /* 0x0c401f0084067f89 */ /* 0x000e6200000e0000 */
[----:B------:R-:W-:Y:S02]  /*3070*/  FMNMX.FTZ R2, R103, R2, !PT ;  /* 0x0000000267027209 */ /* 0x000fe40007810000 */
[----:B------:R-:W-:Y:S02]  /*3080*/  FSEL R96, R28, -INF , P0 ;  /* 0xff8000001c607808 */ /* 0x000fe40000000000 */
[----:B------:R-:W-:-:S04]  /*3090*/  FMNMX.FTZ R2, R102, R2, !PT ;  /* 0x0000000266027209 */ /* 0x000fc80007810000 */
[----:B------:R-:W-:-:S04]  /*30a0*/  FMNMX.FTZ R2, R101, R2, !PT ;  /* 0x0000000265027209 */ /* 0x000fc80007810000 */
[----:B------:R-:W-:-:S04]  /*30b0*/  FMNMX.FTZ R2, R100, R2, !PT ;  /* 0x0000000264027209 */ /* 0x000fc80007810000 */
[----:B------:R-:W-:-:S04]  /*30c0*/  FMNMX.FTZ R2, R98, R2, !PT ;  /* 0x0000000262027209 */ /* 0x000fc80007810000 */
[----:B------:R-:W-:Y:S02]  /*30d0*/  FMNMX.FTZ R2, R96, R2, !PT ;  /* 0x0000000260027209 */ /* 0x000fe40007810000 */
[----:B-1----:R-:W-:-:S03]  /*30e0*/  FMNMX.FTZ R132, R132, R6, !PT ;  /* 0x0000000684847209 */ /* 0x002fc60007810000 */
[----:B------:R-:W1:Y:S04]  /*30f0*/  SHFL.BFLY PT, R6, R2, 0x2, 0x1f ;  /* 0x0c401f0002067f89 */ /* 0x000e6800000e0000 */
[----:B------:R-:W2:Y:S01]  /*3100*/  SHFL.BFLY PT, R16, R132, 0x1, 0x1f ;  /* 0x0c201f0084107f89 */ /* 0x000ea200000e0000 */
[----:B-1----:R-:W-:Y:S02]  /*3110*/  FMNMX.FTZ R2, R2, R6, !PT ;  /* 0x0000000602027209 */ /* 0x002fe40007810000 */
[----:B--2---:R-:W-:-:S03]  /*3120*/  FMNMX.FTZ R132, R132, R16, !PT ;  /* 0x0000001084847209 */ /* 0x004fc60007810000 */
[----:B------:R-:W1:Y:S01]  /*3130*/  SHFL.BFLY PT, R16, R2, 0x1, 0x1f ;  /* 0x0c201f0002107f89 */ /* 0x000e6200000e0000 */
[C---:B------:R-:W-:Y:S01]  /*3140*/  FSETP.NEU.FTZ.AND P0, PT, R132.reuse, -INF , PT ;  /* 0xff8000008400780b */ /* 0x040fe20003f1d000 */
[----:B------:R-:W-:-:S05]  /*3150*/  FMUL.FTZ R6, R132, c[0x0][0x2d0] ;  /* 0x0000b40084067a20 */ /* 0x000fca0000410000 */
[----:B------:R-:W-:-:S05]  /*3160*/  FSEL R6, R6, RZ, P0 ;  /* 0x000000ff06067208 */ /* 0x000fca0000000000 */
[--C-:B------:R-:W-:Y:S02]  /*3170*/  FFMA.FTZ R3, R3, c[0x0][0x2d0], -R6.reuse ;  /* 0x0000b40003037a23 */ /* 0x100fe40000010806 */
[--C-:B------:R-:W-:Y:S02]  /*3180*/  FFMA.FTZ R7, R7, c[0x0][0x2d0], -R6.reuse ;  /* 0x0000b40007077a23 */ /* 0x100fe40000010806 */
[----:B------:R1:W-:Y:S01]  /*3190*/  MUFU.EX2 R77, R3 ;  /* 0x00000003004d7308 */ /* 0x0003e20000000800 */
[--C-:B------:R-:W-:Y:S02]  /*31a0*/  FFMA.FTZ R9, R9, c[0x0][0x2d0], -R6.reuse ;  /* 0x0000b40009097a23 */ /* 0x100fe40000010806 */
[--C-:B------:R-:W-:Y:S02]  /*31b0*/  FFMA.FTZ R8, R8, c[0x0][0x2d0], -R6.reuse ;  /* 0x0000b40008087a23 */ /* 0x100fe40000010806 */
[----:B------:R-:W-:-:S03]  /*31c0*/  FFMA.FTZ R0, R18, c[0x0][0x2d0], -R6 ;  /* 0x0000b40012007a23 */ /* 0x000fc60000010806 */
[----:B------:R-:W-:Y:S01]  /*31d0*/  MUFU.EX2 R78, R7 ;  /* 0x00000007004e7308 */ /* 0x000fe20000000800 */
[----:B-1----:R-:W-:-:S07]  /*31e0*/  FMNMX.FTZ R3, R2, R16, !PT ;  /* 0x0000001002037209 */ /* 0x002fce0007810000 */
[----:B------:R-:W-:Y:S01]  /*31f0*/  MUFU.EX2 R79, R9 ;  /* 0x00000009004f7308 */ /* 0x000fe20000000800 */
[C---:B------:R-:W-:Y:S01]  /*3200*/  FSETP.NEU.FTZ.AND P0, PT, R3.reuse, -INF , PT ;  /* 0xff8000000300780b */ /* 0x040fe20003f1d000 */
[----:B------:R-:W-:-:S06]  /*3210*/  FMUL.FTZ R2, R3, c[0x0][0x2d0] ;  /* 0x0000b40003027a20 */ /* 0x000fcc0000410000 */
[----:B------:R-:W1:Y:S01]  /*3220*/  MUFU.EX2 R84, R8 ;  /* 0x0000000800547308 */ /* 0x000e620000000800 */
[----:B------:R-:W-:-:S05]  /*3230*/  FSEL R2, R2, RZ, P0 ;  /* 0x000000ff02027208 */ /* 0x000fca0000000000 */
[--C-:B------:R-:W-:Y:S02]  /*3240*/  FFMA.FTZ R5, R11, c[0x0][0x2d0], -R2.reuse ;  /* 0x0000b4000b057a23 */ /* 0x100fe40000010802 */
[--C-:B------:R-:W-:Y:S01]  /*3250*/  FFMA.FTZ R12, R12, c[0x0][0x2d0], -R2.reuse ;  /* 0x0000b4000c0c7a23 */ /* 0x100fe20000010802 */
[----:B------:R2:W-:Y:S01]  /*3260*/  MUFU.EX2 R88, R0 ;  /* 0x0000000000587308 */ /* 0x0005e20000000800 */
[----:B------:R-:W-:Y:S01]  /*3270*/  FFMA.FTZ R4, R14, c[0x0][0x2d0], -R2 ;  /* 0x0000b4000e047a23 */ /* 0x000fe20000010802 */
[----:B-1----:R-:W-:-:S06]  /*3280*/  F2FP.PACK_AB R14, R84, R79 ;  /* 0x0000004f540e723e */ /* 0x002fcc00000000ff */
[----:B------:R1:W-:Y:S08]  /*3290*/  MUFU.EX2 R7, R5 ;  /* 0x0000000500077308 */ /* 0x0003f00000000800 */
[----:B------:R3:W4:Y:S01]  /*32a0*/  MUFU.EX2 R76, R12 ;  /* 0x0000000c004c7308 */ /* 0x0007220000000800 */
[--C-:B--2---:R-:W-:Y:S02]  /*32b0*/  FFMA.FTZ R0, R19, c[0x0][0x2d0], -R2.reuse ;  /* 0x0000b40013007a23 */ /* 0x104fe40000010802 */
[----:B-1----:R-:W-:-:S05]  /*32c0*/  FFMA.FTZ R5, R10, c[0x0][0x2d0], -R2 ;  /* 0x0000b4000a057a23 */ /* 0x002fca0000010802 */
[----:B------:R1:W-:Y:S01]  /*32d0*/  MUFU.EX2 R82, R4 ;  /* 0x0000000400527308 */ /* 0x0003e20000000800 */
[----:B------:R-:W2:Y:S01]  /*32e0*/  LDSM.16.MT88.4 R8, [R250+0x100] ;  /* 0x00010000fa08783b */ /* 0x000ea20000004200 */
[----:B---3--:R-:W-:-:S06]  /*32f0*/  F2FP.PACK_AB R12, R77, R78 ;  /* 0x0000004e4d0c723e */ /* 0x008fcc00000000ff */
[----:B------:R-:W3:Y:S08]  /*3300*/  MUFU.EX2 R5, R5 ;  /* 0x0000000500057308 */ /* 0x000ef00000000800 */
[----:B------:R5:W-:Y:S01]  /*3310*/  MUFU.EX2 R81, R0 ;  /* 0x0000000000517308 */ /* 0x000be20000000800 */
[----:B-1----:R-:W-:Y:S01]  /*3320*/  FFMA.FTZ R4, R13, c[0x0][0x2d0], -R6 ;  /* 0x0000b4000d047a23 */ /* 0x002fe20000010806 */
[----:B----4-:R-:W-:-:S06]  /*3330*/  F2FP.PACK_AB R13, R7, R76 ;  /* 0x0000004c070d723e */ /* 0x010fcc00000000ff */
[----:B------:R1:W-:Y:S01]  /*3340*/  MUFU.EX2 R80, R4 ;  /* 0x0000000400507308 */ /* 0x0003e20000000800 */
[----:B-----5:R-:W-:-:S07]  /*3350*/  FFMA.FTZ R0, R22, c[0x0][0x2d0], -R2 ;  /* 0x0000b40016007a23 */ /* 0x020fce0000010802 */
[----:B------:R4:W5:Y:S01]  /*3360*/  MUFU.EX2 R86, R0 ;  /* 0x0000000000567308 */ /* 0x0009620000000800 */
[----:B-1----:R-:W-:Y:S01]  /*3370*/  FFMA.FTZ R4, R15, c[0x0][0x2d0], -R6 ;  /* 0x0000b4000f047a23 */ /* 0x002fe20000010806 */
[----:B---3--:R-:W-:-:S06]  /*3380*/  F2FP.PACK_AB R15, R82, R5 ;  /* 0x00000005520f723e */ /* 0x008fcc00000000ff */
[----:B------:R1:W3:Y:S01]  /*3390*/  MUFU.EX2 R83, R4 ;  /* 0x0000000400537308 */ /* 0x0002e20000000800 */
[----:B--2---:R-:W-:Y:S01]  /*33a0*/  HMMA.16816.F32 R44, R12, R8, RZ ;  /* 0x000000080c2c723c */ /* 0x004fe200000018ff */
[----:B----4-:R-:W-:-:S06]  /*33b0*/  FFMA.FTZ R0, R21, c[0x0][0x2d0], -R2 ;  /* 0x0000b40015007a23 */ /* 0x010fcc0000010802 */
[----:B-----5:R-:W-:Y:S01]  /*33c0*/  F2FP.PACK_AB R9, R86, R81 ;  /* 0x000000515609723e */ /* 0x020fe200000000ff */
[----:B------:R2:W-:Y:S01]  /*33d0*/  MUFU.EX2 R87, R0 ;  /* 0x0000000000577308 */ /* 0x0005e20000000800 */
[----:B------:R-:W-:Y:S01]  /*33e0*/  HMMA.16816.F32 R60, R12, R24, RZ ;  /* 0x000000180c3c723c */ /* 0x000fe200000018ff */
[----:B-1----:R-:W-:Y:S01]  /*33f0*/  FFMA.FTZ R4, R17, c[0x0][0x2d0], -R6 ;  /* 0x0000b40011047a23 */ /* 0x002fe20000010806 */
[----:B---3--:R-:W-:-:S05]  /*3400*/  F2FP.PACK_AB R8, R83, R80 ;  /* 0x000000505308723e */ /* 0x008fca00000000ff */
[----:B------:R-:W1:Y:S01]  /*3410*/  MUFU.EX2 R85, R4 ;  /* 0x0000000400557308 */ /* 0x000e620000000800 */
[----:B------:R-:W-:Y:S01]  /*3420*/  HMMA.16816.F32 R52, R12, R26, RZ ;  /* 0x0000001a0c34723c */ /* 0x000fe200000018ff */
[----:B--2---:R-:W-:-:S07]  /*3430*/  FFMA.FTZ R0, R20, c[0x0][0x2d0], -R2 ;  /* 0x0000b40014007a23 */ /* 0x004fce0000010802 */
[C---:B------:R-:W-:Y:S01]  /*3440*/  HMMA.16816.F32 R24, R12.reuse, R48, RZ ;  /* 0x000000300c18723c */ /* 0x040fe200000018ff */
[----:B------:R-:W2:Y:S07]  /*3450*/  MUFU.EX2 R89, R0 ;  /* 0x0000000000597308 */ /* 0x000eae0000000800 */
[C---:B------:R-:W-:Y:S07]  /*3460*/  HMMA.16816.F32 R28, R12.reuse, R10, RZ ;  /* 0x0000000a0c1c723c */ /* 0x040fee00000018ff */
[----:B-1----:R-:W-:Y:S01]  /*3470*/  F2FP.PACK_AB R10, R88, R85 ;  /* 0x00000055580a723e */ /* 0x002fe200000000ff */
[----:B------:R-:W-:Y:S01]  /*3480*/  HMMA.16816.F32 R20, R12, R50, RZ ;  /* 0x000000320c14723c */ /* 0x000fe200000018ff */
[----:B------:R-:W-:Y:S01]  /*3490*/  LDSM.16.MT88.4 R48, [R252+0x2100] ;  /* 0x00210000fc30783b */ /* 0x000fe20000004200 */
[----:B--2---:R-:W-:-:S06]  /*34a0*/  F2FP.PACK_AB R11, R89, R87 ;  /* 0x00000057590b723e */ /* 0x004fcc00000000ff */
[----:B------:R-:W-:Y:S08]  /*34b0*/  HMMA.16816.F32 R16, R12, R56, RZ ;  /* 0x000000380c10723c */ /* 0x000ff000000018ff */
[C---:B------:R-:W-:Y:S01]  /*34c0*/  HMMA.16816.F32 R112, R8.reuse, R36, R44 ;  /* 0x000000240870723c */ /* 0x040fe2000000182c */
[----:B------:R-:W1:Y:S07]  /*34d0*/  LDSM.16.MT88.4 R44, [R249+0x2900] ;  /* 0x00290000f92c783b */ /* 0x000e6e0000004200 */
[C---:B------:R-:W-:Y:S08]  /*34e0*/  HMMA.16816.F32 R24, R8.reuse, R32, R24 ;  /* 0x000000200818723c */ /* 0x040ff00000001818 */
[C---:B------:R-:W-:Y:S01]  /*34f0*/  HMMA.16816.F32 R156, R8.reuse, R38, R28 ;  /* 0x00000026089c723c */ /* 0x040fe2000000181c */
[----:B------:R-:W2:Y:S07]  /*3500*/  LDSM.16.MT88.4 R36, [R250+0x2900] ;  /* 0x00290000fa24783b */ /* 0x000eae0000004200 */
[----:B------:R-:W-:Y:S01]  /*3510*/  HMMA.16816.F32 R164, R8, R34, R20 ;  /* 0x0000002208a4723c */ /* 0x000fe20000001814 */
[----:B------:R-:W-:Y:S01]  /*3520*/  IMAD.MOV.U32 R4, RZ, RZ, R115 ;  /* 0x000000ffff047224 */ /* 0x000fe200078e0073 */
[----:B------:R-:W-:Y:S01]  /*3530*/  MOV R137, R113 ;  /* 0x0000007100897202 */ /* 0x000fe20000000f00 */
[----:B------:R-:W-:-:S02]  /*3540*/  IMAD.MOV.U32 R138, RZ, RZ, R114 ;  /* 0x000000ffff8a7224 */ /* 0x000fc400078e0072 */
[----:B------:R-:W-:-:S03]  /*3550*/  IMAD.MOV.U32 R136, RZ, RZ, R112 ;  /* 0x000000ffff887224 */ /* 0x000fc600078e0070 */
[----:B------:R-:W-:Y:S01]  /*3560*/  HMMA.16816.F32 R32, R12, R58, RZ ;  /* 0x0000003a0c20723c */ /* 0x000fe200000018ff */
[----:B------:R-:W-:Y:S01]  /*3570*/  IMAD.MOV.U32 R110, RZ, RZ, R25 ;  /* 0x000000ffff6e7224 */ /* 0x000fe200078e0019 */
[----:B------:R-:W-:Y:S01]  /*3580*/  MOV R106, R26 ;  /* 0x0000001a006a7202 */ /* 0x000fe20000000f00 */
[----:B------:R-:W-:Y:S01]  /*3590*/  IMAD.MOV.U32 R109, RZ, RZ, R24 ;  /* 0x000000ffff6d7224 */ /* 0x000fe200078e0018 */
[----:B------:R-:W-:Y:S01]  /*35a0*/  LDSM.16.MT88.4 R56, [R108+0x2900] ;  /* 0x002900006c38783b */ /* 0x000fe20000004200 */
[----:B------:R-:W-:-:S03]  /*35b0*/  IMAD.MOV.U32 R107, RZ, RZ, R27 ;  /* 0x000000ffff6b7224 */ /* 0x000fc600078e001b */
[----:B------:R-:W-:Y:S08]  /*35c0*/  HMMA.16816.F32 R28, R12, R64, RZ ;  /* 0x000000400c1c723c */ /* 0x000ff000000018ff */
[C---:B------:R-:W-:Y:S08]  /*35d0*/  HMMA.16816.F32 R16, R8.reuse, R68, R16 ;  /* 0x000000440810723c */ /* 0x040ff00000001810 */
[C---:B------:R-:W-:Y:S01]  /*35e0*/  HMMA.16816.F32 R140, R8.reuse, R40, R60 ;  /* 0x00000028088c723c */ /* 0x040fe2000000183c */
[----:B------:R-:W-:Y:S07]  /*35f0*/  LDSM.16.MT88.4 R60, [R249+0x4100] ;  /* 0x00410000f93c783b */ /* 0x000fee0000004200 */
[----:B------:R-:W-:Y:S01]  /*3600*/  HMMA.16816.F32 R148, R8, R42, R52 ;  /* 0x0000002a0894723c */ /* 0x000fe20000001834 */
[----:B------:R-:W3:Y:S07]  /*3610*/  LDSM.16.MT88.4 R40, [R108+0x2100] ;  /* 0x002100006c28783b */ /* 0x000eee0000004200 */
[----:B------:R-:W-:Y:S01]  /*3620*/  HMMA.16816.F32 R20, R12, R72, RZ ;  /* 0x000000480c14723c */ /* 0x000fe200000018ff */
[----:B------:R-:W-:Y:S01]  /*3630*/  IMAD.MOV.U32 R111, RZ, RZ, R17 ;  /* 0x000000ffff6f7224 */ /* 0x000fe200078e0011 */
[----:B------:R-:W-:Y:S01]  /*3640*/  MOV R69, R18 ;  /* 0x0000001200457202 */ /* 0x000fe20000000f00 */
[----:B------:R-:W-:-:S02]  /*3650*/  IMAD.MOV.U32 R68, RZ, RZ, R19 ;  /* 0x000000ffff447224 */ /* 0x000fc400078e0013 */
[----:B------:R-:W-:-:S03]  /*3660*/  IMAD.MOV.U32 R139, RZ, RZ, R16 ;  /* 0x000000ffff8b7224 */ /* 0x000fc600078e0010 */
[----:B------:R-:W-:Y:S01]  /*3670*/  HMMA.16816.F32 R24, R12, R66, RZ ;  /* 0x000000420c18723c */ /* 0x000fe200000018ff */
[----:B------:R-:W-:Y:S07]  /*3680*/  LDSM.16.MT88.4 R64, [R249+0x4900] ;  /* 0x00490000f940783b */ /* 0x000fee0000004200 */
[C---:B------:R-:W-:Y:S08]  /*3690*/  HMMA.16816.F32 R52, R8.reuse, R70, R32 ;  /* 0x000000460834723c */ /* 0x040ff00000001820 */
[----:B-1----:R-:W-:Y:S08]  /*36a0*/  HMMA.16816.F32 R28, R8, R44, R28 ;  /* 0x0000002c081c723c */ /* 0x002ff0000000181c */
[----:B------:R-:W-:Y:S08]  /*36b0*/  HMMA.16816.F32 R16, R12, R74, RZ ;  /* 0x0000004a0c10723c */ /* 0x000ff000000018ff */
[----:B--2---:R-:W-:Y:S01]  /*36c0*/  HMMA.16816.F32 R20, R8, R36, R20 ;  /* 0x000000240814723c */ /* 0x004fe20000001814 */
[----:B------:R-:W-:Y:S01]  /*36d0*/  MOV R0, R52 ;  /* 0x0000003400007202 */ /* 0x000fe20000000f00 */
[----:B------:R-:W-:Y:S01]  /*36e0*/  IMAD.MOV.U32 R131, RZ, RZ, R53 ;  /* 0x000000ffff837224 */ /* 0x000fe200078e0035 */
[----:B------:R-:W-:Y:S01]  /*36f0*/  MOV R129, R55 ;  /* 0x0000003700817202 */ /* 0x000fe20000000f00 */
[----:B------:R-:W-:-:S02]  /*3700*/  IMAD.MOV.U32 R130, RZ, RZ, R54 ;  /* 0x000000ffff827224 */ /* 0x000fc400078e0036 */
[----:B------:R-:W1:Y:S02]  /*3710*/  LDSM.16.MT88.4 R52, [R252+0x2900] ;  /* 0x00290000fc34783b */ /* 0x000e640000004200 */
[----:B------:R-:W-:Y:S01]  /*3720*/  HMMA.16816.F32 R24, R8, R46, R24 ;  /* 0x0000002e0818723c */ /* 0x000fe20000001818 */
[----:B------:R-:W-:Y:S01]  /*3730*/  IMAD.MOV.U32 R115, RZ, RZ, R29 ;  /* 0x000000ffff737224 */ /* 0x000fe200078e001d */
[----:B------:R-:W-:Y:S01]  /*3740*/  MOV R113, R31 ;  /* 0x0000001f00717202 */ /* 0x000fe20000000f00 */
[----:B------:R-:W-:Y:S02]  /*3750*/  IMAD.MOV.U32 R114, RZ, RZ, R30 ;  /* 0x000000ffff727224 */ /* 0x000fe400078e001e */
[----:B------:R-:W-:-:S03]  /*3760*/  IMAD.MOV.U32 R112, RZ, RZ, R28 ;  /* 0x000000ffff707224 */ /* 0x000fc600078e001c */
[C---:B---3--:R-:W-:Y:S08]  /*3770*/  HMMA.16816.F32 R32, R12.reuse, R40, RZ ;  /* 0x000000280c20723c */ /* 0x048ff000000018ff */
[----:B------:R-:W-:Y:S01]  /*3780*/  HMMA.16816.F32 R28, R12, R42, RZ ;  /* 0x0000002a0c1c723c */ /* 0x000fe200000018ff */
[----:B------:R-:W2:Y:S01]  /*3790*/  LDSM.16.MT88.4 R40, [R250+0x4100] ;  /* 0x00410000fa28783b */ /* 0x000ea20000004200 */
[----:B------:R-:W-:Y:S01]  /*37a0*/  MOV R44, R22 ;  /* 0x00000016002c7202 */ /* 0x000fe20000000f00 */
[----:B------:R-:W-:Y:S01]  /*37b0*/  IMAD.MOV.U32 R37, RZ, RZ, R23 ;  /* 0x000000ffff257224 */ /* 0x000fe200078e0017 */
[----:B------:R-:W-:Y:S01]  /*37c0*/  MOV R128, R20 ;  /* 0x0000001400807202 */ /* 0x000fe20000000f00 */
[----:B------:R-:W-:-:S03]  /*37d0*/  IMAD.MOV.U32 R36, RZ, RZ, R21 ;  /* 0x000000ffff247224 */ /* 0x000fc600078e0015 */
[----:B------:R-:W-:Y:S01]  /*37e0*/  HMMA.16816.F32 R16, R8, R38, R16 ;  /* 0x000000260810723c */ /* 0x000fe20000001810 */
[----:B------:R-:W-:Y:S01]  /*37f0*/  IMAD.MOV.U32 R187, RZ, RZ, R26 ;  /* 0x000000ffffbb7224 */ /* 0x000fe200078e001a */
[----:B------:R-:W-:Y:S01]  /*3800*/  MOV R186, R27 ;  /* 0x0000001b00ba7202 */ /* 0x000fe20000000f00 */
[----:B------:R-:W-:Y:S02]  /*3810*/  IMAD.MOV.U32 R185, RZ, RZ, R24 ;  /* 0x000000ffffb97224 */ /* 0x000fe400078e0018 */
[----:B------:R-:W-:-:S03]  /*3820*/  IMAD.MOV.U32 R184, RZ, RZ, R25 ;  /* 0x000000ffffb87224 */ /* 0x000fc600078e0019 */
[C---:B------:R-:W-:Y:S07]  /*3830*/  HMMA.16816.F32 R24, R12.reuse, R48, RZ ;  /* 0x000000300c18723c */ /* 0x040fee00000018ff */
[----:B------:R-:W-:Y:S01]  /*3840*/  IMAD.MOV.U32 R48, RZ, RZ, R44 ;  /* 0x000000ffff307224 */ /* 0x000fe200078e002c */
[----:B------:R-:W-:Y:S01]  /*3850*/  HMMA.16816.F32 R20, R12, R50, RZ ;  /* 0x000000320c14723c */ /* 0x000fe200000018ff */
[----:B------:R-:W3:Y:S01]  /*3860*/  LDSM.16.MT88.4 R44, [R108+0x4100] ;  /* 0x004100006c2c783b */ /* 0x000ee20000004200 */
[----:B------:R-:W-:-:S05]  /*3870*/  MOV R49, R37 ;  /* 0x0000002500317202 */ /* 0x000fca0000000f00 */
[----:B------:R-:W-:Y:S01]  /*3880*/  IMAD.MOV.U32 R51, RZ, RZ, R36 ;  /* 0x000000ffff337224 */ /* 0x000fe200078e0024 */
[----:B------:R-:W-:Y:S01]  /*3890*/  HMMA.16816.F32 R188, R8, R56, R32 ;  /* 0x0000003808bc723c */ /* 0x000fe20000001820 */
[----:B------:R-:W4:Y:S01]  /*38a0*/  LDSM.16.MT88.4 R32, [R250+0x4900] ;  /* 0x00490000fa20783b */ /* 0x000f220000004200 */
[----:B------:R-:W-:Y:S01]  /*38b0*/  IMAD.MOV.U32 R119, RZ, RZ, R17 ;  /* 0x000000ffff777224 */ /* 0x000fe200078e0011 */
[----:B------:R-:W-:Y:S01]  /*38c0*/  MOV R117, R19 ;  /* 0x0000001300757202 */ /* 0x000fe20000000f00 */
[----:B------:R-:W-:Y:S01]  /*38d0*/  IMAD.MOV.U32 R118, RZ, RZ, R18 ;  /* 0x000000ffff767224 */ /* 0x000fe200078e0012 */
[----:B------:R-:W5:Y:S01]  /*38e0*/  LDSM.16.MT88.4 R36, [R108+0x4900] ;  /* 0x004900006c24783b */ /* 0x000f620000004200 */
[----:B------:R-:W-:Y:S01]  /*38f0*/  IMAD.MOV.U32 R116, RZ, RZ, R16 ;  /* 0x000000ffff747224 */ /* 0x000fe200078e0010 */
[----:B------:R-:W-:Y:S01]  /*3900*/  MOV R57, R109 ;  /* 0x0000006d00397202 */ /* 0x000fe20000000f00 */
[----:B------:R-:W-:Y:S01]  /*3910*/  HMMA.16816.F32 R16, R12, R60, RZ ;  /* 0x0000003c0c10723c */ /* 0x000fe200000018ff */
[----:B------:R-:W-:-:S02]  /*3920*/  IMAD.MOV.U32 R50, RZ, RZ, R111 ;  /* 0x000000ffff327224 */ /* 0x000fc400078e006f */
[----:B------:R-:W-:-:S04]  /*3930*/  IMAD.MOV.U32 R56, RZ, RZ, R110 ;  /* 0x000000ffff387224 */ /* 0x000fc800078e006e */
[----:B------:R-:W-:Y:S01]  /*3940*/  MOV R61, R69 ;  /* 0x00000045003d7202 */ /* 0x000fe20000000f00 */
[----:B-1----:R-:W-:Y:S01]  /*3950*/  HMMA.16816.F32 R72, R8, R52, R24 ;  /* 0x000000340848723c */ /* 0x002fe20000001818 */
[----:B------:R-:W-:-:S06]  /*3960*/  IMAD.MOV.U32 R60, RZ, RZ, R68 ;  /* 0x000000ffff3c7224 */ /* 0x000fcc00078e0044 */
[----:B------:R-:W-:Y:S01]  /*3970*/  IMAD.MOV.U32 R53, RZ, RZ, R115 ;  /* 0x000000ffff357224 */ /* 0x000fe200078e0073 */
[----:B------:R-:W-:Y:S01]  /*3980*/  HMMA.16816.F32 R168, R8, R54, R20 ;  /* 0x0000003608a8723c */ /* 0x000fe20000001814 */
[----:B------:R-:W-:-:S06]  /*3990*/  IMAD.MOV.U32 R52, RZ, RZ, R139 ;  /* 0x000000ffff347224 */ /* 0x000fcc00078e008b */
[----:B------:R-:W-:Y:S01]  /*39a0*/  IMAD.MOV.U32 R54, RZ, RZ, R61 ;  /* 0x000000ffff367224 */ /* 0x000fe200078e003d */
[----:B--2---:R-:W-:Y:S01]  /*39b0*/  HMMA.16816.F32 R24, R12, R40, RZ ;  /* 0x000000280c18723c */ /* 0x004fe200000018ff */
[----:B------:R-:W-:Y:S01]  /*39c0*/  IMAD.MOV.U32 R55, RZ, RZ, R50 ;  /* 0x000000ffff377224 */ /* 0x000fe200078e0032 */
[----:B------:R-:W-:Y:S01]  /*39d0*/  MOV R61, R184 ;  /* 0x000000b8003d7202 */ /* 0x000fe20000000f00 */
[----:B------:R-:W-:-:S05]  /*39e0*/  IMAD.MOV.U32 R50, RZ, RZ, R185 ;  /* 0x000000ffff327224 */ /* 0x000fca00078e00b9 */
[----:B------:R-:W-:Y:S01]  /*39f0*/  HMMA.16816.F32 R20, R12, R42, RZ ;  /* 0x0000002a0c14723c */ /* 0x000fe200000018ff */
[----:B------:R-:W1:Y:S07]  /*3a00*/  LDSM.16.MT88.4 R40, [R252+0x4100] ;  /* 0x00410000fc28783b */ /* 0x000e6e0000004200 */
[----:B------:R-:W-:Y:S07]  /*3a10*/  HMMA.16816.F32 R180, R8, R64, R16 ;  /* 0x0000004008b4723c */ /* 0x000fee0000001810 */
[----:B------:R-:W-:Y:S01]  /*3a20*/  MOV R65, R60 ;  /* 0x0000003c00417202 */ /* 0x000fe20000000f00 */
[----:B---3--:R-:W-:Y:S01]  /*3a30*/  HMMA.16816.F32 R16, R12, R44, RZ ;  /* 0x0000002c0c10723c */ /* 0x008fe200000018ff */
[----:B------:R-:W-:-:S06]  /*3a40*/  IMAD.MOV.U32 R60, RZ, RZ, R186 ;  /* 0x000000ffff3c7224 */ /* 0x000fcc00078e00ba */
[----:B------:R-:W-:Y:S01]  /*3a50*/  IMAD.MOV.U32 R45, RZ, RZ, R53 ;  /* 0x000000ffff2d7224 */ /* 0x000fe200078e0035 */
[----:B----4-:R-:W-:Y:S01]  /*3a60*/  HMMA.16816.F32 R160, R8, R32, R24 ;  /* 0x0000002008a0723c */ /* 0x010fe20000001818 */
[----:B------:R-:W2:Y:S01]  /*3a70*/  LDSM.16.MT88.4 R24, [R252+0x4900] ;  /* 0x00490000fc18783b */ /* 0x000ea20000004200 */
[----:B------:R-:W-:-:S05]  /*3a80*/  MOV R53, R51 ;  /* 0x0000003300357202 */ /* 0x000fca0000000f00 */
[--C-:B------:R-:W-:Y:S01]  /*3a90*/  FFMA.FTZ R32, R105, c[0x0][0x2d0], -R2.reuse ;  /* 0x0000b40069207a23 */ /* 0x100fe20000010802 */
[----:B------:R-:W-:Y:S01]  /*3aa0*/  HMMA.16816.F32 R68, R8, R58, R28 ;  /* 0x0000003a0844723c */ /* 0x000fe2000000181c */
[----:B------:R-:W-:-:S06]  /*3ab0*/  FFMA.FTZ R33, R104, c[0x0][0x2d0], -R2 ;  /* 0x0000b40068217a23 */ /* 0x000fcc0000010802 */
[----:B------:R-:W-:Y:S01]  /*3ac0*/  IMAD.MOV.U32 R59, RZ, RZ, R0 ;  /* 0x000000ffff3b7224 */ /* 0x000fe200078e0000 */
[----:B------:R-:W-:Y:S01]  /*3ad0*/  HMMA.16816.F32 R28, R12, R62, RZ ;  /* 0x0000003e0c1c723c */ /* 0x000fe200000018ff */
[----:B------:R-:W-:Y:S01]  /*3ae0*/  FADD.FTZ R0, R78, R77 ;  /* 0x0000004d4e007221 */ /* 0x000fe20000010000 */
[----:B------:R-:W-:Y:S01]  /*3af0*/  MOV R58, R114 ;  /* 0x00000072003a7202 */ /* 0x000fe20000000f00 */
[----:B------:R-:W-:Y:S01]  /*3b00*/  IMAD.MOV.U32 R78, RZ, RZ, R56 ;  /* 0x000000ffff4e7224 */ /* 0x000fe200078e0038 */
[----:B------:R-:W-:Y:S01]  /*3b10*/  MOV R77, R59 ;  /* 0x0000003b004d7202 */ /* 0x000fe20000000f00 */
[----:B------:R-:W-:Y:S02]  /*3b20*/  IMAD.MOV.U32 R59, RZ, RZ, R113 ;  /* 0x000000ffff3b7224 */ /* 0x000fe400078e0071 */
[----:B------:R-:W-:Y:S01]  /*3b30*/  IMAD.MOV.U32 R56, RZ, RZ, R112 ;  /* 0x000000ffff387224 */ /* 0x000fe200078e0070 */
[----:B-----5:R-:W-:Y:S01]  /*3b40*/  HMMA.16816.F32 R152, R8, R36, R16 ;  /* 0x000000240898723c */ /* 0x020fe20000001810 */
[----:B------:R-:W-:-:S02]  /*3b50*/  FADD.FTZ R0, R79, R0 ;  /* 0x000000004f007221 */ /* 0x000fc40000010000 */
[----:B------:R-:W-:Y:S02]  /*3b60*/  IMAD.MOV.U32 R79, RZ, RZ, R137 ;  /* 0x000000ffff4f7224 */ /* 0x000fe400078e0089 */
[----:B------:R-:W-:Y:S01]  /*3b70*/  FADD.FTZ R0, R84, R0 ;  /* 0x0000000054007221 */ /* 0x000fe20000010000 */
[----:B------:R-:W-:Y:S01]  /*3b80*/  MOV R84, R136 ;  /* 0x0000008800547202 */ /* 0x000fe20000000f00 */
[----:B------:R-:W-:Y:S01]  /*3b90*/  FFMA.FTZ R37, R90, c[0x0][0x2d0], -R6 ;  /* 0x0000b4005a257a23 */ /* 0x000fe20000010806 */
[----:B-1----:R-:W-:Y:S01]  /*3ba0*/  HMMA.16816.F32 R16, R12, R40, RZ ;  /* 0x000000280c10723c */ /* 0x002fe200000018ff */
[----:B------:R-:W-:Y:S02]  /*3bb0*/  FADD.FTZ R0, R80, R0 ;  /* 0x0000000050007221 */ /* 0x000fe40000010000 */
[----:B------:R-:W-:Y:S02]  /*3bc0*/  IMAD.MOV.U32 R44, RZ, RZ, R56 ;  /* 0x000000ffff2c7224 */ /* 0x000fe400078e0038 */
[----:B------:R-:W-:-:S02]  /*3bd0*/  FADD.FTZ R0, R83, R0 ;  /* 0x0000000053007221 */ /* 0x000fc40000010000 */
[----:B------:R-:W-:Y:S01]  /*3be0*/  IMAD.MOV.U32 R41, RZ, RZ, R108 ;  /* 0x000000ffff297224 */ /* 0x000fe200078e006c */
[C---:B------:R-:W-:Y:S01]  /*3bf0*/  HMMA.16816.F32 R124, R8.reuse, R34, R20 ;  /* 0x00000022087c723c */ /* 0x040fe20000001814 */
[----:B------:R-:W-:Y:S02]  /*3c00*/  IMAD.MOV.U32 R56, RZ, RZ, R116 ;  /* 0x000000ffff387224 */ /* 0x000fe400078e0074 */
[--C-:B------:R-:W-:Y:S02]  /*3c10*/  FFMA.FTZ R36, R101, c[0x0][0x2d0], -R2.reuse ;  /* 0x0000b40065247a23 */ /* 0x100fe40000010802 */
[--C-:B------:R-:W-:Y:S02]  /*3c20*/  FFMA.FTZ R40, R98, c[0x0][0x2d0], -R2.reuse ;  /* 0x0000b40062287a23 */ /* 0x100fe40000010802 */
[--C-:B------:R-:W-:Y:S01]  /*3c30*/  FFMA.FTZ R34, R103, c[0x0][0x2d0], -R2.reuse ;  /* 0x0000b40067227a23 */ /* 0x100fe20000010802 */
[----:B------:R-:W-:Y:S01]  /*3c40*/  HMMA.16816.F32 R144, R8, R66, R28 ;  /* 0x000000420890723c */ /* 0x000fe2000000181c */
[----:B------:R-:W1:Y:S01]  /*3c50*/  LDSM.16.MT88.4 R28, [R249+0x6100] ;  /* 0x00610000f91c783b */ /* 0x000e620000004200 */
[----:B------:R-:W-:-:S02]  /*3c60*/  FFMA.FTZ R35, R102, c[0x0][0x2d0], -R2 ;  /* 0x0000b40066237a23 */ /* 0x000fc40000010802 */
[----:B------:R-:W-:Y:S02]  /*3c70*/  IMAD.MOV.U32 R63, RZ, RZ, R60 ;  /* 0x000000ffff3f7224 */ /* 0x000fe400078e003c */
[----:B------:R-:W-:Y:S02]  /*3c80*/  IMAD.MOV.U32 R60, RZ, RZ, R50 ;  /* 0x000000ffff3c7224 */ /* 0x000fe400078e0032 */
[----:B------:R-:W-:Y:S01]  /*3c90*/  HMMA.16816.F32 R20, R12, R46, RZ ;  /* 0x0000002e0c14723c */ /* 0x000fe200000018ff */
[----:B------:R-:W-:Y:S02]  /*3ca0*/  IMAD.MOV.U32 R105, RZ, RZ, R78 ;  /* 0x000000ffff697224 */ /* 0x000fe400078e004e */
[----:B------:R-:W-:Y:S02]  /*3cb0*/  IMAD.MOV.U32 R78, RZ, RZ, R130 ;  /* 0x000000ffff4e7224 */ /* 0x000fe400078e0082 */
[----:B------:R-:W-:Y:S01]  /*3cc0*/  IMAD.MOV.U32 R101, RZ, RZ, R79 ;  /* 0x000000ffff657224 */ /* 0x000fe200078e004f */
[----:B------:R-:W-:Y:S01]  /*3cd0*/  MOV R79, R129 ;  /* 0x00000081004f7202 */ /* 0x000fe20000000f00 */
[----:B------:R-:W-:Y:S01]  /*3ce0*/  IMAD.MOV.U32 R47, RZ, RZ, R59 ;  /* 0x000000ffff2f7224 */ /* 0x000fe200078e003b */
[----:B--2---:R-:W-:Y:S01]  /*3cf0*/  HMMA.16816.F32 R120, R8, R24, R16 ;  /* 0x000000180878723c */ /* 0x004fe20000001810 */
[----:B------:R-:W-:Y:S01]  /*3d00*/  MOV R46, R58 ;  /* 0x0000003a002e7202 */ /* 0x000fe20000000f00 */
[----:B------:R-:W-:Y:S01]  /*3d10*/  IMAD.MOV.U32 R58, RZ, RZ, R118 ;  /* 0x000000ffff3a7224 */ /* 0x000fe200078e0076 */
[----:B------:R-:W-:-:S04]  /*3d20*/  MOV R59, R117 ;  /* 0x00000075003b7202 */ /* 0x000fc80000000f00 */
[----:B------:R-:W-:Y:S01]  /*3d30*/  FFMA.FTZ R24, R99, c[0x0][0x2d0], -R6 ;  /* 0x0000b40063187a23 */ /* 0x000fe20000010806 */
[----:B------:R-:W-:Y:S01]  /*3d40*/  HMMA.16816.F32 R16, R12, R42, RZ ;  /* 0x0000002a0c10723c */ /* 0x000fe200000018ff */
[----:B------:R-:W-:Y:S02]  /*3d50*/  FADD.FTZ R25, R85, R0 ;  /* 0x0000000055197221 */ /* 0x000fe40000010000 */
[----:B------:R-:W-:-:S04]  /*3d60*/  IMAD.MOV.U32 R99, RZ, RZ, R65 ;  /* 0x000000ffff637224 */ /* 0x000fc800078e0041 */
[----:B------:R-:W-:Y:S01]  /*3d70*/  IMAD.MOV.U32 R43, RZ, RZ, R57 ;  /* 0x000000ffff2b7224 */ /* 0x000fe200078e0039 */
[----:B------:R-:W-:Y:S01]  /*3d80*/  HMMA.16816.F32 R108, R8, R38, R20 ;  /* 0x00000026086c723c */ /* 0x000fe20000001814 */
[----:B------:R-:W2:Y:S01]  /*3d90*/  LDSM.16.MT88.4 R20, [R249+0x6900] ;  /* 0x00690000f914783b */ /* 0x000ea20000004200 */
[----:B------:R-:W-:Y:S01]  /*3da0*/  MOV R57, R187 ;  /* 0x000000bb00397202 */ /* 0x000fe20000000f00 */
[----:B------:R-:W-:Y:S01]  /*3db0*/  IMAD.MOV.U32 R104, RZ, RZ, R43 ;  /* 0x000000ffff687224 */ /* 0x000fe200078e002b */
[----:B------:R-:W-:Y:S01]  /*3dc0*/  MOV R42, R4 ;  /* 0x00000004002a7202 */ /* 0x000fe20000000f00 */
[----:B------:R-:W-:Y:S01]  /*3dd0*/  FADD.FTZ R4, R76, R7 ;  /* 0x000000074c047221 */ /* 0x000fe20000010000 */
[----:B------:R-:W-:Y:S01]  /*3de0*/  MOV R62, R57 ;  /* 0x00000039003e7202 */ /* 0x000fe20000000f00 */
[----:B------:R-:W-:Y:S01]  /*3df0*/  IMAD.MOV.U32 R76, RZ, RZ, R138 ;  /* 0x000000ffff4c7224 */ /* 0x000fe200078e008a */
[----:B------:R-:W-:Y:S01]  /*3e00*/  MOV R103, R42 ;  /* 0x0000002a00677202 */ /* 0x000fe20000000f00 */
[----:B------:R-:W-:-:S02]  /*3e10*/  FADD.FTZ R4, R5, R4 ;  /* 0x0000000405047221 */ /* 0x000fc40000010000 */
[----:B------:R-:W-:Y:S02]  /*3e20*/  FFMA.FTZ R38, R91, c[0x0][0x2d0], -R6 ;  /* 0x0000b4005b267a23 */ /* 0x000fe40000010806 */
[----:B------:R-:W-:Y:S02]  /*3e30*/  FADD.FTZ R4, R82, R4 ;  /* 0x0000000452047221 */ /* 0x000fe40000010000 */
[----:B------:R-:W-:Y:S01]  /*3e40*/  IMAD.MOV.U32 R57, RZ, RZ, R119 ;  /* 0x000000ffff397224 */ /* 0x000fe200078e0077 */
[----:B------:R-:W-:Y:S01]  /*3e50*/  HMMA.16816.F32 R112, R8, R26, R16 ;  /* 0x0000001a0870723c */ /* 0x000fe20000001810 */
[----:B------:R-:W-:Y:S02]  /*3e60*/  FFMA.FTZ R39, R96, c[0x0][0x2d0], -R2 ;  /* 0x0000b40060277a23 */ /* 0x000fe40000010802 */
[----:B------:R-:W-:Y:S01]  /*3e70*/  IMAD.MOV.U32 R102, RZ, RZ, R76 ;  /* 0x000000ffff667224 */ /* 0x000fe200078e004c */
[----:B------:R-:W-:Y:S01]  /*3e80*/  MOV R76, R77 ;  /* 0x0000004d004c7202 */ /* 0x000fe20000000f00 */
[----:B------:R-:W-:-:S02]  /*3e90*/  IMAD.MOV.U32 R77, RZ, RZ, R131 ;  /* 0x000000ffff4d7224 */ /* 0x000fc400078e0083 */
[----:B------:R-:W-:Y:S01]  /*3ea0*/  FFMA.FTZ R27, R97, c[0x0][0x2d0], -R6 ;  /* 0x0000b400611b7a23 */ /* 0x000fe20000010806 */
[----:B-1----:R-:W-:Y:S01]  /*3eb0*/  HMMA.16816.F32 R16, R12, R28, RZ ;  /* 0x0000001c0c10723c */ /* 0x002fe200000018ff */
[----:B------:R-:W-:Y:S02]  /*3ec0*/  FADD.FTZ R26, R81, R4 ;  /* 0x00000004511a7221 */ /* 0x000fe40000010000 */
[----:B------:R-:W-:Y:S01]  /*3ed0*/  MUFU.EX2 R0, R27 ;  /* 0x0000001b00007308 */ /* 0x000fe20000000800 */
[----:B------:R-:W-:Y:S02]  /*3ee0*/  IMAD.MOV.U32 R97, RZ, RZ, R54 ;  /* 0x000000ffff617224 */ /* 0x000fe400078e0036 */
[----:B------:R-:W-:Y:S02]  /*3ef0*/  IMAD.MOV.U32 R54, RZ, RZ, R48 ;  /* 0x000000ffff367224 */ /* 0x000fe400078e0030 */
[--C-:B------:R-:W-:Y:S01]  /*3f00*/  FFMA.FTZ R28, R95, c[0x0][0x2d0], -R6.reuse ;  /* 0x0000b4005f1c7a23 */ /* 0x100fe20000010806 */
[----:B------:R-:W-:Y:S01]  /*3f10*/  MOV R95, R55 ;  /* 0x00000037005f7202 */ /* 0x000fe20000000f00 */
[----:B------:R-:W-:-:S02]  /*3f20*/  FFMA.FTZ R29, R94, c[0x0][0x2d0], -R6 ;  /* 0x0000b4005e1d7a23 */ /* 0x000fc40000010806 */
[----:B------:R-:W-:Y:S01]  /*3f30*/  IMAD.MOV.U32 R94, RZ, RZ, R52 ;  /* 0x000000ffff5e7224 */ /* 0x000fe200078e0034 */
[----:B------:R-:W-:Y:S01]  /*3f40*/  MOV R52, R128 ;  /* 0x0000008000347202 */ /* 0x000fe20000000f00 */
[----:B------:R-:W-:-:S10]  /*3f50*/  IMAD.MOV.U32 R55, RZ, RZ, R49 ;  /* 0x000000ffff377224 */ /* 0x000fd400078e0031 */
[----:B--2---:R-:W-:Y:S08]  /*3f60*/  HMMA.16816.F32 R184, R8, R20, R16 ;  /* 0x0000001408b8723c */ /* 0x004ff00000001810 */
[----:B------:R-:W-:Y:S07]  /*3f70*/  HMMA.16816.F32 R16, R12, R30, RZ ;  /* 0x0000001e0c10723c */ /* 0x000fee00000018ff */
[--C-:B------:R-:W-:Y:S01]  /*3f80*/  FFMA.FTZ R30, R93, c[0x0][0x2d0], -R6.reuse ;  /* 0x0000b4005d1e7a23 */ /* 0x100fe20000010806 */
[----:B------:R-:W-:Y:S01]  /*3f90*/  MOV R93, R95 ;  /* 0x0000005f005d7202 */ /* 0x000fe20000000f00 */
[----:B------:R-:W-:-:S02]  /*3fa0*/  FFMA.FTZ R31, R92, c[0x0][0x2d0], -R6 ;  /* 0x0000b4005c1f7a23 */ /* 0x000fc40000010806 */
[----:B------:R-:W-:Y:S02]  /*3fb0*/  IMAD.MOV.U32 R92, RZ, RZ, R94 ;  /* 0x000000ffff5c7224 */ /* 0x000fe400078e005e */
[----:B------:R-:W-:Y:S02]  /*3fc0*/  IMAD.MOV.U32 R94, RZ, RZ, R97 ;  /* 0x000000ffff5e7224 */ /* 0x000fe400078e0061 */
[----:B------:R-:W-:-:S09]  /*3fd0*/  IMAD.MOV.U32 R95, RZ, RZ, R99 ;  /* 0x000000ffff5f7224 */ /* 0x000fd200078e0063 */
[----:B------:R-:W-:Y:S01]  /*3fe0*/  HMMA.16816.F32 R136, R8, R22, R16 ;  /* 0x000000160888723c */ /* 0x000fe20000001810 */
[----:B------:R-:W1:Y:S04]  /*3ff0*/  LDSM.16.MT88.4 R16, [R250+0x6100] ;  /* 0x00610000fa10783b */ /* 0x000e680000004200 */
[----:B------:R-:W2:Y:S03]  /*4000*/  LDSM.16.MT88.4 R20, [R250+0x6900] ;  /* 0x00690000fa14783b */ /* 0x000ea60000004200 */
[C---:B-1----:R-:W-:Y:S08]  /*4010*/  HMMA.16816.F32 R4, R12.reuse, R16, RZ ;  /* 0x000000100c04723c */ /* 0x042ff000000018ff */
[----:B------:R-:W-:Y:S11]  /*4020*/  HMMA.16816.F32 R16, R12, R18, RZ ;  /* 0x000000120c10723c */ /* 0x000ff600000018ff */
[----:B------:R-:W-:Y:S05]  /*4030*/  @!UPT UIADD3 URZ, URZ, URZ, URZ ;  /* 0x0000003f3f3ff290 */ /* 0x000fea000fffe03f */
[C---:B--2---:R-:W-:Y:S01]  /*4040*/  HMMA.16816.F32 R116, R8.reuse, R20, R4 ;  /* 0x000000140874723c */ /* 0x044fe20000001804 */
[----:B------:R-:W1:Y:S07]  /*4050*/  MUFU.EX2 R4, R24 ;  /* 0x0000001800047308 */ /* 0x000e6e0000000800 */
[----:B------:R-:W-:Y:S01]  /*4060*/  HMMA.16816.F32 R80, R8, R22, R16 ;  /* 0x000000160850723c */ /* 0x000fe20000001810 */
[----:B------:R-:W2:Y:S01]  /*4070*/  LDSM.16.MT88.4 R20, [R41+0x6100] ;  /* 0x006100002914783b */ /* 0x000ea20000004200 */
[----:B------:R-:W3:Y:S05]  /*4080*/  MUFU.EX2 R5, R28 ;  /* 0x0000001c00057308 */ /* 0x000eea0000000800 */
[----:B------:R-:W-:-:S02]  /*4090*/  FADD.FTZ R16, R88, R25 ;  /* 0x0000001958107221 */ /* 0x000fc40000010000 */
[----:B------:R-:W-:Y:S01]  /*40a0*/  FADD.FTZ R17, R86, R26 ;  /* 0x0000001a56117221 */ /* 0x000fe20000010000 */
[----:B------:R-:W4:Y:S01]  /*40b0*/  MUFU.EX2 R6, R29 ;  /* 0x0000001d00067308 */ /* 0x000f220000000800 */
[----:B-1----:R-:W-:Y:S01]  /*40c0*/  FADD.FTZ R16, R4, R16 ;  /* 0x0000001004107221 */ /* 0x002fe20000010000 */
[----:B------:R-:W1:Y:S01]  /*40d0*/  LDSM.16.MT88.4 R24, [R41+0x6900] ;  /* 0x006900002918783b */ /* 0x000e620000004200 */
[----:B------:R-:W-:Y:S01]  /*40e0*/  FADD.FTZ R17, R87, R17 ;  /* 0x0000001157117221 */ /* 0x000fe20000010000 */
[C---:B------:R-:W-:Y:S01]  /*40f0*/  F2FP.PACK_AB R4, R0.reuse, R4 ;  /* 0x000000040004723e */ /* 0x040fe200000000ff */
[----:B------:R-:W-:-:S03]  /*4100*/  FADD.FTZ R16, R0, R16 ;  /* 0x0000001000107221 */ /* 0x000fc60000010000 */
[----:B------:R5:W5:Y:S01]  /*4110*/  MUFU.EX2 R7, R30 ;  /* 0x0000001e00077308 */ /* 0x000b620000000800 */
[----:B---3--:R-:W-:-:S04]  /*4120*/  FADD.FTZ R16, R5, R16 ;  /* 0x0000001005107221 */ /* 0x008fc80000010000 */
[C---:B----4-:R-:W-:Y:S01]  /*4130*/  FADD.FTZ R16, R6.reuse, R16 ;  /* 0x0000001006107221 */ /* 0x050fe20000010000 */
[----:B------:R-:W-:Y:S01]  /*4140*/  F2FP.PACK_AB R6, R6, R5 ;  /* 0x000000050606723e */ /* 0x000fe200000000ff */
[----:B------:R-:W-:Y:S01]  /*4150*/  FADD.FTZ R29, R89, R17 ;  /* 0x00000011591d7221 */ /* 0x000fe20000010000 */
[----:B------:R-:W-:Y:S01]  /*4160*/  MUFU.EX2 R5, R33 ;  /* 0x0000002100057308 */ /* 0x000fe20000000800 */
[----:B-----5:R-:W-:Y:S01]  /*4170*/  FFMA.FTZ R30, R100, c[0x0][0x2d0], -R2 ;  /* 0x0000b400641e7a23 */ /* 0x020fe20000010802 */
[----:B------:R-:W-:Y:S01]  /*4180*/  MOV R100, R84 ;  /* 0x0000005400647202 */ /* 0x000fe20000000f00 */
[----:B------:R-:W-:-:S05]  /*4190*/  FADD.FTZ R0, R7, R16 ;  /* 0x0000001007007221 */ /* 0x000fca0000010000 */
[----:B------:R-:W3:Y:S01]  /*41a0*/  MUFU.EX2 R2, R31 ;  /* 0x0000001f00027308 */ /* 0x000ee20000000800 */
[C---:B--2---:R-:W-:Y:S08]  /*41b0*/  HMMA.16816.F32 R16, R12.reuse, R20, RZ ;  /* 0x000000140c10723c */ /* 0x044ff000000018ff */
[----:B------:R-:W-:Y:S01]  /*41c0*/  HMMA.16816.F32 R20, R12, R22, RZ ;  /* 0x000000160c14723c */ /* 0x000fe200000018ff */
[C---:B---3--:R-:W-:Y:S01]  /*41d0*/  F2FP.PACK_AB R128, R2.reuse, R7 ;  /* 0x000000070280723e */ /* 0x048fe200000000ff */
[----:B------:R-:W-:Y:S01]  /*41e0*/  FADD.FTZ R28, R2, R0 ;  /* 0x00000000021c7221 */ /* 0x000fe20000010000 */
[----:B------:R-:W2:Y:S08]  /*41f0*/  MUFU.EX2 R7, R32 ;  /* 0x0000002000077308 */ /* 0x000eb00000000800 */
[----:B------:R-:W3:Y:S05]  /*4200*/  MUFU.EX2 R2, R38 ;  /* 0x0000002600027308 */ /* 0x000eea0000000800 */
[C---:B-1----:R-:W-:Y:S03]  /*4210*/  HMMA.16816.F32 R64, R8.reuse, R24, R16 ;  /* 0x000000180840723c */ /* 0x042fe60000001810 */
[----:B------:R-:W1:Y:S05]  /*4220*/  MUFU.EX2 R17, R34 ;  /* 0x0000002200117308 */ /* 0x000e6a0000000800 */
[----:B------:R-:W-:Y:S03]  /*4230*/  HMMA.16816.F32 R48, R8, R26, R20 ;  /* 0x0000001a0830723c */ /* 0x000fe60000001814 */
[----:B------:R-:W4:Y:S04]  /*4240*/  MUFU.EX2 R0, R37 ;  /* 0x0000002500007308 */ /* 0x000f280000000800 */
[----:B--2---:R-:W-:-:S04]  /*4250*/  FADD.FTZ R20, R7, R29 ;  /* 0x0000001d07147221 */ /* 0x004fc80000010000 */
[C---:B------:R-:W-:Y:S01]  /*4260*/  FADD.FTZ R21, R5.reuse, R20 ;  /* 0x0000001405157221 */ /* 0x040fe20000010000 */
[----:B------:R-:W-:Y:S01]  /*4270*/  F2FP.PACK_AB R5, R5, R7 ;  /* 0x000000070505723e */ /* 0x000fe200000000ff */
[----:B---3--:R-:W-:Y:S01]  /*4280*/  FADD.FTZ R20, R2, R28 ;  /* 0x0000001c02147221 */ /* 0x008fe20000010000 */
[----:B------:R-:W2:Y:S01]  /*4290*/  MUFU.EX2 R16, R35 ;  /* 0x0000002300107308 */ /* 0x000ea20000000800 */
[----:B-1----:R-:W-:-:S07]  /*42a0*/  FADD.FTZ R21, R17, R21 ;  /* 0x0000001511157221 */ /* 0x002fce0000010000 */
[----:B------:R-:W1:Y:S01]  /*42b0*/  MUFU.EX2 R19, R36 ;  /* 0x0000002400137308 */ /* 0x000e620000000800 */
[C---:B----4-:R-:W-:Y:S01]  /*42c0*/  FADD.FTZ R20, R0.reuse, R20 ;  /* 0x0000001400147221 */ /* 0x050fe20000010000 */
[----:B------:R-:W-:-:S04]  /*42d0*/  F2FP.PACK_AB R130, R0, R2 ;  /* 0x000000020082723e */ /* 0x000fc800000000ff */
[----:B------:R-:W-:Y:S02]  /*42e0*/  STL [R1+0x50], R20 ;  /* 0x0000501401007387 */ /* 0x000fe40000100800 */
[----:B------:R-:W3:Y:S01]  /*42f0*/  MUFU.EX2 R18, R30 ;  /* 0x0000001e00127308 */ /* 0x000ee20000000800 */
[C---:B--2---:R-:W-:Y:S01]  /*4300*/  FADD.FTZ R0, R16.reuse, R21 ;  /* 0x0000001510007221 */ /* 0x044fe20000010000 */
[----:B------:R-:W-:Y:S01]  /*4310*/  F2FP.PACK_AB R7, R16, R17 ;  /* 0x000000111007723e */ /* 0x000fe200000000ff */
[----:B------:R-:W2:Y:S02]  /*4320*/  LDSM.16.MT88.4 R20, [R252+0x6100] ;  /* 0x00610000fc14783b */ /* 0x000ea40000004200 */
[----:B-1----:R-:W-:-:S03]  /*4330*/  FADD.FTZ R0, R19, R0 ;  /* 0x0000000013007221 */ /* 0x002fc60000010000 */
[----:B------:R-:W1:Y:S01]  /*4340*/  MUFU.EX2 R2, R40 ;  /* 0x0000002800027308 */ /* 0x000e620000000800 */
[C---:B---3--:R-:W-:Y:S01]  /*4350*/  FADD.FTZ R16, R18.reuse, R0 ;  /* 0x0000000012107221 */ /* 0x048fe20000010000 */
[----:B------:R-:W-:-:S06]  /*4360*/  F2FP.PACK_AB R129, R18, R19 ;  /* 0x000000131281723e */ /* 0x000fcc00000000ff */
[----:B------:R-:W3:Y:S01]  /*4370*/  MUFU.EX2 R0, R39 ;  /* 0x0000002700007308 */ /* 0x000ee20000000800 */
[----:B-1----:R-:W-:-:S04]  /*4380*/  FADD.FTZ R16, R2, R16 ;  /* 0x0000001002107221 */ /* 0x002fc80000010000 */
[C---:B---3--:R-:W-:Y:S01]  /*4390*/  FADD.FTZ R16, R0.reuse, R16 ;  /* 0x0000001000107221 */ /* 0x048fe20000010000 */
[----:B------:R-:W-:Y:S01]  /*43a0*/  F2FP.PACK_AB R131, R0, R2 ;  /* 0x000000020083723e */ /* 0x000fe200000000ff */
[----:B------:R-:W-:Y:S02]  /*43b0*/  IMAD.MOV.U32 R0, RZ, RZ, R41 ;  /* 0x000000ffff007224 */ /* 0x000fe400078e0029 */
[----:B------:R-:W-:Y:S04]  /*43c0*/  LDSM.16.MT88.4 R40, [R249+0x3900] ;  /* 0x00390000f928783b */ /* 0x000fe80000004200 */
[----:B------:R-:W-:Y:S01]  /*43d0*/  STL [R1+0x54], R16 ;  /* 0x0000541001007387 */ /* 0x000fe20000100800 */
[C---:B--2---:R-:W-:Y:S03]  /*43e0*/  HMMA.16816.F32 R24, R12.reuse, R20, RZ ;  /* 0x000000140c18723c */ /* 0x044fe600000018ff */
[----:B------:R-:W1:Y:S05]  /*43f0*/  LDSM.16.MT88.4 R16, [R252+0x6900] ;  /* 0x00690000fc10783b */ /* 0x000e6a0000004200 */
[----:B------:R-:W-:Y:S11]  /*4400*/  HMMA.16816.F32 R12, R12, R22, RZ ;  /* 0x000000160c0c723c */ /* 0x000ff600000018ff */
[----:B------:R-:W-:Y:S05]  /*4410*/  @!UPT UIADD3 URZ, URZ, URZ, URZ ;  /* 0x0000003f3f3ff290 */ /* 0x000fea000fffe03f */
[C---:B-1----:R-:W-:Y:S08]  /*4420*/  HMMA.16816.F32 R24, R8.reuse, R16, R24 ;  /* 0x000000100818723c */ /* 0x042ff00000001818 */
[----:B------:R-:W-:Y:S01]  /*4430*/  HMMA.16816.F32 R12, R8, R18, R12 ;  /* 0x00000012080c723c */ /* 0x000fe2000000180c */
[----:B------:R-:W1:Y:S07]  /*4440*/  LDSM.16.MT88.4 R8, [R249+0x1100] ;  /* 0x00110000f908783b */ /* 0x000e6e0000004200 */
[C---:B-1----:R-:W-:Y:S08]  /*4450*/  HMMA.16816.F32 R140, R4.reuse, R8, R140 ;  /* 0x00000008048c723c */ /* 0x042ff0000000188c */
[C---:B------:R-:W-:Y:S01]  /*4460*/  HMMA.16816.F32 R16, R4.reuse, R10, R148 ;  /* 0x0000000a0410723c */ /* 0x040fe20000001894 */
        /* <DEDUP_REMOVED lines=11> */
[----:B------:R-:W-:Y:S01]  /*4520*/  HMMA.16816.F32 R44, R4, R10, R60 ;  /* 0x0000000a042c723c */ /* 0x000fe2000000183c */
[----:B------:R-:W1:Y:S11]  /*4530*/  LDSM.16.MT88.4 R8, [R250+0x3100] ;  /* 0x00310000fa08783b */ /* 0x000e760000004200 */
[----:B------:R-:W-:Y:S04]  /*4540*/  @!UPT UIADD3 URZ, URZ, URZ, URZ ;  /* 0x0000003f3f3ff290 */ /* 0x000fe8000fffe03f */
[C---:B------:R-:W-:Y:S08]  /*4550*/  HMMA.16816.F32 R36, R128.reuse, R40, R36 ;  /* 0x000000288024723c */ /* 0x040ff00000001824 */
[----:B------:R-:W-:Y:S08]  /*4560*/  HMMA.16816.F32 R40, R128, R42, R44 ;  /* 0x0000002a8028723c */ /* 0x000ff0000000182c */
        /* <DEDUP_REMOVED lines=8> */
[----:B------:R-:W1:Y:S04]  /*45f0*/  LDSM.16.MT88.4 R8, [R249+0x5100] ;  /* 0x00510000f908783b */ /* 0x000e680000004200 */
[----:B------:R-:W2:Y:S03]  /*4600*/  LDSM.16.MT88.4 R168, [R252+0x1900] ;  /* 0x00190000fca8783b */ /* 0x000ea60000004200 */
[C---:B-1----:R-:W-:Y:S08]  /*4610*/  HMMA.16816.F32 R84, R4.reuse, R8, R180 ;  /* 0x000000080454723c */ /* 0x042ff000000018b4 */
[----:B------:R-:W-:Y:S01]  /*4620*/  HMMA.16816.F32 R88, R4, R10, R144 ;  /* 0x0000000a0458723c */ /* 0x000fe20000001890 */
[----:B------:R-:W1:Y:S04]  /*4630*/  LDSM.16.MT88.4 R8, [R250+0x5100] ;  /* 0x00510000fa08783b */ /* 0x000e680000004200 */
[----:B------:R-:W3:Y:S03]  /*4640*/  LDSM.16.MT88.4 R144, [R249+0x1900] ;  /* 0x00190000f990783b */ /* 0x000ee60000004200 */
[C---:B--2---:R-:W-:Y:S08]  /*4650*/  HMMA.16816.F32 R164, R128.reuse, R168, R164 ;  /* 0x000000a880a4723c */ /* 0x044ff000000018a4 */
[----:B------:R-:W-:Y:S08]  /*4660*/  HMMA.16816.F32 R168, R128, R170, R32 ;  /* 0x000000aa80a8723c */ /* 0x000ff00000001820 */
[C---:B-1----:R-:W-:Y:S01]  /*4670*/  HMMA.16816.F32 R92, R4.reuse, R8, R160 ;  /* 0x00000008045c723c */ /* 0x042fe200000018a0 */
[----:B------:R-:W1:Y:S07]  /*4680*/  LDSM.16.MT88.4 R160, [R0+0x1900] ;  /* 0x0019000000a0783b */ /* 0x000e6e0000004200 */
[----:B------:R-:W-:Y:S01]  /*4690*/  HMMA.16816.F32 R96, R4, R10, R124 ;  /* 0x0000000a0460723c */ /* 0x000fe2000000187c */
[----:B------:R-:W2:Y:S07]  /*46a0*/  LDSM.16.MT88.4 R8, [R0+0x5100] ;  /* 0x005100000008783b */ /* 0x000eae0000004200 */
[C---:B---3--:R-:W-:Y:S08]  /*46b0*/  HMMA.16816.F32 R140, R128.reuse, R144, R140 ;  /* 0x00000090808c723c */ /* 0x048ff0000000188c */
[C---:B------:R-:W-:Y:S08]  /*46c0*/  HMMA.16816.F32 R144, R128.reuse, R146, R16 ;  /* 0x000000928090723c */ /* 0x040ff00000001810 */
[----:B-1----:R-:W-:Y:S08]  /*46d0*/  HMMA.16816.F32 R156, R128, R160, R156 ;  /* 0x000000a0809c723c */ /* 0x002ff0000000189c */
[C---:B--2---:R-:W-:Y:S01]  /*46e0*/  HMMA.16816.F32 R100, R4.reuse, R8, R152 ;  /* 0x000000080464723c */ /* 0x044fe20000001898 */
[----:B------:R-:W1:Y:S07]  /*46f0*/  LDSM.16.MT88.4 R152, [R250+0x1900] ;  /* 0x00190000fa98783b */ /* 0x000e6e0000004200 */
[----:B------:R-:W-:Y:S01]  /*4700*/  HMMA.16816.F32 R104, R4, R10, R108 ;  /* 0x0000000a0468723c */ /* 0x000fe2000000186c */
[----:B------:R-:W2:Y:S07]  /*4710*/  LDSM.16.MT88.4 R8, [R252+0x5100] ;  /* 0x00510000fc08783b */ /* 0x000eae0000004200 */
[C---:B------:R-:W-:Y:S08]  /*4720*/  HMMA.16816.F32 R160, R128.reuse, R162, R28 ;  /* 0x000000a280a0723c */ /* 0x040ff0000000181c */
[----:B-1----:R-:W-:Y:S08]  /*4730*/  HMMA.16816.F32 R148, R128, R152, R148 ;  /* 0x000000988094723c */ /* 0x002ff00000001894 */
[C---:B--2---:R-:W-:Y:S08]  /*4740*/  HMMA.16816.F32 R108, R4.reuse, R8, R120 ;  /* 0x00000008046c723c */ /* 0x044ff00000001878 */
[----:B------:R-:W-:Y:S01]  /*4750*/  HMMA.16816.F32 R112, R4, R10, R112 ;  /* 0x0000000a0470723c */ /* 0x000fe20000001870 */
[----:B------:R-:W1:Y:S07]  /*4760*/  LDSM.16.MT88.4 R8, [R249+0x7100] ;  /* 0x00710000f908783b */ /* 0x000e6e0000004200 */
[----:B------:R-:W-:Y:S08]  /*4770*/  HMMA.16816.F32 R152, R128, R154, R20 ;  /* 0x0000009a8098723c */ /* 0x000ff00000001814 */
[C---:B-1----:R-:W-:Y:S08]  /*4780*/  HMMA.16816.F32 R184, R4.reuse, R8, R184 ;  /* 0x0000000804b8723c */ /* 0x042ff000000018b8 */
[C---:B------:R-:W-:Y:S01]  /*4790*/  HMMA.16816.F32 R136, R4.reuse, R10, R136 ;  /* 0x0000000a0488723c */ /* 0x040fe20000001888 */
[----:B------:R-:W1:Y:S07]  /*47a0*/  LDSM.16.MT88.4 R8, [R250+0x7100] ;  /* 0x00710000fa08783b */ /* 0x000e6e0000004200 */
[C---:B-1----:R-:W-:Y:S08]  /*47b0*/  HMMA.16816.F32 R120, R4.reuse, R8, R116 ;  /* 0x000000080478723c */ /* 0x042ff00000001874 */
[C---:B------:R-:W-:Y:S01]  /*47c0*/  HMMA.16816.F32 R116, R4.reuse, R10, R80 ;  /* 0x0000000a0474723c */ /* 0x040fe20000001850 */
[----:B------:R-:W1:Y:S04]  /*47d0*/  LDSM.16.MT88.4 R8, [R0+0x7100] ;  /* 0x007100000008783b */ /* 0x000e680000004200 */
[----:B------:R-:W-:Y:S03]  /*47e0*/  LDSM.16.MT88.4 R80, [R250+0x5900] ;  /* 0x00590000fa50783b */ /* 0x000fe60000004200 */
[C---:B-1----:R-:W-:Y:S01]  /*47f0*/  HMMA.16816.F32 R124, R4.reuse, R10, R48 ;  /* 0x0000000a047c723c */ /* 0x042fe20000001830 */
[----:B------:R-:W1:Y:S07]  /*4800*/  LDSM.16.MT88.4 R48, [R250+0x3900] ;  /* 0x00390000fa30783b */ /* 0x000e6e0000004200 */
[----:B------:R-:W-:Y:S01]  /*4810*/  HMMA.16816.F32 R180, R4, R8, R64 ;  /* 0x0000000804b4723c */ /* 0x000fe20000001840 */
[----:B------:R-:W-:Y:S04]  /*4820*/  LDSM.16.MT88.4 R64, [R252+0x3900] ;  /* 0x00390000fc40783b */ /* 0x000fe80000004200 */
[----:B------:R-:W2:Y:S03]  /*4830*/  LDSM.16.MT88.4 R8, [R252+0x7100] ;  /* 0x00710000fc08783b */ /* 0x000ea60000004200 */
[C---:B-1----:R-:W-:Y:S08]  /*4840*/  HMMA.16816.F32 R44, R128.reuse, R48, R52 ;  /* 0x00000030802c723c */ /* 0x042ff00000001834 */
[----:B------:R-:W-:Y:S01]  /*4850*/  HMMA.16816.F32 R48, R128, R50, R56 ;  /* 0x000000328030723c */ /* 0x000fe20000001838 */
[----:B------:R-:W1:Y:S07]  /*4860*/  LDSM.16.MT88.4 R56, [R0+0x3900] ;  /* 0x003900000038783b */ /* 0x000e6e0000004200 */
[C---:B--2---:R-:W-:Y:S08]  /*4870*/  HMMA.16816.F32 R24, R4.reuse, R8, R24 ;  /* 0x000000080418723c */ /* 0x044ff00000001818 */
[----:B------:R-:W-:Y:S01]  /*4880*/  HMMA.16816.F32 R12, R4, R10, R12 ;  /* 0x0000000a040c723c */ /* 0x000fe2000000180c */
[----:B------:R-:W-:Y:S07]  /*4890*/  LDSM.16.MT88.4 R4, [R252+0x7900] ;  /* 0x00790000fc04783b */ /* 0x000fee0000004200 */
[C---:B-1----:R-:W-:Y:S08]  /*48a0*/  HMMA.16816.F32 R52, R128.reuse, R56, R60 ;  /* 0x000000388034723c */ /* 0x042ff0000000183c */
[C---:B------:R-:W-:Y:S01]  /*48b0*/  HMMA.16816.F32 R60, R128.reuse, R64, R72 ;  /* 0x00000040803c723c */ /* 0x040fe20000001848 */
[----:B------:R-:W1:Y:S07]  /*48c0*/  LDSM.16.MT88.4 R72, [R249+0x5900] ;  /* 0x00590000f948783b */ /* 0x000e6e0000004200 */
[C---:B------:R-:W-:Y:S08]  /*48d0*/  HMMA.16816.F32 R64, R128.reuse, R66, R76 ;  /* 0x000000428040723c */ /* 0x040ff0000000184c */
[C---:B------:R-:W-:Y:S08]  /*48e0*/  HMMA.16816.F32 R76, R128.reuse, R80, R92 ;  /* 0x00000050804c723c */ /* 0x040ff0000000185c */
[C---:B------:R-:W-:Y:S01]  /*48f0*/  HMMA.16816.F32 R80, R128.reuse, R82, R96 ;  /* 0x000000528050723c */ /* 0x040fe20000001860 */
[----:B------:R-:W2:Y:S07]  /*4900*/  LDSM.16.MT88.4 R96, [R252+0x5900] ;  /* 0x00590000fc60783b */ /* 0x000eae0000004200 */
[C---:B------:R-:W-:Y:S08]  /*4910*/  HMMA.16816.F32 R56, R128.reuse, R58, R68 ;  /* 0x0000003a8038723c */ /* 0x040ff00000001844 */
[C---:B-1----:R-:W-:Y:S08]  /*4920*/  HMMA.16816.F32 R68, R128.reuse, R72, R84 ;  /* 0x000000488044723c */ /* 0x042ff00000001854 */
[C---:B------:R-:W-:Y:S01]  /*4930*/  HMMA.16816.F32 R72, R128.reuse, R74, R88 ;  /* 0x0000004a8048723c */ /* 0x040fe20000001858 */
[----:B------:R-:W1:Y:S07]  /*4940*/  LDSM.16.MT88.4 R88, [R0+0x5900] ;  /* 0x005900000058783b */ /* 0x000e6e0000004200 */
[C---:B--2---:R-:W-:Y:S08]  /*4950*/  HMMA.16816.F32 R92, R128.reuse, R96, R108 ;  /* 0x00000060805c723c */ /* 0x044ff0000000186c */
[C---:B------:R-:W-:Y:S01]  /*4960*/  HMMA.16816.F32 R96, R128.reuse, R98, R112 ;  /* 0x000000628060723c */ /* 0x040fe20000001870 */
[----:B------:R-:W2:Y:S07]  /*4970*/  LDSM.16.MT88.4 R112, [R250+0x7900] ;  /* 0x00790000fa70783b */ /* 0x000eae0000004200 */
[C---:B-1----:R-:W-:Y:S08]  /*4980*/  HMMA.16816.F32 R84, R128.reuse, R88, R100 ;  /* 0x000000588054723c */ /* 0x042ff00000001864 */
[C---:B------:R-:W-:Y:S01]  /*4990*/  HMMA.16816.F32 R88, R128.reuse, R90, R104 ;  /* 0x0000005a8058723c */ /* 0x040fe20000001868 */
[----:B------:R-:W1:Y:S07]  /*49a0*/  LDSM.16.MT88.4 R104, [R249+0x7900] ;  /* 0x00790000f968783b */ /* 0x000e6e0000004200 */
[C---:B--2---:R-:W-:Y:S01]  /*49b0*/  HMMA.16816.F32 R108, R128.reuse, R112, R120 ;  /* 0x00000070806c723c */ /* 0x044fe20000001878 */
[----:B------:R-:W2:Y:S07]  /*49c0*/  LDSM.16.MT88.4 R120, [R0+0x7900] ;  /* 0x007900000078783b */ /* 0x000eae0000004200 */
[C---:B------:R-:W-:Y:S08]  /*49d0*/  HMMA.16816.F32 R112, R128.reuse, R114, R116 ;  /* 0x000000728070723c */ /* 0x040ff00000001874 */
[C---:B-1----:R-:W-:Y:S08]  /*49e0*/  HMMA.16816.F32 R100, R128.reuse, R104, R184 ;  /* 0x000000688064723c */ /* 0x042ff000000018b8 */
[C---:B------:R-:W-:Y:S08]  /*49f0*/  HMMA.16816.F32 R104, R128.reuse, R106, R136 ;  /* 0x0000006a8068723c */ /* 0x040ff00000001888 */
[C---:B--2---:R-:W-:Y:S08]  /*4a00*/  HMMA.16816.F32 R116, R128.reuse, R120, R180 ;  /* 0x000000788074723c */ /* 0x044ff000000018b4 */
[C---:B------:R-:W-:Y:S08]  /*4a10*/  HMMA.16816.F32 R120, R128.reuse, R122, R124 ;  /* 0x0000007a8078723c */ /* 0x040ff0000000187c */
[C---:B------:R-:W-:Y:S08]  /*4a20*/  HMMA.16816.F32 R124, R128.reuse, R4, R24 ;  /* 0x00000004807c723c */ /* 0x040ff00000001818 */
[----:B------:R-:W-:Y:S01]  /*4a30*/  HMMA.16816.F32 R128, R128, R6, R12 ;  /* 0x000000068080723c */ /* 0x000fe2000000180c */
[----:B------:R-:W-:Y:S07]  /*4a40*/  @!P2 BRA `(.L_x_2) ;  /* 0x00003ea00000a947 */ /* 0x000fee0003800000 */
[----:B------:R-:W2:Y:S04]  /*4a50*/  LDL.64 R8, [R1+0x98] ;  /* 0x0000980001087983 */ /* 0x000ea80000100a00 */
[----:B------:R-:W3:Y:S04]  /*4a60*/  LDL.64 R188, [R1+0xa0] ;  /* 0x0000a00001bc7983 */ /* 0x000ee80000100a00 */
[----:B------:R-:W4:Y:S01]  /*4a70*/  LDL.64 R190, [R1+0x90] ;  /* 0x0000900001be7983 */ /* 0x000f220000100a00 */
[----:B------:R-:W-:-:S02]  /*4a80*/  LEA.HI.SX32 R0, R133, 0xfffffffe, 0x1a ;  /* 0xfffffffe85007811 */ /* 0x000fc400078fd2ff */
[----:B------:R-:W-:-:S03]  /*4a90*/  MOV R133, R132 ;  /* 0x0000008400857202 */ /* 0x000fc60000000f00 */
[----:B------:R1:W-:Y:S01]  /*4aa0*/  STL [R1+0x4c], R0 ;  /* 0x00004c0001007387 */ /* 0x0003e20000100800 */
[C---:B--2---:R-:W-:Y:S02]  /*4ab0*/  IADD3 R4, P2, R8.reuse, 0x40, RZ ;  /* 0x0000004008047810 */ /* 0x044fe40007f5e0ff */
[C---:B------:R-:W-:Y:S02]  /*4ac0*/  IADD3 R2, P1, R8.reuse, 0x80, RZ ;  /* 0x0000008008027810 */ /* 0x040fe40007f3e0ff */
[----:B-1----:R-:W-:Y:S01]  /*4ad0*/  IADD3 R0, P0, R8, 0xc0, RZ ;  /* 0x000000c008007810 */ /* 0x002fe20007f1e0ff */
[----:B------:R1:W-:Y:S04]  /*4ae0*/  STL [R1+0x84], R4 ;  /* 0x0000840401007387 */ /* 0x0003e80000100800 */
[----:B------:R3:W-:Y:S04]  /*4af0*/  STL [R1+0x7c], R2 ;  /* 0x00007c0201007387 */ /* 0x0007e80000100800 */
[----:B------:R2:W-:Y:S01]  /*4b00*/  STL [R1+0x74], R0 ;  /* 0x0000740001007387 */ /* 0x0005e20000100800 */
[----:B-1----:R-:W-:Y:S01]  /*4b10*/  IMAD.X R4, RZ, RZ, R134, P2 ;  /* 0x000000ffff047224 */ /* 0x002fe200010e0686 */
[----:B---3--:R-:W-:-:S04]  /*4b20*/  IADD3 R2, P2, R188, 0x40, RZ ;  /* 0x00000040bc027810 */ /* 0x008fc80007f5e0ff */
[----:B------:R1:W-:Y:S01]  /*4b30*/  STL [R1+0x80], R4 ;  /* 0x0000800401007387 */ /* 0x0003e20000100800 */
[----:B--2---:R-:W-:-:S03]  /*4b40*/  IMAD.X R0, RZ, RZ, R134, P1 ;  /* 0x000000ffff007224 */ /* 0x004fc600008e0686 */
[----:B------:R2:W-:Y:S04]  /*4b50*/  STL [R1+0x6c], R2 ;  /* 0x00006c0201007387 */ /* 0x0005e80000100800 */
[----:B------:R3:W-:Y:S01]  /*4b60*/  STL [R1+0x78], R0 ;  /* 0x0000780001007387 */ /* 0x0007e20000100800 */
[----:B-1----:R-:W-:Y:S01]  /*4b70*/  IADD3 R4, P1, R188, 0x80, RZ ;  /* 0x00000080bc047810 */ /* 0x002fe20007f3e0ff */
[----:B--2---:R-:W-:-:S04]  /*4b80*/  IMAD.X R2, RZ, RZ, R134, P0 ;  /* 0x000000ffff027224 */ /* 0x004fc800000e0686 */
[----:B------:R-:W-:Y:S01]  /*4b90*/  STL [R1+0x64], R4 ;  /* 0x0000640401007387 */ /* 0x000fe20000100800 */
[----:B------:R-:W-:Y:S01]  /*4ba0*/  IMAD.MOV.U32 R134, RZ, RZ, R3 ;  /* 0x000000ffff867224 */ /* 0x000fe200078e0003 */
[----:B---3--:R-:W-:Y:S02]  /*4bb0*/  IADD3 R0, P0, R188, 0xc0, RZ ;  /* 0x000000c0bc007810 */ /* 0x008fe40007f1e0ff */
[----:B------:R1:W-:Y:S01]  /*4bc0*/  STL [R1+0x70], R2 ;  /* 0x0000700201007387 */ /* 0x0003e20000100800 */
[----:B----4-:R-:W-:-:S03]  /*4bd0*/  IMAD.X R3, RZ, RZ, R191, P2 ;  /* 0x000000ffff037224 */ /* 0x010fc600010e06bf */
[----:B------:R2:W-:Y:S04]  /*4be0*/  STL [R1+0x5c], R0 ;  /* 0x00005c0001007387 */ /* 0x0005e80000100800 */
[----:B------:R3:W-:Y:S01]  /*4bf0*/  STL [R1+0x68], R3 ;  /* 0x0000680301007387 */ /* 0x0007e20000100800 */
[----:B-1----:R-:W-:Y:S01]  /*4c00*/  IMAD.X R2, RZ, RZ, R191, P1 ;  /* 0x000000ffff027224 */ /* 0x002fe200008e06bf */
[----:B--2---:R-:W-:-:S05]  /*4c10*/  IADD3.X R0, RZ, R191, RZ, P0, !PT ;  /* 0x000000bfff007210 */ /* 0x004fca00007fe4ff */
[----:B------:R3:W-:Y:S04]  /*4c20*/  STL [R1+0x58], R0 ;  /* 0x0000580001007387 */ /* 0x0007e80000100800 */
[----:B------:R3:W-:Y:S02]  /*4c30*/  STL [R1+0x60], R2 ;  /* 0x0000600201007387 */ /* 0x0007e40000100800 */
[----:B---3--:R-:W-:-:S05]  /*4c40*/  SHF.L.U32 R0, R135, 0x1, RZ ;  /* 0x0000000187007819 */ /* 0x008fca00000006ff */
[----:B------:R1:W-:Y:S02]  /*4c50*/  STL [R1+0x48], R0 ;  /* 0x0000480001007387 */ /* 0x0003e40000100800 */
.L_x_3:
[----:B--2---:R-:W2:Y:S01]  /*4c60*/  LDL.64 R12, [R1+0x98] ;  /* 0x00009800010c7983 */ /* 0x004ea20000100a00 */
[----:B------:R-:W-:Y:S01]  /*4c70*/  MOV R7, c[0x0][0x208] ;  /* 0x0000820000077a02 */ /* 0x000fe20000000f00 */
[----:B------:R-:W-:Y:S04]  /*4c80*/  DEPBAR.LE SB0, 0x0 ;  /* 0x000080000000791a */ /* 0x000fe80000000000 */
[----:B------:R-:W3:Y:S01]  /*4c90*/  LDL R132, [R1+0x84] ;  /* 0x0000840001847983 */ /* 0x000ee20000100800 */
[----:B------:R-:W-:Y:S04]  /*4ca0*/  MOV R14, c[0x0][0x20c] ;  /* 0x00008300000e7a02 */ /* 0x000fe80000000f00 */
[----:B------:R-:W4:Y:S05]  /*4cb0*/  LDL R28, [R1+0x88] ;  /* 0x00008800011c7983 */ /* 0x000f2a0000100800 */
[----:B------:R-:W2:Y:S05]  /*4cc0*/  LDL R35, [R1+0x7c] ;  /* 0x00007c0001237983 */ /* 0x000eaa0000100800 */
[----:B------:R-:W2:Y:S05]  /*4cd0*/  LDL R29, [R1+0x80] ;  /* 0x00008000011d7983 */ /* 0x000eaa0000100800 */
[----:B------:R-:W2:Y:S05]  /*4ce0*/  LDL R33, [R1+0x74] ;  /* 0x0000740001217983 */ /* 0x000eaa0000100800 */
[----:B------:R-:W2:Y:S05]  /*4cf0*/  LDL R32, [R1+0x78] ;  /* 0x0000780001207983 */ /* 0x000eaa0000100800 */
[----:B------:R-:W2:Y:S05]  /*4d00*/  LDL R34, [R1+0x70] ;  /* 0x0000700001227983 */ /* 0x000eaa0000100800 */
[----:B------:R1:W-:Y:S05]  /*4d10*/  STL [R1+0x12c], R130 ;  /* 0x00012c8201007387 */ /* 0x0003ea0000100800 */
[----:B------:R-:W-:Y:S06]  /*4d20*/  BAR.SYNC.DEFER_BLOCKING 0x0 ;  /* 0x0000000000007b1d */ /* 0x000fec0000010000 */
[----:B------:R-:W2:Y:S05]  /*4d30*/  LDSM.16.M88.4 R8, [R248+0x10100] ;  /* 0x01010000f808783b */ /* 0x000eaa0000000200 */
[----:B-1----:R-:W2:Y:S05]  /*4d40*/  LDL.LU R130, [R1+0x4c] ;  /* 0x00004c0001827983 */ /* 0x002eaa0000300800 */
[----:B------:R1:W-:Y:S05]  /*4d50*/  STL [R1+0x128], R131 ;  /* 0x0001288301007387 */ /* 0x0003ea0000100800 */
[----:B------:R-:W3:Y:S05]  /*4d60*/  LDL R136, [R1+0x8] ;  /* 0x0000080001887983 */ /* 0x000eea0000100800 */
[----:B------:R-:W4:Y:S05]  /*4d70*/  LDL R180, [R1+0x44] ;  /* 0x0000440001b47983 */ /* 0x000f2a0000100800 */
[----:B------:R-:W4:Y:S05]  /*4d80*/  LDL R135, [R1+0x40] ;  /* 0x0000400001877983 */ /* 0x000f2a0000100800 */
[----:B------:R-:W2:Y:S05]  /*4d90*/  LDSM.16.M88.4 R16, [R248+0x10900] ;  /* 0x01090000f810783b */ /* 0x000eaa0000000200 */
[----:B-1----:R-:W4:Y:S05]  /*4da0*/  LDL R131, [R1+0x48] ;  /* 0x0000480001837983 */ /* 0x002f2a0000100800 */
[----:B------:R-:W1:Y:S01]  /*4db0*/  LDSM.16.M88.4 R24, [R248+0x11100] ;  /* 0x01110000f818783b */ /* 0x000e620000000200 */
[----:B--2---:R-:W-:Y:S01]  /*4dc0*/  SHF.R.S32.HI R0, RZ, 0x1f, R130 ;  /* 0x0000001fff007819 */ /* 0x004fe20000011482 */
[----:B------:R-:W-:Y:S04]  /*4dd0*/  IMAD.WIDE.U32 R4, R130, c[0x0][0x208], RZ ;  /* 0x0000820082047a25 */ /* 0x000fe800078e00ff */
[----:B------:R-:W-:Y:S01]  /*4de0*/  IMAD R0, R0, c[0x0][0x208], RZ ;  /* 0x0000820000007a24 */ /* 0x000fe200078e02ff */
[----:B------:R-:W-:Y:S03]  /*4df0*/  SHF.L.U32 R2, R4, 0x6, RZ ;  /* 0x0000000604027819 */ /* 0x000fe600000006ff */
[----:B------:R-:W-:Y:S01]  /*4e00*/  IMAD R0, R130, c[0x0][0x20c], R0 ;  /* 0x0000830082007a24 */ /* 0x000fe200078e0200 */
[----:B------:R-:W-:Y:S01]  /*4e10*/  IADD3 R3, P0, R2, R12, RZ ;  /* 0x0000000c02037210 */ /* 0x000fe20007f1e0ff */
[----:B---3--:R-:W-:Y:S03]  /*4e20*/  LDSM.16.M88.4 R136, [R136] ;  /* 0x000000008888783b */ /* 0x008fe60000000200 */
[----:B------:R-:W-:Y:S02]  /*4e30*/  IADD3 R0, R5, R0, RZ ;  /* 0x0000000005007210 */ /* 0x000fe40007ffe0ff */
[C---:B------:R-:W-:Y:S01]  /*4e40*/  LEA R22, P2, R3.reuse, c[0x0][0x1f8], 0x1 ;  /* 0x00007e0003167a11 */ /* 0x040fe200078408ff */
[----:B----4-:R-:W-:Y:S01]  /*4e50*/  LDSM.16.M88.4 R180, [R180] ;  /* 0x00000000b4b4783b */ /* 0x010fe20000000200 */
[----:B------:R-:W-:Y:S02]  /*4e60*/  SHF.L.U64.HI R0, R4, 0x6, R0 ;  /* 0x0000000604007819 */ /* 0x000fe40000010200 */
[----:B------:R-:W-:Y:S02]  /*4e70*/  IADD3 R4, P1, R2, R132, RZ ;  /* 0x0000008402047210 */ /* 0x000fe40007f3e0ff */
[----:B------:R-:W-:Y:S01]  /*4e80*/  IADD3.X R5, R0, R28, RZ, P0, !PT ;  /* 0x0000001c00057210 */ /* 0x000fe200007fe4ff */
[----:B------:R2:W-:Y:S01]  /*4e90*/  LDSM.16.M88.4 R184, [R135] ;  /* 0x0000000087b8783b */ /* 0x0005e20000000200 */
[----:B------:R-:W-:Y:S02]  /*4ea0*/  LEA R20, P0, R4, c[0x0][0x1f8], 0x1 ;  /* 0x00007e0004147a11 */ /* 0x000fe400078008ff */
[----:B------:R-:W-:Y:S02]  /*4eb0*/  IADD3.X R6, R0, R29, RZ, P1, !PT ;  /* 0x0000001d00067210 */ /* 0x000fe40000ffe4ff */
[----:B------:R-:W-:Y:S02]  /*4ec0*/  LEA.HI.X R23, R3, c[0x0][0x1fc], R5, 0x1, P2 ;  /* 0x00007f0003177a11 */ /* 0x000fe400010f0c05 */
[----:B------:R-:W-:Y:S02]  /*4ed0*/  IADD3 R5, P2, R2, R35, RZ ;  /* 0x0000002302057210 */ /* 0x000fe40007f5e0ff */
[----:B------:R-:W-:Y:S02]  /*4ee0*/  LEA.HI.X R21, R4, c[0x0][0x1fc], R6, 0x1, P0 ;  /* 0x00007f0004157a11 */ /* 0x000fe400000f0c06 */
[C---:B------:R-:W-:Y:S02]  /*4ef0*/  LEA R3, P0, R7.reuse, R2, 0x5 ;  /* 0x0000000207037211 */ /* 0x040fe400078028ff */
[----:B------:R-:W-:Y:S02]  /*4f00*/  IADD3 R4, P1, R2, R33, RZ ;  /* 0x0000002102047210 */ /* 0x000fe40007f3e0ff */
[----:B------:R-:W-:Y:S02]  /*4f10*/  LEA.HI.X R2, R7, R0, R14, 0x5, P0 ;  /* 0x0000000007027211 */ /* 0x000fe400000f2c0e */
[----:B------:R-:W-:Y:S02]  /*4f20*/  IADD3 R6, P0, R3, R12, RZ ;  /* 0x0000000c03067210 */ /* 0x000fe40007f1e0ff */
[C---:B------:R-:W-:Y:S02]  /*4f30*/  IADD3.X R7, R0.reuse, R32, RZ, P2, !PT ;  /* 0x0000002000077210 */ /* 0x040fe400017fe4ff */
[----:B------:R-:W-:Y:S02]  /*4f40*/  IADD3.X R0, R0, R34, RZ, P1, !PT ;  /* 0x0000002200007210 */ /* 0x000fe40000ffe4ff */
[C---:B------:R-:W-:Y:S01]  /*4f50*/  LEA R12, P2, R5.reuse, c[0x0][0x1f8], 0x1 ;  /* 0x00007e00050c7a11 */ /* 0x040fe200078408ff */
[----:B--2---:R-:W2:Y:S01]  /*4f60*/  LDL R135, [R1+0x30] ;  /* 0x0000300001877983 */ /* 0x004ea20000100800 */
[C---:B------:R-:W-:Y:S02]  /*4f70*/  LEA R14, P1, R4.reuse, c[0x0][0x1f8], 0x1 ;  /* 0x00007e00040e7a11 */ /* 0x040fe400078208ff */
[----:B------:R-:W-:Y:S02]  /*4f80*/  LEA.HI.X R13, R5, c[0x0][0x1fc], R7, 0x1, P2 ;  /* 0x00007f00050d7a11 */ /* 0x000fe400010f0c07 */
[----:B------:R-:W-:Y:S02]  /*4f90*/  LEA.HI.X R15, R4, c[0x0][0x1fc], R0, 0x1, P1 ;  /* 0x00007f00040f7a11 */ /* 0x000fe400008f0c00 */
[C---:B------:R-:W-:Y:S02]  /*4fa0*/  IADD3 R0, P2, R3.reuse, R132, RZ ;  /* 0x0000008403007210 */ /* 0x040fe40007f5e0ff */
[----:B------:R-:W3:Y:S01]  /*4fb0*/  LDL R132, [R1+0x3c] ;  /* 0x00003c0001847983 */ /* 0x000ee20000100800 */
[----:B------:R-:W-:Y:S02]  /*4fc0*/  IADD3.X R28, R2, R28, RZ, P0, !PT ;  /* 0x0000001c021c7210 */ /* 0x000fe400007fe4ff */
[C---:B------:R-:W-:Y:S02]  /*4fd0*/  LEA R30, P0, R6.reuse, c[0x0][0x1f8], 0x1 ;  /* 0x00007e00061e7a11 */ /* 0x040fe400078008ff */
[C---:B------:R-:W-:Y:S02]  /*4fe0*/  IADD3 R4, P1, R3.reuse, R35, RZ ;  /* 0x0000002303047210 */ /* 0x040fe40007f3e0ff */
[----:B------:R-:W-:Y:S02]  /*4ff0*/  LEA.HI.X R31, R6, c[0x0][0x1fc], R28, 0x1, P0 ;  /* 0x00007f00061f7a11 */ /* 0x000fe400000f0c1c */
[----:B------:R-:W-:Y:S02]  /*5000*/  IADD3.X R6, R2, R29, RZ, P2, !PT ;  /* 0x0000001d02067210 */ /* 0x000fe400017fe4ff */
[----:B------:R-:W-:Y:S02]  /*5010*/  LEA R28, P2, R0, c[0x0][0x1f8], 0x1 ;  /* 0x00007e00001c7a11 */ /* 0x000fe400078408ff */
[----:B------:R-:W-:Y:S02]  /*5020*/  IADD3.X R7, R2, R32, RZ, P1, !PT ;  /* 0x0000002002077210 */ /* 0x000fe40000ffe4ff */
[----:B------:R-:W-:Y:S02]  /*5030*/  LEA.HI.X R29, R0, c[0x0][0x1fc], R6, 0x1, P2 ;  /* 0x00007f00001d7a11 */ /* 0x000fe400010f0c06 */
[----:B------:R-:W4:Y:S01]  /*5040*/  LDL R0, [R1+0x4] ;  /* 0x0000040001007983 */ /* 0x000f220000100800 */
[C---:B------:R-:W-:Y:S02]  /*5050*/  LEA R32, P1, R4.reuse, c[0x0][0x1f8], 0x1 ;  /* 0x00007e0004207a11 */ /* 0x040fe400078208ff */
[----:B------:R-:W-:Y:S02]  /*5060*/  IADD3 R3, P0, R3, R33, RZ ;  /* 0x0000002103037210 */ /* 0x000fe40007f1e0ff */
[----:B------:R-:W-:Y:S02]  /*5070*/  LEA.HI.X R33, R4, c[0x0][0x1fc], R7, 0x1, P1 ;  /* 0x00007f0004217a11 */ /* 0x000fe400008f0c07 */
[----:B------:R-:W-:Y:S02]  /*5080*/  IADD3.X R5, R2, R34, RZ, P0, !PT ;  /* 0x0000002202057210 */ /* 0x000fe400007fe4ff */
[----:B------:R-:W-:Y:S02]  /*5090*/  MOV R6, R32 ;  /* 0x0000002000067202 */ /* 0x000fe40000000f00 */
[----:B------:R-:W-:Y:S02]  /*50a0*/  MOV R7, R33 ;  /* 0x0000002100077202 */ /* 0x000fe40000000f00 */
[----:B------:R-:W1:Y:S01]  /*50b0*/  LDSM.16.M88.4 R32, [R248+0x11900] ;  /* 0x01190000f820783b */ /* 0x000e620000000200 */
[C---:B------:R-:W-:Y:S04]  /*50c0*/  LEA R2, P0, R3.reuse, c[0x0][0x1f8], 0x1 ;  /* 0x00007e0003027a11 */ /* 0x040fe800078008ff */
[----:B------:R-:W-:Y:S02]  /*50d0*/  LEA.HI.X R3, R3, c[0x0][0x1fc], R5, 0x1, P0 ;  /* 0x00007f0003037a11 */ /* 0x000fe400000f0c05 */
[C---:B------:R-:W-:Y:S02]  /*50e0*/  ISETP.GT.AND P0, PT, R130.reuse, RZ, PT ;  /* 0x000000ff8200720c */ /* 0x040fe40003f04270 */
[----:B------:R-:W-:Y:S01]  /*50f0*/  IADD3 R130, R130, -0x1, RZ ;  /* 0xffffffff82827810 */ /* 0x000fe20007ffe0ff */
[----:B---3--:R3:W1:Y:S05]  /*5100*/  LDSM.16.M88.4 R188, [R132] ;  /* 0x0000000084bc783b */ /* 0x00866a0000000200 */
[----:B------:R-:W-:Y:S01]  /*5110*/  @!PT LDS RZ, [RZ] ;  /* 0x00000000fffff984 */ /* 0x000fe20000000800 */
[----:B------:R-:W-:Y:S01]  /*5120*/  @!PT LDS RZ, [RZ] ;  /* 0x00000000fffff984 */ /* 0x000fe20000000800 */
[----:B------:R-:W-:Y:S01]  /*5130*/  @!PT LDS RZ, [RZ] ;  /* 0x00000000fffff984 */ /* 0x000fe20000000800 */
[----:B------:R2:W-:Y:S05]  /*5140*/  LDGSTS.E.BYPASS.LTC128B.128 [R131+0x100], [R22.64], !P6 ;  /* 0x0010000016837fae */ /* 0x0005ea000f101d48 */
[----:B------:R1:W-:Y:S05]  /*5150*/  LDGSTS.E.BYPASS.LTC128B.128 [R131+0x2100], [R20.64], !P5 ;  /* 0x0210000014837fae */ /* 0x0003ea000e901d48 */
[----:B------:R1:W-:Y:S05]  /*5160*/  LDGSTS.E.BYPASS.LTC128B.128 [R131+0x4100], [R12.64], !P4 ;  /* 0x041000000c837fae */ /* 0x0003ea000e101d48 */
[----:B------:R1:W-:Y:S05]  /*5170*/  LDGSTS.E.BYPASS.LTC128B.128 [R131+0x6100], [R14.64], !P3 ;  /* 0x061000000e837fae */ /* 0x0003ea000d901d48 */
[----:B------:R1:W-:Y:S05]  /*5180*/  LDGSTS.E.BYPASS.LTC128B.128 [R131+0x1100], [R30.64], !P6 ;  /* 0x011000001e837fae */ /* 0x0003ea000f101d48 */
[----:B------:R4:W-:Y:S01]  /*5190*/  LDGSTS.E.BYPASS.LTC128B.128 [R131+0x3100], [R28.64], !P5 ;  /* 0x031000001c837fae */ /* 0x0009e2000e901d48 */
[----:B--2---:R-:W-:Y:S02]  /*51a0*/  MOV R22, R6 ;  /* 0x0000000600167202 */ /* 0x004fe40000000f00 */
[----:B------:R-:W-:Y:S02]  /*51b0*/  MOV R23, R7 ;  /* 0x0000000700177202 */ /* 0x000fe40000000f00 */
[----:B---3--:R-:W2:Y:S01]  /*51c0*/  LDL R132, [R1+0x2c] ;  /* 0x00002c0001847983 */ /* 0x008ea20000100800 */
[C---:B-----5:R-:W-:Y:S04]  /*51d0*/  HMMA.16816.F32 R4, R172.reuse, R8, RZ ;  /* 0x00000008ac04723c */ /* 0x060fe800000018ff */
[----:B------:R3:W-:Y:S04]  /*51e0*/  LDGSTS.E.BYPASS.LTC128B.128 [R131+0x5100], [R22.64], !P4 ;  /* 0x0510000016837fae */ /* 0x0007e8000e101d48 */
[C---:B------:R-:W-:Y:S01]  /*51f0*/  HMMA.16816.F32 R8, R172.reuse, R10, RZ ;  /* 0x0000000aac08723c */ /* 0x040fe200000018ff */
[----:B------:R4:W-:Y:S05]  /*5200*/  LDGSTS.E.BYPASS.LTC128B.128 [R131+0x7100], [R2.64], !P3 ;  /* 0x0710000002837fae */ /* 0x0009ea000d901d48 */
[----:B------:R-:W0:Y:S02]  /*5210*/  LDGDEPBAR ;  /* 0x00000000000079af */ /* 0x000e240000000000 */
[C---:B-1----:R-:W-:Y:S08]  /*5220*/  HMMA.16816.F32 R12, R172.reuse, R16, RZ ;  /* 0x00000010ac0c723c */ /* 0x042ff000000018ff */
[C---:B------:R-:W-:Y:S08]  /*5230*/  HMMA.16816.F32 R16, R172.reuse, R18, RZ ;  /* 0x00000012ac10723c */ /* 0x040ff000000018ff */
[C---:B---3--:R-:W-:Y:S01]  /*5240*/  HMMA.16816.F32 R20, R172.reuse, R24, RZ ;  /* 0x00000018ac14723c */ /* 0x048fe200000018ff */
[----:B----4-:R-:W3:Y:S07]  /*5250*/  LDL R2, [R1+0x38] ;  /* 0x0000380001027983 */ /* 0x010eee0000100800 */
[C---:B------:R-:W-:Y:S01]  /*5260*/  HMMA.16816.F32 R24, R172.reuse, R26, RZ ;  /* 0x0000001aac18723c */ /* 0x040fe200000018ff */
[----:B------:R-:W4:Y:S05]  /*5270*/  LDL R3, [R1+0x34] ;  /* 0x0000340001037983 */ /* 0x000f2a0000100800 */
[----:B------:R-:W-:Y:S02]  /*5280*/  STL [R1+0xd8], R172 ;  /* 0x0000d8ac01007387 */ /* 0x000fe40000100800 */
[C---:B------:R-:W-:Y:S03]  /*5290*/  HMMA.16816.F32 R28, R172.reuse, R32, RZ ;  /* 0x00000020ac1c723c */ /* 0x040fe600000018ff */
[----:B------:R-:W-:Y:S05]  /*52a0*/  STL [R1+0xd4], R173 ;  /* 0x0000d4ad01007387 */ /* 0x000fea0000100800 */
[----:B------:R-:W-:Y:S01]  /*52b0*/  HMMA.16816.F32 R32, R172, R34, RZ ;  /* 0x00000022ac20723c */ /* 0x000fe200000018ff */
[----:B------:R-:W-:Y:S05]  /*52c0*/  STL [R1+0xd0], R174 ;  /* 0x0000d0ae01007387 */ /* 0x000fea0000100800 */
[----:B------:R-:W-:Y:S02]  /*52d0*/  STL [R1+0xcc], R175 ;  /* 0x0000ccaf01007387 */ /* 0x000fe40000100800 */
[C---:B------:R-:W-:Y:S03]  /*52e0*/  HMMA.16816.F32 R4, R176.reuse, R136, R4 ;  /* 0x00000088b004723c */ /* 0x040fe60000001804 */
[----:B------:R-:W-:Y:S05]  /*52f0*/  STL [R1+0xe8], R176 ;  /* 0x0000e8b001007387 */ /* 0x000fea0000100800 */
[C---:B------:R-:W-:Y:S01]  /*5300*/  HMMA.16816.F32 R8, R176.reuse, R138, R8 ;  /* 0x0000008ab008723c */ /* 0x040fe20000001808 */
[----:B------:R-:W1:Y:S05]  /*5310*/  LDSM.16.M88.4 R136, [R0+0x10100] ;  /* 0x010100000088783b */ /* 0x000e6a0000000200 */
        /* <DEDUP_REMOVED lines=9> */
[----:B------:R-:W-:Y:S05]  /*53b0*/  LDSM.16.M88.4 R184, [R0+0x11900] ;  /* 0x0119000000b8783b */ /* 0x000fea0000000200 */
[----:B------:R-:W-:Y:S02]  /*53c0*/  STL [R1+0xf4], R193 ;  /* 0x0000f4c101007387 */ /* 0x000fe40000100800 */
[C---:B------:R-:W-:Y:S03]  /*53d0*/  HMMA.16816.F32 R28, R176.reuse, R188, R28 ;  /* 0x000000bcb01c723c */ /* 0x040fe6000000181c */
[----:B------:R-:W-:Y:S05]  /*53e0*/  STL [R1+0xf0], R194 ;  /* 0x0000f0c201007387 */ /* 0x000fea0000100800 */
[----:B------:R-:W-:Y:S01]  /*53f0*/  HMMA.16816.F32 R32, R176, R190, R32 ;  /* 0x000000beb020723c */ /* 0x000fe20000001820 */
[----:B------:R-:W-:Y:S05]  /*5400*/  STL [R1+0xec], R195 ;  /* 0x0000ecc301007387 */ /* 0x000fea0000100800 */
[----:B------:R-:W-:Y:S02]  /*5410*/  STL [R1+0x108], R196 ;  /* 0x000108c401007387 */ /* 0x000fe40000100800 */
[C---:B-1----:R-:W-:Y:S03]  /*5420*/  HMMA.16816.F32 R4, R192.reuse, R136, R4 ;  /* 0x00000088c004723c */ /* 0x042fe60000001804 */
[----:B------:R-:W-:Y:S05]  /*5430*/  STL [R1+0x104], R197 ;  /* 0x000104c501007387 */ /* 0x000fea0000100800 */
[C---:B------:R-:W-:Y:S01]  /*5440*/  HMMA.16816.F32 R8, R192.reuse, R138, R8 ;  /* 0x0000008ac008723c */ /* 0x040fe20000001808 */
[----:B------:R-:W1:Y:S05]  /*5450*/  LDSM.16.M88.4 R136, [R0+0x11100] ;  /* 0x011100000088783b */ /* 0x000e6a0000000200 */
[----:B------:R-:W-:Y:S02]  /*5460*/  STL [R1+0x100], R198 ;  /* 0x000100c601007387 */ /* 0x000fe40000100800 */
[C---:B------:R-:W-:Y:S03]  /*5470*/  HMMA.16816.F32 R12, R192.reuse, R180, R12 ;  /* 0x000000b4c00c723c */ /* 0x040fe6000000180c */
[----:B------:R-:W-:Y:S05]  /*5480*/  STL [R1+0xfc], R199 ;  /* 0x0000fcc701007387 */ /* 0x000fea0000100800 */
[C---:B------:R-:W-:Y:S01]  /*5490*/  HMMA.16816.F32 R16, R192.reuse, R182, R16 ;  /* 0x000000b6c010723c */ /* 0x040fe20000001810 */
[----:B------:R-:W1:Y:S05]  /*54a0*/  LDSM.16.M88.4 R180, [R251] ;  /* 0x00000000fbb4783b */ /* 0x000e6a0000000200 */
[----:B------:R-:W-:Y:S05]  /*54b0*/  STL [R1+0x118], R200 ;  /* 0x000118c801007387 */ /* 0x000fea0000100800 */
[----:B------:R-:W-:Y:S05]  /*54c0*/  STL [R1+0x114], R201 ;  /* 0x000114c901007387 */ /* 0x000fea0000100800 */
[----:B------:R-:W-:Y:S05]  /*54d0*/  STL [R1+0x110], R202 ;  /* 0x000110ca01007387 */ /* 0x000fea0000100800 */
[----:B------:R-:W-:Y:S01]  /*54e0*/  STL [R1+0x10c], R203 ;  /* 0x00010ccb01007387 */ /* 0x000fe20000100800 */
[C---:B-1----:R-:W-:Y:S08]  /*54f0*/  HMMA.16816.F32 R20, R192.reuse, R136, R20 ;  /* 0x00000088c014723c */ /* 0x042ff00000001814 */
[C---:B------:R-:W-:Y:S01]  /*5500*/  HMMA.16816.F32 R24, R192.reuse, R138, R24 ;  /* 0x0000008ac018723c */ /* 0x040fe20000001818 */
[----:B------:R-:W1:Y:S07]  /*5510*/  LDSM.16.M88.4 R136, [R251+0x800] ;  /* 0x00080000fb88783b */ /* 0x000e6e0000000200 */
[C---:B------:R-:W-:Y:S08]  /*5520*/  HMMA.16816.F32 R28, R192.reuse, R184, R28 ;  /* 0x000000b8c01c723c */ /* 0x040ff0000000181c */
[----:B------:R-:W-:Y:S01]  /*5530*/  HMMA.16816.F32 R32, R192, R186, R32 ;  /* 0x000000bac020723c */ /* 0x000fe20000001820 */
[----:B------:R-:W1:Y:S07]  /*5540*/  LDSM.16.M88.4 R184, [R251+0x1000] ;  /* 0x00100000fbb8783b */ /* 0x000e6e0000000200 */
[C---:B------:R-:W-:Y:S08]  /*5550*/  HMMA.16816.F32 R4, R196.reuse, R180, R4 ;  /* 0x000000b4c404723c */ /* 0x040ff00000001804 */
[C---:B------:R-:W-:Y:S01]  /*5560*/  HMMA.16816.F32 R8, R196.reuse, R182, R8 ;  /* 0x000000b6c408723c */ /* 0x040fe20000001808 */
[----:B------:R-:W1:Y:S07]  /*5570*/  LDSM.16.M88.4 R180, [R251+0x1800] ;  /* 0x00180000fbb4783b */ /* 0x000e6e0000000200 */
[C---:B-1----:R-:W-:Y:S08]  /*5580*/  HMMA.16816.F32 R12, R196.reuse, R136, R12 ;  /* 0x00000088c40c723c */ /* 0x042ff0000000180c */
[C---:B------:R-:W-:Y:S01]  /*5590*/  HMMA.16816.F32 R16, R196.reuse, R138, R16 ;  /* 0x0000008ac410723c */ /* 0x040fe20000001810 */
[----:B------:R-:W1:Y:S07]  /*55a0*/  LDSM.16.M88.4 R136, [R248+0x12100] ;  /* 0x01210000f888783b */ /* 0x000e6e0000000200 */
[C---:B------:R-:W-:Y:S08]  /*55b0*/  HMMA.16816.F32 R20, R196.reuse, R184, R20 ;  /* 0x000000b8c414723c */ /* 0x040ff00000001814 */
[C---:B------:R-:W-:Y:S01]  /*55c0*/  HMMA.16816.F32 R24, R196.reuse, R186, R24 ;  /* 0x000000bac418723c */ /* 0x040fe20000001818 */
[----:B------:R-:W2:Y:S07]  /*55d0*/  LDSM.16.M88.4 R184, [R248+0x12900] ;  /* 0x01290000f8b8783b */ /* 0x000eae0000000200 */
[C---:B------:R-:W-:Y:S08]  /*55e0*/  HMMA.16816.F32 R28, R196.reuse, R180, R28 ;  /* 0x000000b4c41c723c */ /* 0x040ff0000000181c */
[----:B------:R-:W-:Y:S01]  /*55f0*/  HMMA.16816.F32 R32, R196, R182, R32 ;  /* 0x000000b6c420723c */ /* 0x000fe20000001820 */
[----:B------:R-:W2:Y:S07]  /*5600*/  LDSM.16.M88.4 R180, [R248+0x13100] ;  /* 0x01310000f8b4783b */ /* 0x000eae0000000200 */
[C---:B-1----:R-:W-:Y:S08]  /*5610*/  HMMA.16816.F32 R4, R200.reuse, R136, R4 ;  /* 0x00000088c804723c */ /* 0x042ff00000001804 */
[C---:B------:R-:W-:Y:S01]  /*5620*/  HMMA.16816.F32 R8, R200.reuse, R138, R8 ;  /* 0x0000008ac808723c */ /* 0x040fe20000001808 */
[----:B------:R-:W1:Y:S07]  /*5630*/  LDSM.16.M88.4 R136, [R248+0x13900] ;  /* 0x01390000f888783b */ /* 0x000e6e0000000200 */
[C---:B--2---:R-:W-:Y:S08]  /*5640*/  HMMA.16816.F32 R12, R200.reuse, R184, R12 ;  /* 0x000000b8c80c723c */ /* 0x044ff0000000180c */
[C---:B------:R-:W-:Y:S08]  /*5650*/  HMMA.16816.F32 R16, R200.reuse, R186, R16 ;  /* 0x000000bac810723c */ /* 0x040ff00000001810 */
[C---:B------:R-:W-:Y:S08]  /*5660*/  HMMA.16816.F32 R20, R200.reuse, R180, R20 ;  /* 0x000000b4c814723c */ /* 0x040ff00000001814 */
[C---:B------:R-:W-:Y:S08]  /*5670*/  HMMA.16816.F32 R24, R200.reuse, R182, R24 ;  /* 0x000000b6c818723c */ /* 0x040ff00000001818 */
[C---:B-1----:R-:W-:Y:S08]  /*5680*/  HMMA.16816.F32 R28, R200.reuse, R136, R28 ;  /* 0x00000088c81c723c */ /* 0x042ff0000000181c */
[----:B------:R-:W-:Y:S01]  /*5690*/  HMMA.16816.F32 R32, R200, R138, R32 ;  /* 0x0000008ac820723c */ /* 0x000fe20000001820 */
[----:B------:R1:W-:Y:S05]  /*56a0*/  LDSM.16.M88.4 R136, [R135] ;  /* 0x000000008788783b */ /* 0x0003ea0000000200 */
[----:B---3--:R2:W2:Y:S05]  /*56b0*/  LDSM.16.M88.4 R184, [R2] ;  /* 0x0000000002b8783b */ /* 0x0084aa0000000200 */
[----:B----4-:R4:W2:Y:S05]  /*56c0*/  LDSM.16.M88.4 R180, [R3] ;  /* 0x0000000003b4783b */ /* 0x0108aa0000000200 */
[----:B-1----:R-:W3:Y:S05]  /*56d0*/  LDL R135, [R1+0x28] ;  /* 0x0000280001877983 */ /* 0x002eea0000100800 */
[----:B--2---:R-:W3:Y:S05]  /*56e0*/  LDL R2, [R1+0x1c] ;  /* 0x00001c0001027983 */ /* 0x004eea0000100800 */
[----:B----4-:R-:W4:Y:S01]  /*56f0*/  LDL R3, [R1+0x20] ;  /* 0x0000200001037983 */ /* 0x010f220000100800 */
[C---:B------:R-:W-:Y:S08]  /*5700*/  HMMA.16816.F32 R4, R204.reuse, R184, R4 ;  /* 0x000000b8cc04723c */ /* 0x040ff00000001804 */
[C---:B------:R-:W-:Y:S01]  /*5710*/  HMMA.16816.F32 R8, R204.reuse, R186, R8 ;  /* 0x000000bacc08723c */ /* 0x040fe20000001808 */
[----:B------:R1:W1:Y:S07]  /*5720*/  LDSM.16.M88.4 R184, [R132] ;  /* 0x0000000084b8783b */ /* 0x00026e0000000200 */
[C---:B------:R-:W-:Y:S08]  /*5730*/  HMMA.16816.F32 R12, R204.reuse, R180, R12 ;  /* 0x000000b4cc0c723c */ /* 0x040ff0000000180c */
[C---:B------:R-:W-:Y:S01]  /*5740*/  HMMA.16816.F32 R16, R204.reuse, R182, R16 ;  /* 0x000000b6cc10723c */ /* 0x040fe20000001810 */
[----:B------:R-:W1:Y:S07]  /*5750*/  LDSM.16.M88.4 R180, [R0+0x12100] ;  /* 0x0121000000b4783b */ /* 0x000e6e0000000200 */
[C---:B------:R-:W-:Y:S01]  /*5760*/  HMMA.16816.F32 R20, R204.reuse, R136, R20 ;  /* 0x00000088cc14723c */ /* 0x040fe20000001814 */
[----:B-1----:R-:W3:Y:S05]  /*5770*/  LDL R132, [R1+0x24] ;  /* 0x0000240001847983 */ /* 0x002eea0000100800 */
[----:B------:R-:W-:Y:S02]  /*5780*/  STL [R1+0x124], R205 ;  /* 0x000124cd01007387 */ /* 0x000fe40000100800 */
[C---:B------:R-:W-:Y:S03]  /*5790*/  HMMA.16816.F32 R24, R204.reuse, R138, R24 ;  /* 0x0000008acc18723c */ /* 0x040fe60000001818 */
[----:B------:R-:W1:Y:S05]  /*57a0*/  LDSM.16.M88.4 R136, [R0+0x12900] ;  /* 0x012900000088783b */ /* 0x000e6a0000000200 */
[----:B------:R-:W-:Y:S01]  /*57b0*/  STL [R1+0x120], R206 ;  /* 0x000120ce01007387 */ /* 0x000fe20000100800 */
[C---:B------:R-:W-:Y:S04]  /*57c0*/  HMMA.16816.F32 R28, R204.reuse, R184, R28 ;  /* 0x000000b8cc1c723c */ /* 0x040fe8000000181c */
[----:B------:R-:W-:Y:S04]  /*57d0*/  STL [R1+0x11c], R207 ;  /* 0x00011ccf01007387 */ /* 0x000fe80000100800 */
[----:B------:R-:W-:Y:S01]  /*57e0*/  HMMA.16816.F32 R32, R204, R186, R32 ;  /* 0x000000bacc20723c */ /* 0x000fe20000001820 */
[----:B------:R-:W1:Y:S05]  /*57f0*/  LDSM.16.M88.4 R184, [R0+0x13100] ;  /* 0x0131000000b8783b */ /* 0x000e6a0000000200 */
[----:B------:R-:W3:Y:S02]  /*5800*/  LDL R172, [R1+0x6c] ;  /* 0x00006c0001ac7983 */ /* 0x000ee40000100800 */
[C---:B------:R-:W-:Y:S03]  /*5810*/  HMMA.16816.F32 R4, R208.reuse, R180, R4 ;  /* 0x000000b4d004723c */ /* 0x040fe60000001804 */
[----:B------:R-:W3:Y:S05]  /*5820*/  LDL R179, [R1+0x60] ;  /* 0x0000600001b37983 */ /* 0x000eea0000100800 */
[C---:B------:R-:W-:Y:S01]  /*5830*/  HMMA.16816.F32 R8, R208.reuse, R182, R8 ;  /* 0x000000b6d008723c */ /* 0x040fe20000001808 */
[----:B------:R-:W1:Y:S05]  /*5840*/  LDSM.16.M88.4 R180, [R0+0x13900] ;  /* 0x0139000000b4783b */ /* 0x000e6a0000000200 */
[----:B------:R-:W3:Y:S02]  /*5850*/  LDL R174, [R1+0x68] ;  /* 0x0000680001ae7983 */ /* 0x000ee40000100800 */
[C---:B-1----:R-:W-:Y:S03]  /*5860*/  HMMA.16816.F32 R12, R208.reuse, R136, R12 ;  /* 0x00000088d00c723c */ /* 0x042fe6000000180c */
[----:B------:R-:W3:Y:S05]  /*5870*/  LDL R175, [R1+0x5c] ;  /* 0x00005c0001af7983 */ /* 0x000eea0000100800 */
[----:B------:R-:W3:Y:S01]  /*5880*/  LDL R173, [R1+0x58] ;  /* 0x0000580001ad7983 */ /* 0x000ee20000100800 */
[C---:B------:R-:W-:Y:S04]  /*5890*/  HMMA.16816.F32 R16, R208.reuse, R138, R16 ;  /* 0x0000008ad010723c */ /* 0x040fe80000001810 */
[----:B------:R-:W1:Y:S04]  /*58a0*/  LDSM.16.M88.4 R136, [R251+0x2000] ;  /* 0x00200000fb88783b */ /* 0x000e680000000200 */
[C---:B------:R-:W-:Y:S08]  /*58b0*/  HMMA.16816.F32 R20, R208.reuse, R184, R20 ;  /* 0x000000b8d014723c */ /* 0x040ff00000001814 */
[C---:B------:R-:W-:Y:S01]  /*58c0*/  HMMA.16816.F32 R24, R208.reuse, R186, R24 ;  /* 0x000000bad018723c */ /* 0x040fe20000001818 */
[----:B------:R-:W1:Y:S07]  /*58d0*/  LDSM.16.M88.4 R184, [R251+0x2800] ;  /* 0x00280000fbb8783b */ /* 0x000e6e0000000200 */
[C---:B------:R-:W-:Y:S08]  /*58e0*/  HMMA.16816.F32 R28, R208.reuse, R180, R28 ;  /* 0x000000b4d01c723c */ /* 0x040ff0000000181c */
[----:B------:R-:W-:Y:S01]  /*58f0*/  HMMA.16816.F32 R32, R208, R182, R32 ;  /* 0x000000b6d020723c */ /* 0x000fe20000001820 */
[----:B------:R-:W1:Y:S07]  /*5900*/  LDSM.16.M88.4 R180, [R251+0x3000] ;  /* 0x00300000fbb4783b */ /* 0x000e6e0000000200 */
[C---:B-1----:R-:W-:Y:S08]  /*5910*/  HMMA.16816.F32 R4, R212.reuse, R136, R4 ;  /* 0x00000088d404723c */ /* 0x042ff00000001804 */
[C---:B------:R-:W-:Y:S01]  /*5920*/  HMMA.16816.F32 R8, R212.reuse, R138, R8 ;  /* 0x0000008ad408723c */ /* 0x040fe20000001808 */
[----:B------:R-:W1:Y:S07]  /*5930*/  LDSM.16.M88.4 R136, [R251+0x3800] ;  /* 0x00380000fb88783b */ /* 0x000e6e0000000200 */
[C---:B------:R-:W-:Y:S08]  /*5940*/  HMMA.16816.F32 R12, R212.reuse, R184, R12 ;  /* 0x000000b8d40c723c */ /* 0x040ff0000000180c */
[C---:B------:R-:W-:Y:S01]  /*5950*/  HMMA.16816.F32 R16, R212.reuse, R186, R16 ;  /* 0x000000bad410723c */ /* 0x040fe20000001810 */
[----:B------:R-:W1:Y:S07]  /*5960*/  LDSM.16.M88.4 R184, [R248+0x14100] ;  /* 0x01410000f8b8783b */ /* 0x000e6e0000000200 */
[C---:B------:R-:W-:Y:S08]  /*5970*/  HMMA.16816.F32 R20, R212.reuse, R180, R20 ;  /* 0x000000b4d414723c */ /* 0x040ff00000001814 */
[C---:B------:R-:W-:Y:S01]  /*5980*/  HMMA.16816.F32 R24, R212.reuse, R182, R24 ;  /* 0x000000b6d418723c */ /* 0x040fe20000001818 */
[----:B------:R-:W1:Y:S07]  /*5990*/  LDSM.16.M88.4 R180, [R248+0x14900] ;  /* 0x01490000f8b4783b */ /* 0x000e6e0000000200 */
[C---:B-1----:R-:W-:Y:S08]  /*59a0*/  HMMA.16816.F32 R28, R212.reuse, R136, R28 ;  /* 0x00000088d41c723c */ /* 0x042ff0000000181c */
[----:B------:R-:W-:Y:S01]  /*59b0*/  HMMA.16816.F32 R32, R212, R138, R32 ;  /* 0x0000008ad420723c */ /* 0x000fe20000001820 */
[----:B------:R-:W1:Y:S07]  /*59c0*/  LDSM.16.M88.4 R136, [R248+0x15100] ;  /* 0x01510000f888783b */ /* 0x000e6e0000000200 */
[C---:B------:R-:W-:Y:S08]  /*59d0*/  HMMA.16816.F32 R4, R216.reuse, R184, R4 ;  /* 0x000000b8d804723c */ /* 0x040ff00000001804 */
[C---:B------:R-:W-:Y:S01]  /*59e0*/  HMMA.16816.F32 R8, R216.reuse, R186, R8 ;  /* 0x000000bad808723c */ /* 0x040fe20000001808 */
[----:B------:R-:W1:Y:S07]  /*59f0*/  LDSM.16.M88.4 R184, [R248+0x15900] ;  /* 0x01590000f8b8783b */ /* 0x000e6e0000000200 */
[C---:B------:R-:W-:Y:S08]  /*5a00*/  HMMA.16816.F32 R12, R216.reuse, R180, R12 ;  /* 0x000000b4d80c723c */ /* 0x040ff0000000180c */
[C---:B------:R-:W-:Y:S08]  /*5a10*/  HMMA.16816.F32 R16, R216.reuse, R182, R16 ;  /* 0x000000b6d810723c */ /* 0x040ff00000001810 */
[C---:B-1----:R-:W-:Y:S08]  /*5a20*/  HMMA.16816.F32 R20, R216.reuse, R136, R20 ;  /* 0x00000088d814723c */ /* 0x042ff00000001814 */
[C---:B------:R-:W-:Y:S08]  /*5a30*/  HMMA.16816.F32 R24, R216.reuse, R138, R24 ;  /* 0x0000008ad818723c */ /* 0x040ff00000001818 */
[C---:B------:R-:W-:Y:S08]  /*5a40*/  HMMA.16816.F32 R28, R216.reuse, R184, R28 ;  /* 0x000000b8d81c723c */ /* 0x040ff0000000181c */
[----:B------:R-:W-:Y:S01]  /*5a50*/  HMMA.16816.F32 R32, R216, R186, R32 ;  /* 0x000000bad820723c */ /* 0x000fe20000001820 */
[----:B---3--:R1:W3:Y:S05]  /*5a60*/  LDSM.16.M88.4 R180, [R135] ;  /* 0x0000000087b4783b */ /* 0x0082ea0000000200 */
[----:B----4-:R4:W-:Y:S05]  /*5a70*/  LDSM.16.M88.4 R184, [R3] ;  /* 0x0000000003b8783b */ /* 0x0109ea0000000200 */
[----:B-1----:R-:W2:Y:S05]  /*5a80*/  LDL R135, [R1+0x18] ;  /* 0x0000180001877983 */ /* 0x002eaa0000100800 */
[----:B----4-:R-:W4:Y:S01]  /*5a90*/  LDL R3, [R1+0x10] ;  /* 0x0000100001037983 */ /* 0x010f220000100800 */
[C---:B---3--:R-:W-:Y:S08]  /*5aa0*/  HMMA.16816.F32 R4, R220.reuse, R180, R4 ;  /* 0x000000b4dc04723c */ /* 0x048ff00000001804 */
[C---:B------:R-:W-:Y:S01]  /*5ab0*/  HMMA.16816.F32 R8, R220.reuse, R182, R8 ;  /* 0x000000b6dc08723c */ /* 0x040fe20000001808 */
[----:B------:R1:W-:Y:S05]  /*5ac0*/  LDSM.16.M88.4 R180, [R2] ;  /* 0x0000000002b4783b */ /* 0x0003ea0000000200 */
[----:B------:R3:W3:Y:S05]  /*5ad0*/  LDSM.16.M88.4 R136, [R132] ;  /* 0x000000008488783b */ /* 0x0006ea0000000200 */
[----:B-1----:R-:W4:Y:S05]  /*5ae0*/  LDL R2, [R1+0xc] ;  /* 0x00000c0001027983 */ /* 0x002f2a0000100800 */
[----:B---3--:R-:W3:Y:S01]  /*5af0*/  LDL R132, [R1+0x14] ;  /* 0x0000140001847983 */ /* 0x008ee20000100800 */
[C---:B------:R-:W-:Y:S08]  /*5b00*/  HMMA.16816.F32 R12, R220.reuse, R136, R12 ;  /* 0x00000088dc0c723c */ /* 0x040ff0000000180c */
[C---:B------:R-:W-:Y:S01]  /*5b10*/  HMMA.16816.F32 R16, R220.reuse, R138, R16 ;  /* 0x0000008adc10723c */ /* 0x040fe20000001810 */
[----:B------:R-:W1:Y:S07]  /*5b20*/  LDSM.16.M88.4 R136, [R0+0x14100] ;  /* 0x014100000088783b */ /* 0x000e6e0000000200 */
        /* <DEDUP_REMOVED lines=32> */
[----:B------:R-:W2:Y:S07]  /*5d30*/  LDSM.16.M88.4 R180, [R248+0x17900] ;  /* 0x01790000f8b4783b */ /* 0x000eae0000000200 */
[C---:B-1----:R-:W-:Y:S08]  /*5d40*/  HMMA.16816.F32 R12, R232.reuse, R136, R12 ;  /* 0x00000088e80c723c */ /* 0x042ff0000000180c */
[C---:B------:R-:W-:Y:S08]  /*5d50*/  HMMA.16816.F32 R16, R232.reuse, R138, R16 ;  /* 0x0000008ae810723c */ /* 0x040ff00000001810 */
[C---:B------:R-:W-:Y:S08]  /*5d60*/  HMMA.16816.F32 R20, R232.reuse, R184, R20 ;  /* 0x000000b8e814723c */ /* 0x040ff00000001814 */
[C---:B------:R-:W-:Y:S08]  /*5d70*/  HMMA.16816.F32 R24, R232.reuse, R186, R24 ;  /* 0x000000bae818723c */ /* 0x040ff00000001818 */
[C---:B--2---:R-:W-:Y:S01]  /*5d80*/  HMMA.16816.F32 R28, R232.reuse, R180, R28 ;  /* 0x000000b4e81c723c */ /* 0x044fe2000000181c */
[----:B------:R-:W1:Y:S07]  /*5d90*/  LDSM.16.M88.4 R136, [R135] ;  /* 0x000000008788783b */ /* 0x000e6e0000000200 */
[----:B------:R-:W-:Y:S01]  /*5da0*/  HMMA.16816.F32 R32, R232, R182, R32 ;  /* 0x000000b6e820723c */ /* 0x000fe20000001820 */
[----:B----4-:R-:W-:Y:S07]  /*5db0*/  LDSM.16.M88.4 R180, [R3] ;  /* 0x0000000003b4783b */ /* 0x010fee0000000200 */
[C---:B-1----:R-:W-:Y:S08]  /*5dc0*/  HMMA.16816.F32 R4, R236.reuse, R136, R4 ;  /* 0x00000088ec04723c */ /* 0x042ff00000001804 */
[C---:B------:R-:W-:Y:S01]  /*5dd0*/  HMMA.16816.F32 R8, R236.reuse, R138, R8 ;  /* 0x0000008aec08723c */ /* 0x040fe20000001808 */
[----:B------:R-:W-:Y:S05]  /*5de0*/  LDSM.16.M88.4 R136, [R2] ;  /* 0x000000000288783b */ /* 0x000fea0000000200 */
[----:B---3--:R-:W1:Y:S02]  /*5df0*/  LDSM.16.M88.4 R184, [R132] ;  /* 0x0000000084b8783b */ /* 0x008e640000000200 */
        /* <DEDUP_REMOVED lines=8> */
[----:B------:R-:W3:Y:S07]  /*5e80*/  LDSM.16.M88.4 R136, [R0+0x17100] ;  /* 0x017100000088783b */ /* 0x000eee0000000200 */
[C---:B-1----:R-:W-:Y:S08]  /*5e90*/  HMMA.16816.F32 R4, R240.reuse, R184, R4 ;  /* 0x000000b8f004723c */ /* 0x042ff00000001804 */
[C---:B------:R-:W-:Y:S01]  /*5ea0*/  HMMA.16816.F32 R8, R240.reuse, R186, R8 ;  /* 0x000000baf008723c */ /* 0x040fe20000001808 */
[----:B------:R-:W1:Y:S07]  /*5eb0*/  LDSM.16.M88.4 R184, [R0+0x17900] ;  /* 0x0179000000b8783b */ /* 0x000e6e0000000200 */
[C---:B--2---:R-:W-:Y:S08]  /*5ec0*/  HMMA.16816.F32 R12, R240.reuse, R180, R12 ;  /* 0x000000b4f00c723c */ /* 0x044ff0000000180c */
[C---:B------:R-:W-:Y:S01]  /*5ed0*/  HMMA.16816.F32 R16, R240.reuse, R182, R16 ;  /* 0x000000b6f010723c */ /* 0x040fe20000001810 */
[----:B------:R-:W2:Y:S07]  /*5ee0*/  LDSM.16.M88.4 R180, [R251+0x6000] ;  /* 0x00600000fbb4783b */ /* 0x000eae0000000200 */
[C---:B---3--:R-:W-:Y:S08]  /*5ef0*/  HMMA.16816.F32 R20, R240.reuse, R136, R20 ;  /* 0x00000088f014723c */ /* 0x048ff00000001814 */
[C---:B------:R-:W-:Y:S01]  /*5f00*/  HMMA.16816.F32 R24, R240.reuse, R138, R24 ;  /* 0x0000008af018723c */ /* 0x040fe20000001818 */
[----:B------:R-:W3:Y:S07]  /*5f10*/  LDSM.16.M88.4 R136, [R251+0x6800] ;  /* 0x00680000fb88783b */ /* 0x000eee0000000200 */
[C---:B-1----:R-:W-:Y:S08]  /*5f20*/  HMMA.16816.F32 R28, R240.reuse, R184, R28 ;  /* 0x000000b8f01c723c */ /* 0x042ff0000000181c */
[----:B------:R-:W-:Y:S08]  /*5f30*/  HMMA.16816.F32 R32, R240, R186, R32 ;  /* 0x000000baf020723c */ /* 0x000ff00000001820 */
[C---:B--2---:R-:W-:Y:S08]  /*5f40*/  HMMA.16816.F32 R4, R244.reuse, R180, R4 ;  /* 0x000000b4f404723c */ /* 0x044ff00000001804 */
[C---:B------:R-:W-:Y:S08]  /*5f50*/  HMMA.16816.F32 R8, R244.reuse, R182, R8 ;  /* 0x000000b6f408723c */ /* 0x040ff00000001808 */
[C---:B---3--:R-:W-:Y:S08]  /*5f60*/  HMMA.16816.F32 R12, R244.reuse, R136, R12 ;  /* 0x00000088f40c723c */ /* 0x048ff0000000180c */
[C---:B------:R-:W-:Y:S04]  /*5f70*/  HMMA.16816.F32 R16, R244.reuse, R138, R16 ;  /* 0x0000008af410723c */ /* 0x040fe80000001810 */
[----:B------:R-:W-:Y:S02]  /*5f80*/  FMUL.FTZ R4, R4, c[0x0][0x320] ;  /* 0x0000c80004047a20 */ /* 0x000fe40000410000 */
[----:B------:R-:W-:Y:S02]  /*5f90*/  FMUL.FTZ R5, R5, c[0x0][0x320] ;  /* 0x0000c80005057a20 */ /* 0x000fe40000410000 */
[----:B------:R-:W-:Y:S01]  /*5fa0*/  FMUL.FTZ R6, R6, c[0x0][0x320] ;  /* 0x0000c80006067a20 */ /* 0x000fe20000410000 */
[----:B------:R-:W1:Y:S03]  /*5fb0*/  MUFU.TANH R183, R4 ;  /* 0x0000000400b77308 */ /* 0x000e660000002400 */
[----:B------:R-:W-:Y:S02]  /*5fc0*/  FMUL.FTZ R7, R7, c[0x0][0x320] ;  /* 0x0000c80007077a20 */ /* 0x000fe40000410000 */
[----:B------:R-:W-:Y:S02]  /*5fd0*/  FMUL.FTZ R8, R8, c[0x0][0x320] ;  /* 0x0000c80008087a20 */ /* 0x000fe40000410000 */
[----:B------:R-:W-:Y:S02]  /*5fe0*/  FMUL.FTZ R9, R9, c[0x0][0x320] ;  /* 0x0000c80009097a20 */ /* 0x000fe40000410000 */
[----:B------:R-:W-:Y:S01]  /*5ff0*/  FMUL.FTZ R10, R10, c[0x0][0x320] ;  /* 0x0000c8000a0a7a20 */ /* 0x000fe20000410000 */
[----:B------:R-:W2:Y:S01]  /*6000*/  MUFU.TANH R182, R5 ;  /* 0x0000000500b67308 */ /* 0x000ea20000002400 */
[----:B------:R-:W-:Y:S02]  /*6010*/  FMUL.FTZ R11, R11, c[0x0][0x320] ;  /* 0x0000c8000b0b7a20 */ /* 0x000fe40000410000 */
[----:B------:R-:W-:Y:S02]  /*6020*/  FMUL.FTZ R12, R12, c[0x0][0x320] ;  /* 0x0000c8000c0c7a20 */ /* 0x000fe40000410000 */
[----:B------:R-:W-:Y:S02]  /*6030*/  FMUL.FTZ R18, R18, c[0x0][0x320] ;  /* 0x0000c80012127a20 */ /* 0x000fe40000410000 */
[----:B------:R-:W-:Y:S02]  /*6040*/  FMUL.FTZ R19, R19, c[0x0][0x320] ;  /* 0x0000c80013137a20 */ /* 0x000fe40000410000 */
[----:B------:R-:W-:Y:S01]  /*6050*/  FMUL.FTZ R17, R17, c[0x0][0x320] ;  /* 0x0000c80011117a20 */ /* 0x000fe20000410000 */
[----:B------:R-:W3:Y:S01]  /*6060*/  MUFU.TANH R186, R6 ;  /* 0x0000000600ba7308 */ /* 0x000ee20000002400 */
[----:B------:R-:W-:Y:S02]  /*6070*/  FMUL.FTZ R13, R13, c[0x0][0x320] ;  /* 0x0000c8000d0d7a20 */ /* 0x000fe40000410000 */
[----:B------:R-:W-:Y:S01]  /*6080*/  FMUL.FTZ R16, R16, c[0x0][0x320] ;  /* 0x0000c80010107a20 */ /* 0x000fe20000410000 */
[----:B-1----:R-:W-:Y:S01]  /*6090*/  FMNMX.FTZ R0, R183, R133, !PT ;  /* 0x00000085b7007209 */ /* 0x002fe20007810000 */
[----:B------:R-:W-:Y:S02]  /*60a0*/  FMUL.FTZ R14, R14, c[0x0][0x320] ;  /* 0x0000c8000e0e7a20 */ /* 0x000fe40000410000 */
[----:B------:R-:W-:Y:S03]  /*60b0*/  FMUL.FTZ R15, R15, c[0x0][0x320] ;  /* 0x0000c8000f0f7a20 */ /* 0x000fe60000410000 */
[----:B------:R1:W4:Y:S01]  /*60c0*/  MUFU.TANH R187, R7 ;  /* 0x0000000700bb7308 */ /* 0x0003220000002400 */
[----:B--2---:R-:W-:Y:S09]  /*60d0*/  FMNMX.FTZ R0, R182, R0, !PT ;  /* 0x00000000b6007209 */ /* 0x004ff20007810000 */
[----:B------:R-:W-:Y:S01]  /*60e0*/  MUFU.TANH R206, R18 ;  /* 0x0000001200ce7308 */ /* 0x000fe20000002400 */
[----:B---3--:R-:W-:Y:S09]  /*60f0*/  FMNMX.FTZ R2, R186, R134, !PT ;  /* 0x00000086ba027209 */ /* 0x008ff20007810000 */
[----:B------:R2:W-:Y:S01]  /*6100*/  MUFU.TANH R207, R19 ;  /* 0x0000001300cf7308 */ /* 0x0005e20000002400 */
[----:B-1----:R-:W1:Y:S01]  /*6110*/  LDSM.16.M88.4 R4, [R251+0x7000] ;  /* 0x00700000fb04783b */ /* 0x002e620000000200 */
[----:B----4-:R-:W-:Y:S08]  /*6120*/  FMNMX.FTZ R2, R187, R2, !PT ;  /* 0x00000002bb027209 */ /* 0x010ff00007810000 */
[----:B------:R-:W-:Y:S10]  /*6130*/  MUFU.TANH R205, R15 ;  /* 0x0000000f00cd7308 */ /* 0x000ff40000002400 */
[----:B------:R3:W-:Y:S01]  /*6140*/  MUFU.TANH R139, R17 ;  /* 0x00000011008b7308 */ /* 0x0007e20000002400 */
[----:B--2---:R-:W2:Y:S09]  /*6150*/  LDL.64 R18, [R1+0x90] ;  /* 0x0000900001127983 */ /* 0x004eb20000100a00 */
[----:B------:R-:W4:Y:S10]  /*6160*/  MUFU.TANH R181, R8 ;  /* 0x0000000800b57308 */ /* 0x000f340000002400 */
[----:B------:R-:W4:Y:S01]  /*6170*/  MUFU.TANH R180, R9 ;  /* 0x0000000900b47308 */ /* 0x000f220000002400 */
[C---:B-1----:R-:W-:Y:S01]  /*6180*/  HMMA.16816.F32 R20, R244.reuse, R4, R20 ;  /* 0x00000004f414723c */ /* 0x042fe20000001814 */
[----:B---3--:R-:W3:Y:S08]  /*6190*/  LDL R17, [R1+0x64] ;  /* 0x0000640001117983 */ /* 0x008ef00000100800 */
[----:B------:R-:W1:Y:S03]  /*61a0*/  MUFU.TANH R184, R10 ;  /* 0x0000000a00b87308 */ /* 0x000e660000002400 */
[----:B------:R-:W-:Y:S01]  /*61b0*/  @P0 IMAD.WIDE.U32 R4, R130, c[0x0][0x1e0], RZ ;  /* 0x0000780082040a25 */ /* 0x000fe200078e00ff */
[C---:B------:R-:W-:Y:S03]  /*61c0*/  HMMA.16816.F32 R24, R244.reuse, R6, R24 ;  /* 0x00000006f418723c */ /* 0x040fe60000001818 */
[----:B----4-:R-:W-:Y:S03]  /*61d0*/  FMNMX.FTZ R0, R181, R0, !PT ;  /* 0x00000000b5007209 */ /* 0x010fe60007810000 */
[----:B------:R4:W4:Y:S01]  /*61e0*/  MUFU.TANH R185, R11 ;  /* 0x0000000b00b97308 */ /* 0x0009220000002400 */
[----:B------:R-:W-:Y:S05]  /*61f0*/  FMNMX.FTZ R0, R180, R0, !PT ;  /* 0x00000000b4007209 */ /* 0x000fea0007810000 */
[----:B------:R-:W-:Y:S02]  /*6200*/  FMUL.FTZ R22, R22, c[0x0][0x320] ;  /* 0x0000c80016167a20 */ /* 0x000fe40000410000 */
[----:B------:R-:W-:Y:S02]  /*6210*/  FMUL.FTZ R23, R23, c[0x0][0x320] ;  /* 0x0000c80017177a20 */ /* 0x000fe40000410000 */
[----:B------:R-:W4:Y:S01]  /*6220*/  MUFU.TANH R190, R12 ;  /* 0x0000000c00be7308 */ /* 0x000f220000002400 */
[----:B------:R-:W-:Y:S02]  /*6230*/  FMUL.FTZ R20, R20, c[0x0][0x320] ;  /* 0x0000c80014147a20 */ /* 0x000fe40000410000 */
[----:B------:R-:W-:Y:S01]  /*6240*/  FMUL.FTZ R21, R21, c[0x0][0x320] ;  /* 0x0000c80015157a20 */ /* 0x000fe20000410000 */
[----:B-1----:R-:W-:Y:S04]  /*6250*/  FMNMX.FTZ R2, R184, R2, !PT ;  /* 0x00000002b8027209 */ /* 0x002fe80007810000 */
[----:B------:R-:W-:Y:S02]  /*6260*/  FMUL.FTZ R24, R24, c[0x0][0x320] ;  /* 0x0000c80018187a20 */ /* 0x000fe40000410000 */
[----:B------:R-:W-:Y:S02]  /*6270*/  FMUL.FTZ R25, R25, c[0x0][0x320] ;  /* 0x0000c80019197a20 */ /* 0x000fe40000410000 */
[----:B------:R-:W-:Y:S01]  /*6280*/  FMUL.FTZ R26, R26, c[0x0][0x320] ;  /* 0x0000c8001a1a7a20 */ /* 0x000fe20000410000 */
[----:B------:R-:W-:Y:S01]  /*6290*/  MUFU.TANH R196, R22 ;  /* 0x0000001600c47308 */ /* 0x000fe20000002400 */
[----:B------:R-:W-:Y:S01]  /*62a0*/  FMUL.FTZ R27, R27, c[0x0][0x320] ;  /* 0x0000c8001b1b7a20 */ /* 0x000fe20000410000 */
[----:B----4-:R-:W1:Y:S01]  /*62b0*/  LDSM.16.M88.4 R8, [R251+0x7800] ;  /* 0x00780000fb08783b */ /* 0x010e620000000200 */
[----:B------:R-:W-:Y:S04]  /*62c0*/  DEPBAR.LE SB0, 0x0 ;  /* 0x000080000000791a */ /* 0x000fe80000000000 */
[----:B------:R-:W-:Y:S03]  /*62d0*/  FMNMX.FTZ R2, R185, R2, !PT ;  /* 0x00000002b9027209 */ /* 0x000fe60007810000 */
[----:B------:R4:W-:Y:S01]  /*62e0*/  MUFU.TANH R197, R23 ;  /* 0x0000001700c57308 */ /* 0x0009e20000002400 */
[----:B------:R-:W-:Y:S01]  /*62f0*/  BAR.SYNC.DEFER_BLOCKING 0x0 ;  /* 0x0000000000007b1d */ /* 0x000fe20000010000 */
[----:B------:R-:W-:Y:S01]  /*6300*/  FMNMX.FTZ R0, R190, R0, !PT ;  /* 0x00000000be007209 */ /* 0x000fe20007810000 */
[C---:B-1----:R-:W-:Y:S04]  /*6310*/  HMMA.16816.F32 R28, R244.reuse, R8, R28 ;  /* 0x00000008f41c723c */ /* 0x042fe8000000181c */
[----:B----4-:R-:W4:Y:S03]  /*6320*/  LDL.64 R22, [R1+0xa0] ;  /* 0x0000a00001167983 */ /* 0x010f260000100a00 */
[----:B------:R-:W1:Y:S02]  /*6330*/  MUFU.TANH R189, R13 ;  /* 0x0000000d00bd7308 */ /* 0x000e640000002400 */
[----:B------:R-:W-:Y:S01]  /*6340*/  STL [R1+0x4c], R130 ;  /* 0x00004c8201007387 */ /* 0x000fe20000100800 */
[----:B------:R-:W-:Y:S07]  /*6350*/  HMMA.16816.F32 R32, R244, R10, R32 ;  /* 0x0000000af420723c */ /* 0x000fee0000001820 */
[----:B------:R-:W1:Y:S10]  /*6360*/  MUFU.TANH R188, R16 ;  /* 0x0000001000bc7308 */ /* 0x000e740000002400 */
[----:B------:R-:W1:Y:S01]  /*6370*/  MUFU.TANH R200, R20 ;  /* 0x0000001400c87308 */ /* 0x000e620000002400 */
[----:B------:R-:W-:Y:S01]  /*6380*/  FMUL.FTZ R28, R28, c[0x0][0x320] ;  /* 0x0000c8001c1c7a20 */ /* 0x000fe20000410000 */
[----:B-1----:R-:W-:Y:S01]  /*6390*/  FMNMX.FTZ R0, R189, R0, !PT ;  /* 0x00000000bd007209 */ /* 0x002fe20007810000 */
[----:B------:R-:W-:Y:S02]  /*63a0*/  FMUL.FTZ R29, R29, c[0x0][0x320] ;  /* 0x0000c8001d1d7a20 */ /* 0x000fe40000410000 */
[----:B------:R-:W-:Y:S02]  /*63b0*/  FMUL.FTZ R30, R30, c[0x0][0x320] ;  /* 0x0000c8001e1e7a20 */ /* 0x000fe40000410000 */
[----:B------:R-:W-:Y:S03]  /*63c0*/  FMUL.FTZ R31, R31, c[0x0][0x320] ;  /* 0x0000c8001f1f7a20 */ /* 0x000fe60000410000 */
[----:B------:R-:W1:Y:S01]  /*63d0*/  MUFU.TANH R201, R21 ;  /* 0x0000001500c97308 */ /* 0x000e620000002400 */
[----:B------:R-:W-:Y:S02]  /*63e0*/  FMUL.FTZ R32, R32, c[0x0][0x320] ;  /* 0x0000c80020207a20 */ /* 0x000fe40000410000 */
[----:B------:R-:W-:Y:S01]  /*63f0*/  FMUL.FTZ R33, R33, c[0x0][0x320] ;  /* 0x0000c80021217a20 */ /* 0x000fe20000410000 */
[----:B------:R-:W-:Y:S01]  /*6400*/  FMNMX.FTZ R0, R188, R0, !PT ;  /* 0x00000000bc007209 */ /* 0x000fe20007810000 */
[----:B------:R-:W-:Y:S03]  /*6410*/  FMUL.FTZ R34, R34, c[0x0][0x320] ;  /* 0x0000c80022227a20 */ /* 0x000fe60000410000 */
[----:B------:R-:W-:Y:S02]  /*6420*/  FMNMX.FTZ R0, R139, R0, !PT ;  /* 0x000000008b007209 */ /* 0x000fe40007810000 */
[----:B------:R-:W1:Y:S02]  /*6430*/  MUFU.TANH R202, R24 ;  /* 0x0000001800ca7308 */ /* 0x000e640000002400 */
[----:B------:R-:W-:Y:S02]  /*6440*/  FMNMX.FTZ R0, R200, R0, !PT ;  /* 0x00000000c8007209 */ /* 0x000fe40007810000 */
[----:B------:R-:W-:Y:S06]  /*6450*/  MOV R20, c[0x0][0x1e0] ;  /* 0x0000780000147a02 */ /* 0x000fec0000000f00 */
[----:B------:R-:W1:Y:S01]  /*6460*/  MUFU.TANH R191, R14 ;  /* 0x0000000e00bf7308 */ /* 0x000e620000002400 */
[----:B------:R-:W-:Y:S02]  /*6470*/  SHF.L.U32 R20, R20, 0x5, RZ ;  /* 0x0000000514147819 */ /* 0x000fe400000006ff */
[----:B-1----:R-:W-:Y:S02]  /*6480*/  FMNMX.FTZ R0, R201, R0, !PT ;  /* 0x00000000c9007209 */ /* 0x002fe40007810000 */
[----:B------:R-:W-:Y:S05]  /*6490*/  MOV R21, 0x5 ;  /* 0x0000000500157802 */ /* 0x000fea0000000f00 */
[----:B------:R-:W1:Y:S01]  /*64a0*/  MUFU.TANH R203, R25 ;  /* 0x0000001900cb7308 */ /* 0x000e620000002400 */
[----:B------:R-:W-:Y:S01]  /*64b0*/  FMNMX.FTZ R3, R202, R0, !PT ;  /* 0x00000000ca037209 */ /* 0x000fe20007810000 */
[----:B------:R-:W-:Y:S08]  /*64c0*/  FMUL.FTZ R0, R35, c[0x0][0x320] ;  /* 0x0000c80023007a20 */ /* 0x000ff00000410000 */
[----:B------:R-:W1:Y:S01]  /*64d0*/  MUFU.TANH R192, R28 ;  /* 0x0000001c00c07308 */ /* 0x000e620000002400 */
[----:B------:R-:W-:Y:S04]  /*64e0*/  FMNMX.FTZ R2, R191, R2, !PT ;  /* 0x00000002bf027209 */ /* 0x000fe80007810000 */
[----:B------:R-:W-:Y:S05]  /*64f0*/  FMNMX.FTZ R2, R205, R2, !PT ;  /* 0x00000002cd027209 */ /* 0x000fea0007810000 */
[----:B------:R1:W-:Y:S01]  /*6500*/  MUFU.TANH R135, R0 ;  /* 0x0000000000877308 */ /* 0x0003e20000002400 */
[----:B------:R-:W-:Y:S02]  /*6510*/  FMNMX.FTZ R2, R206, R2, !PT ;  /* 0x00000002ce027209 */ /* 0x000fe40007810000 */
[----:B-1----:R-:W-:Y:S02]  /*6520*/  FMNMX.FTZ R3, R203, R3, !PT ;  /* 0x00000003cb037209 */ /* 0x002fe40007810000 */
[----:B------:R-:W-:Y:S05]  /*6530*/  FMNMX.FTZ R2, R207, R2, !PT ;  /* 0x00000002cf027209 */ /* 0x000fea0007810000 */
[----:B------:R-:W1:Y:S01]  /*6540*/  MUFU.TANH R198, R26 ;  /* 0x0000001a00c67308 */ /* 0x000e620000002400 */
[----:B------:R-:W-:Y:S02]  /*6550*/  FMNMX.FTZ R2, R196, R2, !PT ;  /* 0x00000002c4027209 */ /* 0x000fe40007810000 */
[----:B------:R-:W-:Y:S07]  /*6560*/  FMNMX.FTZ R3, R192, R3, !PT ;  /* 0x00000003c0037209 */ /* 0x000fee0007810000 */
[----:B------:R-:W1:Y:S01]  /*6570*/  MUFU.TANH R193, R29 ;  /* 0x0000001d00c17308 */ /* 0x000e620000002400 */
[----:B------:R-:W-:Y:S09]  /*6580*/  FMNMX.FTZ R0, R197, R2, !PT ;  /* 0x00000002c5007209 */ /* 0x000ff20007810000 */
[----:B------:R-:W1:Y:S02]  /*6590*/  MUFU.TANH R199, R27 ;  /* 0x0000001b00c77308 */ /* 0x000e640000002400 */
[----:B-1----:R-:W-:Y:S08]  /*65a0*/  FMNMX.FTZ R0, R198, R0, !PT ;  /* 0x00000000c6007209 */ /* 0x002ff00007810000 */
[----:B------:R-:W1:Y:S01]  /*65b0*/  MUFU.TANH R194, R32 ;  /* 0x0000002000c27308 */ /* 0x000e620000002400 */
[----:B------:R-:W-:Y:S09]  /*65c0*/  FMNMX.FTZ R3, R193, R3, !PT ;  /* 0x00000003c1037209 */ /* 0x000ff20007810000 */
[----:B------:R-:W1:Y:S01]  /*65d0*/  MUFU.TANH R176, R30 ;  /* 0x0000001e00b07308 */ /* 0x000e620000002400 */
[----:B------:R-:W-:Y:S09]  /*65e0*/  FMNMX.FTZ R0, R199, R0, !PT ;  /* 0x00000000c7007209 */ /* 0x000ff20007810000 */
[----:B------:R-:W1:Y:S02]  /*65f0*/  MUFU.TANH R195, R33 ;  /* 0x0000002100c37308 */ /* 0x000e640000002400 */
[----:B-1----:R-:W-:Y:S08]  /*6600*/  FMNMX.FTZ R3, R194, R3, !PT ;  /* 0x00000003c2037209 */ /* 0x002ff00007810000 */
[----:B------:R-:W1:Y:S01]  /*6610*/  MUFU.TANH R177, R31 ;  /* 0x0000001f00b17308 */ /* 0x000e620000002400 */
[----:B------:R-:W-:Y:S09]  /*6620*/  FMNMX.FTZ R0, R176, R0, !PT ;  /* 0x00000000b0007209 */ /* 0x000ff20007810000 */
[----:B------:R-:W1:Y:S01]  /*6630*/  MUFU.TANH R136, R34 ;  /* 0x0000002200887308 */ /* 0x000e620000002400 */
[----:B------:R-:W-:Y:S05]  /*6640*/  FMNMX.FTZ R3, R195, R3, !PT ;  /* 0x00000003c3037209 */ /* 0x000fea0007810000 */
[----:B------:R-:W2:Y:S01]  /*6650*/  SHFL.BFLY PT, R132, R3, 0x2, 0x1f ;  /* 0x0c401f0003847f89 */ /* 0x000ea200000e0000 */
[----:B-1----:R-:W-:Y:S04]  /*6660*/  FMNMX.FTZ R0, R177, R0, !PT ;  /* 0x00000000b1007209 */ /* 0x002fe80007810000 */
[----:B------:R-:W-:Y:S04]  /*6670*/  FMNMX.FTZ R0, R136, R0, !PT ;  /* 0x0000000088007209 */ /* 0x000fe80007810000 */
[----:B------:R-:W-:Y:S05]  /*6680*/  FMNMX.FTZ R0, R135, R0, !PT ;  /* 0x0000000087007209 */ /* 0x000fea0007810000 */
[----:B------:R-:W1:Y:S01]  /*6690*/  SHFL.BFLY PT, R2, R0, 0x2, 0x1f ;  /* 0x0c401f0000027f89 */ /* 0x000e6200000e0000 */
[----:B--2---:R-:W-:Y:S02]  /*66a0*/  FMNMX.FTZ R132, R3, R132, !PT ;  /* 0x0000008403847209 */ /* 0x004fe40007810000 */
[----:B------:R-:W-:Y:S03]  /*66b0*/  @P0 SHF.R.S32.HI R3, RZ, 0x1f, R130 ;  /* 0x0000001fff030819 */ /* 0x000fe60000011482 */
[----:B------:R-:W2:Y:S01]  /*66c0*/  SHFL.BFLY PT, R7, R132, 0x1, 0x1f ;  /* 0x0c201f0084077f89 */ /* 0x000ea200000e0000 */
[----:B-1----:R-:W-:Y:S01]  /*66d0*/  FMNMX.FTZ R0, R0, R2, !PT ;  /* 0x0000000200007209 */ /* 0x002fe20007810000 */
[----:B------:R-:W-:Y:S04]  /*66e0*/  @P0 IMAD R2, R3, c[0x0][0x1e0], RZ ;  /* 0x0000780003020a24 */ /* 0x000fe800078e02ff */
[----:B------:R-:W-:Y:S01]  /*66f0*/  @P0 IMAD R2, R130, c[0x0][0x1e4], R2 ;  /* 0x0000790082020a24 */ /* 0x000fe200078e0202 */
[----:B--2---:R-:W-:Y:S01]  /*6700*/  FMNMX.FTZ R132, R132, R7, !PT ;  /* 0x0000000784847209 */ /* 0x004fe20007810000 */
[----:B------:R-:W1:Y:S03]  /*6710*/  SHFL.BFLY PT, R3, R0, 0x1, 0x1f ;  /* 0x0c201f0000037f89 */ /* 0x000e6600000e0000 */
[----:B------:R-:W-:Y:S01]  /*6720*/  @P0 IADD3 R2, R5, R2, RZ ;  /* 0x0000000205020210 */ /* 0x000fe20007ffe0ff */
[----:B------:R-:W-:Y:S01]  /*6730*/  FMUL.FTZ R137, R132, c[0x0][0x2d0] ;  /* 0x0000b40084897a20 */ /* 0x000fe20000410000 */
[C---:B------:R-:W-:Y:S01]  /*6740*/  @P0 SHF.L.U32 R5, R4.reuse, 0x6, RZ ;  /* 0x0000000604050819 */ /* 0x040fe200000006ff */
[----:B------:R-:W2:Y:S01]  /*6750*/  LDL.LU R130, [R1+0x12c] ;  /* 0x00012c0001827983 */ /* 0x000ea20000300800 */
[----:B------:R-:W-:Y:S01]  /*6760*/  @P0 SHF.L.U64.HI R4, R4, 0x6, R2 ;  /* 0x0000000604040819 */ /* 0x000fe20000010202 */
[----:B------:R-:W-:Y:S02]  /*6770*/  FFMA.FTZ R16, R183, c[0x0][0x2d0], -R137 ;  /* 0x0000b400b7107a23 */ /* 0x000fe40000010889 */
[----:B------:R-:W-:Y:S02]  /*6780*/  FADD.FTZ R2, -R132, R133 ;  /* 0x0000008584027221 */ /* 0x000fe40000010100 */
[----:B------:R3:W-:Y:S02]  /*6790*/  MUFU.EX2 R138, R16 ;  /* 0x00000010008a7308 */ /* 0x0007e40000000800 */
[----:B------:R-:W-:Y:S08]  /*67a0*/  FMUL.FTZ R2, R2, c[0x0][0x2d0] ;  /* 0x0000b40002027a20 */ /* 0x000ff00000410000 */
[----:B------:R-:W3:Y:S01]  /*67b0*/  MUFU.EX2 R2, R2 ;  /* 0x0000000200027308 */ /* 0x000ee20000000800 */
[----:B-1----:R-:W-:Y:S05]  /*67c0*/  FMNMX.FTZ R3, R0, R3, !PT ;  /* 0x0000000300037209 */ /* 0x002fea0007810000 */
[C---:B------:R-:W-:Y:S02]  /*67d0*/  FMUL.FTZ R133, R3.reuse, c[0x0][0x2d0] ;  /* 0x0000b40003857a20 */ /* 0x040fe40000410000 */
[----:B------:R-:W-:Y:S02]  /*67e0*/  FADD.FTZ R0, -R3, R134 ;  /* 0x0000008603007221 */ /* 0x000fe40000010100 */
[--C-:B------:R-:W-:Y:S02]  /*67f0*/  FFMA.FTZ R134, R190, c[0x0][0x2d0], -R137.reuse ;  /* 0x0000b400be867a23 */ /* 0x100fe40000010889 */
[----:B------:R-:W-:Y:S02]  /*6800*/  FMUL.FTZ R0, R0, c[0x0][0x2d0] ;  /* 0x0000b40000007a20 */ /* 0x000fe40000410000 */
[----:B---3--:R-:W-:Y:S04]  /*6810*/  FFMA.FTZ R16, R180, c[0x0][0x2d0], -R137 ;  /* 0x0000b400b4107a23 */ /* 0x008fe80000010889 */
[----:B------:R-:W1:Y:S01]  /*6820*/  MUFU.EX2 R0, R0 ;  /* 0x0000000000007308 */ /* 0x000e620000000800 */
[C---:B------:R-:W-:Y:S02]  /*6830*/  FMUL.FTZ R25, R2.reuse, R161 ;  /* 0x000000a102197220 */ /* 0x040fe40000410000 */
        /* <DEDUP_REMOVED lines=8> */
[----:B------:R-:W-:Y:S02]  /*68c0*/  FMUL.FTZ R48, R2, R48 ;  /* 0x0000003002307220 */ /* 0x000fe40000410000 */
[C---:B-1----:R-:W-:Y:S02]  /*68d0*/  FMUL.FTZ R18, R0.reuse, R154 ;  /* 0x0000009a00127220 */ /* 0x042fe40000410000 */
[C---:B------:R-:W-:Y:S02]  /*68e0*/  FMUL.FTZ R26, R0.reuse, R162 ;  /* 0x000000a2001a7220 */ /* 0x040fe40000410000 */
[C---:B------:R-:W-:Y:S02]  /*68f0*/  FMUL.FTZ R27, R0.reuse, R163 ;  /* 0x000000a3001b7220 */ /* 0x040fe40000410000 */
[C---:B------:R-:W-:Y:S02]  /*6900*/  FMUL.FTZ R34, R0.reuse, R170 ;  /* 0x000000aa00227220 */ /* 0x040fe40000410000 */
[C---:B------:R-:W-:Y:S01]  /*6910*/  FMUL.FTZ R35, R0.reuse, R171 ;  /* 0x000000ab00237220 */ /* 0x040fe20000410000 */
[C---:B----4-:R-:W-:Y:S01]  /*6920*/  @P0 IADD3 R6, P2, R5.reuse, R22, RZ ;  /* 0x0000001605060210 */ /* 0x050fe20007f5e0ff */
[C---:B------:R-:W-:Y:S02]  /*6930*/  FMUL.FTZ R38, R0.reuse, R38 ;  /* 0x0000002600267220 */ /* 0x040fe40000410000 */
[----:B------:R-:W-:Y:S01]  /*6940*/  FMUL.FTZ R39, R0, R39 ;  /* 0x0000002700277220 */ /* 0x000fe20000410000 */
[----:B------:R-:W-:Y:S01]  /*6950*/  @P0 LEA R12, P1, R6, c[0x0][0x1c8], 0x1 ;  /* 0x00007200060c0a11 */ /* 0x000fe200078208ff */
[----:B------:R-:W-:Y:S01]  /*6960*/  FMUL.FTZ R42, R0, R42 ;  /* 0x0000002a002a7220 */ /* 0x000fe20000410000 */
[----:B------:R-:W-:Y:S01]  /*6970*/  @P0 IADD3.X R7, R4, R19, RZ, P2, !PT ;  /* 0x0000001304070210 */ /* 0x000fe200017fe4ff */
[C---:B------:R-:W-:Y:S01]  /*6980*/  FMUL.FTZ R43, R0.reuse, R43 ;  /* 0x0000002b002b7220 */ /* 0x040fe20000410000 */
[C---:B------:R-:W-:Y:S01]  /*6990*/  @P0 IADD3 R8, P2, R5.reuse, R172, RZ ;  /* 0x000000ac05080210 */ /* 0x040fe20007f5e0ff */
[----:B------:R-:W-:Y:S01]  /*69a0*/  FMUL.FTZ R46, R0, R46 ;  /* 0x0000002e002e7220 */ /* 0x000fe20000410000 */
[----:B------:R-:W-:Y:S01]  /*69b0*/  @P0 LEA.HI.X R13, R6, c[0x0][0x1cc], R7, 0x1, P1 ;  /* 0x00007300060d0a11 */ /* 0x000fe200008f0c07 */
[----:B------:R-:W-:Y:S01]  /*69c0*/  FMUL.FTZ R47, R0, R47 ;  /* 0x0000002f002f7220 */ /* 0x000fe20000410000 */
[----:B------:R-:W-:Y:S01]  /*69d0*/  @P0 LEA R10, P1, R8, c[0x0][0x1c8], 0x1 ;  /* 0x00007200080a0a11 */ /* 0x000fe200078208ff */
[----:B------:R-:W-:Y:S01]  /*69e0*/  FMUL.FTZ R49, R2, R49 ;  /* 0x0000003102317220 */ /* 0x000fe20000410000 */
[----:B------:R-:W-:Y:S01]  /*69f0*/  @P0 IADD3.X R6, R4, R174, RZ, P2, !PT ;  /* 0x000000ae04060210 */ /* 0x000fe200017fe4ff */
[----:B------:R1:W-:Y:S01]  /*6a00*/  @P0 LDGSTS.E.BYPASS.LTC128B.128 [R131+0x10100], [R12.64], !P6 ;  /* 0x101000000c830fae */ /* 0x0003e2000f101d48 */
[----:B------:R-:W-:Y:S01]  /*6a10*/  @P0 IADD3 R7, P2, R5, R17, RZ ;  /* 0x0000001105070210 */ /* 0x000fe20007f5e0ff */
        /* <DEDUP_REMOVED lines=15> */
[----:B------:R-:W-:Y:S02]  /*6b10*/  FMUL.FTZ R56, R2, R56 ;  /* 0x0000003802387220 */ /* 0x000fe40000410000 */
[----:B------:R-:W-:Y:S01]  /*6b20*/  @P0 LEA.HI.X R9, R6, c[0x0][0x1cc], R7, 0x1, P1 ;  /* 0x0000730006090a11 */ /* 0x000fe200008f0c07 */
[--C-:B------:R-:W-:Y:S01]  /*6b30*/  FFMA.FTZ R6, R182, c[0x0][0x2d0], -R137.reuse ;  /* 0x0000b400b6067a23 */ /* 0x100fe20000010889 */
[----:B------:R-:W-:Y:S01]  /*6b40*/  @P0 IADD3 R5, P1, R20, R5, RZ ;  /* 0x0000000514050210 */ /* 0x000fe20007f3e0ff */
[----:B------:R-:W-:Y:S01]  /*6b50*/  FMUL.FTZ R57, R2, R57 ;  /* 0x0000003902397220 */ /* 0x000fe20000410000 */
[----:B------:R-:W-:Y:S01]  /*6b60*/  MOV R20, c[0x0][0x1e0] ;  /* 0x0000780000147a02 */ /* 0x000fe20000000f00 */
[----:B------:R4:W-:Y:S01]  /*6b70*/  MUFU.EX2 R178, R6 ;  /* 0x0000000600b27308 */ /* 0x0009e20000000800 */
[----:B------:R4:W-:Y:S01]  /*6b80*/  @P0 LDGSTS.E.BYPASS.LTC128B.128 [R131+0x16100], [R8.64], !P3 ;  /* 0x1610000008830fae */ /* 0x0009e2000d901d48 */
[----:B------:R-:W-:Y:S01]  /*6b90*/  @P0 IADD3 R7, P2, R5, R22, RZ ;  /* 0x0000001605070210 */ /* 0x000fe20007f5e0ff */
[----:B------:R-:W-:Y:S01]  /*6ba0*/  FMUL.FTZ R58, R0, R58 ;  /* 0x0000003a003a7220 */ /* 0x000fe20000410000 */
[----:B------:R-:W-:Y:S01]  /*6bb0*/  SHF.L.U64.HI R20, R20, R21, c[0x0][0x1e4] ;  /* 0x0000790014147619 */ /* 0x000fe20000010215 */
[----:B------:R-:W-:Y:S02]  /*6bc0*/  FMUL.FTZ R59, R0, R59 ;  /* 0x0000003b003b7220 */ /* 0x000fe40000410000 */
[----:B------:R-:W-:Y:S01]  /*6bd0*/  FMUL.FTZ R60, R2, R60 ;  /* 0x0000003c023c7220 */ /* 0x000fe20000410000 */
[----:B------:R-:W-:Y:S01]  /*6be0*/  @P0 IADD3.X R4, R20, R4, RZ, P1, !PT ;  /* 0x0000000414040210 */ /* 0x000fe20000ffe4ff */
[----:B------:R-:W-:Y:S01]  /*6bf0*/  FMUL.FTZ R61, R2, R61 ;  /* 0x0000003d023d7220 */ /* 0x000fe20000410000 */
[----:B-1----:R-:W-:Y:S01]  /*6c00*/  @P0 LEA R12, P1, R7, c[0x0][0x1c8], 0x1 ;  /* 0x00007200070c0a11 */ /* 0x002fe200078208ff */
[----:B---3--:R-:W-:Y:S01]  /*6c10*/  FFMA.FTZ R11, R181, c[0x0][0x2d0], -R137 ;  /* 0x0000b400b50b7a23 */ /* 0x008fe20000010889 */
[----:B------:R-:W-:Y:S01]  /*6c20*/  @P0 IADD3.X R10, R4, R19, RZ, P2, !PT ;  /* 0x00000013040a0210 */ /* 0x000fe200017fe4ff */
[C---:B------:R-:W-:Y:S02]  /*6c30*/  FMUL.FTZ R19, R0.reuse, R155 ;  /* 0x0000009b00137220 */ /* 0x040fe40000410000 */
[C---:B------:R-:W-:Y:S01]  /*6c40*/  FMUL.FTZ R62, R0.reuse, R62 ;  /* 0x0000003e003e7220 */ /* 0x040fe20000410000 */
[----:B------:R-:W-:Y:S01]  /*6c50*/  @P0 LEA.HI.X R13, R7, c[0x0][0x1cc], R10, 0x1, P1 ;  /* 0x00007300070d0a11 */ /* 0x000fe200008f0c0a */
[----:B------:R-:W-:Y:S02]  /*6c60*/  FMUL.FTZ R63, R0, R63 ;  /* 0x0000003f003f7220 */ /* 0x000fe40000410000 */
[--C-:B----4-:R-:W-:Y:S02]  /*6c70*/  FFMA.FTZ R14, R187, c[0x0][0x2d0], -R133.reuse ;  /* 0x0000b400bb0e7a23 */ /* 0x110fe40000010885 */
[----:B------:R1:W-:Y:S01]  /*6c80*/  @P0 LDGSTS.E.BYPASS.LTC128B.128 [R131+0x11100], [R12.64], !P6 ;  /* 0x111000000c830fae */ /* 0x0003e2000f101d48 */
[C---:B------:R-:W-:Y:S01]  /*6c90*/  FMUL.FTZ R64, R2.reuse, R64 ;  /* 0x0000004002407220 */ /* 0x040fe20000410000 */
[C---:B------:R-:W-:Y:S01]  /*6ca0*/  @P0 IADD3 R6, P2, R5.reuse, R172, RZ ;  /* 0x000000ac05060210 */ /* 0x040fe20007f5e0ff */
[----:B------:R-:W-:Y:S01]  /*6cb0*/  FMUL.FTZ R65, R2, R65 ;  /* 0x0000004102417220 */ /* 0x000fe20000410000 */
[----:B------:R3:W-:Y:S01]  /*6cc0*/  MUFU.EX2 R172, R11 ;  /* 0x0000000b00ac7308 */ /* 0x0007e20000000800 */
[----:B------:R-:W-:Y:S01]  /*6cd0*/  FMUL.FTZ R66, R0, R66 ;  /* 0x0000004200427220 */ /* 0x000fe20000410000 */
[----:B------:R-:W-:Y:S01]  /*6ce0*/  @P0 LEA R10, P1, R6, c[0x0][0x1c8], 0x1 ;  /* 0x00007200060a0a11 */ /* 0x000fe200078208ff */
[----:B------:R-:W-:Y:S01]  /*6cf0*/  FFMA.FTZ R9, R186, c[0x0][0x2d0], -R133 ;  /* 0x0000b400ba097a23 */ /* 0x000fe20000010885 */
[----:B------:R-:W-:Y:S01]  /*6d00*/  @P0 IADD3.X R7, R4, R174, RZ, P2, !PT ;  /* 0x000000ae04070210 */ /* 0x000fe200017fe4ff */
[----:B------:R-:W-:Y:S02]  /*6d10*/  FMUL.FTZ R67, R0, R67 ;  /* 0x0000004300437220 */ /* 0x000fe40000410000 */
[C---:B------:R-:W-:Y:S02]  /*6d20*/  FMUL.FTZ R68, R2.reuse, R68 ;  /* 0x0000004402447220 */ /* 0x040fe40000410000 */
[----:B------:R-:W-:Y:S01]  /*6d30*/  FMUL.FTZ R69, R2, R69 ;  /* 0x0000004502457220 */ /* 0x000fe20000410000 */
[----:B------:R4:W-:Y:S01]  /*6d40*/  MUFU.EX2 R180, R9 ;  /* 0x0000000900b47308 */ /* 0x0009e20000000800 */
[C---:B------:R-:W-:Y:S02]  /*6d50*/  FMUL.FTZ R70, R0.reuse, R70 ;  /* 0x0000004600467220 */ /* 0x040fe40000410000 */
[----:B------:R-:W-:Y:S02]  /*6d60*/  FMUL.FTZ R71, R0, R71 ;  /* 0x0000004700477220 */ /* 0x000fe40000410000 */
[C---:B------:R-:W-:Y:S02]  /*6d70*/  FMUL.FTZ R72, R2.reuse, R72 ;  /* 0x0000004802487220 */ /* 0x040fe40000410000 */
[----:B------:R-:W-:Y:S02]  /*6d80*/  FMUL.FTZ R73, R2, R73 ;  /* 0x0000004902497220 */ /* 0x000fe40000410000 */
[C---:B------:R-:W-:Y:S01]  /*6d90*/  FMUL.FTZ R74, R0.reuse, R74 ;  /* 0x0000004a004a7220 */ /* 0x040fe20000410000 */
[----:B------:R1:W-:Y:S01]  /*6da0*/  MUFU.EX2 R174, R16 ;  /* 0x0000001000ae7308 */ /* 0x0003e20000000800 */
[----:B------:R-:W-:Y:S02]  /*6db0*/  FMUL.FTZ R75, R0, R75 ;  /* 0x0000004b004b7220 */ /* 0x000fe40000410000 */
[----:B------:R-:W-:Y:S01]  /*6dc0*/  FMUL.FTZ R76, R2, R76 ;  /* 0x0000004c024c7220 */ /* 0x000fe20000410000 */
[----:B---3--:R-:W-:Y:S01]  /*6dd0*/  @P0 LEA.HI.X R11, R6, c[0x0][0x1cc], R7, 0x1, P1 ;  /* 0x00007300060b0a11 */ /* 0x008fe200008f0c07 */
[C---:B------:R-:W-:Y:S01]  /*6de0*/  FMUL.FTZ R77, R2.reuse, R77 ;  /* 0x0000004d024d7220 */ /* 0x040fe20000410000 */
[C---:B------:R-:W-:Y:S01]  /*6df0*/  @P0 IADD3 R6, P2, R5.reuse, R17, RZ ;  /* 0x0000001105060210 */ /* 0x040fe20007f5e0ff */
[----:B------:R-:W-:Y:S02]  /*6e00*/  FMUL.FTZ R17, R2, R153 ;  /* 0x0000009902117220 */ /* 0x000fe40000410000 */
[----:B------:R3:W-:Y:S01]  /*6e10*/  @P0 LDGSTS.E.BYPASS.LTC128B.128 [R131+0x13100], [R10.64], !P5 ;  /* 0x131000000a830fae */ /* 0x0007e2000e901d48 */
[----:B------:R-:W-:Y:S01]  /*6e20*/  @P0 LEA R8, P1, R6, c[0x0][0x1c8], 0x1 ;  /* 0x0000720006080a11 */ /* 0x000fe200078208ff */
[----:B------:R-:W-:Y:S01]  /*6e30*/  FMUL.FTZ R78, R0, R78 ;  /* 0x0000004e004e7220 */ /* 0x000fe20000410000 */
[----:B------:R-:W-:Y:S01]  /*6e40*/  @P0 IADD3.X R7, R4, R179, RZ, P2, !PT ;  /* 0x000000b304070210 */ /* 0x000fe200017fe4ff */
[----:B------:R-:W-:Y:S01]  /*6e50*/  FMUL.FTZ R79, R0, R79 ;  /* 0x0000004f004f7220 */ /* 0x000fe20000410000 */
[----:B------:R-:W-:Y:S01]  /*6e60*/  @P0 IADD3 R5, P2, R5, R175, RZ ;  /* 0x000000af05050210 */ /* 0x000fe20007f5e0ff */
[----:B------:R3:W3:Y:S01]  /*6e70*/  MUFU.EX2 R179, R14 ;  /* 0x0000000e00b37308 */ /* 0x0006e20000000800 */
[----:B----4-:R-:W-:Y:S01]  /*6e80*/  @P0 LEA.HI.X R9, R6, c[0x0][0x1cc], R7, 0x1, P1 ;  /* 0x0000730006090a11 */ /* 0x010fe200008f0c07 */
[C---:B------:R-:W-:Y:S01]  /*6e90*/  FMUL.FTZ R80, R2.reuse, R80 ;  /* 0x0000005002507220 */ /* 0x040fe20000410000 */
[C---:B------:R-:W-:Y:S01]  /*6ea0*/  @P0 LEA R6, P1, R5.reuse, c[0x0][0x1c8], 0x1 ;  /* 0x0000720005060a11 */ /* 0x040fe200078208ff */
[----:B------:R-:W-:Y:S01]  /*6eb0*/  FMUL.FTZ R81, R2, R81 ;  /* 0x0000005102517220 */ /* 0x000fe20000410000 */
[----:B------:R-:W-:Y:S01]  /*6ec0*/  @P0 IADD3.X R4, R4, R173, RZ, P2, !PT ;  /* 0x000000ad04040210 */ /* 0x000fe200017fe4ff */
[----:B------:R4:W-:Y:S01]  /*6ed0*/  @P0 LDGSTS.E.BYPASS.LTC128B.128 [R131+0x15100], [R8.64], !P4 ;  /* 0x1510000008830fae */ /* 0x0009e2000e101d48 */
[----:B------:R-:W-:Y:S02]  /*6ee0*/  FMUL.FTZ R82, R0, R82 ;  /* 0x0000005200527220 */ /* 0x000fe40000410000 */
[----:B------:R-:W-:Y:S01]  /*6ef0*/  @P0 LEA.HI.X R7, R5, c[0x0][0x1cc], R4, 0x1, P1 ;  /* 0x0000730005070a11 */ /* 0x000fe200008f0c04 */
[--C-:B------:R-:W-:Y:S02]  /*6f00*/  FFMA.FTZ R4, R184, c[0x0][0x2d0], -R133.reuse ;  /* 0x0000b400b8047a23 */ /* 0x100fe40000010885 */
[C---:B------:R-:W-:Y:S02]  /*6f10*/  FMUL.FTZ R5, R2.reuse, R141 ;  /* 0x0000008d02057220 */ /* 0x040fe40000410000 */
[----:B------:R4:W-:Y:S01]  /*6f20*/  @P0 LDGSTS.E.BYPASS.LTC128B.128 [R131+0x17100], [R6.64], !P3 ;  /* 0x1710000006830fae */ /* 0x0009e2000d901d48 */
[----:B------:R4:W-:Y:S01]  /*6f30*/  MUFU.EX2 R173, R4 ;  /* 0x0000000400ad7308 */ /* 0x0009e20000000800 */
[----:B-1----:R-:W-:Y:S02]  /*6f40*/  FMUL.FTZ R16, R2, R152 ;  /* 0x0000009802107220 */ /* 0x002fe40000410000 */
[----:B------:R-:W-:Y:S01]  /*6f50*/  FMUL.FTZ R83, R0, R83 ;  /* 0x0000005300537220 */ /* 0x000fe20000410000 */
[----:B------:R-:W-:Y:S01]  /*6f60*/  LDSM.16.MT88.4 R20, [R250+0x100] ;  /* 0x00010000fa14783b */ /* 0x000fe20000004200 */
[----:B------:R-:W-:Y:S02]  /*6f70*/  FMUL.FTZ R84, R2, R84 ;  /* 0x0000005402547220 */ /* 0x000fe40000410000 */
[C---:B---3--:R-:W-:Y:S02]  /*6f80*/  FMUL.FTZ R10, R0.reuse, R146 ;  /* 0x00000092000a7220 */ /* 0x048fe40000410000 */
[----:B------:R-:W1:Y:S01]  /*6f90*/  LDSM.16.MT88.4 R12, [R249+0x100] ;  /* 0x00010000f90c783b */ /* 0x000e620000004200 */
[----:B------:R-:W-:Y:S01]  /*6fa0*/  F2FP.PACK_AB R141, R179, R180 ;  /* 0x000000b4b38d723e */ /* 0x000fe200000000ff */
[----:B------:R-:W-:Y:S02]  /*6fb0*/  FMUL.FTZ R11, R0, R147 ;  /* 0x00000093000b7220 */ /* 0x000fe40000410000 */
[----:B------:R-:W-:Y:S01]  /*6fc0*/  FMUL.FTZ R85, R2, R85 ;  /* 0x0000005502557220 */ /* 0x000fe20000410000 */
[----:B------:R-:W-:Y:S01]  /*6fd0*/  LDSM.16.MT88.4 R152, [R250+0x1900] ;  /* 0x00190000fa98783b */ /* 0x000fe20000004200 */
[C---:B------:R-:W-:Y:S02]  /*6fe0*/  FMUL.FTZ R86, R0.reuse, R86 ;  /* 0x0000005600567220 */ /* 0x040fe40000410000 */
[----:B------:R-:W-:Y:S02]  /*6ff0*/  FMUL.FTZ R87, R0, R87 ;  /* 0x0000005700577220 */ /* 0x000fe40000410000 */
[C---:B----4-:R-:W-:Y:S01]  /*7000*/  FMUL.FTZ R8, R2.reuse, R144 ;  /* 0x0000009002087220 */ /* 0x050fe20000410000 */
[----:B------:R-:W0:Y:S01]  /*7010*/  LDGDEPBAR ;  /* 0x00000000000079af */ /* 0x000e220000000000 */
[C---:B------:R-:W-:Y:S02]  /*7020*/  FMUL.FTZ R9, R2.reuse, R145 ;  /* 0x0000009102097220 */ /* 0x040fe40000410000 */
[----:B------:R-:W-:Y:S02]  /*7030*/  FMUL.FTZ R88, R2, R88 ;  /* 0x0000005802587220 */ /* 0x000fe40000410000 */
[----:B------:R-:W-:Y:S01]  /*7040*/  FFMA.FTZ R4, R185, c[0x0][0x2d0], -R133 ;  /* 0x0000b400b9047a23 */ /* 0x000fe20000010885 */
[----:B------:R-:W3:Y:S01]  /*7050*/  LDL.LU R131, [R1+0x128] ;  /* 0x0001280001837983 */ /* 0x000ee20000300800 */
[----:B------:R-:W-:Y:S01]  /*7060*/  FMUL.FTZ R6, R0, R142 ;  /* 0x0000008e00067220 */ /* 0x000fe20000410000 */
[----:B------:R-:W-:Y:S01]  /*7070*/  F2FP.PACK_AB R142, R174, R172 ;  /* 0x000000acae8e723e */ /* 0x000fe200000000ff */
[----:B------:R-:W4:Y:S01]  /*7080*/  MUFU.EX2 R175, R4 ;  /* 0x0000000400af7308 */ /* 0x000f220000000800 */
[----:B------:R-:W-:Y:S01]  /*7090*/  FMUL.FTZ R7, R0, R143 ;  /* 0x0000008f00077220 */ /* 0x000fe20000410000 */
[----:B------:R-:W3:Y:S01]  /*70a0*/  LDL R24, [R1] ;  /* 0x0000000001187983 */ /* 0x000ee20000100800 */
[----:B------:R-:W-:Y:S02]  /*70b0*/  FMUL.FTZ R89, R2, R89 ;  /* 0x0000005902597220 */ /* 0x000fe40000410000 */
[C---:B------:R-:W-:Y:S02]  /*70c0*/  FMUL.FTZ R90, R0.reuse, R90 ;  /* 0x0000005a005a7220 */ /* 0x040fe40000410000 */
[----:B------:R-:W-:Y:S01]  /*70d0*/  LDSM.16.MT88.4 R144, [R252+0x100] ;  /* 0x00010000fc90783b */ /* 0x000fe20000004200 */
[----:B------:R-:W-:Y:S02]  /*70e0*/  FMUL.FTZ R91, R0, R91 ;  /* 0x0000005b005b7220 */ /* 0x000fe40000410000 */
[C---:B------:R-:W-:Y:S02]  /*70f0*/  FMUL.FTZ R92, R2.reuse, R92 ;  /* 0x0000005c025c7220 */ /* 0x040fe40000410000 */
[----:B------:R-:W-:Y:S02]  /*7100*/  FMUL.FTZ R93, R2, R93 ;  /* 0x0000005d025d7220 */ /* 0x000fe40000410000 */
[C---:B------:R-:W-:Y:S02]  /*7110*/  FMUL.FTZ R94, R0.reuse, R94 ;  /* 0x0000005e005e7220 */ /* 0x040fe40000410000 */
[----:B------:R-:W-:Y:S02]  /*7120*/  FMUL.FTZ R95, R0, R95 ;  /* 0x0000005f005f7220 */ /* 0x000fe40000410000 */
[C---:B------:R-:W-:Y:S02]  /*7130*/  FMUL.FTZ R96, R2.reuse, R96 ;  /* 0x0000006002607220 */ /* 0x040fe40000410000 */
[----:B------:R-:W-:Y:S02]  /*7140*/  FMUL.FTZ R97, R2, R97 ;  /* 0x0000006102617220 */ /* 0x000fe40000410000 */
[----:B------:R-:W-:Y:S01]  /*7150*/  FMUL.FTZ R98, R0, R98 ;  /* 0x0000006200627220 */ /* 0x000fe20000410000 */
[----:B----4-:R-:W-:Y:S01]  /*7160*/  F2FP.PACK_AB R143, R175, R173 ;  /* 0x000000adaf8f723e */ /* 0x010fe200000000ff */
[----:B------:R-:W-:Y:S01]  /*7170*/  FMUL.FTZ R4, R2, R140 ;  /* 0x0000008c02047220 */ /* 0x000fe20000410000 */
[----:B------:R-:W-:Y:S01]  /*7180*/  F2FP.PACK_AB R140, R178, R138 ;  /* 0x0000008ab28c723e */ /* 0x000fe200000000ff */
[--C-:B------:R-:W-:Y:S02]  /*7190*/  FFMA.FTZ R185, R192, c[0x0][0x2d0], -R137.reuse ;  /* 0x0000b400c0b97a23 */ /* 0x100fe40000010889 */
[--C-:B------:R-:W-:Y:S02]  /*71a0*/  FFMA.FTZ R186, R193, c[0x0][0x2d0], -R137.reuse ;  /* 0x0000b400c1ba7a23 */ /* 0x100fe40000010889 */
[----:B------:R-:W-:Y:S02]  /*71b0*/  FFMA.FTZ R187, R194, c[0x0][0x2d0], -R137 ;  /* 0x0000b400c2bb7a23 */ /* 0x000fe40000010889 */
[C---:B-1----:R-:W-:Y:S01]  /*71c0*/  HMMA.16816.F32 R4, R140.reuse, R12, R4 ;  /* 0x0000000c8c04723c */ /* 0x042fe20000001804 */
[----:B------:R-:W-:Y:S04]  /*71d0*/  MUFU.EX2 R185, R185 ;  /* 0x000000b900b97308 */ /* 0x000fe80000000800 */
[----:B------:R-:W-:Y:S02]  /*71e0*/  FMUL.FTZ R99, R0, R99 ;  /* 0x0000006300637220 */ /* 0x000fe40000410000 */
[C---:B------:R-:W-:Y:S01]  /*71f0*/  FMUL.FTZ R12, R2.reuse, R148 ;  /* 0x00000094020c7220 */ /* 0x040fe20000410000 */
[C---:B------:R-:W-:Y:S03]  /*7200*/  HMMA.16816.F32 R8, R140.reuse, R14, R8 ;  /* 0x0000000e8c08723c */ /* 0x040fe60000001808 */
[----:B------:R-:W-:Y:S01]  /*7210*/  MUFU.EX2 R186, R186 ;  /* 0x000000ba00ba7308 */ /* 0x000fe20000000800 */
[C---:B------:R-:W-:Y:S01]  /*7220*/  FMUL.FTZ R13, R2.reuse, R149 ;  /* 0x00000095020d7220 */ /* 0x040fe20000410000 */
[----:B------:R-:W-:Y:S01]  /*7230*/  MOV R149, R180 ;  /* 0x000000b400957202 */ /* 0x000fe20000000f00 */
[----:B------:R-:W-:Y:S02]  /*7240*/  FMUL.FTZ R100, R2, R100 ;  /* 0x0000006402647220 */ /* 0x000fe40000410000 */
[C---:B------:R-:W-:Y:S04]  /*7250*/  FMUL.FTZ R15, R0.reuse, R151 ;  /* 0x00000097000f7220 */ /* 0x040fe80000410000 */
[----:B------:R-:W-:Y:S01]  /*7260*/  FMUL.FTZ R14, R0, R150 ;  /* 0x00000096000e7220 */ /* 0x000fe20000410000 */
[----:B------:R-:W-:Y:S01]  /*7270*/  MOV R150, R149 ;  /* 0x0000009500967202 */ /* 0x000fe20000000f00 */
[--C-:B------:R-:W-:Y:S01]  /*7280*/  FFMA.FTZ R148, R136, c[0x0][0x2d0], -R133.reuse ;  /* 0x0000b40088947a23 */ /* 0x100fe20000010885 */
[----:B------:R-:W-:Y:S01]  /*7290*/  MUFU.EX2 R187, R187 ;  /* 0x000000bb00bb7308 */ /* 0x000fe20000000800 */
[----:B------:R-:W-:Y:S02]  /*72a0*/  FFMA.FTZ R180, R177, c[0x0][0x2d0], -R133 ;  /* 0x0000b400b1b47a23 */ /* 0x000fe40000010885 */
[----:B------:R-:W-:Y:S01]  /*72b0*/  FMUL.FTZ R101, R2, R101 ;  /* 0x0000006502657220 */ /* 0x000fe20000410000 */
[C---:B------:R-:W-:Y:S03]  /*72c0*/  HMMA.16816.F32 R12, R140.reuse, R20, R12 ;  /* 0x000000148c0c723c */ /* 0x040fe6000000180c */
[C---:B------:R-:W-:Y:S02]  /*72d0*/  FMUL.FTZ R102, R0.reuse, R102 ;  /* 0x0000006600667220 */ /* 0x040fe40000410000 */
[----:B------:R-:W-:Y:S01]  /*72e0*/  FMUL.FTZ R103, R0, R103 ;  /* 0x0000006700677220 */ /* 0x000fe20000410000 */
[----:B------:R-:W-:Y:S01]  /*72f0*/  MUFU.EX2 R180, R180 ;  /* 0x000000b400b47308 */ /* 0x000fe20000000800 */
[C---:B------:R-:W-:Y:S01]  /*7300*/  FMUL.FTZ R21, R2.reuse, R157 ;  /* 0x0000009d02157220 */ /* 0x040fe20000410000 */
[C---:B------:R-:W-:Y:S04]  /*7310*/  HMMA.16816.F32 R16, R140.reuse, R22, R16 ;  /* 0x000000168c10723c */ /* 0x040fe80000001810 */
[C---:B------:R-:W-:Y:S02]  /*7320*/  FMUL.FTZ R20, R2.reuse, R156 ;  /* 0x0000009c02147220 */ /* 0x040fe40000410000 */
[----:B------:R-:W-:Y:S02]  /*7330*/  FMUL.FTZ R104, R2, R104 ;  /* 0x0000006802687220 */ /* 0x000fe40000410000 */
[C---:B------:R-:W-:Y:S01]  /*7340*/  FMUL.FTZ R22, R0.reuse, R158 ;  /* 0x0000009e00167220 */ /* 0x040fe20000410000 */
[----:B------:R1:W-:Y:S03]  /*7350*/  MUFU.EX2 R156, R134 ;  /* 0x00000086009c7308 */ /* 0x0003e60000000800 */
[----:B------:R-:W-:Y:S02]  /*7360*/  FMUL.FTZ R23, R0, R159 ;  /* 0x0000009f00177220 */ /* 0x000fe40000410000 */
[----:B------:R-:W-:Y:S02]  /*7370*/  FMUL.FTZ R105, R2, R105 ;  /* 0x0000006902697220 */ /* 0x000fe40000410000 */
[C---:B------:R-:W-:Y:S02]  /*7380*/  FMUL.FTZ R106, R0.reuse, R106 ;  /* 0x0000006a006a7220 */ /* 0x040fe40000410000 */
        /* <DEDUP_REMOVED lines=8> */
[--C-:B-1----:R-:W-:Y:S02]  /*7410*/  FFMA.FTZ R134, R189, c[0x0][0x2d0], -R137.reuse ;  /* 0x0000b400bd867a23 */ /* 0x102fe40000010889 */
        /* <DEDUP_REMOVED lines=15> */
[C---:B--2---:R-:W-:Y:S02]  /*7510*/  FMUL.FTZ R130, R0.reuse, R130 ;  /* 0x0000008200827220 */ /* 0x044fe40000410000 */
[----:B---3--:R-:W-:Y:S01]  /*7520*/  FMUL.FTZ R131, R0, R131 ;  /* 0x0000008300837220 */ /* 0x008fe20000410000 */
[----:B------:R1:W2:Y:S01]  /*7530*/  LDSM.16.MT88.4 R28, [R24+0x100] ;  /* 0x00010000181c783b */ /* 0x0002a20000004200 */
[----:B------:R-:W-:Y:S01]  /*7540*/  MOV R157, R24 ;  /* 0x00000018009d7202 */ /* 0x000fe20000000f00 */
[C---:B-1----:R-:W-:Y:S04]  /*7550*/  FMUL.FTZ R24, R2.reuse, R160 ;  /* 0x000000a002187220 */ /* 0x042fe80000410000 */
[----:B------:R-:W-:Y:S01]  /*7560*/  LDSM.16.MT88.4 R160, [R157+0x1900] ;  /* 0x001900009da0783b */ /* 0x000fe20000004200 */
[C---:B--2---:R-:W-:Y:S07]  /*7570*/  HMMA.16816.F32 R20, R140.reuse, R28, R20 ;  /* 0x0000001c8c14723c */ /* 0x044fee0000001814 */
[C---:B------:R-:W-:Y:S01]  /*7580*/  FMUL.FTZ R28, R2.reuse, R164 ;  /* 0x000000a4021c7220 */ /* 0x040fe20000410000 */
[C---:B------:R-:W-:Y:S04]  /*7590*/  HMMA.16816.F32 R24, R140.reuse, R30, R24 ;  /* 0x0000001e8c18723c */ /* 0x040fe80000001818 */
[----:B------:R-:W-:Y:S02]  /*75a0*/  FMUL.FTZ R29, R2, R165 ;  /* 0x000000a5021d7220 */ /* 0x000fe40000410000 */
[----:B------:R1:W-:Y:S01]  /*75b0*/  MUFU.EX2 R165, R134 ;  /* 0x0000008600a57308 */ /* 0x0003e20000000800 */
[C---:B------:R-:W-:Y:S02]  /*75c0*/  FMUL.FTZ R30, R0.reuse, R166 ;  /* 0x000000a6001e7220 */ /* 0x040fe40000410000 */
[----:B------:R-:W-:Y:S07]  /*75d0*/  FMUL.FTZ R31, R0, R167 ;  /* 0x000000a7001f7220 */ /* 0x000fee0000410000 */
[C---:B------:R-:W-:Y:S08]  /*75e0*/  HMMA.16816.F32 R28, R140.reuse, R144, R28 ;  /* 0x000000908c1c723c */ /* 0x040ff0000000181c */
[C---:B------:R-:W-:Y:S01]  /*75f0*/  HMMA.16816.F32 R32, R140.reuse, R146, R32 ;  /* 0x000000928c20723c */ /* 0x040fe20000001820 */
[----:B------:R-:W2:Y:S03]  /*7600*/  LDSM.16.MT88.4 R144, [R249+0x2100] ;  /* 0x00210000f990783b */ /* 0x000ea60000004200 */
[--C-:B-1----:R-:W-:Y:S02]  /*7610*/  FFMA.FTZ R134, R188, c[0x0][0x2d0], -R137.reuse ;  /* 0x0000b400bc867a23 */ /* 0x102fe40000010889 */
[--C-:B------:R-:W-:Y:S02]  /*7620*/  FFMA.FTZ R188, R195, c[0x0][0x2d0], -R137.reuse ;  /* 0x0000b400c3bc7a23 */ /* 0x100fe40000010889 */
[----:B------:R1:W-:Y:S10]  /*7630*/  MUFU.EX2 R166, R134 ;  /* 0x0000008600a67308 */ /* 0x0003f40000000800 */
[----:B------:R-:W-:Y:S01]  /*7640*/  MUFU.EX2 R188, R188 ;  /* 0x000000bc00bc7308 */ /* 0x000fe20000000800 */
[----:B-1----:R-:W-:Y:S09]  /*7650*/  FFMA.FTZ R134, R139, c[0x0][0x2d0], -R137 ;  /* 0x0000b4008b867a23 */ /* 0x002ff20000010889 */
[----:B------:R1:W-:Y:S01]  /*7660*/  MUFU.EX2 R167, R134 ;  /* 0x0000008600a77308 */ /* 0x0003e20000000800 */
[C---:B--2---:R-:W-:Y:S08]  /*7670*/  HMMA.16816.F32 R36, R140.reuse, R144, R36 ;  /* 0x000000908c24723c */ /* 0x044ff00000001824 */
[C---:B------:R-:W-:Y:S01]  /*7680*/  HMMA.16816.F32 R40, R140.reuse, R146, R40 ;  /* 0x000000928c28723c */ /* 0x040fe20000001828 */
[----:B------:R-:W2:Y:S03]  /*7690*/  LDSM.16.MT88.4 R144, [R250+0x2100] ;  /* 0x00210000fa90783b */ /* 0x000ea60000004200 */
[--C-:B-1----:R-:W-:Y:S04]  /*76a0*/  FFMA.FTZ R134, R191, c[0x0][0x2d0], -R133.reuse ;  /* 0x0000b400bf867a23 */ /* 0x102fe80000010885 */
[----:B------:R1:W-:Y:S01]  /*76b0*/  MUFU.EX2 R164, R134 ;  /* 0x0000008600a47308 */ /* 0x0003e20000000800 */
[C---:B--2---:R-:W-:Y:S03]  /*76c0*/  HMMA.16816.F32 R44, R140.reuse, R144, R44 ;  /* 0x000000908c2c723c */ /* 0x044fe6000000182c */
[--C-:B-1----:R-:W-:Y:S02]  /*76d0*/  FFMA.FTZ R134, R205, c[0x0][0x2d0], -R133.reuse ;  /* 0x0000b400cd867a23 */ /* 0x102fe40000010885 */
[----:B------:R1:W5:Y:S04]  /*76e0*/  LDL.LU R205, [R1+0x124] ;  /* 0x0001240001cd7983 */ /* 0x0003680000300800 */
[----:B------:R2:W-:Y:S01]  /*76f0*/  MUFU.EX2 R191, R134 ;  /* 0x0000008600bf7308 */ /* 0x0005e20000000800 */
[C---:B------:R-:W-:Y:S01]  /*7700*/  HMMA.16816.F32 R48, R140.reuse, R146, R48 ;  /* 0x000000928c30723c */ /* 0x040fe20000001830 */
[----:B------:R-:W3:Y:S02]  /*7710*/  LDSM.16.MT88.4 R144, [R157+0x2100] ;  /* 0x002100009d90783b */ /* 0x000ee40000004200 */
[--C-:B--2---:R-:W-:Y:S03]  /*7720*/  FFMA.FTZ R134, R206, c[0x0][0x2d0], -R133.reuse ;  /* 0x0000b400ce867a23 */ /* 0x104fe60000010885 */
[----:B------:R1:W5:Y:S03]  /*7730*/  LDL.LU R206, [R1+0x120] ;  /* 0x0001200001ce7983 */ /* 0x0003660000300800 */
[----:B------:R2:W-:Y:S01]  /*7740*/  MUFU.EX2 R189, R134 ;  /* 0x0000008600bd7308 */ /* 0x0005e20000000800 */
[C---:B---3--:R-:W-:Y:S08]  /*7750*/  HMMA.16816.F32 R52, R140.reuse, R144, R52 ;  /* 0x000000908c34723c */ /* 0x048ff00000001834 */
[C---:B------:R-:W-:Y:S01]  /*7760*/  HMMA.16816.F32 R56, R140.reuse, R146, R56 ;  /* 0x000000928c38723c */ /* 0x040fe20000001838 */
[----:B------:R-:W3:Y:S03]  /*7770*/  LDSM.16.MT88.4 R144, [R252+0x2100] ;  /* 0x00210000fc90783b */ /* 0x000ee60000004200 */
[----:B--2---:R-:W-:Y:S02]  /*7780*/  FFMA.FTZ R134, R207, c[0x0][0x2d0], -R133 ;  /* 0x0000b400cf867a23 */ /* 0x004fe40000010885 */
[----:B------:R1:W5:Y:S02]  /*7790*/  LDL.LU R207, [R1+0x11c] ;  /* 0x00011c0001cf7983 */ /* 0x0003640000300800 */
[----:B------:R2:W-:Y:S04]  /*77a0*/  MUFU.EX2 R190, R134 ;  /* 0x0000008600be7308 */ /* 0x0005e80000000800 */
[--C-:B--2---:R-:W-:Y:S02]  /*77b0*/  FFMA.FTZ R134, R200, c[0x0][0x2d0], -R137.reuse ;  /* 0x0000b400c8867a23 */ /* 0x104fe40000010889 */
[----:B------:R1:W5:Y:S04]  /*77c0*/  LDL.LU R200, [R1+0x118] ;  /* 0x0001180001c87983 */ /* 0x0003680000300800 */
[----:B------:R2:W-:Y:S01]  /*77d0*/  MUFU.EX2 R158, R134 ;  /* 0x00000086009e7308 */ /* 0x0005e20000000800 */
[C---:B---3--:R-:W-:Y:S08]  /*77e0*/  HMMA.16816.F32 R60, R140.reuse, R144, R60 ;  /* 0x000000908c3c723c */ /* 0x048ff0000000183c */
[C---:B------:R-:W-:Y:S01]  /*77f0*/  HMMA.16816.F32 R64, R140.reuse, R146, R64 ;  /* 0x000000928c40723c */ /* 0x040fe20000001840 */
[----:B------:R-:W3:Y:S03]  /*7800*/  LDSM.16.MT88.4 R144, [R249+0x4100] ;  /* 0x00410000f990783b */ /* 0x000ee60000004200 */
[--C-:B--2---:R-:W-:Y:S02]  /*7810*/  FFMA.FTZ R134, R201, c[0x0][0x2d0], -R137.reuse ;  /* 0x0000b400c9867a23 */ /* 0x104fe40000010889 */
[----:B------:R1:W5:Y:S02]  /*7820*/  LDL.LU R201, [R1+0x114] ;  /* 0x0001140001c97983 */ /* 0x0003640000300800 */
[----:B------:R2:W2:Y:S03]  /*7830*/  MUFU.EX2 R159, R134 ;  /* 0x00000086009f7308 */ /* 0x0004a60000000800 */
[----:B------:R-:W4:Y:S01]  /*7840*/  LDL.LU R139, [R1+0x50] ;  /* 0x00005000018b7983 */ /* 0x000f220000300800 */
[--C-:B--2---:R-:W-:Y:S01]  /*7850*/  FFMA.FTZ R134, R202, c[0x0][0x2d0], -R137.reuse ;  /* 0x0000b400ca867a23 */ /* 0x104fe20000010889 */
[C---:B---3--:R-:W-:Y:S03]  /*7860*/  HMMA.16816.F32 R68, R140.reuse, R144, R68 ;  /* 0x000000908c44723c */ /* 0x048fe60000001844 */
[----:B------:R1:W5:Y:S02]  /*7870*/  LDL.LU R202, [R1+0x110] ;  /* 0x0001100001ca7983 */ /* 0x0003640000300800 */
[----:B------:R2:W-:Y:S01]  /*7880*/  MUFU.EX2 R168, R134 ;  /* 0x0000008600a87308 */ /* 0x0005e20000000800 */
[----:B------:R-:W-:Y:S02]  /*7890*/  F2FP.PACK_AB R136, R159, R158 ;  /* 0x0000009e9f88723e */ /* 0x000fe400000000ff */
[C---:B------:R-:W-:Y:S01]  /*78a0*/  HMMA.16816.F32 R72, R140.reuse, R146, R72 ;  /* 0x000000928c48723c */ /* 0x040fe20000001848 */
[----:B------:R-:W3:Y:S03]  /*78b0*/  LDSM.16.MT88.4 R144, [R250+0x4100] ;  /* 0x00410000fa90783b */ /* 0x000ee60000004200 */
[----:B--2---:R-:W-:Y:S02]  /*78c0*/  FFMA.FTZ R134, R203, c[0x0][0x2d0], -R137 ;  /* 0x0000b400cb867a23 */ /* 0x004fe40000010889 */
[----:B------:R1:W5:Y:S02]  /*78d0*/  LDL.LU R203, [R1+0x10c] ;  /* 0x00010c0001cb7983 */ /* 0x0003640000300800 */
[----:B------:R2:W-:Y:S01]  /*78e0*/  MUFU.EX2 R169, R134 ;  /* 0x0000008600a97308 */ /* 0x0005e20000000800 */
[C---:B---3--:R-:W-:Y:S03]  /*78f0*/  HMMA.16816.F32 R76, R140.reuse, R144, R76 ;  /* 0x000000908c4c723c */ /* 0x048fe6000000184c */
[--C-:B--2---:R-:W-:Y:S05]  /*7900*/  FFMA.FTZ R134, R196, c[0x0][0x2d0], -R133.reuse ;  /* 0x0000b400c4867a23 */ /* 0x104fea0000010885 */
[C---:B------:R-:W-:Y:S01]  /*7910*/  HMMA.16816.F32 R80, R140.reuse, R146, R80 ;  /* 0x000000928c50723c */ /* 0x040fe20000001850 */
[----:B------:R-:W2:Y:S01]  /*7920*/  LDSM.16.MT88.4 R144, [R157+0x4100] ;  /* 0x004100009d90783b */ /* 0x000ea20000004200 */
[----:B------:R3:W-:Y:S04]  /*7930*/  MUFU.EX2 R183, R134 ;  /* 0x0000008600b77308 */ /* 0x0007e80000000800 */
[----:B------:R1:W5:Y:S01]  /*7940*/  LDL.LU R196, [R1+0x108] ;  /* 0x0001080001c47983 */ /* 0x0003620000300800 */
[--C-:B---3--:R-:W-:Y:S04]  /*7950*/  FFMA.FTZ R134, R197, c[0x0][0x2d0], -R133.reuse ;  /* 0x0000b400c5867a23 */ /* 0x108fe80000010885 */
[----:B------:R1:W5:Y:S01]  /*7960*/  LDL.LU R197, [R1+0x104] ;  /* 0x0001040001c57983 */ /* 0x0003620000300800 */
[----:B------:R3:W1:Y:S01]  /*7970*/  MUFU.EX2 R184, R134 ;  /* 0x0000008600b87308 */ /* 0x0006620000000800 */
[C---:B--2---:R-:W-:Y:S08]  /*7980*/  HMMA.16816.F32 R84, R140.reuse, R144, R84 ;  /* 0x000000908c54723c */ /* 0x044ff00000001854 */
[C---:B------:R-:W-:Y:S01]  /*7990*/  HMMA.16816.F32 R88, R140.reuse, R146, R88 ;  /* 0x000000928c58723c */ /* 0x040fe20000001858 */
[----:B------:R-:W2:Y:S03]  /*79a0*/  LDSM.16.MT88.4 R144, [R252+0x4100] ;  /* 0x00410000fc90783b */ /* 0x000ea60000004200 */
[--C-:B---3--:R-:W-:Y:S01]  /*79b0*/  FFMA.FTZ R134, R198, c[0x0][0x2d0], -R133.reuse ;  /* 0x0000b400c6867a23 */ /* 0x108fe20000010885 */
[----:B-1----:R-:W-:Y:S01]  /*79c0*/  F2FP.PACK_AB R137, R184, R183 ;  /* 0x000000b7b889723e */ /* 0x002fe200000000ff */
[----:B------:R1:W5:Y:S02]  /*79d0*/  LDL.LU R198, [R1+0x100] ;  /* 0x0001000001c67983 */ /* 0x0003640000300800 */
[----:B------:R3:W-:Y:S04]  /*79e0*/  MUFU.EX2 R181, R134 ;  /* 0x0000008600b57308 */ /* 0x0007e80000000800 */
[--C-:B---3--:R-:W-:Y:S02]  /*79f0*/  FFMA.FTZ R134, R199, c[0x0][0x2d0], -R133.reuse ;  /* 0x0000b400c7867a23 */ /* 0x108fe40000010885 */
[----:B------:R1:W5:Y:S04]  /*7a00*/  LDL.LU R199, [R1+0xfc] ;  /* 0x0000fc0001c77983 */ /* 0x0003680000300800 */
[----:B------:R3:W1:Y:S01]  /*7a10*/  MUFU.EX2 R182, R134 ;  /* 0x0000008600b67308 */ /* 0x0006620000000800 */
[----:B------:R1:W5:Y:S01]  /*7a20*/  LDL.LU R192, [R1+0xf8] ;  /* 0x0000f80001c07983 */ /* 0x0003620000300800 */
[C---:B--2---:R-:W-:Y:S04]  /*7a30*/  HMMA.16816.F32 R92, R140.reuse, R144, R92 ;  /* 0x000000908c5c723c */ /* 0x044fe8000000185c */
[----:B------:R2:W5:Y:S04]  /*7a40*/  LDL.LU R193, [R1+0xf4] ;  /* 0x0000f40001c17983 */ /* 0x0005680000300800 */
[C---:B------:R-:W-:Y:S01]  /*7a50*/  HMMA.16816.F32 R96, R140.reuse, R146, R96 ;  /* 0x000000928c60723c */ /* 0x040fe20000001860 */
[----:B------:R-:W1:Y:S05]  /*7a60*/  LDSM.16.MT88.4 R144, [R249+0x6100] ;  /* 0x00610000f990783b */ /* 0x000e6a0000004200 */
[----:B------:R2:W5:Y:S05]  /*7a70*/  LDL.LU R194, [R1+0xf0] ;  /* 0x0000f00001c27983 */ /* 0x00056a0000300800 */
[----:B------:R2:W5:Y:S01]  /*7a80*/  LDL.LU R195, [R1+0xec] ;  /* 0x0000ec0001c37983 */ /* 0x0005620000300800 */
[--C-:B---3--:R-:W-:Y:S02]  /*7a90*/  FFMA.FTZ R134, R176, c[0x0][0x2d0], -R133.reuse ;  /* 0x0000b400b0867a23 */ /* 0x108fe40000010885 */
[----:B------:R-:W-:Y:S02]  /*7aa0*/  FFMA.FTZ R133, R135, c[0x0][0x2d0], -R133 ;  /* 0x0000b40087857a23 */ /* 0x000fe40000010885 */
[----:B------:R2:W5:Y:S01]  /*7ab0*/  LDL.LU R176, [R1+0xe8] ;  /* 0x0000e80001b07983 */ /* 0x0005620000300800 */
[----:B------:R-:W3:Y:S04]  /*7ac0*/  MUFU.EX2 R135, R134 ;  /* 0x0000008600877308 */ /* 0x000ee80000000800 */
[----:B------:R2:W5:Y:S05]  /*7ad0*/  LDL.LU R177, [R1+0xe4] ;  /* 0x0000e40001b17983 */ /* 0x00056a0000300800 */
[----:B------:R-:W2:Y:S01]  /*7ae0*/  LDL.LU R149, [R1+0x54] ;  /* 0x0000540001957983 */ /* 0x000ea20000300800 */
[----:B------:R2:W-:Y:S10]  /*7af0*/  MUFU.EX2 R134, R148 ;  /* 0x0000009400867308 */ /* 0x0005f40000000800 */
[----:B------:R-:W2:Y:S01]  /*7b00*/  MUFU.EX2 R133, R133 ;  /* 0x0000008500857308 */ /* 0x000ea20000000800 */
[C---:B-1----:R-:W-:Y:S08]  /*7b10*/  HMMA.16816.F32 R100, R140.reuse, R144, R100 ;  /* 0x000000908c64723c */ /* 0x042ff00000001864 */
[C---:B------:R-:W-:Y:S01]  /*7b20*/  HMMA.16816.F32 R104, R140.reuse, R146, R104 ;  /* 0x000000928c68723c */ /* 0x040fe20000001868 */
[----:B------:R-:W1:Y:S07]  /*7b30*/  LDSM.16.MT88.4 R144, [R250+0x6100] ;  /* 0x00610000fa90783b */ /* 0x000e6e0000004200 */
[C---:B-1----:R-:W-:Y:S08]  /*7b40*/  HMMA.16816.F32 R108, R140.reuse, R144, R108 ;  /* 0x000000908c6c723c */ /* 0x042ff0000000186c */
[C---:B------:R-:W-:Y:S01]  /*7b50*/  HMMA.16816.F32 R112, R140.reuse, R146, R112 ;  /* 0x000000928c70723c */ /* 0x040fe20000001870 */
[----:B------:R-:W1:Y:S03]  /*7b60*/  LDSM.16.MT88.4 R144, [R157+0x6100] ;  /* 0x006100009d90783b */ /* 0x000e660000004200 */
[----:B----4-:R-:W-:Y:S01]  /*7b70*/  FFMA.FTZ R2, R2, R139, R138 ;  /* 0x0000008b02027223 */ /* 0x010fe2000001008a */
[----:B------:R-:W-:Y:S02]  /*7b80*/  F2FP.PACK_AB R138, R169, R168 ;  /* 0x000000a8a98a723e */ /* 0x000fe400000000ff */
[----:B------:R-:W-:Y:S01]  /*7b90*/  F2FP.PACK_AB R139, R182, R181 ;  /* 0x000000b5b68b723e */ /* 0x000fe200000000ff */
[----:B------:R-:W-:Y:S02]  /*7ba0*/  FADD.FTZ R2, R178, R2 ;  /* 0x00000002b2027221 */ /* 0x000fe40000010000 */
[----:B------:R4:W5:Y:S02]  /*7bb0*/  LDL.LU R178, [R1+0xe0] ;  /* 0x0000e00001b27983 */ /* 0x0009640000300800 */
[----:B------:R-:W-:Y:S04]  /*7bc0*/  FADD.FTZ R2, R172, R2 ;  /* 0x00000002ac027221 */ /* 0x000fe80000010000 */
[----:B------:R-:W-:Y:S01]  /*7bd0*/  FADD.FTZ R2, R174, R2 ;  /* 0x00000002ae027221 */ /* 0x000fe20000010000 */
[C---:B-1----:R-:W-:Y:S08]  /*7be0*/  HMMA.16816.F32 R116, R140.reuse, R144, R116 ;  /* 0x000000908c74723c */ /* 0x042ff00000001874 */
[C---:B------:R-:W-:Y:S01]  /*7bf0*/  HMMA.16816.F32 R120, R140.reuse, R146, R120 ;  /* 0x000000928c78723c */ /* 0x040fe20000001878 */
[----:B------:R-:W1:Y:S07]  /*7c00*/  LDSM.16.MT88.4 R144, [R252+0x6100] ;  /* 0x00610000fc90783b */ /* 0x000e6e0000004200 */
[C---:B-1----:R-:W-:Y:S08]  /*7c10*/  HMMA.16816.F32 R124, R140.reuse, R144, R124 ;  /* 0x000000908c7c723c */ /* 0x042ff0000000187c */
[----:B------:R-:W-:Y:S01]  /*7c20*/  HMMA.16816.F32 R128, R140, R146, R128 ;  /* 0x000000928c80723c */ /* 0x000fe20000001880 */
[----:B------:R-:W1:Y:S06]  /*7c30*/  LDSM.16.MT88.4 R144, [R249+0x900] ;  /* 0x00090000f990783b */ /* 0x000e6c0000004200 */
[----:B------:R-:W-:Y:S02]  /*7c40*/  F2FP.PACK_AB R140, R165, R156 ;  /* 0x0000009ca58c723e */ /* 0x000fe400000000ff */
[----:B------:R-:W-:Y:S03]  /*7c50*/  F2FP.PACK_AB R142, R167, R166 ;  /* 0x000000a6a78e723e */ /* 0x000fe600000000ff */
[----:B------:R-:W-:Y:S02]  /*7c60*/  F2FP.PACK_AB R141, R191, R164 ;  /* 0x000000a4bf8d723e */ /* 0x000fe400000000ff */
[----:B------:R-:W-:Y:S07]  /*7c70*/  F2FP.PACK_AB R143, R190, R189 ;  /* 0x000000bdbe8f723e */ /* 0x000fee00000000ff */
[C---:B-1----:R-:W-:Y:S08]  /*7c80*/  HMMA.16816.F32 R4, R140.reuse, R144, R4 ;  /* 0x000000908c04723c */ /* 0x042ff00000001804 */
[C---:B------:R-:W-:Y:S01]  /*7c90*/  HMMA.16816.F32 R8, R140.reuse, R146, R8 ;  /* 0x000000928c08723c */ /* 0x040fe20000001808 */
[----:B------:R-:W1:Y:S07]  /*7ca0*/  LDSM.16.MT88.4 R144, [R250+0x900] ;  /* 0x00090000fa90783b */ /* 0x000e6e0000004200 */
[C---:B-1----:R-:W-:Y:S08]  /*7cb0*/  HMMA.16816.F32 R12, R140.reuse, R144, R12 ;  /* 0x000000908c0c723c */ /* 0x042ff0000000180c */
[C---:B------:R-:W-:Y:S01]  /*7cc0*/  HMMA.16816.F32 R16, R140.reuse, R146, R16 ;  /* 0x000000928c10723c */ /* 0x040fe20000001810 */
[----:B------:R-:W1:Y:S03]  /*7cd0*/  LDSM.16.MT88.4 R144, [R157+0x900] ;  /* 0x000900009d90783b */ /* 0x000e660000004200 */
[----:B--2---:R-:W-:Y:S02]  /*7ce0*/  FFMA.FTZ R0, R0, R149, R150 ;  /* 0x0000009500007223 */ /* 0x004fe40000010096 */
[----:B------:R-:W-:Y:S02]  /*7cf0*/  LDSM.16.MT88.4 R148, [R249+0x1900] ;  /* 0x00190000f994783b */ /* 0x000fe40000004200 */
[----:B------:R-:W-:Y:S03]  /*7d00*/  FADD.FTZ R0, R179, R0 ;  /* 0x00000000b3007221 */ /* 0x000fe60000010000 */
[----:B------:R4:W5:Y:S01]  /*7d10*/  LDL.LU R179, [R1+0xdc] ;  /* 0x0000dc0001b37983 */ /* 0x0009620000300800 */
[----:B------:R-:W-:Y:S01]  /*7d20*/  FADD.FTZ R0, R173, R0 ;  /* 0x00000000ad007221 */ /* 0x000fe20000010000 */
[C---:B-1----:R-:W-:Y:S03]  /*7d30*/  HMMA.16816.F32 R20, R140.reuse, R144, R20 ;  /* 0x000000908c14723c */ /* 0x042fe60000001814 */
[----:B------:R4:W5:Y:S01]  /*7d40*/  LDL.LU R172, [R1+0xd8] ;  /* 0x0000d80001ac7983 */ /* 0x0009620000300800 */
[----:B------:R-:W-:Y:S04]  /*7d50*/  FADD.FTZ R0, R175, R0 ;  /* 0x00000000af007221 */ /* 0x000fe80000010000 */
[C---:B------:R-:W-:Y:S01]  /*7d60*/  HMMA.16816.F32 R24, R140.reuse, R146, R24 ;  /* 0x000000928c18723c */ /* 0x040fe20000001818 */
[----:B------:R-:W1:Y:S05]  /*7d70*/  LDSM.16.MT88.4 R144, [R252+0x900] ;  /* 0x00090000fc90783b */ /* 0x000e6a0000004200 */
[----:B------:R4:W5:Y:S05]  /*7d80*/  LDL.LU R173, [R1+0xd4] ;  /* 0x0000d40001ad7983 */ /* 0x00096a0000300800 */
[----:B------:R4:W5:Y:S05]  /*7d90*/  LDL.LU R174, [R1+0xd0] ;  /* 0x0000d00001ae7983 */ /* 0x00096a0000300800 */
[----:B------:R4:W5:Y:S01]  /*7da0*/  LDL.LU R175, [R1+0xcc] ;  /* 0x0000cc0001af7983 */ /* 0x0009620000300800 */
        /* <DEDUP_REMOVED lines=38> */
[----:B------:R-:W1:Y:S05]  /*8010*/  LDSM.16.MT88.4 R140, [R249+0x1100] ;  /* 0x00110000f98c783b */ /* 0x000e6a0000004200 */
[----:B------:R-:W2:Y:S02]  /*8020*/  LDSM.16.MT88.4 R144, [R250+0x1100] ;  /* 0x00110000fa90783b */ /* 0x000ea40000004200 */
        /* <DEDUP_REMOVED lines=43> */
[C---:B------:R-:W-:Y:S08]  /*82e0*/  HMMA.16816.F32 R120, R136.reuse, R142, R120 ;  /* 0x0000008e8878723c */ /* 0x040ff00000001878 */
[C---:B--2---:R-:W-:Y:S08]  /*82f0*/  HMMA.16816.F32 R124, R136.reuse, R144, R124 ;  /* 0x00000090887c723c */ /* 0x044ff0000000187c */
[----:B------:R-:W-:Y:S07]  /*8300*/  HMMA.16816.F32 R128, R136, R146, R128 ;  /* 0x000000928880723c */ /* 0x000fee0000001880 */
[----:B------:R-:W-:Y:S02]  /*8310*/  F2FP.PACK_AB R136, R186, R185 ;  /* 0x000000b9ba88723e */ /* 0x000fe400000000ff */
[----:B------:R-:W-:Y:S03]  /*8320*/  F2FP.PACK_AB R138, R188, R187 ;  /* 0x000000bbbc8a723e */ /* 0x000fe600000000ff */
[----:B---3--:R-:W-:Y:S02]  /*8330*/  F2FP.PACK_AB R137, R180, R135 ;  /* 0x00000087b489723e */ /* 0x008fe400000000ff */
[----:B------:R-:W-:Y:S07]  /*8340*/  F2FP.PACK_AB R139, R133, R134 ;  /* 0x00000086858b723e */ /* 0x000fee00000000ff */
[C---:B------:R-:W-:Y:S07]  /*8350*/  HMMA.16816.F32 R140, R136.reuse, R148, R4 ;  /* 0x00000094888c723c */ /* 0x040fee0000001804 */
[----:B------:R-:W-:Y:S01]  /*8360*/  MOV R4, R169 ;  /* 0x000000a900047202 */ /* 0x000fe20000000f00 */
[C---:B------:R-:W-:Y:S01]  /*8370*/  HMMA.16816.F32 R144, R136.reuse, R150, R8 ;  /* 0x000000968890723c */ /* 0x040fe20000001808 */
[----:B------:R-:W-:Y:S03]  /*8380*/  LDSM.16.MT88.4 R8, [R250+0x3900] ;  /* 0x00390000fa08783b */ /* 0x000fe60000004200 */
[----:B------:R-:W-:Y:S02]  /*8390*/  MOV R5, R168 ;  /* 0x000000a800057202 */ /* 0x000fe40000000f00 */
[----:B------:R-:W1:Y:S01]  /*83a0*/  LDSM.16.MT88.4 R168, [R252+0x1900] ;  /* 0x00190000fca8783b */ /* 0x000e620000004200 */
[----:B------:R-:W-:Y:S01]  /*83b0*/  MOV R6, R159 ;  /* 0x0000009f00067202 */ /* 0x000fe20000000f00 */
[C---:B------:R-:W-:Y:S04]  /*83c0*/  HMMA.16816.F32 R148, R136.reuse, R152, R12 ;  /* 0x000000988894723c */ /* 0x040fe8000000180c */
[----:B------:R-:W-:Y:S04]  /*83d0*/  MOV R7, R158 ;  /* 0x0000009e00077202 */ /* 0x000fe80000000f00 */
[C---:B------:R-:W-:Y:S07]  /*83e0*/  HMMA.16816.F32 R152, R136.reuse, R154, R16 ;  /* 0x0000009a8898723c */ /* 0x040fee0000001810 */
[----:B------:R-:W-:Y:S02]  /*83f0*/  MOV R18, R157 ;  /* 0x0000009d00127202 */ /* 0x000fe40000000f00 */
[----:B------:R-:W-:Y:S02]  /*8400*/  MOV R19, R156 ;  /* 0x0000009c00137202 */ /* 0x000fe40000000f00 */
[C---:B------:R-:W-:Y:S01]  /*8410*/  HMMA.16816.F32 R156, R136.reuse, R160, R20 ;  /* 0x000000a0889c723c */ /* 0x040fe20000001814 */
[----:B------:R-:W-:Y:S06]  /*8420*/  LDSM.16.MT88.4 R12, [R18+0x3900] ;  /* 0x00390000120c783b */ /* 0x000fec0000004200 */
[----:B------:R-:W-:Y:S01]  /*8430*/  MOV R23, R4 ;  /* 0x0000000400177202 */ /* 0x000fe20000000f00 */
[C---:B------:R-:W-:Y:S04]  /*8440*/  HMMA.16816.F32 R160, R136.reuse, R162, R24 ;  /* 0x000000a288a0723c */ /* 0x040fe80000001818 */
[----:B------:R-:W-:Y:S02]  /*8450*/  MOV R22, R5 ;  /* 0x0000000500167202 */ /* 0x000fe40000000f00 */
[----:B------:R-:W-:Y:S02]  /*8460*/  MOV R21, R6 ;  /* 0x0000000600157202 */ /* 0x000fe40000000f00 */
[----:B------:R-:W-:Y:S02]  /*8470*/  MOV R20, R7 ;  /* 0x0000000700147202 */ /* 0x000fe40000000f00 */
[----:B------:R-:W2:Y:S02]  /*8480*/  LDSM.16.MT88.4 R4, [R249+0x3900] ;  /* 0x00390000f904783b */ /* 0x000ea40000004200 */
[----:B------:R-:W-:Y:S02]  /*8490*/  MOV R27, R167 ;  /* 0x000000a7001b7202 */ /* 0x000fe40000000f00 */
[----:B------:R-:W-:Y:S02]  /*84a0*/  MOV R26, R166 ;  /* 0x000000a6001a7202 */ /* 0x000fe40000000f00 */
[----:B------:R-:W-:Y:S02]  /*84b0*/  MOV R25, R165 ;  /* 0x000000a500197202 */ /* 0x000fe40000000f00 */
[----:B------:R-:W-:Y:S02]  /*84c0*/  MOV R24, R164 ;  /* 0x000000a400187202 */ /* 0x000fe40000000f00 */
[C---:B-1----:R-:W-:Y:S03]  /*84d0*/  HMMA.16816.F32 R164, R136.reuse, R168, R28 ;  /* 0x000000a888a4723c */ /* 0x042fe6000000181c */
[----:B------:R-:W-:Y:S04]  /*84e0*/  FADD.FTZ R0, R24, R0 ;  /* 0x0000000018007221 */ /* 0x000fe80000010000 */
[----:B------:R-:W-:Y:S01]  /*84f0*/  MOV R30, R18 ;  /* 0x00000012001e7202 */ /* 0x000fe20000000f00 */
[C---:B------:R-:W-:Y:S04]  /*8500*/  HMMA.16816.F32 R168, R136.reuse, R170, R32 ;  /* 0x000000aa88a8723c */ /* 0x040fe80000001820 */
[----:B------:R-:W-:Y:S01]  /*8510*/  MOV R31, R19 ;  /* 0x00000013001f7202 */ /* 0x000fe20000000f00 */
[----:B------:R-:W-:Y:S01]  /*8520*/  FADD.FTZ R0, R191, R0 ;  /* 0x00000000bf007221 */ /* 0x000fe20000010000 */
[----:B------:R-:W1:Y:S03]  /*8530*/  LDSM.16.MT88.4 R16, [R252+0x3900] ;  /* 0x00390000fc10783b */ /* 0x000e660000004200 */
[----:B------:R-:W-:Y:S03]  /*8540*/  FADD.FTZ R0, R189, R0 ;  /* 0x00000000bd007221 */ /* 0x000fe60000010000 */
[----:B------:R-:W-:Y:S02]  /*8550*/  FADD.FTZ R2, R31, R2 ;  /* 0x000000021f027221 */ /* 0x000fe40000010000 */
[----:B------:R-:W-:Y:S02]  /*8560*/  FADD.FTZ R0, R190, R0 ;  /* 0x00000000be007221 */ /* 0x000fe40000010000 */
[----:B------:R-:W-:Y:S02]  /*8570*/  FADD.FTZ R2, R25, R2 ;  /* 0x0000000219027221 */ /* 0x000fe40000010000 */
[----:B------:R-:W-:Y:S02]  /*8580*/  FADD.FTZ R0, R183, R0 ;  /* 0x00000000b7007221 */ /* 0x000fe40000010000 */
[----:B------:R-:W-:Y:S01]  /*8590*/  FADD.FTZ R2, R26, R2 ;  /* 0x000000021a027221 */ /* 0x000fe20000010000 */
[C---:B--2---:R-:W-:Y:S03]  /*85a0*/  HMMA.16816.F32 R36, R136.reuse, R4, R36 ;  /* 0x000000048824723c */ /* 0x044fe60000001824 */
[----:B------:R-:W-:Y:S02]  /*85b0*/  FADD.FTZ R0, R184, R0 ;  /* 0x00000000b8007221 */ /* 0x000fe40000010000 */
[----:B------:R-:W-:Y:S02]  /*85c0*/  FADD.FTZ R2, R27, R2 ;  /* 0x000000021b027221 */ /* 0x000fe40000010000 */
[----:B------:R-:W-:Y:S01]  /*85d0*/  FADD.FTZ R0, R181, R0 ;  /* 0x00000000b5007221 */ /* 0x000fe20000010000 */
[C---:B------:R-:W-:Y:S01]  /*85e0*/  HMMA.16816.F32 R40, R136.reuse, R6, R40 ;  /* 0x000000068828723c */ /* 0x040fe20000001828 */
[----:B------:R-:W2:Y:S03]  /*85f0*/  LDSM.16.MT88.4 R4, [R249+0x5900] ;  /* 0x00590000f904783b */ /* 0x000ea60000004200 */
[----:B------:R-:W-:Y:S04]  /*8600*/  FADD.FTZ R2, R20, R2 ;  /* 0x0000000214027221 */ /* 0x000fe80000010000 */
[C---:B------:R-:W-:Y:S04]  /*8610*/  HMMA.16816.F32 R44, R136.reuse, R8, R44 ;  /* 0x00000008882c723c */ /* 0x040fe8000000182c */
[----:B------:R-:W-:Y:S04]  /*8620*/  FADD.FTZ R2, R21, R2 ;  /* 0x0000000215027221 */ /* 0x000fe80000010000 */
[C---:B------:R-:W-:Y:S01]  /*8630*/  HMMA.16816.F32 R48, R136.reuse, R10, R48 ;  /* 0x0000000a8830723c */ /* 0x040fe20000001830 */
[----:B------:R-:W3:Y:S03]  /*8640*/  LDSM.16.MT88.4 R8, [R250+0x5900] ;  /* 0x00590000fa08783b */ /* 0x000ee60000004200 */
[----:B------:R-:W-:Y:S04]  /*8650*/  FADD.FTZ R2, R22, R2 ;  /* 0x0000000216027221 */ /* 0x000fe80000010000 */
[C---:B------:R-:W-:Y:S04]  /*8660*/  HMMA.16816.F32 R52, R136.reuse, R12, R52 ;  /* 0x0000000c8834723c */ /* 0x040fe80000001834 */
[----:B------:R-:W-:Y:S04]  /*8670*/  FADD.FTZ R2, R23, R2 ;  /* 0x0000000217027221 */ /* 0x000fe80000010000 */
[C---:B------:R-:W-:Y:S01]  /*8680*/  HMMA.16816.F32 R56, R136.reuse, R14, R56 ;  /* 0x0000000e8838723c */ /* 0x040fe20000001838 */
[----:B------:R-:W4:Y:S07]  /*8690*/  LDSM.16.MT88.4 R12, [R30+0x5900] ;  /* 0x005900001e0c783b */ /* 0x000f2e0000004200 */
[C---:B-1----:R-:W-:Y:S08]  /*86a0*/  HMMA.16816.F32 R60, R136.reuse, R16, R60 ;  /* 0x00000010883c723c */ /* 0x042ff0000000183c */
[C---:B------:R-:W-:Y:S01]  /*86b0*/  HMMA.16816.F32 R64, R136.reuse, R18, R64 ;  /* 0x000000128840723c */ /* 0x040fe20000001840 */
[----:B------:R-:W1:Y:S07]  /*86c0*/  LDSM.16.MT88.4 R16, [R252+0x5900] ;  /* 0x00590000fc10783b */ /* 0x000e6e0000004200 */
[C---:B--2---:R-:W-:Y:S08]  /*86d0*/  HMMA.16816.F32 R68, R136.reuse, R4, R68 ;  /* 0x000000048844723c */ /* 0x044ff00000001844 */
[C---:B------:R-:W-:Y:S01]  /*86e0*/  HMMA.16816.F32 R72, R136.reuse, R6, R72 ;  /* 0x000000068848723c */ /* 0x040fe20000001848 */
[----:B------:R-:W2:Y:S07]  /*86f0*/  LDSM.16.MT88.4 R4, [R249+0x7900] ;  /* 0x00790000f904783b */ /* 0x000eae0000004200 */
[C---:B---3--:R-:W-:Y:S08]  /*8700*/  HMMA.16816.F32 R76, R136.reuse, R8, R76 ;  /* 0x00000008884c723c */ /* 0x048ff0000000184c */
[C---:B------:R-:W-:Y:S01]  /*8710*/  HMMA.16816.F32 R80, R136.reuse, R10, R80 ;  /* 0x0000000a8850723c */ /* 0x040fe20000001850 */
[----:B------:R-:W3:Y:S07]  /*8720*/  LDSM.16.MT88.4 R8, [R250+0x7900] ;  /* 0x00790000fa08783b */ /* 0x000eee0000004200 */
[C---:B----4-:R-:W-:Y:S08]  /*8730*/  HMMA.16816.F32 R84, R136.reuse, R12, R84 ;  /* 0x0000000c8854723c */ /* 0x050ff00000001854 */
[C---:B------:R-:W-:Y:S01]  /*8740*/  HMMA.16816.F32 R88, R136.reuse, R14, R88 ;  /* 0x0000000e8858723c */ /* 0x040fe20000001858 */
[----:B------:R-:W4:Y:S07]  /*8750*/  LDSM.16.MT88.4 R12, [R30+0x7900] ;  /* 0x007900001e0c783b */ /* 0x000f2e0000004200 */
[C---:B-1----:R-:W-:Y:S08]  /*8760*/  HMMA.16816.F32 R92, R136.reuse, R16, R92 ;  /* 0x00000010885c723c */ /* 0x042ff0000000185c */
[C---:B------:R-:W-:Y:S01]  /*8770*/  HMMA.16816.F32 R96, R136.reuse, R18, R96 ;  /* 0x000000128860723c */ /* 0x040fe20000001860 */
[----:B------:R-:W1:Y:S07]  /*8780*/  LDSM.16.MT88.4 R16, [R252+0x7900] ;  /* 0x00790000fc10783b */ /* 0x000e6e0000004200 */
[C---:B--2---:R-:W-:Y:S07]  /*8790*/  HMMA.16816.F32 R100, R136.reuse, R4, R100 ;  /* 0x000000048864723c */ /* 0x044fee0000001864 */
[----:B------:R-:W-:Y:S01]  /*87a0*/  FADD.FTZ R4, R182, R0 ;  /* 0x00000000b6047221 */ /* 0x000fe20000010000 */
[C---:B------:R-:W-:Y:S04]  /*87b0*/  HMMA.16816.F32 R104, R136.reuse, R6, R104 ;  /* 0x000000068868723c */ /* 0x040fe80000001868 */
[----:B------:R-:W-:Y:S02]  /*87c0*/  FADD.FTZ R0, R185, R2 ;  /* 0x00000002b9007221 */ /* 0x000fe40000010000 */
[----:B------:R-:W-:Y:S02]  /*87d0*/  FADD.FTZ R4, R135, R4 ;  /* 0x0000000487047221 */ /* 0x000fe40000010000 */
[C---:B---3--:R-:W-:Y:S04]  /*87e0*/  HMMA.16816.F32 R108, R136.reuse, R8, R108 ;  /* 0x00000008886c723c */ /* 0x048fe8000000186c */
[----:B------:R-:W-:Y:S02]  /*87f0*/  FADD.FTZ R0, R186, R0 ;  /* 0x00000000ba007221 */ /* 0x000fe40000010000 */
[----:B------:R-:W-:Y:S02]  /*8800*/  FADD.FTZ R4, R180, R4 ;  /* 0x00000004b4047221 */ /* 0x000fe40000010000 */
[C---:B------:R-:W-:Y:S04]  /*8810*/  HMMA.16816.F32 R112, R136.reuse, R10, R112 ;  /* 0x0000000a8870723c */ /* 0x040fe80000001870 */
[----:B------:R-:W-:Y:S02]  /*8820*/  FADD.FTZ R2, R187, R0 ;  /* 0x00000000bb027221 */ /* 0x000fe40000010000 */
[----:B------:R-:W-:Y:S01]  /*8830*/  FADD.FTZ R0, R134, R4 ;  /* 0x0000000486007221 */ /* 0x000fe20000010000 */
[----:B------:R-:W-:Y:S01]  /*8840*/  MOV R134, R3 ;  /* 0x0000000300867202 */ /* 0x000fe20000000f00 */
[C---:B----4-:R-:W-:Y:S04]  /*8850*/  HMMA.16816.F32 R116, R136.reuse, R12, R116 ;  /* 0x0000000c8874723c */ /* 0x050fe80000001874 */
[----:B------:R-:W-:Y:S02]  /*8860*/  FADD.FTZ R2, R188, R2 ;  /* 0x00000002bc027221 */ /* 0x000fe40000010000 */
[----:B------:R-:W-:Y:S01]  /*8870*/  FADD.FTZ R0, R133, R0 ;  /* 0x0000000085007221 */ /* 0x000fe20000010000 */
[----:B------:R-:W-:Y:S01]  /*8880*/  MOV R133, R132 ;  /* 0x0000008400857202 */ /* 0x000fe20000000f00 */
[C---:B------:R-:W-:Y:S01]  /*8890*/  HMMA.16816.F32 R120, R136.reuse, R14, R120 ;  /* 0x0000000e8878723c */ /* 0x040fe20000001878 */
[----:B------:R2:W-:Y:S05]  /*88a0*/  STL [R1+0x50], R2 ;  /* 0x0000500201007387 */ /* 0x0005ea0000100800 */
[----:B------:R2:W-:Y:S02]  /*88b0*/  STL [R1+0x54], R0 ;  /* 0x0000540001007387 */ /* 0x0005e40000100800 */
[C---:B-1----:R-:W-:Y:S08]  /*88c0*/  HMMA.16816.F32 R124, R136.reuse, R16, R124 ;  /* 0x00000010887c723c */ /* 0x042ff0000000187c */
[----:B------:R-:W-:Y:S01]  /*88d0*/  HMMA.16816.F32 R128, R136, R18, R128 ;  /* 0x000000128880723c */ /* 0x000fe20000001880 */
[----:B------:R-:W-:-:S07]  /*88e0*/  @P0 BRA `(.L_x_3) ;  /* 0xffffc37000000947 */ /* 0x000fce000383ffff */
.L_x_2:
[----:B--2---:R-:W2:Y:S04]  /*88f0*/  LDL.LU R0, [R1+0x50] ;  /* 0x0000500001007983 */ /* 0x004ea80000300800 */
[----:B------:R-:W1:Y:S01]  /*8900*/  S2R R8, SR_TID.X ;  /* 0x0000000000087919 */ /* 0x000e620000002100 */
[----:B------:R-:W-:Y:S01]  /*8910*/  MOV R182, c[0x0][0x4e8] ;  /* 0x00013a0000b67a02 */ /* 0x000fe20000000f00 */
[----:B------:R-:W3:Y:S01]  /*8920*/  S2UR UR7, SR_CTAID.Y ;  /* 0x00000000000779c3 */ /* 0x000ee20000002600 */
[----:B------:R-:W-:Y:S01]  /*8930*/  ULDC.64 UR4, c[0x0][0x490] ;  /* 0x0001240000047ab9 */ /* 0x000fe20000000a00 */
[----:B------:R-:W4:Y:S04]  /*8940*/  LDL.LU R2, [R1+0x54] ;  /* 0x0000540001027983 */ /* 0x000f280000300800 */
[----:B------:R-:W4:Y:S01]  /*8950*/  LDL.LU R9, [R1+0xc4] ;  /* 0x0000c40001097983 */ /* 0x000f220000300800 */
[----:B------:R-:W-:-:S03]  /*8960*/  ISETP.NE.AND P0, PT, R182, 0x1, PT ;  /* 0x00000001b600780c */ /* 0x000fc60003f05270 */
[----:B------:R-:W4:Y:S01]  /*8970*/  LDL.LU R183, [R1+0xc8] ;  /* 0x0000c80001b77983 */ /* 0x000f220000300800 */
[----:B-1----:R-:W-:-:S04]  /*8980*/  SHF.R.S32.HI R5, RZ, 0x1f, R8 ;  /* 0x0000001fff057819 */ /* 0x002fc80000011408 */
[CC--:B------:R-:W-:Y:S02]  /*8990*/  LEA.HI R181, R5.reuse, R8.reuse, RZ, 0x5 ;  /* 0x0000000805b57211 */ /* 0x0c0fe400078f28ff */
[-C--:B------:R-:W-:Y:S02]  /*89a0*/  LEA.HI R5, R5, R8.reuse, RZ, 0x2 ;  /* 0x0000000805057211 */ /* 0x080fe400078f10ff */
[----:B------:R-:W-:Y:S01]  /*89b0*/  LOP3.LUT R4, R181, 0xffffffe0, RZ, 0xc0, !PT ;  /* 0xffffffe0b5047812 */ /* 0x000fe200078ec0ff */
[----:B---3--:R-:W-:Y:S01]  /*89c0*/  USHF.R.S32.HI UR6, URZ, 0x1f, UR7 ;  /* 0x0000001f3f067899 */ /* 0x008fe20008011407 */
[----:B------:R-:W-:Y:S01]  /*89d0*/  LOP3.LUT R14, R5, 0xfffffffc, RZ, 0xc0, !PT ;  /* 0xfffffffc050e7812 */ /* 0x000fe200078ec0ff */
[----:B------:R-:W-:Y:S06]  /*89e0*/  BAR.SYNC.DEFER_BLOCKING 0x1, 0x100 ;  /* 0x0044000000007b1d */ /* 0x000fec0000010000 */
[----:B--2---:R-:W1:Y:S04]  /*89f0*/  SHFL.BFLY PT, R11, R0, 0x2, 0x1f ;  /* 0x0c401f00000b7f89 */ /* 0x004e6800000e0000 */
[----:B----4-:R-:W2:Y:S01]  /*8a00*/  SHFL.BFLY PT, R6, R2, 0x2, 0x1f ;  /* 0x0c401f0002067f89 */ /* 0x010ea200000e0000 */
[----:B------:R-:W-:Y:S01]  /*8a10*/  MOV R133, R9 ;  /* 0x0000000900857202 */ /* 0x000fe20000000f00 */
[----:B------:R-:W-:Y:S01]  /*8a20*/  UIMAD UR10, UR6, UR4, URZ ;  /* 0x00000004060a72a4 */ /* 0x000fe2000f8e023f */
[----:B------:R-:W-:Y:S01]  /*8a30*/  IADD3 R14, -R14, R8, RZ ;  /* 0x000000080e0e7210 */ /* 0x000fe20007ffe1ff */
[----:B-1----:R-:W-:-:S05]  /*8a40*/  FADD.FTZ R11, R11, R0 ;  /* 0x000000000b0b7221 */ /* 0x002fca0000010000 */
[----:B------:R-:W1:Y:S01]  /*8a50*/  SHFL.BFLY PT, R0, R11, 0x1, 0x1f ;  /* 0x0c201f000b007f89 */ /* 0x000e6200000e0000 */
[----:B--2---:R-:W-:-:S05]  /*8a60*/  FADD.FTZ R6, R6, R2 ;  /* 0x0000000206067221 */ /* 0x004fca0000010000 */
[----:B------:R-:W2:Y:S01]  /*8a70*/  SHFL.BFLY PT, R2, R6, 0x1, 0x1f ;  /* 0x0c201f0006027f89 */ /* 0x000ea200000e0000 */
[----:B-1----:R-:W-:Y:S01]  /*8a80*/  FADD.FTZ R11, R11, R0 ;  /* 0x000000000b0b7221 */ /* 0x002fe20000010000 */
[----:B------:R-:W-:-:S04]  /*8a90*/  MOV R0, RZ ;  /* 0x000000ff00007202 */ /* 0x000fc80000000f00 */
[----:B------:R-:W-:Y:S01]  /*8aa0*/  FSETP.NE.FTZ.AND P2, PT, R11, RZ, PT ;  /* 0x000000ff0b00720b */ /* 0x000fe20003f55000 */
[----:B--2---:R-:W-:Y:S02]  /*8ab0*/  FADD.FTZ R6, R6, R2 ;  /* 0x0000000206067221 */ /* 0x004fe40000010000 */
[----:B------:R-:W-:-:S03]  /*8ac0*/  @P0 IMAD.HI.U32 R2, R9, c[0x0][0x4ec], RZ ;  /* 0x00013b0009020a27 */ /* 0x000fc600078e00ff */
[----:B------:R-:W-:Y:S02]  /*8ad0*/  FSETP.NE.FTZ.AND P1, PT, R6, RZ, PT ;  /* 0x000000ff0600720b */ /* 0x000fe40003f35000 */
[----:B------:R-:W-:Y:S02]  /*8ae0*/  @P0 SHF.R.U32.HI R133, RZ, c[0x0][0x4f0], R2 ;  /* 0x00013c00ff850a19 */ /* 0x000fe40000011602 */
[----:B------:R-:W-:-:S03]  /*8af0*/  IADD3 R2, -R4, R8, RZ ;  /* 0x0000000804027210 */ /* 0x000fc60007ffe1ff */
[----:B------:R-:W-:Y:S01]  /*8b00*/  @P2 MUFU.RCP R0, R11 ;  /* 0x0000000b00002308 */ /* 0x000fe20000001000 */
[----:B------:R-:W-:Y:S02]  /*8b10*/  MOV R4, RZ ;  /* 0x000000ff00047202 */ /* 0x000fe40000000f00 */
[----:B------:R-:W-:Y:S01]  /*8b20*/  LOP3.LUT P4, RZ, R2, 0x3, RZ, 0xc0, !PT ;  /* 0x0000000302ff7812 */ /* 0x000fe2000788c0ff */
[----:B------:R-:W-:Y:S01]  /*8b30*/  UIMAD.WIDE.U32 UR12, UR7, UR4, URZ ;  /* 0x00000004070c72a5 */ /* 0x000fe2000f8e003f */
[----:B------:R-:W-:-:S03]  /*8b40*/  IADD3 R7, -R133, RZ, RZ ;  /* 0x000000ff85077210 */ /* 0x000fc60007ffe1ff */
[----:B------:R-:W1:Y:S01]  /*8b50*/  @P1 MUFU.RCP R4, R6 ;  /* 0x0000000600041308 */ /* 0x000e620000001000 */
[----:B------:R-:W-:Y:S01]  /*8b60*/  SHF.R.S32.HI R2, RZ, 0x2, R5 ;  /* 0x00000002ff027819 */ /* 0x000fe20000011405 */
[----:B------:R-:W-:Y:S01]  /*8b70*/  UIMAD UR10, UR7, UR5, UR10 ;  /* 0x00000005070a72a4 */ /* 0x000fe2000f8e020a */
[----:B------:R-:W-:Y:S02]  /*8b80*/  IMAD R134, R7, c[0x0][0x4e8], R9 ;  /* 0x00013a0007867a24 */ /* 0x000fe400078e0209 */
[----:B------:R-:W-:Y:S01]  /*8b90*/  ULDC.64 UR4, c[0x0][0x3e8] ;  /* 0x0000fa0000047ab9 */ /* 0x000fe20000000a00 */
[C---:B-1----:R-:W-:Y:S02]  /*8ba0*/  FMUL.FTZ R83, R4.reuse, R83 ;  /* 0x0000005304537220 */ /* 0x042fe40000410000 */
[----:B------:R-:W-:-:S05]  /*8bb0*/  FMUL.FTZ R31, R4, R82 ;  /* 0x00000052041f7220 */ /* 0x000fca0000410000 */
[----:B------:R-:W-:Y:S02]  /*8bc0*/  F2FP.PACK_AB R31, R83, R31 ;  /* 0x0000001f531f723e */ /* 0x000fe400000000ff */
[----:B------:R-:W2:Y:S01]  /*8bd0*/  LDL.LU R83, [R1+0xbc] ;  /* 0x0000bc0001537983 */ /* 0x000ea20000300800 */
[C---:B------:R-:W-:Y:S02]  /*8be0*/  FMUL.FTZ R137, R0.reuse, R64 ;  /* 0x0000004000897220 */ /* 0x040fe40000410000 */
[C---:B------:R-:W-:Y:S02]  /*8bf0*/  FMUL.FTZ R180, R0.reuse, R141 ;  /* 0x0000008d00b47220 */ /* 0x040fe40000410000 */
[C---:B------:R-:W-:Y:S02]  /*8c00*/  FMUL.FTZ R13, R0.reuse, R140 ;  /* 0x0000008c000d7220 */ /* 0x040fe40000410000 */
[C---:B-----5:R-:W-:Y:S02]  /*8c10*/  FMUL.FTZ R179, R0.reuse, R145 ;  /* 0x0000009100b37220 */ /* 0x060fe40000410000 */
[----:B------:R-:W-:-:S02]  /*8c20*/  FMUL.FTZ R17, R0, R144 ;  /* 0x0000009000117220 */ /* 0x000fc40000410000 */
[C---:B------:R-:W-:Y:S02]  /*8c30*/  FMUL.FTZ R178, R0.reuse, R149 ;  /* 0x0000009500b27220 */ /* 0x040fe40000410000 */
[C---:B------:R-:W-:Y:S02]  /*8c40*/  FMUL.FTZ R19, R0.reuse, R148 ;  /* 0x0000009400137220 */ /* 0x040fe40000410000 */
[C---:B------:R-:W-:Y:S02]  /*8c50*/  FMUL.FTZ R177, R0.reuse, R153 ;  /* 0x0000009900b17220 */ /* 0x040fe40000410000 */
[C---:B------:R-:W-:Y:S02]  /*8c60*/  FMUL.FTZ R21, R0.reuse, R152 ;  /* 0x0000009800157220 */ /* 0x040fe40000410000 */
[C---:B------:R-:W-:Y:S02]  /*8c70*/  FMUL.FTZ R176, R0.reuse, R157 ;  /* 0x0000009d00b07220 */ /* 0x040fe40000410000 */
        /* <DEDUP_REMOVED lines=53> */
[----:B------:R-:W-:Y:S01]  /*8fd0*/  FMUL.FTZ R128, R0, R128 ;  /* 0x0000008000807220 */ /* 0x000fe20000410000 */
[----:B------:R-:W-:Y:S01]  /*8fe0*/  SHF.R.S32.HI R0, RZ, 0x1f, R5 ;  /* 0x0000001fff007819 */ /* 0x000fe20000011405 */
[C---:B------:R-:W-:Y:S01]  /*8ff0*/  FMUL.FTZ R15, R4.reuse, R79 ;  /* 0x0000004f040f7220 */ /* 0x040fe20000410000 */
[----:B------:R-:W1:Y:S01]  /*9000*/  @P1 MUFU.LG2 R6, R6 ;  /* 0x0000000600061308 */ /* 0x000e620000000c00 */
[----:B------:R-:W-:Y:S01]  /*9010*/  FMUL.FTZ R33, R4, R78 ;  /* 0x0000004e04217220 */ /* 0x000fe20000410000 */
[----:B------:R-:W-:-:S04]  /*9020*/  LEA.HI R0, R0, R2, RZ, 0x3 ;  /* 0x0000000200007211 */ /* 0x000fc800078f18ff */
[----:B------:R-:W-:Y:S02]  /*9030*/  F2FP.PACK_AB R33, R15, R33 ;  /* 0x000000210f21723e */ /* 0x000fe400000000ff */
[----:B------:R-:W-:Y:S01]  /*9040*/  LOP3.LUT R0, R0, 0xfffffff8, RZ, 0xc0, !PT ;  /* 0xfffffff800007812 */ /* 0x000fe200078ec0ff */
[----:B------:R-:W3:Y:S01]  /*9050*/  S2R R15, SR_CTAID.Z ;  /* 0x00000000000f7919 */ /* 0x000ee20000002700 */
[----:B------:R-:W-:Y:S02]  /*9060*/  UIMAD.WIDE.U32 UR14, UR7, UR4, URZ ;  /* 0x00000004070e72a5 */ /* 0x000fe4000f8e003f */
[----:B------:R-:W-:Y:S02]  /*9070*/  IADD3 R10, R2, -R0, RZ ;  /* 0x80000000020a7210 */ /* 0x000fe40007ffe0ff */
[----:B------:R-:W-:Y:S02]  /*9080*/  @P2 MOV R2, 0x3f317218 ;  /* 0x3f31721800022802 */ /* 0x000fe40000000f00 */
[----:B------:R-:W-:-:S02]  /*9090*/  @P1 MOV R0, 0x3f317218 ;  /* 0x3f31721800001802 */ /* 0x000fc40000000f00 */
[----:B------:R-:W-:Y:S01]  /*90a0*/  MOV R9, UR15 ;  /* 0x0000000f00097c02 */ /* 0x000fe20008000f00 */
[----:B------:R-:W-:Y:S01]  /*90b0*/  @P2 FMUL.FTZ R9, R2, c[0x0][0x2d0] ;  /* 0x0000b40002092a20 */ /* 0x000fe20000410000 */
[----:B------:R-:W4:Y:S01]  /*90c0*/  @P2 MUFU.LG2 R11, R11 ;  /* 0x0000000b000b2308 */ /* 0x000f220000000c00 */
[----:B-1----:R-:W-:Y:S02]  /*90d0*/  @P1 FMUL.FTZ R2, R6, 0.69314718246459960938 ;  /* 0x3f31721806021820 */ /* 0x002fe40000410000 */
[----:B------:R-:W-:Y:S01]  /*90e0*/  @P1 FMUL.FTZ R0, R0, c[0x0][0x2d0] ;  /* 0x0000b40000001a20 */ /* 0x000fe20000410000 */
[----:B------:R-:W-:Y:S01]  /*90f0*/  UIMAD UR6, UR6, UR4, URZ ;  /* 0x00000004060672a4 */ /* 0x000fe2000f8e023f */
[----:B------:R-:W-:Y:S01]  /*9100*/  MOV R79, 0xff800000 ;  /* 0xff800000004f7802 */ /* 0x000fe20000000f00 */
[----:B------:R-:W-:Y:S02]  /*9110*/  FMUL.FTZ R53, R4, R38 ;  /* 0x0000002604357220 */ /* 0x000fe40000410000 */
[----:B------:R-:W-:Y:S01]  /*9120*/  @P1 FFMA.FTZ R79, R0, R3, R2 ;  /* 0x00000003004f1223 */ /* 0x000fe20000010002 */
[----:B------:R-:W-:Y:S01]  /*9130*/  SHF.R.S32.HI R0, RZ, 0x5, R181 ;  /* 0x00000005ff007819 */ /* 0x000fe200000114b5 */
[----:B------:R-:W-:-:S02]  /*9140*/  FMUL.FTZ R44, R4, R39 ;  /* 0x00000027042c7220 */ /* 0x000fc40000410000 */
[C---:B------:R-:W-:Y:S02]  /*9150*/  FMUL.FTZ R40, R4.reuse, R43 ;  /* 0x0000002b04287220 */ /* 0x040fe40000410000 */
[C---:B------:R-:W-:Y:S02]  /*9160*/  FMUL.FTZ R38, R4.reuse, R47 ;  /* 0x0000002f04267220 */ /* 0x040fe40000410000 */
[C---:B------:R-:W-:Y:S02]  /*9170*/  FMUL.FTZ R32, R4.reuse, R63 ;  /* 0x0000003f04207220 */ /* 0x040fe40000410000 */
[C---:B------:R-:W-:Y:S02]  /*9180*/  FMUL.FTZ R30, R4.reuse, R67 ;  /* 0x00000043041e7220 */ /* 0x040fe40000410000 */
[C---:B------:R-:W-:Y:S02]  /*9190*/  FMUL.FTZ R28, R4.reuse, R71 ;  /* 0x00000047041c7220 */ /* 0x040fe40000410000 */
[C---:B------:R-:W-:Y:S01]  /*91a0*/  FMUL.FTZ R16, R4.reuse, R75 ;  /* 0x0000004b04107220 */ /* 0x040fe20000410000 */
[----:B------:R-:W-:Y:S01]  /*91b0*/  UIMAD UR5, UR7, UR5, UR6 ;  /* 0x00000005070572a4 */ /* 0x000fe2000f8e0206 */
        /* <DEDUP_REMOVED lines=51> */
[----:B------:R-:W-:Y:S01]  /*94f0*/  FMUL.FTZ R130, R4, R130 ;  /* 0x0000008204827220 */ /* 0x000fe20000410000 */
[----:B------:R-:W-:Y:S02]  /*9500*/  MOV R4, UR12 ;  /* 0x0000000c00047c02 */ /* 0x000fe40008000f00 */
[----:B------:R-:W-:Y:S02]  /*9510*/  MOV R8, UR14 ;  /* 0x0000000e00087c02 */ /* 0x000fe40008000f00 */
[----:B------:R-:W-:Y:S01]  /*9520*/  SHF.R.S32.HI R3, RZ, 0x1f, R0 ;  /* 0x0000001fff037819 */ /* 0x000fe20000011400 */
[----:B------:R-:W-:Y:S01]  /*9530*/  UIADD3 UR5, UR15, UR5, URZ ;  /* 0x000000050f057290 */ /* 0x000fe2000fffe03f */
[----:B------:R-:W-:Y:S01]  /*9540*/  MOV R6, R4 ;  /* 0x0000000400067202 */ /* 0x000fe20000000f00 */
[----:B------:R-:W1:Y:S01]  /*9550*/  S2R R82, SR_CTAID.X ;  /* 0x0000000000527919 */ /* 0x000e620000002500 */
[----:B------:R-:W-:-:S02]  /*9560*/  MOV R4, R8 ;  /* 0x0000000800047202 */ /* 0x000fc40000000f00 */
[----:B------:R-:W-:Y:S02]  /*9570*/  LEA.HI R3, R3, R0, RZ, 0x3 ;  /* 0x0000000003037211 */ /* 0x000fe400078f18ff */
[----:B---3--:R-:W-:Y:S02]  /*9580*/  SHF.R.S32.HI R8, RZ, 0x1f, R15 ;  /* 0x0000001fff087819 */ /* 0x008fe4000001140f */
[----:B------:R-:W-:Y:S01]  /*9590*/  LEA.HI R2, R14, R14, RZ, 0x1 ;  /* 0x0000000e0e027211 */ /* 0x000fe200078f08ff */
[----:B----4-:R-:W-:Y:S01]  /*95a0*/  @P2 FMUL.FTZ R11, R11, 0.69314718246459960938 ;  /* 0x3f3172180b0b2820 */ /* 0x010fe20000410000 */
[----:B------:R-:W-:Y:S02]  /*95b0*/  MOV R5, UR13 ;  /* 0x0000000d00057c02 */ /* 0x000fe40008000f00 */
[----:B------:R-:W-:Y:S02]  /*95c0*/  F2FP.PACK_AB R41, R32, R41 ;  /* 0x000000292029723e */ /* 0x000fe400000000ff */
[----:B------:R-:W-:-:S02]  /*95d0*/  MOV R5, UR5 ;  /* 0x0000000500057c02 */ /* 0x000fc40008000f00 */
[----:B------:R-:W-:Y:S01]  /*95e0*/  F2FP.PACK_AB R32, R81, R60 ;  /* 0x0000003c5120723e */ /* 0x000fe200000000ff */
[----:B------:R-:W-:Y:S01]  /*95f0*/  IMAD R81, R8, c[0x0][0x3f0], RZ ;  /* 0x0000fc0008517a24 */ /* 0x000fe200078e02ff */
[----:B------:R-:W-:Y:S02]  /*9600*/  LOP3.LUT R3, R3, 0xffffff8, RZ, 0xc0, !PT ;  /* 0x0ffffff803037812 */ /* 0x000fe400078ec0ff */
[----:B------:R-:W-:Y:S01]  /*9610*/  LOP3.LUT R2, R2, 0x1ffffffe, RZ, 0xc0, !PT ;  /* 0x1ffffffe02027812 */ /* 0x000fe200078ec0ff */
[----:B------:R-:W-:Y:S01]  /*9620*/  UIADD3 UR10, UR13, UR10, URZ ;  /* 0x0000000a0d0a7290 */ /* 0x000fe2000fffe03f */
[----:B------:R-:W-:Y:S01]  /*9630*/  MOV R80, 0xff800000 ;  /* 0xff80000000507802 */ /* 0x000fe20000000f00 */
[----:B------:R-:W-:Y:S01]  /*9640*/  @P2 FFMA.FTZ R80, R9, R132, R11 ;  /* 0x0000008409502223 */ /* 0x000fe2000001000b */
[----:B------:R-:W-:Y:S02]  /*9650*/  F2FP.PACK_AB R35, R16, R35 ;  /* 0x000000231023723e */ /* 0x000fe400000000ff */
[----:B------:R-:W-:-:S02]  /*9660*/  IADD3 R9, R0, -R3, RZ ;  /* 0x8000000300097210 */ /* 0x000fc40007ffe0ff */
[----:B------:R-:W-:Y:S01]  /*9670*/  LEA R16, R0, R14, 0x9 ;  /* 0x0000000e00107211 */ /* 0x000fe200078e48ff */
[C---:B------:R-:W-:Y:S01]  /*9680*/  IMAD R0, R15.reuse, c[0x0][0x3f4], R81 ;  /* 0x0000fd000f007a24 */ /* 0x040fe200078e0251 */
[----:B------:R-:W-:Y:S01]  /*9690*/  IADD3 R11, R14, -R2, RZ ;  /* 0x800000020e0b7210 */ /* 0x000fe20007ffe0ff */
[----:B------:R-:W-:Y:S01]  /*96a0*/  IMAD.WIDE.U32 R2, R15, c[0x0][0x3f0], R4 ;  /* 0x0000fc000f027a25 */ /* 0x000fe200078e0004 */
[----:B------:R-:W-:-:S03]  /*96b0*/  SHF.L.U32 R4, R10, 0x6, RZ ;  /* 0x000000060a047819 */ /* 0x000fc600000006ff */
[----:B------:R-:W-:Y:S01]  /*96c0*/  IMAD R78, R8, c[0x0][0x498], RZ ;  /* 0x00012600084e7a24 */ /* 0x000fe200078e02ff */
[----:B------:R-:W-:Y:S02]  /*96d0*/  SHF.R.S32.HI R8, RZ, 0x2, R183 ;  /* 0x00000002ff087819 */ /* 0x000fe400000114b7 */
[----:B------:R-:W-:Y:S02]  /*96e0*/  MOV R7, UR10 ;  /* 0x0000000a00077c02 */ /* 0x000fe40008000f00 */
[----:B------:R-:W-:Y:S02]  /*96f0*/  LOP3.LUT R5, R10, 0x1, RZ, 0xc0, !PT ;  /* 0x000000010a057812 */ /* 0x000fe400078ec0ff */
[----:B------:R-:W-:Y:S02]  /*9700*/  IADD3 R3, R3, R0, RZ ;  /* 0x0000000003037210 */ /* 0x000fe40007ffe0ff */
[----:B------:R-:W-:Y:S01]  /*9710*/  LEA R0, R9, R8, 0x4 ;  /* 0x0000000809007211 */ /* 0x000fe200078e20ff */
[C---:B------:R-:W-:Y:S01]  /*9720*/  IMAD R78, R15.reuse, c[0x0][0x49c], R78 ;  /* 0x000127000f4e7a24 */ /* 0x040fe200078e024e */
[----:B------:R-:W-:Y:S01]  /*9730*/  LOP3.LUT R4, R4, 0x1c0, RZ, 0xc0, !PT ;  /* 0x000001c004047812 */ /* 0x000fe200078ec0ff */
[----:B------:R-:W-:Y:S01]  /*9740*/  IMAD.WIDE.U32 R14, R15, c[0x0][0x498], R6 ;  /* 0x000126000f0e7a25 */ /* 0x000fe200078e0006 */
[----:B------:R-:W-:-:S02]  /*9750*/  R2P PR, R10, 0x6 ;  /* 0x000000060a007804 */ /* 0x000fc40000000000 */
[----:B------:R-:W-:Y:S02]  /*9760*/  ISETP.NE.U32.AND P3, PT, R5, 0x1, PT ;  /* 0x000000010500780c */ /* 0x000fe40003f65070 */
[----:B------:R-:W-:Y:S02]  /*9770*/  SHF.R.S32.HI R6, RZ, 0x1f, R133 ;  /* 0x0000001fff067819 */ /* 0x000fe40000011485 */
[----:B------:R-:W-:Y:S02]  /*9780*/  LEA R5, R11, R0, 0x3 ;  /* 0x000000000b057211 */ /* 0x000fe400078e18ff */
[----:B------:R-:W-:Y:S01]  /*9790*/  LEA.HI R4, R4, R4, RZ, 0x1d ;  /* 0x0000000404047211 */ /* 0x000fe200078fe8ff */
[----:B------:R-:W-:Y:S01]  /*97a0*/  IMAD R81, R182, c[0x0][0x388], RZ ;  /* 0x0000e200b6517a24 */ /* 0x000fe200078e02ff */
[C---:B-1----:R-:W-:Y:S02]  /*97b0*/  LEA R0, R82.reuse, R0, 0x7 ;  /* 0x0000000052007211 */ /* 0x042fe400078e38ff */
[----:B------:R-:W-:Y:S01]  /*97c0*/  LEA R10, R82, R5, 0x7 ;  /* 0x00000005520a7211 */ /* 0x000fe200078e38ff */
[----:B------:R-:W-:Y:S01]  /*97d0*/  IMAD R5, R6, c[0x0][0x3e0], RZ ;  /* 0x0000f80006057a24 */ /* 0x000fe200078e02ff */
[----:B------:R-:W-:-:S02]  /*97e0*/  LEA R4, R16, R4, 0x1 ;  /* 0x0000000410047211 */ /* 0x000fc400078e08ff */
[C---:B------:R-:W-:Y:S01]  /*97f0*/  ISETP.GE.OR P5, PT, R0.reuse, R81, P4 ;  /* 0x000000510000720c */ /* 0x040fe200027a6670 */
[C---:B------:R-:W-:Y:S01]  /*9800*/  IMAD R6, R133.reuse, c[0x0][0x3e4], R5 ;  /* 0x0000f90085067a24 */ /* 0x040fe200078e0205 */
[----:B------:R-:W-:Y:S02]  /*9810*/  IADD3 R7, R0, 0x8, RZ ;  /* 0x0000000800077810 */ /* 0x000fe40007ffe0ff */
[----:B------:R-:W-:Y:S01]  /*9820*/  SHF.L.U32 R0, R4, 0x1, RZ ;  /* 0x0000000104007819 */ /* 0x000fe200000006ff */
[----:B------:R-:W-:Y:S01]  /*9830*/  IMAD.WIDE.U32 R4, R133, c[0x0][0x3e0], R2 ;  /* 0x0000f80085047a25 */ /* 0x000fe200078e0002 */
[----:B------:R-:W-:-:S03]  /*9840*/  F2FP.PACK_AB R13, R180, R13 ;  /* 0x0000000db40d723e */ /* 0x000fc600000000ff */
[----:B------:R-:W-:Y:S01]  /*9850*/  @P0 IMAD.HI.U32 R8, R10, c[0x0][0x4ec], RZ ;  /* 0x00013b000a080a27 */ /* 0x000fe200078e00ff */
[----:B------:R-:W-:Y:S02]  /*9860*/  F2FP.PACK_AB R12, R143, R12 ;  /* 0x0000000c8f0c723e */ /* 0x000fe400000000ff */
[----:B------:R-:W-:Y:S02]  /*9870*/  IADD3 R5, R5, R6, RZ ;  /* 0x0000000605057210 */ /* 0x000fe40007ffe0ff */
[----:B------:R-:W-:Y:S02]  /*9880*/  ISETP.GE.OR P4, PT, R7, R81, P4 ;  /* 0x000000510700720c */ /* 0x000fe40002786670 */
[----:B------:R-:W-:Y:S02]  /*9890*/  MOV R3, R10 ;  /* 0x0000000a00037202 */ /* 0x000fe40000000f00 */
[----:B------:R-:W-:Y:S02]  /*98a0*/  SHF.R.S32.HI R7, RZ, 0x1f, R134 ;  /* 0x0000001fff077819 */ /* 0x000fe40000011486 */
[----:B------:R-:W-:Y:S01]  /*98b0*/  @P0 SHF.R.U32.HI R3, RZ, c[0x0][0x4f0], R8 ;  /* 0x00013c00ff030a19 */ /* 0x000fe20000011608 */
[----:B------:R-:W-:Y:S04]  /*98c0*/  STS [R0+0x80], R13 ;  /* 0x0000800d00007388 */ /* 0x000fe80000000800 */
[----:B------:R1:W-:Y:S01]  /*98d0*/  STS [R0+0x480], R12 ;  /* 0x0004800c00007388 */ /* 0x0003e20000000800 */
[----:B------:R-:W-:Y:S01]  /*98e0*/  IMAD R6, R7, c[0x0][0x3d8], RZ ;  /* 0x0000f60007067a24 */ /* 0x000fe200078e02ff */
[----:B------:R-:W-:-:S02]  /*98f0*/  IADD3 R9, R0, 0x80, RZ ;  /* 0x0000008000097810 */ /* 0x000fc40007ffe0ff */
[----:B------:R-:W-:Y:S01]  /*9900*/  MOV R7, 0x20 ;  /* 0x0000002000077802 */ /* 0x000fe20000000f00 */
[----:B------:R-:W-:Y:S01]  /*9910*/  IMAD R16, R134, c[0x0][0x3dc], R6 ;  /* 0x0000f70086107a24 */ /* 0x000fe200078e0206 */
[----:B------:R-:W-:Y:S02]  /*9920*/  SHF.R.S32.HI R6, RZ, 0x1f, R3 ;  /* 0x0000001fff067819 */ /* 0x000fe40000011403 */
[----:B------:R-:W-:Y:S02]  /*9930*/  IADD3 R8, P0, R3, R14, RZ ;  /* 0x0000000e03087210 */ /* 0x000fe40007f1e0ff */
[----:B------:R-:W-:Y:S02]  /*9940*/  IADD3 R2, R0, 0x70, RZ ;  /* 0x0000007000027810 */ /* 0x000fe40007ffe0ff */
[----:B------:R-:W-:Y:S02]  /*9950*/  @P3 IADD3 R2, R9, 0x10, RZ ;  /* 0x0000001009023810 */ /* 0x000fe40007ffe0ff */
[----:B------:R-:W-:Y:S01]  /*9960*/  IADD3.X R9, R6, R15, R78, P0, !PT ;  /* 0x0000000f06097210 */ /* 0x000fe200007fe44e */
[----:B-1----:R-:W-:Y:S01]  /*9970*/  IMAD.WIDE.U32 R12, R134, c[0x0][0x3d8], R4 ;  /* 0x0000f600860c7a25 */ /* 0x002fe200078e0004 */
[----:B------:R-:W-:Y:S01]  /*9980*/  IADD3 R4, -R3, RZ, RZ ;  /* 0x000000ff03047210 */ /* 0x000fe20007ffe1ff */
[----:B------:R1:W5:Y:S04]  /*9990*/  LDL R78, [R1+0xb4] ;  /* 0x0000b400014e7983 */ /* 0x0003680000100800 */
[----:B------:R-:W-:Y:S01]  /*99a0*/  IMAD R4, R4, c[0x0][0x4e8], R10 ;  /* 0x00013a0004047a24 */ /* 0x000fe200078e020a */
[----:B------:R-:W-:-:S02]  /*99b0*/  SEL R5, R7, 0xffffffe0, !P1 ;  /* 0xffffffe007057807 */ /* 0x000fc40004800000 */
[----:B------:R-:W-:Y:S02]  /*99c0*/  MOV R6, 0x40 ;  /* 0x0000004000067802 */ /* 0x000fe40000000f00 */
[----:B------:R-:W-:Y:S02]  /*99d0*/  SHF.R.S32.HI R7, RZ, 0x1f, R4 ;  /* 0x0000001fff077819 */ /* 0x000fe40000011404 */
[----:B------:R-:W-:Y:S02]  /*99e0*/  SEL R6, R6, 0xffffffc0, !P2 ;  /* 0xffffffc006067807 */ /* 0x000fe40005000000 */
[----:B------:R-:W-:Y:S01]  /*99f0*/  F2FP.PACK_AB R17, R179, R17 ;  /* 0x00000011b311723e */ /* 0x000fe200000000ff */
[----:B------:R-:W-:Y:S01]  /*9a00*/  IMAD R7, R7, c[0x0][0x488], RZ ;  /* 0x0001220007077a24 */ /* 0x000fe200078e02ff */
[----:B------:R-:W-:Y:S02]  /*9a10*/  F2FP.PACK_AB R18, R147, R18 ;  /* 0x000000129312723e */ /* 0x000fe400000000ff */
[----:B------:R-:W-:-:S02]  /*9a20*/  F2FP.PACK_AB R19, R178, R19 ;  /* 0x00000013b213723e */ /* 0x000fc400000000ff */
[----:B------:R-:W-:Y:S02]  /*9a30*/  F2FP.PACK_AB R22, R151, R22 ;  /* 0x000000169716723e */ /* 0x000fe400000000ff */
[----:B------:R-:W-:Y:S01]  /*9a40*/  IADD3 R3, R0, R5, RZ ;  /* 0x0000000500037210 */ /* 0x000fe20007ffe0ff */
[C---:B------:R-:W-:Y:S01]  /*9a50*/  IMAD R10, R4.reuse, c[0x0][0x48c], R7 ;  /* 0x00012300040a7a24 */ /* 0x040fe200078e0207 */
[----:B------:R-:W-:Y:S02]  /*9a60*/  F2FP.PACK_AB R21, R177, R21 ;  /* 0x00000015b115723e */ /* 0x000fe400000000ff */
[----:B------:R-:W-:Y:S02]  /*9a70*/  F2FP.PACK_AB R20, R155, R20 ;  /* 0x000000149b14723e */ /* 0x000fe400000000ff */
[----:B------:R-:W-:Y:S01]  /*9a80*/  IADD3 R14, R5, R2, RZ ;  /* 0x00000002050e7210 */ /* 0x000fe20007ffe0ff */
[----:B------:R-:W-:Y:S01]  /*9a90*/  IMAD.WIDE.U32 R8, R4, c[0x0][0x488], R8 ;  /* 0x0001220004087a25 */ /* 0x000fe200078e0008 */
[----:B------:R-:W-:-:S02]  /*9aa0*/  F2FP.PACK_AB R23, R176, R23 ;  /* 0x00000017b017723e */ /* 0x000fc400000000ff */
[----:B------:R-:W-:Y:S02]  /*9ab0*/  F2FP.PACK_AB R24, R159, R24 ;  /* 0x000000189f18723e */ /* 0x000fe400000000ff */
[----:B------:R-:W-:Y:S01]  /*9ac0*/  IADD3 R5, R0, R6, RZ ;  /* 0x0000000600057210 */ /* 0x000fe20007ffe0ff */
[----:B------:R-:W-:Y:S01]  /*9ad0*/  STS [R2], R17 ;  /* 0x0000001102007388 */ /* 0x000fe20000000800 */
[----:B------:R-:W-:Y:S02]  /*9ae0*/  F2FP.PACK_AB R25, R175, R25 ;  /* 0x00000019af19723e */ /* 0x000fe400000000ff */
[----:B------:R-:W-:Y:S01]  /*9af0*/  F2FP.PACK_AB R26, R163, R26 ;  /* 0x0000001aa31a723e */ /* 0x000fe200000000ff */
[----:B------:R-:W-:Y:S01]  /*9b00*/  STS [R2+0x400], R18 ;  /* 0x0004001202007388 */ /* 0x000fe20000000800 */
[----:B------:R-:W-:Y:S02]  /*9b10*/  IADD3 R7, R6, R2, RZ ;  /* 0x0000000206077210 */ /* 0x000fe40007ffe0ff */
[----:B------:R-:W-:Y:S01]  /*9b20*/  F2FP.PACK_AB R58, R174, R164 ;  /* 0x000000a4ae3a723e */ /* 0x000fe200000000ff */
[----:B------:R-:W-:Y:S01]  /*9b30*/  STS [R3+0x80], R19 ;  /* 0x0000801303007388 */ /* 0x000fe20000000800 */
[----:B------:R-:W-:-:S02]  /*9b40*/  F2FP.PACK_AB R57, R167, R57 ;  /* 0x00000039a739723e */ /* 0x000fc400000000ff */
[----:B------:R-:W-:Y:S01]  /*9b50*/  IADD3 R4, R6, R3, RZ ;  /* 0x0000000306047210 */ /* 0x000fe20007ffe0ff */
[----:B------:R-:W-:Y:S01]  /*9b60*/  STS [R3+0x480], R22 ;  /* 0x0004801603007388 */ /* 0x000fe20000000800 */
[----:B------:R-:W-:Y:S02]  /*9b70*/  F2FP.PACK_AB R56, R173, R168 ;  /* 0x000000a8ad38723e */ /* 0x000fe400000000ff */
[----:B------:R-:W-:Y:S01]  /*9b80*/  F2FP.PACK_AB R55, R171, R170 ;  /* 0x000000aaab37723e */ /* 0x000fe200000000ff */
[----:B------:R-:W-:Y:S01]  /*9b90*/  STS [R14], R21 ;  /* 0x000000150e007388 */ /* 0x000fe20000000800 */
[----:B------:R-:W-:Y:S02]  /*9ba0*/  IADD3 R6, R14, R6, RZ ;  /* 0x000000060e067210 */ /* 0x000fe40007ffe0ff */
[----:B------:R-:W-:Y:S01]  /*9bb0*/  F2FP.PACK_AB R54, R172, R145 ;  /* 0x00000091ac36723e */ /* 0x000fe200000000ff */
[----:B------:R-:W-:Y:S01]  /*9bc0*/  STS [R14+0x400], R20 ;  /* 0x000400140e007388 */ /* 0x000fe20000000800 */
[----:B------:R-:W-:-:S02]  /*9bd0*/  F2FP.PACK_AB R53, R44, R53 ;  /* 0x000000352c35723e */ /* 0x000fc400000000ff */
[----:B------:R-:W-:Y:S01]  /*9be0*/  F2FP.PACK_AB R52, R169, R144 ;  /* 0x00000090a934723e */ /* 0x000fe200000000ff */
[----:B------:R-:W-:Y:S01]  /*9bf0*/  STS [R5+0x80], R23 ;  /* 0x0000801705007388 */ /* 0x000fe20000000800 */
[----:B------:R-:W-:Y:S02]  /*9c00*/  F2FP.PACK_AB R51, R40, R42 ;  /* 0x0000002a2833723e */ /* 0x000fe400000000ff */
[----:B------:R-:W-:Y:S01]  /*9c10*/  F2FP.PACK_AB R50, R165, R141 ;  /* 0x0000008da532723e */ /* 0x000fe200000000ff */
[----:B------:R-:W-:Y:S01]  /*9c20*/  STS [R5+0x480], R24 ;  /* 0x0004801805007388 */ /* 0x000fe20000000800 */
[----:B------:R-:W-:Y:S02]  /*9c30*/  F2FP.PACK_AB R49, R38, R49 ;  /* 0x000000312631723e */ /* 0x000fe400000000ff */
[----:B------:R-:W-:Y:S01]  /*9c40*/  F2FP.PACK_AB R48, R161, R48 ;  /* 0x00000030a130723e */ /* 0x000fe200000000ff */
[----:B------:R-:W-:Y:S01]  /*9c50*/  STS [R7], R25 ;  /* 0x0000001907007388 */ /* 0x000fe20000000800 */
[----:B------:R-:W-:-:S03]  /*9c60*/  F2FP.PACK_AB R47, R36, R47 ;  /* 0x0000002f242f723e */ /* 0x000fc600000000ff */
[----:B------:R-:W-:Y:S01]  /*9c70*/  STS [R7+0x400], R26 ;  /* 0x0004001a07007388 */ /* 0x000fe20000000800 */
[----:B------:R-:W-:Y:S02]  /*9c80*/  F2FP.PACK_AB R46, R160, R140 ;  /* 0x0000008ca02e723e */ /* 0x000fe400000000ff */
[----:B------:R-:W-:Y:S01]  /*9c90*/  F2FP.PACK_AB R45, R34, R45 ;  /* 0x0000002d222d723e */ /* 0x000fe200000000ff */
[----:B------:R-:W-:Y:S01]  /*9ca0*/  STS [R4+0x80], R58 ;  /* 0x0000803a04007388 */ /* 0x000fe20000000800 */
[----:B------:R-:W-:-:S03]  /*9cb0*/  F2FP.PACK_AB R44, R157, R139 ;  /* 0x0000008b9d2c723e */ /* 0x000fc600000000ff */
[----:B------:R-:W-:Y:S01]  /*9cc0*/  STS [R4+0x480], R57 ;  /* 0x0004803904007388 */ /* 0x000fe20000000800 */
[----:B------:R-:W-:-:S03]  /*9cd0*/  F2FP.PACK_AB R43, R59, R43 ;  /* 0x0000002b3b2b723e */ /* 0x000fc600000000ff */
[----:B------:R-:W-:Y:S01]  /*9ce0*/  STS [R6], R56 ;  /* 0x0000003806007388 */ /* 0x000fe20000000800 */
[----:B------:R-:W-:-:S03]  /*9cf0*/  F2FP.PACK_AB R42, R156, R138 ;  /* 0x0000008a9c2a723e */ /* 0x000fc600000000ff */
[----:B------:R-:W-:Y:S01]  /*9d00*/  STS [R6+0x400], R55 ;  /* 0x0004003706007388 */ /* 0x000fe20000000800 */
        /* <DEDUP_REMOVED lines=13> */
[----:B------:R-:W-:Y:S04]  /*9de0*/  STS [R14+0x4000], R48 ;  /* 0x004000300e007388 */ /* 0x000fe80000000800 */
[----:B------:R-:W-:Y:S01]  /*9df0*/  STS [R14+0x4400], R47 ;  /* 0x0044002f0e007388 */ /* 0x000fe20000000800 */
[----:B------:R-:W-:-:S03]  /*9e00*/  F2FP.PACK_AB R29, R87, R29 ;  /* 0x0000001d571d723e */ /* 0x000fc600000000ff */
[----:B------:R-:W-:Y:S04]  /*9e10*/  STS [R5+0x4080], R46 ;  /* 0x0040802e05007388 */ /* 0x000fe80000000800 */
[----:B------:R-:W-:Y:S01]  /*9e20*/  STS [R5+0x4480], R45 ;  /* 0x0044802d05007388 */ /* 0x000fe20000000800 */
[----:B------:R-:W-:-:S03]  /*9e30*/  F2FP.PACK_AB R28, R89, R88 ;  /* 0x00000058591c723e */ /* 0x000fc600000000ff */
[----:B------:R-:W3:Y:S01]  /*9e40*/  LDL R84, [R1+0xc0] ;  /* 0x0000c00001547983 */ /* 0x000ee20000100800 */
[----:B------:R-:W-:-:S03]  /*9e50*/  F2FP.PACK_AB R27, R91, R27 ;  /* 0x0000001b5b1b723e */ /* 0x000fc600000000ff */
[----:B------:R-:W-:Y:S04]  /*9e60*/  STS [R7+0x4000], R44 ;  /* 0x0040002c07007388 */ /* 0x000fe80000000800 */
        /* <DEDUP_REMOVED lines=36> */
[----:B------:R4:W-:Y:S04]  /*a0b0*/  STS [R4+0x8480], R77 ;  /* 0x0084804d04007388 */ /* 0x0009e80000000800 */
[----:B------:R1:W-:Y:S04]  /*a0c0*/  STS [R6+0x8000], R76 ;  /* 0x0080004c06007388 */ /* 0x0003e80000000800 */
[----:B------:R-:W-:Y:S04]  /*a0d0*/  STS [R6+0x8400], R75 ;  /* 0x0084004b06007388 */ /* 0x000fe80000000800 */
        /* <DEDUP_REMOVED lines=13> */
[----:B------:R2:W-:Y:S04]  /*a1b0*/  STS [R4+0xc480], R61 ;  /* 0x00c4803d04007388 */ /* 0x0005e80000000800 */
[----:B----4-:R4:W5:Y:S04]  /*a1c0*/  LDL R77, [R1+0xb8] ;  /* 0x0000b800014d7983 */ /* 0x0109680000100800 */
[----:B-1----:R4:W5:Y:S01]  /*a1d0*/  LDL R76, [R1+0xb0] ;  /* 0x0000b000014c7983 */ /* 0x0029620000100800 */
[----:B--2---:R-:W-:-:S03]  /*a1e0*/  SHF.L.U32 R4, R83, 0x1, RZ ;  /* 0x0000000153047819 */ /* 0x004fc600000006ff */
[----:B------:R4:W5:Y:S01]  /*a1f0*/  LDL.64 R82, [R1+0xa8] ;  /* 0x0000a80001527983 */ /* 0x0009620000100a00 */
[C---:B------:R-:W-:Y:S02]  /*a200*/  LEA R15, P0, R8.reuse, c[0x0][0x450], 0x2 ;  /* 0x00011400080f7a11 */ /* 0x040fe400078010ff */
[----:B------:R-:W-:Y:S02]  /*a210*/  IADD3 R9, R9, R10, RZ ;  /* 0x0000000a09097210 */ /* 0x000fe40007ffe0ff */
[----:B------:R-:W-:Y:S02]  /*a220*/  F2FP.PACK_AB R60, R129, R128 ;  /* 0x00000080813c723e */ /* 0x000fe400000000ff */
[----:B------:R-:W-:Y:S02]  /*a230*/  F2FP.PACK_AB R130, R131, R130 ;  /* 0x000000828382723e */ /* 0x000fe400000000ff */
[----:B------:R-:W-:Y:S01]  /*a240*/  LEA.HI.X R9, R8, c[0x0][0x454], R9, 0x2, P0 ;  /* 0x0001150008097a11 */ /* 0x000fe200000f1409 */
[----:B------:R-:W-:Y:S04]  /*a250*/  STS [R6+0xc000], R60 ;  /* 0x00c0003c06007388 */ /* 0x000fe80000000800 */
[----:B------:R-:W-:Y:S04]  /*a260*/  STS [R6+0xc400], R130 ;  /* 0x00c4008206007388 */ /* 0x000fe80000000800 */
[----:B------:R-:W-:Y:S04]  /*a270*/  SHFL.IDX PT, R10, R15, RZ, 0x1c1f ;  /* 0x001c1fff0f0a7589 */ /* 0x000fe800000e0000 */
[----:B------:R-:W1:Y:S04]  /*a280*/  SHFL.IDX PT, R11, R9, RZ, 0x1c1f ;  /* 0x001c1fff090b7589 */ /* 0x000e6800000e0000 */
[----:B------:R-:W-:Y:S06]  /*a290*/  BAR.SYNC.DEFER_BLOCKING 0x1, 0x100 ;  /* 0x0044000000007b1d */ /* 0x000fec0000010000 */
[----:B------:R-:W-:Y:S04]  /*a2a0*/  SHFL.IDX PT, R8, R15, 0x1, 0x1c1f ;  /* 0x003c1f000f087f89 */ /* 0x000fe800000e0000 */
[----:B------:R-:W2:Y:S04]  /*a2b0*/  SHFL.IDX PT, R9, R9, 0x1, 0x1c1f ;  /* 0x003c1f0009097f89 */ /* 0x000ea800000e0000 */
[----:B-1----:R1:W-:Y:S04]  /*a2c0*/  @!P5 ST.E [R10.64], R80 ;  /* 0x000000500a00d985 */ /* 0x0023e8000c101908 */
[----:B--2---:R4:W-:Y:S04]  /*a2d0*/  @!P4 ST.E [R8.64], R79 ;  /* 0x0000004f0800c985 */ /* 0x0049e8000c101908 */
[----:B------:R4:W2:Y:S04]  /*a2e0*/  LDS.128 R40, [R4+0x1080] ;  /* 0x0010800004287984 */ /* 0x0008a80000000c00 */
[----:B------:R4:W1:Y:S04]  /*a2f0*/  LDS.128 R56, [R4+0x2080] ;  /* 0x0020800004387984 */ /* 0x0008680000000c00 */
[----:B------:R4:W2:Y:S04]  /*a300*/  LDS.128 R68, [R4+0x3080] ;  /* 0x0030800004447984 */ /* 0x0008a80000000c00 */
        /* <DEDUP_REMOVED lines=8> */
[----:B------:R4:W2:Y:S01]  /*a390*/  LDS.128 R72, [R4+0xf080] ;  /* 0x00f0800004487984 */ /* 0x0008a20000000c00 */
[----:B------:R-:W-:-:S02]  /*a3a0*/  IADD3 R0, R13, R16, RZ ;  /* 0x000000100d007210 */ /* 0x000fc40007ffe0ff */
[----:B-1----:R-:W-:-:S04]  /*a3b0*/  LEA R11, P0, R12, c[0x0][0x380], 0x1 ;  /* 0x0000e0000c0b7a11 */ /* 0x002fc800078008ff */
[----:B------:R-:W-:Y:S01]  /*a3c0*/  LEA.HI.X R10, R12, c[0x0][0x384], R0, 0x1, P0 ;  /* 0x0000e1000c0a7a11 */ /* 0x000fe200000f0c00 */
[----:B------:R4:W1:Y:S01]  /*a3d0*/  SHFL.IDX PT, R2, R11, RZ, 0x181f ;  /* 0x00181fff0b027589 */ /* 0x00086200000e0000 */
[----:B------:R-:W-:Y:S01]  /*a3e0*/  BSSY B0, `(.L_x_4) ;  /* 0x000001d000007945 */ /* 0x000fe20003800000 */
[----:B---3--:R-:W-:Y:S02]  /*a3f0*/  ISETP.GE.AND P0, PT, R84, R81, PT ;  /* 0x000000515400720c */ /* 0x008fe40003f06270 */
[----:B------:R4:W3:Y:S11]  /*a400*/  SHFL.IDX PT, R3, R10, RZ, 0x181f ;  /* 0x00181fff0a037589 */ /* 0x0008f600000e0000 */
[----:B------:R-:W-:Y:S05]  /*a410*/  @P0 BRA `(.L_x_5) ;  /* 0x0000019000000947 */ /* 0x000fea0003800000 */
[----:B-1----:R-:W1:Y:S01]  /*a420*/  LDS.128 R24, [R4+0x80] ;  /* 0x0000800004187984 */ /* 0x002e620000000c00 */
[----:B-----5:R-:W-:-:S02]  /*a430*/  ISETP.GE.AND P2, PT, R78, c[0x0][0x3c8], PT ;  /* 0x0000f2004e007a0c */ /* 0x020fc40003f46270 */
[----:B------:R-:W-:Y:S01]  /*a440*/  ISETP.GE.AND P1, PT, R77, c[0x0][0x3c8], PT ;  /* 0x0000f2004d007a0c */ /* 0x000fe20003f26270 */
[----:B------:R-:W4:Y:S01]  /*a450*/  LDS.128 R20, [R4+0x4080] ;  /* 0x0040800004147984 */ /* 0x000f220000000c00 */
[----:B------:R-:W-:Y:S02]  /*a460*/  ISETP.GE.AND P0, PT, R76, c[0x0][0x3c8], PT ;  /* 0x0000f2004c007a0c */ /* 0x000fe40003f06270 */
[----:B------:R-:W-:Y:S01]  /*a470*/  ISETP.GE.AND P3, PT, R82, c[0x0][0x3c8], PT ;  /* 0x0000f20052007a0c */ /* 0x000fe20003f66270 */
[----:B------:R-:W3:Y:S04]  /*a480*/  LDS.128 R16, [R4+0x8080] ;  /* 0x0080800004107984 */ /* 0x000ee80000000c00 */
[----:B------:R2:W3:Y:S04]  /*a490*/  LDS.128 R12, [R4+0xc080] ;  /* 0x00c08000040c7984 */ /* 0x0004e80000000c00 */
[----:B------:R-:W-:-:S02]  /*a4a0*/  @!P1 SHF.R.S32.HI R0, RZ, 0x1f, R77 ;  /* 0x0000001fff009819 */ /* 0x000fc4000001144d */
[----:B------:R-:W-:Y:S02]  /*a4b0*/  @!P0 SHF.R.S32.HI R5, RZ, 0x1f, R76 ;  /* 0x0000001fff058819 */ /* 0x000fe4000001144c */
[----:B---34-:R-:W-:Y:S01]  /*a4c0*/  @!P3 IMAD.WIDE R8, R82, 0x2, R2 ;  /* 0x000000025208b825 */ /* 0x018fe200078e0202 */
[----:B--2---:R-:W-:-:S04]  /*a4d0*/  @!P2 SHF.R.S32.HI R4, RZ, 0x1f, R78 ;  /* 0x0000001fff04a819 */ /* 0x004fc8000001144e */
[----:B------:R-:W-:Y:S01]  /*a4e0*/  @!P2 LEA.HI R6, R4, R78, RZ, 0x3 ;  /* 0x0000004e0406a211 */ /* 0x000fe200078f18ff */
[----:B-1----:R1:W-:Y:S01]  /*a4f0*/  @!P3 ST.E.128 [R8.64], R24 ;  /* 0x000000180800b985 */ /* 0x0023e2000c101d08 */
[----:B------:R-:W-:Y:S02]  /*a500*/  @!P1 LEA.HI R4, R0, R77, RZ, 0x3 ;  /* 0x0000004d00049211 */ /* 0x000fe400078f18ff */
[----:B------:R-:W-:Y:S02]  /*a510*/  @!P0 LEA.HI R0, R5, R76, RZ, 0x3 ;  /* 0x0000004c05008211 */ /* 0x000fe400078f18ff */
[----:B------:R-:W-:Y:S02]  /*a520*/  @!P2 LOP3.LUT R6, R6, 0xfffffff8, RZ, 0xc0, !PT ;  /* 0xfffffff80606a812 */ /* 0x000fe400078ec0ff */
[----:B------:R-:W-:Y:S02]  /*a530*/  @!P1 LOP3.LUT R4, R4, 0xfffffff8, RZ, 0xc0, !PT ;  /* 0xfffffff804049812 */ /* 0x000fe400078ec0ff */
[----:B------:R-:W-:Y:S01]  /*a540*/  @!P0 LOP3.LUT R0, R0, 0xfffffff8, RZ, 0xc0, !PT ;  /* 0xfffffff800008812 */ /* 0x000fe200078ec0ff */
[----:B------:R-:W-:-:S04]  /*a550*/  @!P2 IMAD.WIDE R6, R6, 0x2, R2 ;  /* 0x000000020606a825 */ /* 0x000fc800078e0202 */
[--C-:B------:R-:W-:Y:S01]  /*a560*/  @!P1 IMAD.WIDE R4, R4, 0x2, R2.reuse ;  /* 0x0000000204049825 */ /* 0x100fe200078e0202 */
[----:B------:R1:W-:Y:S03]  /*a570*/  @!P2 ST.E.128 [R6.64], R20 ;  /* 0x000000140600a985 */ /* 0x0003e6000c101d08 */
[----:B------:R-:W-:Y:S01]  /*a580*/  @!P0 IMAD.WIDE R2, R0, 0x2, R2 ;  /* 0x0000000200028825 */ /* 0x000fe200078e0202 */
[----:B------:R1:W-:Y:S04]  /*a590*/  @!P1 ST.E.128 [R4.64], R16 ;  /* 0x0000001004009985 */ /* 0x0003e8000c101d08 */
[----:B------:R1:W-:Y:S02]  /*a5a0*/  @!P0 ST.E.128 [R2.64], R12 ;  /* 0x0000000c02008985 */ /* 0x0003e4000c101d08 */
.L_x_5:
[----:B-1----:R-:W-:Y:S05]  /*a5b0*/  BSYNC B0 ;  /* 0x0000000000007941 */ /* 0x002fea0003800000 */
.L_x_4:
[----:B------:R-:W-:Y:S01]  /*a5c0*/  IADD3 R0, R84, 0x20, RZ ;  /* 0x0000002054007810 */ /* 0x000fe20007ffe0ff */
[----:B---3--:R1:W3:Y:S01]  /*a5d0*/  SHFL.IDX PT, R3, R10, 0x1, 0x181f ;  /* 0x00381f000a037f89 */ /* 0x0082e200000e0000 */
[----:B------:R-:W-:Y:S02]  /*a5e0*/  BSSY B0, `(.L_x_6) ;  /* 0x0000019000007945 */ /* 0x000fe40003800000 */
[----:B------:R-:W-:Y:S01]  /*a5f0*/  ISETP.GE.AND P0, PT, R0, R81, PT ;  /* 0x000000510000720c */ /* 0x000fe20003f06270 */
[----:B------:R1:W4:-:S12]  /*a600*/  SHFL.IDX PT, R2, R11, 0x1, 0x181f ;  /* 0x00381f000b027f89 */ /* 0x00031800000e0000 */
[----:B------:R-:W-:Y:S05]  /*a610*/  @P0 BRA `(.L_x_7) ;  /* 0x0000015000000947 */ /* 0x000fea0003800000 */
[----:B-----5:R-:W-:Y:S02]  /*a620*/  ISETP.GE.AND P2, PT, R78, c[0x0][0x3c8], PT ;  /* 0x0000f2004e007a0c */ /* 0x020fe40003f46270 */
[----:B------:R-:W-:Y:S02]  /*a630*/  ISETP.GE.AND P1, PT, R77, c[0x0][0x3c8], PT ;  /* 0x0000f2004d007a0c */ /* 0x000fe40003f26270 */
[----:B------:R-:W-:Y:S02]  /*a640*/  ISETP.GE.AND P0, PT, R76, c[0x0][0x3c8], PT ;  /* 0x0000f2004c007a0c */ /* 0x000fe40003f06270 */
[----:B------:R-:W-:-:S07]  /*a650*/  ISETP.GE.AND P3, PT, R82, c[0x0][0x3c8], PT ;  /* 0x0000f20052007a0c */ /* 0x000fce0003f66270 */
[----:B----4-:R-:W-:Y:S02]  /*a660*/  @!P2 SHF.R.S32.HI R4, RZ, 0x1f, R78 ;  /* 0x0000001fff04a819 */ /* 0x010fe4000001144e */
[----:B------:R-:W-:Y:S02]  /*a670*/  @!P1 SHF.R.S32.HI R0, RZ, 0x1f, R77 ;  /* 0x0000001fff009819 */ /* 0x000fe4000001144d */
[----:B------:R-:W-:Y:S02]  /*a680*/  @!P0 SHF.R.S32.HI R5, RZ, 0x1f, R76 ;  /* 0x0000001fff058819 */ /* 0x000fe4000001144c */
[----:B------:R-:W-:Y:S01]  /*a690*/  @!P2 LEA.HI R6, R4, R78, RZ, 0x3 ;  /* 0x0000004e0406a211 */ /* 0x000fe200078f18ff */
[----:B---3--:R-:W-:Y:S01]  /*a6a0*/  @!P3 IMAD.WIDE R8, R82, 0x2, R2 ;  /* 0x000000025208b825 */ /* 0x008fe200078e0202 */
[----:B------:R-:W-:Y:S02]  /*a6b0*/  @!P1 LEA.HI R4, R0, R77, RZ, 0x3 ;  /* 0x0000004d00049211 */ /* 0x000fe400078f18ff */
[----:B------:R-:W-:-:S02]  /*a6c0*/  @!P0 LEA.HI R0, R5, R76, RZ, 0x3 ;  /* 0x0000004c05008211 */ /* 0x000fc400078f18ff */
[----:B------:R-:W-:Y:S01]  /*a6d0*/  @!P2 LOP3.LUT R6, R6, 0xfffffff8, RZ, 0xc0, !PT ;  /* 0xfffffff80606a812 */ /* 0x000fe200078ec0ff */
[----:B--2---:R2:W-:Y:S01]  /*a6e0*/  @!P3 ST.E.128 [R8.64], R40 ;  /* 0x000000280800b985 */ /* 0x0045e2000c101d08 */
        /* <DEDUP_REMOVED lines=8> */
.L_x_7:
[----:B------:R-:W-:Y:S05]  /*a770*/  BSYNC B0 ;  /* 0x0000000000007941 */ /* 0x000fea0003800000 */
.L_x_6:
[----:B------:R-:W-:Y:S01]  /*a780*/  IADD3 R0, R84, 0x40, RZ ;  /* 0x0000004054007810 */ /* 0x000fe20007ffe0ff */
[----:B--23--:R2:W3:Y:S01]  /*a790*/  SHFL.IDX PT, R3, R10, 0x2, 0x181f ;  /* 0x00581f000a037f89 */ /* 0x00c4e200000e0000 */
[----:B------:R-:W-:Y:S02]  /*a7a0*/  BSSY B0, `(.L_x_8) ;  /* 0x0000019000007945 */ /* 0x000fe40003800000 */
[----:B------:R-:W-:Y:S01]  /*a7b0*/  ISETP.GE.AND P0, PT, R0, R81, PT ;  /* 0x000000510000720c */ /* 0x000fe20003f06270 */
[----:B----4-:R2:W4:-:S12]  /*a7c0*/  SHFL.IDX PT, R2, R11, 0x2, 0x181f ;  /* 0x00581f000b027f89 */ /* 0x01051800000e0000 */
[----:B------:R-:W-:Y:S05]  /*a7d0*/  @P0 BRA `(.L_x_9) ;  /* 0x0000015000000947 */ /* 0x000fea0003800000 */
[----:B-----5:R-:W-:Y:S02]  /*a7e0*/  ISETP.GE.AND P2, PT, R78, c[0x0][0x3c8], PT ;  /* 0x0000f2004e007a0c */ /* 0x020fe40003f46270 */
[----:B------:R-:W-:Y:S02]  /*a7f0*/  ISETP.GE.AND P1, PT, R77, c[0x0][0x3c8], PT ;  /* 0x0000f2004d007a0c */ /* 0x000fe40003f26270 */
[----:B------:R-:W-:Y:S02]  /*a800*/  ISETP.GE.AND P0, PT, R76, c[0x0][0x3c8], PT ;  /* 0x0000f2004c007a0c */ /* 0x000fe40003f06270 */
[----:B------:R-:W-:-:S07]  /*a810*/  ISETP.GE.AND P3, PT, R82, c[0x0][0x3c8], PT ;  /* 0x0000f20052007a0c */ /* 0x000fce0003f66270 */
[----:B------:R-:W-:Y:S02]  /*a820*/  @!P2 SHF.R.S32.HI R4, RZ, 0x1f, R78 ;  /* 0x0000001fff04a819 */ /* 0x000fe4000001144e */
[----:B------:R-:W-:Y:S02]  /*a830*/  @!P1 SHF.R.S32.HI R0, RZ, 0x1f, R77 ;  /* 0x0000001fff009819 */ /* 0x000fe4000001144d */
[----:B------:R-:W-:Y:S02]  /*a840*/  @!P0 SHF.R.S32.HI R5, RZ, 0x1f, R76 ;  /* 0x0000001fff058819 */ /* 0x000fe4000001144c */
[----:B------:R-:W-:Y:S01]  /*a850*/  @!P2 LEA.HI R6, R4, R78, RZ, 0x3 ;  /* 0x0000004e0406a211 */ /* 0x000fe200078f18ff */
[----:B---34-:R-:W-:Y:S01]  /*a860*/  @!P3 IMAD.WIDE R8, R82, 0x2, R2 ;  /* 0x000000025208b825 */ /* 0x018fe200078e0202 */
[----:B------:R-:W-:Y:S02]  /*a870*/  @!P1 LEA.HI R4, R0, R77, RZ, 0x3 ;  /* 0x0000004d00049211 */ /* 0x000fe400078f18ff */
[----:B------:R-:W-:-:S02]  /*a880*/  @!P0 LEA.HI R0, R5, R76, RZ, 0x3 ;  /* 0x0000004c05008211 */ /* 0x000fc400078f18ff */
[----:B------:R-:W-:Y:S01]  /*a890*/  @!P2 LOP3.LUT R6, R6, 0xfffffff8, RZ, 0xc0, !PT ;  /* 0xfffffff80606a812 */ /* 0x000fe200078ec0ff */
[----:B------:R3:W-:Y:S01]  /*a8a0*/  @!P3 ST.E.128 [R8.64], R56 ;  /* 0x000000380800b985 */ /* 0x0007e2000c101d08 */
        /* <DEDUP_REMOVED lines=8> */
.L_x_9:
[----:B------:R-:W-:Y:S05]  /*a930*/  BSYNC B0 ;  /* 0x0000000000007941 */ /* 0x000fea0003800000 */
.L_x_8:
[----:B------:R-:W-:Y:S01]  /*a940*/  IADD3 R0, R84, 0x60, RZ ;  /* 0x0000006054007810 */ /* 0x000fe20007ffe0ff */
[----:B---3--:R3:W1:Y:S03]  /*a950*/  SHFL.IDX PT, R3, R10, 0x3, 0x181f ;  /* 0x00781f000a037f89 */ /* 0x00866600000e0000 */
[----:B------:R-:W-:Y:S01]  /*a960*/  ISETP.GE.AND P0, PT, R0, R81, PT ;  /* 0x000000510000720c */ /* 0x000fe20003f06270 */
[----:B----4-:R3:W4:-:S12]  /*a970*/  SHFL.IDX PT, R2, R11, 0x3, 0x181f ;  /* 0x00781f000b027f89 */ /* 0x01071800000e0000 */
[----:B------:R-:W-:Y:S05]  /*a980*/  @P0 EXIT ;  /* 0x000000000000094d */ /* 0x000fea0003800000 */
[----:B-----5:R-:W-:Y:S02]  /*a990*/  ISETP.GE.AND P1, PT, R78, c[0x0][0x3c8], PT ;  /* 0x0000f2004e007a0c */ /* 0x020fe40003f26270 */
[----:B------:R-:W-:Y:S02]  /*a9a0*/  ISETP.GE.AND P0, PT, R77, c[0x0][0x3c8], PT ;  /* 0x0000f2004d007a0c */ /* 0x000fe40003f06270 */
[----:B------:R-:W-:-:S09]  /*a9b0*/  ISETP.GE.AND P2, PT, R82, c[0x0][0x3c8], PT ;  /* 0x0000f20052007a0c */ /* 0x000fd20003f46270 */
[----:B------:R-:W-:Y:S02]  /*a9c0*/  @!P1 SHF.R.S32.HI R4, RZ, 0x1f, R78 ;  /* 0x0000001fff049819 */ /* 0x000fe4000001144e */
[----:B------:R-:W-:Y:S02]  /*a9d0*/  @!P0 SHF.R.S32.HI R0, RZ, 0x1f, R77 ;  /* 0x0000001fff008819 */ /* 0x000fe4000001144d */
[----:B------:R-:W-:Y:S01]  /*a9e0*/  @!P1 LEA.HI R4, R4, R78, RZ, 0x3 ;  /* 0x0000004e04049211 */ /* 0x000fe200078f18ff */
[--C-:B-1--4-:R-:W-:Y:S01]  /*a9f0*/  @!P2 IMAD.WIDE R8, R82, 0x2, R2.reuse ;  /* 0x000000025208a825 */ /* 0x112fe200078e0202 */
[----:B------:R-:W-:Y:S02]  /*aa00*/  @!P0 LEA.HI R0, R0, R77, RZ, 0x3 ;  /* 0x0000004d00008211 */ /* 0x000fe400078f18ff */
[----:B------:R-:W-:Y:S02]  /*aa10*/  @!P1 LOP3.LUT R4, R4, 0xfffffff8, RZ, 0xc0, !PT ;  /* 0xfffffff804049812 */ /* 0x000fe400078ec0ff */
[----:B------:R-:W-:Y:S01]  /*aa20*/  @!P0 LOP3.LUT R0, R0, 0xfffffff8, RZ, 0xc0, !PT ;  /* 0xfffffff800008812 */ /* 0x000fe200078ec0ff */
[----:B------:R1:W-:Y:S02]  /*aa30*/  @!P2 ST.E.128 [R8.64], R68 ;  /* 0x000000440800a985 */ /* 0x0003e4000c101d08 */
[----:B------:R-:W-:-:S04]  /*aa40*/  @!P1 IMAD.WIDE R6, R4, 0x2, R2 ;  /* 0x0000000204069825 */ /* 0x000fc800078e0202 */
[----:B------:R-:W-:Y:S01]  /*aa50*/  @!P0 IMAD.WIDE R4, R0, 0x2, R2 ;  /* 0x0000000200048825 */ /* 0x000fe200078e0202 */
[----:B------:R1:W-:Y:S04]  /*aa60*/  @!P1 ST.E.128 [R6.64], R64 ;  /* 0x0000004006009985 */ /* 0x0003e8000c101d08 */
[----:B------:R1:W-:Y:S01]  /*aa70*/  @!P0 ST.E.128 [R4.64], R60 ;  /* 0x0000003c04008985 */ /* 0x0003e2000c101d08 */
[----:B------:R-:W-:-:S13]  /*aa80*/  ISETP.GE.AND P0, PT, R76, c[0x0][0x3c8], PT ;  /* 0x0000f2004c007a0c */ /* 0x000fda0003f06270 */
[----:B------:R-:W-:Y:S05]  /*aa90*/  @P0 EXIT ;  /* 0x000000000000094d */ /* 0x000fea0003800000 */
[----:B------:R-:W-:-:S04]  /*aaa0*/  SHF.R.S32.HI R0, RZ, 0x1f, R76 ;  /* 0x0000001fff007819 */ /* 0x000fc8000001144c */
[----:B------:R-:W-:-:S04]  /*aab0*/  LEA.HI R0, R0, R76, RZ, 0x3 ;  /* 0x0000004c00007211 */ /* 0x000fc800078f18ff */
[----:B------:R-:W-:-:S05]  /*aac0*/  LOP3.LUT R0, R0, 0xfffffff8, RZ, 0xc0, !PT ;  /* 0xfffffff800007812 */ /* 0x000fca00078ec0ff */
[----:B------:R-:W-:-:S05]  /*aad0*/  IMAD.WIDE R2, R0, 0x2, R2 ;  /* 0x0000000200027825 */ /* 0x000fca00078e0202 */
[----:B------:R-:W-:Y:S01]  /*aae0*/  ST.E.128 [R2.64], R72 ;  /* 0x0000004802007985 */ /* 0x000fe2000c101d08 */
[----:B------:R-:W-:Y:S05]  /*aaf0*/  EXIT ;  /* 0x000000000000794d */ /* 0x000fea0003800000 */
.L_x_10:
[----:B------:R-:W-:-:S00]  /*ab00*/  BRA `(.L_x_10) ;  /* 0xfffffff000007947 */ /* 0x000fc0000383ffff */
[----:B------:R-:W-:-:S00]  /*ab10*/  NOP ;  /* 0x0000000000007918 */ /* 0x000fc00000000000 */
        /* <DEDUP_REMOVED lines=14> */
.L_x_2989:


//--------------------- .text._ZN7cutlass13device_kernelIN5flash19enable_sm80_to_sm89INS1_16FlashAttnFwdSm80INS1_25CollectiveMainloopFwdSm80ILi8ELi1ELb1EN4cute5tupleIJNS5_1CILi128EEENS7_ILi64EEENS7_ILi256EEEEEELi256ENS_6half_tEfNS_4arch4Sm80ELb0ELb0ELb1ELb1ELb0ELb0ELb1ELb0EEENS1_21CollectiveEpilogueFwdINS6_IJS8_SA_S9_EEENS6_IJNS7_ILi1EEESI_SI_EEESC_SE_Li256ELb1ELb1ELb0ELb0EEENS1_19SingleTileSchedulerILb1ELb0ELb1ELi128EEEEEEEEEvNT_6ParamsE --------------------------
	.section	.text._ZN7cutlass13device_kernelIN5flash19enable_sm80_to_sm89INS1_16FlashAttnFwdSm80INS1_25CollectiveMainloopFwdSm80ILi8ELi1ELb1EN4cute5tupleIJNS5_1CILi128EEENS7_ILi64EEENS7_ILi256EEEEEELi256ENS_6half_tEfNS_4arch4Sm80ELb0ELb0ELb1ELb1ELb0ELb0ELb1ELb0EEENS1_21CollectiveEpilogueFwdINS6_IJS8_SA_S9_EEENS6_IJNS7_ILi1EEESI_SI_EEESC_SE_Li256ELb1ELb1ELb0ELb0EEENS1_19SingleTileSchedulerILb1ELb0ELb1ELi128EEEEEEEEEvNT_6ParamsE,"ax",@progbits
	.sectioninfo	@"SHI_REGISTERS=255"
	.align	128
.text._ZN7cutlass13device_kernelIN5flash19enable_sm80_to_sm89INS1_16FlashAttnFwdSm80INS1_25CollectiveMainloopFwdSm80ILi8ELi1ELb1EN4cute5tupleIJNS5_1CILi128EEENS7_ILi64EEENS7_ILi256EEEEEELi256ENS_6half_tEfNS_4arch4Sm80ELb0ELb0ELb1ELb1ELb0ELb0ELb1ELb0EEENS1_21CollectiveEpilogueFwdINS6_IJS8_SA_S9_EEENS6_IJNS7_ILi1EEESI_SI_EEESC_SE_Li256ELb1ELb1ELb0ELb0EEENS1_19SingleTileSchedulerILb1ELb0ELb1ELi128EEEEEEEEEvNT_6ParamsE:
        .type           _ZN7cutlass13device_kernelIN5flash19enable_sm80_to_sm89INS1_16FlashAttnFwdSm80INS1_25CollectiveMainloopFwdSm80ILi8ELi1ELb1EN4cute5tupleIJNS5_1CILi128EEENS7_ILi64EEENS7_ILi256EEEEEELi256ENS_6half_tEfNS_4arch4Sm80ELb0ELb0ELb1ELb1ELb0ELb0ELb1ELb0EEENS1_21CollectiveEpilogueFwdINS6_IJS8_SA_S9_EEENS6_IJNS7_ILi1EEESI_SI_EEESC_SE_Li256ELb1ELb1ELb0ELb0EEENS1_19SingleTileSchedulerILb1ELb0ELb1ELi128EEEEEEEEEvNT_6ParamsE,@function
        .size           _ZN7cutlass13device_kernelIN5flash19enable_sm80_to_sm89INS1_16FlashAttnFwdSm80INS1_25CollectiveMainloopFwdSm80ILi8ELi1ELb1EN4cute5tupleIJNS5_1CILi128EEENS7_ILi64EEENS7_ILi256EEEEEELi256ENS_6half_tEfNS_4arch4Sm80ELb0ELb0ELb1ELb1ELb0ELb0ELb1ELb0EEENS1_21CollectiveEpilogueFwdINS6_IJS8_SA_S9_EEENS6_IJNS7_ILi1EEESI_SI_EEESC_SE_Li256ELb1ELb1ELb0ELb0EEENS1_19SingleTileSchedulerILb1ELb0ELb1ELi128EEEEEEEEEvNT_6ParamsE,(.L_x_2990 - _ZN7cutlass13device_kernelIN5flash19enable_sm80_to_sm89INS1_16FlashAttnFwdSm80INS1_25CollectiveMainloopFwdSm80ILi8ELi1ELb1EN4cute5tupleIJNS5_1CILi128EEENS7_ILi64EEENS7_ILi256EEEEEELi256ENS_6half_tEfNS_4arch4Sm80ELb0ELb0ELb1ELb1ELb0ELb0ELb1ELb0EEENS1_21CollectiveEpilogueFwdINS6_IJS8_SA_S9_EEENS6_IJNS7_ILi1EEESI_SI_EEESC_SE_Li256ELb1ELb1ELb0ELb0EEENS1_19SingleTileSchedulerILb1ELb0ELb1ELi128EEEEEEEEEvNT_6ParamsE)
        .other          _ZN7cutlass13device_kernelIN5flash19enable_sm80_to_sm89INS1_16FlashAttnFwdSm80INS1_25CollectiveMainloopFwdSm80ILi8ELi1ELb1EN4cute5tupleIJNS5_1CILi128EEENS7_ILi64EEENS7_ILi256EEEEEELi256ENS_6half_tEfNS_4arch4Sm80ELb0ELb0ELb1ELb1ELb0ELb0ELb1ELb0EEENS1_21CollectiveEpilogueFwdINS6_IJS8_SA_S9_EEENS6_IJNS7_ILi1EEESI_SI_EEESC_SE_Li256ELb1ELb1ELb0ELb0EEENS1_19SingleTileSchedulerILb1ELb0ELb1ELi128EEEEEEEEEvNT_6ParamsE,@"STO_CUDA_ENTRY STV_DEFAULT"
_ZN7cutlass13device_kernelIN5flash19enable_sm80_to_sm89INS1_16FlashAttnFwdSm80INS1_25CollectiveMainloopFwdSm80ILi8ELi1ELb1EN4cute5tupleIJNS5_1CILi128EEENS7_ILi64EEENS7_ILi256EEEEEELi256ENS_6half_tEfNS_4arch4Sm80ELb0ELb0ELb1ELb1ELb0ELb0ELb1ELb0EEENS1_21CollectiveEpilogueFwdINS6_IJS8_SA_S9_EEENS6_IJNS7_ILi1EEESI_SI_EEESC_SE_Li256ELb1ELb1ELb0ELb0EEENS1_19SingleTileSchedulerILb1ELb0ELb1ELi128EEEEEEEEEvNT_6ParamsE:
[----:B------:R-:W-:Y:S02]  /*0000*/  MOV R1, c[0x0][0x28] ;  /* 0x00000a0000017a02 */ /* 0x000fe40000000f00 */
[----:B------:R-:W1:Y:S01]  /*0010*/  S2R R107, SR_TID.X ;  /* 0x00000000006b7919 */ /* 0x000e620000002100 */
[----:B------:R-:W-:Y:S01]  /*0020*/  IMAD.MOV.U32 R41, RZ, RZ, 0x4 ;  /* 0x00000004ff297424 */ /* 0x000fe200078e00ff */
[----:B------:R-:W-:Y:S01]  /*0030*/  ULDC.64 UR4, c[0x0][0x118] ;  /* 0x0000460000047ab9 */ /* 0x000fe20000000a00 */
[----:B------:R-:W-:Y:S01]  /*0040*/  IADD3 R1, R1, -0x110, RZ ;  /* 0xfffffef001017810 */ /* 0x000fe20007ffe0ff */
[----:B------:R-:W2:Y:S04]  /*0050*/  S2R R5, SR_CTAID.Z ;  /* 0x0000000000057919 */ /* 0x000ea80000002700 */
[----:B------:R-:W3:Y:S01]  /*0060*/  S2R R44, SR_CTAID.X ;  /* 0x00000000002c7919 */ /* 0x000ee20000002500 */
[----:B-1----:R-:W-:Y:S01]  /*0070*/  SHF.R.U32.HI R0, RZ, 0x5, R107 ;  /* 0x00000005ff007819 */ /* 0x002fe2000001166b */
[----:B--2---:R-:W-:-:S05]  /*0080*/  IMAD.WIDE R2, R5, R41, c[0x0][0x568] ;  /* 0x00015a0005027625 */ /* 0x004fca00078e0229 */
[----:B------:R-:W1:Y:S02]  /*0090*/  SHFL.IDX PT, R0, R0, RZ, 0x1f ;  /* 0x00001fff00007589 */ /* 0x000e6400000e0000 */
[----:B-1----:R-:W-:-:S13]  /*00a0*/  ISETP.NE.AND P0, PT, R0, RZ, PT ;  /* 0x000000ff0000720c */ /* 0x002fda0003f05270 */
[----:B------:R-:W-:Y:S05]  /*00b0*/  @!P0 BRA `(.L_x_11) ;  /* 0x0000014000008947 */ /* 0x000fea0003800000 */
[----:B---3--:R-:W-:-:S04]  /*00c0*/  ISETP.NE.U32.AND P0, PT, RZ, c[0x0][0x568], PT ;  /* 0x00015a00ff007a0c */ /* 0x008fc80003f05070 */
[----:B------:R-:W-:-:S13]  /*00d0*/  ISETP.NE.AND.EX P0, PT, RZ, c[0x0][0x56c], PT, P0 ;  /* 0x00015b00ff007a0c */ /* 0x000fda0003f05300 */
[----:B------:R-:W-:Y:S05]  /*00e0*/  @!P0 BRA `(.L_x_12) ;  /* 0x0000002000008947 */ /* 0x000fea0003800000 */
[----:B------:R1:W5:Y:S01]  /*00f0*/  LDG.E R0, [R2.64] ;  /* 0x0000000402007981 */ /* 0x000362000c1e1900 */
[----:B------:R-:W-:Y:S05]  /*0100*/  BRA `(.L_x_13) ;  /* 0x0000009000007947 */ /* 0x000fea0003800000 */
.L_x_12:
[----:B------:R-:W-:-:S04]  /*0110*/  ISETP.NE.U32.AND P0, PT, RZ, c[0x0][0x560], PT ;  /* 0x00015800ff007a0c */ /* 0x000fc80003f05070 */
[----:B------:R-:W-:-:S13]  /*0120*/  ISETP.NE.AND.EX P0, PT, RZ, c[0x0][0x564], PT, P0 ;  /* 0x00015900ff007a0c */ /* 0x000fda0003f05300 */
[----:B------:R-:W-:Y:S05]  /*0130*/  @!P0 BRA `(.L_x_14) ;  /* 0x0000005000008947 */ /* 0x000fea0003800000 */
[----:B------:R-:W-:-:S05]  /*0140*/  IMAD.WIDE R2, R5, R41, c[0x0][0x560] ;  /* 0x0001580005027625 */ /* 0x000fca00078e0229 */
[----:B------:R-:W2:Y:S04]  /*0150*/  LDG.E R4, [R2.64] ;  /* 0x0000000402047981 */ /* 0x000ea8000c1e1900 */
[----:B------:R-:W2:Y:S02]  /*0160*/  LDG.E R0, [R2.64+0x4] ;  /* 0x0000040402007981 */ /* 0x000ea4000c1e1900 */
[----:B--2---:R-:W-:Y:S01]  /*0170*/  IADD3 R0, -R4, R0, RZ ;  /* 0x0000000004007210 */ /* 0x004fe20007ffe1ff */
[----:B------:R-:W-:Y:S05]  /*0180*/  BRA `(.L_x_13) ;  /* 0x0000001000007947 */ /* 0x000fea0003800000 */
.L_x_14:
[----:B------:R-:W-:-:S05]  /*0190*/  MOV R0, c[0x0][0x54c] ;  /* 0x0001530000007a02 */ /* 0x000fca0000000f00 */
.L_x_13:
[----:B-----5:R-:W-:Y:S01]  /*01a0*/  IMAD R0, R0, c[0x0][0x548], RZ ;  /* 0x0001520000007a24 */ /* 0x020fe200078e02ff */
[----:B-1----:R-:W-:-:S04]  /*01b0*/  SHF.L.U32 R2, R44, 0x7, RZ ;  /* 0x000000072c027819 */ /* 0x002fc800000006ff */
[----:B------:R-:W-:-:S04]  /*01c0*/  ISETP.GE.AND P0, PT, R2, R0, PT ;  /* 0x000000000200720c */ /* 0x000fc80003f06270 */
[----:B------:R-:W-:-:S05]  /*01d0*/  SEL R0, R5, 0xffffffff, !P0 ;  /* 0xffffffff05007807 */ /* 0x000fca0004000000 */
[----:B------:R1:W-:Y:S01]  /*01e0*/  STL [R1+0xa8], R0 ;  /* 0x0000a80001007387 */ /* 0x0003e20000100800 */
[----:B------:R-:W-:Y:S05]  /*01f0*/  BRA `(.L_x_15) ;  /* 0x0000013000007947 */ /* 0x000fea0003800000 */
.L_x_11:
[----:B---3--:R-:W-:-:S04]  /*0200*/  ISETP.NE.U32.AND P0, PT, RZ, c[0x0][0x568], PT ;  /* 0x00015a00ff007a0c */ /* 0x008fc80003f05070 */
[----:B------:R-:W-:-:S13]  /*0210*/  ISETP.NE.AND.EX P0, PT, RZ, c[0x0][0x56c], PT, P0 ;  /* 0x00015b00ff007a0c */ /* 0x000fda0003f05300 */
[----:B------:R-:W-:Y:S05]  /*0220*/  @!P0 BRA `(.L_x_16) ;  /* 0x0000002000008947 */ /* 0x000fea0003800000 */
[----:B------:R1:W5:Y:S01]  /*0230*/  LDG.E R0, [R2.64] ;  /* 0x0000000402007981 */ /* 0x000362000c1e1900 */
[----:B------:R-:W-:Y:S05]  /*0240*/  BRA `(.L_x_17) ;  /* 0x0000009000007947 */ /* 0x000fea0003800000 */
.L_x_16:
        /* <DEDUP_REMOVED lines=8> */
.L_x_18:
[----:B------:R-:W-:-:S05]  /*02d0*/  MOV R0, c[0x0][0x54c] ;  /* 0x0001530000007a02 */ /* 0x000fca0000000f00 */
.L_x_17:
[----:B-----5:R-:W-:Y:S01]  /*02e0*/  IMAD R0, R0, c[0x0][0x548], RZ ;  /* 0x0001520000007a24 */ /* 0x020fe200078e02ff */
[----:B-1----:R-:W-:-:S04]  /*02f0*/  SHF.L.U32 R2, R44, 0x7, RZ ;  /* 0x000000072c027819 */ /* 0x002fc800000006ff */
[----:B------:R-:W-:-:S04]  /*0300*/  ISETP.GE.AND P0, PT, R2, R0, PT ;  /* 0x000000000200720c */ /* 0x000fc80003f06270 */
[----:B------:R-:W-:-:S05]  /*0310*/  SEL R0, R5, 0xffffffff, !P0 ;  /* 0xffffffff05007807 */ /* 0x000fca0004000000 */
[----:B------:R1:W-:Y:S04]  /*0320*/  STL [R1+0xa8], R0 ;  /* 0x0000a80001007387 */ /* 0x0003e80000100800 */
.L_x_15:
[----:B------:R-:W2:Y:S02]  /*0330*/  LDL R45, [R1+0xa8] ;  /* 0x0000a800012d7983 */ /* 0x000ea40000100800 */
[----:B--2---:R-:W-:-:S13]  /*0340*/  ISETP.GE.AND P0, PT, R45, RZ, PT ;  /* 0x000000ff2d00720c */ /* 0x004fda0003f06270 */
[----:B------:R-:W-:Y:S05]  /*0350*/  @!P0 EXIT ;  /* 0x000000000000894d */ /* 0x000fea0003800000 */
[----:B------:R-:W-:Y:S01]  /*0360*/  ISETP.NE.U32.AND P2, PT, RZ, c[0x0][0x370], PT ;  /* 0x0000dc00ff007a0c */ /* 0x000fe20003f45070 */
[----:B------:R-:W-:Y:S01]  /*0370*/  CS2R R10, SRZ ;  /* 0x00000000000a7805 */ /* 0x000fe2000001ff00 */
[----:B------:R-:W-:Y:S01]  /*0380*/  ISETP.NE.U32.AND P1, PT, RZ, c[0x0][0x360], PT ;  /* 0x0000d800ff007a0c */ /* 0x000fe20003f25070 */
[----:B------:R-:W-:Y:S01]  /*0390*/  IMAD.MOV.U32 R15, RZ, RZ, c[0x0][0x168] ;  /* 0x00005a00ff0f7624 */ /* 0x000fe200078e00ff */
[----:B------:R-:W-:Y:S01]  /*03a0*/  ISETP.NE.AND.EX P2, PT, RZ, c[0x0][0x374], PT, P2 ;  /* 0x0000dd00ff007a0c */ /* 0x000fe20003f45320 */
[----:B------:R-:W-:Y:S01]  /*03b0*/  IMAD.MOV.U32 R12, RZ, RZ, RZ ;  /* 0x000000ffff0c7224 */ /* 0x000fe200078e00ff */
[----:B------:R-:W-:Y:S01]  /*03c0*/  ISETP.NE.AND.EX P1, PT, RZ, c[0x0][0x364], PT, P1 ;  /* 0x0000d900ff007a0c */ /* 0x000fe20003f25310 */
[CC--:B------:R-:W-:Y:S01]  /*03d0*/  IMAD.WIDE R4, R45.reuse, R41.reuse, c[0x0][0x348] ;  /* 0x0000d2002d047625 */ /* 0x0c0fe200078e0229 */
[----:B------:R-:W-:Y:S02]  /*03e0*/  ISETP.NE.U32.AND P0, PT, RZ, c[0x0][0x348], PT ;  /* 0x0000d200ff007a0c */ /* 0x000fe40003f05070 */
[----:B------:R-:W-:Y:S01]  /*03f0*/  ISETP.NE.U32.AND P4, PT, RZ, c[0x0][0x350], PT ;  /* 0x0000d400ff007a0c */ /* 0x000fe20003f85070 */
[----:B------:R-:W-:Y:S01]  /*0400*/  IMAD.WIDE R2, R45, R41, c[0x0][0x350] ;  /* 0x0000d4002d027625 */ /* 0x000fe200078e0229 */
[----:B------:R-:W-:-:S02]  /*0410*/  ISETP.NE.AND.EX P0, PT, RZ, c[0x0][0x34c], PT, P0 ;  /* 0x0000d300ff007a0c */ /* 0x000fc40003f05300 */
[----:B------:R-:W-:-:S03]  /*0420*/  ISETP.NE.AND.EX P4, PT, RZ, c[0x0][0x354], PT, P4 ;  /* 0x0000d500ff007a0c */ /* 0x000fc60003f85340 */
[----:B------:R-:W-:-:S04]  /*0430*/  @P2 IMAD.WIDE R8, R45, R41, c[0x0][0x370] ;  /* 0x0000dc002d082625 */ /* 0x000fc800078e0229 */
[----:B------:R-:W-:Y:S01]  /*0440*/  @P1 IMAD.WIDE R6, R45, R41, c[0x0][0x360] ;  /* 0x0000d8002d061625 */ /* 0x000fe200078e0229 */
[----:B------:R2:W5:Y:S04]  /*0450*/  @P2 LDG.E R11, [R8.64] ;  /* 0x00000004080b2981 */ /* 0x000568000c1e1900 */
[----:B------:R2:W5:Y:S04]  /*0460*/  @P1 LDG.E R15, [R6.64] ;  /* 0x00000004060f1981 */ /* 0x000568000c1e1900 */
[----:B------:R2:W5:Y:S04]  /*0470*/  @P0 LDG.E R10, [R4.64] ;  /* 0x00000004040a0981 */ /* 0x000568000c1e1900 */
[----:B------:R2:W5:Y:S01]  /*0480*/  @P4 LDG.E R12, [R2.64] ;  /* 0x00000004020c4981 */ /* 0x000562000c1e1900 */
[----:B-1----:R-:W-:Y:S01]  /*0490*/  IMAD.MOV.U32 R0, RZ, RZ, c[0x0][0x1d0] ;  /* 0x00007400ff007624 */ /* 0x002fe200078e00ff */
[----:B------:R-:W-:Y:S05]  /*04a0*/  @P1 BRA `(.L_x_19) ;  /* 0x0000004000001947 */ /* 0x000fea0003800000 */
[----:B------:R-:W-:Y:S05]  /*04b0*/  @!P0 BRA `(.L_x_19) ;  /* 0x0000003000008947 */ /* 0x000fea0003800000 */
[----:B--2---:R1:W2:Y:S04]  /*04c0*/  LDG.E R6, [R4.64] ;  /* 0x0000000404067981 */ /* 0x0042a8000c1e1900 */
[----:B-1----:R-:W2:Y:S02]  /*04d0*/  LDG.E R4, [R4.64+0x4] ;  /* 0x0000040404047981 */ /* 0x002ea4000c1e1900 */
[----:B--2--5:R-:W-:-:S02]  /*04e0*/  IADD3 R15, -R6, R4, RZ ;  /* 0x00000004060f7210 */ /* 0x024fc40007ffe1ff */
.L_x_19:
[----:B------:R-:W-:-:S04]  /*04f0*/  ISETP.NE.U32.AND P1, PT, RZ, c[0x0][0x368], PT ;  /* 0x0000da00ff007a0c */ /* 0x000fc80003f25070 */
[----:B------:R-:W-:-:S13]  /*0500*/  ISETP.NE.AND.EX P1, PT, RZ, c[0x0][0x36c], PT, P1 ;  /* 0x0000db00ff007a0c */ /* 0x000fda0003f25310 */
[----:B------:R-:W-:Y:S05]  /*0510*/  @!P1 BRA `(.L_x_20) ;  /* 0x0000003000009947 */ /* 0x000fea0003800000 */
[----:B--2---:R-:W-:-:S05]  /*0520*/  IMAD.WIDE R2, R45, R41, c[0x0][0x368] ;  /* 0x0000da002d027625 */ /* 0x004fca00078e0229 */
[----:B------:R1:W5:Y:S01]  /*0530*/  LDG.E R0, [R2.64] ;  /* 0x0000000402007981 */ /* 0x000362000c1e1900 */
[----:B------:R-:W-:Y:S05]  /*0540*/  BRA `(.L_x_21) ;  /* 0x0000004000007947 */ /* 0x000fea0003800000 */
.L_x_20:
[----:B------:R-:W-:Y:S05]  /*0550*/  @!P4 BRA `(.L_x_21) ;  /* 0x000000300000c947 */ /* 0x000fea0003800000 */
[----:B------:R1:W3:Y:S04]  /*0560*/  LDG.E R0, [R2.64] ;  /* 0x0000000402007981 */ /* 0x0002e8000c1e1900 */
[----:B-12---:R-:W3:Y:S02]  /*0570*/  LDG.E R2, [R2.64+0x4] ;  /* 0x0000040402027981 */ /* 0x006ee4000c1e1900 */
[----:B---3--:R-:W-:-:S05]  /*0580*/  IADD3 R0, -R0, R2, RZ ;  /* 0x0000000200007210 */ /* 0x008fca0007ffe1ff */
.L_x_21:
[--C-:B-----5:R-:W-:Y:S01]  /*0590*/  IMAD.IADD R103, R0, 0x1, -R11.reuse ;  /* 0x0000000100677824 */ /* 0x120fe200078e0a0b */
[----:B------:R-:W-:Y:S01]  /*05a0*/  PLOP3.LUT P2, PT, PT, PT, PT, 0x80, 0x0 ;  /* 0x000000000000781c */ /* 0x000fe20003f4f070 */
[----:B------:R-:W-:Y:S01]  /*05b0*/  IMAD.IADD R25, R12, 0x1, R11 ;  /* 0x000000010c197824 */ /* 0x000fe200078e020b */
[----:B------:R-:W-:Y:S01]  /*05c0*/  CS2R R130, SRZ ;  /* 0x0000000000827805 */ /* 0x000fe2000001ff00 */
[----:B------:R-:W-:Y:S01]  /*05d0*/  CS2R R128, SRZ ;  /* 0x0000000000807805 */ /* 0x000fe2000001ff00 */
[C---:B------:R-:W-:Y:S01]  /*05e0*/  IADD3 R0, R103.reuse, 0x3f, RZ ;  /* 0x0000003f67007810 */ /* 0x040fe20007ffe0ff */
[----:B------:R-:W-:Y:S01]  /*05f0*/  CS2R R126, SRZ ;  /* 0x00000000007e7805 */ /* 0x000fe2000001ff00 */
[----:B------:R-:W-:Y:S01]  /*0600*/  ISETP.GE.AND P1, PT, R103, 0x1, PT ;  /* 0x000000016700780c */ /* 0x000fe20003f26270 */
[----:B------:R-:W-:Y:S01]  /*0610*/  CS2R R124, SRZ ;  /* 0x00000000007c7805 */ /* 0x000fe2000001ff00 */
[----:B-12---:R-:W-:Y:S01]  /*0620*/  SHF.R.S32.HI R2, RZ, 0x1f, R0 ;  /* 0x0000001fff027819 */ /* 0x006fe20000011400 */
[----:B------:R-:W-:Y:S01]  /*0630*/  IMAD.MOV.U32 R122, RZ, RZ, RZ ;  /* 0x000000ffff7a7224 */ /* 0x000fe200078e00ff */
[----:B------:R-:W-:Y:S01]  /*0640*/  MOV R11, RZ ;  /* 0x000000ff000b7202 */ /* 0x000fe20000000f00 */
[----:B------:R-:W-:Y:S01]  /*0650*/  CS2R R120, SRZ ;  /* 0x0000000000787805 */ /* 0x000fe2000001ff00 */
[----:B------:R-:W-:Y:S01]  /*0660*/  LEA.HI R111, R2, R0, RZ, 0x6 ;  /* 0x00000000026f7211 */ /* 0x000fe200078f30ff */
[----:B------:R-:W-:Y:S01]  /*0670*/  CS2R R12, SRZ ;  /* 0x00000000000c7805 */ /* 0x000fe2000001ff00 */
[----:B------:R-:W-:Y:S01]  /*0680*/  IMAD.MOV.U32 R118, RZ, RZ, RZ ;  /* 0x000000ffff767224 */ /* 0x000fe200078e00ff */
[----:B------:R-:W-:Y:S01]  /*0690*/  CS2R R116, SRZ ;  /* 0x0000000000747805 */ /* 0x000fe2000001ff00 */
[----:B------:R-:W-:Y:S01]  /*06a0*/  CS2R R16, SRZ ;  /* 0x0000000000107805 */ /* 0x000fe2000001ff00 */
[----:B------:R1:W-:Y:S01]  /*06b0*/  STL [R1+0x50], R111 ;  /* 0x0000506f01007387 */ /* 0x0003e20000100800 */
[----:B------:R-:W-:Y:S01]  /*06c0*/  MOV R114, RZ ;  /* 0x000000ff00727202 */ /* 0x000fe20000000f00 */
[----:B------:R-:W-:Y:S01]  /*06d0*/  CS2R R112, SRZ ;  /* 0x0000000000707805 */ /* 0x000fe2000001ff00 */
[----:B------:R-:W-:Y:S01]  /*06e0*/  CS2R R18, SRZ ;  /* 0x0000000000127805 */ /* 0x000fe2000001ff00 */
[----:B------:R-:W-:Y:S01]  /*06f0*/  IMAD.MOV.U32 R110, RZ, RZ, RZ ;  /* 0x000000ffff6e7224 */ /* 0x000fe200078e00ff */
[----:B------:R-:W-:Y:S01]  /*0700*/  CS2R R108, SRZ ;  /* 0x00000000006c7805 */ /* 0x000fe2000001ff00 */
[----:B------:R-:W-:Y:S01]  /*0710*/  CS2R R20, SRZ ;  /* 0x0000000000147805 */ /* 0x000fe2000001ff00 */
[----:B------:R-:W-:Y:S01]  /*0720*/  MOV R106, RZ ;  /* 0x000000ff006a7202 */ /* 0x000fe20000000f00 */
[----:B------:R-:W-:Y:S01]  /*0730*/  CS2R R104, SRZ ;  /* 0x0000000000687805 */ /* 0x000fe2000001ff00 */
[----:B------:R-:W-:Y:S01]  /*0740*/  CS2R R22, SRZ ;  /* 0x0000000000167805 */ /* 0x000fe2000001ff00 */
[----:B------:R-:W-:Y:S01]  /*0750*/  IMAD.MOV.U32 R102, RZ, RZ, RZ ;  /* 0x000000ffff667224 */ /* 0x000fe200078e00ff */
[----:B------:R-:W-:Y:S01]  /*0760*/  CS2R R100, SRZ ;  /* 0x0000000000647805 */ /* 0x000fe2000001ff00 */
[----:B------:R-:W-:Y:S01]  /*0770*/  CS2R R98, SRZ ;  /* 0x0000000000627805 */ /* 0x000fe2000001ff00 */
[----:B------:R-:W-:Y:S01]  /*0780*/  CS2R R96, SRZ ;  /* 0x0000000000607805 */ /* 0x000fe2000001ff00 */
[----:B------:R-:W-:Y:S01]  /*0790*/  CS2R R94, SRZ ;  /* 0x00000000005e7805 */ /* 0x000fe2000001ff00 */
[----:B------:R-:W-:Y:S01]  /*07a0*/  CS2R R26, SRZ ;  /* 0x00000000001a7805 */ /* 0x000fe2000001ff00 */
[----:B------:R-:W-:Y:S01]  /*07b0*/  MOV R92, RZ ;  /* 0x000000ff005c7202 */ /* 0x000fe20000000f00 */
[----:B------:R-:W-:Y:S01]  /*07c0*/  CS2R R90, SRZ ;  /* 0x00000000005a7805 */ /* 0x000fe2000001ff00 */
[----:B------:R-:W-:Y:S01]  /*07d0*/  CS2R R28, SRZ ;  /* 0x00000000001c7805 */ /* 0x000fe2000001ff00 */
[----:B------:R-:W-:Y:S01]  /*07e0*/  IMAD.MOV.U32 R88, RZ, RZ, RZ ;  /* 0x000000ffff587224 */ /* 0x000fe200078e00ff */
        /* <DEDUP_REMOVED lines=19> */
[----:B------:R-:W-:Y:S01]  /*0920*/  CS2R R54, SRZ ;  /* 0x0000000000367805 */ /* 0x000fe2000001ff00 */
[----:B------:R-:W-:Y:S01]  /*0930*/  IMAD.MOV.U32 R14, RZ, RZ, RZ ;  /* 0x000000ffff0e7224 */ /* 0x000fe200078e00ff */
[----:B------:R-:W-:Y:S01]  /*0940*/  MOV R24, RZ ;  /* 0x000000ff00187202 */ /* 0x000fe20000000f00 */
[----:B------:R-:W-:Y:S01]  /*0950*/  CS2R R50, SRZ ;  /* 0x0000000000327805 */ /* 0x000fe2000001ff00 */
[----:B------:R-:W-:Y:S01]  /*0960*/  CS2R R46, SRZ ;  /* 0x00000000002e7805 */ /* 0x000fe2000001ff00 */
        /* <DEDUP_REMOVED lines=19> */
[----:B------:R-:W-:Y:S01]  /*0aa0*/  MOV R140, RZ ;  /* 0x000000ff008c7202 */ /* 0x000fe20000000f00 */
[----:B------:R-:W-:Y:S01]  /*0ab0*/  CS2R R56, SRZ ;  /* 0x0000000000387805 */ /* 0x000fe2000001ff00 */
[----:B------:R-:W-:Y:S05]  /*0ac0*/  @!P1 BRA `(.L_x_22) ;  /* 0x0000950000009947 */ /* 0x000fea0003800000 */
[----:B-1----:R-:W-:-:S04]  /*0ad0*/  ISETP.NE.U32.AND P3, PT, RZ, c[0x0][0x340], PT ;  /* 0x0000d000ff007a0c */ /* 0x002fc80003f65070 */
[----:B------:R-:W-:-:S13]  /*0ae0*/  ISETP.NE.AND.EX P3, PT, RZ, c[0x0][0x344], PT, P3 ;  /* 0x0000d100ff007a0c */ /* 0x000fda0003f65330 */
[----:B------:R-:W-:-:S05]  /*0af0*/  @P3 IMAD.WIDE R2, R45, R41, c[0x0][0x340] ;  /* 0x0000d0002d023625 */ /* 0x000fca00078e0229 */
[----:B------:R1:W2:Y:S01]  /*0b00*/  @P3 LDG.E R12, [R2.64] ;  /* 0x00000004020c3981 */ /* 0x0002a2000c1e1900 */
[----:B------:R-:W-:Y:S01]  /*0b10*/  SHF.R.S32.HI R26, RZ, 0x1f, R107 ;  /* 0x0000001fff1a7819 */ /* 0x000fe2000001146b */
[----:B------:R-:W-:Y:S01]  /*0b20*/  IMAD.MOV.U32 R4, RZ, RZ, c[0x0][0x2c4] ;  /* 0x0000b100ff047624 */ /* 0x000fe200078e00ff */
[----:B------:R-:W-:Y:S01]  /*0b30*/  SHF.R.S32.HI R0, RZ, 0x1f, R10 ;  /* 0x0000001fff007819 */ /* 0x000fe2000001140a */
[----:B------:R-:W3:Y:S01]  /*0b40*/  S2R R27, SR_CTAID.Y ;  /* 0x00000000001b7919 */ /* 0x000ee20000002600 */
[----:B------:R-:W-:Y:S01]  /*0b50*/  LEA.HI R5, R26, R107, RZ, 0x3 ;  /* 0x0000006b1a057211 */ /* 0x000fe200078f18ff */
[----:B------:R-:W-:Y:S02]  /*0b60*/  IMAD R15, R15, c[0x0][0x2c4], RZ ;  /* 0x0000b1000f0f7a24 */ /* 0x000fe400078e02ff */
[----:B------:R-:W-:Y:S01]  /*0b70*/  BAR.SYNC.DEFER_BLOCKING 0x0 ;  /* 0x0000000000007b1d */ /* 0x000fe20000010000 */
[----:B------:R-:W-:Y:S01]  /*0b80*/  ISETP.NE.AND P1, PT, R4, 0x1, PT ;  /* 0x000000010400780c */ /* 0x000fe20003f25270 */
[----:B------:R-:W-:Y:S01]  /*0b90*/  IMAD R0, R0, c[0x0][0x178], RZ ;  /* 0x00005e0000007a24 */ /* 0x000fe200078e02ff */
[----:B------:R-:W-:-:S02]  /*0ba0*/  LOP3.LUT R4, R5, 0xfffffff8, RZ, 0xc0, !PT ;  /* 0xfffffff805047812 */ /* 0x000fc400078ec0ff */
[----:B------:R-:W-:Y:S01]  /*0bb0*/  SHF.R.S32.HI R20, RZ, 0x3, R5 ;  /* 0x00000003ff147819 */ /* 0x000fe20000011405 */
[----:B------:R-:W-:Y:S01]  /*0bc0*/  IMAD R0, R10, c[0x0][0x17c], R0 ;  /* 0x00005f000a007a24 */ /* 0x000fe200078e0200 */
[----:B------:R-:W-:Y:S01]  /*0bd0*/  LEA.HI R93, R26, R107, RZ, 0x5 ;  /* 0x0000006b1a5d7211 */ /* 0x000fe200078f28ff */
[----:B------:R-:W-:Y:S01]  /*0be0*/  IMAD.IADD R21, R107, 0x1, -R4 ;  /* 0x000000016b157824 */ /* 0x000fe200078e0a04 */
[----:B------:R-:W-:Y:S02]  /*0bf0*/  SEL R4, R45, RZ, !P0 ;  /* 0x000000ff2d047207 */ /* 0x000fe40004000000 */
[----:B------:R-:W-:Y:S01]  /*0c00*/  LEA R14, R44, R20, 0x7 ;  /* 0x000000142c0e7211 */ /* 0x000fe200078e38ff */
[----:B------:R-:W-:Y:S02]  /*0c10*/  IMAD R5, R21, 0x20, R20 ;  /* 0x0000002015057824 */ /* 0x000fe400078e0214 */
[----:B-1----:R-:W-:Y:S01]  /*0c20*/  IMAD.WIDE.U32 R2, R10, c[0x0][0x178], RZ ;  /* 0x00005e000a027a25 */ /* 0x002fe200078e00ff */
[----:B------:R-:W-:-:S02]  /*0c30*/  SHF.R.S32.HI R10, RZ, 0x1f, R45 ;  /* 0x0000001fff0a7819 */ /* 0x000fc4000001142d */
[----:B---3--:R-:W-:Y:S01]  /*0c40*/  SHF.R.S32.HI R28, RZ, 0x1f, R27 ;  /* 0x0000001fff1c7819 */ /* 0x008fe2000001141b */
[----:B------:R-:W-:Y:S01]  /*0c50*/  IMAD.IADD R3, R3, 0x1, R0 ;  /* 0x0000000103037824 */ /* 0x000fe200078e0200 */
[----:B------:R-:W-:Y:S02]  /*0c60*/  LEA R5, R44, R5, 0x7 ;  /* 0x000000052c057211 */ /* 0x000fe400078e38ff */
[----:B------:R-:W-:Y:S01]  /*0c70*/  SEL R6, R10, RZ, !P0 ;  /* 0x000000ff0a067207 */ /* 0x000fe20004000000 */
[----:B------:R-:W-:Y:S02]  /*0c80*/  IMAD R0, R28, c[0x0][0x1b8], RZ ;  /* 0x00006e001c007a24 */ /* 0x000fe400078e02ff */
[----:B------:R-:W-:-:S04]  /*0c90*/  IMAD.WIDE.U32 R2, R27, c[0x0][0x1b8], R2 ;  /* 0x00006e001b027a25 */ /* 0x000fc800078e0002 */
[----:B------:R-:W-:Y:S02]  /*0ca0*/  IMAD R0, R27, c[0x0][0x1bc], R0 ;  /* 0x00006f001b007a24 */ /* 0x000fe400078e0200 */
[----:B------:R-:W-:-:S04]  /*0cb0*/  @P1 IMAD.HI.U32 R7, R5, c[0x0][0x2c8], RZ ;  /* 0x0000b20005071a27 */ /* 0x000fc800078e00ff */
[----:B------:R-:W-:Y:S02]  /*0cc0*/  IMAD.IADD R3, R3, 0x1, R0 ;  /* 0x0000000103037824 */ /* 0x000fe400078e0200 */
[----:B------:R-:W-:Y:S01]  /*0cd0*/  IMAD.MOV.U32 R0, RZ, RZ, R5 ;  /* 0x000000ffff007224 */ /* 0x000fe200078e0005 */
[----:B------:R-:W-:Y:S01]  /*0ce0*/  @P1 SHF.R.U32.HI R0, RZ, c[0x0][0x2cc], R7 ;  /* 0x0000b300ff001a19 */ /* 0x000fe20000011607 */
[----:B------:R-:W-:Y:S02]  /*0cf0*/  IMAD R6, R6, c[0x0][0x1c0], RZ ;  /* 0x0000700006067a24 */ /* 0x000fe400078e02ff */
[----:B------:R-:W-:-:S04]  /*0d00*/  IMAD.WIDE.U32 R2, R4, c[0x0][0x1c0], R2 ;  /* 0x0000700004027a25 */ /* 0x000fc800078e0002 */
[----:B------:R-:W-:Y:S01]  /*0d10*/  IMAD R7, R4, c[0x0][0x1c4], R6 ;  /* 0x0000710004077a24 */ /* 0x000fe200078e0206 */
[--C-:B------:R-:W-:Y:S01]  /*0d20*/  SHF.R.S32.HI R6, RZ, 0x1f, R0.reuse ;  /* 0x0000001fff067819 */ /* 0x100fe20000011400 */
[----:B------:R-:W-:Y:S02]  /*0d30*/  IMAD.MOV R4, RZ, RZ, -R0 ;  /* 0x000000ffff047224 */ /* 0x000fe400078e0a00 */
[----:B------:R-:W-:Y:S02]  /*0d40*/  IMAD.IADD R3, R3, 0x1, R7 ;  /* 0x0000000103037824 */ /* 0x000fe400078e0207 */
[----:B------:R-:W-:Y:S02]  /*0d50*/  IMAD R7, R6, c[0x0][0x1b0], RZ ;  /* 0x00006c0006077a24 */ /* 0x000fe400078e02ff */
[----:B------:R-:W-:Y:S02]  /*0d60*/  IMAD R6, R4, c[0x0][0x2c4], R5 ;  /* 0x0000b10004067a24 */ /* 0x000fe400078e0205 */
[----:B------:R-:W-:-:S02]  /*0d70*/  IMAD R4, R0, c[0x0][0x1b4], R7 ;  /* 0x00006d0000047a24 */ /* 0x000fc400078e0207 */
[----:B------:R-:W-:Y:S01]  /*0d80*/  IMAD.WIDE.U32 R2, R0, c[0x0][0x1b0], R2 ;  /* 0x00006c0000027a25 */ /* 0x000fe200078e0002 */
[----:B------:R-:W-:-:S03]  /*0d90*/  SHF.R.S32.HI R0, RZ, 0x1f, R6 ;  /* 0x0000001fff007819 */ /* 0x000fc60000011406 */
[----:B------:R-:W-:Y:S01]  /*0da0*/  IMAD.SHL.U32 R7, R20, 0x40, RZ ;  /* 0x0000004014077824 */ /* 0x000fe200078e00ff */
[----:B------:R-:W-:Y:S01]  /*0db0*/  IADD3 R5, R3, R4, RZ ;  /* 0x0000000403057210 */ /* 0x000fe20007ffe0ff */
[----:B------:R-:W-:Y:S02]  /*0dc0*/  IMAD R3, R0, c[0x0][0x1a8], RZ ;  /* 0x00006a0000037a24 */ /* 0x000fe400078e02ff */
[----:B------:R-:W-:Y:S01]  /*0dd0*/  IMAD.MOV.U32 R4, RZ, RZ, R2 ;  /* 0x000000ffff047224 */ /* 0x000fe200078e0002 */
[----:B------:R-:W-:Y:S01]  /*0de0*/  LOP3.LUT R0, R7, 0x1c0, RZ, 0xc0, !PT ;  /* 0x000001c007007812 */ /* 0x000fe200078ec0ff */
[----:B------:R-:W-:Y:S02]  /*0df0*/  IMAD.SHL.U32 R2, R21, 0x8, RZ ;  /* 0x0000000815027824 */ /* 0x000fe400078e00ff */
[C---:B------:R-:W-:Y:S01]  /*0e00*/  IMAD R7, R6.reuse, c[0x0][0x1ac], R3 ;  /* 0x00006b0006077a24 */ /* 0x040fe200078e0203 */
[----:B------:R-:W-:Y:S01]  /*0e10*/  SHF.R.U32.HI R3, RZ, 0x3, R0 ;  /* 0x00000003ff037819 */ /* 0x000fe20000011600 */
[----:B------:R-:W-:Y:S01]  /*0e20*/  IMAD.WIDE.U32 R4, R6, c[0x0][0x1a8], R4 ;  /* 0x00006a0006047a25 */ /* 0x000fe200078e0004 */
[----:B------:R-:W-:-:S02]  /*0e30*/  LOP3.LUT R6, R0, 0x38, R2, 0xf8, !PT ;  /* 0x0000003800067812 */ /* 0x000fc400078ef802 */
[----:B------:R-:W-:Y:S01]  /*0e40*/  IADD3 R16, R2, 0x40, RZ ;  /* 0x0000004002107810 */ /* 0x000fe20007ffe0ff */
[----:B------:R-:W-:Y:S01]  /*0e50*/  IMAD.IADD R0, R5, 0x1, R7 ;  /* 0x0000000105007824 */ /* 0x000fe200078e0207 */
[----:B------:R-:W-:Y:S02]  /*0e60*/  LEA R19, P0, R4, c[0x0][0x160], 0x1 ;  /* 0x0000580004137a11 */ /* 0x000fe400078008ff */
[----:B------:R-:W-:Y:S02]  /*0e70*/  LOP3.LUT R3, R6, R3, RZ, 0x3c, !PT ;  /* 0x0000000306037212 */ /* 0x000fe400078e3cff */
[----:B------:R-:W-:Y:S01]  /*0e80*/  LEA.HI.X R18, R4, c[0x0][0x164], R0, 0x1, P0 ;  /* 0x0000590004127a11 */ /* 0x000fe200000f0c00 */
[----:B------:R-:W1:Y:S01]  /*0e90*/  SHFL.IDX PT, R8, R19, RZ, 0x181f ;  /* 0x00181fff13087589 */ /* 0x000e6200000e0000 */
[----:B------:R-:W-:Y:S02]  /*0ea0*/  ISETP.GE.AND P0, PT, R14, R15, PT ;  /* 0x0000000f0e00720c */ /* 0x000fe40003f06270 */
[----:B------:R-:W-:Y:S01]  /*0eb0*/  LEA.HI R0, R26, R107, RZ, 0x6 ;  /* 0x0000006b1a007211 */ /* 0x000fe200078f30ff */
[----:B------:R-:W3:Y:S01]  /*0ec0*/  SHFL.IDX PT, R9, R18, RZ, 0x181f ;  /* 0x00181fff12097589 */ /* 0x000ee200000e0000 */
[----:B------:R-:W-:-:S02]  /*0ed0*/  IADD3 R6, R14, 0x20, RZ ;  /* 0x000000200e067810 */ /* 0x000fc40007ffe0ff */
[----:B------:R-:W-:Y:S01]  /*0ee0*/  IADD3 R4, R14, 0x40, RZ ;  /* 0x000000400e047810 */ /* 0x000fe20007ffe0ff */
[----:B------:R-:W-:Y:S01]  /*0ef0*/  IMAD.SHL.U32 R0, R0, 0x8, RZ ;  /* 0x0000000800007824 */ /* 0x000fe200078e00ff */
[-C--:B------:R-:W-:Y:S02]  /*0f00*/  ISETP.GE.AND P1, PT, R6, R15.reuse, PT ;  /* 0x0000000f0600720c */ /* 0x080fe40003f26270 */
[C---:B------:R-:W-:Y:S02]  /*0f10*/  IADD3 R17, R2.reuse, 0x80, RZ ;  /* 0x0000008002117810 */ /* 0x040fe40007ffe0ff */
[----:B------:R-:W-:Y:S02]  /*0f20*/  IADD3 R24, R2, 0xc0, RZ ;  /* 0x000000c002187810 */ /* 0x000fe40007ffe0ff */
[----:B------:R-:W-:Y:S02]  /*0f30*/  @!P0 SHF.R.S32.HI R6, RZ, 0x1f, R16 ;  /* 0x0000001fff068819 */ /* 0x000fe40000011410 */
[----:B------:R-:W-:-:S02]  /*0f40*/  ISETP.GE.AND P2, PT, R4, R15, PT ;  /* 0x0000000f0400720c */ /* 0x000fc40003f46270 */
[----:B------:R-:W-:Y:S02]  /*0f50*/  LOP3.LUT R11, R3, 0xfffffe00, R0, 0xf8, !PT ;  /* 0xfffffe00030b7812 */ /* 0x000fe400078ef800 */
[----:B------:R-:W-:Y:S02]  /*0f60*/  @!P0 SHF.R.S32.HI R0, RZ, 0x1f, R17 ;  /* 0x0000001fff008819 */ /* 0x000fe40000011411 */
[----:B------:R-:W-:Y:S01]  /*0f70*/  @!P0 SHF.R.S32.HI R7, RZ, 0x1f, R24 ;  /* 0x0000001fff078819 */ /* 0x000fe20000011418 */
[----:B------:R-:W-:Y:S01]  /*0f80*/  IMAD.SHL.U32 R98, R11, 0x2, RZ ;  /* 0x000000020b627824 */ /* 0x000fe200078e00ff */
[----:B------:R-:W-:Y:S02]  /*0f90*/  ISETP.GE.AND P6, PT, R2, c[0x0][0x198], PT ;  /* 0x0000660002007a0c */ /* 0x000fe40003fc6270 */
[----:B------:R-:W-:Y:S02]  /*0fa0*/  SHF.R.S32.HI R3, RZ, 0x1f, R2 ;  /* 0x0000001fff037819 */ /* 0x000fe40000011402 */
[----:B------:R-:W-:Y:S01]  /*0fb0*/  ISETP.GE.AND P5, PT, R16, c[0x0][0x198], PT ;  /* 0x0000660010007a0c */ /* 0x000fe20003fa6270 */
[----:B------:R-:W-:Y:S01]  /*0fc0*/  STL [R1+0x48], R98 ;  /* 0x0000486201007387 */ /* 0x000fe20000100800 */
[--C-:B--2---:R-:W-:Y:S01]  /*0fd0*/  @P3 IMAD.MOV.U32 R4, RZ, RZ, R12.reuse ;  /* 0x000000ffff043224 */ /* 0x104fe200078e000c */
[----:B------:R-:W-:Y:S01]  /*0fe0*/  @P3 SHF.R.S32.HI R5, RZ, 0x1f, R12 ;  /* 0x0000001fff053819 */ /* 0x000fe2000001140c */
[----:B------:R-:W-:Y:S01]  /*0ff0*/  @!P3 IMAD.MOV.U32 R4, RZ, RZ, R45 ;  /* 0x000000ffff04b224 */ /* 0x000fe200078e002d */
[----:B------:R-:W-:-:S02]  /*1000*/  @!P0 LEA.HI R12, R6, R16, RZ, 0x3 ;  /* 0x00000010060c8211 */ /* 0x000fc400078f18ff */
[----:B------:R-:W-:Y:S01]  /*1010*/  SHFL.IDX PT, R6, R19, 0x1, 0x181f ;  /* 0x00381f0013067f89 */ /* 0x000fe200000e0000 */
[----:B------:R-:W-:Y:S02]  /*1020*/  @!P3 MOV R5, R10 ;  /* 0x0000000a0005b202 */ /* 0x000fe40000000f00 */
[----:B------:R-:W-:Y:S02]  /*1030*/  SEL R22, R4, RZ, !P4 ;  /* 0x000000ff04167207 */ /* 0x000fe40006000000 */
[----:B------:R-:W-:Y:S02]  /*1040*/  @!P0 LEA.HI R10, R0, R17, RZ, 0x3 ;  /* 0x00000011000a8211 */ /* 0x000fe400078f18ff */
[----:B-1----:R-:W-:Y:S02]  /*1050*/  @!P0 LEA R4, P3, R2, R8, 0x1 ;  /* 0x0000000802048211 */ /* 0x002fe400078608ff */
[----:B------:R-:W-:Y:S02]  /*1060*/  @!P0 LEA.HI R0, R7, R24, RZ, 0x3 ;  /* 0x0000001807008211 */ /* 0x000fe400078f18ff */
[----:B------:R-:W1:Y:S01]  /*1070*/  SHFL.IDX PT, R7, R18, 0x1, 0x181f ;  /* 0x00381f0012077f89 */ /* 0x000e6200000e0000 */
[----:B------:R-:W-:-:S02]  /*1080*/  SEL R23, R5, RZ, !P4 ;  /* 0x000000ff05177207 */ /* 0x000fc40006000000 */
[----:B------:R-:W-:Y:S02]  /*1090*/  ISETP.GE.AND P4, PT, R17, c[0x0][0x198], PT ;  /* 0x0000660011007a0c */ /* 0x000fe40003f86270 */
[----:B---3--:R-:W-:Y:S02]  /*10a0*/  @!P0 LEA.HI.X R5, R2, R9, R3, 0x1, P3 ;  /* 0x0000000902058211 */ /* 0x008fe400018f0c03 */
[----:B------:R-:W-:Y:S02]  /*10b0*/  @!P0 LOP3.LUT R12, R12, 0xfffffff8, RZ, 0xc0, !PT ;  /* 0xfffffff80c0c8812 */ /* 0x000fe400078ec0ff */
[----:B------:R-:W-:Y:S01]  /*10c0*/  ISETP.GE.AND P3, PT, R24, c[0x0][0x198], PT ;  /* 0x0000660018007a0c */ /* 0x000fe20003f66270 */
[----:B------:R2:W-:Y:S01]  /*10d0*/  @!P0 LDGSTS.E.BYPASS.LTC128B.128 [R98+0x100], [R4.64], !P6 ;  /* 0x0010000004628fae */ /* 0x0005e2000f101d44 */
[----:B------:R-:W-:Y:S01]  /*10e0*/  @!P0 LOP3.LUT R10, R10, 0xfffffff8, RZ, 0xc0, !PT ;  /* 0xfffffff80a0a8812 */ /* 0x000fe200078ec0ff */
[----:B------:R-:W-:Y:S01]  /*10f0*/  @!P0 IMAD.WIDE R12, R12, 0x2, R8 ;  /* 0x000000020c0c8825 */ /* 0x000fe200078e0208 */
[----:B------:R-:W-:-:S03]  /*1100*/  @!P0 LOP3.LUT R0, R0, 0xfffffff8, RZ, 0xc0, !PT ;  /* 0xfffffff800008812 */ /* 0x000fc600078ec0ff */
[--C-:B------:R-:W-:Y:S01]  /*1110*/  @!P0 IMAD.WIDE R10, R10, 0x2, R8.reuse ;  /* 0x000000020a0a8825 */ /* 0x100fe200078e0208 */
[----:B------:R3:W-:Y:S03]  /*1120*/  @!P0 LDGSTS.E.BYPASS.LTC128B.128 [R98+0x4100], [R12.64], !P5 ;  /* 0x041000000c628fae */ /* 0x0007e6000e901d44 */
[----:B------:R-:W-:Y:S01]  /*1130*/  @!P0 IMAD.WIDE R8, R0, 0x2, R8 ;  /* 0x0000000200088825 */ /* 0x000fe200078e0208 */
[----:B------:R-:W-:Y:S01]  /*1140*/  @!P1 SHF.R.S32.HI R0, RZ, 0x1f, R17 ;  /* 0x0000001fff009819 */ /* 0x000fe20000011411 */
[----:B------:R4:W-:Y:S03]  /*1150*/  @!P0 LDGSTS.E.BYPASS.LTC128B.128 [R98+0x8100], [R10.64], !P4 ;  /* 0x081000000a628fae */ /* 0x0009e6000e101d44 */
[----:B------:R-:W-:Y:S01]  /*1160*/  @!P1 LEA.HI R0, R0, R17, RZ, 0x3 ;  /* 0x0000001100009211 */ /* 0x000fe200078f18ff */
[----:B------:R5:W-:Y:S01]  /*1170*/  @!P0 LDGSTS.E.BYPASS.LTC128B.128 [R98+0xc100], [R8.64], !P3 ;  /* 0x0c10000008628fae */ /* 0x000be2000d901d44 */
[----:B--2---:R-:W-:-:S02]  /*1180*/  @!P1 SHF.R.S32.HI R4, RZ, 0x1f, R16 ;  /* 0x0000001fff049819 */ /* 0x004fc40000011410 */
[----:B------:R-:W-:Y:S02]  /*1190*/  @!P1 SHF.R.S32.HI R5, RZ, 0x1f, R24 ;  /* 0x0000001fff059819 */ /* 0x000fe40000011418 */
[----:B------:R-:W-:Y:S02]  /*11a0*/  @!P1 LEA.HI R4, R4, R16, RZ, 0x3 ;  /* 0x0000001004049211 */ /* 0x000fe400078f18ff */
[----:B------:R-:W-:Y:S02]  /*11b0*/  @!P1 LEA.HI R5, R5, R24, RZ, 0x3 ;  /* 0x0000001805059211 */ /* 0x000fe400078f18ff */
[----:B---3--:R-:W-:Y:S02]  /*11c0*/  @!P1 LOP3.LUT R12, R0, 0xfffffff8, RZ, 0xc0, !PT ;  /* 0xfffffff8000c9812 */ /* 0x008fe400078ec0ff */
[----:B------:R-:W-:Y:S02]  /*11d0*/  @!P2 SHF.R.S32.HI R0, RZ, 0x1f, R17 ;  /* 0x0000001fff00a819 */ /* 0x000fe40000011411 */
[----:B----4-:R-:W-:Y:S01]  /*11e0*/  IADD3 R11, R14, 0x60, RZ ;  /* 0x000000600e0b7810 */ /* 0x010fe20007ffe0ff */
[----:B-1----:R-:W-:Y:S01]  /*11f0*/  @!P1 IMAD.WIDE R12, R12, 0x2, R6 ;  /* 0x000000020c0c9825 */ /* 0x002fe200078e0206 */
[----:B------:R-:W-:-:S02]  /*1200*/  @!P1 LOP3.LUT R14, R4, 0xfffffff8, RZ, 0xc0, !PT ;  /* 0xfffffff8040e9812 */ /* 0x000fc400078ec0ff */
[----:B------:R-:W1:Y:S01]  /*1210*/  SHFL.IDX PT, R4, R19, 0x2, 0x181f ;  /* 0x00581f0013047f89 */ /* 0x000e6200000e0000 */
[C---:B-----5:R-:W-:Y:S02]  /*1220*/  @!P1 LEA R8, P0, R2.reuse, R6, 0x1 ;  /* 0x0000000602089211 */ /* 0x060fe400078008ff */
[----:B------:R-:W-:Y:S02]  /*1230*/  @!P1 LOP3.LUT R10, R5, 0xfffffff8, RZ, 0xc0, !PT ;  /* 0xfffffff8050a9812 */ /* 0x000fe400078ec0ff */
[----:B------:R-:W2:Y:S01]  /*1240*/  SHFL.IDX PT, R5, R18, 0x2, 0x181f ;  /* 0x00581f0012057f89 */ /* 0x000ea200000e0000 */
[----:B------:R-:W-:Y:S02]  /*1250*/  @!P1 LEA.HI.X R9, R2, R7, R3, 0x1, P0 ;  /* 0x0000000702099211 */ /* 0x000fe400000f0c03 */
[----:B------:R-:W-:Y:S01]  /*1260*/  ISETP.GE.AND P0, PT, R11, R15, PT ;  /* 0x0000000f0b00720c */ /* 0x000fe20003f06270 */
[--C-:B------:R-:W-:Y:S02]  /*1270*/  @!P1 IMAD.WIDE R14, R14, 0x2, R6.reuse ;  /* 0x000000020e0e9825 */ /* 0x100fe400078e0206 */
[----:B------:R3:W-:Y:S02]  /*1280*/  @!P1 LDGSTS.E.BYPASS.LTC128B.128 [R98+0x1100], [R8.64], !P6 ;  /* 0x0110000008629fae */ /* 0x0007e4000f101d44 */
[----:B------:R-:W-:-:S02]  /*1290*/  @!P1 IMAD.WIDE R10, R10, 0x2, R6 ;  /* 0x000000020a0a9825 */ /* 0x000fc400078e0206 */
[----:B------:R4:W5:Y:S04]  /*12a0*/  SHFL.IDX PT, R6, R19, 0x3, 0x181f ;  /* 0x00781f0013067f89 */ /* 0x00096800000e0000 */
[----:B------:R1:W1:Y:S04]  /*12b0*/  SHFL.IDX PT, R7, R18, 0x3, 0x181f ;  /* 0x00781f0012077f89 */ /* 0x00026800000e0000 */
[----:B------:R2:W-:Y:S04]  /*12c0*/  @!P1 LDGSTS.E.BYPASS.LTC128B.128 [R98+0x5100], [R14.64], !P5 ;  /* 0x051000000e629fae */ /* 0x0005e8000e901d44 */
[----:B------:R5:W-:Y:S04]  /*12d0*/  @!P1 LDGSTS.E.BYPASS.LTC128B.128 [R98+0x9100], [R12.64], !P4 ;  /* 0x091000000c629fae */ /* 0x000be8000e101d44 */
[----:B------:R5:W-:Y:S01]  /*12e0*/  @!P1 LDGSTS.E.BYPASS.LTC128B.128 [R98+0xd100], [R10.64], !P3 ;  /* 0x0d1000000a629fae */ /* 0x000be2000d901d44 */
[----:B---3--:R-:W-:-:S02]  /*12f0*/  @!P2 SHF.R.S32.HI R8, RZ, 0x1f, R16 ;  /* 0x0000001fff08a819 */ /* 0x008fc40000011410 */
[----:B------:R-:W-:Y:S02]  /*1300*/  @!P2 LEA.HI R9, R0, R17, RZ, 0x3 ;  /* 0x000000110009a211 */ /* 0x000fe400078f18ff */
[----:B----4-:R-:W-:-:S04]  /*1310*/  LEA.HI R19, R26, R107, RZ, 0x4 ;  /* 0x0000006b1a137211 */ /* 0x010fc800078f20ff */
[----:B-1----:R-:W-:Y:S02]  /*1320*/  SHF.R.S32.HI R18, RZ, 0x4, R19 ;  /* 0x00000004ff127819 */ /* 0x002fe40000011413 */
[----:B--2---:R-:W-:Y:S02]  /*1330*/  @!P2 LEA.HI R14, R8, R16, RZ, 0x3 ;  /* 0x00000010080ea211 */ /* 0x004fe400078f18ff */
[----:B------:R-:W-:Y:S02]  /*1340*/  @!P2 LEA R8, P1, R2, R4, 0x1 ;  /* 0x000000040208a211 */ /* 0x000fe400078208ff */
[----:B-----5:R-:W-:Y:S02]  /*1350*/  @!P2 SHF.R.S32.HI R12, RZ, 0x1f, R24 ;  /* 0x0000001fff0ca819 */ /* 0x020fe40000011418 */
[----:B------:R-:W-:Y:S02]  /*1360*/  @!P2 LOP3.LUT R14, R14, 0xfffffff8, RZ, 0xc0, !PT ;  /* 0xfffffff80e0ea812 */ /* 0x000fe400078ec0ff */
[----:B------:R-:W-:-:S02]  /*1370*/  @!P2 LEA.HI R0, R12, R24, RZ, 0x3 ;  /* 0x000000180c00a211 */ /* 0x000fc400078f18ff */
[----:B------:R-:W-:Y:S01]  /*1380*/  @!P2 LOP3.LUT R12, R9, 0xfffffff8, RZ, 0xc0, !PT ;  /* 0xfffffff8090ca812 */ /* 0x000fe200078ec0ff */
[----:B------:R-:W-:Y:S01]  /*1390*/  @!P2 IMAD.WIDE R14, R14, 0x2, R4 ;  /* 0x000000020e0ea825 */ /* 0x000fe200078e0204 */
[----:B------:R-:W-:Y:S02]  /*13a0*/  @!P2 LOP3.LUT R0, R0, 0xfffffff8, RZ, 0xc0, !PT ;  /* 0xfffffff80000a812 */ /* 0x000fe400078ec0ff */
[----:B------:R-:W-:Y:S01]  /*13b0*/  @!P2 LEA.HI.X R9, R2, R5, R3, 0x1, P1 ;  /* 0x000000050209a211 */ /* 0x000fe200008f0c03 */
[----:B------:R-:W-:-:S04]  /*13c0*/  @!P2 IMAD.WIDE R12, R12, 0x2, R4 ;  /* 0x000000020c0ca825 */ /* 0x000fc800078e0204 */
[----:B------:R-:W-:Y:S01]  /*13d0*/  @!P2 IMAD.WIDE R10, R0, 0x2, R4 ;  /* 0x00000002000aa825 */ /* 0x000fe200078e0204 */
[C---:B------:R-:W-:Y:S01]  /*13e0*/  @!P0 LEA R4, P1, R2.reuse, R6, 0x1 ;  /* 0x0000000602048211 */ /* 0x040fe200078208ff */
[----:B------:R1:W-:Y:S01]  /*13f0*/  @!P2 LDGSTS.E.BYPASS.LTC128B.128 [R98+0x2100], [R8.64], !P6 ;  /* 0x021000000862afae */ /* 0x0003e2000f101d44 */
[----:B------:R-:W-:Y:S02]  /*1400*/  SHF.R.S32.HI R0, RZ, 0x1f, R25 ;  /* 0x0000001fff007819 */ /* 0x000fe40000011419 */
[C---:B------:R-:W-:Y:S01]  /*1410*/  @!P0 LEA.HI.X R5, R2.reuse, R7, R3, 0x1, P1 ;  /* 0x0000000702058211 */ /* 0x040fe200008f0c03 */
[----:B------:R2:W-:Y:S04]  /*1420*/  @!P2 LDGSTS.E.BYPASS.LTC128B.128 [R98+0x6100], [R14.64], !P5 ;  /* 0x061000000e62afae */ /* 0x0005e8000e901d44 */
[----:B------:R3:W-:Y:S04]  /*1430*/  @!P2 LDGSTS.E.BYPASS.LTC128B.128 [R98+0xa100], [R12.64], !P4 ;  /* 0x0a1000000c62afae */ /* 0x0007e8000e101d44 */
[----:B------:R4:W-:Y:S04]  /*1440*/  @!P2 LDGSTS.E.BYPASS.LTC128B.128 [R98+0xe100], [R10.64], !P3 ;  /* 0x0e1000000a62afae */ /* 0x0009e8000d901d44 */
[----:B------:R5:W-:Y:S01]  /*1450*/  @!P0 LDGSTS.E.BYPASS.LTC128B.128 [R98+0x3100], [R4.64], !P6 ;  /* 0x0310000004628fae */ /* 0x000be2000f101d44 */
[----:B------:R-:W-:-:S02]  /*1460*/  ISETP.GE.AND P6, PT, R2, c[0x0][0x1d4], PT ;  /* 0x0000750002007a0c */ /* 0x000fc40003fc6270 */
[----:B--2---:R-:W-:Y:S02]  /*1470*/  LEA.HI.SX32 R15, R111, 0xffffffff, 0x1a ;  /* 0xffffffff6f0f7811 */ /* 0x004fe400078fd2ff */
[----:B---3--:R-:W-:-:S03]  /*1480*/  LEA.HI R12, R19, R18, RZ, 0x1 ;  /* 0x00000012130c7211 */ /* 0x008fc600078f08ff */
[----:B------:R-:W-:Y:S01]  /*1490*/  IMAD R92, R15, -0x40, R103 ;  /* 0xffffffc00f5c7824 */ /* 0x000fe200078e0267 */
[----:B----4-:R-:W-:Y:S01]  /*14a0*/  IADD3 R10, P1, R25, R20, RZ ;  /* 0x00000014190a7210 */ /* 0x010fe20007f3e0ff */
[----:B------:R-:W-:Y:S01]  /*14b0*/  IMAD.IADD R11, R103, 0x1, -R20 ;  /* 0x00000001670b7824 */ /* 0x000fe200078e0a14 */
[----:B------:R-:W-:Y:S02]  /*14c0*/  LOP3.LUT R12, R12, 0xfffffffe, RZ, 0xc0, !PT ;  /* 0xfffffffe0c0c7812 */ /* 0x000fe400078ec0ff */
[----:B------:R-:W-:Y:S01]  /*14d0*/  LEA.HI.X.SX32 R14, R20, R0, 0x1, P1 ;  /* 0x00000000140e7211 */ /* 0x000fe200008f0eff */
[----:B------:R-:W-:Y:S01]  /*14e0*/  IMAD R11, R15, -0x40, R11 ;  /* 0xffffffc00f0b7824 */ /* 0x000fe200078e020b */
[----:B------:R-:W-:Y:S01]  /*14f0*/  @!P0 SHF.R.S32.HI R0, RZ, 0x1f, R16 ;  /* 0x0000001fff008819 */ /* 0x000fe20000011410 */
[----:B------:R-:W-:Y:S02]  /*1500*/  IMAD.IADD R18, R18, 0x1, -R12 ;  /* 0x0000000112127824 */ /* 0x000fe400078e0a0c */
[----:B-----5:R-:W-:Y:S01]  /*1510*/  IMAD R5, R14, c[0x0][0x1e0], RZ ;  /* 0x000078000e057a24 */ /* 0x020fe200078e02ff */
[----:B------:R-:W-:Y:S01]  /*1520*/  @!P0 LEA.HI R4, R0, R16, RZ, 0x3 ;  /* 0x0000001000048211 */ /* 0x000fe200078f18ff */
[----:B------:R-:W-:Y:S01]  /*1530*/  IMAD.SHL.U32 R12, R20, 0x8, RZ ;  /* 0x00000008140c7824 */ /* 0x000fe200078e00ff */
[----:B------:R-:W-:Y:S01]  /*1540*/  @!P0 SHF.R.S32.HI R0, RZ, 0x1f, R17 ;  /* 0x0000001fff008819 */ /* 0x000fe20000011411 */
[----:B------:R-:W-:Y:S01]  /*1550*/  IMAD R13, R10, c[0x0][0x1e4], R5 ;  /* 0x000079000a0d7a24 */ /* 0x000fe200078e0205 */
[----:B-1----:R-:W-:Y:S01]  /*1560*/  @!P0 LOP3.LUT R8, R4, 0xfffffff8, RZ, 0xc0, !PT ;  /* 0xfffffff804088812 */ /* 0x002fe200078ec0ff */
[----:B------:R-:W-:Y:S01]  /*1570*/  IMAD.WIDE.U32 R4, R10, c[0x0][0x1e0], R2 ;  /* 0x000078000a047a25 */ /* 0x000fe200078e0002 */
[----:B------:R-:W-:-:S02]  /*1580*/  @!P0 LEA.HI R0, R0, R17, RZ, 0x3 ;  /* 0x0000001100008211 */ /* 0x000fc400078f18ff */
[C---:B------:R-:W-:Y:S01]  /*1590*/  ISETP.GE.AND P2, PT, R11.reuse, 0x1, PT ;  /* 0x000000010b00780c */ /* 0x040fe20003f46270 */
[----:B------:R-:W-:Y:S01]  /*15a0*/  @!P0 IMAD.WIDE R8, R8, 0x2, R6 ;  /* 0x0000000208088825 */ /* 0x000fe200078e0206 */
[----:B------:R-:W-:Y:S02]  /*15b0*/  @!P0 LOP3.LUT R0, R0, 0xfffffff8, RZ, 0xc0, !PT ;  /* 0xfffffff800008812 */ /* 0x000fe400078ec0ff */
[----:B------:R-:W-:Y:S01]  /*15c0*/  ISETP.GE.AND P1, PT, R11, 0x21, PT ;  /* 0x000000210b00780c */ /* 0x000fe20003f26270 */
[----:B------:R-:W-:Y:S01]  /*15d0*/  IMAD.SHL.U32 R11, R21, 0x40, RZ ;  /* 0x00000040150b7824 */ /* 0x000fe200078e00ff */
[----:B------:R1:W-:Y:S01]  /*15e0*/  @!P0 LDGSTS.E.BYPASS.LTC128B.128 [R98+0x7100], [R8.64], !P5 ;  /* 0x0710000008628fae */ /* 0x0003e2000e901d44 */
[----:B------:R-:W-:Y:S01]  /*15f0*/  IADD3 R5, R5, R13, RZ ;  /* 0x0000000d05057210 */ /* 0x000fe20007ffe0ff */
[----:B------:R-:W-:Y:S01]  /*1600*/  IMAD R13, R28, c[0x0][0x1e8], RZ ;  /* 0x00007a001c0d7a24 */ /* 0x000fe200078e02ff */
[----:B------:R-:W-:-:S03]  /*1610*/  ISETP.GE.AND P5, PT, R16, c[0x0][0x1d4], PT ;  /* 0x0000750010007a0c */ /* 0x000fc60003fa6270 */
[----:B------:R-:W-:-:S04]  /*1620*/  IMAD.WIDE.U32 R4, R27, c[0x0][0x1e8], R4 ;  /* 0x00007a001b047a25 */ /* 0x000fc800078e0004 */
[----:B-1----:R-:W-:Y:S01]  /*1630*/  @!P0 IMAD.WIDE R8, R0, 0x2, R6 ;  /* 0x0000000200088825 */ /* 0x002fe200078e0206 */
[----:B------:R-:W-:-:S03]  /*1640*/  LOP3.LUT R0, R11, 0x1c0, RZ, 0xc0, !PT ;  /* 0x000001c00b007812 */ /* 0x000fc600078ec0ff */
[----:B------:R-:W-:Y:S01]  /*1650*/  IMAD R11, R27, c[0x0][0x1ec], R13 ;  /* 0x00007b001b0b7a24 */ /* 0x000fe200078e020d */
[----:B------:R1:W-:Y:S01]  /*1660*/  @!P0 LDGSTS.E.BYPASS.LTC128B.128 [R98+0xb100], [R8.64], !P4 ;  /* 0x0b10000008628fae */ /* 0x0003e2000e101d44 */
[----:B------:R-:W-:Y:S02]  /*1670*/  LOP3.LUT R12, R0, 0x8, R12, 0xf8, !PT ;  /* 0x00000008000c7812 */ /* 0x000fe400078ef80c */
[----:B------:R-:W-:Y:S02]  /*1680*/  SHF.R.U32.HI R0, RZ, 0x3, R0 ;  /* 0x00000003ff007819 */ /* 0x000fe40000011600 */
[----:B------:R-:W-:Y:S02]  /*1690*/  ISETP.GE.AND P4, PT, R17, c[0x0][0x1d4], PT ;  /* 0x0000750011007a0c */ /* 0x000fe40003f86270 */
[----:B------:R-:W-:Y:S02]  /*16a0*/  LOP3.LUT R12, R12, R0, RZ, 0x3c, !PT ;  /* 0x000000000c0c7212 */ /* 0x000fe400078e3cff */
[----:B------:R-:W-:-:S04]  /*16b0*/  @!P0 SHF.R.S32.HI R0, RZ, 0x1f, R24 ;  /* 0x0000001fff008819 */ /* 0x000fc80000011418 */
[----:B------:R-:W-:-:S04]  /*16c0*/  @!P0 LEA.HI R0, R0, R24, RZ, 0x3 ;  /* 0x0000001800008211 */ /* 0x000fc800078f18ff */
[----:B------:R-:W-:-:S05]  /*16d0*/  @!P0 LOP3.LUT R0, R0, 0xfffffff8, RZ, 0xc0, !PT ;  /* 0xfffffff800008812 */ /* 0x000fca00078ec0ff */
[----:B------:R-:W-:-:S04]  /*16e0*/  @!P0 IMAD.WIDE R6, R0, 0x2, R6 ;  /* 0x0000000200068825 */ /* 0x000fc800078e0206 */
[----:B-1----:R-:W-:Y:S01]  /*16f0*/  IMAD R8, R14, c[0x0][0x208], RZ ;  /* 0x000082000e087a24 */ /* 0x002fe200078e02ff */
[----:B------:R1:W-:Y:S01]  /*1700*/  @!P0 LDGSTS.E.BYPASS.LTC128B.128 [R98+0xf100], [R6.64], !P3 ;  /* 0x0f10000006628fae */ /* 0x0003e2000d901d44 */
[----:B------:R-:W-:Y:S02]  /*1710*/  LOP3.LUT P0, RZ, R21, 0x2, RZ, 0xc0, !PT ;  /* 0x0000000215ff7812 */ /* 0x000fe4000780c0ff */
[C---:B------:R-:W-:Y:S01]  /*1720*/  IMAD R13, R10.reuse, c[0x0][0x20c], R8 ;  /* 0x000083000a0d7a24 */ /* 0x040fe200078e0208 */
[----:B------:R-:W0:Y:S01]  /*1730*/  LDGDEPBAR ;  /* 0x00000000000079af */ /* 0x000e220000000000 */
[----:B------:R-:W-:-:S04]  /*1740*/  IMAD.WIDE.U32 R8, R10, c[0x0][0x208], R2 ;  /* 0x000082000a087a25 */ /* 0x000fc800078e0002 */
[----:B------:R-:W-:Y:S01]  /*1750*/  IMAD.IADD R3, R5, 0x1, R11 ;  /* 0x0000000105037824 */ /* 0x000fe200078e020b */
[----:B------:R-:W-:Y:S01]  /*1760*/  MOV R11, c[0x0][0x1e0] ;  /* 0x00007800000b7a02 */ /* 0x000fe20000000f00 */
[----:B------:R-:W-:Y:S02]  /*1770*/  IMAD.MOV.U32 R10, RZ, RZ, 0x6 ;  /* 0x00000006ff0a7424 */ /* 0x000fe400078e00ff */
[----:B------:R-:W-:Y:S02]  /*1780*/  IMAD R5, R23, c[0x0][0x1f0], RZ ;  /* 0x00007c0017057a24 */ /* 0x000fe400078e02ff */
[----:B------:R-:W-:Y:S01]  /*1790*/  IMAD.MOV.U32 R2, RZ, RZ, R4 ;  /* 0x000000ffff027224 */ /* 0x000fe200078e0004 */
[----:B------:R-:W-:Y:S01]  /*17a0*/  SHF.L.U64.HI R96, R11, R10, c[0x0][0x1e4] ;  /* 0x000079000b607619 */ /* 0x000fe2000001020a */
[C---:B------:R-:W-:Y:S01]  /*17b0*/  IMAD R4, R22.reuse, c[0x0][0x1f4], R5 ;  /* 0x00007d0016047a24 */ /* 0x040fe200078e0205 */
[----:B------:R-:W-:Y:S01]  /*17c0*/  SHF.R.S32.HI R10, RZ, 0x1f, R15 ;  /* 0x0000001fff0a7819 */ /* 0x000fe2000001140f */
[----:B------:R-:W-:-:S04]  /*17d0*/  IMAD.WIDE.U32 R30, R22, c[0x0][0x1f0], R2 ;  /* 0x00007c00161e7a25 */ /* 0x000fc800078e0002 */
[----:B------:R-:W-:Y:S01]  /*17e0*/  IMAD.SHL.U32 R97, R11, 0x40, RZ ;  /* 0x000000400b617824 */ /* 0x000fe200078e00ff */
[----:B------:R-:W-:Y:S01]  /*17f0*/  IADD3 R109, R31, R4, RZ ;  /* 0x000000041f6d7210 */ /* 0x000fe20007ffe0ff */
[----:B------:R-:W-:Y:S01]  /*1800*/  IMAD R2, R96, R15, RZ ;  /* 0x0000000f60027224 */ /* 0x000fe200078e02ff */
[----:B------:R-:W-:Y:S01]  /*1810*/  MOV R4, R8 ;  /* 0x0000000800047202 */ /* 0x000fe20000000f00 */
[----:B------:R-:W-:Y:S01]  /*1820*/  IMAD.MOV.U32 R108, RZ, RZ, R30 ;  /* 0x000000ffff6c7224 */ /* 0x000fe200078e001e */
[----:B------:R2:W-:Y:S01]  /*1830*/  STL.64 [R1+0xa0], R30 ;  /* 0x0000a01e01007387 */ /* 0x0005e20000100a00 */
[-C--:B------:R-:W-:Y:S02]  /*1840*/  IMAD R0, R10, R97.reuse, R2 ;  /* 0x000000610a007224 */ /* 0x080fe400078e0202 */
[----:B------:R-:W-:Y:S01]  /*1850*/  IMAD.WIDE.U32 R2, R15, R97, R108 ;  /* 0x000000610f027225 */ /* 0x000fe200078e006c */
[----:B------:R-:W-:Y:S03]  /*1860*/  STL.64 [R1+0x90], R108 ;  /* 0x0000906c01007387 */ /* 0x000fe60000100a00 */
[----:B------:R-:W-:Y:S01]  /*1870*/  IMAD.IADD R5, R9, 0x1, R13 ;  /* 0x0000000109057824 */ /* 0x000fe200078e020d */
[----:B-1----:R-:W-:Y:S01]  /*1880*/  @P2 LEA R6, P3, R2, c[0x0][0x1c8], 0x1 ;  /* 0x0000720002062a11 */ /* 0x002fe200078608ff */
[----:B------:R-:W-:-:S02]  /*1890*/  IMAD.IADD R3, R3, 0x1, R0 ;  /* 0x0000000103037824 */ /* 0x000fc400078e0200 */
[----:B------:R-:W-:Y:S02]  /*18a0*/  IMAD.MOV.U32 R9, RZ, RZ, 0x5 ;  /* 0x00000005ff097424 */ /* 0x000fe400078e00ff */
[C---:B------:R-:W-:Y:S01]  /*18b0*/  IMAD.SHL.U32 R99, R11.reuse, 0x20, RZ ;  /* 0x000000200b637824 */ /* 0x040fe200078e00ff */
[----:B------:R-:W-:Y:S01]  /*18c0*/  @P2 LEA.HI.X R7, R2, c[0x0][0x1cc], R3, 0x1, P3 ;  /* 0x0000730002072a11 */ /* 0x000fe200018f0c03 */
[----:B------:R-:W-:Y:S01]  /*18d0*/  IMAD R0, R18, 0x200, R12 ;  /* 0x0000020012007824 */ /* 0x000fe200078e020c */
[----:B------:R-:W-:Y:S01]  /*18e0*/  SHF.L.U64.HI R100, R11, R9, c[0x0][0x1e4] ;  /* 0x000079000b647619 */ /* 0x000fe20000010209 */
[----:B------:R-:W-:Y:S01]  /*18f0*/  IMAD R11, R28, c[0x0][0x210], RZ ;  /* 0x000084001c0b7a24 */ /* 0x000fe200078e02ff */
[----:B------:R-:W-:Y:S01]  /*1900*/  @P1 IADD3 R8, P3, R99, R2, RZ ;  /* 0x0000000263081210 */ /* 0x000fe20007f7e0ff */
[----:B------:R-:W-:Y:S01]  /*1910*/  IMAD.WIDE.U32 R4, R27, c[0x0][0x210], R4 ;  /* 0x000084001b047a25 */ /* 0x000fe200078e0004 */
[----:B------:R-:W-:Y:S01]  /*1920*/  SHF.L.U32 R248, R0, 0x1, RZ ;  /* 0x0000000100f87819 */ /* 0x000fe200000006ff */
[----:B------:R1:W-:Y:S01]  /*1930*/  @P2 LDGSTS.E.BYPASS.LTC128B.128 [R98+0x10100], [R6.64], !P6 ;  /* 0x1010000006622fae */ /* 0x0003e2000f101d44 */
[----:B------:R-:W-:Y:S01]  /*1940*/  LOP3.LUT R9, R19, 0xfffffff0, RZ, 0xc0, !PT ;  /* 0xfffffff013097812 */ /* 0x000fe200078ec0ff */
[----:B------:R-:W-:Y:S01]  /*1950*/  @P1 IMAD.X R3, R100, 0x1, R3, P3 ;  /* 0x0000000164031824 */ /* 0x000fe200018e0603 */
[----:B------:R-:W-:Y:S01]  /*1960*/  @P1 LEA R2, P3, R8, c[0x0][0x1c8], 0x1 ;  /* 0x0000720008021a11 */ /* 0x000fe200078608ff */
[----:B------:R-:W-:Y:S01]  /*1970*/  IMAD R11, R27, c[0x0][0x214], R11 ;  /* 0x000085001b0b7a24 */ /* 0x000fe200078e020b */
[----:B------:R-:W-:Y:S01]  /*1980*/  IADD3 R0, R248, 0x10100, RZ ;  /* 0x00010100f8007810 */ /* 0x000fe20007ffe0ff */
[----:B------:R-:W-:Y:S01]  /*1990*/  IMAD R10, R10, c[0x0][0x208], RZ ;  /* 0x000082000a0a7a24 */ /* 0x000fe200078e02ff */
[----:B------:R-:W-:Y:S01]  /*19a0*/  IADD3 R95, R248, 0x10120, RZ ;  /* 0x00010120f85f7810 */ /* 0x000fe20007ffe0ff */
[----:B------:R-:W-:Y:S01]  /*19b0*/  IMAD.IADD R5, R5, 0x1, R11 ;  /* 0x0000000105057824 */ /* 0x000fe200078e020b */
[----:B------:R-:W-:Y:S01]  /*19c0*/  @P1 LEA.HI.X R3, R8, c[0x0][0x1cc], R3, 0x1, P3 ;  /* 0x0000730008031a11 */ /* 0x000fe200018f0c03 */
[----:B------:R-:W-:Y:S01]  /*19d0*/  IMAD R11, R23, c[0x0][0x218], RZ ;  /* 0x00008600170b7a24 */ /* 0x000fe200078e02ff */
[----:B------:R-:W-:Y:S01]  /*19e0*/  ISETP.GE.AND P3, PT, R24, c[0x0][0x1d4], PT ;  /* 0x0000750018007a0c */ /* 0x000fe20003f66270 */
[----:B------:R1:W-:Y:S01]  /*19f0*/  @P2 LDGSTS.E.BYPASS.LTC128B.128 [R98+0x12100], [R6.64+0x80], !P5 ;  /* 0x1210008006622fae */ /* 0x0003e2000e901d44 */
[----:B------:R-:W-:Y:S01]  /*1a00*/  @P0 IADD3 R95, R0, -0x20, RZ ;  /* 0xffffffe0005f0810 */ /* 0x000fe20007ffe0ff */
[----:B------:R-:W-:Y:S01]  /*1a10*/  IMAD.IADD R0, R107, 0x1, -R9 ;  /* 0x000000016b007824 */ /* 0x000fe200078e0a09 */
[----:B------:R-:W-:Y:S01]  /*1a20*/  SEL R12, RZ, 0x1, P6 ;  /* 0x00000001ff0c7807 */ /* 0x000fe20003000000 */
[C---:B------:R-:W-:Y:S01]  /*1a30*/  IMAD.WIDE.U32 R8, R15.reuse, c[0x0][0x208], RZ ;  /* 0x000082000f087a25 */ /* 0x040fe200078e00ff */
[----:B------:R1:W-:Y:S02]  /*1a40*/  @P2 LDGSTS.E.BYPASS.LTC128B.128 [R98+0x14100], [R6.64+0x100], !P4 ;  /* 0x1410010006622fae */ /* 0x0003e4000e101d44 */
[----:B------:R-:W-:Y:S01]  /*1a50*/  SHF.R.S32.HI R14, RZ, 0x1f, R0 ;  /* 0x0000001fff0e7819 */ /* 0x000fe20000011400 */
[----:B------:R-:W-:Y:S01]  /*1a60*/  IMAD R10, R15, c[0x0][0x20c], R10 ;  /* 0x000083000f0a7a24 */ /* 0x000fe200078e020a */
[----:B------:R-:W-:Y:S01]  /*1a70*/  STL [R1+0x8], R95 ;  /* 0x0000085f01007387 */ /* 0x000fe20000100800 */
[----:B------:R-:W-:Y:S01]  /*1a80*/  IMAD R13, R22, c[0x0][0x21c], R11 ;  /* 0x00008700160d7a24 */ /* 0x000fe200078e020b */
[----:B------:R-:W-:Y:S01]  /*1a90*/  LEA.HI R14, R14, R0, RZ, 0x3 ;  /* 0x000000000e0e7211 */ /* 0x000fe200078f18ff */
[----:B--2---:R-:W-:Y:S01]  /*1aa0*/  IMAD.WIDE.U32 R30, R22, c[0x0][0x218], R4 ;  /* 0x00008600161e7a25 */ /* 0x004fe200078e0004 */
[----:B------:R1:W-:Y:S01]  /*1ab0*/  @P2 LDGSTS.E.BYPASS.LTC128B.128 [R98+0x16100], [R6.64+0x180], !P3 ;  /* 0x1610018006622fae */ /* 0x0003e2000d901d44 */
[----:B------:R-:W-:-:S02]  /*1ac0*/  IADD3 R4, R9, R10, RZ ;  /* 0x0000000a09047210 */ /* 0x000fc40007ffe0ff */
[----:B------:R-:W-:Y:S01]  /*1ad0*/  LOP3.LUT R5, R14, 0xfffffff8, RZ, 0xc0, !PT ;  /* 0xfffffff80e057812 */ /* 0x000fe200078ec0ff */
[----:B------:R2:W-:Y:S01]  /*1ae0*/  @P1 LDGSTS.E.BYPASS.LTC128B.128 [R98+0x11100], [R2.64], !P6 ;  /* 0x1110000002621fae */ /* 0x0005e2000f101d44 */
[----:B------:R-:W-:Y:S01]  /*1af0*/  IMAD.IADD R16, R31, 0x1, R13 ;  /* 0x000000011f107824 */ /* 0x000fe200078e020d */
[----:B------:R-:W-:Y:S02]  /*1b00*/  LEA R9, P0, R8, R30, 0x6 ;  /* 0x0000001e08097211 */ /* 0x000fe400078030ff */
[----:B------:R2:W-:Y:S01]  /*1b10*/  @P1 LDGSTS.E.BYPASS.LTC128B.128 [R98+0x13100], [R2.64+0x80], !P5 ;  /* 0x1310008002621fae */ /* 0x0005e2000e901d44 */
[----:B------:R-:W-:Y:S01]  /*1b20*/  IMAD.IADD R5, R0, 0x1, -R5 ;  /* 0x0000000100057824 */ /* 0x000fe200078e0a05 */
[----:B------:R-:W-:Y:S02]  /*1b30*/  LEA.HI.X R8, R8, R16, R4, 0x6, P0 ;  /* 0x0000001008087211 */ /* 0x000fe400000f3404 */
[----:B------:R2:W-:Y:S01]  /*1b40*/  @P1 LDGSTS.E.BYPASS.LTC128B.128 [R98+0x15100], [R2.64+0x100], !P4 ;  /* 0x1510010002621fae */ /* 0x0005e2000e101d44 */
[----:B------:R-:W-:Y:S01]  /*1b50*/  IMAD.SHL.U32 R4, R5, 0x40, RZ ;  /* 0x0000004005047824 */ /* 0x000fe200078e00ff */
[----:B------:R-:W-:-:S02]  /*1b60*/  SEL R11, RZ, 0x2, P5 ;  /* 0x00000002ff0b7807 */ /* 0x000fc40002800000 */
[----:B------:R2:W-:Y:S01]  /*1b70*/  @P1 LDGSTS.E.BYPASS.LTC128B.128 [R98+0x17100], [R2.64+0x180], !P3 ;  /* 0x1710018002621fae */ /* 0x0005e2000d901d44 */
[----:B------:R-:W-:Y:S02]  /*1b80*/  SEL R10, RZ, 0x4, P4 ;  /* 0x00000004ff0a7807 */ /* 0x000fe40002000000 */
[----:B------:R-:W-:Y:S01]  /*1b90*/  LOP3.LUT R4, R4, 0x1c0, RZ, 0xc0, !PT ;  /* 0x000001c004047812 */ /* 0x000fe200078ec0ff */
[----:B------:R-:W0:Y:S01]  /*1ba0*/  LDGDEPBAR ;  /* 0x00000000000079af */ /* 0x000e220000000000 */
[----:B------:R-:W-:Y:S02]  /*1bb0*/  IADD3 R10, R10, R11, R12 ;  /* 0x0000000b0a0a7210 */ /* 0x000fe40007ffe00c */
[----:B------:R-:W-:Y:S01]  /*1bc0*/  SEL R0, RZ, 0x8, P3 ;  /* 0x00000008ff007807 */ /* 0x000fe20001800000 */
[----:B------:R-:W-:Y:S01]  /*1bd0*/  STL.64 [R1+0x98], R30 ;  /* 0x0000981e01007387 */ /* 0x000fe20000100a00 */
[C---:B------:R-:W-:Y:S02]  /*1be0*/  LOP3.LUT P0, RZ, R5.reuse, 0x4, RZ, 0xc0, !PT ;  /* 0x0000000405ff7812 */ /* 0x040fe4000780c0ff */
[----:B-1----:R-:W-:Y:S01]  /*1bf0*/  SHF.L.U32 R6, R18, 0x3, RZ ;  /* 0x0000000312067819 */ /* 0x002fe200000006ff */
[----:B------:R-:W-:Y:S01]  /*1c00*/  IMAD.IADD R10, R10, 0x1, R0 ;  /* 0x000000010a0a7824 */ /* 0x000fe200078e0200 */
[----:B------:R-:W-:Y:S01]  /*1c10*/  SHF.L.U32 R0, R14, 0x6, RZ ;  /* 0x000000060e007819 */ /* 0x000fe200000006ff */
[----:B------:R-:W-:Y:S01]  /*1c20*/  STL [R1+0x8c], R16 ;  /* 0x00008c1001007387 */ /* 0x000fe20000100800 */
[----:B------:R-:W-:Y:S01]  /*1c30*/  LOP3.LUT P2, RZ, R5, 0x2, RZ, 0xc0, !PT ;  /* 0x0000000205ff7812 */ /* 0x000fe2000784c0ff */
[----:B------:R-:W-:Y:S01]  /*1c40*/  IMAD.MOV.U32 R5, RZ, RZ, c[0x0][0x20c] ;  /* 0x00008300ff057624 */ /* 0x000fe200078e00ff */
[----:B------:R-:W-:-:S02]  /*1c50*/  P2R R11, PR, RZ, 0x20 ;  /* 0x00000020ff0b7803 */ /* 0x000fc40000000000 */
[----:B--2---:R-:W-:Y:S01]  /*1c60*/  LOP3.LUT R2, R4, 0x8, R6, 0xf8, !PT ;  /* 0x0000000804027812 */ /* 0x004fe200078ef806 */
[----:B------:R-:W-:Y:S01]  /*1c70*/  IMAD.MOV.U32 R3, RZ, RZ, c[0x0][0x208] ;  /* 0x00008200ff037624 */ /* 0x000fe200078e00ff */
[----:B------:R-:W-:Y:S01]  /*1c80*/  SHF.R.U32.HI R4, RZ, 0x3, R4 ;  /* 0x00000003ff047819 */ /* 0x000fe20000011604 */
[----:B------:R-:W-:-:S04]  /*1c90*/  DEPBAR.LE SB0, 0x1 ;  /* 0x000080400000791a */ /* 0x000fc80000000000 */
[----:B------:R-:W-:Y:S01]  /*1ca0*/  LOP3.LUT R4, R2, R4, RZ, 0x3c, !PT ;  /* 0x0000000402047212 */ /* 0x000fe200078e3cff */
[----:B------:R-:W-:Y:S01]  /*1cb0*/  IMAD.SHL.U32 R2, R93, 0x20, RZ ;  /* 0x000000205d027824 */ /* 0x000fe200078e00ff */
[----:B------:R-:W-:Y:S01]  /*1cc0*/  BAR.SYNC.DEFER_BLOCKING 0x0 ;  /* 0x0000000000007b1d */ /* 0x000fe20000010000 */
[C---:B------:R-:W-:Y:S02]  /*1cd0*/  LEA R6, P1, R9.reuse, c[0x0][0x1f8], 0x1 ;  /* 0x00007e0009067a11 */ /* 0x040fe400078208ff */
[----:B------:R-:W-:Y:S02]  /*1ce0*/  LOP3.LUT R4, R4, 0xfffffe00, R0, 0xf8, !PT ;  /* 0xfffffe0004047812 */ /* 0x000fe400078ef800 */
[----:B------:R-:W-:Y:S02]  /*1cf0*/  LEA.HI.X R7, R9, c[0x0][0x1fc], R8, 0x1, P1 ;  /* 0x00007f0009077a11 */ /* 0x000fe400008f0c08 */
[C---:B------:R-:W-:Y:S02]  /*1d00*/  LEA R8, P1, R3.reuse, R6, 0x6 ;  /* 0x0000000603087211 */ /* 0x040fe400078230ff */
[----:B------:R-:W-:Y:S01]  /*1d10*/  LOP3.LUT R0, R2, 0x7ffffc00, RZ, 0xc0, !PT ;  /* 0x7ffffc0002007812 */ /* 0x000fe200078ec0ff */
[----:B------:R-:W-:Y:S01]  /*1d20*/  IMAD.MOV.U32 R2, RZ, RZ, 0x40 ;  /* 0x00000040ff027424 */ /* 0x000fe200078e00ff */
[----:B------:R-:W-:Y:S01]  /*1d30*/  LEA.HI.X R9, R3, R7, R5, 0x6, P1 ;  /* 0x0000000703097211 */ /* 0x000fe200008f3405 */
[----:B------:R-:W-:Y:S01]  /*1d40*/  IMAD.MOV.U32 R5, RZ, RZ, 0x10 ;  /* 0x00000010ff057424 */ /* 0x000fe200078e00ff */
[C---:B------:R-:W-:Y:S01]  /*1d50*/  SHF.L.U32 R249, R4.reuse, 0x1, RZ ;  /* 0x0000000104f97819 */ /* 0x040fe200000006ff */
[----:B------:R-:W-:Y:S01]  /*1d60*/  IMAD.IADD R232, R4, 0x1, R0 ;  /* 0x0000000104e87824 */ /* 0x000fe200078e0200 */
[----:B------:R-:W-:Y:S01]  /*1d70*/  MOV R0, 0x20 ;  /* 0x0000002000007802 */ /* 0x000fe20000000f00 */
[----:B------:R-:W-:Y:S01]  /*1d80*/  IMAD.IADD R3, R92, 0x1, -R20 ;  /* 0x000000015c037824 */ /* 0x000fe200078e0a14 */
[----:B------:R-:W-:-:S02]  /*1d90*/  SEL R5, R5, 0xfffffff0, !P2 ;  /* 0xfffffff005057807 */ /* 0x000fc40005000000 */
[C---:B------:R-:W-:Y:S01]  /*1da0*/  LEA R240, R232.reuse, 0x100, 0x1 ;  /* 0x00000100e8f07811 */ /* 0x040fe200078e08ff */
[----:B------:R-:W-:Y:S01]  /*1db0*/  IMAD.SHL.U32 R232, R232, 0x2, RZ ;  /* 0x00000002e8e87824 */ /* 0x000fe200078e00ff */
[----:B------:R-:W-:Y:S01]  /*1dc0*/  SEL R0, R0, 0xffffffe0, !P0 ;  /* 0xffffffe000007807 */ /* 0x000fe20004000000 */
[C-C-:B------:R-:W-:Y:S01]  /*1dd0*/  IMAD R250, R5.reuse, 0x2, R249.reuse ;  /* 0x0000000205fa7824 */ /* 0x140fe200078e02f9 */
[----:B------:R-:W-:Y:S01]  /*1de0*/  LOP3.LUT P2, RZ, R10, 0x2, RZ, 0xc0, !PT ;  /* 0x000000020aff7812 */ /* 0x000fe2000784c0ff */
[----:B------:R-:W-:Y:S01]  /*1df0*/  IMAD R236, R5, 0x2, R240 ;  /* 0x0000000205ec7824 */ /* 0x000fe200078e02f0 */
[C---:B------:R-:W-:Y:S01]  /*1e00*/  LEA R240, R0.reuse, R240, 0x1 ;  /* 0x000000f000f07211 */ /* 0x040fe200078e08ff */
[----:B------:R-:W-:Y:S01]  /*1e10*/  LDSM.16.M88.4 R172, [R232+0x100] ;  /* 0x00010000e8ac783b */ /* 0x000fe20000000200 */
[C---:B------:R-:W-:Y:S01]  /*1e20*/  ISETP.LT.OR P1, PT, R3.reuse, 0x1, P6 ;  /* 0x000000010300780c */ /* 0x040fe20003721670 */
[C---:B------:R-:W-:Y:S01]  /*1e30*/  IMAD R244, R0.reuse, 0x2, R236 ;  /* 0x0000000200f47824 */ /* 0x040fe200078e02ec */
[C---:B------:R-:W-:Y:S01]  /*1e40*/  ISETP.LT.OR P0, PT, R3.reuse, 0x1, !P2 ;  /* 0x000000010300780c */ /* 0x040fe20005701670 */
[----:B------:R-:W-:Y:S01]  /*1e50*/  LDSM.16.M88.4 R200, [R232+0x4100] ;  /* 0x00410000e8c8783b */ /* 0x000fe20000000200 */
[----:B------:R-:W-:Y:S01]  /*1e60*/  ISETP.LT.OR P2, PT, R3, 0x21, !P2 ;  /* 0x000000210300780c */ /* 0x000fe20005741670 */
[----:B------:R-:W-:-:S02]  /*1e70*/  IMAD R136, R0, 0x2, R249 ;  /* 0x0000000200887824 */ /* 0x000fc400078e02f9 */
[----:B------:R-:W-:Y:S01]  /*1e80*/  LDSM.16.M88.4 R216, [R232+0x8100] ;  /* 0x00810000e8d8783b */ /* 0x000fe20000000200 */
[----:B------:R-:W-:-:S03]  /*1e90*/  IMAD R252, R0, 0x2, R250 ;  /* 0x0000000200fc7824 */ /* 0x000fc600078e02fa */
[----:B------:R-:W-:Y:S04]  /*1ea0*/  LDSM.16.M88.4 R176, [R236] ;  /* 0x00000000ecb0783b */ /* 0x000fe80000000200 */
[----:B------:R-:W-:Y:S04]  /*1eb0*/  LDSM.16.M88.4 R204, [R236+0x4000] ;  /* 0x00400000eccc783b */ /* 0x000fe80000000200 */
[----:B------:R-:W-:Y:S04]  /*1ec0*/  LDSM.16.M88.4 R220, [R236+0x8000] ;  /* 0x00800000ecdc783b */ /* 0x000fe80000000200 */
[----:B------:R-:W-:Y:S04]  /*1ed0*/  LDSM.16.M88.4 R192, [R240] ;  /* 0x00000000f0c0783b */ /* 0x000fe80000000200 */
[----:B------:R-:W-:Y:S04]  /*1ee0*/  LDSM.16.M88.4 R208, [R240+0x4000] ;  /* 0x00400000f0d0783b */ /* 0x000fe80000000200 */
[----:B------:R-:W-:Y:S04]  /*1ef0*/  LDSM.16.M88.4 R224, [R240+0x8000] ;  /* 0x00800000f0e0783b */ /* 0x000fe80000000200 */
[----:B------:R-:W-:Y:S04]  /*1f00*/  LDSM.16.M88.4 R196, [R244] ;  /* 0x00000000f4c4783b */ /* 0x000fe80000000200 */
[----:B------:R-:W-:Y:S04]  /*1f10*/  LDSM.16.M88.4 R212, [R244+0x4000] ;  /* 0x00400000f4d4783b */ /* 0x000fe80000000200 */
[----:B------:R-:W-:Y:S04]  /*1f20*/  LDSM.16.M88.4 R228, [R244+0x8000] ;  /* 0x00800000f4e4783b */ /* 0x000fe80000000200 */
[----:B------:R-:W-:Y:S04]  /*1f30*/  LDSM.16.M88.4 R232, [R232+0xc100] ;  /* 0x00c10000e8e8783b */ /* 0x000fe80000000200 */
[----:B------:R-:W-:Y:S04]  /*1f40*/  LDSM.16.M88.4 R236, [R236+0xc000] ;  /* 0x00c00000ecec783b */ /* 0x000fe80000000200 */
[----:B------:R-:W-:Y:S04]  /*1f50*/  LDSM.16.M88.4 R240, [R240+0xc000] ;  /* 0x00c00000f0f0783b */ /* 0x000fe80000000200 */
[----:B------:R-:W-:Y:S04]  /*1f60*/  LDSM.16.M88.4 R244, [R244+0xc000] ;  /* 0x00c00000f4f4783b */ /* 0x000fe80000000200 */
[----:B------:R-:W-:Y:S06]  /*1f70*/  BAR.SYNC.DEFER_BLOCKING 0x0 ;  /* 0x0000000000007b1d */ /* 0x000fec0000010000 */
[----:B------:R-:W-:-:S04]  /*1f80*/  DEPBAR.LE SB0, 0x0 ;  /* 0x000080000000791a */ /* 0x000fc80000000000 */
[----:B------:R-:W-:Y:S06]  /*1f90*/  BAR.SYNC.DEFER_BLOCKING 0x0 ;  /* 0x0000000000007b1d */ /* 0x000fec0000010000 */
[----:B------:R-:W1:Y:S04]  /*1fa0*/  LDSM.16.M88.4 R16, [R248+0x10100] ;  /* 0x01010000f810783b */ /* 0x000e680000000200 */
[----:B------:R-:W2:Y:S04]  /*1fb0*/  LDSM.16.M88.4 R24, [R248+0x10900] ;  /* 0x01090000f818783b */ /* 0x000ea80000000200 */
[----:B------:R-:W-:Y:S04]  /*1fc0*/  LDSM.16.M88.4 R32, [R248+0x11100] ;  /* 0x01110000f820783b */ /* 0x000fe80000000200 */
[----:B------:R-:W3:Y:S04]  /*1fd0*/  LDSM.16.M88.4 R40, [R248+0x11900] ;  /* 0x01190000f828783b */ /* 0x000ee80000000200 */
[----:B------:R-:W4:Y:S04]  /*1fe0*/  LDSM.16.M88.4 R28, [R95] ;  /* 0x000000005f1c783b */ /* 0x000f280000000200 */
[----:B------:R-:W5:Y:S04]  /*1ff0*/  LDSM.16.M88.4 R48, [R95+0x800] ;  /* 0x000800005f30783b */ /* 0x000f680000000200 */
[----:B------:R-:W-:Y:S04]  /*2000*/  LDSM.16.M88.4 R56, [R95+0x1000] ;  /* 0x001000005f38783b */ /* 0x000fe80000000200 */
[----:B------:R-:W4:Y:S04]  /*2010*/  LDSM.16.M88.4 R68, [R95+0x1800] ;  /* 0x001800005f44783b */ /* 0x000f280000000200 */
[----:B------:R-:W-:Y:S01]  /*2020*/  @!PT LDS RZ, [RZ] ;  /* 0x00000000fffff984 */ /* 0x000fe20000000800 */
[----:B------:R-:W-:Y:S01]  /*2030*/  @!PT LDS RZ, [RZ] ;  /* 0x00000000fffff984 */ /* 0x000fe20000000800 */
[----:B------:R-:W-:Y:S01]  /*2040*/  @!PT LDS RZ, [RZ] ;  /* 0x00000000fffff984 */ /* 0x000fe20000000800 */
[----:B------:R3:W-:Y:S01]  /*2050*/  LDGSTS.E.BYPASS.LTC128B.128 [R98+0x100], [R6.64], !P1 ;  /* 0x0010000006627fae */ /* 0x0007e2000c901d44 */
[----:B------:R-:W-:-:S03]  /*2060*/  LOP3.LUT P1, RZ, R10, 0x4, RZ, 0xc0, !PT ;  /* 0x000000040aff7812 */ /* 0x000fc6000782c0ff */
[----:B------:R3:W-:Y:S01]  /*2070*/  LDGSTS.E.BYPASS.LTC128B.128 [R98+0x2100], [R6.64+0x80], !P0 ;  /* 0x0210008006627fae */ /* 0x0007e2000c101d44 */
[C---:B------:R-:W-:Y:S02]  /*2080*/  ISETP.LT.OR P0, PT, R3.reuse, 0x1, !P1 ;  /* 0x000000010300780c */ /* 0x040fe40004f01670 */
[----:B------:R-:W-:Y:S01]  /*2090*/  ISETP.LT.OR P1, PT, R3, 0x21, !P1 ;  /* 0x000000210300780c */ /* 0x000fe20004f21670 */
[C---:B-1----:R-:W-:Y:S08]  /*20a0*/  HMMA.16816.F32 R12, R172.reuse, R16, RZ ;  /* 0x00000010ac0c723c */ /* 0x042ff000000018ff */
[----:B------:R-:W-:Y:S02]  /*20b0*/  HMMA.16816.F32 R16, R172, R18, RZ ;  /* 0x00000012ac10723c */ /* 0x000fe400000018ff */
[----:B------:R1:W-:Y:S01]  /*20c0*/  LDGSTS.E.BYPASS.LTC128B.128 [R98+0x4100], [R6.64+0x100], !P0 ;  /* 0x0410010006627fae */ /* 0x0003e2000c101d44 */
[----:B------:R-:W-:-:S04]  /*20d0*/  LOP3.LUT P0, RZ, R21, 0x4, RZ, 0xc0, !PT ;  /* 0x0000000415ff7812 */ /* 0x000fc8000780c0ff */
[----:B------:R-:W-:Y:S01]  /*20e0*/  SEL R2, R2, 0xffffffc0, !P0 ;  /* 0xffffffc002027807 */ /* 0x000fe20004000000 */
[C---:B--2---:R-:W-:Y:S01]  /*20f0*/  HMMA.16816.F32 R20, R172.reuse, R26, RZ ;  /* 0x0000001aac14723c */ /* 0x044fe200000018ff */
[----:B------:R-:W-:Y:S02]  /*2100*/  LOP3.LUT P0, RZ, R10, 0x8, RZ, 0xc0, !PT ;  /* 0x000000080aff7812 */ /* 0x000fe4000780c0ff */
[----:B------:R-:W-:Y:S01]  /*2110*/  IADD3 R251, R2, R95, RZ ;  /* 0x0000005f02fb7210 */ /* 0x000fe20007ffe0ff */
[----:B------:R-:W-:Y:S01]  /*2120*/  IMAD.IADD R94, R248, 0x1, R2 ;  /* 0x00000001f85e7824 */ /* 0x000fe200078e0202 */
[C---:B------:R-:W-:Y:S02]  /*2130*/  ISETP.LT.OR P5, PT, R3.reuse, 0x1, !P0 ;  /* 0x000000010300780c */ /* 0x040fe400047a1670 */
[C---:B------:R-:W-:Y:S01]  /*2140*/  ISETP.LT.OR P0, PT, R3.reuse, 0x21, !P0 ;  /* 0x000000210300780c */ /* 0x040fe20004701670 */
[----:B---3--:R-:W-:Y:S01]  /*2150*/  HMMA.16816.F32 R36, R172, R40, RZ ;  /* 0x00000028ac24723c */ /* 0x008fe200000018ff */
[----:B------:R-:W-:Y:S04]  /*2160*/  STL [R1+0x4], R94 ;  /* 0x0000045e01007387 */ /* 0x000fe80000100800 */
[----:B------:R-:W-:Y:S03]  /*2170*/  STL [R1], R136 ;  /* 0x0000008801007387 */ /* 0x000fe60000100800 */
[----:B----4-:R-:W-:Y:S02]  /*2180*/  HMMA.16816.F32 R44, R176, R28, R12 ;  /* 0x0000001cb02c723c */ /* 0x010fe4000000180c */
[----:B------:R1:W-:Y:S01]  /*2190*/  LDGSTS.E.BYPASS.LTC128B.128 [R98+0x6100], [R6.64+0x180], !P5 ;  /* 0x0610018006627fae */ /* 0x0003e2000e901d44 */
[----:B------:R-:W-:-:S05]  /*21a0*/  ISETP.LT.OR P5, PT, R3, 0x21, P6 ;  /* 0x000000210300780c */ /* 0x000fca00037a1670 */
[----:B------:R-:W-:Y:S08]  /*21b0*/  HMMA.16816.F32 R40, R172, R42, RZ ;  /* 0x0000002aac28723c */ /* 0x000ff000000018ff */
[----:B------:R2:W-:Y:S01]  /*21c0*/  LDGSTS.E.BYPASS.LTC128B.128 [R98+0x1100], [R8.64], !P5 ;  /* 0x0110000008627fae */ /* 0x0005e2000e901d44 */
[----:B------:R-:W-:Y:S01]  /*21d0*/  ISETP.NE.AND P5, PT, R11, RZ, PT ;  /* 0x000000ff0b00720c */ /* 0x000fe20003fa5270 */
[C---:B------:R-:W-:Y:S02]  /*21e0*/  HMMA.16816.F32 R12, R176.reuse, R30, R16 ;  /* 0x0000001eb00c723c */ /* 0x040fe40000001810 */
[----:B------:R2:W-:Y:S04]  /*21f0*/  LDGSTS.E.BYPASS.LTC128B.128 [R98+0x3100], [R8.64+0x80], !P2 ;  /* 0x0310008008627fae */ /* 0x0005e8000d101d44 */
[----:B------:R2:W-:Y:S02]  /*2200*/  LDGSTS.E.BYPASS.LTC128B.128 [R98+0x5100], [R8.64+0x100], !P1 ;  /* 0x0510010008627fae */ /* 0x0005e4000c901d44 */
[C---:B-----5:R-:W-:Y:S02]  /*2210*/  HMMA.16816.F32 R20, R176.reuse, R50, R20 ;  /* 0x00000032b014723c */ /* 0x060fe40000001814 */
[----:B------:R2:W-:Y:S04]  /*2220*/  LDGSTS.E.BYPASS.LTC128B.128 [R98+0x7100], [R8.64+0x180], !P0 ;  /* 0x0710018008627fae */ /* 0x0005e8000c101d44 */
[----:B------:R-:W3:Y:S02]  /*2230*/  LDSM.16.M88.4 R60, [R94+0x10100] ;  /* 0x010100005e3c783b */ /* 0x000ee40000000200 */
[----:B------:R-:W-:Y:S02]  /*2240*/  HMMA.16816.F32 R40, R176, R70, R40 ;  /* 0x00000046b028723c */ /* 0x000fe40000001828 */
[----:B------:R-:W4:Y:S04]  /*2250*/  LDSM.16.M88.4 R52, [R94+0x10900] ;  /* 0x010900005e34783b */ /* 0x000f280000000200 */
[----:B------:R-:W5:Y:S04]  /*2260*/  LDSM.16.M88.4 R64, [R94+0x11100] ;  /* 0x011100005e40783b */ /* 0x000f680000000200 */
[----:B------:R-:W1:Y:S04]  /*2270*/  LDSM.16.M88.4 R72, [R94+0x11900] ;  /* 0x011900005e48783b */ /* 0x000e680000000200 */
[----:B------:R-:W1:Y:S04]  /*2280*/  LDSM.16.M88.4 R84, [R251] ;  /* 0x00000000fb54783b */ /* 0x000e680000000200 */
[----:B------:R-:W-:Y:S01]  /*2290*/  LDSM.16.M88.4 R80, [R248+0x12100] ;  /* 0x01210000f850783b */ /* 0x000fe20000000200 */
[C---:B--2---:R-:W-:Y:S03]  /*22a0*/  HMMA.16816.F32 R8, R172.reuse, R24, RZ ;  /* 0x00000018ac08723c */ /* 0x044fe600000018ff */
[----:B------:R-:W-:Y:S04]  /*22b0*/  LDSM.16.M88.4 R76, [R95+0x2000] ;  /* 0x002000005f4c783b */ /* 0x000fe80000000200 */
[----:B------:R-:W-:Y:S01]  /*22c0*/  LDSM.16.M88.4 R88, [R248+0x14100] ;  /* 0x01410000f858783b */ /* 0x000fe20000000200 */
[C---:B------:R-:W-:Y:S03]  /*22d0*/  HMMA.16816.F32 R24, R172.reuse, R32, RZ ;  /* 0x00000020ac18723c */ /* 0x040fe600000018ff */
[----:B------:R-:W0:Y:S05]  /*22e0*/  LDGDEPBAR ;  /* 0x00000000000079af */ /* 0x000e2a0000000000 */
[----:B------:R-:W-:Y:S08]  /*22f0*/  HMMA.16816.F32 R32, R172, R34, RZ ;  /* 0x00000022ac20723c */ /* 0x000ff000000018ff */
[C---:B------:R-:W-:Y:S01]  /*2300*/  HMMA.16816.F32 R8, R176.reuse, R48, R8 ;  /* 0x00000030b008723c */ /* 0x040fe20000001808 */
[----:B------:R-:W2:Y:S07]  /*2310*/  LDSM.16.M88.4 R48, [R251+0x800] ;  /* 0x00080000fb30783b */ /* 0x000eae0000000200 */
[C---:B------:R-:W-:Y:S08]  /*2320*/  HMMA.16816.F32 R24, R176.reuse, R56, R24 ;  /* 0x00000038b018723c */ /* 0x040ff00000001818 */
[C---:B------:R-:W-:Y:S01]  /*2330*/  HMMA.16816.F32 R28, R176.reuse, R58, R32 ;  /* 0x0000003ab01c723c */ /* 0x040fe20000001820 */
[----:B------:R-:W1:Y:S07]  /*2340*/  LDSM.16.M88.4 R56, [R251+0x1000] ;  /* 0x00100000fb38783b */ /* 0x000e6e0000000200 */
[----:B------:R-:W-:Y:S01]  /*2350*/  HMMA.16816.F32 R32, R176, R68, R36 ;  /* 0x00000044b020723c */ /* 0x000fe20000001824 */
[----:B------:R-:W1:Y:S07]  /*2360*/  LDSM.16.M88.4 R68, [R251+0x1800] ;  /* 0x00180000fb44783b */ /* 0x000e6e0000000200 */
[C---:B---3--:R-:W-:Y:S08]  /*2370*/  HMMA.16816.F32 R36, R192.reuse, R60, R44 ;  /* 0x0000003cc024723c */ /* 0x048ff0000000182c */
[C---:B------:R-:W-:Y:S01]  /*2380*/  HMMA.16816.F32 R12, R192.reuse, R62, R12 ;  /* 0x0000003ec00c723c */ /* 0x040fe2000000180c */
[----:B------:R-:W-:Y:S07]  /*2390*/  LDSM.16.M88.4 R60, [R248+0x13100] ;  /* 0x01310000f83c783b */ /* 0x000fee0000000200 */
[C---:B----4-:R-:W-:Y:S08]  /*23a0*/  HMMA.16816.F32 R8, R192.reuse, R52, R8 ;  /* 0x00000034c008723c */ /* 0x050ff00000001808 */
[C---:B------:R-:W-:Y:S01]  /*23b0*/  HMMA.16816.F32 R20, R192.reuse, R54, R20 ;  /* 0x00000036c014723c */ /* 0x040fe20000001814 */
[----:B------:R-:W3:Y:S07]  /*23c0*/  LDSM.16.M88.4 R52, [R248+0x12900] ;  /* 0x01290000f834783b */ /* 0x000eee0000000200 */
[C---:B-----5:R-:W-:Y:S08]  /*23d0*/  HMMA.16816.F32 R24, R192.reuse, R64, R24 ;  /* 0x00000040c018723c */ /* 0x060ff00000001818 */
[C---:B------:R-:W-:Y:S01]  /*23e0*/  HMMA.16816.F32 R28, R192.reuse, R66, R28 ;  /* 0x00000042c01c723c */ /* 0x040fe2000000181c */
[----:B------:R-:W-:Y:S07]  /*23f0*/  LDSM.16.M88.4 R64, [R95+0x3800] ;  /* 0x003800005f40783b */ /* 0x000fee0000000200 */
[----:B-1----:R-:W-:Y:S08]  /*2400*/  HMMA.16816.F32 R32, R192, R72, R32 ;  /* 0x00000048c020723c */ /* 0x002ff00000001820 */
[----:B------:R-:W-:Y:S08]  /*2410*/  HMMA.16816.F32 R36, R196, R84, R36 ;  /* 0x00000054c424723c */ /* 0x000ff00000001824 */
[----:B------:R-:W-:Y:S01]  /*2420*/  HMMA.16816.F32 R44, R192, R74, R40 ;  /* 0x0000004ac02c723c */ /* 0x000fe20000001828 */
[----:B------:R-:W1:Y:S04]  /*2430*/  LDSM.16.M88.4 R72, [R248+0x13900] ;  /* 0x01390000f848783b */ /* 0x000e680000000200 */
[----:B------:R-:W4:Y:S03]  /*2440*/  LDSM.16.M88.4 R40, [R95+0x2800] ;  /* 0x002800005f28783b */ /* 0x000f260000000200 */
[C---:B------:R-:W-:Y:S01]  /*2450*/  HMMA.16816.F32 R16, R196.reuse, R86, R12 ;  /* 0x00000056c410723c */ /* 0x040fe2000000180c */
[----:B------:R-:W-:Y:S07]  /*2460*/  LDSM.16.M88.4 R84, [R94+0x12100] ;  /* 0x012100005e54783b */ /* 0x000fee0000000200 */
[C---:B--2---:R-:W-:Y:S08]  /*2470*/  HMMA.16816.F32 R12, R196.reuse, R48, R8 ;  /* 0x00000030c40c723c */ /* 0x044ff00000001808 */
[C---:B------:R-:W-:Y:S01]  /*2480*/  HMMA.16816.F32 R8, R196.reuse, R50, R20 ;  /* 0x00000032c408723c */ /* 0x040fe20000001814 */
[----:B------:R-:W-:Y:S07]  /*2490*/  LDSM.16.M88.4 R48, [R94+0x12900] ;  /* 0x012900005e30783b */ /* 0x000fee0000000200 */
[C---:B------:R-:W-:Y:S08]  /*24a0*/  HMMA.16816.F32 R24, R196.reuse, R56, R24 ;  /* 0x00000038c418723c */ /* 0x040ff00000001818 */
[C---:B------:R-:W-:Y:S01]  /*24b0*/  HMMA.16816.F32 R28, R196.reuse, R58, R28 ;  /* 0x0000003ac41c723c */ /* 0x040fe2000000181c */
[----:B------:R-:W2:Y:S07]  /*24c0*/  LDSM.16.M88.4 R56, [R95+0x3000] ;  /* 0x003000005f38783b */ /* 0x000eae0000000200 */
[----:B------:R-:W-:Y:S08]  /*24d0*/  HMMA.16816.F32 R32, R196, R68, R32 ;  /* 0x00000044c420723c */ /* 0x000ff00000001820 */
[----:B------:R-:W-:Y:S08]  /*24e0*/  HMMA.16816.F32 R36, R200, R80, R36 ;  /* 0x00000050c824723c */ /* 0x000ff00000001824 */
[----:B------:R-:W-:Y:S01]  /*24f0*/  HMMA.16816.F32 R44, R196, R70, R44 ;  /* 0x00000046c42c723c */ /* 0x000fe2000000182c */
[----:B------:R-:W-:Y:S07]  /*2500*/  LDSM.16.M88.4 R68, [R251+0x3800] ;  /* 0x00380000fb44783b */ /* 0x000fee0000000200 */
[C---:B------:R-:W-:Y:S01]  /*2510*/  HMMA.16816.F32 R20, R200.reuse, R82, R16 ;  /* 0x00000052c814723c */ /* 0x040fe20000001810 */
[----:B------:R-:W-:Y:S07]  /*2520*/  LDSM.16.M88.4 R80, [R248+0x15900] ;  /* 0x01590000f850783b */ /* 0x000fee0000000200 */
[C---:B---3--:R-:W-:Y:S08]  /*2530*/  HMMA.16816.F32 R16, R200.reuse, R52, R12 ;  /* 0x00000034c810723c */ /* 0x048ff0000000180c */
[C---:B------:R-:W-:Y:S01]  /*2540*/  HMMA.16816.F32 R12, R200.reuse, R54, R8 ;  /* 0x00000036c80c723c */ /* 0x040fe20000001808 */
[----:B------:R-:W3:Y:S07]  /*2550*/  LDSM.16.M88.4 R52, [R94+0x13100] ;  /* 0x013100005e34783b */ /* 0x000eee0000000200 */
[C---:B------:R-:W-:Y:S08]  /*2560*/  HMMA.16816.F32 R8, R200.reuse, R60, R24 ;  /* 0x0000003cc808723c */ /* 0x040ff00000001818 */
[C---:B------:R-:W-:Y:S01]  /*2570*/  HMMA.16816.F32 R28, R200.reuse, R62, R28 ;  /* 0x0000003ec81c723c */ /* 0x040fe2000000181c */
[----:B------:R-:W5:Y:S07]  /*2580*/  LDSM.16.M88.4 R60, [R94+0x13900] ;  /* 0x013900005e3c783b */ /* 0x000f6e0000000200 */
[----:B-1----:R-:W-:Y:S08]  /*2590*/  HMMA.16816.F32 R32, R200, R72, R32 ;  /* 0x00000048c820723c */ /* 0x002ff00000001820 */
[----:B------:R-:W-:Y:S08]  /*25a0*/  HMMA.16816.F32 R36, R204, R76, R36 ;  /* 0x0000004ccc24723c */ /* 0x000ff00000001824 */
[----:B------:R-:W-:Y:S01]  /*25b0*/  HMMA.16816.F32 R44, R200, R74, R44 ;  /* 0x0000004ac82c723c */ /* 0x000fe2000000182c */
[----:B------:R-:W1:Y:S07]  /*25c0*/  LDSM.16.M88.4 R72, [R251+0x2000] ;  /* 0x00200000fb48783b */ /* 0x000e6e0000000200 */
[C---:B------:R-:W-:Y:S01]  /*25d0*/  HMMA.16816.F32 R24, R204.reuse, R78, R20 ;  /* 0x0000004ecc18723c */ /* 0x040fe20000001814 */
[----:B------:R-:W-:Y:S07]  /*25e0*/  LDSM.16.M88.4 R76, [R94+0x14100] ;  /* 0x014100005e4c783b */ /* 0x000fee0000000200 */
[C---:B----4-:R-:W-:Y:S08]  /*25f0*/  HMMA.16816.F32 R20, R204.reuse, R40, R16 ;  /* 0x00000028cc14723c */ /* 0x050ff00000001810 */
[C---:B------:R-:W-:Y:S01]  /*2600*/  HMMA.16816.F32 R16, R204.reuse, R42, R12 ;  /* 0x0000002acc10723c */ /* 0x040fe2000000180c */
[----:B------:R-:W4:Y:S07]  /*2610*/  LDSM.16.M88.4 R40, [R251+0x2800] ;  /* 0x00280000fb28783b */ /* 0x000f2e0000000200 */
[C---:B--2---:R-:W-:Y:S08]  /*2620*/  HMMA.16816.F32 R12, R204.reuse, R56, R8 ;  /* 0x00000038cc0c723c */ /* 0x044ff00000001808 */
[C---:B------:R-:W-:Y:S01]  /*2630*/  HMMA.16816.F32 R8, R204.reuse, R58, R28 ;  /* 0x0000003acc08723c */ /* 0x040fe2000000181c */
[----:B------:R-:W2:Y:S07]  /*2640*/  LDSM.16.M88.4 R56, [R251+0x3000] ;  /* 0x00300000fb38783b */ /* 0x000eae0000000200 */
[----:B------:R-:W-:Y:S08]  /*2650*/  HMMA.16816.F32 R32, R204, R64, R32 ;  /* 0x00000040cc20723c */ /* 0x000ff00000001820 */
[C---:B------:R-:W-:Y:S08]  /*2660*/  HMMA.16816.F32 R36, R208.reuse, R84, R36 ;  /* 0x00000054d024723c */ /* 0x040ff00000001824 */
[C---:B------:R-:W-:Y:S01]  /*2670*/  HMMA.16816.F32 R28, R208.reuse, R86, R24 ;  /* 0x00000056d01c723c */ /* 0x040fe20000001818 */
[----:B------:R-:W1:Y:S07]  /*2680*/  LDSM.16.M88.4 R84, [R95+0x4000] ;  /* 0x004000005f54783b */ /* 0x000e6e0000000200 */
[C---:B------:R-:W-:Y:S08]  /*2690*/  HMMA.16816.F32 R24, R208.reuse, R48, R20 ;  /* 0x00000030d018723c */ /* 0x040ff00000001814 */
[C---:B------:R-:W-:Y:S01]  /*26a0*/  HMMA.16816.F32 R20, R208.reuse, R50, R16 ;  /* 0x00000032d014723c */ /* 0x040fe20000001810 */
[----:B------:R-:W-:Y:S07]  /*26b0*/  LDSM.16.M88.4 R48, [R95+0x4800] ;  /* 0x004800005f30783b */ /* 0x000fee0000000200 */
[C---:B---3--:R-:W-:Y:S08]  /*26c0*/  HMMA.16816.F32 R16, R208.reuse, R52, R12 ;  /* 0x00000034d010723c */ /* 0x048ff0000000180c */
[C---:B------:R-:W-:Y:S01]  /*26d0*/  HMMA.16816.F32 R12, R208.reuse, R54, R8 ;  /* 0x00000036d00c723c */ /* 0x040fe20000001808 */
[----:B------:R-:W3:Y:S07]  /*26e0*/  LDSM.16.M88.4 R52, [R248+0x14900] ;  /* 0x01490000f834783b */ /* 0x000eee0000000200 */
[----:B-----5:R-:W-:Y:S08]  /*26f0*/  HMMA.16816.F32 R8, R208, R60, R32 ;  /* 0x0000003cd008723c */ /* 0x020ff00000001820 */
[----:B-1----:R-:W-:Y:S08]  /*2700*/  HMMA.16816.F32 R36, R212, R72, R36 ;  /* 0x00000048d424723c */ /* 0x002ff00000001824 */
[----:B------:R-:W-:Y:S01]  /*2710*/  HMMA.16816.F32 R44, R204, R66, R44 ;  /* 0x00000042cc2c723c */ /* 0x000fe2000000182c */
[----:B------:R-:W1:Y:S07]  /*2720*/  LDSM.16.M88.4 R64, [R248+0x15100] ;  /* 0x01510000f840783b */ /* 0x000e6e0000000200 */
[C---:B------:R-:W-:Y:S01]  /*2730*/  HMMA.16816.F32 R32, R212.reuse, R74, R28 ;  /* 0x0000004ad420723c */ /* 0x040fe2000000181c */
[----:B------:R-:W-:Y:S07]  /*2740*/  LDSM.16.M88.4 R72, [R95+0x5800] ;  /* 0x005800005f48783b */ /* 0x000fee0000000200 */
[C---:B----4-:R-:W-:Y:S08]  /*2750*/  HMMA.16816.F32 R28, R212.reuse, R40, R24 ;  /* 0x00000028d41c723c */ /* 0x050ff00000001818 */
[C---:B------:R-:W-:Y:S08]  /*2760*/  HMMA.16816.F32 R24, R212.reuse, R42, R20 ;  /* 0x0000002ad418723c */ /* 0x040ff00000001814 */
[C---:B--2---:R-:W-:Y:S08]  /*2770*/  HMMA.16816.F32 R20, R212.reuse, R56, R16 ;  /* 0x00000038d414723c */ /* 0x044ff00000001810 */
[C---:B------:R-:W-:Y:S01]  /*2780*/  HMMA.16816.F32 R16, R212.reuse, R58, R12 ;  /* 0x0000003ad410723c */ /* 0x040fe2000000180c */
[----:B------:R-:W-:Y:S07]  /*2790*/  LDSM.16.M88.4 R56, [R94+0x14900] ;  /* 0x014900005e38783b */ /* 0x000fee0000000200 */
[----:B------:R-:W-:Y:S08]  /*27a0*/  HMMA.16816.F32 R12, R212, R68, R8 ;  /* 0x00000044d40c723c */ /* 0x000ff00000001808 */
[----:B------:R-:W-:Y:S08]  /*27b0*/  HMMA.16816.F32 R8, R216, R88, R36 ;  /* 0x00000058d808723c */ /* 0x000ff00000001824 */
[----:B------:R-:W-:Y:S01]  /*27c0*/  HMMA.16816.F32 R44, R208, R62, R44 ;  /* 0x0000003ed02c723c */ /* 0x000fe2000000182c */
[----:B------:R-:W2:Y:S07]  /*27d0*/  LDSM.16.M88.4 R60, [R95+0x5000] ;  /* 0x005000005f3c783b */ /* 0x000eae0000000200 */
[----:B------:R-:W-:Y:S08]  /*27e0*/  HMMA.16816.F32 R40, R216, R90, R32 ;  /* 0x0000005ad828723c */ /* 0x000ff00000001820 */
[----:B------:R-:W-:Y:S08]  /*27f0*/  HMMA.16816.F32 R8, R220, R84, R8 ;  /* 0x00000054dc08723c */ /* 0x000ff00000001808 */
[C---:B---3--:R-:W-:Y:S08]  /*2800*/  HMMA.16816.F32 R32, R216.reuse, R52, R28 ;  /* 0x00000034d820723c */ /* 0x048ff0000000181c */
[----:B------:R-:W-:Y:S08]  /*2810*/  HMMA.16816.F32 R36, R216, R54, R24 ;  /* 0x00000036d824723c */ /* 0x000ff00000001818 */
[----:B------:R-:W-:Y:S01]  /*2820*/  HMMA.16816.F32 R44, R212, R70, R44 ;  /* 0x00000046d42c723c */ /* 0x000fe2000000182c */
[----:B------:R-:W3:Y:S07]  /*2830*/  LDSM.16.M88.4 R68, [R251+0x4000] ;  /* 0x00400000fb44783b */ /* 0x000eee0000000200 */
[C---:B-1----:R-:W-:Y:S08]  /*2840*/  HMMA.16816.F32 R28, R216.reuse, R64, R20 ;  /* 0x00000040d81c723c */ /* 0x042ff00000001814 */
[C---:B------:R-:W-:Y:S01]  /*2850*/  HMMA.16816.F32 R24, R216.reuse, R66, R16 ;  /* 0x00000042d818723c */ /* 0x040fe20000001810 */
[----:B------:R-:W-:Y:S07]  /*2860*/  LDSM.16.M88.4 R64, [R94+0x15900] ;  /* 0x015900005e40783b */ /* 0x000fee0000000200 */
[----:B------:R-:W-:Y:S08]  /*2870*/  HMMA.16816.F32 R20, R216, R80, R12 ;  /* 0x00000050d814723c */ /* 0x000ff0000000180c */
[----:B------:R-:W-:Y:S08]  /*2880*/  HMMA.16816.F32 R12, R220, R86, R40 ;  /* 0x00000056dc0c723c */ /* 0x000ff00000001828 */
[----:B------:R-:W-:Y:S08]  /*2890*/  HMMA.16816.F32 R8, R224, R76, R8 ;  /* 0x0000004ce008723c */ /* 0x000ff00000001808 */
[C---:B--2---:R-:W-:Y:S01]  /*28a0*/  HMMA.16816.F32 R40, R220.reuse, R62, R24 ;  /* 0x0000003edc28723c */ /* 0x044fe20000001818 */
[----:B------:R-:W1:Y:S07]  /*28b0*/  LDSM.16.M88.4 R24, [R248+0x16100] ;  /* 0x01610000f818783b */ /* 0x000e6e0000000200 */
[----:B------:R-:W-:Y:S01]  /*28c0*/  HMMA.16816.F32 R52, R220, R72, R20 ;  /* 0x00000048dc34723c */ /* 0x000fe20000001814 */
[----:B------:R-:W2:Y:S07]  /*28d0*/  LDSM.16.M88.4 R20, [R94+0x15100] ;  /* 0x015100005e14783b */ /* 0x000eae0000000200 */
[----:B------:R-:W-:Y:S01]  /*28e0*/  HMMA.16816.F32 R12, R224, R78, R12 ;  /* 0x0000004ee00c723c */ /* 0x000fe2000000180c */
[----:B------:R-:W-:Y:S07]  /*28f0*/  LDSM.16.M88.4 R76, [R251+0x5800] ;  /* 0x00580000fb4c783b */ /* 0x000fee0000000200 */
[----:B------:R-:W-:Y:S01]  /*2900*/  HMMA.16816.F32 R16, R216, R82, R44 ;  /* 0x00000052d810723c */ /* 0x000fe2000000182c */
[----:B------:R-:W-:Y:S07]  /*2910*/  LDSM.16.M88.4 R44, [R95+0x6000] ;  /* 0x006000005f2c783b */ /* 0x000fee0000000200 */
[C---:B------:R-:W-:Y:S08]  /*2920*/  HMMA.16816.F32 R32, R220.reuse, R48, R32 ;  /* 0x00000030dc20723c */ /* 0x040ff00000001820 */
[----:B------:R-:W-:Y:S08]  /*2930*/  HMMA.16816.F32 R36, R220, R50, R36 ;  /* 0x00000032dc24723c */ /* 0x000ff00000001824 */
[----:B---3--:R-:W-:Y:S08]  /*2940*/  HMMA.16816.F32 R8, R228, R68, R8 ;  /* 0x00000044e408723c */ /* 0x008ff00000001808 */
[----:B------:R-:W-:Y:S01]  /*2950*/  HMMA.16816.F32 R48, R220, R60, R28 ;  /* 0x0000003cdc30723c */ /* 0x000fe2000000181c */
[----:B------:R-:W3:Y:S04]  /*2960*/  LDSM.16.M88.4 R28, [R251+0x4800] ;  /* 0x00480000fb1c783b */ /* 0x000ee80000000200 */
[----:B------:R-:W-:Y:S03]  /*2970*/  LDSM.16.M88.4 R60, [R251+0x6000] ;  /* 0x00600000fb3c783b */ /* 0x000fe60000000200 */
[----:B------:R-:W-:Y:S08]  /*2980*/  HMMA.16816.F32 R12, R228, R70, R12 ;  /* 0x00000046e40c723c */ /* 0x000ff0000000180c */
[----:B------:R-:W-:Y:S08]  /*2990*/  HMMA.16816.F32 R84, R220, R74, R16 ;  /* 0x0000004adc54723c */ /* 0x000ff00000001810 */
[----:B------:R-:W-:Y:S01]  /*29a0*/  HMMA.16816.F32 R16, R224, R56, R32 ;  /* 0x00000038e010723c */ /* 0x000fe20000001820 */
[----:B------:R-:W-:Y:S07]  /*29b0*/  LDSM.16.M88.4 R32, [R251+0x5000] ;  /* 0x00500000fb20783b */ /* 0x000fee0000000200 */
[----:B-1----:R-:W-:Y:S08]  /*29c0*/  HMMA.16816.F32 R8, R232, R24, R8 ;  /* 0x00000018e808723c */ /* 0x002ff00000001808 */
[C---:B--2---:R-:W-:Y:S01]  /*29d0*/  HMMA.16816.F32 R80, R224.reuse, R20, R48 ;  /* 0x00000014e050723c */ /* 0x044fe20000001830 */
[----:B------:R-:W1:Y:S07]  /*29e0*/  LDSM.16.M88.4 R48, [R248+0x16900] ;  /* 0x01690000f830783b */ /* 0x000e6e0000000200 */
[----:B------:R-:W-:Y:S01]  /*29f0*/  HMMA.16816.F32 R36, R224, R58, R36 ;  /* 0x0000003ae024723c */ /* 0x000fe20000001824 */
[----:B------:R-:W2:Y:S07]  /*2a00*/  LDSM.16.M88.4 R56, [R94+0x16100] ;  /* 0x016100005e38783b */ /* 0x000eae0000000200 */
[----:B------:R-:W-:Y:S08]  /*2a10*/  HMMA.16816.F32 R12, R232, R26, R12 ;  /* 0x0000001ae80c723c */ /* 0x000ff0000000180c */
[----:B---3--:R-:W-:Y:S08]  /*2a20*/  HMMA.16816.F32 R16, R228, R28, R16 ;  /* 0x0000001ce410723c */ /* 0x008ff00000001810 */
[----:B------:R-:W-:Y:S08]  /*2a30*/  HMMA.16816.F32 R8, R236, R44, R8 ;  /* 0x0000002cec08723c */ /* 0x000ff00000001808 */
[----:B------:R-:W-:Y:S01]  /*2a40*/  HMMA.16816.F32 R68, R224, R64, R52 ;  /* 0x00000040e044723c */ /* 0x000fe20000001834 */
[----:B------:R-:W3:Y:S07]  /*2a50*/  LDSM.16.M88.4 R52, [R95+0x6800] ;  /* 0x006800005f34783b */ /* 0x000eee0000000200 */
[----:B------:R-:W-:Y:S08]  /*2a60*/  HMMA.16816.F32 R28, R228, R30, R36 ;  /* 0x0000001ee41c723c */ /* 0x000ff00000001824 */
[----:B------:R-:W-:Y:S01]  /*2a70*/  HMMA.16816.F32 R72, R224, R22, R40 ;  /* 0x00000016e048723c */ /* 0x000fe20000001828 */
[----:B------:R-:W4:Y:S07]  /*2a80*/  LDSM.16.M88.4 R40, [R248+0x17100] ;  /* 0x01710000f828783b */ /* 0x000f2e0000000200 */
[----:B------:R-:W-:Y:S01]  /*2a90*/  HMMA.16816.F32 R20, R236, R46, R12 ;  /* 0x0000002eec14723c */ /* 0x000fe2000000180c */
[----:B------:R-:W-:Y:S07]  /*2aa0*/  LDSM.16.M88.4 R44, [R95+0x7000] ;  /* 0x007000005f2c783b */ /* 0x000fee0000000200 */
[----:B-1----:R-:W-:Y:S08]  /*2ab0*/  HMMA.16816.F32 R16, R232, R48, R16 ;  /* 0x00000030e810723c */ /* 0x002ff00000001810 */
[----:B--2---:R-:W-:Y:S08]  /*2ac0*/  HMMA.16816.F32 R12, R240, R56, R8 ;  /* 0x00000038f00c723c */ /* 0x004ff00000001808 */
[----:B------:R-:W-:Y:S01]  /*2ad0*/  HMMA.16816.F32 R84, R224, R66, R84 ;  /* 0x00000042e054723c */ /* 0x000fe20000001854 */
[----:B------:R-:W1:Y:S07]  /*2ae0*/  LDSM.16.M88.4 R64, [R94+0x16900] ;  /* 0x016900005e40783b */ /* 0x000e6e0000000200 */
[----:B------:R-:W-:Y:S08]  /*2af0*/  HMMA.16816.F32 R24, R228, R32, R80 ;  /* 0x00000020e418723c */ /* 0x000ff00000001850 */
[----:B------:R-:W-:Y:S01]  /*2b00*/  HMMA.16816.F32 R28, R232, R50, R28 ;  /* 0x00000032e81c723c */ /* 0x000fe2000000181c */
[----:B------:R-:W-:Y:S07]  /*2b10*/  LDSM.16.M88.4 R48, [R251+0x7000] ;  /* 0x00700000fb30783b */ /* 0x000fee0000000200 */
[----:B------:R-:W-:Y:S08]  /*2b20*/  HMMA.16816.F32 R36, R228, R34, R72 ;  /* 0x00000022e424723c */ /* 0x000ff00000001848 */
[----:B------:R-:W-:Y:S01]  /*2b30*/  HMMA.16816.F32 R8, R240, R58, R20 ;  /* 0x0000003af008723c */ /* 0x000fe20000001814 */
[----:B------:R-:W2:Y:S07]  /*2b40*/  LDSM.16.M88.4 R56, [R251+0x6800] ;  /* 0x00680000fb38783b */ /* 0x000eae0000000200 */
[----:B---3--:R-:W-:Y:S08]  /*2b50*/  HMMA.16816.F32 R16, R236, R52, R16 ;  /* 0x00000034ec10723c */ /* 0x008ff00000001810 */
[----:B------:R-:W-:Y:S08]  /*2b60*/  HMMA.16816.F32 R32, R244, R60, R12 ;  /* 0x0000003cf420723c */ /* 0x000ff0000000180c */
[----:B----4-:R-:W-:Y:S08]  /*2b70*/  HMMA.16816.F32 R12, R232, R40, R24 ;  /* 0x00000028e80c723c */ /* 0x010ff00000001818 */
[----:B------:R-:W-:Y:S01]  /*2b80*/  HMMA.16816.F32 R28, R236, R54, R28 ;  /* 0x00000036ec1c723c */ /* 0x000fe2000000181c */
[----:B------:R-:W3:Y:S07]  /*2b90*/  LDSM.16.M88.4 R52, [R94+0x17100] ;  /* 0x017100005e34783b */ /* 0x000eee0000000200 */
[----:B------:R-:W-:Y:S01]  /*2ba0*/  HMMA.16816.F32 R20, R232, R42, R36 ;  /* 0x0000002ae814723c */ /* 0x000fe20000001824 */
[----:B------:R-:W4:Y:S01]  /*2bb0*/  LDSM.16.M88.4 R36, [R248+0x17900] ;  /* 0x01790000f824783b */ /* 0x000f220000000200 */
[----:B------:R-:W-:-:S02]  /*2bc0*/  FMUL.FTZ R32, R32, c[0x0][0x320] ;  /* 0x0000c80020207a20 */ /* 0x000fc40000410000 */
[----:B------:R-:W-:Y:S01]  /*2bd0*/  FMUL.FTZ R33, R33, c[0x0][0x320] ;  /* 0x0000c80021217a20 */ /* 0x000fe20000410000 */
[----:B------:R-:W5:Y:S01]  /*2be0*/  LDSM.16.M88.4 R40, [R95+0x7800] ;  /* 0x007800005f28783b */ /* 0x000f620000000200 */
[----:B------:R-:W-:Y:S02]  /*2bf0*/  FMUL.FTZ R34, R34, c[0x0][0x320] ;  /* 0x0000c80022227a20 */ /* 0x000fe40000410000 */
[----:B------:R-:W-:Y:S01]  /*2c00*/  HMMA.16816.F32 R8, R244, R62, R8 ;  /* 0x0000003ef408723c */ /* 0x000fe20000001808 */
[----:B------:R-:W-:Y:S01]  /*2c10*/  FMUL.FTZ R35, R35, c[0x0][0x320] ;  /* 0x0000c80023237a20 */ /* 0x000fe20000410000 */
[----:B------:R-:W-:Y:S06]  /*2c20*/  MUFU.TANH R63, R33 ;  /* 0x00000021003f7308 */ /* 0x000fec0000002400 */
[----:B-1----:R-:W-:Y:S02]  /*2c30*/  HMMA.16816.F32 R24, R240, R64, R16 ;  /* 0x00000040f018723c */ /* 0x002fe40000001810 */
[----:B------:R-:W-:Y:S06]  /*2c40*/  MUFU.TANH R64, R32 ;  /* 0x0000002000407308 */ /* 0x000fec0000002400 */
[----:B------:R-:W-:Y:S02]  /*2c50*/  HMMA.16816.F32 R68, R228, R76, R68 ;  /* 0x0000004ce444723c */ /* 0x000fe40000001844 */
[----:B------:R-:W1:Y:S06]  /*2c60*/  MUFU.TANH R7, R34 ;  /* 0x0000002200077308 */ /* 0x000e6c0000002400 */
[----:B------:R-:W-:Y:S01]  /*2c70*/  HMMA.16816.F32 R16, R236, R44, R12 ;  /* 0x0000002cec10723c */ /* 0x000fe2000000180c */
[----:B------:R-:W-:Y:S01]  /*2c80*/  FMUL.FTZ R9, R9, c[0x0][0x320] ;  /* 0x0000c80009097a20 */ /* 0x000fe20000410000 */
[----:B------:R2:W-:Y:S01]  /*2c90*/  MUFU.TANH R6, R35 ;  /* 0x0000002300067308 */ /* 0x0005e20000002400 */
[----:B------:R-:W-:-:S02]  /*2ca0*/  FMUL.FTZ R10, R10, c[0x0][0x320] ;  /* 0x0000c8000a0a7a20 */ /* 0x000fc40000410000 */
[----:B------:R-:W-:Y:S02]  /*2cb0*/  FMUL.FTZ R11, R11, c[0x0][0x320] ;  /* 0x0000c8000b0b7a20 */ /* 0x000fe40000410000 */
[----:B------:R-:W-:Y:S01]  /*2cc0*/  FMUL.FTZ R2, R8, c[0x0][0x320] ;  /* 0x0000c80008027a20 */ /* 0x000fe20000410000 */
[----:B------:R-:W-:Y:S02]  /*2cd0*/  HMMA.16816.F32 R12, R240, R66, R28 ;  /* 0x00000042f00c723c */ /* 0x000fe4000000181c */
[----:B------:R-:W-:Y:S06]  /*2ce0*/  MUFU.TANH R61, R9 ;  /* 0x00000009003d7308 */ /* 0x000fec0000002400 */
[----:B------:R-:W-:Y:S02]  /*2cf0*/  HMMA.16816.F32 R28, R228, R78, R84 ;  /* 0x0000004ee41c723c */ /* 0x000fe40000001854 */
[----:B------:R-:W-:Y:S06]  /*2d00*/  MUFU.TANH R60, R10 ;  /* 0x0000000a003c7308 */ /* 0x000fec0000002400 */
[----:B--2---:R-:W-:Y:S02]  /*2d10*/  HMMA.16816.F32 R32, R244, R56, R24 ;  /* 0x00000038f420723c */ /* 0x004fe40000001818 */
[----:B------:R4:W2:Y:S06]  /*2d20*/  MUFU.TANH R57, R11 ;  /* 0x0000000b00397308 */ /* 0x0008ac0000002400 */
[----:B------:R-:W-:Y:S02]  /*2d30*/  HMMA.16816.F32 R24, R236, R46, R20 ;  /* 0x0000002eec18723c */ /* 0x000fe40000001814 */
[----:B------:R1:W-:Y:S06]  /*2d40*/  MUFU.TANH R62, R2 ;  /* 0x00000002003e7308 */ /* 0x0003ec0000002400 */
[----:B---3--:R-:W-:Y:S08]  /*2d50*/  HMMA.16816.F32 R20, R240, R52, R16 ;  /* 0x00000034f014723c */ /* 0x008ff00000001810 */
[----:B----4-:R-:W-:Y:S01]  /*2d60*/  HMMA.16816.F32 R8, R232, R36, R68 ;  /* 0x00000024e808723c */ /* 0x010fe20000001844 */
[----:B------:R-:W-:Y:S01]  /*2d70*/  FMUL.FTZ R32, R32, c[0x0][0x320] ;  /* 0x0000c80020207a20 */ /* 0x000fe20000410000 */
[----:B-1----:R-:W-:Y:S01]  /*2d80*/  LOP3.LUT R2, R93, 0xffffffe0, RZ, 0xc0, !PT ;  /* 0xffffffe05d027812 */ /* 0x002fe200078ec0ff */
[----:B------:R-:W-:-:S02]  /*2d90*/  FMUL.FTZ R33, R33, c[0x0][0x320] ;  /* 0x0000c80021217a20 */ /* 0x000fc40000410000 */
[----:B------:R-:W1:Y:S01]  /*2da0*/  MUFU.TANH R56, R32 ;  /* 0x0000002000387308 */ /* 0x000e620000002400 */
[----:B------:R-:W-:Y:S02]  /*2db0*/  FMUL.FTZ R34, R34, c[0x0][0x320] ;  /* 0x0000c80022227a20 */ /* 0x000fe40000410000 */
[----:B------:R-:W-:Y:S01]  /*2dc0*/  HMMA.16816.F32 R16, R244, R58, R12 ;  /* 0x0000003af410723c */ /* 0x000fe2000000180c */
[----:B------:R-:W-:Y:S02]  /*2dd0*/  IMAD.IADD R2, R107, 0x1, -R2 ;  /* 0x000000016b027824 */ /* 0x000fe400078e0a02 */
[----:B------:R-:W-:Y:S02]  /*2de0*/  FMUL.FTZ R35, R35, c[0x0][0x320] ;  /* 0x0000c80023237a20 */ /* 0x000fe40000410000 */
[----:B------:R-:W-:Y:S01]  /*2df0*/  MUFU.TANH R47, R33 ;  /* 0x00000021002f7308 */ /* 0x000fe20000002400 */
[----:B------:R-:W-:Y:S02]  /*2e00*/  SHF.R.S32.HI R3, RZ, 0x1f, R2 ;  /* 0x0000001fff037819 */ /* 0x000fe40000011402 */
[----:B------:R-:W-:Y:S01]  /*2e10*/  HMMA.16816.F32 R12, R232, R38, R28 ;  /* 0x00000026e80c723c */ /* 0x000fe2000000181c */
[----:B------:R-:W3:Y:S01]  /*2e20*/  LDSM.16.M88.4 R36, [R94+0x17900] ;  /* 0x017900005e24783b */ /* 0x000ee20000000200 */
[----:B------:R-:W-:-:S03]  /*2e30*/  LEA.HI R3, R3, R2, RZ, 0x2 ;  /* 0x0000000203037211 */ /* 0x000fc600078f10ff */
[----:B------:R-:W4:Y:S01]  /*2e40*/  MUFU.TANH R46, R34 ;  /* 0x00000022002e7308 */ /* 0x000f220000002400 */
[----:B------:R-:W-:Y:S02]  /*2e50*/  LOP3.LUT R3, R3, 0x7ffffffc, RZ, 0xc0, !PT ;  /* 0x7ffffffc03037812 */ /* 0x000fe400078ec0ff */
[----:B------:R-:W-:Y:S03]  /*2e60*/  HMMA.16816.F32 R24, R240, R54, R24 ;  /* 0x00000036f018723c */ /* 0x000fe60000001818 */
[----:B------:R-:W-:Y:S02]  /*2e70*/  IMAD.IADD R2, R2, 0x1, -R3 ;  /* 0x0000000102027824 */ /* 0x000fe400078e0a03 */
[----:B------:R-:W-:Y:S02]  /*2e80*/  MUFU.TANH R45, R35 ;  /* 0x00000023002d7308 */ /* 0x000fe40000002400 */
[----:B------:R-:W-:Y:S01]  /*2e90*/  IMAD R2, R2, -0x2, R92 ;  /* 0xfffffffe02027824 */ /* 0x000fe200078e025c */
[----:B-----5:R-:W-:Y:S01]  /*2ea0*/  HMMA.16816.F32 R8, R236, R40, R8 ;  /* 0x00000028ec08723c */ /* 0x020fe20000001808 */
[----:B------:R-:W-:-:S02]  /*2eb0*/  FMUL.FTZ R16, R16, c[0x0][0x320] ;  /* 0x0000c80010107a20 */ /* 0x000fc40000410000 */
[----:B------:R-:W-:Y:S01]  /*2ec0*/  FMUL.FTZ R17, R17, c[0x0][0x320] ;  /* 0x0000c80011117a20 */ /* 0x000fe20000410000 */
[----:B------:R-:W-:Y:S01]  /*2ed0*/  ISETP.GT.AND P0, PT, R2, RZ, PT ;  /* 0x000000ff0200720c */ /* 0x000fe20003f04270 */
[----:B------:R-:W-:Y:S01]  /*2ee0*/  FMUL.FTZ R18, R18, c[0x0][0x320] ;  /* 0x0000c80012127a20 */ /* 0x000fe20000410000 */
[----:B------:R-:W5:Y:S01]  /*2ef0*/  MUFU.TANH R44, R16 ;  /* 0x00000010002c7308 */ /* 0x000f620000002400 */
[----:B------:R-:W-:Y:S01]  /*2f00*/  FMUL.FTZ R19, R19, c[0x0][0x320] ;  /* 0x0000c80013137a20 */ /* 0x000fe20000410000 */
[----:B------:R-:W-:Y:S01]  /*2f10*/  HMMA.16816.F32 R28, R244, R48, R20 ;  /* 0x00000030f41c723c */ /* 0x000fe20000001814 */
[----:B------:R-:W1:Y:S01]  /*2f20*/  LDSM.16.M88.4 R20, [R251+0x7800] ;  /* 0x00780000fb14783b */ /* 0x000e620000000200 */
[----:B------:R-:W-:Y:S01]  /*2f30*/  ISETP.GT.AND P2, PT, R2, 0x1, PT ;  /* 0x000000010200780c */ /* 0x000fe20003f44270 */
[----:B------:R-:W-:-:S04]  /*2f40*/  DEPBAR.LE SB0, 0x0 ;  /* 0x000080000000791a */ /* 0x000fc80000000000 */
[----:B------:R-:W1:Y:S01]  /*2f50*/  MUFU.TANH R40, R17 ;  /* 0x0000001100287308 */ /* 0x000e620000002400 */
[----:B------:R-:W-:Y:S01]  /*2f60*/  HMMA.16816.F32 R12, R236, R42, R12 ;  /* 0x0000002aec0c723c */ /* 0x000fe2000000180c */
[----:B------:R-:W-:-:S06]  /*2f70*/  ISETP.GT.AND P1, PT, R2, 0x8, PT ;  /* 0x000000080200780c */ /* 0x000fcc0003f24270 */
[----:B------:R-:W1:Y:S01]  /*2f80*/  MUFU.TANH R52, R18 ;  /* 0x0000001200347308 */ /* 0x000e620000002400 */
[----:B------:R-:W-:Y:S07]  /*2f90*/  HMMA.16816.F32 R24, R244, R50, R24 ;  /* 0x00000032f418723c */ /* 0x000fee0000001818 */
[----:B------:R3:W1:Y:S01]  /*2fa0*/  MUFU.TANH R53, R19 ;  /* 0x0000001300357308 */ /* 0x0006620000002400 */
[----:B------:R-:W-:Y:S02]  /*2fb0*/  FMUL.FTZ R28, R28, c[0x0][0x320] ;  /* 0x0000c8001c1c7a20 */ /* 0x000fe40000410000 */
[----:B------:R-:W-:-:S02]  /*2fc0*/  FMUL.FTZ R29, R29, c[0x0][0x320] ;  /* 0x0000c8001d1d7a20 */ /* 0x000fc40000410000 */
[----:B------:R-:W-:Y:S02]  /*2fd0*/  FMUL.FTZ R31, R31, c[0x0][0x320] ;  /* 0x0000c8001f1f7a20 */ /* 0x000fe40000410000 */
[----:B------:R-:W-:Y:S01]  /*2fe0*/  FMUL.FTZ R30, R30, c[0x0][0x320] ;  /* 0x0000c8001e1e7a20 */ /* 0x000fe20000410000 */
[----:B------:R-:W1:Y:S01]  /*2ff0*/  MUFU.TANH R35, R28 ;  /* 0x0000001c00237308 */ /* 0x000e620000002400 */
[----:B---3--:R-:W-:Y:S08]  /*3000*/  HMMA.16816.F32 R16, R240, R36, R8 ;  /* 0x00000024f010723c */ /* 0x008ff00000001808 */
[----:B------:R-:W-:Y:S01]  /*3010*/  FMUL.FTZ R24, R24, c[0x0][0x320] ;  /* 0x0000c80018187a20 */ /* 0x000fe20000410000 */
[----:B------:R-:W3:Y:S01]  /*3020*/  MUFU.TANH R34, R29 ;  /* 0x0000001d00227308 */ /* 0x000ee20000002400 */
[----:B------:R-:W-:-:S02]  /*3030*/  FMUL.FTZ R3, R27, c[0x0][0x320] ;  /* 0x0000c8001b037a20 */ /* 0x000fc40000410000 */
[----:B------:R-:W-:Y:S02]  /*3040*/  FMUL.FTZ R25, R25, c[0x0][0x320] ;  /* 0x0000c80019197a20 */ /* 0x000fe40000410000 */
[----:B------:R-:W-:Y:S01]  /*3050*/  FMUL.FTZ R26, R26, c[0x0][0x320] ;  /* 0x0000c8001a1a7a20 */ /* 0x000fe20000410000 */
[----:B------:R-:W-:Y:S02]  /*3060*/  HMMA.16816.F32 R8, R240, R38, R12 ;  /* 0x00000026f008723c */ /* 0x000fe4000000180c */
[----:B------:R3:W-:Y:S05]  /*3070*/  MUFU.TANH R15, R24 ;  /* 0x00000018000f7308 */ /* 0x0007ea0000002400 */
[----:B------:R-:W-:-:S02]  /*3080*/  FSEL R14, R7, -INF , P0 ;  /* 0xff800000070e7808 */ /* 0x000fc40000000000 */
[----:B------:R-:W-:Y:S01]  /*3090*/  FSEL R7, R64, -INF , P0 ;  /* 0xff80000040077808 */ /* 0x000fe20000000000 */
[----:B------:R4:W-:Y:S01]  /*30a0*/  MUFU.TANH R12, R25 ;  /* 0x00000019000c7308 */ /* 0x0009e20000002400 */
[----:B------:R-:W-:Y:S01]  /*30b0*/  BAR.SYNC.DEFER_BLOCKING 0x0 ;  /* 0x0000000000007b1d */ /* 0x000fe20000010000 */
[----:B------:R-:W-:Y:S01]  /*30c0*/  ISETP.GT.AND P0, PT, R2, 0x9, PT ;  /* 0x000000090200780c */ /* 0x000fe20003f04270 */
[----:B-1----:R-:W-:Y:S03]  /*30d0*/  HMMA.16816.F32 R16, R244, R20, R16 ;  /* 0x00000014f410723c */ /* 0x002fe60000001810 */
[----:B--2---:R-:W-:Y:S02]  /*30e0*/  FSEL R27, R57, -INF , P0 ;  /* 0xff800000391b7808 */ /* 0x004fe40000000000 */
[----:B------:R1:W-:Y:S01]  /*30f0*/  MUFU.TANH R32, R31 ;  /* 0x0000001f00207308 */ /* 0x0003e20000002400 */
[----:B---3--:R-:W-:-:S02]  /*3100*/  FSEL R24, R6, -INF , P2 ;  /* 0xff80000006187808 */ /* 0x008fc40001000000 */
[----:B------:R-:W-:Y:S02]  /*3110*/  FSEL R6, R63, -INF , P2 ;  /* 0xff8000003f067808 */ /* 0x000fe40001000000 */
[----:B------:R-:W-:Y:S01]  /*3120*/  ISETP.GT.AND P2, PT, R2, 0x10, PT ;  /* 0x000000100200780c */ /* 0x000fe20003f44270 */
[----:B------:R-:W-:Y:S02]  /*3130*/  HMMA.16816.F32 R20, R244, R22, R8 ;  /* 0x00000016f414723c */ /* 0x000fe40000001808 */
[----:B------:R2:W-:Y:S01]  /*3140*/  MUFU.TANH R10, R3 ;  /* 0x00000003000a7308 */ /* 0x0005e20000002400 */
[----:B----4-:R-:W-:Y:S02]  /*3150*/  FSEL R25, R60, -INF , P1 ;  /* 0xff8000003c197808 */ /* 0x010fe40000800000 */
[----:B------:R-:W-:Y:S02]  /*3160*/  FSEL R13, R56, -INF , P2 ;  /* 0xff800000380d7808 */ /* 0x000fe40001000000 */
[----:B------:R-:W-:-:S02]  /*3170*/  FSEL R8, R62, -INF , P1 ;  /* 0xff8000003e087808 */ /* 0x000fc40000800000 */
[----:B------:R-:W-:Y:S01]  /*3180*/  FSEL R11, R61, -INF , P0 ;  /* 0xff8000003d0b7808 */ /* 0x000fe20000000000 */
[----:B------:R3:W4:Y:S01]  /*3190*/  MUFU.TANH R9, R26 ;  /* 0x0000001a00097308 */ /* 0x0007220000002400 */
[C---:B------:R-:W-:Y:S02]  /*31a0*/  ISETP.GT.AND P1, PT, R2.reuse, 0x11, PT ;  /* 0x000000110200780c */ /* 0x040fe40003f24270 */
[----:B------:R-:W-:Y:S02]  /*31b0*/  ISETP.GT.AND P0, PT, R2, 0x18, PT ;  /* 0x000000180200780c */ /* 0x000fe40003f04270 */
[----:B-1----:R-:W-:Y:S01]  /*31c0*/  FSEL R31, R46, -INF , P2 ;  /* 0xff8000002e1f7808 */ /* 0x002fe20001000000 */
[----:B------:R-:W-:Y:S01]  /*31d0*/  FMUL.FTZ R16, R16, c[0x0][0x320] ;  /* 0x0000c80010107a20 */ /* 0x000fe20000410000 */
[----:B------:R-:W-:Y:S01]  /*31e0*/  ISETP.GT.AND P2, PT, R2, 0x19, PT ;  /* 0x000000190200780c */ /* 0x000fe20003f44270 */
[----:B------:R-:W-:Y:S01]  /*31f0*/  FMUL.FTZ R18, R18, c[0x0][0x320] ;  /* 0x0000c80012127a20 */ /* 0x000fe20000410000 */
[----:B--2---:R-:W-:Y:S01]  /*3200*/  FMNMX.FTZ R3, R7, R6, !PT ;  /* 0x0000000607037209 */ /* 0x004fe20007810000 */
[----:B------:R1:W2:Y:S01]  /*3210*/  MUFU.TANH R33, R30 ;  /* 0x0000001e00217308 */ /* 0x0002a20000002400 */
[----:B-----5:R-:W-:Y:S01]  /*3220*/  FSEL R28, R44, -INF , P0 ;  /* 0xff8000002c1c7808 */ /* 0x020fe20000000000 */
[----:B------:R-:W-:Y:S01]  /*3230*/  FMUL.FTZ R17, R17, c[0x0][0x320] ;  /* 0x0000c80011117a20 */ /* 0x000fe20000410000 */
[----:B------:R-:W-:Y:S01]  /*3240*/  FMNMX.FTZ R3, R8, R3, !PT ;  /* 0x0000000308037209 */ /* 0x000fe20007810000 */
[----:B------:R-:W-:Y:S01]  /*3250*/  FMUL.FTZ R20, R20, c[0x0][0x320] ;  /* 0x0000c80014147a20 */ /* 0x000fe20000410000 */
[----:B------:R-:W-:Y:S01]  /*3260*/  FSEL R29, R40, -INF , P2 ;  /* 0xff800000281d7808 */ /* 0x000fe20001000000 */
[----:B------:R-:W-:Y:S01]  /*3270*/  FMUL.FTZ R19, R19, c[0x0][0x320] ;  /* 0x0000c80013137a20 */ /* 0x000fe20000410000 */
[----:B------:R-:W-:Y:S01]  /*3280*/  FMNMX.FTZ R3, R11, R3, !PT ;  /* 0x000000030b037209 */ /* 0x000fe20007810000 */
[----:B------:R-:W-:Y:S01]  /*3290*/  MUFU.TANH R16, R16 ;  /* 0x0000001000107308 */ /* 0x000fe20000002400 */
[----:B---3--:R-:W-:Y:S01]  /*32a0*/  FSEL R26, R47, -INF , P1 ;  /* 0xff8000002f1a7808 */ /* 0x008fe20000800000 */
[----:B------:R-:W-:Y:S01]  /*32b0*/  FMUL.FTZ R22, R22, c[0x0][0x320] ;  /* 0x0000c80016167a20 */ /* 0x000fe20000410000 */
[----:B------:R-:W-:-:S02]  /*32c0*/  FMNMX.FTZ R3, R13, R3, !PT ;  /* 0x000000030d037209 */ /* 0x000fc40007810000 */
[----:B------:R-:W-:Y:S02]  /*32d0*/  FSEL R52, R52, -INF , P0 ;  /* 0xff80000034347808 */ /* 0x000fe40000000000 */
[----:B------:R-:W-:Y:S01]  /*32e0*/  FMNMX.FTZ R3, R26, R3, !PT ;  /* 0x000000031a037209 */ /* 0x000fe20007810000 */
[----:B------:R-:W3:Y:S01]  /*32f0*/  MUFU.TANH R18, R18 ;  /* 0x0000001200127308 */ /* 0x000ee20000002400 */
[----:B-1----:R-:W-:Y:S02]  /*3300*/  FSEL R30, R45, -INF , P1 ;  /* 0xff8000002d1e7808 */ /* 0x002fe40000800000 */
[----:B------:R-:W-:Y:S02]  /*3310*/  ISETP.GT.AND P1, PT, R2, 0x20, PT ;  /* 0x000000200200780c */ /* 0x000fe40003f24270 */
[----:B------:R-:W-:Y:S02]  /*3320*/  FMNMX.FTZ R132, R28, R3, !PT ;  /* 0x000000031c847209 */ /* 0x000fe40007810000 */
[----:B------:R-:W-:Y:S01]  /*3330*/  ISETP.GT.AND P0, PT, R2, 0x21, PT ;  /* 0x000000210200780c */ /* 0x000fe20003f04270 */
[----:B------:R-:W1:Y:S01]  /*3340*/  MUFU.TANH R17, R17 ;  /* 0x0000001100117308 */ /* 0x000e620000002400 */
[----:B------:R-:W-:-:S02]  /*3350*/  FSEL R53, R53, -INF , P2 ;  /* 0xff80000035357808 */ /* 0x000fc40001000000 */
[----:B------:R-:W-:Y:S02]  /*3360*/  FSEL R94, R35, -INF , P1 ;  /* 0xff800000235e7808 */ /* 0x000fe40000800000 */
[----:B------:R-:W-:Y:S02]  /*3370*/  FMNMX.FTZ R132, R29, R132, !PT ;  /* 0x000000841d847209 */ /* 0x000fe40007810000 */
[----:B------:R-:W-:Y:S01]  /*3380*/  ISETP.GT.AND P2, PT, R2, 0x28, PT ;  /* 0x000000280200780c */ /* 0x000fe20003f44270 */
[----:B------:R-:W5:Y:S01]  /*3390*/  MUFU.TANH R20, R20 ;  /* 0x0000001400147308 */ /* 0x000f620000002400 */
[----:B------:R-:W-:Y:S02]  /*33a0*/  FMNMX.FTZ R3, R14, R24, !PT ;  /* 0x000000180e037209 */ /* 0x000fe40007810000 */
[----:B------:R-:W-:Y:S02]  /*33b0*/  FSEL R93, R34, -INF , P0 ;  /* 0xff800000225d7808 */ /* 0x000fe40000000000 */
[----:B------:R-:W-:-:S02]  /*33c0*/  FMNMX.FTZ R132, R94, R132, !PT ;  /* 0x000000845e847209 */ /* 0x000fc40007810000 */
[----:B----4-:R-:W-:Y:S01]  /*33d0*/  FSEL R107, R9, -INF , P2 ;  /* 0xff800000096b7808 */ /* 0x010fe20001000000 */
[----:B------:R-:W-:Y:S01]  /*33e0*/  FMUL.FTZ R9, R21, c[0x0][0x320] ;  /* 0x0000c80015097a20 */ /* 0x000fe20000410000 */
[----:B------:R-:W-:Y:S01]  /*33f0*/  FMNMX.FTZ R3, R25, R3, !PT ;  /* 0x0000000319037209 */ /* 0x000fe20007810000 */
[----:B------:R-:W-:Y:S01]  /*3400*/  MUFU.TANH R19, R19 ;  /* 0x0000001300137308 */ /* 0x000fe20000002400 */
[----:B--2---:R-:W-:Y:S02]  /*3410*/  FSEL R105, R33, -INF , P1 ;  /* 0xff80000021697808 */ /* 0x004fe40000800000 */
[----:B------:R-:W-:Y:S02]  /*3420*/  FSEL R106, R32, -INF , P0 ;  /* 0xff800000206a7808 */ /* 0x000fe40000000000 */
[C---:B------:R-:W-:Y:S02]  /*3430*/  ISETP.GT.AND P1, PT, R2.reuse, 0x29, PT ;  /* 0x000000290200780c */ /* 0x040fe40003f24270 */
[----:B------:R-:W-:Y:S01]  /*3440*/  ISETP.GT.AND P0, PT, R2, 0x30, PT ;  /* 0x000000300200780c */ /* 0x000fe20003f04270 */
[----:B------:R-:W2:Y:S01]  /*3450*/  MUFU.TANH R9, R9 ;  /* 0x0000000900097308 */ /* 0x000ea20000002400 */
[----:B------:R-:W-:-:S02]  /*3460*/  FSEL R92, R15, -INF , P2 ;  /* 0xff8000000f5c7808 */ /* 0x000fc40001000000 */
[----:B------:R-:W-:Y:S02]  /*3470*/  FMNMX.FTZ R132, R93, R132, !PT ;  /* 0x000000845d847209 */ /* 0x000fe40007810000 */
[----:B------:R-:W-:Y:S02]  /*3480*/  FMNMX.FTZ R3, R27, R3, !PT ;  /* 0x000000031b037209 */ /* 0x000fe40007810000 */
[----:B------:R-:W-:Y:S01]  /*3490*/  FSEL R104, R10, -INF , P1 ;  /* 0xff8000000a687808 */ /* 0x000fe20000800000 */
[----:B------:R-:W4:Y:S01]  /*34a0*/  MUFU.TANH R22, R22 ;  /* 0x0000001600167308 */ /* 0x000f220000002400 */
[----:B------:R-:W-:Y:S02]  /*34b0*/  FSEL R91, R12, -INF , P1 ;  /* 0xff8000000c5b7808 */ /* 0x000fe40000800000 */
[----:B---3--:R-:W-:Y:S02]  /*34c0*/  FSEL R95, R18, -INF , P0 ;  /* 0xff800000125f7808 */ /* 0x008fe40000000000 */
[----:B------:R-:W-:-:S02]  /*34d0*/  FMNMX.FTZ R132, R92, R132, !PT ;  /* 0x000000845c847209 */ /* 0x000fc40007810000 */
[----:B------:R-:W-:Y:S02]  /*34e0*/  FSEL R90, R16, -INF , P0 ;  /* 0xff800000105a7808 */ /* 0x000fe40000000000 */
[C---:B------:R-:W-:Y:S02]  /*34f0*/  ISETP.GT.AND P2, PT, R2.reuse, 0x31, PT ;  /* 0x000000310200780c */ /* 0x040fe40003f44270 */
[C---:B------:R-:W-:Y:S02]  /*3500*/  ISETP.GT.AND P1, PT, R2.reuse, 0x38, PT ;  /* 0x000000380200780c */ /* 0x040fe40003f24270 */
[----:B------:R-:W-:Y:S02]  /*3510*/  ISETP.GT.AND P0, PT, R2, 0x39, PT ;  /* 0x000000390200780c */ /* 0x000fe40003f04270 */
[----:B------:R-:W-:Y:S02]  /*3520*/  FMNMX.FTZ R2, R31, R3, !PT ;  /* 0x000000031f027209 */ /* 0x000fe40007810000 */
[----:B------:R-:W-:-:S02]  /*3530*/  FMNMX.FTZ R132, R91, R132, !PT ;  /* 0x000000845b847209 */ /* 0x000fc40007810000 */
[----:B------:R-:W-:Y:S02]  /*3540*/  FMNMX.FTZ R2, R30, R2, !PT ;  /* 0x000000021e027209 */ /* 0x000fe40007810000 */
[----:B-1----:R-:W-:Y:S02]  /*3550*/  FSEL R89, R17, -INF , P2 ;  /* 0xff80000011597808 */ /* 0x002fe40001000000 */
[----:B------:R-:W-:Y:S02]  /*3560*/  FMNMX.FTZ R132, R90, R132, !PT ;  /* 0x000000845a847209 */ /* 0x000fe40007810000 */
[----:B------:R-:W-:Y:S02]  /*3570*/  FMNMX.FTZ R2, R52, R2, !PT ;  /* 0x0000000234027209 */ /* 0x000fe40007810000 */
[----:B-----5:R-:W-:Y:S02]  /*3580*/  FSEL R88, R20, -INF , P1 ;  /* 0xff80000014587808 */ /* 0x020fe40000800000 */
[----:B------:R-:W-:-:S02]  /*3590*/  FMNMX.FTZ R132, R89, R132, !PT ;  /* 0x0000008459847209 */ /* 0x000fc40007810000 */
[----:B------:R-:W-:Y:S02]  /*35a0*/  FMNMX.FTZ R2, R53, R2, !PT ;  /* 0x0000000235027209 */ /* 0x000fe40007810000 */
[----:B--2---:R-:W-:Y:S01]  /*35b0*/  FSEL R84, R9, -INF , P0 ;  /* 0xff80000009547808 */ /* 0x004fe20000000000 */
[----:B------:R-:W-:Y:S01]  /*35c0*/  FMUL.FTZ R9, R23, c[0x0][0x320] ;  /* 0x0000c80017097a20 */ /* 0x000fe20000410000 */
[----:B------:R-:W-:Y:S02]  /*35d0*/  FMNMX.FTZ R132, R88, R132, !PT ;  /* 0x0000008458847209 */ /* 0x000fe40007810000 */
[----:B------:R-:W-:Y:S02]  /*35e0*/  FMNMX.FTZ R2, R105, R2, !PT ;  /* 0x0000000269027209 */ /* 0x000fe40007810000 */
[----:B------:R-:W-:Y:S01]  /*35f0*/  FMNMX.FTZ R132, R84, R132, !PT ;  /* 0x0000008454847209 */ /* 0x000fe20007810000 */
[----:B------:R-:W1:Y:S01]  /*3600*/  MUFU.TANH R9, R9 ;  /* 0x0000000900097308 */ /* 0x000e620000002400 */
[----:B------:R-:W-:-:S02]  /*3610*/  FMNMX.FTZ R2, R106, R2, !PT ;  /* 0x000000026a027209 */ /* 0x000fc40007810000 */
[----:B------:R-:W-:Y:S01]  /*3620*/  FSEL R87, R19, -INF , P2 ;  /* 0xff80000013577808 */ /* 0x000fe20001000000 */
[----:B------:R-:W2:Y:S01]  /*3630*/  SHFL.BFLY PT, R3, R132, 0x2, 0x1f ;  /* 0x0c401f0084037f89 */ /* 0x000ea200000e0000 */
[----:B------:R-:W-:Y:S02]  /*3640*/  FMNMX.FTZ R2, R107, R2, !PT ;  /* 0x000000026b027209 */ /* 0x000fe40007810000 */
[----:B----4-:R-:W-:Y:S02]  /*3650*/  FSEL R86, R22, -INF , P1 ;  /* 0xff80000016567808 */ /* 0x010fe40000800000 */
[----:B------:R-:W-:-:S04]  /*3660*/  FMNMX.FTZ R2, R104, R2, !PT ;  /* 0x0000000268027209 */ /* 0x000fc80007810000 */
[----:B------:R-:W-:Y:S02]  /*3670*/  FMNMX.FTZ R2, R95, R2, !PT ;  /* 0x000000025f027209 */ /* 0x000fe40007810000 */
[----:B-1----:R-:W-:Y:S02]  /*3680*/  FSEL R85, R9, -INF , P0 ;  /* 0xff80000009557808 */ /* 0x002fe40000000000 */
[----:B------:R-:W-:Y:S02]  /*3690*/  FMNMX.FTZ R2, R87, R2, !PT ;  /* 0x0000000257027209 */ /* 0x000fe40007810000 */
[----:B------:R-:W-:Y:S02]  /*36a0*/  ISETP.GE.AND P0, PT, R103, 0x41, PT ;  /* 0x000000416700780c */ /* 0x000fe40003f06270 */
[----:B------:R-:W-:-:S04]  /*36b0*/  FMNMX.FTZ R2, R86, R2, !PT ;  /* 0x0000000256027209 */ /* 0x000fc80007810000 */
[----:B------:R-:W-:Y:S02]  /*36c0*/  FMNMX.FTZ R2, R85, R2, !PT ;  /* 0x0000000255027209 */ /* 0x000fe40007810000 */
[----:B--2---:R-:W-:-:S03]  /*36d0*/  FMNMX.FTZ R132, R132, R3, !PT ;  /* 0x0000000384847209 */ /* 0x004fc60007810000 */
[----:B------:R-:W1:Y:S04]  /*36e0*/  SHFL.BFLY PT, R9, R2, 0x2, 0x1f ;  /* 0x0c401f0002097f89 */ /* 0x000e6800000e0000 */
[----:B------:R-:W2:Y:S01]  /*36f0*/  SHFL.BFLY PT, R3, R132, 0x1, 0x1f ;  /* 0x0c201f0084037f89 */ /* 0x000ea200000e0000 */
[----:B-1----:R-:W-:Y:S02]  /*3700*/  FMNMX.FTZ R9, R2, R9, !PT ;  /* 0x0000000902097209 */ /* 0x002fe40007810000 */
[----:B------:R-:W-:Y:S02]  /*3710*/  @P0 LEA.HI.SX32 R2, R111, 0xfffffffe, 0x1a ;  /* 0xfffffffe6f020811 */ /* 0x000fe400078fd2ff */
[----:B--2---:R-:W-:Y:S01]  /*3720*/  FMNMX.FTZ R132, R132, R3, !PT ;  /* 0x0000000384847209 */ /* 0x004fe20007810000 */
[----:B------:R-:W1:Y:S01]  /*3730*/  SHFL.BFLY PT, R15, R9, 0x1, 0x1f ;  /* 0x0c201f00090f7f89 */ /* 0x000e6200000e0000 */
[----:B------:R-:W-:Y:S01]  /*3740*/  @P0 SHF.R.S32.HI R10, RZ, 0x1f, R2 ;  /* 0x0000001fff0a0819 */ /* 0x000fe20000011402 */
[----:B------:R-:W-:Y:S01]  /*3750*/  @P0 IMAD R3, R96, R2, RZ ;  /* 0x0000000260030224 */ /* 0x000fe200078e02ff */
[C---:B------:R-:W-:Y:S01]  /*3760*/  FSETP.NEU.FTZ.AND P1, PT, R132.reuse, -INF , PT ;  /* 0xff8000008400780b */ /* 0x040fe20003f3d000 */
[----:B------:R-:W-:-:S02]  /*3770*/  FMUL.FTZ R12, R132, c[0x0][0x2d0] ;  /* 0x0000b400840c7a20 */ /* 0x000fc40000410000 */
[-C--:B------:R-:W-:Y:S02]  /*3780*/  @P0 IMAD R10, R10, R97.reuse, R3 ;  /* 0x000000610a0a0224 */ /* 0x080fe400078e0203 */
[----:B------:R-:W-:Y:S01]  /*3790*/  @P0 IMAD.WIDE.U32 R2, R2, R97, R108 ;  /* 0x0000006102020225 */ /* 0x000fe200078e006c */
[----:B------:R-:W-:-:S03]  /*37a0*/  FSEL R12, R12, RZ, P1 ;  /* 0x000000ff0c0c7208 */ /* 0x000fc60000800000 */
[----:B------:R-:W-:Y:S02]  /*37b0*/  @P0 IMAD.IADD R10, R3, 0x1, R10 ;  /* 0x00000001030a0824 */ /* 0x000fe400078e020a */
[--C-:B------:R-:W-:Y:S02]  /*37c0*/  FFMA.FTZ R7, R7, c[0x0][0x2d0], -R12.reuse ;  /* 0x0000b40007077a23 */ /* 0x100fe4000001080c */
[----:B------:R-:W-:Y:S01]  /*37d0*/  FFMA.FTZ R3, R6, c[0x0][0x2d0], -R12 ;  /* 0x0000b40006037a23 */ /* 0x000fe2000001080c */
[C---:B------:R-:W-:Y:S01]  /*37e0*/  @P0 LEA R6, P1, R2.reuse, c[0x0][0x1c8], 0x1 ;  /* 0x0000720002060a11 */ /* 0x040fe200078208ff */
[----:B------:R2:W-:Y:S08]  /*37f0*/  MUFU.EX2 R82, R7 ;  /* 0x0000000700527308 */ /* 0x0005f00000000800 */
[----:B------:R1:W-:Y:S01]  /*3800*/  MUFU.EX2 R81, R3 ;  /* 0x0000000300517308 */ /* 0x0003e20000000800 */
[----:B--2---:R-:W-:Y:S01]  /*3810*/  @P0 LEA.HI.X R7, R2, c[0x0][0x1cc], R10, 0x1, P1 ;  /* 0x0000730002070a11 */ /* 0x004fe200008f0c0a */
[--C-:B------:R-:W-:Y:S01]  /*3820*/  FFMA.FTZ R2, R8, c[0x0][0x2d0], -R12.reuse ;  /* 0x0000b40008027a23 */ /* 0x100fe2000001080c */
[----:B------:R-:W-:Y:S01]  /*3830*/  @P0 LEA R8, P1, R99, R6, 0x1 ;  /* 0x0000000663080211 */ /* 0x000fe200078208ff */
[----:B------:R-:W-:-:S04]  /*3840*/  FFMA.FTZ R10, R13, c[0x0][0x2d0], -R12 ;  /* 0x0000b4000d0a7a23 */ /* 0x000fc8000001080c */
[----:B------:R2:W-:Y:S01]  /*3850*/  MUFU.EX2 R83, R2 ;  /* 0x0000000200537308 */ /* 0x0005e20000000800 */
[----:B------:R3:W-:Y:S01]  /*3860*/  @P0 LDGSTS.E.BYPASS.LTC128B.128 [R98+0x10100], [R6.64], !P6 ;  /* 0x1010000006620fae */ /* 0x0007e2000f101d44 */
[----:B-1----:R-:W-:Y:S02]  /*3870*/  FMNMX.FTZ R3, R9, R15, !PT ;  /* 0x0000000f09037209 */ /* 0x002fe40007810000 */
[----:B------:R-:W-:Y:S01]  /*3880*/  @P0 LEA.HI.X R9, R99, R7, R100, 0x1, P1 ;  /* 0x0000000763090211 */ /* 0x000fe200008f0c64 */
[----:B------:R3:W-:Y:S01]  /*3890*/  @P0 LDGSTS.E.BYPASS.LTC128B.128 [R98+0x12100], [R6.64+0x80], !P5 ;  /* 0x1210008006620fae */ /* 0x0007e2000e901d44 */
[----:B------:R-:W-:Y:S02]  /*38a0*/  FSETP.NEU.FTZ.AND P1, PT, R3, -INF , PT ;  /* 0xff8000000300780b */ /* 0x000fe40003f3d000 */
[----:B------:R-:W-:Y:S01]  /*38b0*/  MUFU.EX2 R15, R10 ;  /* 0x0000000a000f7308 */ /* 0x000fe20000000800 */
[----:B------:R3:W-:Y:S04]  /*38c0*/  @P0 LDGSTS.E.BYPASS.LTC128B.128 [R98+0x14100], [R6.64+0x100], !P4 ;  /* 0x1410010006620fae */ /* 0x0007e8000e101d44 */
[----:B------:R3:W-:Y:S01]  /*38d0*/  @P0 LDGSTS.E.BYPASS.LTC128B.128 [R98+0x16100], [R6.64+0x180], !P3 ;  /* 0x1610018006620fae */ /* 0x0007e2000d901d44 */
[----:B--2---:R-:W-:-:S03]  /*38e0*/  FFMA.FTZ R2, R11, c[0x0][0x2d0], -R12 ;  /* 0x0000b4000b027a23 */ /* 0x004fc6000001080c */
[----:B------:R1:W-:Y:S01]  /*38f0*/  @P0 LDGSTS.E.BYPASS.LTC128B.128 [R98+0x11100], [R8.64], !P6 ;  /* 0x1110000008620fae */ /* 0x0003e2000f101d44 */
[----:B------:R2:W4:Y:S03]  /*3900*/  MUFU.EX2 R134, R2 ;  /* 0x0000000200867308 */ /* 0x0005260000000800 */
[----:B------:R1:W-:Y:S04]  /*3910*/  @P0 LDGSTS.E.BYPASS.LTC128B.128 [R98+0x13100], [R8.64+0x80], !P5 ;  /* 0x1310008008620fae */ /* 0x0003e8000e901d44 */
[----:B------:R1:W-:Y:S04]  /*3920*/  @P0 LDGSTS.E.BYPASS.LTC128B.128 [R98+0x15100], [R8.64+0x100], !P4 ;  /* 0x1510010008620fae */ /* 0x0003e8000e101d44 */
[----:B------:R1:W-:Y:S04]  /*3930*/  @P0 LDGSTS.E.BYPASS.LTC128B.128 [R98+0x17100], [R8.64+0x180], !P3 ;  /* 0x1710018008620fae */ /* 0x0003e8000d901d44 */
[----:B------:R-:W5:Y:S01]  /*3940*/  LDSM.16.MT88.4 R16, [R250+0x100] ;  /* 0x00010000fa10783b */ /* 0x000f620000004200 */
[----:B--2---:R-:W-:Y:S01]  /*3950*/  FMUL.FTZ R2, R3, c[0x0][0x2d0] ;  /* 0x0000b40003027a20 */ /* 0x004fe20000410000 */
[----:B----4-:R-:W-:-:S02]  /*3960*/  F2FP.PACK_AB R10, R134, R83 ;  /* 0x00000053860a723e */ /* 0x010fc400000000ff */
[----:B------:R-:W2:Y:S02]  /*3970*/  LDSM.16.MT88.4 R20, [R249+0x100] ;  /* 0x00010000f914783b */ /* 0x000ea40000004200 */
[----:B------:R-:W-:Y:S02]  /*3980*/  FSEL R2, R2, RZ, P1 ;  /* 0x000000ff02027208 */ /* 0x000fe40000800000 */
[----:B------:R-:W-:Y:S03]  /*3990*/  LDSM.16.MT88.4 R32, [R250+0x900] ;  /* 0x00090000fa20783b */ /* 0x000fe60000004200 */
[--C-:B------:R-:W-:Y:S01]  /*39a0*/  FFMA.FTZ R4, R14, c[0x0][0x2d0], -R2.reuse ;  /* 0x0000b4000e047a23 */ /* 0x100fe20000010802 */
[----:B------:R-:W4:Y:S01]  /*39b0*/  LDSM.16.MT88.4 R48, [R136+0x100] ;  /* 0x000100008830783b */ /* 0x000f220000004200 */
[----:B------:R-:W-:Y:S02]  /*39c0*/  FFMA.FTZ R0, R52, c[0x0][0x2d0], -R2 ;  /* 0x0000b40034007a23 */ /* 0x000fe40000010802 */
[----:B------:R3:W-:Y:S01]  /*39d0*/  MUFU.EX2 R14, R4 ;  /* 0x00000004000e7308 */ /* 0x0007e20000000800 */
[----:B------:R-:W2:Y:S04]  /*39e0*/  LDSM.16.MT88.4 R36, [R249+0x900] ;  /* 0x00090000f924783b */ /* 0x000ea80000004200 */
[----:B------:R-:W-:Y:S01]  /*39f0*/  LDSM.16.MT88.4 R68, [R250+0x2100] ;  /* 0x00210000fa44783b */ /* 0x000fe20000004200 */
[----:B-1----:R-:W-:-:S02]  /*3a00*/  F2FP.PACK_AB R8, R81, R82 ;  /* 0x000000525108723e */ /* 0x002fc400000000ff */
[----:B------:R1:W-:Y:S01]  /*3a10*/  MUFU.EX2 R125, R0 ;  /* 0x00000000007d7308 */ /* 0x0003e20000000800 */
[----:B------:R-:W-:Y:S04]  /*3a20*/  LDSM.16.MT88.4 R72, [R136+0x900] ;  /* 0x000900008848783b */ /* 0x000fe80000004200 */
[----:B------:R-:W-:Y:S01]  /*3a30*/  LDSM.16.MT88.4 R60, [R249+0x2100] ;  /* 0x00210000f93c783b */ /* 0x000fe20000004200 */
[----:B---3--:R-:W-:-:S03]  /*3a40*/  FFMA.FTZ R4, R24, c[0x0][0x2d0], -R2 ;  /* 0x0000b40018047a23 */ /* 0x008fc60000010802 */
[----:B------:R-:W-:Y:S01]  /*3a50*/  LDSM.16.MT88.4 R76, [R136+0x2100] ;  /* 0x00210000884c783b */ /* 0x000fe20000004200 */
[----:B------:R3:W3:Y:S03]  /*3a60*/  MUFU.EX2 R13, R4 ;  /* 0x00000004000d7308 */ /* 0x0006e60000000800 */
[----:B------:R-:W-:Y:S01]  /*3a70*/  LDSM.16.MT88.4 R56, [R136+0x2900] ;  /* 0x002900008838783b */ /* 0x000fe20000004200 */
[----:B-1----:R-:W-:-:S03]  /*3a80*/  FFMA.FTZ R0, R53, c[0x0][0x2d0], -R2 ;  /* 0x0000b40035007a23 */ /* 0x002fc60000010802 */
[----:B------:R-:W0:Y:S01]  /*3a90*/  LDGDEPBAR ;  /* 0x00000000000079af */ /* 0x000e220000000000 */
[----:B------:R1:W1:Y:S01]  /*3aa0*/  MUFU.EX2 R135, R0 ;  /* 0x0000000000877308 */ /* 0x0002620000000800 */
[----:B---3--:R-:W-:Y:S01]  /*3ab0*/  FFMA.FTZ R4, R25, c[0x0][0x2d0], -R2 ;  /* 0x0000b40019047a23 */ /* 0x008fe20000010802 */
[----:B------:R-:W-:-:S06]  /*3ac0*/  F2FP.PACK_AB R9, R13, R14 ;  /* 0x0000000e0d09723e */ /* 0x000fcc00000000ff */
[----:B------:R3:W-:Y:S01]  /*3ad0*/  MUFU.EX2 R80, R4 ;  /* 0x0000000400507308 */ /* 0x0007e20000000800 */
[----:B-1----:R-:W-:Y:S02]  /*3ae0*/  MOV R0, R15 ;  /* 0x0000000f00007202 */ /* 0x002fe40000000f00 */
[----:B------:R-:W-:Y:S01]  /*3af0*/  F2FP.PACK_AB R7, R135, R125 ;  /* 0x0000007d8707723e */ /* 0x000fe200000000ff */
[----:B---3--:R-:W-:-:S04]  /*3b00*/  FFMA.FTZ R4, R27, c[0x0][0x2d0], -R2 ;  /* 0x0000b4001b047a23 */ /* 0x008fc80000010802 */
[----:B------:R1:W3:Y:S02]  /*3b10*/  MUFU.EX2 R137, R4 ;  /* 0x0000000400897308 */ /* 0x0002e40000000800 */
[----:B-1----:R-:W-:Y:S01]  /*3b20*/  FFMA.FTZ R4, R26, c[0x0][0x2d0], -R12 ;  /* 0x0000b4001a047a23 */ /* 0x002fe2000001080c */
[----:B---3--:R-:W-:-:S05]  /*3b30*/  F2FP.PACK_AB R11, R137, R80 ;  /* 0x00000050890b723e */ /* 0x008fca00000000ff */
[----:B------:R1:W-:Y:S02]  /*3b40*/  MUFU.EX2 R139, R4 ;  /* 0x00000004008b7308 */ /* 0x0003e40000000800 */
[C---:B-----5:R-:W-:Y:S08]  /*3b50*/  HMMA.16816.F32 R24, R8.reuse, R16, RZ ;  /* 0x000000100818723c */ /* 0x060ff000000018ff */
[----:B--2---:R-:W-:Y:S01]  /*3b60*/  HMMA.16816.F32 R40, R8, R22, RZ ;  /* 0x000000160828723c */ /* 0x004fe200000018ff */
[----:B-1----:R-:W-:-:S04]  /*3b70*/  FFMA.FTZ R4, R28, c[0x0][0x2d0], -R12 ;  /* 0x0000b4001c047a23 */ /* 0x002fc8000001080c */
[----:B------:R1:W-:Y:S03]  /*3b80*/  MUFU.EX2 R138, R4 ;  /* 0x00000004008a7308 */ /* 0x0003e60000000800 */
[C---:B------:R-:W-:Y:S08]  /*3b90*/  HMMA.16816.F32 R44, R8.reuse, R20, RZ ;  /* 0x00000014082c723c */ /* 0x040ff000000018ff */
[----:B------:R-:W-:Y:S01]  /*3ba0*/  HMMA.16816.F32 R20, R8, R18, RZ ;  /* 0x000000120814723c */ /* 0x000fe200000018ff */
[----:B-1----:R-:W-:-:S07]  /*3bb0*/  FFMA.FTZ R4, R29, c[0x0][0x2d0], -R12 ;  /* 0x0000b4001d047a23 */ /* 0x002fce000001080c */
[C---:B----4-:R-:W-:Y:S01]  /*3bc0*/  HMMA.16816.F32 R16, R8.reuse, R48, RZ ;  /* 0x000000300810723c */ /* 0x050fe200000018ff */
[----:B------:R1:W2:Y:S07]  /*3bd0*/  MUFU.EX2 R124, R4 ;  /* 0x00000004007c7308 */ /* 0x0002ae0000000800 */
[----:B------:R-:W-:Y:S01]  /*3be0*/  HMMA.16816.F32 R64, R8, R50, RZ ;  /* 0x000000320840723c */ /* 0x000fe200000018ff */
[----:B------:R-:W-:Y:S01]  /*3bf0*/  LDSM.16.MT88.4 R48, [R252+0x900] ;  /* 0x00090000fc30783b */ /* 0x000fe20000004200 */
[----:B-1----:R-:W-:Y:S01]  /*3c00*/  FFMA.FTZ R4, R31, c[0x0][0x2d0], -R2 ;  /* 0x0000b4001f047a23 */ /* 0x002fe20000010802 */
[----:B--2---:R-:W-:-:S03]  /*3c10*/  F2FP.PACK_AB R6, R124, R138 ;  /* 0x0000008a7c06723e */ /* 0x004fc600000000ff */
[----:B------:R1:W-:Y:S02]  /*3c20*/  MUFU.EX2 R127, R4 ;  /* 0x00000004007f7308 */ /* 0x0003e40000000800 */
[----:B-1----:R-:W-:Y:S02]  /*3c30*/  FFMA.FTZ R4, R30, c[0x0][0x2d0], -R2 ;  /* 0x0000b4001e047a23 */ /* 0x002fe40000010802 */
[----:B------:R-:W1:Y:S04]  /*3c40*/  LDSM.16.MT88.4 R28, [R252+0x100] ;  /* 0x00010000fc1c783b */ /* 0x000e680000004200 */
[----:B------:R2:W3:Y:S02]  /*3c50*/  MUFU.EX2 R126, R4 ;  /* 0x00000004007e7308 */ /* 0x0004e40000000800 */
[----:B--2---:R-:W-:-:S02]  /*3c60*/  F2FP.PACK_AB R4, R139, R0 ;  /* 0x000000008b04723e */ /* 0x004fc400000000ff */
[----:B---3--:R-:W-:-:S07]  /*3c70*/  F2FP.PACK_AB R5, R126, R127 ;  /* 0x0000007f7e05723e */ /* 0x008fce00000000ff */
[C---:B------:R-:W-:Y:S08]  /*3c80*/  HMMA.16816.F32 R24, R4.reuse, R32, R24 ;  /* 0x000000200418723c */ /* 0x040ff00000001818 */
[----:B------:R-:W-:Y:S01]  /*3c90*/  HMMA.16816.F32 R148, R4, R38, R40 ;  /* 0x000000260494723c */ /* 0x000fe20000001828 */
[----:B------:R-:W2:Y:S07]  /*3ca0*/  LDSM.16.MT88.4 R40, [R250+0x2900] ;  /* 0x00290000fa28783b */ /* 0x000eae0000004200 */
[----:B-1----:R-:W-:Y:S08]  /*3cb0*/  HMMA.16816.F32 R52, R8, R28, RZ ;  /* 0x0000001c0834723c */ /* 0x002ff000000018ff */
[----:B------:R-:W-:Y:S01]  /*3cc0*/  IMAD.MOV.U32 R113, RZ, RZ, R25 ;  /* 0x000000ffff717224 */ /* 0x000fe200078e0019 */
[----:B------:R-:W-:Y:S01]  /*3cd0*/  MOV R15, R27 ;  /* 0x0000001b000f7202 */ /* 0x000fe20000000f00 */
[----:B------:R-:W-:Y:S01]  /*3ce0*/  IMAD.MOV.U32 R112, RZ, RZ, R24 ;  /* 0x000000ffff707224 */ /* 0x000fe200078e0018 */
[----:B------:R-:W-:Y:S01]  /*3cf0*/  HMMA.16816.F32 R140, R4, R36, R44 ;  /* 0x00000024048c723c */ /* 0x000fe2000000182c */
[----:B------:R-:W-:Y:S01]  /*3d00*/  IMAD.MOV.U32 R133, RZ, RZ, R26 ;  /* 0x000000ffff857224 */ /* 0x000fe200078e001a */
[----:B------:R-:W1:Y:S06]  /*3d10*/  LDSM.16.MT88.4 R44, [R249+0x2900] ;  /* 0x00290000f92c783b */ /* 0x000e6c0000004200 */
[----:B------:R-:W-:Y:S08]  /*3d20*/  HMMA.16816.F32 R24, R8, R68, RZ ;  /* 0x000000440818723c */ /* 0x000ff000000018ff */
[C---:B------:R-:W-:Y:S08]  /*3d30*/  HMMA.16816.F32 R16, R4.reuse, R72, R16 ;  /* 0x000000480410723c */ /* 0x040ff00000001810 */
[C---:B------:R-:W-:Y:S08]  /*3d40*/  HMMA.16816.F32 R156, R4.reuse, R34, R20 ;  /* 0x00000022049c723c */ /* 0x040ff00000001814 */
[----:B------:R-:W-:Y:S01]  /*3d50*/  HMMA.16816.F32 R96, R4, R48, R52 ;  /* 0x000000300460723c */ /* 0x000fe20000001834 */
[----:B------:R-:W-:Y:S07]  /*3d60*/  LDSM.16.MT88.4 R52, [R136+0x4900] ;  /* 0x004900008834783b */ /* 0x000fee0000004200 */
[----:B------:R-:W-:Y:S01]  /*3d70*/  HMMA.16816.F32 R36, R8, R30, RZ ;  /* 0x0000001e0824723c */ /* 0x000fe200000018ff */
[----:B------:R-:W-:Y:S01]  /*3d80*/  IMAD.MOV.U32 R115, RZ, RZ, R17 ;  /* 0x000000ffff737224 */ /* 0x000fe200078e0011 */
[----:B------:R-:W-:Y:S01]  /*3d90*/  MOV R110, R19 ;  /* 0x00000013006e7202 */ /* 0x000fe20000000f00 */
[----:B------:R-:W-:-:S02]  /*3da0*/  IMAD.MOV.U32 R114, RZ, RZ, R16 ;  /* 0x000000ffff727224 */ /* 0x000fc400078e0010 */
[----:B------:R-:W-:-:S03]  /*3db0*/  IMAD.MOV.U32 R111, RZ, RZ, R18 ;  /* 0x000000ffff6f7224 */ /* 0x000fc600078e0012 */
[----:B------:R-:W-:Y:S01]  /*3dc0*/  HMMA.16816.F32 R20, R8, R70, RZ ;  /* 0x000000460814723c */ /* 0x000fe200000018ff */
[----:B------:R-:W3:Y:S07]  /*3dd0*/  LDSM.16.MT88.4 R68, [R252+0x2100] ;  /* 0x00210000fc44783b */ /* 0x000eee0000004200 */
[----:B--2---:R-:W-:Y:S01]  /*3de0*/  HMMA.16816.F32 R24, R4, R40, R24 ;  /* 0x000000280418723c */ /* 0x004fe20000001818 */
[----:B------:R-:W-:Y:S01]  /*3df0*/  IMAD.MOV.U32 R48, RZ, RZ, R97 ;  /* 0x000000ffff307224 */ /* 0x000fe200078e0061 */
[----:B------:R-:W-:Y:S01]  /*3e00*/  MOV R102, R96 ;  /* 0x0000006000667202 */ /* 0x000fe20000000f00 */
[----:B------:R-:W-:-:S02]  /*3e10*/  IMAD.MOV.U32 R49, RZ, RZ, R98 ;  /* 0x000000ffff317224 */ /* 0x000fc400078e0062 */
[----:B------:R-:W-:-:S03]  /*3e20*/  IMAD.MOV.U32 R103, RZ, RZ, R99 ;  /* 0x000000ffff677224 */ /* 0x000fc600078e0063 */
[C---:B------:R-:W-:Y:S08]  /*3e30*/  HMMA.16816.F32 R28, R8.reuse, R62, RZ ;  /* 0x0000003e081c723c */ /* 0x040ff000000018ff */
[C---:B------:R-:W-:Y:S08]  /*3e40*/  HMMA.16816.F32 R32, R8.reuse, R60, RZ ;  /* 0x0000003c0820723c */ /* 0x040ff000000018ff */
[----:B------:R-:W-:Y:S01]  /*3e50*/  HMMA.16816.F32 R16, R8, R76, RZ ;  /* 0x0000004c0810723c */ /* 0x000fe200000018ff */
[----:B------:R-:W-:Y:S01]  /*3e60*/  IMAD.MOV.U32 R109, RZ, RZ, R26 ;  /* 0x000000ffff6d7224 */ /* 0x000fe200078e001a */
[----:B------:R-:W-:Y:S01]  /*3e70*/  MOV R96, R24 ;  /* 0x0000001800607202 */ /* 0x000fe20000000f00 */
[----:B------:R-:W-:-:S02]  /*3e80*/  IMAD.MOV.U32 R108, RZ, RZ, R25 ;  /* 0x000000ffff6c7224 */ /* 0x000fc400078e0019 */
[----:B------:R-:W-:Y:S02]  /*3e90*/  IMAD.MOV.U32 R97, RZ, RZ, R27 ;  /* 0x000000ffff617224 */ /* 0x000fe400078e001b */
[----:B------:R-:W-:Y:S01]  /*3ea0*/  LDSM.16.MT88.4 R24, [R252+0x2900] ;  /* 0x00290000fc18783b */ /* 0x000fe20000004200 */
[----:B------:R-:W-:Y:S08]  /*3eb0*/  HMMA.16816.F32 R60, R8, R78, RZ ;  /* 0x0000004e083c723c */ /* 0x000ff000000018ff */
[C---:B------:R-:W-:Y:S01]  /*3ec0*/  HMMA.16816.F32 R164, R4.reuse, R74, R64 ;  /* 0x0000004a04a4723c */ /* 0x040fe20000001840 */
[----:B------:R-:W2:Y:S07]  /*3ed0*/  LDSM.16.MT88.4 R64, [R249+0x4100] ;  /* 0x00410000f940783b */ /* 0x000eae0000004200 */
[C---:B-1----:R-:W-:Y:S01]  /*3ee0*/  HMMA.16816.F32 R72, R4.reuse, R46, R28 ;  /* 0x0000002e0448723c */ /* 0x042fe2000000181c */
[----:B------:R-:W1:Y:S07]  /*3ef0*/  LDSM.16.MT88.4 R28, [R250+0x4100] ;  /* 0x00410000fa1c783b */ /* 0x000e6e0000004200 */
[C---:B------:R-:W-:Y:S01]  /*3f00*/  HMMA.16816.F32 R32, R4.reuse, R44, R32 ;  /* 0x0000002c0420723c */ /* 0x040fe20000001820 */
[----:B------:R-:W4:Y:S07]  /*3f10*/  LDSM.16.MT88.4 R44, [R249+0x4900] ;  /* 0x00490000f92c783b */ /* 0x000f2e0000004200 */
[C---:B------:R-:W-:Y:S08]  /*3f20*/  HMMA.16816.F32 R188, R4.reuse, R56, R16 ;  /* 0x0000003804bc723c */ /* 0x040ff00000001810 */
[C---:B------:R-:W-:Y:S01]  /*3f30*/  HMMA.16816.F32 R180, R4.reuse, R58, R60 ;  /* 0x0000003a04b4723c */ /* 0x040fe2000000183c */
[----:B------:R-:W5:Y:S04]  /*3f40*/  LDSM.16.MT88.4 R56, [R136+0x4100] ;  /* 0x004100008838783b */ /* 0x000f680000004200 */
[----:B------:R-:W1:Y:S03]  /*3f50*/  LDSM.16.MT88.4 R60, [R252+0x4100] ;  /* 0x00410000fc3c783b */ /* 0x000e660000004200 */
[----:B------:R-:W-:Y:S01]  /*3f60*/  HMMA.16816.F32 R184, R4, R42, R20 ;  /* 0x0000002a04b8723c */ /* 0x000fe20000001814 */
[----:B------:R-:W1:Y:S01]  /*3f70*/  LDSM.16.MT88.4 R40, [R250+0x4900] ;  /* 0x00490000fa28783b */ /* 0x000e620000004200 */
[----:B------:R-:W-:Y:S01]  /*3f80*/  IMAD.MOV.U32 R101, RZ, RZ, R33 ;  /* 0x000000ffff657224 */ /* 0x000fe200078e0021 */
[----:B------:R-:W-:Y:S01]  /*3f90*/  MOV R98, R32 ;  /* 0x0000002000627202 */ /* 0x000fe20000000f00 */
[----:B------:R-:W-:-:S02]  /*3fa0*/  IMAD.MOV.U32 R100, RZ, RZ, R34 ;  /* 0x000000ffff647224 */ /* 0x000fc400078e0022 */
[----:B------:R-:W-:Y:S02]  /*3fb0*/  IMAD.MOV.U32 R99, RZ, RZ, R35 ;  /* 0x000000ffff637224 */ /* 0x000fe400078e0023 */
[C---:B---3--:R-:W-:Y:S07]  /*3fc0*/  HMMA.16816.F32 R20, R8.reuse, R68, RZ ;  /* 0x000000440814723c */ /* 0x048fee00000018ff */
[----:B------:R-:W-:Y:S01]  /*3fd0*/  IMAD.MOV.U32 R69, RZ, RZ, R49 ;  /* 0x000000ffff457224 */ /* 0x000fe200078e0031 */
[----:B------:R-:W-:Y:S01]  /*3fe0*/  HMMA.16816.F32 R16, R8, R70, RZ ;  /* 0x000000460810723c */ /* 0x000fe200000018ff */
[----:B------:R-:W-:-:S06]  /*3ff0*/  IMAD.MOV.U32 R68, RZ, RZ, R48 ;  /* 0x000000ffff447224 */ /* 0x000fcc00078e0030 */
[----:B------:R-:W-:Y:S01]  /*4000*/  IMAD.MOV.U32 R70, RZ, RZ, R115 ;  /* 0x000000ffff467224 */ /* 0x000fe200078e0073 */
[----:B------:R-:W-:Y:S01]  /*4010*/  HMMA.16816.F32 R76, R4, R50, R36 ;  /* 0x00000032044c723c */ /* 0x000fe20000001824 */
[----:B------:R-:W-:Y:S01]  /*4020*/  LDSM.16.MT88.4 R48, [R252+0x4900] ;  /* 0x00490000fc30783b */ /* 0x000fe20000004200 */
[----:B------:R-:W-:-:S06]  /*4030*/  MOV R71, R114 ;  /* 0x0000007200477202 */ /* 0x000fcc0000000f00 */
[C---:B--2---:R-:W-:Y:S08]  /*4040*/  HMMA.16816.F32 R36, R8.reuse, R64, RZ ;  /* 0x000000400824723c */ /* 0x044ff000000018ff */
[----:B------:R-:W-:Y:S01]  /*4050*/  HMMA.16816.F32 R32, R8, R66, RZ ;  /* 0x000000420820723c */ /* 0x000fe200000018ff */
[----:B------:R-:W2:Y:S07]  /*4060*/  LDSM.16.MT88.4 R64, [R249+0x6100] ;  /* 0x00610000f940783b */ /* 0x000eae0000004200 */
[----:B------:R-:W-:Y:S08]  /*4070*/  HMMA.16816.F32 R168, R4, R24, R20 ;  /* 0x0000001804a8723c */ /* 0x000ff00000001814 */
[----:B-1----:R-:W-:Y:S08]  /*4080*/  HMMA.16816.F32 R20, R8, R28, RZ ;  /* 0x0000001c0814723c */ /* 0x002ff000000018ff */
[----:B------:R-:W-:Y:S08]  /*4090*/  HMMA.16816.F32 R160, R4, R26, R16 ;  /* 0x0000001a04a0723c */ /* 0x000ff00000001810 */
[----:B------:R-:W-:Y:S08]  /*40a0*/  HMMA.16816.F32 R16, R8, R30, RZ ;  /* 0x0000001e0810723c */ /* 0x000ff000000018ff */
[----:B----4-:R-:W-:Y:S01]  /*40b0*/  HMMA.16816.F32 R152, R4, R44, R36 ;  /* 0x0000002c0498723c */ /* 0x010fe20000001824 */
[----:B------:R-:W1:Y:S07]  /*40c0*/  LDSM.16.MT88.4 R36, [R250+0x6100] ;  /* 0x00610000fa24783b */ /* 0x000e6e0000004200 */
[----:B-----5:R-:W-:Y:S07]  /*40d0*/  HMMA.16816.F32 R28, R8, R58, RZ ;  /* 0x0000003a081c723c */ /* 0x020fee00000018ff */
[----:B------:R-:W-:Y:S01]  /*40e0*/  IMAD.MOV.U32 R58, RZ, RZ, R69 ;  /* 0x000000ffff3a7224 */ /* 0x000fe200078e0045 */
[----:B------:R-:W-:Y:S01]  /*40f0*/  HMMA.16816.F32 R128, R4, R46, R32 ;  /* 0x0000002e0480723c */ /* 0x000fe20000001820 */
[----:B------:R-:W3:Y:S01]  /*4100*/  LDSM.16.MT88.4 R44, [R249+0x6900] ;  /* 0x00690000f92c783b */ /* 0x000ee20000004200 */
[----:B------:R-:W-:-:S02]  /*4110*/  IMAD.MOV.U32 R59, RZ, RZ, R103 ;  /* 0x000000ffff3b7224 */ /* 0x000fc400078e0067 */
[----:B------:R-:W-:-:S04]  /*4120*/  IMAD.MOV.U32 R69, RZ, RZ, R101 ;  /* 0x000000ffff457224 */ /* 0x000fc800078e0065 */
[C---:B------:R-:W-:Y:S07]  /*4130*/  HMMA.16816.F32 R32, R8.reuse, R56, RZ ;  /* 0x000000380820723c */ /* 0x040fee00000018ff */
[----:B------:R-:W-:Y:S01]  /*4140*/  MOV R56, R102 ;  /* 0x0000006600387202 */ /* 0x000fe20000000f00 */
[----:B------:R-:W-:Y:S01]  /*4150*/  HMMA.16816.F32 R24, R8, R60, RZ ;  /* 0x0000003c0818723c */ /* 0x000fe200000018ff */
[----:B------:R-:W-:Y:S01]  /*4160*/  IMAD.MOV.U32 R57, RZ, RZ, R68 ;  /* 0x000000ffff397224 */ /* 0x000fe200078e0044 */
[----:B------:R-:W-:-:S06]  /*4170*/  MOV R68, R98 ;  /* 0x0000006200447202 */ /* 0x000fcc0000000f00 */
[----:B------:R-:W-:Y:S07]  /*4180*/  HMMA.16816.F32 R144, R4, R40, R20 ;  /* 0x000000280490723c */ /* 0x000fee0000001814 */
[----:B------:R-:W-:Y:S01]  /*4190*/  IMAD.MOV.U32 R41, RZ, RZ, R113 ;  /* 0x000000ffff297224 */ /* 0x000fe200078e0071 */
[----:B------:R-:W-:Y:S01]  /*41a0*/  HMMA.16816.F32 R20, R8, R62, RZ ;  /* 0x0000003e0814723c */ /* 0x000fe200000018ff */
[----:B------:R-:W-:-:S07]  /*41b0*/  IMAD.MOV.U32 R40, RZ, RZ, R112 ;  /* 0x000000ffff287224 */ /* 0x000fce00078e0070 */
[C---:B------:R-:W-:Y:S01]  /*41c0*/  HMMA.16816.F32 R116, R4.reuse, R54, R28 ;  /* 0x000000360474723c */ /* 0x040fe2000000181c */
[----:B------:R-:W4:Y:S07]  /*41d0*/  LDSM.16.MT88.4 R28, [R250+0x6900] ;  /* 0x00690000fa1c783b */ /* 0x000f2e0000004200 */
[----:B------:R-:W-:Y:S07]  /*41e0*/  HMMA.16816.F32 R112, R4, R42, R16 ;  /* 0x0000002a0470723c */ /* 0x000fee0000001810 */
[----:B------:R-:W-:Y:S01]  /*41f0*/  IMAD.MOV.U32 R42, RZ, RZ, R111 ;  /* 0x000000ffff2a7224 */ /* 0x000fe200078e006f */
[----:B--2---:R-:W-:Y:S01]  /*4200*/  HMMA.16816.F32 R16, R8, R64, RZ ;  /* 0x000000400810723c */ /* 0x004fe200000018ff */
[----:B------:R-:W-:-:S07]  /*4210*/  MOV R43, R110 ;  /* 0x0000006e002b7202 */ /* 0x000fce0000000f00 */
[C---:B------:R-:W-:Y:S01]  /*4220*/  HMMA.16816.F32 R120, R4.reuse, R52, R32 ;  /* 0x000000340478723c */ /* 0x040fe20000001820 */
[----:B------:R-:W2:Y:S06]  /*4230*/  LDSM.16.MT88.4 R32, [R136+0x6100] ;  /* 0x006100008820783b */ /* 0x000eac0000004200 */
[----:B------:R-:W-:Y:S02]  /*4240*/  IMAD.MOV.U32 R52, RZ, RZ, R109 ;  /* 0x000000ffff347224 */ /* 0x000fe400078e006d */
[----:B------:R-:W-:Y:S02]  /*4250*/  IMAD.MOV.U32 R53, RZ, RZ, R108 ;  /* 0x000000ffff357224 */ /* 0x000fe400078e006c */
[----:B------:R-:W-:Y:S07]  /*4260*/  HMMA.16816.F32 R108, R4, R48, R24 ;  /* 0x00000030046c723c */ /* 0x000fee0000001818 */
[----:B------:R-:W-:Y:S01]  /*4270*/  IMAD.MOV.U32 R49, RZ, RZ, R70 ;  /* 0x000000ffff317224 */ /* 0x000fe200078e0046 */
[----:B------:R-:W-:Y:S01]  /*4280*/  MOV R48, R71 ;  /* 0x0000004700307202 */ /* 0x000fe20000000f00 */
[----:B------:R-:W-:Y:S01]  /*4290*/  IMAD.MOV.U32 R70, RZ, RZ, R100 ;  /* 0x000000ffff467224 */ /* 0x000fe200078e0064 */
[----:B------:R-:W-:Y:S01]  /*42a0*/  HMMA.16816.F32 R24, R8, R66, RZ ;  /* 0x000000420818723c */ /* 0x000fe200000018ff */
[----:B------:R-:W-:-:S07]  /*42b0*/  IMAD.MOV.U32 R71, RZ, RZ, R99 ;  /* 0x000000ffff477224 */ /* 0x000fce00078e0063 */
[----:B------:R-:W-:Y:S07]  /*42c0*/  HMMA.16816.F32 R100, R4, R50, R20 ;  /* 0x000000320464723c */ /* 0x000fee0000001814 */
[----:B------:R-:W-:Y:S01]  /*42d0*/  IMAD.MOV.U32 R50, RZ, RZ, R97 ;  /* 0x000000ffff327224 */ /* 0x000fe200078e0061 */
[----:B-1----:R-:W-:Y:S01]  /*42e0*/  HMMA.16816.F32 R20, R8, R36, RZ ;  /* 0x000000240814723c */ /* 0x002fe200000018ff */
[----:B------:R-:W-:-:S07]  /*42f0*/  IMAD.MOV.U32 R51, RZ, RZ, R96 ;  /* 0x000000ffff337224 */ /* 0x000fce00078e0060 */
[----:B---3--:R-:W-:Y:S08]  /*4300*/  HMMA.16816.F32 R96, R4, R44, R16 ;  /* 0x0000002c0460723c */ /* 0x008ff00000001810 */
[----:B------:R-:W-:Y:S08]  /*4310*/  HMMA.16816.F32 R16, R8, R38, RZ ;  /* 0x000000260810723c */ /* 0x000ff000000018ff */
[C---:B----4-:R-:W-:Y:S01]  /*4320*/  HMMA.16816.F32 R60, R4.reuse, R28, R20 ;  /* 0x0000001c043c723c */ /* 0x050fe20000001814 */
[----:B------:R-:W1:Y:S06]  /*4330*/  LDSM.16.MT88.4 R20, [R136+0x6900] ;  /* 0x006900008814783b */ /* 0x000e6c0000004200 */
[----:B------:R-:W-:Y:S01]  /*4340*/  IMAD.MOV.U32 R29, RZ, RZ, R52 ;  /* 0x000000ffff1d7224 */ /* 0x000fe200078e0034 */
[----:B------:R-:W-:Y:S01]  /*4350*/  MOV R28, R53 ;  /* 0x00000035001c7202 */ /* 0x000fe20000000f00 */
[C---:B------:R-:W-:Y:S08]  /*4360*/  HMMA.16816.F32 R64, R4.reuse, R46, R24 ;  /* 0x0000002e0440723c */ /* 0x040ff00000001818 */
[----:B------:R-:W-:Y:S07]  /*4370*/  HMMA.16816.F32 R52, R4, R30, R16 ;  /* 0x0000001e0434723c */ /* 0x000fee0000001810 */
[----:B------:R-:W-:Y:S01]  /*4380*/  IMAD.MOV.U32 R31, RZ, RZ, R0 ;  /* 0x000000ffff1f7224 */ /* 0x000fe200078e0000 */
[----:B--2---:R-:W-:Y:S01]  /*4390*/  HMMA.16816.F32 R16, R8, R32, RZ ;  /* 0x000000200810723c */ /* 0x004fe200000018ff */
[----:B------:R-:W-:-:S02]  /*43a0*/  FFMA.FTZ R0, R94, c[0x0][0x2d0], -R12 ;  /* 0x0000b4005e007a23 */ /* 0x000fc4000001080c */
[----:B------:R-:W-:Y:S02]  /*43b0*/  IMAD.MOV.U32 R94, RZ, RZ, R124 ;  /* 0x000000ffff5e7224 */ /* 0x000fe400078e007c */
[----:B------:R2:W-:Y:S01]  /*43c0*/  MUFU.EX2 R124, R0 ;  /* 0x00000000007c7308 */ /* 0x0005e20000000800 */
[----:B------:R-:W-:Y:S01]  /*43d0*/  IMAD.MOV.U32 R30, RZ, RZ, R51 ;  /* 0x000000ffff1e7224 */ /* 0x000fe200078e0033 */
[----:B------:R-:W-:Y:S01]  /*43e0*/  MOV R51, R43 ;  /* 0x0000002b00337202 */ /* 0x000fe20000000f00 */
[----:B------:R-:W-:Y:S02]  /*43f0*/  IMAD.MOV.U32 R43, RZ, RZ, R15 ;  /* 0x000000ffff2b7224 */ /* 0x000fe400078e000f */
[----:B------:R-:W-:Y:S02]  /*4400*/  FFMA.FTZ R15, R84, c[0x0][0x2d0], -R12 ;  /* 0x0000b400540f7a23 */ /* 0x000fe4000001080c */
[----:B------:R-:W-:Y:S02]  /*4410*/  IMAD.MOV.U32 R84, RZ, RZ, R30 ;  /* 0x000000ffff547224 */ /* 0x000fe400078e001e */
[----:B--2---:R-:W-:-:S02]  /*4420*/  FFMA.FTZ R0, R93, c[0x0][0x2d0], -R12 ;  /* 0x0000b4005d007a23 */ /* 0x004fc4000001080c */
[----:B------:R-:W-:-:S08]  /*4430*/  IMAD.MOV.U32 R93, RZ, RZ, R134 ;  /* 0x000000ffff5d7224 */ /* 0x000fd000078e0086 */
[----:B-1----:R-:W-:Y:S01]  /*4440*/  HMMA.16816.F32 R44, R4, R20, R16 ;  /* 0x00000014042c723c */ /* 0x002fe20000001810 */
[----:B------:R1:W-:Y:S07]  /*4450*/  MUFU.EX2 R134, R0 ;  /* 0x0000000000867308 */ /* 0x0003ee0000000800 */
[----:B------:R-:W-:Y:S01]  /*4460*/  HMMA.16816.F32 R16, R8, R34, RZ ;  /* 0x000000220810723c */ /* 0x000fe200000018ff */
[----:B-1----:R-:W-:Y:S01]  /*4470*/  FFMA.FTZ R0, R92, c[0x0][0x2d0], -R12 ;  /* 0x0000b4005c007a23 */ /* 0x002fe2000001080c */
[----:B------:R-:W-:-:S03]  /*4480*/  MOV R92, R135 ;  /* 0x00000087005c7202 */ /* 0x000fc60000000f00 */
[----:B------:R1:W-:Y:S11]  /*4490*/  MUFU.EX2 R135, R0 ;  /* 0x0000000000877308 */ /* 0x0003f60000000800 */
[----:B------:R-:W-:Y:S08]  /*44a0*/  @!UPT UIADD3 URZ, URZ, URZ, URZ ;  /* 0x0000003f3f3ff290 */ /* 0x000ff0000fffe03f */
[----:B------:R-:W-:Y:S01]  /*44b0*/  HMMA.16816.F32 R36, R4, R22, R16 ;  /* 0x000000160424723c */ /* 0x000fe20000001810 */
[----:B------:R-:W2:Y:S01]  /*44c0*/  LDSM.16.MT88.4 R16, [R252+0x6100] ;  /* 0x00610000fc10783b */ /* 0x000ea20000004200 */
[----:B-1----:R-:W-:Y:S02]  /*44d0*/  FFMA.FTZ R0, R91, c[0x0][0x2d0], -R12 ;  /* 0x0000b4005b007a23 */ /* 0x002fe4000001080c */
[----:B------:R-:W-:Y:S02]  /*44e0*/  IMAD.MOV.U32 R91, RZ, RZ, R136 ;  /* 0x000000ffff5b7224 */ /* 0x000fe400078e0088 */
[----:B------:R1:W3:Y:S02]  /*44f0*/  MUFU.EX2 R136, R0 ;  /* 0x0000000000887308 */ /* 0x0002e40000000800 */
[----:B-1----:R-:W-:Y:S02]  /*4500*/  FFMA.FTZ R0, R105, c[0x0][0x2d0], -R2 ;  /* 0x0000b40069007a23 */ /* 0x002fe40000010802 */
[----:B------:R-:W-:-:S02]  /*4510*/  IMAD.MOV.U32 R105, RZ, RZ, R31 ;  /* 0x000000ffff697224 */ /* 0x000fc400078e001f */
[----:B------:R-:W-:Y:S01]  /*4520*/  IMAD.MOV.U32 R31, RZ, RZ, R28 ;  /* 0x000000ffff1f7224 */ /* 0x000fe200078e001c */
[----:B------:R-:W-:Y:S01]  /*4530*/  MOV R28, R29 ;  /* 0x0000001d001c7202 */ /* 0x000fe20000000f00 */
[----:B------:R-:W-:Y:S02]  /*4540*/  IMAD.MOV.U32 R29, RZ, RZ, R50 ;  /* 0x000000ffff1d7224 */ /* 0x000fe400078e0032 */
[----:B------:R-:W-:Y:S02]  /*4550*/  IMAD.MOV.U32 R50, RZ, RZ, R42 ;  /* 0x000000ffff327224 */ /* 0x000fe400078e002a */
[----:B------:R-:W-:Y:S01]  /*4560*/  IMAD.MOV.U32 R42, RZ, RZ, R133 ;  /* 0x000000ffff2a7224 */ /* 0x000fe200078e0085 */
[C---:B--2---:R-:W-:Y:S08]  /*4570*/  HMMA.16816.F32 R20, R8.reuse, R16, RZ ;  /* 0x000000100814723c */ /* 0x044ff000000018ff */
[----:B------:R-:W-:Y:S01]  /*4580*/  HMMA.16816.F32 R8, R8, R18, RZ ;  /* 0x000000120808723c */ /* 0x000fe200000018ff */
[----:B------:R-:W1:Y:S11]  /*4590*/  LDSM.16.MT88.4 R16, [R252+0x6900] ;  /* 0x00690000fc10783b */ /* 0x000e760000004200 */
[----:B------:R-:W-:Y:S11]  /*45a0*/  @!UPT UIADD3 URZ, URZ, URZ, URZ ;  /* 0x0000003f3f3ff290 */ /* 0x000ff6000fffe03f */
[----:B------:R-:W-:Y:S01]  /*45b0*/  @!UPT UIADD3 URZ, URZ, URZ, URZ ;  /* 0x0000003f3f3ff290 */ /* 0x000fe2000fffe03f */
[C---:B-1----:R-:W-:Y:S01]  /*45c0*/  HMMA.16816.F32 R24, R4.reuse, R18, R8 ;  /* 0x000000120418723c */ /* 0x042fe20000001808 */
[----:B------:R-:W1:Y:S06]  /*45d0*/  LDSM.16.MT88.4 R8, [R249+0x1100] ;  /* 0x00110000f908783b */ /* 0x000e6c0000004200 */
[----:B------:R-:W-:Y:S01]  /*45e0*/  FFMA.FTZ R18, R89, c[0x0][0x2d0], -R12 ;  /* 0x0000b40059127a23 */ /* 0x000fe2000001080c */
[----:B------:R-:W-:Y:S01]  /*45f0*/  HMMA.16816.F32 R32, R4, R16, R20 ;  /* 0x000000100420723c */ /* 0x000fe20000001814 */
[----:B------:R2:W-:Y:S01]  /*4600*/  MUFU.EX2 R21, R0 ;  /* 0x0000000000157308 */ /* 0x0005e20000000800 */
[----:B------:R-:W-:Y:S01]  /*4610*/  FFMA.FTZ R19, R85, c[0x0][0x2d0], -R2 ;  /* 0x0000b40055137a23 */ /* 0x000fe20000010802 */
[----:B------:R-:W-:-:S04]  /*4620*/  MOV R85, R31 ;  /* 0x0000001f00557202 */ /* 0x000fc80000000f00 */
[----:B------:R-:W-:Y:S01]  /*4630*/  FADD.FTZ R4, R82, R81 ;  /* 0x0000005152047221 */ /* 0x000fe20000010000 */
[----:B---3--:R-:W-:Y:S01]  /*4640*/  F2FP.PACK_AB R6, R136, R135 ;  /* 0x000000878806723e */ /* 0x008fe200000000ff */
[--C-:B------:R-:W-:Y:S02]  /*4650*/  FFMA.FTZ R20, R90, c[0x0][0x2d0], -R12.reuse ;  /* 0x0000b4005a147a23 */ /* 0x100fe4000001080c */
[----:B------:R-:W-:Y:S02]  /*4660*/  FFMA.FTZ R17, R88, c[0x0][0x2d0], -R12 ;  /* 0x0000b40058117a23 */ /* 0x000fe4000001080c */
[--C-:B------:R-:W-:Y:S02]  /*4670*/  FFMA.FTZ R12, R87, c[0x0][0x2d0], -R2.reuse ;  /* 0x0000b400570c7a23 */ /* 0x100fe40000010802 */
[--C-:B------:R-:W-:Y:S01]  /*4680*/  FFMA.FTZ R16, R86, c[0x0][0x2d0], -R2.reuse ;  /* 0x0000b40056107a23 */ /* 0x100fe20000010802 */
[----:B------:R-:W-:Y:S01]  /*4690*/  MUFU.EX2 R20, R20 ;  /* 0x0000001400147308 */ /* 0x000fe20000000800 */
[----:B--2---:R-:W-:-:S02]  /*46a0*/  FFMA.FTZ R0, R106, c[0x0][0x2d0], -R2 ;  /* 0x0000b4006a007a23 */ /* 0x004fc40000010802 */
[----:B------:R-:W-:Y:S02]  /*46b0*/  IMAD.MOV.U32 R86, RZ, RZ, R28 ;  /* 0x000000ffff567224 */ /* 0x000fe400078e001c */
[----:B------:R-:W-:-:S03]  /*46c0*/  IMAD.MOV.U32 R87, RZ, RZ, R29 ;  /* 0x000000ffff577224 */ /* 0x000fc600078e001d */
[----:B------:R2:W3:Y:S02]  /*46d0*/  MUFU.EX2 R22, R0 ;  /* 0x0000000000167308 */ /* 0x0004e40000000800 */
[----:B--2---:R-:W-:Y:S01]  /*46e0*/  FFMA.FTZ R0, R107, c[0x0][0x2d0], -R2 ;  /* 0x0000b4006b007a23 */ /* 0x004fe20000010802 */
[----:B---3--:R-:W-:-:S05]  /*46f0*/  F2FP.PACK_AB R5, R22, R21 ;  /* 0x000000151605723e */ /* 0x008fca00000000ff */
[----:B------:R2:W-:Y:S02]  /*4700*/  MUFU.EX2 R23, R0 ;  /* 0x0000000000177308 */ /* 0x0005e40000000800 */
[----:B--2---:R-:W-:-:S06]  /*4710*/  FFMA.FTZ R0, R104, c[0x0][0x2d0], -R2 ;  /* 0x0000b40068007a23 */ /* 0x004fcc0000010802 */
[----:B------:R2:W3:Y:S02]  /*4720*/  MUFU.EX2 R133, R0 ;  /* 0x0000000000857308 */ /* 0x0004e40000000800 */
[----:B--2---:R-:W-:Y:S01]  /*4730*/  FADD.FTZ R0, R14, R13 ;  /* 0x0000000d0e007221 */ /* 0x004fe20000010000 */
[----:B---3--:R-:W-:Y:S01]  /*4740*/  F2FP.PACK_AB R7, R133, R23 ;  /* 0x000000178507723e */ /* 0x008fe200000000ff */
[----:B------:R-:W-:Y:S01]  /*4750*/  FADD.FTZ R14, R83, R4 ;  /* 0x00000004530e7221 */ /* 0x000fe20000010000 */
[----:B------:R-:W-:Y:S01]  /*4760*/  F2FP.PACK_AB R4, R134, R124 ;  /* 0x0000007c8604723e */ /* 0x000fe200000000ff */
[----:B------:R-:W-:Y:S02]  /*4770*/  FFMA.FTZ R13, R95, c[0x0][0x2d0], -R2 ;  /* 0x0000b4005f0d7a23 */ /* 0x000fe40000010802 */
[----:B------:R-:W-:Y:S02]  /*4780*/  FADD.FTZ R2, R80, R0 ;  /* 0x0000000050027221 */ /* 0x000fe40000010000 */
[----:B------:R-:W-:-:S02]  /*4790*/  IMAD.MOV.U32 R0, RZ, RZ, R93 ;  /* 0x000000ffff007224 */ /* 0x000fc400078e005d */
[----:B-1----:R-:W-:Y:S01]  /*47a0*/  HMMA.16816.F32 R140, R4, R8, R140 ;  /* 0x00000008048c723c */ /* 0x002fe2000000188c */
[----:B------:R-:W-:Y:S02]  /*47b0*/  FADD.FTZ R2, R137, R2 ;  /* 0x0000000289027221 */ /* 0x000fe40000010000 */
[----:B------:R-:W-:-:S05]  /*47c0*/  FADD.FTZ R0, R0, R14 ;  /* 0x0000000e00007221 */ /* 0x000fca0000010000 */
        /* <DEDUP_REMOVED lines=14> */
[C---:B-1----:R-:W-:Y:S07]  /*48b0*/  HMMA.16816.F32 R80, R4.reuse, R10, R184 ;  /* 0x0000000a0450723c */ /* 0x042fee00000018b8 */
[----:B------:R-:W-:Y:S01]  /*48c0*/  IMAD.MOV.U32 R184, RZ, RZ, R91 ;  /* 0x000000ffffb87224 */ /* 0x000fe200078e005b */
[C---:B------:R-:W-:Y:S01]  /*48d0*/  HMMA.16816.F32 R76, R4.reuse, R8, R84 ;  /* 0x00000008044c723c */ /* 0x040fe20000001854 */
[----:B------:R-:W-:Y:S01]  /*48e0*/  IMAD.MOV.U32 R186, RZ, RZ, R92 ;  /* 0x000000ffffba7224 */ /* 0x000fe200078e005c */
[----:B------:R-:W-:Y:S01]  /*48f0*/  MOV R187, R105 ;  /* 0x0000006900bb7202 */ /* 0x000fe20000000f00 */
[----:B------:R-:W-:Y:S01]  /*4900*/  IMAD.MOV.U32 R185, RZ, RZ, R94 ;  /* 0x000000ffffb97224 */ /* 0x000fe200078e005e */
[----:B------:R-:W1:Y:S04]  /*4910*/  LDSM.16.MT88.4 R8, [R184+0x3100] ;  /* 0x00310000b808783b */ /* 0x000e680000004200 */
[C---:B-1----:R-:W-:Y:S08]  /*4920*/  HMMA.16816.F32 R84, R4.reuse, R8, R188 ;  /* 0x000000080454723c */ /* 0x042ff000000018bc */
[C---:B------:R-:W-:Y:S01]  /*4930*/  HMMA.16816.F32 R88, R4.reuse, R10, R180 ;  /* 0x0000000a0458723c */ /* 0x040fe200000018b4 */
[----:B------:R-:W1:Y:S07]  /*4940*/  LDSM.16.MT88.4 R8, [R252+0x3100] ;  /* 0x00310000fc08783b */ /* 0x000e6e0000004200 */
[C---:B-1----:R-:W-:Y:S08]  /*4950*/  HMMA.16816.F32 R188, R4.reuse, R8, R168 ;  /* 0x0000000804bc723c */ /* 0x042ff000000018a8 */
[----:B------:R-:W-:Y:S11]  /*4960*/  HMMA.16816.F32 R8, R4, R10, R160 ;  /* 0x0000000a0408723c */ /* 0x000ff600000018a0 */
[----:B------:R-:W-:Y:S05]  /*4970*/  @!UPT UIADD3 URZ, URZ, URZ, URZ ;  /* 0x0000003f3f3ff290 */ /* 0x000fea000fffe03f */
[----:B------:R-:W-:Y:S01]  /*4980*/  MOV R171, R188 ;  /* 0x000000bc00ab7202 */ /* 0x000fe20000000f00 */
[----:B------:R-:W-:Y:S02]  /*4990*/  IMAD.MOV.U32 R170, RZ, RZ, R189 ;  /* 0x000000ffffaa7224 */ /* 0x000fe400078e00bd */
[----:B------:R-:W-:Y:S02]  /*49a0*/  IMAD.MOV.U32 R169, RZ, RZ, R190 ;  /* 0x000000ffffa97224 */ /* 0x000fe400078e00be */
[----:B------:R-:W-:-:S03]  /*49b0*/  IMAD.MOV.U32 R168, RZ, RZ, R191 ;  /* 0x000000ffffa87224 */ /* 0x000fc600078e00bf */
[----:B------:R-:W-:Y:S01]  /*49c0*/  MOV R183, R11 ;  /* 0x0000000b00b77202 */ /* 0x000fe20000000f00 */
[----:B------:R-:W-:Y:S02]  /*49d0*/  IMAD.MOV.U32 R182, RZ, RZ, R8 ;  /* 0x000000ffffb67224 */ /* 0x000fe400078e0008 */
[----:B------:R-:W-:Y:S02]  /*49e0*/  IMAD.MOV.U32 R181, RZ, RZ, R9 ;  /* 0x000000ffffb57224 */ /* 0x000fe400078e0009 */
[----:B------:R-:W-:Y:S02]  /*49f0*/  IMAD.MOV.U32 R180, RZ, RZ, R10 ;  /* 0x000000ffffb47224 */ /* 0x000fe400078e000a */
[----:B------:R-:W1:Y:S02]  /*4a00*/  LDSM.16.MT88.4 R8, [R249+0x5100] ;  /* 0x00510000f908783b */ /* 0x000e640000004200 */
[C---:B-1----:R-:W-:Y:S08]  /*4a10*/  HMMA.16816.F32 R188, R4.reuse, R8, R152 ;  /* 0x0000000804bc723c */ /* 0x042ff00000001898 */
[----:B------:R-:W-:Y:S01]  /*4a20*/  HMMA.16816.F32 R92, R4, R10, R128 ;  /* 0x0000000a045c723c */ /* 0x000fe20000001880 */
[----:B------:R-:W1:Y:S06]  /*4a30*/  LDSM.16.MT88.4 R8, [R250+0x5100] ;  /* 0x00510000fa08783b */ /* 0x000e6c0000004200 */
[----:B------:R-:W-:-:S02]  /*4a40*/  IMAD.MOV.U32 R131, RZ, RZ, R185 ;  /* 0x000000ffff837224 */ /* 0x000fc400078e00b9 */
[----:B------:R-:W-:Y:S02]  /*4a50*/  IMAD.MOV.U32 R130, RZ, RZ, R186 ;  /* 0x000000ffff827224 */ /* 0x000fe400078e00ba */
[----:B------:R-:W-:-:S04]  /*4a60*/  IMAD.MOV.U32 R129, RZ, RZ, R187 ;  /* 0x000000ffff817224 */ /* 0x000fc800078e00bb */
[----:B------:R-:W-:Y:S01]  /*4a70*/  FADD.FTZ R0, R129, R0 ;  /* 0x0000000081007221 */ /* 0x000fe20000010000 */
[C---:B-1----:R-:W-:Y:S07]  /*4a80*/  HMMA.16816.F32 R104, R4.reuse, R8, R144 ;  /* 0x000000080468723c */ /* 0x042fee0000001890 */
[----:B------:R-:W-:Y:S01]  /*4a90*/  MOV R147, R183 ;  /* 0x000000b700937202 */ /* 0x000fe20000000f00 */
        /* <DEDUP_REMOVED lines=15> */
[C---:B------:R-:W-:Y:S01]  /*4b90*/  HMMA.16816.F32 R116, R4.reuse, R10, R100 ;  /* 0x0000000a0474723c */ /* 0x040fe20000001864 */
[----:B------:R-:W1:Y:S07]  /*4ba0*/  LDSM.16.MT88.4 R8, [R249+0x7100] ;  /* 0x00710000f908783b */ /* 0x000e6e0000004200 */
[C---:B-1----:R-:W-:Y:S07]  /*4bb0*/  HMMA.16816.F32 R100, R4.reuse, R8, R96 ;  /* 0x000000080464723c */ /* 0x042fee0000001860 */
[----:B------:R-:W-:Y:S01]  /*4bc0*/  IMAD.MOV.U32 R96, RZ, RZ, R184 ;  /* 0x000000ffff607224 */ /* 0x000fe200078e00b8 */
[----:B------:R-:W-:Y:S01]  /*4bd0*/  HMMA.16816.F32 R108, R4, R10, R64 ;  /* 0x0000000a046c723c */ /* 0x000fe20000001840 */
[----:B------:R-:W1:Y:S01]  /*4be0*/  LDSM.16.MT88.4 R8, [R250+0x7100] ;  /* 0x00710000fa08783b */ /* 0x000e620000004200 */
[----:B------:R-:W-:Y:S01]  /*4bf0*/  IMAD.MOV.U32 R97, RZ, RZ, R182 ;  /* 0x000000ffff617224 */ /* 0x000fe200078e00b6 */
[----:B------:R-:W-:Y:S01]  /*4c00*/  MOV R99, R180 ;  /* 0x000000b400637202 */ /* 0x000fe20000000f00 */
[----:B------:R-:W-:-:S03]  /*4c10*/  IMAD.MOV.U32 R98, RZ, RZ, R181 ;  /* 0x000000ffff627224 */ /* 0x000fc600078e00b5 */
[----:B------:R-:W-:Y:S01]  /*4c20*/  IMAD.MOV.U32 R64, RZ, RZ, R97 ;  /* 0x000000ffff407224 */ /* 0x000fe200078e0061 */
[----:B------:R-:W-:Y:S01]  /*4c30*/  MOV R67, R147 ;  /* 0x0000009300437202 */ /* 0x000fe20000000f00 */
[----:B------:R-:W-:Y:S02]  /*4c40*/  IMAD.MOV.U32 R65, RZ, RZ, R98 ;  /* 0x000000ffff417224 */ /* 0x000fe400078e0062 */
[----:B------:R-:W-:Y:S02]  /*4c50*/  IMAD.MOV.U32 R66, RZ, RZ, R99 ;  /* 0x000000ffff427224 */ /* 0x000fe400078e0063 */
[----:B------:R-:W-:Y:S02]  /*4c60*/  IMAD.MOV.U32 R97, RZ, RZ, R146 ;  /* 0x000000ffff617224 */ /* 0x000fe400078e0092 */
[----:B------:R-:W-:Y:S02]  /*4c70*/  IMAD.MOV.U32 R98, RZ, RZ, R145 ;  /* 0x000000ffff627224 */ /* 0x000fe400078e0091 */
[----:B------:R-:W-:-:S02]  /*4c80*/  IMAD.MOV.U32 R99, RZ, RZ, R144 ;  /* 0x000000ffff637224 */ /* 0x000fc400078e0090 */
[----:B------:R-:W-:Y:S01]  /*4c90*/  LDSM.16.MT88.4 R144, [R249+0x1900] ;  /* 0x00190000f990783b */ /* 0x000fe20000004200 */
[C---:B-1----:R-:W-:Y:S08]  /*4ca0*/  HMMA.16816.F32 R60, R4.reuse, R8, R60 ;  /* 0x00000008043c723c */ /* 0x042ff0000000183c */
[----:B------:R-:W-:Y:S11]  /*4cb0*/  HMMA.16816.F32 R8, R4, R10, R52 ;  /* 0x0000000a0408723c */ /* 0x000ff60000001834 */
[----:B------:R-:W-:Y:S05]  /*4cc0*/  @!UPT UIADD3 URZ, URZ, URZ, URZ ;  /* 0x0000003f3f3ff290 */ /* 0x000fea000fffe03f */
[----:B------:R-:W-:Y:S01]  /*4cd0*/  IMAD.MOV.U32 R155, RZ, RZ, R60 ;  /* 0x000000ffff9b7224 */ /* 0x000fe200078e003c */
[----:B------:R-:W-:Y:S01]  /*4ce0*/  MOV R152, R63 ;  /* 0x0000003f00987202 */ /* 0x000fe20000000f00 */
[----:B------:R-:W-:Y:S01]  /*4cf0*/  IMAD.MOV.U32 R154, RZ, RZ, R61 ;  /* 0x000000ffff9a7224 */ /* 0x000fe200078e003d */
[----:B------:R-:W-:Y:S01]  /*4d00*/  MOV R61, R170 ;  /* 0x000000aa003d7202 */ /* 0x000fe20000000f00 */
[----:B------:R-:W-:Y:S02]  /*4d10*/  IMAD.MOV.U32 R153, RZ, RZ, R62 ;  /* 0x000000ffff997224 */ /* 0x000fe400078e003e */
[----:B------:R-:W-:Y:S02]  /*4d20*/  IMAD.MOV.U32 R14, RZ, RZ, R155 ;  /* 0x000000ffff0e7224 */ /* 0x000fe400078e009b */
[----:B------:R-:W-:Y:S01]  /*4d30*/  MOV R55, R8 ;  /* 0x0000000800377202 */ /* 0x000fe20000000f00 */
[----:B------:R-:W-:Y:S02]  /*4d40*/  IMAD.MOV.U32 R54, RZ, RZ, R9 ;  /* 0x000000ffff367224 */ /* 0x000fe400078e0009 */
[----:B------:R-:W-:-:S02]  /*4d50*/  IMAD.MOV.U32 R53, RZ, RZ, R10 ;  /* 0x000000ffff357224 */ /* 0x000fc400078e000a */
[----:B------:R-:W-:Y:S02]  /*4d60*/  IMAD.MOV.U32 R52, RZ, RZ, R11 ;  /* 0x000000ffff347224 */ /* 0x000fe400078e000b */
[----:B------:R-:W1:Y:S01]  /*4d70*/  LDSM.16.MT88.4 R8, [R96+0x7100] ;  /* 0x007100006008783b */ /* 0x000e620000004200 */
[----:B------:R-:W-:Y:S02]  /*4d80*/  IMAD.MOV.U32 R60, RZ, RZ, R171 ;  /* 0x000000ffff3c7224 */ /* 0x000fe400078e00ab */
[----:B------:R-:W-:Y:S02]  /*4d90*/  IMAD.MOV.U32 R62, RZ, RZ, R169 ;  /* 0x000000ffff3e7224 */ /* 0x000fe400078e00a9 */
[----:B------:R-:W-:Y:S02]  /*4da0*/  IMAD.MOV.U32 R63, RZ, RZ, R168 ;  /* 0x000000ffff3f7224 */ /* 0x000fe400078e00a8 */
[----:B------:R-:W-:Y:S01]  /*4db0*/  LDSM.16.MT88.4 R168, [R252+0x1900] ;  /* 0x00190000fca8783b */ /* 0x000fe20000004200 */
[C---:B-1----:R-:W-:Y:S08]  /*4dc0*/  HMMA.16816.F32 R184, R4.reuse, R8, R44 ;  /* 0x0000000804b8723c */ /* 0x042ff0000000182c */
[C---:B------:R-:W-:Y:S01]  /*4dd0*/  HMMA.16816.F32 R180, R4.reuse, R10, R36 ;  /* 0x0000000a04b4723c */ /* 0x040fe20000001824 */
[----:B------:R-:W1:Y:S07]  /*4de0*/  LDSM.16.MT88.4 R8, [R252+0x7100] ;  /* 0x00710000fc08783b */ /* 0x000e6e0000004200 */
[C---:B-1----:R-:W-:Y:S01]  /*4df0*/  HMMA.16816.F32 R32, R4.reuse, R8, R32 ;  /* 0x000000080420723c */ /* 0x042fe20000001820 */
[----:B------:R1:W-:Y:S07]  /*4e00*/  MUFU.EX2 R8, R13 ;  /* 0x0000000d00087308 */ /* 0x0003ee0000000800 */
[----:B------:R-:W-:Y:S01]  /*4e10*/  HMMA.16816.F32 R24, R4, R10, R24 ;  /* 0x0000000a0418723c */ /* 0x000fe20000001818 */
[----:B------:R2:W3:Y:S06]  /*4e20*/  MUFU.EX2 R7, R12 ;  /* 0x0000000c00077308 */ /* 0x0004ec0000000800 */
[----:B------:R-:W-:-:S02]  /*4e30*/  FADD.FTZ R4, R127, R2 ;  /* 0x000000027f047221 */ /* 0x000fc40000010000 */
[----:B------:R4:W-:Y:S01]  /*4e40*/  MUFU.EX2 R6, R16 ;  /* 0x0000001000067308 */ /* 0x0009e20000000800 */
[----:B-1----:R-:W-:Y:S02]  /*4e50*/  IMAD.MOV.U32 R13, RZ, RZ, R152 ;  /* 0x000000ffff0d7224 */ /* 0x002fe400078e0098 */
[----:B------:R-:W-:Y:S02]  /*4e60*/  FADD.FTZ R2, R139, R0 ;  /* 0x000000008b027221 */ /* 0x000fe40000010000 */
[----:B------:R-:W-:Y:S02]  /*4e70*/  FADD.FTZ R0, R126, R4 ;  /* 0x000000047e007221 */ /* 0x000fe40000010000 */
[----:B------:R-:W-:Y:S01]  /*4e80*/  FADD.FTZ R2, R138, R2 ;  /* 0x000000028a027221 */ /* 0x000fe20000010000 */
[----:B------:R1:W5:Y:S01]  /*4e90*/  MUFU.EX2 R11, R18 ;  /* 0x00000012000b7308 */ /* 0x0003620000000800 */
[----:B--2---:R-:W-:Y:S01]  /*4ea0*/  IMAD.MOV.U32 R12, RZ, RZ, R153 ;  /* 0x000000ffff0c7224 */ /* 0x004fe200078e0099 */
[----:B---3--:R-:W-:Y:S01]  /*4eb0*/  F2FP.PACK_AB R129, R7, R8 ;  /* 0x000000080781723e */ /* 0x008fe200000000ff */
[----:B------:R-:W-:Y:S01]  /*4ec0*/  FADD.FTZ R0, R125, R0 ;  /* 0x000000007d007221 */ /* 0x000fe20000010000 */
[----:B----4-:R-:W-:-:S04]  /*4ed0*/  MOV R16, R154 ;  /* 0x0000009a00107202 */ /* 0x010fc80000000f00 */
[----:B------:R2:W-:Y:S01]  /*4ee0*/  MUFU.EX2 R10, R17 ;  /* 0x00000011000a7308 */ /* 0x0005e20000000800 */
[----:B------:R-:W3:Y:S01]  /*4ef0*/  LDSM.16.MT88.4 R152, [R250+0x1900] ;  /* 0x00190000fa98783b */ /* 0x000ee20000004200 */
[----:B-1----:R-:W-:-:S06]  /*4f00*/  IMAD.MOV.U32 R18, RZ, RZ, R130 ;  /* 0x000000ffff127224 */ /* 0x002fcc00078e0082 */
[----:B------:R1:W4:Y:S01]  /*4f10*/  MUFU.EX2 R9, R15 ;  /* 0x0000000f00097308 */ /* 0x0003220000000800 */
[----:B------:R-:W-:-:S04]  /*4f20*/  FADD.FTZ R0, R18, R0 ;  /* 0x0000000012007221 */ /* 0x000fc80000010000 */
[----:B------:R-:W-:-:S03]  /*4f30*/  FADD.FTZ R0, R21, R0 ;  /* 0x0000000015007221 */ /* 0x000fc60000010000 */
[----:B------:R-:W4:Y:S01]  /*4f40*/  MUFU.EX2 R5, R19 ;  /* 0x0000001300057308 */ /* 0x000f220000000800 */
[----:B--2---:R-:W-:Y:S02]  /*4f50*/  IMAD.MOV.U32 R17, RZ, RZ, R131 ;  /* 0x000000ffff117224 */ /* 0x004fe400078e0083 */
[----:B------:R-:W-:Y:S02]  /*4f60*/  FADD.FTZ R0, R22, R0 ;  /* 0x0000000016007221 */ /* 0x000fe40000010000 */
[----:B------:R-:W-:Y:S01]  /*4f70*/  FADD.FTZ R2, R17, R2 ;  /* 0x0000000211027221 */ /* 0x000fe20000010000 */
[----:B-1----:R-:W-:-:S03]  /*4f80*/  MOV R15, R96 ;  /* 0x00000060000f7202 */ /* 0x002fc60000000f00 */
[----:B------:R-:W-:Y:S01]  /*4f90*/  FADD.FTZ R2, R124, R2 ;  /* 0x000000027c027221 */ /* 0x000fe20000010000 */
[----:B------:R-:W-:Y:S02]  /*4fa0*/  MOV R96, R128 ;  /* 0x0000008000607202 */ /* 0x000fe40000000f00 */
[----:B-----5:R-:W-:Y:S01]  /*4fb0*/  F2FP.PACK_AB R128, R11, R20 ;  /* 0x000000140b80723e */ /* 0x020fe200000000ff */
[----:B------:R-:W-:Y:S01]  /*4fc0*/  FADD.FTZ R2, R134, R2 ;  /* 0x0000000286027221 */ /* 0x000fe20000010000 */
[----:B----4-:R-:W-:Y:S02]  /*4fd0*/  F2FP.PACK_AB R130, R9, R10 ;  /* 0x0000000a0982723e */ /* 0x010fe400000000ff */
[----:B------:R-:W-:Y:S01]  /*4fe0*/  F2FP.PACK_AB R131, R5, R6 ;  /* 0x000000060583723e */ /* 0x000fe200000000ff */
[----:B------:R-:W-:Y:S02]  /*4ff0*/  FADD.FTZ R4, R135, R2 ;  /* 0x0000000287047221 */ /* 0x000fe40000010000 */
[----:B------:R-:W-:-:S02]  /*5000*/  FADD.FTZ R2, R23, R0 ;  /* 0x0000000017027221 */ /* 0x000fc40000010000 */
[----:B------:R-:W-:Y:S02]  /*5010*/  FADD.FTZ R0, R136, R4 ;  /* 0x0000000488007221 */ /* 0x000fe40000010000 */
[C---:B------:R-:W-:Y:S01]  /*5020*/  HMMA.16816.F32 R140, R128.reuse, R144, R140 ;  /* 0x00000090808c723c */ /* 0x040fe2000000188c */
[----:B------:R-:W-:Y:S02]  /*5030*/  FADD.FTZ R2, R133, R2 ;  /* 0x0000000285027221 */ /* 0x000fe40000010000 */
[----:B------:R-:W-:Y:S02]  /*5040*/  FADD.FTZ R20, R20, R0 ;  /* 0x0000000014147221 */ /* 0x000fe40000010000 */
[----:B------:R-:W-:Y:S02]  /*5050*/  FADD.FTZ R8, R8, R2 ;  /* 0x0000000208087221 */ /* 0x000fe40000010000 */
[----:B------:R-:W-:Y:S01]  /*5060*/  FADD.FTZ R11, R11, R20 ;  /* 0x000000140b0b7221 */ /* 0x000fe20000010000 */
[----:B---3--:R-:W-:Y:S01]  /*5070*/  HMMA.16816.F32 R148, R128, R152, R148 ;  /* 0x000000988094723c */ /* 0x008fe20000001894 */
[----:B------:R-:W-:-:S02]  /*5080*/  FADD.FTZ R7, R7, R8 ;  /* 0x0000000807077221 */ /* 0x000fc40000010000 */
[----:B------:R-:W-:Y:S02]  /*5090*/  FADD.FTZ R10, R10, R11 ;  /* 0x0000000b0a0a7221 */ /* 0x000fe40000010000 */
[----:B------:R-:W-:Y:S02]  /*50a0*/  FADD.FTZ R6, R6, R7 ;  /* 0x0000000706067221 */ /* 0x000fe40000010000 */
[----:B------:R-:W-:Y:S01]  /*50b0*/  FADD.FTZ R2, R9, R10 ;  /* 0x0000000a09027221 */ /* 0x000fe20000010000 */
[----:B------:R-:W-:Y:S01]  /*50c0*/  HMMA.16816.F32 R144, R128, R146, R28 ;  /* 0x000000928090723c */ /* 0x000fe2000000181c */
[----:B------:R-:W-:-:S05]  /*50d0*/  FADD.FTZ R0, R5, R6 ;  /* 0x0000000605007221 */ /* 0x000fca0000010000 */
[----:B------:R-:W-:Y:S01]  /*50e0*/  STL [R1+0x58], R0 ;  /* 0x0000580001007387 */ /* 0x000fe20000100800 */
[----:B------:R-:W-:Y:S01]  /*50f0*/  IMAD.MOV.U32 R28, RZ, RZ, R55 ;  /* 0x000000ffff1c7224 */ /* 0x000fe200078e0037 */
[C---:B------:R-:W-:Y:S01]  /*5100*/  HMMA.16816.F32 R152, R128.reuse, R154, R40 ;  /* 0x0000009a8098723c */ /* 0x040fe20000001828 */
[----:B------:R-:W-:Y:S01]  /*5110*/  MOV R29, R54 ;  /* 0x00000036001d7202 */ /* 0x000fe20000000f00 */
[----:B------:R-:W-:Y:S01]  /*5120*/  IMAD.MOV.U32 R30, RZ, RZ, R53 ;  /* 0x000000ffff1e7224 */ /* 0x000fe200078e0035 */
[----:B------:R-:W1:Y:S01]  /*5130*/  LDSM.16.MT88.4 R40, [R249+0x3900] ;  /* 0x00390000f928783b */ /* 0x000e620000004200 */
[----:B------:R-:W-:Y:S01]  /*5140*/  IMAD.MOV.U32 R31, RZ, RZ, R52 ;  /* 0x000000ffff1f7224 */ /* 0x000fe200078e0034 */
[----:B------:R-:W-:Y:S01]  /*5150*/  MOV R53, R65 ;  /* 0x0000004100357202 */ /* 0x000fe20000000f00 */
[----:B------:R-:W-:Y:S01]  /*5160*/  IMAD.MOV.U32 R52, RZ, RZ, R64 ;  /* 0x000000ffff347224 */ /* 0x000fe200078e0040 */
[----:B------:R-:W-:Y:S01]  /*5170*/  MOV R65, R162 ;  /* 0x000000a200417202 */ /* 0x000fe20000000f00 */
[----:B------:R-:W-:Y:S01]  /*5180*/  HMMA.16816.F32 R164, R128, R168, R164 ;  /* 0x000000a880a4723c */ /* 0x000fe200000018a4 */
[----:B------:R-:W-:Y:S01]  /*5190*/  IMAD.MOV.U32 R54, RZ, RZ, R66 ;  /* 0x000000ffff367224 */ /* 0x000fe200078e0042 */
[----:B------:R-:W-:Y:S01]  /*51a0*/  STL [R1+0x54], R2 ;  /* 0x0000540201007387 */ /* 0x000fe20000100800 */
[----:B------:R-:W-:-:S02]  /*51b0*/  IMAD.MOV.U32 R55, RZ, RZ, R67 ;  /* 0x000000ffff377224 */ /* 0x000fc400078e0043 */
[----:B------:R-:W-:Y:S02]  /*51c0*/  IMAD.MOV.U32 R64, RZ, RZ, R163 ;  /* 0x000000ffff407224 */ /* 0x000fe400078e00a3 */
[----:B------:R-:W-:Y:S01]  /*51d0*/  IMAD.MOV.U32 R66, RZ, RZ, R161 ;  /* 0x000000ffff427224 */ /* 0x000fe200078e00a1 */
[C---:B------:R-:W-:Y:S01]  /*51e0*/  HMMA.16816.F32 R168, R128.reuse, R170, R56 ;  /* 0x000000aa80a8723c */ /* 0x040fe20000001838 */
[----:B------:R-:W-:Y:S01]  /*51f0*/  IMAD.MOV.U32 R67, RZ, RZ, R160 ;  /* 0x000000ffff437224 */ /* 0x000fe200078e00a0 */
[----:B------:R-:W2:Y:S04]  /*5200*/  LDSM.16.MT88.4 R56, [R15+0x3900] ;  /* 0x003900000f38783b */ /* 0x000ea80000004200 */
[----:B------:R-:W3:Y:S02]  /*5210*/  LDSM.16.MT88.4 R160, [R15+0x1900] ;  /* 0x001900000fa0783b */ /* 0x000ee40000004200 */
[C---:B-1----:R-:W-:Y:S07]  /*5220*/  HMMA.16816.F32 R36, R128.reuse, R40, R68 ;  /* 0x000000288024723c */ /* 0x042fee0000001844 */
[----:B------:R-:W-:Y:S01]  /*5230*/  IMAD.MOV.U32 R68, RZ, RZ, R52 ;  /* 0x000000ffff447224 */ /* 0x000fe200078e0034 */
[----:B------:R-:W-:Y:S01]  /*5240*/  MOV R69, R53 ;  /* 0x0000003500457202 */ /* 0x000fe20000000f00 */
[----:B------:R-:W-:Y:S01]  /*5250*/  IMAD.MOV.U32 R70, RZ, RZ, R54 ;  /* 0x000000ffff467224 */ /* 0x000fe200078e0036 */
[C---:B------:R-:W-:Y:S01]  /*5260*/  HMMA.16816.F32 R40, R128.reuse, R42, R72 ;  /* 0x0000002a8028723c */ /* 0x040fe20000001848 */
[----:B------:R-:W-:Y:S01]  /*5270*/  IMAD.MOV.U32 R71, RZ, RZ, R55 ;  /* 0x000000ffff477224 */ /* 0x000fe200078e0037 */
[----:B------:R-:W-:Y:S06]  /*5280*/  LDSM.16.MT88.4 R72, [R249+0x5900] ;  /* 0x00590000f948783b */ /* 0x000fec0000004200 */
[C---:B--2---:R-:W-:Y:S07]  /*5290*/  HMMA.16816.F32 R52, R128.reuse, R56, R84 ;  /* 0x000000388034723c */ /* 0x044fee0000001854 */
[----:B------:R-:W-:Y:S01]  /*52a0*/  IMAD.MOV.U32 R84, RZ, RZ, R64 ;  /* 0x000000ffff547224 */ /* 0x000fe200078e0040 */
[----:B---3--:R-:W-:Y:S01]  /*52b0*/  HMMA.16816.F32 R156, R128, R160, R156 ;  /* 0x000000a0809c723c */ /* 0x008fe2000000189c */
[----:B------:R-:W-:Y:S01]  /*52c0*/  MOV R85, R65 ;  /* 0x0000004100557202 */ /* 0x000fe20000000f00 */
[----:B------:R-:W-:-:S02]  /*52d0*/  IMAD.MOV.U32 R86, RZ, RZ, R66 ;  /* 0x000000ffff567224 */ /* 0x000fc400078e0042 */
[----:B------:R-:W-:Y:S02]  /*52e0*/  IMAD.MOV.U32 R87, RZ, RZ, R67 ;  /* 0x000000ffff577224 */ /* 0x000fe400078e0043 */
[----:B------:R-:W1:Y:S02]  /*52f0*/  LDSM.16.MT88.4 R64, [R252+0x3900] ;  /* 0x00390000fc40783b */ /* 0x000e640000004200 */
[C---:B------:R-:W-:Y:S02]  /*5300*/  HMMA.16816.F32 R160, R128.reuse, R162, R48 ;  /* 0x000000a280a0723c */ /* 0x040fe40000001830 */
[----:B------:R-:W2:Y:S06]  /*5310*/  LDSM.16.MT88.4 R48, [R250+0x3900] ;  /* 0x00390000fa30783b */ /* 0x000eac0000004200 */
[C---:B------:R-:W-:Y:S01]  /*5320*/  HMMA.16816.F32 R56, R128.reuse, R58, R88 ;  /* 0x0000003a8038723c */ /* 0x040fe20000001858 */
[----:B------:R-:W3:Y:S07]  /*5330*/  LDSM.16.MT88.4 R88, [R15+0x5900] ;  /* 0x005900000f58783b */ /* 0x000eee0000004200 */
[C---:B-1----:R-:W-:Y:S08]  /*5340*/  HMMA.16816.F32 R60, R128.reuse, R64, R60 ;  /* 0x00000040803c723c */ /* 0x042ff0000000183c */
[C---:B--2---:R-:W-:Y:S08]  /*5350*/  HMMA.16816.F32 R44, R128.reuse, R48, R76 ;  /* 0x00000030802c723c */ /* 0x044ff0000000184c */
[C---:B------:R-:W-:Y:S08]  /*5360*/  HMMA.16816.F32 R64, R128.reuse, R66, R68 ;  /* 0x000000428040723c */ /* 0x040ff00000001844 */
[C---:B------:R-:W-:Y:S01]  /*5370*/  HMMA.16816.F32 R48, R128.reuse, R50, R80 ;  /* 0x000000328030723c */ /* 0x040fe20000001850 */
[----:B------:R-:W1:Y:S07]  /*5380*/  LDSM.16.MT88.4 R80, [R250+0x5900] ;  /* 0x00590000fa50783b */ /* 0x000e6e0000004200 */
[C---:B------:R-:W-:Y:S07]  /*5390*/  HMMA.16816.F32 R68, R128.reuse, R72, R188 ;  /* 0x000000488044723c */ /* 0x040fee00000018bc */
[----:B------:R-:W-:Y:S01]  /*53a0*/  IMAD.MOV.U32 R188, RZ, RZ, R14 ;  /* 0x000000ffffbc7224 */ /* 0x000fe200078e000e */
[----:B------:R-:W-:Y:S01]  /*53b0*/  HMMA.16816.F32 R72, R128, R74, R92 ;  /* 0x0000004a8048723c */ /* 0x000fe2000000185c */
[----:B------:R-:W-:Y:S01]  /*53c0*/  IMAD.MOV.U32 R190, RZ, RZ, R12 ;  /* 0x000000ffffbe7224 */ /* 0x000fe200078e000c */
[----:B------:R-:W-:Y:S01]  /*53d0*/  MOV R189, R16 ;  /* 0x0000001000bd7202 */ /* 0x000fe20000000f00 */
[----:B------:R-:W-:-:S04]  /*53e0*/  IMAD.MOV.U32 R191, RZ, RZ, R13 ;  /* 0x000000ffffbf7224 */ /* 0x000fc800078e000d */
[----:B------:R-:W-:Y:S01]  /*53f0*/  IMAD.MOV.U32 R92, RZ, RZ, R96 ;  /* 0x000000ffff5c7224 */ /* 0x000fe200078e0060 */
[----:B------:R-:W-:Y:S01]  /*5400*/  MOV R93, R97 ;  /* 0x00000061005d7202 */ /* 0x000fe20000000f00 */
[----:B------:R-:W-:Y:S01]  /*5410*/  IMAD.MOV.U32 R94, RZ, RZ, R98 ;  /* 0x000000ffff5e7224 */ /* 0x000fe200078e0062 */
[C---:B---3--:R-:W-:Y:S01]  /*5420*/  HMMA.16816.F32 R84, R128.reuse, R88, R84 ;  /* 0x000000588054723c */ /* 0x048fe20000001854 */
[----:B------:R-:W-:Y:S02]  /*5430*/  IMAD.MOV.U32 R95, RZ, RZ, R99 ;  /* 0x000000ffff5f7224 */ /* 0x000fe400078e0063 */
[----:B------:R-:W2:Y:S05]  /*5440*/  LDSM.16.MT88.4 R96, [R252+0x5900] ;  /* 0x00590000fc60783b */ /* 0x000eaa0000004200 */
[C---:B------:R-:W-:Y:S08]  /*5450*/  HMMA.16816.F32 R88, R128.reuse, R90, R92 ;  /* 0x0000005a8058723c */ /* 0x040ff0000000185c */
[C---:B-1----:R-:W-:Y:S01]  /*5460*/  HMMA.16816.F32 R76, R128.reuse, R80, R104 ;  /* 0x00000050804c723c */ /* 0x042fe20000001868 */
[----:B------:R-:W1:Y:S07]  /*5470*/  LDSM.16.MT88.4 R104, [R249+0x7900] ;  /* 0x00790000f968783b */ /* 0x000e6e0000004200 */
[C---:B------:R-:W-:Y:S01]  /*5480*/  HMMA.16816.F32 R80, R128.reuse, R82, R112 ;  /* 0x000000528050723c */ /* 0x040fe20000001870 */
[----:B------:R-:W3:Y:S07]  /*5490*/  LDSM.16.MT88.4 R112, [R250+0x7900] ;  /* 0x00790000fa70783b */ /* 0x000eee0000004200 */
[C---:B--2---:R-:W-:Y:S01]  /*54a0*/  HMMA.16816.F32 R92, R128.reuse, R96, R120 ;  /* 0x00000060805c723c */ /* 0x044fe20000001878 */
[----:B------:R-:W2:Y:S04]  /*54b0*/  LDSM.16.MT88.4 R120, [R15+0x7900] ;  /* 0x007900000f78783b */ /* 0x000ea80000004200 */
[----:B------:R-:W4:Y:S03]  /*54c0*/  LDSM.16.MT88.4 R12, [R252+0x7900] ;  /* 0x00790000fc0c783b */ /* 0x000f260000004200 */
[C---:B------:R-:W-:Y:S08]  /*54d0*/  HMMA.16816.F32 R96, R128.reuse, R98, R116 ;  /* 0x000000628060723c */ /* 0x040ff00000001874 */
[C---:B-1----:R-:W-:Y:S08]  /*54e0*/  HMMA.16816.F32 R100, R128.reuse, R104, R100 ;  /* 0x000000688064723c */ /* 0x042ff00000001864 */
[C---:B------:R-:W-:Y:S08]  /*54f0*/  HMMA.16816.F32 R104, R128.reuse, R106, R108 ;  /* 0x0000006a8068723c */ /* 0x040ff0000000186c */
[C---:B---3--:R-:W-:Y:S08]  /*5500*/  HMMA.16816.F32 R108, R128.reuse, R112, R188 ;  /* 0x00000070806c723c */ /* 0x048ff000000018bc */
[C---:B------:R-:W-:Y:S08]  /*5510*/  HMMA.16816.F32 R112, R128.reuse, R114, R28 ;  /* 0x000000728070723c */ /* 0x040ff0000000181c */
[C---:B--2---:R-:W-:Y:S08]  /*5520*/  HMMA.16816.F32 R116, R128.reuse, R120, R184 ;  /* 0x000000788074723c */ /* 0x044ff000000018b8 */
[C---:B------:R-:W-:Y:S08]  /*5530*/  HMMA.16816.F32 R120, R128.reuse, R122, R180 ;  /* 0x0000007a8078723c */ /* 0x040ff000000018b4 */
[C---:B----4-:R-:W-:Y:S08]  /*5540*/  HMMA.16816.F32 R124, R128.reuse, R12, R32 ;  /* 0x0000000c807c723c */ /* 0x050ff00000001820 */
[----:B------:R-:W-:Y:S01]  /*5550*/  HMMA.16816.F32 R128, R128, R14, R24 ;  /* 0x0000000e8080723c */ /* 0x000fe20000001818 */
[----:B------:R-:W-:Y:S07]  /*5560*/  @!P0 BRA `(.L_x_23) ;  /* 0x0000409000008947 */ /* 0x000fee0003800000 */
[----:B------:R-:W2:Y:S04]  /*5570*/  LDL R18, [R1+0x8] ;  /* 0x0000080001127983 */ /* 0x000ea80000100800 */
[----:B------:R-:W3:Y:S04]  /*5580*/  LDL.64 R16, [R1+0x90] ;  /* 0x0000900001107983 */ /* 0x000ee80000100a00 */
[----:B------:R-:W4:Y:S04]  /*5590*/  LDL.LU R19, [R1+0x50] ;  /* 0x0000500001137983 */ /* 0x000f280000300800 */
[----:B------:R-:W5:Y:S04]  /*55a0*/  LDL.64 R30, [R1+0x98] ;  /* 0x00009800011e7983 */ /* 0x000f680000100a00 */
[----:B------:R-:W3:Y:S04]  /*55b0*/  LDL R137, [R1+0x8c] ;  /* 0x00008c0001897983 */ /* 0x000ee80000100800 */
[----:B------:R-:W3:Y:S01]  /*55c0*/  LDL.64 R138, [R1+0xa0] ;  /* 0x0000a000018a7983 */ /* 0x000ee20000100a00 */
[----:B------:R-:W-:-:S02]  /*55d0*/  IMAD.MOV.U32 R134, RZ, RZ, R3 ;  /* 0x000000ffff867224 */ /* 0x000fc400078e0003 */
[----:B------:R-:W-:Y:S01]  /*55e0*/  IMAD.MOV.U32 R133, RZ, RZ, R132 ;  /* 0x000000ffff857224 */ /* 0x000fe200078e0084 */
[C---:B--2---:R-:W-:Y:S02]  /*55f0*/  IADD3 R3, R18.reuse, 0x800, RZ ;  /* 0x0000080012037810 */ /* 0x044fe40007ffe0ff */
[----:B------:R-:W-:Y:S02]  /*5600*/  IADD3 R2, R18, 0x1000, RZ ;  /* 0x0000100012027810 */ /* 0x000fe40007ffe0ff */
[----:B----4-:R-:W-:-:S05]  /*5610*/  LEA.HI.SX32 R0, R19, 0xfffffffe, 0x1a ;  /* 0xfffffffe13007811 */ /* 0x010fca00078fd2ff */
[----:B------:R1:W-:Y:S04]  /*5620*/  STL [R1+0x4c], R0 ;  /* 0x00004c0001007387 */ /* 0x0003e80000100800 */
[----:B------:R2:W-:Y:S04]  /*5630*/  STL [R1+0x44], R3 ;  /* 0x0000440301007387 */ /* 0x0005e80000100800 */
[----:B------:R4:W-:Y:S01]  /*5640*/  STL [R1+0x40], R2 ;  /* 0x0000400201007387 */ /* 0x0009e20000100800 */
[C---:B-1----:R-:W-:Y:S02]  /*5650*/  IADD3 R0, R18.reuse, 0x1800, RZ ;  /* 0x0000180012007810 */ /* 0x042fe40007ffe0ff */
[----:B--2---:R-:W-:-:S03]  /*5660*/  IADD3 R3, R18, 0x2000, RZ ;  /* 0x0000200012037810 */ /* 0x004fc60007ffe0ff */
[----:B------:R1:W-:Y:S01]  /*5670*/  STL [R1+0x3c], R0 ;  /* 0x00003c0001007387 */ /* 0x0003e20000100800 */
[----:B----4-:R-:W-:-:S03]  /*5680*/  IADD3 R2, R18, 0x2800, RZ ;  /* 0x0000280012027810 */ /* 0x010fc60007ffe0ff */
        /* <DEDUP_REMOVED lines=14> */
[----:B-----5:R-:W-:Y:S02]  /*5770*/  IADD3 R0, P2, R30, 0x40, RZ ;  /* 0x000000401e007810 */ /* 0x020fe40007f5e0ff */
[----:B-1----:R-:W-:-:S03]  /*5780*/  IADD3 R3, R18, 0x6000, RZ ;  /* 0x0000600012037810 */ /* 0x002fc60007ffe0ff */
[----:B------:R1:W-:Y:S01]  /*5790*/  STL [R1+0x88], R0 ;  /* 0x0000880001007387 */ /* 0x0003e20000100800 */
[----:B--2---:R-:W-:-:S03]  /*57a0*/  IADD3 R2, P1, R30, 0x80, RZ ;  /* 0x000000801e027810 */ /* 0x004fc60007f3e0ff */
[----:B------:R3:W-:Y:S04]  /*57b0*/  STL [R1+0x18], R3 ;  /* 0x0000180301007387 */ /* 0x0007e80000100800 */
[----:B------:R2:W-:Y:S01]  /*57c0*/  STL [R1+0x80], R2 ;  /* 0x0000800201007387 */ /* 0x0005e20000100800 */
[----:B-1----:R-:W-:Y:S01]  /*57d0*/  IADD3 R0, P0, R30, 0xc0, RZ ;  /* 0x000000c01e007810 */ /* 0x002fe20007f1e0ff */
[----:B---3--:R-:W-:-:S04]  /*57e0*/  IMAD.X R3, RZ, RZ, R137, P2 ;  /* 0x000000ffff037224 */ /* 0x008fc800010e0689 */
[----:B------:R1:W-:Y:S01]  /*57f0*/  STL [R1+0x78], R0 ;  /* 0x0000780001007387 */ /* 0x0003e20000100800 */
[----:B--2---:R-:W-:-:S03]  /*5800*/  IADD3 R2, P2, R138, 0x40, RZ ;  /* 0x000000408a027810 */ /* 0x004fc60007f5e0ff */
[----:B------:R2:W-:Y:S04]  /*5810*/  STL [R1+0x84], R3 ;  /* 0x0000840301007387 */ /* 0x0005e80000100800 */
[----:B------:R3:W-:Y:S01]  /*5820*/  STL [R1+0x70], R2 ;  /* 0x0000700201007387 */ /* 0x0007e20000100800 */
[----:B-1----:R-:W-:Y:S01]  /*5830*/  IMAD.X R0, RZ, RZ, R137, P1 ;  /* 0x000000ffff007224 */ /* 0x002fe200008e0689 */
[----:B--2---:R-:W-:-:S04]  /*5840*/  IADD3 R3, P1, R138, 0x80, RZ ;  /* 0x000000808a037810 */ /* 0x004fc80007f3e0ff */
[----:B------:R1:W-:Y:S01]  /*5850*/  STL [R1+0x7c], R0 ;  /* 0x00007c0001007387 */ /* 0x0003e20000100800 */
[----:B---3--:R-:W-:-:S03]  /*5860*/  IMAD.X R2, RZ, RZ, R137, P0 ;  /* 0x000000ffff027224 */ /* 0x008fc600000e0689 */
[----:B------:R2:W-:Y:S04]  /*5870*/  STL [R1+0x68], R3 ;  /* 0x0000680301007387 */ /* 0x0005e80000100800 */
[----:B------:R3:W-:Y:S01]  /*5880*/  STL [R1+0x74], R2 ;  /* 0x0000740201007387 */ /* 0x0007e20000100800 */
[----:B-1----:R-:W-:Y:S02]  /*5890*/  IADD3 R0, P0, R138, 0xc0, RZ ;  /* 0x000000c08a007810 */ /* 0x002fe40007f1e0ff */
[----:B--2---:R-:W-:-:S03]  /*58a0*/  IADD3 R3, R18, 0x6800, RZ ;  /* 0x0000680012037810 */ /* 0x004fc60007ffe0ff */
[----:B------:R1:W-:Y:S01]  /*58b0*/  STL [R1+0x60], R0 ;  /* 0x0000600001007387 */ /* 0x0003e20000100800 */
[----:B---3--:R-:W-:-:S03]  /*58c0*/  IADD3 R2, R18, 0x7000, RZ ;  /* 0x0000700012027810 */ /* 0x008fc60007ffe0ff */
[----:B------:R2:W-:Y:S04]  /*58d0*/  STL [R1+0x14], R3 ;  /* 0x0000140301007387 */ /* 0x0005e80000100800 */
[----:B------:R3:W-:Y:S01]  /*58e0*/  STL [R1+0x10], R2 ;  /* 0x0000100201007387 */ /* 0x0007e20000100800 */
[----:B-1----:R-:W-:Y:S01]  /*58f0*/  IADD3 R0, R18, 0x7800, RZ ;  /* 0x0000780012007810 */ /* 0x002fe20007ffe0ff */
[----:B--2---:R-:W-:-:S04]  /*5900*/  IMAD.X R3, RZ, RZ, R17, P2 ;  /* 0x000000ffff037224 */ /* 0x004fc800010e0611 */
[----:B------:R1:W-:Y:S01]  /*5910*/  STL [R1+0xc], R0 ;  /* 0x00000c0001007387 */ /* 0x0003e20000100800 */
[----:B---3--:R-:W-:-:S03]  /*5920*/  IMAD.X R2, RZ, RZ, R17, P1 ;  /* 0x000000ffff027224 */ /* 0x008fc600008e0611 */
[----:B------:R2:W-:Y:S01]  /*5930*/  STL [R1+0x6c], R3 ;  /* 0x00006c0301007387 */ /* 0x0005e20000100800 */
[----:B-1----:R-:W-:-:S05]  /*5940*/  IMAD.X R0, RZ, RZ, R17, P0 ;  /* 0x000000ffff007224 */ /* 0x002fca00000e0611 */
[----:B------:R2:W-:Y:S04]  /*5950*/  STL [R1+0x5c], R0 ;  /* 0x00005c0001007387 */ /* 0x0005e80000100800 */
[----:B------:R2:W-:Y:S02]  /*5960*/  STL [R1+0x64], R2 ;  /* 0x0000640201007387 */ /* 0x0005e40000100800 */
.L_x_24:
[----:B------:R-:W3:Y:S01]  /*5970*/  LDL.64 R12, [R1+0x98] ;  /* 0x00009800010c7983 */ /* 0x000ee20000100a00 */
[----:B------:R-:W-:Y:S01]  /*5980*/  MOV R7, c[0x0][0x208] ;  /* 0x0000820000077a02 */ /* 0x000fe20000000f00 */
[----:B------:R-:W-:Y:S04]  /*5990*/  DEPBAR.LE SB0, 0x0 ;  /* 0x000080000000791a */ /* 0x000fe80000000000 */
[----:B------:R-:W4:Y:S01]  /*59a0*/  LDL R132, [R1+0x88] ;  /* 0x0000880001847983 */ /* 0x000f220000100800 */
[----:B------:R-:W-:Y:S04]  /*59b0*/  MOV R14, c[0x0][0x20c] ;  /* 0x00008300000e7a02 */ /* 0x000fe80000000f00 */
[----:B--2---:R-:W2:Y:S05]  /*59c0*/  LDL R28, [R1+0x8c] ;  /* 0x00008c00011c7983 */ /* 0x004eaa0000100800 */
        /* <DEDUP_REMOVED lines=21> */
[----:B---3--:R-:W-:Y:S01]  /*5b20*/  IADD3 R3, P0, R2, R12, RZ ;  /* 0x0000000c02037210 */ /* 0x008fe20007f1e0ff */
[----:B------:R-:W-:Y:S03]  /*5b30*/  LDSM.16.M88.4 R136, [R136] ;  /* 0x000000008888783b */ /* 0x000fe60000000200 */
        /* <DEDUP_REMOVED lines=940> */
.L_x_23:
[----:B------:R-:W3:Y:S04]  /*9600*/  LDL.LU R5, [R1+0x54] ;  /* 0x0000540001057983 */ /* 0x000ee80000300800 */
[----:B--2---:R-:W2:Y:S01]  /*9610*/  LDL.LU R2, [R1+0x58] ;  /* 0x0000580001027983 */ /* 0x004ea20000300800 */
[----:B------:R-:W-:-:S03]  /*9620*/  PLOP3.LUT P2, PT, PT, PT, PT, 0x8, 0x0 ;  /* 0x000000000000781c */ /* 0x000fc60003f4e170 */
[----:B---3--:R-:W1:Y:S04]  /*9630*/  SHFL.BFLY PT, R0, R5, 0x2, 0x1f ;  /* 0x0c401f0005007f89 */ /* 0x008e6800000e0000 */
[----:B--2---:R-:W2:Y:S01]  /*9640*/  SHFL.BFLY PT, R4, R2, 0x2, 0x1f ;  /* 0x0c401f0002047f89 */ /* 0x004ea200000e0000 */
[----:B-1----:R-:W-:Y:S02]  /*9650*/  FADD.FTZ R0, R0, R5 ;  /* 0x0000000500007221 */ /* 0x002fe40000010000 */
[----:B--2---:R-:W-:-:S03]  /*9660*/  FADD.FTZ R4, R4, R2 ;  /* 0x0000000204047221 */ /* 0x004fc60000010000 */
[----:B------:R-:W1:Y:S01]  /*9670*/  SHFL.BFLY PT, R6, R0, 0x1, 0x1f ;  /* 0x0c201f0000067f89 */ /* 0x000e6200000e0000 */
[----:B------:R-:W-:-:S03]  /*9680*/  MOV R2, RZ ;  /* 0x000000ff00027202 */ /* 0x000fc60000000f00 */
[----:B------:R-:W2:Y:S01]  /*9690*/  SHFL.BFLY PT, R5, R4, 0x1, 0x1f ;  /* 0x0c201f0004057f89 */ /* 0x000ea200000e0000 */
[----:B-1----:R-:W-:Y:S01]  /*96a0*/  FADD.FTZ R6, R0, R6 ;  /* 0x0000000600067221 */ /* 0x002fe20000010000 */
[----:B------:R-:W-:Y:S01]  /*96b0*/  MOV R0, RZ ;  /* 0x000000ff00007202 */ /* 0x000fe20000000f00 */
[----:B--2---:R-:W-:-:S03]  /*96c0*/  FADD.FTZ R4, R5, R4 ;  /* 0x0000000405047221 */ /* 0x004fc60000010000 */
[----:B------:R-:W-:Y:S02]  /*96d0*/  FSETP.NE.FTZ.AND P1, PT, R6, RZ, PT ;  /* 0x000000ff0600720b */ /* 0x000fe40003f35000 */
[----:B------:R-:W-:-:S11]  /*96e0*/  FSETP.NE.FTZ.AND P0, PT, R4, RZ, PT ;  /* 0x000000ff0400720b */ /* 0x000fd60003f15000 */
[----:B------:R-:W1:Y:S08]  /*96f0*/  @P1 MUFU.RCP R2, R6 ;  /* 0x0000000600021308 */ /* 0x000e700000001000 */
[----:B------:R-:W2:Y:S08]  /*9700*/  @P1 MUFU.LG2 R6, R6 ;  /* 0x0000000600061308 */ /* 0x000eb00000000c00 */
[----:B------:R-:W3:Y:S01]  /*9710*/  @P0 MUFU.LG2 R7, R4 ;  /* 0x0000000400070308 */ /* 0x000ee20000000c00 */
[----:B-1----:R-:W-:-:S02]  /*9720*/  FMUL.FTZ R16, R2, R36 ;  /* 0x0000002402107220 */ /* 0x002fc40000410000 */
[C---:B------:R-:W-:Y:S02]  /*9730*/  FMUL.FTZ R18, R2.reuse, R40 ;  /* 0x0000002802127220 */ /* 0x040fe40000410000 */
[C---:B------:R-:W-:Y:S02]  /*9740*/  FMUL.FTZ R140, R2.reuse, R140 ;  /* 0x0000008c028c7220 */ /* 0x040fe40000410000 */
[C---:B------:R-:W-:Y:S01]  /*9750*/  FMUL.FTZ R8, R2.reuse, R141 ;  /* 0x0000008d02087220 */ /* 0x040fe20000410000 */
[----:B------:R1:W4:Y:S01]  /*9760*/  @P0 MUFU.RCP R0, R4 ;  /* 0x0000000400000308 */ /* 0x0003220000001000 */
[C---:B------:R-:W-:Y:S02]  /*9770*/  FMUL.FTZ R144, R2.reuse, R144 ;  /* 0x0000009002907220 */ /* 0x040fe40000410000 */
[C---:B------:R-:W-:Y:S02]  /*9780*/  FMUL.FTZ R145, R2.reuse, R145 ;  /* 0x0000009102917220 */ /* 0x040fe40000410000 */
[----:B------:R-:W-:-:S02]  /*9790*/  FMUL.FTZ R148, R2, R148 ;  /* 0x0000009402947220 */ /* 0x000fc40000410000 */
[C---:B------:R-:W-:Y:S02]  /*97a0*/  FMUL.FTZ R149, R2.reuse, R149 ;  /* 0x0000009502957220 */ /* 0x040fe40000410000 */
[C---:B------:R-:W-:Y:S02]  /*97b0*/  FMUL.FTZ R152, R2.reuse, R152 ;  /* 0x0000009802987220 */ /* 0x040fe40000410000 */
[C---:B------:R-:W-:Y:S02]  /*97c0*/  FMUL.FTZ R153, R2.reuse, R153 ;  /* 0x0000009902997220 */ /* 0x040fe40000410000 */
[C---:B------:R-:W-:Y:S02]  /*97d0*/  FMUL.FTZ R156, R2.reuse, R156 ;  /* 0x0000009c029c7220 */ /* 0x040fe40000410000 */
[C---:B------:R-:W-:Y:S01]  /*97e0*/  FMUL.FTZ R157, R2.reuse, R157 ;  /* 0x0000009d029d7220 */ /* 0x040fe20000410000 */
[----:B-1----:R-:W-:Y:S01]  /*97f0*/  @P1 MOV R4, 0x3f317218 ;  /* 0x3f31721800041802 */ /* 0x002fe20000000f00 */
        /* <DEDUP_REMOVED lines=14> */
[C---:B------:R-:W-:Y:S01]  /*98e0*/  FMUL.FTZ R26, R2.reuse, R56 ;  /* 0x00000038021a7220 */ /* 0x040fe20000410000 */
[----:B------:R-:W-:Y:S01]  /*98f0*/  MOV R56, 0xff800000 ;  /* 0xff80000000387802 */ /* 0x000fe20000000f00 */
[C---:B------:R-:W-:Y:S01]  /*9900*/  FMUL.FTZ R36, R2.reuse, R57 ;  /* 0x0000003902247220 */ /* 0x040fe20000410000 */
[----:B------:R-:W-:Y:S01]  /*9910*/  MOV R57, 0xff800000 ;  /* 0xff80000000397802 */ /* 0x000fe20000000f00 */
        /* <DEDUP_REMOVED lines=36> */
[----:B------:R-:W-:Y:S01]  /*9b60*/  @P0 MOV R2, 0x3f317218 ;  /* 0x3f31721800020802 */ /* 0x000fe20000000f00 */
[----:B------:R-:W-:Y:S02]  /*9b70*/  @P1 FMUL.FTZ R5, R4, c[0x0][0x2d0] ;  /* 0x0000b40004051a20 */ /* 0x000fe40000410000 */
[----:B--2---:R-:W-:Y:S02]  /*9b80*/  @P1 FMUL.FTZ R6, R6, 0.69314718246459960938 ;  /* 0x3f31721806061820 */ /* 0x004fe40000410000 */
[----:B---3--:R-:W-:-:S02]  /*9b90*/  @P0 FMUL.FTZ R4, R7, 0.69314718246459960938 ;  /* 0x3f31721807040820 */ /* 0x008fc40000410000 */
[----:B------:R-:W-:Y:S02]  /*9ba0*/  @P0 FMUL.FTZ R2, R2, c[0x0][0x2d0] ;  /* 0x0000b40002020a20 */ /* 0x000fe40000410000 */
[C---:B----4-:R-:W-:Y:S02]  /*9bb0*/  FMUL.FTZ R142, R0.reuse, R142 ;  /* 0x0000008e008e7220 */ /* 0x050fe40000410000 */
        /* <DEDUP_REMOVED lines=62> */
[----:B------:R-:W-:Y:S02]  /*9fa0*/  FMUL.FTZ R131, R0, R131 ;  /* 0x0000008300837220 */ /* 0x000fe40000410000 */
[----:B------:R-:W-:-:S02]  /*9fb0*/  @P1 FFMA.FTZ R56, R5, R132, R6 ;  /* 0x0000008405381223 */ /* 0x000fc40000010006 */
[----:B------:R-:W-:Y:S02]  /*9fc0*/  @P0 FFMA.FTZ R57, R2, R3, R4 ;  /* 0x0000000302390223 */ /* 0x000fe40000010004 */
.L_x_22:
[----:B-1----:R-:W-:Y:S05]  /*9fd0*/  @P2 BRA `(.L_x_25) ;  /* 0x00001ab000002947 */ /* 0x002fea0003800000 */
[----:B------:R-:W2:Y:S01]  /*9fe0*/  LDL R65, [R1+0xa8] ;  /* 0x0000a80001417983 */ /* 0x000ea20000100800 */
[----:B------:R-:W-:Y:S02]  /*9ff0*/  F2FP.PACK_AB R50, R51, R50 ;  /* 0x000000323332723e */ /* 0x000fe400000000ff */
[----:B------:R-:W-:Y:S01]  /*a000*/  F2FP.PACK_AB R46, R47, R46 ;  /* 0x0000002e2f2e723e */ /* 0x000fe200000000ff */
[----:B------:R-:W1:Y:S01]  /*a010*/  S2R R61, SR_TID.X ;  /* 0x00000000003d7919 */ /* 0x000e620000002100 */
[----:B------:R-:W-:Y:S02]  /*a020*/  F2FP.PACK_AB R36, R36, R26 ;  /* 0x0000001a2424723e */ /* 0x000fe400000000ff */
[----:B------:R-:W-:Y:S02]  /*a030*/  F2FP.PACK_AB R42, R43, R42 ;  /* 0x0000002a2b2a723e */ /* 0x000fe400000000ff */
[----:B------:R-:W-:Y:S02]  /*a040*/  F2FP.PACK_AB R8, R8, R140 ;  /* 0x0000008c0808723e */ /* 0x000fe400000000ff */
[----:B------:R-:W-:-:S02]  /*a050*/  F2FP.PACK_AB R5, R143, R142 ;  /* 0x0000008e8f05723e */ /* 0x000fc400000000ff */
[----:B------:R-:W-:Y:S02]  /*a060*/  F2FP.PACK_AB R6, R145, R144 ;  /* 0x000000909106723e */ /* 0x000fe400000000ff */
[----:B------:R-:W-:Y:S02]  /*a070*/  F2FP.PACK_AB R146, R147, R146 ;  /* 0x000000929392723e */ /* 0x000fe400000000ff */
[----:B------:R-:W-:Y:S02]  /*a080*/  F2FP.PACK_AB R53, R149, R148 ;  /* 0x000000949535723e */ /* 0x000fe400000000ff */
[----:B------:R-:W-:Y:S02]  /*a090*/  F2FP.PACK_AB R150, R151, R150 ;  /* 0x000000969796723e */ /* 0x000fe400000000ff */
[----:B------:R-:W-:Y:S02]  /*a0a0*/  F2FP.PACK_AB R7, R153, R152 ;  /* 0x000000989907723e */ /* 0x000fe400000000ff */
[----:B------:R-:W-:-:S02]  /*a0b0*/  F2FP.PACK_AB R154, R155, R154 ;  /* 0x0000009a9b9a723e */ /* 0x000fc400000000ff */
[----:B------:R-:W-:Y:S02]  /*a0c0*/  F2FP.PACK_AB R52, R157, R156 ;  /* 0x0000009c9d34723e */ /* 0x000fe400000000ff */
[----:B------:R-:W-:Y:S02]  /*a0d0*/  F2FP.PACK_AB R158, R159, R158 ;  /* 0x0000009e9f9e723e */ /* 0x000fe400000000ff */
[----:B-1----:R-:W-:Y:S02]  /*a0e0*/  SHF.R.S32.HI R51, RZ, 0x1f, R61 ;  /* 0x0000001fff337819 */ /* 0x002fe4000001143d */
[----:B------:R-:W-:Y:S02]  /*a0f0*/  F2FP.PACK_AB R49, R161, R160 ;  /* 0x000000a0a131723e */ /* 0x000fe400000000ff */
[CC--:B------:R-:W-:Y:S02]  /*a100*/  LEA.HI R2, R51.reuse, R61.reuse, RZ, 0x2 ;  /* 0x0000003d33027211 */ /* 0x0c0fe400078f10ff */
[----:B------:R-:W-:-:S02]  /*a110*/  LEA.HI R47, R51, R61, RZ, 0x5 ;  /* 0x0000003d332f7211 */ /* 0x000fc400078f28ff */
[--C-:B------:R-:W-:Y:S02]  /*a120*/  SHF.R.S32.HI R4, RZ, 0x2, R2.reuse ;  /* 0x00000002ff047819 */ /* 0x100fe40000011402 */
[----:B------:R-:W-:Y:S02]  /*a130*/  SHF.R.S32.HI R0, RZ, 0x1f, R2 ;  /* 0x0000001fff007819 */ /* 0x000fe40000011402 */
[----:B------:R-:W-:Y:S02]  /*a140*/  SHF.R.S32.HI R43, RZ, 0x5, R47 ;  /* 0x00000005ff2b7819 */ /* 0x000fe4000001142f */
[----:B------:R-:W-:Y:S02]  /*a150*/  LEA.HI R0, R0, R4, RZ, 0x3 ;  /* 0x0000000400007211 */ /* 0x000fe400078f18ff */
[----:B------:R-:W-:Y:S02]  /*a160*/  F2FP.PACK_AB R162, R163, R162 ;  /* 0x000000a2a3a2723e */ /* 0x000fe400000000ff */
[----:B------:R-:W-:-:S02]  /*a170*/  LOP3.LUT R0, R0, 0xfffffff8, RZ, 0xc0, !PT ;  /* 0xfffffff800007812 */ /* 0x000fc400078ec0ff */
[----:B------:R-:W-:Y:S02]  /*a180*/  F2FP.PACK_AB R48, R165, R164 ;  /* 0x000000a4a530723e */ /* 0x000fe400000000ff */
[----:B------:R-:W-:Y:S01]  /*a190*/  F2FP.PACK_AB R166, R167, R166 ;  /* 0x000000a6a7a6723e */ /* 0x000fe200000000ff */
[----:B------:R-:W-:Y:S01]  /*a1a0*/  IMAD.IADD R4, R4, 0x1, -R0 ;  /* 0x0000000104047824 */ /* 0x000fe200078e0a00 */
[----:B------:R-:W-:Y:S02]  /*a1b0*/  LOP3.LUT R0, R2, 0xfffffffc, RZ, 0xc0, !PT ;  /* 0xfffffffc02007812 */ /* 0x000fe400078ec0ff */
[----:B------:R-:W-:Y:S01]  /*a1c0*/  F2FP.PACK_AB R45, R169, R168 ;  /* 0x000000a8a92d723e */ /* 0x000fe200000000ff */
[C---:B------:R-:W-:Y:S01]  /*a1d0*/  IMAD.SHL.U32 R2, R4.reuse, 0x40, RZ ;  /* 0x0000004004027824 */ /* 0x040fe200078e00ff */
[----:B------:R-:W-:Y:S01]  /*a1e0*/  LOP3.LUT R3, R4, 0x1, RZ, 0xc0, !PT ;  /* 0x0000000104037812 */ /* 0x000fe200078ec0ff */
[----:B------:R-:W-:Y:S01]  /*a1f0*/  IMAD.IADD R26, R61, 0x1, -R0 ;  /* 0x000000013d1a7824 */ /* 0x000fe200078e0a00 */
[----:B------:R-:W-:-:S02]  /*a200*/  F2FP.PACK_AB R170, R171, R170 ;  /* 0x000000aaabaa723e */ /* 0x000fc400000000ff */
[----:B------:R-:W-:Y:S01]  /*a210*/  LOP3.LUT R0, R2, 0x1c0, RZ, 0xc0, !PT ;  /* 0x000001c002007812 */ /* 0x000fe200078ec0ff */
[----:B------:R-:W-:Y:S01]  /*a220*/  IMAD R2, R43, 0x200, R26 ;  /* 0x000002002b027824 */ /* 0x000fe200078e021a */
[----:B------:R-:W-:Y:S02]  /*a230*/  ISETP.NE.U32.AND P0, PT, R3, 0x1, PT ;  /* 0x000000010300780c */ /* 0x000fe40003f05070 */
[----:B------:R-:W-:Y:S02]  /*a240*/  LEA.HI R0, R0, R0, RZ, 0x1d ;  /* 0x0000000000007211 */ /* 0x000fe400078fe8ff */
[----:B------:R-:W-:Y:S01]  /*a250*/  R2P PR, R4, 0x6 ;  /* 0x0000000604007804 */ /* 0x000fe20000000000 */
[----:B------:R-:W-:Y:S01]  /*a260*/  IMAD.MOV.U32 R4, RZ, RZ, 0x20 ;  /* 0x00000020ff047424 */ /* 0x000fe200078e00ff */
[----:B------:R-:W-:Y:S01]  /*a270*/  F2FP.PACK_AB R44, R37, R16 ;  /* 0x00000010252c723e */ /* 0x000fe200000000ff */
[----:B------:R-:W-:Y:S01]  /*a280*/  IMAD.U32 R0, R2, 0x2, R0 ;  /* 0x0000000202007824 */ /* 0x000fe200078e0000 */
[----:B------:R-:W-:-:S02]  /*a290*/  F2FP.PACK_AB R41, R39, R38 ;  /* 0x000000262729723e */ /* 0x000fc400000000ff */
[----:B------:R-:W-:Y:S01]  /*a2a0*/  SEL R4, R4, 0xffffffe0, !P1 ;  /* 0xffffffe004047807 */ /* 0x000fe20004800000 */
[----:B------:R-:W-:Y:S01]  /*a2b0*/  IMAD.SHL.U32 R0, R0, 0x2, RZ ;  /* 0x0000000200007824 */ /* 0x000fe200078e00ff */
[----:B------:R-:W-:Y:S01]  /*a2c0*/  BAR.SYNC.DEFER_BLOCKING 0x1, 0x100 ;  /* 0x0044000000007b1d */ /* 0x000fe20000010000 */
[----:B------:R-:W-:Y:S02]  /*a2d0*/  F2FP.PACK_AB R40, R40, R18 ;  /* 0x000000122828723e */ /* 0x000fe400000000ff */
[----:B------:R-:W-:Y:S02]  /*a2e0*/  F2FP.PACK_AB R39, R9, R20 ;  /* 0x000000140927723e */ /* 0x000fe400000000ff */
[C---:B------:R-:W-:Y:S02]  /*a2f0*/  IADD3 R3, R0.reuse, 0x80, RZ ;  /* 0x0000008000037810 */ /* 0x040fe40007ffe0ff */
[C---:B------:R-:W-:Y:S02]  /*a300*/  IADD3 R2, R0.reuse, 0x70, RZ ;  /* 0x0000007000027810 */ /* 0x040fe40007ffe0ff */
[----:B------:R-:W-:Y:S01]  /*a310*/  @P0 IADD3 R2, R3, 0x10, RZ ;  /* 0x0000001003020810 */ /* 0x000fe20007ffe0ff */
[----:B------:R-:W-:Y:S01]  /*a320*/  IMAD.IADD R3, R0, 0x1, R4 ;  /* 0x0000000100037824 */ /* 0x000fe200078e0204 */
[----:B------:R-:W-:-:S02]  /*a330*/  F2FP.PACK_AB R38, R12, R22 ;  /* 0x000000160c26723e */ /* 0x000fc400000000ff */
[----:B------:R-:W-:Y:S02]  /*a340*/  F2FP.PACK_AB R37, R14, R24 ;  /* 0x000000180e25723e */ /* 0x000fe400000000ff */
[----:B------:R-:W-:Y:S02]  /*a350*/  F2FP.PACK_AB R54, R55, R54 ;  /* 0x000000363736723e */ /* 0x000fe400000000ff */
[----:B------:R-:W-:Y:S02]  /*a360*/  F2FP.PACK_AB R58, R59, R58 ;  /* 0x0000003a3b3a723e */ /* 0x000fe400000000ff */
[----:B------:R-:W-:Y:S02]  /*a370*/  F2FP.PACK_AB R35, R35, R60 ;  /* 0x0000003c2323723e */ /* 0x000fe400000000ff */
[----:B------:R-:W-:Y:S02]  /*a380*/  F2FP.PACK_AB R62, R63, R62 ;  /* 0x0000003e3f3e723e */ /* 0x000fe400000000ff */
[----:B------:R-:W-:Y:S01]  /*a390*/  F2FP.PACK_AB R34, R34, R64 ;  /* 0x000000402222723e */ /* 0x000fe200000000ff */
[----:B------:R1:W-:Y:S01]  /*a3a0*/  STS [R0+0x80], R8 ;  /* 0x0000800800007388 */ /* 0x0003e20000000800 */
[----:B------:R-:W-:-:S02]  /*a3b0*/  F2FP.PACK_AB R66, R67, R66 ;  /* 0x000000424342723e */ /* 0x000fc400000000ff */
[----:B------:R-:W-:Y:S01]  /*a3c0*/  F2FP.PACK_AB R33, R33, R68 ;  /* 0x000000442121723e */ /* 0x000fe200000000ff */
[----:B------:R-:W-:Y:S01]  /*a3d0*/  STS [R0+0x480], R5 ;  /* 0x0004800500007388 */ /* 0x000fe20000000800 */
[----:B------:R-:W-:Y:S02]  /*a3e0*/  F2FP.PACK_AB R70, R71, R70 ;  /* 0x000000464746723e */ /* 0x000fe400000000ff */
[----:B------:R-:W-:Y:S01]  /*a3f0*/  F2FP.PACK_AB R32, R32, R72 ;  /* 0x000000482020723e */ /* 0x000fe200000000ff */
[----:B------:R3:W-:Y:S01]  /*a400*/  STS [R2], R6 ;  /* 0x0000000602007388 */ /* 0x0007e20000000800 */
[----:B------:R-:W-:Y:S02]  /*a410*/  F2FP.PACK_AB R74, R75, R74 ;  /* 0x0000004a4b4a723e */ /* 0x000fe400000000ff */
        /* <DEDUP_REMOVED lines=10> */
[----:B-1----:R-:W-:Y:S01]  /*a4c0*/  IMAD.MOV.U32 R8, RZ, RZ, 0x40 ;  /* 0x00000040ff087424 */ /* 0x002fe200078e00ff */
[----:B------:R-:W-:-:S02]  /*a4d0*/  F2FP.PACK_AB R90, R91, R90 ;  /* 0x0000005a5b5a723e */ /* 0x000fc400000000ff */
[----:B------:R-:W-:Y:S02]  /*a4e0*/  F2FP.PACK_AB R27, R27, R92 ;  /* 0x0000005c1b1b723e */ /* 0x000fe400000000ff */
[----:B------:R-:W-:Y:S02]  /*a4f0*/  F2FP.PACK_AB R94, R95, R94 ;  /* 0x0000005e5f5e723e */ /* 0x000fe400000000ff */
[----:B------:R-:W-:Y:S02]  /*a500*/  F2FP.PACK_AB R25, R97, R96 ;  /* 0x000000606119723e */ /* 0x000fe400000000ff */
[----:B---3--:R-:W-:Y:S01]  /*a510*/  SEL R6, R8, 0xffffffc0, !P2 ;  /* 0xffffffc008067807 */ /* 0x008fe20005000000 */
[----:B------:R-:W-:Y:S01]  /*a520*/  IMAD.IADD R8, R4, 0x1, R2 ;  /* 0x0000000104087824 */ /* 0x000fe200078e0202 */
[----:B------:R-:W-:Y:S02]  /*a530*/  F2FP.PACK_AB R99, R99, R98 ;  /* 0x000000626363723e */ /* 0x000fe400000000ff */
[----:B------:R-:W-:Y:S01]  /*a540*/  F2FP.PACK_AB R24, R101, R100 ;  /* 0x000000646518723e */ /* 0x000fe200000000ff */
[----:B------:R-:W-:Y:S01]  /*a550*/  IMAD.IADD R5, R0, 0x1, R6 ;  /* 0x0000000100057824 */ /* 0x000fe200078e0206 */
[----:B------:R1:W-:Y:S01]  /*a560*/  STS [R8], R7 ;  /* 0x0000000708007388 */ /* 0x0003e20000000800 */
[----:B------:R-:W-:Y:S01]  /*a570*/  IMAD.IADD R4, R6, 0x1, R3 ;  /* 0x0000000106047824 */ /* 0x000fe200078e0203 */
[----:B------:R-:W-:-:S02]  /*a580*/  F2FP.PACK_AB R23, R23, R102 ;  /* 0x000000661717723e */ /* 0x000fc400000000ff */
[----:B------:R-:W-:Y:S01]  /*a590*/  STS [R8+0x400], R154 ;  /* 0x0004009a08007388 */ /* 0x000fe20000000800 */
[----:B------:R-:W-:Y:S02]  /*a5a0*/  F2FP.PACK_AB R22, R105, R104 ;  /* 0x000000686916723e */ /* 0x000fe400000000ff */
[----:B------:R-:W-:Y:S01]  /*a5b0*/  F2FP.PACK_AB R21, R21, R106 ;  /* 0x0000006a1515723e */ /* 0x000fe200000000ff */
[----:B------:R-:W-:Y:S01]  /*a5c0*/  STS [R5+0x80], R52 ;  /* 0x0000803405007388 */ /* 0x000fe20000000800 */
[----:B------:R-:W-:Y:S02]  /*a5d0*/  F2FP.PACK_AB R20, R109, R108 ;  /* 0x0000006c6d14723e */ /* 0x000fe400000000ff */
[----:B------:R-:W-:Y:S01]  /*a5e0*/  F2FP.PACK_AB R19, R19, R110 ;  /* 0x0000006e1313723e */ /* 0x000fe200000000ff */
[----:B------:R-:W-:Y:S01]  /*a5f0*/  STS [R5+0x480], R158 ;  /* 0x0004809e05007388 */ /* 0x000fe20000000800 */
[----:B------:R-:W-:Y:S02]  /*a600*/  F2FP.PACK_AB R18, R113, R112 ;  /* 0x000000707112723e */ /* 0x000fe400000000ff */
[----:B------:R-:W-:-:S02]  /*a610*/  F2FP.PACK_AB R17, R17, R114 ;  /* 0x000000721111723e */ /* 0x000fc400000000ff */
[----:B------:R-:W-:Y:S02]  /*a620*/  F2FP.PACK_AB R16, R117, R116 ;  /* 0x000000747510723e */ /* 0x000fe400000000ff */
[----:B------:R-:W-:Y:S02]  /*a630*/  F2FP.PACK_AB R13, R13, R118 ;  /* 0x000000760d0d723e */ /* 0x000fe400000000ff */
[----:B------:R-:W-:Y:S02]  /*a640*/  F2FP.PACK_AB R12, R121, R120 ;  /* 0x00000078790c723e */ /* 0x000fe400000000ff */
[----:B------:R-:W-:Y:S01]  /*a650*/  F2FP.PACK_AB R11, R11, R122 ;  /* 0x0000007a0b0b723e */ /* 0x000fe200000000ff */
[----:B-1----:R-:W-:Y:S01]  /*a660*/  IMAD.IADD R7, R6, 0x1, R2 ;  /* 0x0000000106077824 */ /* 0x002fe200078e0202 */
[----:B------:R-:W-:Y:S01]  /*a670*/  F2FP.PACK_AB R9, R125, R124 ;  /* 0x0000007c7d09723e */ /* 0x000fe200000000ff */
[----:B------:R-:W-:Y:S01]  /*a680*/  IMAD.IADD R6, R8, 0x1, R6 ;  /* 0x0000000108067824 */ /* 0x000fe200078e0206 */
[----:B------:R-:W-:-:S02]  /*a690*/  F2FP.PACK_AB R15, R127, R126 ;  /* 0x0000007e7f0f723e */ /* 0x000fc400000000ff */
[----:B------:R-:W-:Y:S01]  /*a6a0*/  STS [R7], R49 ;  /* 0x0000003107007388 */ /* 0x000fe20000000800 */
[----:B------:R-:W-:Y:S02]  /*a6b0*/  F2FP.PACK_AB R14, R129, R128 ;  /* 0x00000080810e723e */ /* 0x000fe400000000ff */
[----:B------:R-:W-:Y:S01]  /*a6c0*/  F2FP.PACK_AB R10, R131, R130 ;  /* 0x00000082830a723e */ /* 0x000fe200000000ff */
[----:B------:R-:W-:Y:S01]  /*a6d0*/  STS [R7+0x400], R162 ;  /* 0x000400a207007388 */ /* 0x000fe20000000800 */
[----:B------:R-:W-:Y:S02]  /*a6e0*/  ISETP.NE.U32.AND P0, PT, RZ, c[0x0][0x500], PT ;  /* 0x00014000ff007a0c */ /* 0x000fe40003f05070 */
[----:B------:R-:W-:Y:S01]  /*a6f0*/  ISETP.NE.U32.AND P1, PT, RZ, c[0x0][0x508], PT ;  /* 0x00014200ff007a0c */ /* 0x000fe20003f25070 */
[----:B------:R-:W-:Y:S01]  /*a700*/  STS [R4+0x80], R48 ;  /* 0x0000803004007388 */ /* 0x000fe20000000800 */
[----:B------:R-:W-:Y:S02]  /*a710*/  ISETP.NE.AND.EX P0, PT, RZ, c[0x0][0x504], PT, P0 ;  /* 0x00014100ff007a0c */ /* 0x000fe40003f05300 */
[----:B------:R-:W-:Y:S01]  /*a720*/  ISETP.NE.AND.EX P1, PT, RZ, c[0x0][0x50c], PT, P1 ;  /* 0x00014300ff007a0c */ /* 0x000fe20003f25310 */
[----:B------:R-:W-:Y:S04]  /*a730*/  STS [R4+0x480], R166 ;  /* 0x000480a604007388 */ /* 0x000fe80000000800 */
[----:B------:R-:W-:Y:S04]  /*a740*/  STS [R6], R45 ;  /* 0x0000002d06007388 */ /* 0x000fe80000000800 */
        /* <DEDUP_REMOVED lines=37> */
[----:B------:R-:W-:Y:S04]  /*a9a0*/  STS [R3+0xc080], R20 ;  /* 0x00c0801403007388 */ /* 0x000fe80000000800 */
[----:B------:R-:W-:Y:S04]  /*a9b0*/  STS [R3+0xc480], R19 ;  /* 0x00c4801303007388 */ /* 0x000fe80000000800 */
[----:B------:R-:W-:Y:S04]  /*a9c0*/  STS [R8+0xc000], R18 ;  /* 0x00c0001208007388 */ /* 0x000fe80000000800 */
[----:B------:R-:W-:Y:S04]  /*a9d0*/  STS [R8+0xc400], R17 ;  /* 0x00c4001108007388 */ /* 0x000fe80000000800 */
[----:B------:R-:W-:Y:S04]  /*a9e0*/  STS [R5+0xc080], R16 ;  /* 0x00c0801005007388 */ /* 0x000fe80000000800 */
[----:B------:R-:W-:Y:S01]  /*a9f0*/  STS [R5+0xc480], R13 ;  /* 0x00c4800d05007388 */ /* 0x000fe20000000800 */
[----:B-1----:R-:W-:-:S03]  /*aa00*/  IMAD.MOV.U32 R2, RZ, RZ, 0x4 ;  /* 0x00000004ff027424 */ /* 0x002fc600078e00ff */
[----:B------:R-:W-:Y:S04]  /*aa10*/  STS [R7+0xc000], R12 ;  /* 0x00c0000c07007388 */ /* 0x000fe80000000800 */
[----:B------:R-:W-:Y:S04]  /*aa20*/  STS [R7+0xc400], R11 ;  /* 0x00c4000b07007388 */ /* 0x000fe80000000800 */
[----:B------:R2:W-:Y:S04]  /*aa30*/  STS [R4+0xc080], R9 ;  /* 0x00c0800904007388 */ /* 0x0005e80000000800 */
[----:B------:R1:W-:Y:S04]  /*aa40*/  STS [R4+0xc480], R15 ;  /* 0x00c4800f04007388 */ /* 0x0003e80000000800 */
[----:B------:R1:W-:Y:S04]  /*aa50*/  STS [R6+0xc000], R14 ;  /* 0x00c0000e06007388 */ /* 0x0003e80000000800 */
[----:B------:R1:W-:Y:S01]  /*aa60*/  STS [R6+0xc400], R10 ;  /* 0x00c4000a06007388 */ /* 0x0003e20000000800 */
[----:B--2---:R-:W-:-:S03]  /*aa70*/  IMAD.WIDE R8, R65, R2, c[0x0][0x500] ;  /* 0x0001400041087625 */ /* 0x004fc600078e0202 */
[----:B------:R-:W-:Y:S06]  /*aa80*/  BAR.SYNC.DEFER_BLOCKING 0x1, 0x100 ;  /* 0x0044000000007b1d */ /* 0x000fec0000010000 */
[----:B------:R-:W2:Y:S01]  /*aa90*/  @P0 LDG.E R0, [R8.64] ;  /* 0x0000000408000981 */ /* 0x000ea2000c1e1900 */
[----:B------:R-:W-:Y:S02]  /*aaa0*/  IMAD.MOV.U32 R29, RZ, RZ, c[0x0][0x388] ;  /* 0x0000e200ff1d7624 */ /* 0x000fe400078e00ff */
[----:B------:R-:W-:-:S05]  /*aab0*/  @P1 IMAD.WIDE R2, R65, R2, c[0x0][0x508] ;  /* 0x0001420041021625 */ /* 0x000fca00078e0202 */
[----:B------:R3:W5:Y:S02]  /*aac0*/  @P1 LDG.E R29, [R2.64] ;  /* 0x00000004021d1981 */ /* 0x000764000c1e1900 */
[----:B---3--:R-:W-:Y:S02]  /*aad0*/  CS2R R2, SRZ ;  /* 0x0000000000027805 */ /* 0x008fe4000001ff00 */
[--C-:B--2---:R-:W-:Y:S01]  /*aae0*/  @P0 SHF.R.S32.HI R3, RZ, 0x1f, R0.reuse ;  /* 0x0000001fff030819 */ /* 0x104fe20000011400 */
[----:B------:R-:W-:Y:S01]  /*aaf0*/  @P0 IMAD.MOV.U32 R2, RZ, RZ, R0 ;  /* 0x000000ffff020224 */ /* 0x000fe200078e0000 */
[----:B------:R-:W-:Y:S05]  /*ab00*/  @P1 BRA `(.L_x_26) ;  /* 0x0000004000001947 */ /* 0x000fea0003800000 */
[----:B-1----:R-:W-:Y:S05]  /*ab10*/  @!P0 BRA `(.L_x_26) ;  /* 0x0000003000008947 */ /* 0x002fea0003800000 */
[----:B------:R-:W2:Y:S04]  /*ab20*/  LDG.E R4, [R8.64] ;  /* 0x0000000408047981 */ /* 0x000ea8000c1e1900 */
[----:B------:R-:W2:Y:S02]  /*ab30*/  LDG.E R0, [R8.64+0x4] ;  /* 0x0000040408007981 */ /* 0x000ea4000c1e1900 */
[----:B--2--5:R-:W-:-:S02]  /*ab40*/  IADD3 R29, -R4, R0, RZ ;  /* 0x00000000041d7210 */ /* 0x024fc40007ffe1ff */
.L_x_26:
[----:B-1----:R-:W-:Y:S01]  /*ab50*/  LOP3.LUT R0, R47, 0xffffffe0, RZ, 0xc0, !PT ;  /* 0xffffffe02f007812 */ /* 0x002fe200078ec0ff */
[----:B------:R-:W1:Y:S01]  /*ab60*/  S2R R28, SR_CTAID.X ;  /* 0x00000000001c7919 */ /* 0x000e620000002500 */
[----:B------:R-:W-:Y:S01]  /*ab70*/  SHF.R.S32.HI R4, RZ, 0x1f, R43 ;  /* 0x0000001fff047819 */ /* 0x000fe2000001142b */
[----:B------:R-:W-:Y:S01]  /*ab80*/  IMAD.MOV.U32 R7, RZ, RZ, c[0x0][0x4e8] ;  /* 0x00013a00ff077624 */ /* 0x000fe200078e00ff */
[----:B------:R-:W-:Y:S01]  /*ab90*/  LEA.HI R15, R51, R61, RZ, 0x3 ;  /* 0x0000003d330f7211 */ /* 0x000fe200078f18ff */
[----:B------:R-:W-:Y:S01]  /*aba0*/  IMAD.IADD R0, R61, 0x1, -R0 ;  /* 0x000000013d007824 */ /* 0x000fe200078e0a00 */
[----:B------:R-:W2:Y:S01]  /*abb0*/  S2R R11, SR_CTAID.Y ;  /* 0x00000000000b7919 */ /* 0x000ea20000002600 */
[----:B------:R-:W-:Y:S01]  /*abc0*/  LEA.HI R4, R4, R43, RZ, 0x3 ;  /* 0x0000002b04047211 */ /* 0x000fe200078f18ff */
[----:B-----5:R-:W-:Y:S01]  /*abd0*/  IMAD R29, R29, c[0x0][0x4e8], RZ ;  /* 0x00013a001d1d7a24 */ /* 0x020fe200078e02ff */
[----:B------:R-:W-:Y:S01]  /*abe0*/  ISETP.NE.AND P1, PT, R7, 0x1, PT ;  /* 0x000000010700780c */ /* 0x000fe20003f25270 */
[----:B------:R-:W-:Y:S01]  /*abf0*/  BSSY B0, `(.L_x_27) ;  /* 0x000008c000007945 */ /* 0x000fe20003800000 */
[----:B------:R-:W-:-:S02]  /*ac00*/  SHF.R.S32.HI R6, RZ, 0x1f, R0 ;  /* 0x0000001fff067819 */ /* 0x000fc40000011400 */
[----:B------:R-:W-:Y:S02]  /*ac10*/  LOP3.LUT R5, R4, 0xffffff8, RZ, 0xc0, !PT ;  /* 0x0ffffff804057812 */ /* 0x000fe400078ec0ff */
[----:B------:R-:W-:Y:S02]  /*ac20*/  LEA.HI R4, R26, R26, RZ, 0x1 ;  /* 0x0000001a1a047211 */ /* 0x000fe400078f08ff */
[----:B------:R-:W-:Y:S02]  /*ac30*/  LEA.HI R6, R6, R0, RZ, 0x2 ;  /* 0x0000000006067211 */ /* 0x000fe400078f10ff */
[----:B------:R-:W-:Y:S02]  /*ac40*/  IADD3 R7, R43, -R5, RZ ;  /* 0x800000052b077210 */ /* 0x000fe40007ffe0ff */
[----:B------:R-:W-:Y:S02]  /*ac50*/  LOP3.LUT R4, R4, 0x1ffffffe, RZ, 0xc0, !PT ;  /* 0x1ffffffe04047812 */ /* 0x000fe400078ec0ff */
[----:B------:R-:W-:Y:S01]  /*ac60*/  SHF.R.S32.HI R5, RZ, 0x2, R6 ;  /* 0x00000002ff057819 */ /* 0x000fe20000011406 */
[----:B------:R-:W-:Y:S01]  /*ac70*/  IMAD R6, R3, c[0x0][0x3a0], RZ ;  /* 0x0000e80003067a24 */ /* 0x000fe200078e02ff */
[----:B------:R-:W-:Y:S01]  /*ac80*/  LOP3.LUT P2, RZ, R0, 0x3, RZ, 0xc0, !PT ;  /* 0x0000000300ff7812 */ /* 0x000fe2000784c0ff */
[----:B------:R-:W-:Y:S01]  /*ac90*/  IMAD.IADD R0, R26, 0x1, -R4 ;  /* 0x000000011a007824 */ /* 0x000fe200078e0a04 */
[----:B------:R-:W-:Y:S01]  /*aca0*/  LOP3.LUT R4, R15, 0xfffffff8, RZ, 0xc0, !PT ;  /* 0xfffffff80f047812 */ /* 0x000fe200078ec0ff */
[----:B------:R-:W-:Y:S01]  /*acb0*/  IMAD R17, R7, 0x10, R5 ;  /* 0x0000001007117824 */ /* 0x000fe200078e0205 */
[----:B------:R-:W-:Y:S01]  /*acc0*/  SEL R12, R65, RZ, !P0 ;  /* 0x000000ff410c7207 */ /* 0x000fe20004000000 */
[----:B------:R-:W-:Y:S01]  /*acd0*/  IMAD R6, R2, c[0x0][0x3a4], R6 ;  /* 0x0000e90002067a24 */ /* 0x000fe200078e0206 */
[----:B------:R-:W-:Y:S01]  /*ace0*/  IADD3 R13, -R4, R61, RZ ;  /* 0x0000003d040d7210 */ /* 0x000fe20007ffe1ff */
[----:B------:R-:W-:Y:S01]  /*acf0*/  IMAD R0, R0, 0x8, R17 ;  /* 0x0000000800007824 */ /* 0x000fe200078e0211 */
[----:B--2---:R-:W-:Y:S01]  /*ad00*/  SHF.R.S32.HI R10, RZ, 0x1f, R11 ;  /* 0x0000001fff0a7819 */ /* 0x004fe2000001140b */
[----:B------:R-:W-:Y:S01]  /*ad10*/  IMAD.WIDE.U32 R4, R2, c[0x0][0x3a0], RZ ;  /* 0x0000e80002047a25 */ /* 0x000fe200078e00ff */
[----:B------:R-:W-:-:S02]  /*ad20*/  SHF.R.S32.HI R15, RZ, 0x3, R15 ;  /* 0x00000003ff0f7819 */ /* 0x000fc4000001140f */
[----:B------:R-:W-:Y:S01]  /*ad30*/  LEA.HI R18, R51, R61, RZ, 0x6 ;  /* 0x0000003d33127211 */ /* 0x000fe200078f30ff */
[----:B-1----:R-:W-:Y:S01]  /*ad40*/  IMAD R7, R28, 0x80, R0 ;  /* 0x000000801c077824 */ /* 0x002fe200078e0200 */
[----:B------:R-:W-:Y:S01]  /*ad50*/  LEA R14, R13, R15, 0x5 ;  /* 0x0000000f0d0e7211 */ /* 0x000fe200078e28ff */
[----:B------:R-:W-:Y:S01]  /*ad60*/  IMAD.WIDE.U32 R8, R11, c[0x0][0x490], R2 ;  /* 0x000124000b087a25 */ /* 0x000fe200078e0002 */
[----:B------:R-:W-:-:S03]  /*ad70*/  IADD3 R3, R5, R6, RZ ;  /* 0x0000000605037210 */ /* 0x000fc60007ffe0ff */
[----:B------:R-:W-:-:S04]  /*ad80*/  @P1 IMAD.HI.U32 R0, R7, c[0x0][0x4ec], RZ ;  /* 0x00013b0007001a27 */ /* 0x000fc800078e00ff */
[C---:B------:R-:W-:Y:S02]  /*ad90*/  IMAD R5, R10.reuse, c[0x0][0x490], RZ ;  /* 0x000124000a057a24 */ /* 0x040fe400078e02ff */
[----:B------:R-:W-:Y:S01]  /*ada0*/  IMAD.MOV.U32 R6, RZ, RZ, R7 ;  /* 0x000000ffff067224 */ /* 0x000fe200078e0007 */
[----:B------:R-:W-:Y:S01]  /*adb0*/  @P1 SHF.R.U32.HI R6, RZ, c[0x0][0x4f0], R0 ;  /* 0x00013c00ff061a19 */ /* 0x000fe20000011600 */
[----:B------:R-:W-:Y:S02]  /*adc0*/  IMAD R10, R10, c[0x0][0x3e8], RZ ;  /* 0x0000fa000a0a7a24 */ /* 0x000fe400078e02ff */
[C---:B------:R-:W-:Y:S02]  /*add0*/  IMAD R5, R11.reuse, c[0x0][0x494], R5 ;  /* 0x000125000b057a24 */ /* 0x040fe400078e0205 */
[----:B------:R-:W-:Y:S01]  /*ade0*/  IMAD.MOV.U32 R2, RZ, RZ, R4 ;  /* 0x000000ffff027224 */ /* 0x000fe200078e0004 */
[----:B------:R-:W-:Y:S01]  /*adf0*/  SHF.R.S32.HI R4, RZ, 0x1f, R65 ;  /* 0x0000001fff047819 */ /* 0x000fe20000011441 */
[----:B------:R-:W-:Y:S01]  /*ae00*/  IMAD R10, R11, c[0x0][0x3ec], R10 ;  /* 0x0000fb000b0a7a24 */ /* 0x000fe200078e020a */
[----:B------:R-:W-:Y:S01]  /*ae10*/  IADD3 R5, R9, R5, RZ ;  /* 0x0000000509057210 */ /* 0x000fe20007ffe0ff */
[----:B------:R-:W-:Y:S01]  /*ae20*/  IMAD.WIDE.U32 R2, R11, c[0x0][0x3e8], R2 ;  /* 0x0000fa000b027a25 */ /* 0x000fe200078e0002 */
[----:B------:R-:W-:-:S03]  /*ae30*/  SEL R11, R4, RZ, !P0 ;  /* 0x000000ff040b7207 */ /* 0x000fc60004000000 */
[----:B------:R-:W-:Y:S01]  /*ae40*/  IMAD.MOV R0, RZ, RZ, -R6 ;  /* 0x000000ffff007224 */ /* 0x000fe200078e0a06 */
[----:B------:R-:W-:Y:S01]  /*ae50*/  IADD3 R3, R3, R10, RZ ;  /* 0x0000000a03037210 */ /* 0x000fe20007ffe0ff */
[----:B------:R-:W-:Y:S02]  /*ae60*/  IMAD.MOV.U32 R4, RZ, RZ, R8 ;  /* 0x000000ffff047224 */ /* 0x000fe400078e0008 */
[----:B------:R-:W-:Y:S01]  /*ae70*/  IMAD R9, R0, c[0x0][0x4e8], R7 ;  /* 0x00013a0000097a24 */ /* 0x000fe200078e0207 */
[----:B------:R-:W-:Y:S01]  /*ae80*/  SHF.R.S32.HI R7, RZ, 0x1f, R6 ;  /* 0x0000001fff077819 */ /* 0x000fe20000011406 */
[----:B------:R-:W-:Y:S02]  /*ae90*/  IMAD R0, R11, c[0x0][0x498], RZ ;  /* 0x000126000b007a24 */ /* 0x000fe400078e02ff */
[----:B------:R-:W-:-:S04]  /*aea0*/  IMAD.WIDE.U32 R4, R12, c[0x0][0x498], R4 ;  /* 0x000126000c047a25 */ /* 0x000fc800078e0004 */
[----:B------:R-:W-:Y:S01]  /*aeb0*/  IMAD R0, R12, c[0x0][0x49c], R0 ;  /* 0x000127000c007a24 */ /* 0x000fe200078e0200 */
[----:B------:R-:W-:Y:S01]  /*aec0*/  IADD3 R6, P0, R6, R4, RZ ;  /* 0x0000000406067210 */ /* 0x000fe20007f1e0ff */
[----:B------:R-:W-:Y:S01]  /*aed0*/  IMAD R14, R28, 0x80, R14 ;  /* 0x000000801c0e7824 */ /* 0x000fe200078e020e */
[----:B------:R-:W-:Y:S01]  /*aee0*/  SHF.R.S32.HI R4, RZ, 0x1f, R9 ;  /* 0x0000001fff047819 */ /* 0x000fe20000011409 */
[----:B------:R-:W-:Y:S01]  /*aef0*/  IMAD.SHL.U32 R16, R15, 0x40, RZ ;  /* 0x000000400f107824 */ /* 0x000fe200078e00ff */
[----:B------:R-:W-:Y:S01]  /*af00*/  IADD3.X R7, R7, R5, R0, P0, !PT ;  /* 0x0000000507077210 */ /* 0x000fe200007fe400 */
[----:B------:R-:W-:-:S03]  /*af10*/  @P1 IMAD.HI.U32 R10, R14, c[0x0][0x4ec], RZ ;  /* 0x00013b000e0a1a27 */ /* 0x000fc600078e00ff */
[----:B------:R-:W-:Y:S01]  /*af20*/  LOP3.LUT R0, R16, 0x1c0, RZ, 0xc0, !PT ;  /* 0x000001c010007812 */ /* 0x000fe200078ec0ff */
[----:B------:R-:W-:Y:S02]  /*af30*/  IMAD R5, R4, c[0x0][0x488], RZ ;  /* 0x0001220004057a24 */ /* 0x000fe400078e02ff */
[----:B------:R-:W-:Y:S02]  /*af40*/  IMAD.SHL.U32 R4, R13, 0x8, RZ ;  /* 0x000000080d047824 */ /* 0x000fe400078e00ff */
[----:B------:R-:W-:-:S04]  /*af50*/  IMAD.WIDE.U32 R6, R9, c[0x0][0x488], R6 ;  /* 0x0001220009067a25 */ /* 0x000fc800078e0006 */
[----:B------:R-:W-:Y:S02]  /*af60*/  IMAD R9, R9, c[0x0][0x48c], R5 ;  /* 0x0001230009097a24 */ /* 0x000fe400078e0205 */
[----:B------:R-:W-:Y:S01]  /*af70*/  IMAD.MOV.U32 R8, RZ, RZ, R14 ;  /* 0x000000ffff087224 */ /* 0x000fe200078e000e */
[----:B------:R-:W-:Y:S01]  /*af80*/  @P1 SHF.R.U32.HI R8, RZ, c[0x0][0x4f0], R10 ;  /* 0x00013c00ff081a19 */ /* 0x000fe2000001160a */
[----:B------:R-:W-:Y:S01]  /*af90*/  IMAD R5, R11, c[0x0][0x3f0], RZ ;  /* 0x0000fc000b057a24 */ /* 0x000fe200078e02ff */
[----:B------:R-:W-:Y:S01]  /*afa0*/  SHF.R.U32.HI R11, RZ, 0x3, R0 ;  /* 0x00000003ff0b7819 */ /* 0x000fe20000011600 */
[----:B------:R-:W-:Y:S01]  /*afb0*/  IMAD.WIDE.U32 R2, R12, c[0x0][0x3f0], R2 ;  /* 0x0000fc000c027a25 */ /* 0x000fe200078e0002 */
[----:B------:R-:W-:Y:S02]  /*afc0*/  LOP3.LUT R10, R0, 0x38, R4, 0xf8, !PT ;  /* 0x00000038000a7812 */ /* 0x000fe400078ef804 */
[----:B------:R-:W-:Y:S02]  /*afd0*/  LEA R0, P0, R6, c[0x0][0x450], 0x2 ;  /* 0x0001140006007a11 */ /* 0x000fe400078010ff */
[----:B------:R-:W-:Y:S01]  /*afe0*/  IADD3 R9, R7, R9, RZ ;  /* 0x0000000907097210 */ /* 0x000fe20007ffe0ff */
[----:B------:R-:W-:Y:S01]  /*aff0*/  IMAD R7, R12, c[0x0][0x3f4], R5 ;  /* 0x0000fd000c077a24 */ /* 0x000fe200078e0205 */
[----:B------:R-:W-:Y:S01]  /*b000*/  LOP3.LUT R16, R10, R11, RZ, 0x3c, !PT ;  /* 0x0000000b0a107212 */ /* 0x000fe200078e3cff */
[----:B------:R-:W-:Y:S01]  /*b010*/  SHFL.IDX PT, R12, R0, RZ, 0x1c1f ;  /* 0x001c1fff000c7589 */ /* 0x000fe200000e0000 */
[----:B------:R-:W-:Y:S01]  /*b020*/  LEA.HI.X R6, R6, c[0x0][0x454], R9, 0x2, P0 ;  /* 0x0001150006067a11 */ /* 0x000fe200000f1409 */
[--C-:B------:R-:W-:Y:S01]  /*b030*/  IMAD.MOV R5, RZ, RZ, -R8.reuse ;  /* 0x000000ffff057224 */ /* 0x100fe200078e0a08 */
[----:B------:R-:W-:Y:S01]  /*b040*/  SHF.R.S32.HI R9, RZ, 0x1f, R8 ;  /* 0x0000001fff097819 */ /* 0x000fe20000011408 */
[----:B------:R1:W-:Y:S01]  /*b050*/  SHFL.IDX PT, R10, R0, 0x1, 0x1c1f ;  /* 0x003c1f00000a7f89 */ /* 0x0003e200000e0000 */
[----:B------:R-:W-:-:S02]  /*b060*/  IMAD.IADD R3, R3, 0x1, R7 ;  /* 0x0000000103037824 */ /* 0x000fc400078e0207 */
[----:B------:R-:W-:Y:S01]  /*b070*/  IMAD R5, R5, c[0x0][0x4e8], R14 ;  /* 0x00013a0005057a24 */ /* 0x000fe200078e020e */
[----:B------:R-:W2:Y:S01]  /*b080*/  SHFL.IDX PT, R13, R6, RZ, 0x1c1f ;  /* 0x001c1fff060d7589 */ /* 0x000ea200000e0000 */
[----:B------:R-:W-:-:S03]  /*b090*/  IMAD.WIDE.U32 R2, R8, c[0x0][0x3e0], R2 ;  /* 0x0000f80008027a25 */ /* 0x000fc600078e0002 */
[----:B------:R3:W4:Y:S01]  /*b0a0*/  SHFL.IDX PT, R11, R6, 0x1, 0x1c1f ;  /* 0x003c1f00060b7f89 */ /* 0x00072200000e0000 */
[C---:B-1----:R-:W-:Y:S02]  /*b0b0*/  LEA R0, R28.reuse, R17, 0x7 ;  /* 0x000000111c007211 */ /* 0x042fe400078e38ff */
[----:B------:R-:W-:Y:S02]  /*b0c0*/  LEA R28, R28, R15, 0x7 ;  /* 0x0000000f1c1c7211 */ /* 0x000fe400078e38ff */
[CC--:B------:R-:W-:Y:S01]  /*b0d0*/  ISETP.GE.OR P0, PT, R0.reuse, R29.reuse, P2 ;  /* 0x0000001d0000720c */ /* 0x0c0fe20001706670 */
[----:B---3--:R-:W-:Y:S01]  /*b0e0*/  IMAD R6, R9, c[0x0][0x3e0], RZ ;  /* 0x0000f80009067a24 */ /* 0x008fe200078e02ff */
[----:B------:R-:W-:Y:S02]  /*b0f0*/  IADD3 R9, R0, 0x8, RZ ;  /* 0x0000000800097810 */ /* 0x000fe40007ffe0ff */
[----:B------:R-:W-:Y:S01]  /*b100*/  SHF.R.S32.HI R0, RZ, 0x1f, R5 ;  /* 0x0000001fff007819 */ /* 0x000fe20000011405 */
[----:B------:R-:W-:Y:S01]  /*b110*/  IMAD R7, R8, c[0x0][0x3e4], R6 ;  /* 0x0000f90008077a24 */ /* 0x000fe200078e0206 */
[----:B------:R-:W-:Y:S01]  /*b120*/  ISETP.GE.OR P2, PT, R9, R29, P2 ;  /* 0x0000001d0900720c */ /* 0x000fe20001746670 */
[----:B------:R-:W-:-:S02]  /*b130*/  IMAD.SHL.U32 R6, R18, 0x8, RZ ;  /* 0x0000000812067824 */ /* 0x000fc400078e00ff */
[----:B------:R-:W-:-:S04]  /*b140*/  IMAD.IADD R3, R3, 0x1, R7 ;  /* 0x0000000103037824 */ /* 0x000fc800078e0207 */
[----:B--2---:R1:W-:Y:S01]  /*b150*/  @!P0 ST.E [R12.64], R56 ;  /* 0x000000380c008985 */ /* 0x0043e2000c101904 */
[----:B------:R-:W-:Y:S01]  /*b160*/  IMAD R0, R0, c[0x0][0x3d8], RZ ;  /* 0x0000f60000007a24 */ /* 0x000fe200078e02ff */
[----:B------:R-:W-:Y:S01]  /*b170*/  LOP3.LUT R7, R16, 0x7ffffe00, R6, 0xf8, !PT ;  /* 0x7ffffe0010077812 */ /* 0x000fe200078ef806 */
[----:B------:R-:W-:-:S04]  /*b180*/  IMAD.WIDE.U32 R2, R5, c[0x0][0x3d8], R2 ;  /* 0x0000f60005027a25 */ /* 0x000fc800078e0002 */
[----:B------:R-:W-:Y:S01]  /*b190*/  IMAD R6, R5, c[0x0][0x3dc], R0 ;  /* 0x0000f70005067a24 */ /* 0x000fe200078e0200 */
[----:B------:R-:W-:Y:S01]  /*b1a0*/  SHF.L.U32 R0, R7, 0x1, RZ ;  /* 0x0000000107007819 */ /* 0x000fe200000006ff */
[----:B----4-:R1:W-:Y:S01]  /*b1b0*/  @!P2 ST.E [R10.64], R57 ;  /* 0x000000390a00a985 */ /* 0x0103e2000c101904 */
[C---:B------:R-:W-:Y:S01]  /*b1c0*/  LEA R31, P0, R2.reuse, c[0x0][0x380], 0x1 ;  /* 0x0000e000021f7a11 */ /* 0x040fe200078008ff */
[----:B------:R-:W-:Y:S02]  /*b1d0*/  IMAD.IADD R3, R3, 0x1, R6 ;  /* 0x0000000103037824 */ /* 0x000fe400078e0206 */
[----:B------:R1:W2:Y:S03]  /*b1e0*/  LDS.128 R44, [R0+0x1080] ;  /* 0x00108000002c7984 */ /* 0x0002a60000000c00 */
[----:B------:R-:W-:Y:S01]  /*b1f0*/  LEA.HI.X R30, R2, c[0x0][0x384], R3, 0x1, P0 ;  /* 0x0000e100021e7a11 */ /* 0x000fe200000f0c03 */
[----:B------:R1:W3:Y:S01]  /*b200*/  LDS.128 R60, [R0+0x2080] ;  /* 0x00208000003c7984 */ /* 0x0002e20000000c00 */
[----:B------:R-:W-:-:S03]  /*b210*/  ISETP.GE.AND P0, PT, R28, R29, PT ;  /* 0x0000001d1c00720c */ /* 0x000fc60003f06270 */
[----:B------:R1:W4:Y:S04]  /*b220*/  LDS.128 R72, [R0+0x3080] ;  /* 0x0030800000487984 */ /* 0x0003280000000c00 */
[----:B------:R1:W1:Y:S04]  /*b230*/  LDS.128 R40, [R0+0x5080] ;  /* 0x0050800000287984 */ /* 0x0002680000000c00 */
        /* <DEDUP_REMOVED lines=8> */
[----:B------:R1:W1:Y:S04]  /*b2c0*/  SHFL.IDX PT, R2, R31, RZ, 0x181f ;  /* 0x00181fff1f027589 */ /* 0x00026800000e0000 */
[----:B------:R1:W1:Y:S01]  /*b2d0*/  SHFL.IDX PT, R3, R30, RZ, 0x181f ;  /* 0x00181fff1e037589 */ /* 0x00026200000e0000 */
[----:B------:R-:W-:Y:S05]  /*b2e0*/  @P0 BRA `(.L_x_28) ;  /* 0x000001c000000947 */ /* 0x000fea0003800000 */
[----:B--234-:R-:W2:Y:S01]  /*b2f0*/  LDS.128 R24, [R0+0x80] ;  /* 0x0000800000187984 */ /* 0x01cea20000000c00 */
[----:B------:R-:W-:-:S02]  /*b300*/  IADD3 R7, R4, 0x40, RZ ;  /* 0x0000004004077810 */ /* 0x000fc40007ffe0ff */
[C---:B------:R-:W-:Y:S01]  /*b310*/  IADD3 R8, R4.reuse, 0x80, RZ ;  /* 0x0000008004087810 */ /* 0x040fe20007ffe0ff */
[----:B------:R-:W3:Y:S01]  /*b320*/  LDS.128 R20, [R0+0x4080] ;  /* 0x0040800000147984 */ /* 0x000ee20000000c00 */
[----:B------:R-:W-:Y:S02]  /*b330*/  IADD3 R9, R4, 0xc0, RZ ;  /* 0x000000c004097810 */ /* 0x000fe40007ffe0ff */
[----:B------:R-:W-:Y:S01]  /*b340*/  ISETP.GE.AND P2, PT, R7, c[0x0][0x3c8], PT ;  /* 0x0000f20007007a0c */ /* 0x000fe20003f46270 */
[----:B------:R-:W4:Y:S01]  /*b350*/  LDS.128 R16, [R0+0x8080] ;  /* 0x0080800000107984 */ /* 0x000f220000000c00 */
[----:B------:R-:W-:Y:S02]  /*b360*/  ISETP.GE.AND P1, PT, R8, c[0x0][0x3c8], PT ;  /* 0x0000f20008007a0c */ /* 0x000fe40003f26270 */
[----:B------:R-:W-:Y:S01]  /*b370*/  ISETP.GE.AND P0, PT, R9, c[0x0][0x3c8], PT ;  /* 0x0000f20009007a0c */ /* 0x000fe20003f06270 */
[----:B-1----:R1:W5:Y:S01]  /*b380*/  LDS.128 R12, [R0+0xc080] ;  /* 0x00c08000000c7984 */ /* 0x0023620000000c00 */
[----:B------:R-:W-:-:S07]  /*b390*/  ISETP.GE.AND P3, PT, R4, c[0x0][0x3c8], PT ;  /* 0x0000f20004007a0c */ /* 0x000fce0003f66270 */
[----:B------:R-:W-:-:S04]  /*b3a0*/  @!P2 SHF.R.S32.HI R5, RZ, 0x1f, R7 ;  /* 0x0000001fff05a819 */ /* 0x000fc80000011407 */
[----:B------:R-:W-:Y:S02]  /*b3b0*/  @!P0 SHF.R.S32.HI R6, RZ, 0x1f, R9 ;  /* 0x0000001fff068819 */ /* 0x000fe40000011409 */
[----:B------:R-:W-:Y:S01]  /*b3c0*/  @!P2 LEA.HI R7, R5, R7, RZ, 0x3 ;  /* 0x000000070507a211 */ /* 0x000fe200078f18ff */
[----:B------:R-:W-:Y:S01]  /*b3d0*/  @!P3 IMAD.WIDE R10, R4, 0x2, R2 ;  /* 0x00000002040ab825 */ /* 0x000fe200078e0202 */
[----:B-1----:R-:W-:-:S04]  /*b3e0*/  @!P1 SHF.R.S32.HI R0, RZ, 0x1f, R8 ;  /* 0x0000001fff009819 */ /* 0x002fc80000011408 */
[----:B------:R-:W-:Y:S01]  /*b3f0*/  @!P1 LEA.HI R5, R0, R8, RZ, 0x3 ;  /* 0x0000000800059211 */ /* 0x000fe200078f18ff */
[----:B--2---:R1:W-:Y:S01]  /*b400*/  @!P3 ST.E.128 [R10.64], R24 ;  /* 0x000000180a00b985 */ /* 0x0043e2000c101d04 */
[----:B------:R-:W-:Y:S02]  /*b410*/  @!P0 LEA.HI R0, R6, R9, RZ, 0x3 ;  /* 0x0000000906008211 */ /* 0x000fe400078f18ff */
[----:B------:R-:W-:Y:S02]  /*b420*/  @!P2 LOP3.LUT R6, R7, 0xfffffff8, RZ, 0xc0, !PT ;  /* 0xfffffff80706a812 */ /* 0x000fe400078ec0ff */
[----:B------:R-:W-:Y:S02]  /*b430*/  @!P1 LOP3.LUT R5, R5, 0xfffffff8, RZ, 0xc0, !PT ;  /* 0xfffffff805059812 */ /* 0x000fe400078ec0ff */
[----:B------:R-:W-:Y:S01]  /*b440*/  @!P0 LOP3.LUT R0, R0, 0xfffffff8, RZ, 0xc0, !PT ;  /* 0xfffffff800008812 */ /* 0x000fe200078ec0ff */
[----:B------:R-:W-:-:S04]  /*b450*/  @!P2 IMAD.WIDE R8, R6, 0x2, R2 ;  /* 0x000000020608a825 */ /* 0x000fc800078e0202 */
[--C-:B------:R-:W-:Y:S01]  /*b460*/  @!P1 IMAD.WIDE R6, R5, 0x2, R2.reuse ;  /* 0x0000000205069825 */ /* 0x100fe200078e0202 */
[----:B---3--:R1:W-:Y:S03]  /*b470*/  @!P2 ST.E.128 [R8.64], R20 ;  /* 0x000000140800a985 */ /* 0x0083e6000c101d04 */
[----:B------:R-:W-:Y:S01]  /*b480*/  @!P0 IMAD.WIDE R2, R0, 0x2, R2 ;  /* 0x0000000200028825 */ /* 0x000fe200078e0202 */
[----:B----4-:R1:W-:Y:S04]  /*b490*/  @!P1 ST.E.128 [R6.64], R16 ;  /* 0x0000001006009985 */ /* 0x0103e8000c101d04 */
[----:B-----5:R1:W-:Y:S02]  /*b4a0*/  @!P0 ST.E.128 [R2.64], R12 ;  /* 0x0000000c02008985 */ /* 0x0203e4000c101d04 */
.L_x_28:
[----:B--234-:R-:W-:Y:S05]  /*b4b0*/  BSYNC B0 ;  /* 0x0000000000007941 */ /* 0x01cfea0003800000 */
.L_x_27:
[----:B-1----:R-:W-:Y:S01]  /*b4c0*/  IADD3 R0, R28, 0x20, RZ ;  /* 0x000000201c007810 */ /* 0x002fe20007ffe0ff */
[----:B------:R1:W2:Y:S01]  /*b4d0*/  SHFL.IDX PT, R3, R30, 0x1, 0x181f ;  /* 0x00381f001e037f89 */ /* 0x0002a200000e0000 */
[----:B------:R-:W-:Y:S02]  /*b4e0*/  BSSY B0, `(.L_x_29) ;  /* 0x000001c000007945 */ /* 0x000fe40003800000 */
[----:B------:R-:W-:Y:S01]  /*b4f0*/  ISETP.GE.AND P0, PT, R0, R29, PT ;  /* 0x0000001d0000720c */ /* 0x000fe20003f06270 */
[----:B------:R1:W3:-:S12]  /*b500*/  SHFL.IDX PT, R2, R31, 0x1, 0x181f ;  /* 0x00381f001f027f89 */ /* 0x0002d800000e0000 */
[----:B------:R-:W-:Y:S05]  /*b510*/  @P0 BRA `(.L_x_30) ;  /* 0x0000018000000947 */ /* 0x000fea0003800000 */
[C---:B------:R-:W-:Y:S02]  /*b520*/  IADD3 R7, R4.reuse, 0x40, RZ ;  /* 0x0000004004077810 */ /* 0x040fe40007ffe0ff */
[C---:B------:R-:W-:Y:S02]  /*b530*/  IADD3 R8, R4.reuse, 0x80, RZ ;  /* 0x0000008004087810 */ /* 0x040fe40007ffe0ff */
[----:B------:R-:W-:Y:S02]  /*b540*/  IADD3 R9, R4, 0xc0, RZ ;  /* 0x000000c004097810 */ /* 0x000fe40007ffe0ff */
[----:B------:R-:W-:Y:S02]  /*b550*/  ISETP.GE.AND P2, PT, R7, c[0x0][0x3c8], PT ;  /* 0x0000f20007007a0c */ /* 0x000fe40003f46270 */
[----:B------:R-:W-:Y:S02]  /*b560*/  ISETP.GE.AND P1, PT, R8, c[0x0][0x3c8], PT ;  /* 0x0000f20008007a0c */ /* 0x000fe40003f26270 */
[----:B------:R-:W-:-:S02]  /*b570*/  ISETP.GE.AND P0, PT, R9, c[0x0][0x3c8], PT ;  /* 0x0000f20009007a0c */ /* 0x000fc40003f06270 */
[----:B------:R-:W-:-:S07]  /*b580*/  ISETP.GE.AND P3, PT, R4, c[0x0][0x3c8], PT ;  /* 0x0000f20004007a0c */ /* 0x000fce0003f66270 */
[----:B------:R-:W-:Y:S02]  /*b590*/  @!P2 SHF.R.S32.HI R5, RZ, 0x1f, R7 ;  /* 0x0000001fff05a819 */ /* 0x000fe40000011407 */
[----:B------:R-:W-:Y:S02]  /*b5a0*/  @!P1 SHF.R.S32.HI R0, RZ, 0x1f, R8 ;  /* 0x0000001fff009819 */ /* 0x000fe40000011408 */
[----:B------:R-:W-:Y:S02]  /*b5b0*/  @!P0 SHF.R.S32.HI R6, RZ, 0x1f, R9 ;  /* 0x0000001fff068819 */ /* 0x000fe40000011409 */
[----:B------:R-:W-:Y:S01]  /*b5c0*/  @!P2 LEA.HI R7, R5, R7, RZ, 0x3 ;  /* 0x000000070507a211 */ /* 0x000fe200078f18ff */
[----:B--23--:R-:W-:Y:S01]  /*b5d0*/  @!P3 IMAD.WIDE R10, R4, 0x2, R2 ;  /* 0x00000002040ab825 */ /* 0x00cfe200078e0202 */
        /* <DEDUP_REMOVED lines=12> */
.L_x_30:
[----:B------:R-:W-:Y:S05]  /*b6a0*/  BSYNC B0 ;  /* 0x0000000000007941 */ /* 0x000fea0003800000 */
.L_x_29:
[----:B------:R-:W-:Y:S01]  /*b6b0*/  IADD3 R0, R28, 0x40, RZ ;  /* 0x000000401c007810 */ /* 0x000fe20007ffe0ff */
[----:B--2---:R2:W4:Y:S01]  /*b6c0*/  SHFL.IDX PT, R3, R30, 0x2, 0x181f ;  /* 0x00581f001e037f89 */ /* 0x00452200000e0000 */
[----:B------:R-:W-:Y:S02]  /*b6d0*/  BSSY B0, `(.L_x_31) ;  /* 0x000001c000007945 */ /* 0x000fe40003800000 */
[----:B------:R-:W-:Y:S01]  /*b6e0*/  ISETP.GE.AND P0, PT, R0, R29, PT ;  /* 0x0000001d0000720c */ /* 0x000fe20003f06270 */
[----:B---3--:R2:W3:-:S12]  /*b6f0*/  SHFL.IDX PT, R2, R31, 0x2, 0x181f ;  /* 0x00581f001f027f89 */ /* 0x0084d800000e0000 */
        /* <DEDUP_REMOVED lines=25> */
.L_x_32:
[----:B------:R-:W-:Y:S05]  /*b890*/  BSYNC B0 ;  /* 0x0000000000007941 */ /* 0x000fea0003800000 */
.L_x_31:
[----:B------:R-:W-:Y:S01]  /*b8a0*/  IADD3 R0, R28, 0x60, RZ ;  /* 0x000000601c007810 */ /* 0x000fe20007ffe0ff */
[----:B---34-:R3:W4:Y:S03]  /*b8b0*/  SHFL.IDX PT, R3, R30, 0x3, 0x181f ;  /* 0x00781f001e037f89 */ /* 0x01872600000e0000 */
[----:B------:R-:W-:Y:S01]  /*b8c0*/  ISETP.GE.AND P0, PT, R0, R29, PT ;  /* 0x0000001d0000720c */ /* 0x000fe20003f06270 */
[----:B------:R3:W1:-:S12]  /*b8d0*/  SHFL.IDX PT, R2, R31, 0x3, 0x181f ;  /* 0x00781f001f027f89 */ /* 0x00065800000e0000 */
[----:B------:R-:W-:Y:S05]  /*b8e0*/  @P0 EXIT ;  /* 0x000000000000094d */ /* 0x000fea0003800000 */
[C---:B------:R-:W-:Y:S02]  /*b8f0*/  IADD3 R6, R4.reuse, 0x40, RZ ;  /* 0x0000004004067810 */ /* 0x040fe40007ffe0ff */
[----:B------:R-:W-:Y:S02]  /*b900*/  IADD3 R7, R4, 0x80, RZ ;  /* 0x0000008004077810 */ /* 0x000fe40007ffe0ff */
[----:B------:R-:W-:Y:S02]  /*b910*/  ISETP.GE.AND P1, PT, R6, c[0x0][0x3c8], PT ;  /* 0x0000f20006007a0c */ /* 0x000fe40003f26270 */
        /* <DEDUP_REMOVED lines=12> */
[----:B------:R-:W-:Y:S01]  /*b9e0*/  IADD3 R0, R4, 0xc0, RZ ;  /* 0x000000c004007810 */ /* 0x000fe20007ffe0ff */
        /* <DEDUP_REMOVED lines=10> */
.L_x_25:
[----:B------:R-:W2:Y:S01]  /*ba90*/  LDL R8, [R1+0xa8] ;  /* 0x0000a80001087983 */ /* 0x000ea20000100800 */
[----:B------:R-:W-:Y:S01]  /*baa0*/  ISETP.NE.U32.AND P0, PT, RZ, c[0x0][0x508], PT ;  /* 0x00014200ff007a0c */ /* 0x000fe20003f05070 */
[----:B------:R-:W-:Y:S01]  /*bab0*/  IMAD.MOV.U32 R2, RZ, RZ, 0x4 ;  /* 0x00000004ff027424 */ /* 0x000fe200078e00ff */
[----:B------:R-:W-:Y:S02]  /*bac0*/  ISETP.NE.U32.AND P1, PT, RZ, c[0x0][0x500], PT ;  /* 0x00014000ff007a0c */ /* 0x000fe40003f25070 */
[----:B------:R-:W-:Y:S02]  /*bad0*/  ISETP.NE.AND.EX P0, PT, RZ, c[0x0][0x50c], PT, P0 ;  /* 0x00014300ff007a0c */ /* 0x000fe40003f05300 */
[----:B------:R-:W-:Y:S01]  /*bae0*/  ISETP.NE.AND.EX P1, PT, RZ, c[0x0][0x504], PT, P1 ;  /* 0x00014100ff007a0c */ /* 0x000fe20003f25310 */
[----:B------:R-:W-:Y:S02]  /*baf0*/  IMAD.MOV.U32 R16, RZ, RZ, c[0x0][0x388] ;  /* 0x0000e200ff107624 */ /* 0x000fe400078e00ff */
[----:B--2---:R-:W-:-:S08]  /*bb00*/  IMAD.WIDE R6, R8, R2, c[0x0][0x500] ;  /* 0x0001400008067625 */ /* 0x004fd000078e0202 */
[----:B------:R-:W-:Y:S02]  /*bb10*/  @P0 IMAD.WIDE R2, R8, R2, c[0x0][0x508] ;  /* 0x0001420008020625 */ /* 0x000fe400078e0202 */
[----:B------:R-:W2:Y:S04]  /*bb20*/  @P1 LDG.E R0, [R6.64] ;  /* 0x0000000406001981 */ /* 0x000ea8000c1e1900 */
[----:B------:R1:W5:Y:S01]  /*bb30*/  @P0 LDG.E R16, [R2.64] ;  /* 0x0000000402100981 */ /* 0x000362000c1e1900 */
[----:B------:R-:W-:Y:S02]  /*bb40*/  CS2R R4, SRZ ;  /* 0x0000000000047805 */ /* 0x000fe4000001ff00 */
[--C-:B--2---:R-:W-:Y:S01]  /*bb50*/  @P1 SHF.R.S32.HI R5, RZ, 0x1f, R0.reuse ;  /* 0x0000001fff051819 */ /* 0x104fe20000011400 */
[----:B------:R-:W-:Y:S01]  /*bb60*/  @P1 IMAD.MOV.U32 R4, RZ, RZ, R0 ;  /* 0x000000ffff041224 */ /* 0x000fe200078e0000 */
[----:B------:R-:W-:Y:S05]  /*bb70*/  @P0 BRA `(.L_x_33) ;  /* 0x0000004000000947 */ /* 0x000fea0003800000 */
[----:B-1----:R-:W-:Y:S05]  /*bb80*/  @!P1 BRA `(.L_x_33) ;  /* 0x0000003000009947 */ /* 0x002fea0003800000 */
[----:B------:R1:W2:Y:S04]  /*bb90*/  LDG.E R0, [R6.64] ;  /* 0x0000000406007981 */ /* 0x0002a8000c1e1900 */
[----:B-1----:R-:W2:Y:S02]  /*bba0*/  LDG.E R6, [R6.64+0x4] ;  /* 0x0000040406067981 */ /* 0x002ea4000c1e1900 */
[----:B--2--5:R-:W-:-:S02]  /*bbb0*/  IADD3 R16, -R0, R6, RZ ;  /* 0x0000000600107210 */ /* 0x024fc40007ffe1ff */
.L_x_33:
[----:B-1----:R-:W1:Y:S01]  /*bbc0*/  S2R R12, SR_TID.X ;  /* 0x00000000000c7919 */ /* 0x002e620000002100 */
[----:B------:R-:W-:Y:S01]  /*bbd0*/  SHF.R.S32.HI R0, RZ, 0x1f, R8 ;  /* 0x0000001fff007819 */ /* 0x000fe20000011408 */
[----:B------:R-:W-:Y:S01]  /*bbe0*/  BSSY B0, `(.L_x_34) ;  /* 0x0000028000007945 */ /* 0x000fe20003800000 */
[----:B------:R-:W-:-:S02]  /*bbf0*/  SEL R10, R8, RZ, !P1 ;  /* 0x000000ff080a7207 */ /* 0x000fc40004800000 */
[----:B------:R-:W-:Y:S02]  /*bc00*/  SEL R11, R0, RZ, !P1 ;  /* 0x000000ff000b7207 */ /* 0x000fe40004800000 */
[----:B-1----:R-:W-:-:S13]  /*bc10*/  ISETP.GE.AND P0, PT, R12, 0x80, PT ;  /* 0x000000800c00780c */ /* 0x002fda0003f06270 */
[----:B------:R-:W-:Y:S05]  /*bc20*/  @P0 BRA `(.L_x_35) ;  /* 0x0000023000000947 */ /* 0x000fea0003800000 */
[----:B------:R-:W1:Y:S01]  /*bc30*/  S2R R9, SR_CTAID.X ;  /* 0x0000000000097919 */ /* 0x000e620000002500 */
[----:B-----5:R-:W-:Y:S01]  /*bc40*/  IMAD R0, R16, c[0x0][0x4e8], RZ ;  /* 0x00013a0010007a24 */ /* 0x020fe200078e02ff */
[----:B-1----:R-:W-:-:S04]  /*bc50*/  LEA R9, R9, R12, 0x7 ;  /* 0x0000000c09097211 */ /* 0x002fc800078e38ff */
[----:B------:R-:W-:-:S13]  /*bc60*/  ISETP.GE.AND P0, PT, R9, R0, PT ;  /* 0x000000000900720c */ /* 0x000fda0003f06270 */
[----:B------:R-:W-:Y:S05]  /*bc70*/  @P0 BRA `(.L_x_35) ;  /* 0x000001e000000947 */ /* 0x000fea0003800000 */
[----:B------:R-:W1:Y:S01]  /*bc80*/  S2R R8, SR_CTAID.Y ;  /* 0x0000000000087919 */ /* 0x000e620000002600 */
[----:B------:R-:W-:Y:S01]  /*bc90*/  MOV R0, c[0x0][0x4e8] ;  /* 0x00013a0000007a02 */ /* 0x000fe20000000f00 */
[----:B------:R-:W-:Y:S01]  /*bca0*/  IMAD.MOV.U32 R3, RZ, RZ, R5 ;  /* 0x000000ffff037224 */ /* 0x000fe200078e0005 */
[----:B------:R-:W-:Y:S02]  /*bcb0*/  MOV R2, R4 ;  /* 0x0000000400027202 */ /* 0x000fe40000000f00 */
[----:B------:R-:W-:-:S13]  /*bcc0*/  ISETP.NE.AND P0, PT, R0, 0x1, PT ;  /* 0x000000010000780c */ /* 0x000fda0003f05270 */
[----:B------:R-:W-:Y:S01]  /*bcd0*/  @P0 IMAD.HI.U32 R7, R9, c[0x0][0x4ec], RZ ;  /* 0x00013b0009070a27 */ /* 0x000fe200078e00ff */
[----:B-1----:R-:W-:-:S03]  /*bce0*/  SHF.R.S32.HI R0, RZ, 0x1f, R8 ;  /* 0x0000001fff007819 */ /* 0x002fc60000011408 */
[----:B------:R-:W-:-:S04]  /*bcf0*/  IMAD.WIDE.U32 R2, R8, c[0x0][0x490], R2 ;  /* 0x0001240008027a25 */ /* 0x000fc800078e0002 */
[----:B------:R-:W-:Y:S02]  /*bd00*/  IMAD R6, R0, c[0x0][0x490], RZ ;  /* 0x0001240000067a24 */ /* 0x000fe400078e02ff */
[----:B------:R-:W-:Y:S01]  /*bd10*/  IMAD.MOV.U32 R0, RZ, RZ, R9 ;  /* 0x000000ffff007224 */ /* 0x000fe200078e0009 */
[----:B------:R-:W-:Y:S01]  /*bd20*/  @P0 SHF.R.U32.HI R0, RZ, c[0x0][0x4f0], R7 ;  /* 0x00013c00ff000a19 */ /* 0x000fe20000011607 */
[----:B------:R-:W-:Y:S02]  /*bd30*/  IMAD R6, R8, c[0x0][0x494], R6 ;  /* 0x0001250008067a24 */ /* 0x000fe400078e0206 */
[----:B------:R-:W-:Y:S01]  /*bd40*/  IMAD R8, R11, c[0x0][0x498], RZ ;  /* 0x000126000b087a24 */ /* 0x000fe200078e02ff */
[----:B------:R-:W-:Y:S01]  /*bd50*/  IADD3 R7, -R0, RZ, RZ ;  /* 0x000000ff00077210 */ /* 0x000fe20007ffe1ff */
[----:B------:R-:W-:Y:S02]  /*bd60*/  IMAD.IADD R3, R6, 0x1, R3 ;  /* 0x0000000106037824 */ /* 0x000fe400078e0203 */
[----:B------:R-:W-:-:S02]  /*bd70*/  IMAD R8, R10, c[0x0][0x49c], R8 ;  /* 0x000127000a087a24 */ /* 0x000fc400078e0208 */
[----:B------:R-:W-:Y:S01]  /*bd80*/  IMAD R6, R7, c[0x0][0x4e8], R9 ;  /* 0x00013a0007067a24 */ /* 0x000fe200078e0209 */
[----:B------:R-:W-:Y:S01]  /*bd90*/  SHF.R.S32.HI R9, RZ, 0x1f, R0 ;  /* 0x0000001fff097819 */ /* 0x000fe20000011400 */
[----:B------:R-:W-:-:S03]  /*bda0*/  IMAD.WIDE.U32 R2, R10, c[0x0][0x498], R2 ;  /* 0x000126000a027a25 */ /* 0x000fc600078e0002 */
[----:B------:R-:W-:Y:S02]  /*bdb0*/  SHF.R.S32.HI R7, RZ, 0x1f, R6 ;  /* 0x0000001fff077819 */ /* 0x000fe40000011406 */
[----:B------:R-:W-:-:S03]  /*bdc0*/  IADD3 R2, P0, R0, R2, RZ ;  /* 0x0000000200027210 */ /* 0x000fc60007f1e0ff */
[----:B------:R-:W-:Y:S01]  /*bdd0*/  IMAD R0, R7, c[0x0][0x488], RZ ;  /* 0x0001220007007a24 */ /* 0x000fe200078e02ff */
[----:B------:R-:W-:-:S03]  /*bde0*/  IADD3.X R3, R9, R3, R8, P0, !PT ;  /* 0x0000000309037210 */ /* 0x000fc600007fe408 */
[C---:B------:R-:W-:Y:S02]  /*bdf0*/  IMAD R0, R6.reuse, c[0x0][0x48c], R0 ;  /* 0x0001230006007a24 */ /* 0x040fe400078e0200 */
[----:B------:R-:W-:-:S05]  /*be00*/  IMAD.WIDE.U32 R2, R6, c[0x0][0x488], R2 ;  /* 0x0001220006027a25 */ /* 0x000fca00078e0002 */
[----:B------:R-:W-:Y:S02]  /*be10*/  IADD3 R0, R3, R0, RZ ;  /* 0x0000000003007210 */ /* 0x000fe40007ffe0ff */
[----:B------:R-:W-:-:S04]  /*be20*/  LEA R6, P0, R2, c[0x0][0x450], 0x2 ;  /* 0x0001140002067a11 */ /* 0x000fc800078010ff */
[----:B------:R-:W-:Y:S02]  /*be30*/  LEA.HI.X R7, R2, c[0x0][0x454], R0, 0x2, P0 ;  /* 0x0001150002077a11 */ /* 0x000fe400000f1400 */
[----:B------:R-:W-:-:S05]  /*be40*/  MOV R0, 0xff800000 ;  /* 0xff80000000007802 */ /* 0x000fca0000000f00 */
[----:B------:R1:W-:Y:S02]  /*be50*/  STG.E [R6.64], R0 ;  /* 0x0000000006007986 */ /* 0x0003e4000c101904 */
.L_x_35:
[----:B------:R-:W-:Y:S05]  /*be60*/  BSYNC B0 ;  /* 0x0000000000007941 */ /* 0x000fea0003800000 */
.L_x_34:
[----:B-1----:R-:W1:Y:S01]  /*be70*/  S2R R6, SR_CTAID.Y ;  /* 0x0000000000067919 */ /* 0x002e620000002600 */
[----:B------:R-:W-:Y:S01]  /*be80*/  IMAD R0, R5, c[0x0][0x3a0], RZ ;  /* 0x0000e80005007a24 */ /* 0x000fe200078e02ff */
[----:B------:R-:W-:Y:S01]  /*be90*/  SHF.R.S32.HI R5, RZ, 0x1f, R12 ;  /* 0x0000001fff057819 */ /* 0x000fe2000001140c */
[C---:B------:R-:W-:Y:S01]  /*bea0*/  IMAD.WIDE.U32 R2, R4.reuse, c[0x0][0x3a0], RZ ;  /* 0x0000e80004027a25 */ /* 0x040fe200078e00ff */
[----:B------:R-:W2:Y:S01]  /*beb0*/  S2R R14, SR_CTAID.X ;  /* 0x00000000000e7919 */ /* 0x000ea20000002500 */
[----:B------:R-:W-:Y:S01]  /*bec0*/  MOV R8, c[0x0][0x4e8] ;  /* 0x00013a0000087a02 */ /* 0x000fe20000000f00 */
[----:B------:R-:W-:Y:S01]  /*bed0*/  BSSY B0, `(.L_x_36) ;  /* 0x0000043000007945 */ /* 0x000fe20003800000 */
[----:B------:R-:W-:Y:S01]  /*bee0*/  LEA.HI R5, R5, R12, RZ, 0x3 ;  /* 0x0000000c05057211 */ /* 0x000fe200078f18ff */
[----:B------:R-:W-:Y:S01]  /*bef0*/  IMAD R0, R4, c[0x0][0x3a4], R0 ;  /* 0x0000e90004007a24 */ /* 0x000fe200078e0200 */
[----:B------:R-:W-:Y:S01]  /*bf00*/  ISETP.NE.AND P0, PT, R8, 0x1, PT ;  /* 0x000000010800780c */ /* 0x000fe20003f05270 */
[----:B-----5:R-:W-:Y:S01]  /*bf10*/  IMAD R16, R16, c[0x0][0x4e8], RZ ;  /* 0x00013a0010107a24 */ /* 0x020fe200078e02ff */
[----:B------:R-:W-:Y:S01]  /*bf20*/  LOP3.LUT R4, R5, 0xfffffff8, RZ, 0xc0, !PT ;  /* 0xfffffff805047812 */ /* 0x000fe200078ec0ff */
[----:B------:R-:W-:Y:S01]  /*bf30*/  IMAD.IADD R3, R3, 0x1, R0 ;  /* 0x0000000103037824 */ /* 0x000fe200078e0200 */
[----:B------:R-:W-:-:S02]  /*bf40*/  SHF.R.S32.HI R8, RZ, 0x3, R5 ;  /* 0x00000003ff087819 */ /* 0x000fc40000011405 */
[----:B------:R-:W-:-:S05]  /*bf50*/  IADD3 R9, -R4, R12, RZ ;  /* 0x0000000c04097210 */ /* 0x000fca0007ffe1ff */
[----:B------:R-:W-:Y:S01]  /*bf60*/  IMAD R4, R9, 0x20, R8 ;  /* 0x0000002009047824 */ /* 0x000fe200078e0208 */
[----:B-1----:R-:W-:Y:S01]  /*bf70*/  SHF.R.S32.HI R7, RZ, 0x1f, R6 ;  /* 0x0000001fff077819 */ /* 0x002fe20000011406 */
[----:B------:R-:W-:-:S03]  /*bf80*/  IMAD.WIDE.U32 R2, R6, c[0x0][0x3e8], R2 ;  /* 0x0000fa0006027a25 */ /* 0x000fc600078e0002 */
[C---:B--2---:R-:W-:Y:S01]  /*bf90*/  LEA R4, R14.reuse, R4, 0x7 ;  /* 0x000000040e047211 */ /* 0x044fe200078e38ff */
[----:B------:R-:W-:Y:S01]  /*bfa0*/  IMAD R0, R7, c[0x0][0x3e8], RZ ;  /* 0x0000fa0007007a24 */ /* 0x000fe200078e02ff */
[----:B------:R-:W-:-:S03]  /*bfb0*/  LEA R14, R14, R8, 0x7 ;  /* 0x000000080e0e7211 */ /* 0x000fc600078e38ff */
[----:B------:R-:W-:Y:S02]  /*bfc0*/  IMAD R0, R6, c[0x0][0x3ec], R0 ;  /* 0x0000fb0006007a24 */ /* 0x000fe400078e0200 */
[----:B------:R-:W-:-:S04]  /*bfd0*/  @P0 IMAD.HI.U32 R5, R4, c[0x0][0x4ec], RZ ;  /* 0x00013b0004050a27 */ /* 0x000fc800078e00ff */
[----:B------:R-:W-:Y:S01]  /*bfe0*/  IMAD.IADD R3, R0, 0x1, R3 ;  /* 0x0000000100037824 */ /* 0x000fe200078e0203 */
[----:B------:R-:W-:Y:S01]  /*bff0*/  MOV R0, R4 ;  /* 0x0000000400007202 */ /* 0x000fe20000000f00 */
[----:B------:R-:W-:Y:S01]  /*c000*/  IMAD R6, R11, c[0x0][0x3f0], RZ ;  /* 0x0000fc000b067a24 */ /* 0x000fe200078e02ff */
[----:B------:R-:W-:Y:S01]  /*c010*/  @P0 SHF.R.U32.HI R0, RZ, c[0x0][0x4f0], R5 ;  /* 0x00013c00ff000a19 */ /* 0x000fe20000011605 */
[----:B------:R-:W-:-:S04]  /*c020*/  IMAD.WIDE.U32 R2, R10, c[0x0][0x3f0], R2 ;  /* 0x0000fc000a027a25 */ /* 0x000fc800078e0002 */
[----:B------:R-:W-:Y:S01]  /*c030*/  IMAD R7, R10, c[0x0][0x3f4], R6 ;  /* 0x0000fd000a077a24 */ /* 0x000fe200078e0206 */
[--C-:B------:R-:W-:Y:S01]  /*c040*/  SHF.R.S32.HI R6, RZ, 0x1f, R0.reuse ;  /* 0x0000001fff067819 */ /* 0x100fe20000011400 */
[----:B------:R-:W-:-:S03]  /*c050*/  IMAD.MOV R5, RZ, RZ, -R0 ;  /* 0x000000ffff057224 */ /* 0x000fc600078e0a00 */
[----:B------:R-:W-:Y:S01]  /*c060*/  IADD3 R3, R3, R7, RZ ;  /* 0x0000000703037210 */ /* 0x000fe20007ffe0ff */
[----:B------:R-:W-:Y:S02]  /*c070*/  IMAD R6, R6, c[0x0][0x3e0], RZ ;  /* 0x0000f80006067a24 */ /* 0x000fe400078e02ff */
[----:B------:R-:W-:Y:S02]  /*c080*/  IMAD R5, R5, c[0x0][0x4e8], R4 ;  /* 0x00013a0005057a24 */ /* 0x000fe400078e0204 */
[----:B------:R-:W-:-:S03]  /*c090*/  IMAD.WIDE.U32 R2, R0, c[0x0][0x3e0], R2 ;  /* 0x0000f80000027a25 */ /* 0x000fc600078e0002 */
[----:B------:R-:W-:Y:S01]  /*c0a0*/  SHF.R.S32.HI R4, RZ, 0x1f, R5 ;  /* 0x0000001fff047819 */ /* 0x000fe20000011405 */
[----:B------:R-:W-:-:S05]  /*c0b0*/  IMAD R0, R0, c[0x0][0x3e4], R6 ;  /* 0x0000f90000007a24 */ /* 0x000fca00078e0206 */
[----:B------:R-:W-:Y:S01]  /*c0c0*/  IADD3 R3, R3, R0, RZ ;  /* 0x0000000003037210 */ /* 0x000fe20007ffe0ff */
[----:B------:R-:W-:-:S04]  /*c0d0*/  IMAD R0, R4, c[0x0][0x3d8], RZ ;  /* 0x0000f60004007a24 */ /* 0x000fc800078e02ff */
[C---:B------:R-:W-:Y:S02]  /*c0e0*/  IMAD R0, R5.reuse, c[0x0][0x3dc], R0 ;  /* 0x0000f70005007a24 */ /* 0x040fe400078e0200 */
[----:B------:R-:W-:-:S04]  /*c0f0*/  IMAD.WIDE.U32 R2, R5, c[0x0][0x3d8], R2 ;  /* 0x0000f60005027a25 */ /* 0x000fc800078e0002 */
[----:B------:R-:W-:Y:S01]  /*c100*/  IMAD.IADD R0, R3, 0x1, R0 ;  /* 0x0000000103007824 */ /* 0x000fe200078e0200 */
[----:B------:R-:W-:-:S04]  /*c110*/  LEA R17, P0, R2, c[0x0][0x380], 0x1 ;  /* 0x0000e00002117a11 */ /* 0x000fc800078008ff */
[----:B------:R-:W-:Y:S02]  /*c120*/  LEA.HI.X R15, R2, c[0x0][0x384], R0, 0x1, P0 ;  /* 0x0000e100020f7a11 */ /* 0x000fe400000f0c00 */
[----:B------:R-:W-:Y:S01]  /*c130*/  ISETP.GE.AND P0, PT, R14, R16, PT ;  /* 0x000000100e00720c */ /* 0x000fe20003f06270 */
[----:B------:R1:W2:Y:S01]  /*c140*/  SHFL.IDX PT, R2, R17, RZ, 0x181f ;  /* 0x00181fff11027589 */ /* 0x0002a200000e0000 */
[----:B------:R-:W-:-:S03]  /*c150*/  SHF.L.U32 R0, R9, 0x3, RZ ;  /* 0x0000000309007819 */ /* 0x000fc600000006ff */
[----:B------:R1:W3:Y:S01]  /*c160*/  SHFL.IDX PT, R3, R15, RZ, 0x181f ;  /* 0x00181fff0f037589 */ /* 0x0002e200000e0000 */
[C---:B------:R-:W-:Y:S02]  /*c170*/  IADD3 R11, R0.reuse, 0x40, RZ ;  /* 0x00000040000b7810 */ /* 0x040fe40007ffe0ff */
[C---:B------:R-:W-:Y:S02]  /*c180*/  IADD3 R12, R0.reuse, 0x80, RZ ;  /* 0x00000080000c7810 */ /* 0x040fe40007ffe0ff */
[----:B------:R-:W-:-:S03]  /*c190*/  IADD3 R13, R0, 0xc0, RZ ;  /* 0x000000c0000d7810 */ /* 0x000fc60007ffe0ff */
[----:B------:R-:W-:Y:S05]  /*c1a0*/  @P0 BRA `(.L_x_37) ;  /* 0x0000015000000947 */ /* 0x000fea0003800000 */
[----:B------:R-:W-:Y:S02]  /*c1b0*/  ISETP.GE.AND P2, PT, R11, c[0x0][0x3c8], PT ;  /* 0x0000f2000b007a0c */ /* 0x000fe40003f46270 */
[----:B------:R-:W-:Y:S02]  /*c1c0*/  ISETP.GE.AND P1, PT, R12, c[0x0][0x3c8], PT ;  /* 0x0000f2000c007a0c */ /* 0x000fe40003f26270 */
[----:B------:R-:W-:Y:S02]  /*c1d0*/  ISETP.GE.AND P0, PT, R13, c[0x0][0x3c8], PT ;  /* 0x0000f2000d007a0c */ /* 0x000fe40003f06270 */
        /* <DEDUP_REMOVED lines=9> */
[----:B------:R2:W-:Y:S01]  /*c270*/  @!P3 ST.E.128 [R8.64], RZ ;  /* 0x000000ff0800b985 */ /* 0x0005e2000c101d04 */
[----:B------:R-:W-:Y:S02]  /*c280*/  @!P1 LOP3.LUT R5, R5, 0xfffffff8, RZ, 0xc0, !PT ;  /* 0xfffffff805059812 */ /* 0x000fe400078ec0ff */
[----:B------:R-:W-:Y:S01]  /*c290*/  @!P0 LOP3.LUT R10, R4, 0xfffffff8, RZ, 0xc0, !PT ;  /* 0xfffffff8040a8812 */ /* 0x000fe200078ec0ff */
[----:B------:R-:W-:-:S04]  /*c2a0*/  @!P2 IMAD.WIDE R6, R6, 0x2, R2 ;  /* 0x000000020606a825 */ /* 0x000fc800078e0202 */
[--C-:B------:R-:W-:Y:S01]  /*c2b0*/  @!P1 IMAD.WIDE R4, R5, 0x2, R2.reuse ;  /* 0x0000000205049825 */ /* 0x100fe200078e0202 */
[----:B------:R2:W-:Y:S03]  /*c2c0*/  @!P2 ST.E.128 [R6.64], RZ ;  /* 0x000000ff0600a985 */ /* 0x0005e6000c101d04 */
[----:B------:R-:W-:Y:S01]  /*c2d0*/  @!P0 IMAD.WIDE R2, R10, 0x2, R2 ;  /* 0x000000020a028825 */ /* 0x000fe200078e0202 */
[----:B------:R2:W-:Y:S04]  /*c2e0*/  @!P1 ST.E.128 [R4.64], RZ ;  /* 0x000000ff04009985 */ /* 0x0005e8000c101d04 */
[----:B------:R2:W-:Y:S02]  /*c2f0*/  @!P0 ST.E.128 [R2.64], RZ ;  /* 0x000000ff02008985 */ /* 0x0005e4000c101d04 */
.L_x_37:
[----:B------:R-:W-:Y:S05]  /*c300*/  BSYNC B0 ;  /* 0x0000000000007941 */ /* 0x000fea0003800000 */
.L_x_36:
[----:B--2---:R-:W-:Y:S01]  /*c310*/  IADD3 R4, R14, 0x20, RZ ;  /* 0x000000200e047810 */ /* 0x004fe20007ffe0ff */
[----:B---3--:R2:W3:Y:S01]  /*c320*/  SHFL.IDX PT, R3, R15, 0x1, 0x181f ;  /* 0x00381f000f037f89 */ /* 0x0084e200000e0000 */
[----:B------:R-:W-:Y:S02]  /*c330*/  BSSY B0, `(.L_x_38) ;  /* 0x0000019000007945 */ /* 0x000fe40003800000 */
[----:B------:R-:W-:Y:S01]  /*c340*/  ISETP.GE.AND P0, PT, R4, R16, PT ;  /* 0x000000100400720c */ /* 0x000fe20003f06270 */
[----:B------:R2:W4:-:S12]  /*c350*/  SHFL.IDX PT, R2, R17, 0x1, 0x181f ;  /* 0x00381f0011027f89 */ /* 0x00051800000e0000 */
        /* <DEDUP_REMOVED lines=22> */
.L_x_39:
[----:B------:R-:W-:Y:S05]  /*c4c0*/  BSYNC B0 ;  /* 0x0000000000007941 */ /* 0x000fea0003800000 */
.L_x_38:
[----:B---3--:R-:W-:Y:S01]  /*c4d0*/  IADD3 R4, R14, 0x40, RZ ;  /* 0x000000400e047810 */ /* 0x008fe20007ffe0ff */
[----:B------:R3:W1:Y:S01]  /*c4e0*/  SHFL.IDX PT, R3, R15, 0x2, 0x181f ;  /* 0x00581f000f037f89 */ /* 0x00066200000e0000 */
[----:B------:R-:W-:Y:S02]  /*c4f0*/  BSSY B0, `(.L_x_40) ;  /* 0x0000019000007945 */ /* 0x000fe40003800000 */
[----:B------:R-:W-:Y:S01]  /*c500*/  ISETP.GE.AND P0, PT, R4, R16, PT ;  /* 0x000000100400720c */ /* 0x000fe20003f06270 */
[----:B----4-:R3:W4:-:S12]  /*c510*/  SHFL.IDX PT, R2, R17, 0x2, 0x181f ;  /* 0x00581f0011027f89 */ /* 0x01071800000e0000 */
        /* <DEDUP_REMOVED lines=9> */
[----:B-1--4-:R-:W-:Y:S01]  /*c5b0*/  @!P3 IMAD.WIDE R8, R0, 0x2, R2 ;  /* 0x000000020008b825 */ /* 0x012fe200078e0202 */
        /* <DEDUP_REMOVED lines=12> */
.L_x_41:
[----:B------:R-:W-:Y:S05]  /*c680*/  BSYNC B0 ;  /* 0x0000000000007941 */ /* 0x000fea0003800000 */
.L_x_40:
[----:B-1----:R-:W-:Y:S01]  /*c690*/  IADD3 R4, R14, 0x60, RZ ;  /* 0x000000600e047810 */ /* 0x002fe20007ffe0ff */
[----:B------:R1:W2:Y:S03]  /*c6a0*/  SHFL.IDX PT, R3, R15, 0x3, 0x181f ;  /* 0x00781f000f037f89 */ /* 0x0002a600000e0000 */
[----:B------:R-:W-:Y:S01]  /*c6b0*/  ISETP.GE.AND P0, PT, R4, R16, PT ;  /* 0x000000100400720c */ /* 0x000fe20003f06270 */
[----:B----4-:R1:W4:-:S12]  /*c6c0*/  SHFL.IDX PT, R2, R17, 0x3, 0x181f ;  /* 0x00781f0011027f89 */ /* 0x01031800000e0000 */
[----:B------:R-:W-:Y:S05]  /*c6d0*/  @P0 EXIT ;  /* 0x000000000000094d */ /* 0x000fea0003800000 */
[----:B------:R-:W-:Y:S02]  /*c6e0*/  ISETP.GE.AND P1, PT, R11, c[0x0][0x3c8], PT ;  /* 0x0000f2000b007a0c */ /* 0x000fe40003f26270 */
[----:B------:R-:W-:Y:S02]  /*c6f0*/  ISETP.GE.AND P0, PT, R12, c[0x0][0x3c8], PT ;  /* 0x0000f2000c007a0c */ /* 0x000fe40003f06270 */
[----:B------:R-:W-:-:S09]  /*c700*/  ISETP.GE.AND P2, PT, R0, c[0x0][0x3c8], PT ;  /* 0x0000f20000007a0c */ /* 0x000fd20003f46270 */
[----:B------:R-:W-:Y:S02]  /*c710*/  @!P1 SHF.R.S32.HI R5, RZ, 0x1f, R11 ;  /* 0x0000001fff059819 */ /* 0x000fe4000001140b */
[----:B------:R-:W-:Y:S02]  /*c720*/  @!P0 SHF.R.S32.HI R4, RZ, 0x1f, R12 ;  /* 0x0000001fff048819 */ /* 0x000fe4000001140c */
[----:B------:R-:W-:Y:S01]  /*c730*/  @!P1 LEA.HI R5, R5, R11, RZ, 0x3 ;  /* 0x0000000b05059211 */ /* 0x000fe200078f18ff */
[--C-:B--2-4-:R-:W-:Y:S01]  /*c740*/  @!P2 IMAD.WIDE R8, R0, 0x2, R2.reuse ;  /* 0x000000020008a825 */ /* 0x114fe200078e0202 */
[----:B------:R-:W-:Y:S02]  /*c750*/  @!P0 LEA.HI R4, R4, R12, RZ, 0x3 ;  /* 0x0000000c04048211 */ /* 0x000fe400078f18ff */
[----:B------:R-:W-:Y:S02]  /*c760*/  @!P1 LOP3.LUT R5, R5, 0xfffffff8, RZ, 0xc0, !PT ;  /* 0xfffffff805059812 */ /* 0x000fe400078ec0ff */
[----:B------:R-:W-:Y:S01]  /*c770*/  @!P0 LOP3.LUT R4, R4, 0xfffffff8, RZ, 0xc0, !PT ;  /* 0xfffffff804048812 */ /* 0x000fe200078ec0ff */
[----:B------:R2:W-:Y:S02]  /*c780*/  @!P2 ST.E.128 [R8.64], RZ ;  /* 0x000000ff0800a985 */ /* 0x0005e4000c101d04 */
[----:B------:R-:W-:-:S04]  /*c790*/  @!P1 IMAD.WIDE R6, R5, 0x2, R2 ;  /* 0x0000000205069825 */ /* 0x000fc800078e0202 */
[----:B------:R-:W-:Y:S01]  /*c7a0*/  @!P0 IMAD.WIDE R4, R4, 0x2, R2 ;  /* 0x0000000204048825 */ /* 0x000fe200078e0202 */
[----:B------:R2:W-:Y:S04]  /*c7b0*/  @!P1 ST.E.128 [R6.64], RZ ;  /* 0x000000ff06009985 */ /* 0x0005e8000c101d04 */
[----:B------:R2:W-:Y:S01]  /*c7c0*/  @!P0 ST.E.128 [R4.64], RZ ;  /* 0x000000ff04008985 */ /* 0x0005e2000c101d04 */
[----:B------:R-:W-:-:S13]  /*c7d0*/  ISETP.GE.AND P0, PT, R13, c[0x0][0x3c8], PT ;  /* 0x0000f2000d007a0c */ /* 0x000fda0003f06270 */
[----:B------:R-:W-:Y:S05]  /*c7e0*/  @P0 EXIT ;  /* 0x000000000000094d */ /* 0x000fea0003800000 */
[----:B------:R-:W-:-:S04]  /*c7f0*/  SHF.R.S32.HI R0, RZ, 0x1f, R13 ;  /* 0x0000001fff007819 */ /* 0x000fc8000001140d */
[----:B------:R-:W-:-:S04]  /*c800*/  LEA.HI R0, R0, R13, RZ, 0x3 ;  /* 0x0000000d00007211 */ /* 0x000fc800078f18ff */
[----:B------:R-:W-:-:S05]  /*c810*/  LOP3.LUT R0, R0, 0xfffffff8, RZ, 0xc0, !PT ;  /* 0xfffffff800007812 */ /* 0x000fca00078ec0ff */
[----:B------:R-:W-:-:S05]  /*c820*/  IMAD.WIDE R2, R0, 0x2, R2 ;  /* 0x0000000200027825 */ /* 0x000fca00078e0202 */
[----:B------:R-:W-:Y:S01]  /*c830*/  ST.E.128 [R2.64], RZ ;  /* 0x000000ff02007985 */ /* 0x000fe2000c101d04 */
[----:B------:R-:W-:Y:S05]  /*c840*/  EXIT ;  /* 0x000000000000794d */ /* 0x000fea0003800000 */
.L_x_42:
        /* <DEDUP_REMOVED lines=11> */
.L_x_2990:


//--------------------- .text._ZN7cutlass13device_kernelIN5flash19enable_sm80_to_sm89INS1_16FlashAttnFwdSm80INS1_25CollectiveMainloopFwdSm80ILi8ELi1ELb0EN4cute5tupleIJNS5_1CILi128EEENS7_ILi32EEENS7_ILi256EEEEEELi256ENS_6half_tEfNS_4arch4Sm80ELb0ELb0ELb1ELb1ELb0ELb1ELb1ELb0EEENS1_21CollectiveEpilogueFwdINS6_IJS8_SA_S9_EEENS6_IJNS7_ILi1EEESI_SI_EEESC_SE_Li256ELb1ELb1ELb0ELb0EEENS1_19SingleTileSchedulerILb1ELb0ELb1ELi128EEEEEEEEEvNT_6ParamsE --------------------------
	.section	.text._ZN7cutlass13device_kernelIN5flash19enable_sm80_to_sm89INS1_16FlashAttnFwdSm80INS1_25CollectiveMainloopFwdSm80ILi8ELi1ELb0EN4cute5tupleIJNS5_1CILi128EEENS7_ILi32EEENS7_ILi256EEEEEELi256ENS_6half_tEfNS_4arch4Sm80ELb0ELb0ELb1ELb1ELb0ELb1ELb1ELb0EEENS1_21CollectiveEpilogueFwdINS6_IJS8_SA_S9_EEENS6_IJNS7_ILi1EEESI_SI_EEESC_SE_Li256ELb1ELb1ELb0ELb0EEENS1_19SingleTileSchedulerILb1ELb0ELb1ELi128EEEEEEEEEvNT_6ParamsE,"ax",@progbits
	.sectioninfo	@"SHI_REGISTERS=255"
	.align	128
.text._ZN7cutlass13device_kernelIN5flash19enable_sm80_to_sm89INS1_16FlashAttnFwdSm80INS1_25CollectiveMainloopFwdSm80ILi8ELi1ELb0EN4cute5tupleIJNS5_1CILi128EEENS7_ILi32EEENS7_ILi256EEEEEELi256ENS_6half_tEfNS_4arch4Sm80ELb0ELb0ELb1ELb1ELb0ELb1ELb1ELb0EEENS1_21CollectiveEpilogueFwdINS6_IJS8_SA_S9_EEENS6_IJNS7_ILi1EEESI_SI_EEESC_SE_Li256ELb1ELb1ELb0ELb0EEENS1_19SingleTileSchedulerILb1ELb0ELb1ELi128EEEEEEEEEvNT_6ParamsE:
        .type           _ZN7cutlass13device_kernelIN5flash19enable_sm80_to_sm89INS1_16FlashAttnFwdSm80INS1_25CollectiveMainloopFwdSm80ILi8ELi1ELb0EN4cute5tupleIJNS5_1CILi128EEENS7_ILi32EEENS7_ILi256EEEEEELi256ENS_6half_tEfNS_4arch4Sm80ELb0ELb0ELb1ELb1ELb0ELb1ELb1ELb0EEENS1_21CollectiveEpilogueFwdINS6_IJS8_SA_S9_EEENS6_IJNS7_ILi1EEESI_SI_EEESC_SE_Li256ELb1ELb1ELb0ELb0EEENS1_19SingleTileSchedulerILb1ELb0ELb1ELi128EEEEEEEEEvNT_6ParamsE,@function
        .size           _ZN7cutlass13device_kernelIN5flash19enable_sm80_to_sm89INS1_16FlashAttnFwdSm80INS1_25CollectiveMainloopFwdSm80ILi8ELi1ELb0EN4cute5tupleIJNS5_1CILi128EEENS7_ILi32EEENS7_ILi256EEEEEELi256ENS_6half_tEfNS_4arch4Sm80ELb0ELb0ELb1ELb1ELb0ELb1ELb1ELb0EEENS1_21CollectiveEpilogueFwdINS6_IJS8_SA_S9_EEENS6_IJNS7_ILi1EEESI_SI_EEESC_SE_Li256ELb1ELb1ELb0ELb0EEENS1_19SingleTileSchedulerILb1ELb0ELb1ELi128EEEEEEEEEvNT_6ParamsE,(.L_x_2991 - _ZN7cutlass13device_kernelIN5flash19enable_sm80_to_sm89INS1_16FlashAttnFwdSm80INS1_25CollectiveMainloopFwdSm80ILi8ELi1ELb0EN4cute5tupleIJNS5_1CILi128EEENS7_ILi32EEENS7_ILi256EEEEEELi256ENS_6half_tEfNS_4arch4Sm80ELb0ELb0ELb1ELb1ELb0ELb1ELb1ELb0EEENS1_21CollectiveEpilogueFwdINS6_IJS8_SA_S9_EEENS6_IJNS7_ILi1EEESI_SI_EEESC_SE_Li256ELb1ELb1ELb0ELb0EEENS1_19SingleTileSchedulerILb1ELb0ELb1ELi128EEEEEEEEEvNT_6ParamsE)
        .other          _ZN7cutlass13device_kernelIN5flash19enable_sm80_to_sm89INS1_16FlashAttnFwdSm80INS1_25CollectiveMainloopFwdSm80ILi8ELi1ELb0EN4cute5tupleIJNS5_1CILi128EEENS7_ILi32EEENS7_ILi256EEEEEELi256ENS_6half_tEfNS_4arch4Sm80ELb0ELb0ELb1ELb1ELb0ELb1ELb1ELb0EEENS1_21CollectiveEpilogueFwdINS6_IJS8_SA_S9_EEENS6_IJNS7_ILi1EEESI_SI_EEESC_SE_Li256ELb1ELb1ELb0ELb0EEENS1_19SingleTileSchedulerILb1ELb0ELb1ELi128EEEEEEEEEvNT_6ParamsE,@"STO_CUDA_ENTRY STV_DEFAULT"
_ZN7cutlass13device_kernelIN5flash19enable_sm80_to_sm89INS1_16FlashAttnFwdSm80INS1_25CollectiveMainloopFwdSm80ILi8ELi1ELb0EN4cute5tupleIJNS5_1CILi128EEENS7_ILi32EEENS7_ILi256EEEEEELi256ENS_6half_tEfNS_4arch4Sm80ELb0ELb0ELb1ELb1ELb0ELb1ELb1ELb0EEENS1_21CollectiveEpilogueFwdINS6_IJS8_SA_S9_EEENS6_IJNS7_ILi1EEESI_SI_EEESC_SE_Li256ELb1ELb1ELb0ELb0EEENS1_19SingleTileSchedulerILb1ELb0ELb1ELi128EEEEEEEEEvNT_6ParamsE:
[----:B------:R-:W-:Y:S02]  /*0000*/  MOV R1, c[0x0][0x28] ;  /* 0x00000a0000017a02 */ /* 0x000fe40000000f00 */
[----:B------:R-:W1:Y:S01]  /*0010*/  S2R R64, SR_TID.X ;  /* 0x0000000000407919 */ /* 0x000e620000002100 */
[----:B------:R-:W-:Y:S01]  /*0020*/  MOV R5, 0x4 ;  /* 0x0000000400057802 */ /* 0x000fe20000000f00 */
[----:B------:R-:W-:Y:S02]  /*0030*/  ULDC.64 UR10, c[0x0][0x118] ;  /* 0x00004600000a7ab9 */ /* 0x000fe40000000a00 */
        /* <DEDUP_REMOVED lines=12> */
.L_x_44:
        /* <DEDUP_REMOVED lines=8> */
.L_x_46:
[----:B------:R-:W-:-:S05]  /*0180*/  MOV R3, c[0x0][0x54c] ;  /* 0x0001530000037a02 */ /* 0x000fca0000000f00 */
.L_x_45:
[----:B-----5:R-:W-:Y:S01]  /*0190*/  IMAD R3, R3, c[0x0][0x548], RZ ;  /* 0x0001520003037a24 */ /* 0x020fe200078e02ff */
[----:B------:R-:W-:-:S04]  /*01a0*/  SHF.L.U32 R0, R65, 0x7, RZ ;  /* 0x0000000741007819 */ /* 0x000fc800000006ff */
[----:B------:R-:W-:-:S04]  /*01b0*/  ISETP.GE.AND P0, PT, R0, R3, PT ;  /* 0x000000030000720c */ /* 0x000fc80003f06270 */
[----:B------:R-:W-:Y:S01]  /*01c0*/  SEL R228, R228, 0xffffffff, !P0 ;  /* 0xffffffffe4e47807 */ /* 0x000fe20004000000 */
[----:B------:R-:W-:Y:S05]  /*01d0*/  BRA `(.L_x_47) ;  /* 0x0000012000007947 */ /* 0x000fea0003800000 */
.L_x_43:
[----:B---3--:R-:W-:-:S04]  /*01e0*/  ISETP.NE.U32.AND P0, PT, RZ, c[0x0][0x568], PT ;  /* 0x00015a00ff007a0c */ /* 0x008fc80003f05070 */
[----:B------:R-:W-:-:S13]  /*01f0*/  ISETP.NE.AND.EX P0, PT, RZ, c[0x0][0x56c], PT, P0 ;  /* 0x00015b00ff007a0c */ /* 0x000fda0003f05300 */
[----:B------:R-:W-:Y:S05]  /*0200*/  @!P0 BRA `(.L_x_48) ;  /* 0x0000002000008947 */ /* 0x000fea0003800000 */
[----:B------:R1:W5:Y:S01]  /*0210*/  LDG.E R3, [R2.64] ;  /* 0x0000000a02037981 */ /* 0x000362000c1e1900 */
[----:B------:R-:W-:Y:S05]  /*0220*/  BRA `(.L_x_49) ;  /* 0x0000009000007947 */ /* 0x000fea0003800000 */
.L_x_48:
        /* <DEDUP_REMOVED lines=8> */
.L_x_50:
[----:B------:R-:W-:-:S05]  /*02b0*/  MOV R3, c[0x0][0x54c] ;  /* 0x0001530000037a02 */ /* 0x000fca0000000f00 */
.L_x_49:
[----:B-----5:R-:W-:Y:S01]  /*02c0*/  IMAD R3, R3, c[0x0][0x548], RZ ;  /* 0x0001520003037a24 */ /* 0x020fe200078e02ff */
[----:B------:R-:W-:-:S04]  /*02d0*/  SHF.L.U32 R0, R65, 0x7, RZ ;  /* 0x0000000741007819 */ /* 0x000fc800000006ff */
[----:B------:R-:W-:-:S04]  /*02e0*/  ISETP.GE.AND P0, PT, R0, R3, PT ;  /* 0x000000030000720c */ /* 0x000fc80003f06270 */
[----:B------:R-:W-:-:S04]  /*02f0*/  SEL R228, R228, 0xffffffff, !P0 ;  /* 0xffffffffe4e47807 */ /* 0x000fc80004000000 */
.L_x_47:
[----:B------:R-:W-:-:S13]  /*0300*/  ISETP.GE.AND P0, PT, R228, RZ, PT ;  /* 0x000000ffe400720c */ /* 0x000fda0003f06270 */
        /* <DEDUP_REMOVED lines=8> */
[----:B------:R-:W-:Y:S01]  /*0390*/  IMAD.MOV.U32 R0, RZ, RZ, RZ ;  /* 0x000000ffff007224 */ /* 0x000fe200078e00ff */
[----:B------:R-:W-:Y:S01]  /*03a0*/  ISETP.NE.U32.AND P1, PT, RZ, c[0x0][0x348], PT ;  /* 0x0000d200ff007a0c */ /* 0x000fe20003f25070 */
[----:B------:R-:W-:Y:S01]  /*03b0*/  IMAD.WIDE R10, R228, R5, c[0x0][0x348] ;  /* 0x0000d200e40a7625 */ /* 0x000fe200078e0205 */
[----:B------:R-:W-:-:S02]  /*03c0*/  ISETP.NE.U32.AND P6, PT, RZ, c[0x0][0x350], PT ;  /* 0x0000d400ff007a0c */ /* 0x000fc40003fc5070 */
[----:B------:R-:W-:Y:S01]  /*03d0*/  ISETP.NE.U32.AND P5, PT, RZ, c[0x0][0x358], PT ;  /* 0x0000d600ff007a0c */ /* 0x000fe20003fa5070 */
[CC--:B------:R-:W-:Y:S01]  /*03e0*/  IMAD.WIDE R8, R228.reuse, R5.reuse, c[0x0][0x350] ;  /* 0x0000d400e4087625 */ /* 0x0c0fe200078e0205 */
[----:B------:R-:W-:Y:S02]  /*03f0*/  ISETP.NE.AND.EX P1, PT, RZ, c[0x0][0x34c], PT, P1 ;  /* 0x0000d300ff007a0c */ /* 0x000fe40003f25310 */
[----:B------:R-:W-:Y:S01]  /*0400*/  ISETP.NE.AND.EX P6, PT, RZ, c[0x0][0x354], PT, P6 ;  /* 0x0000d500ff007a0c */ /* 0x000fe20003fc5360 */
[----:B------:R-:W-:Y:S01]  /*0410*/  @P2 IMAD.WIDE R14, R228, R5, c[0x0][0x370] ;  /* 0x0000dc00e40e2625 */ /* 0x000fe200078e0205 */
[----:B------:R-:W-:-:S03]  /*0420*/  ISETP.NE.AND.EX P5, PT, RZ, c[0x0][0x35c], PT, P5 ;  /* 0x0000d700ff007a0c */ /* 0x000fc60003fa5350 */
[CC--:B------:R-:W-:Y:S01]  /*0430*/  @P0 IMAD.WIDE R12, R228.reuse, R5.reuse, c[0x0][0x360] ;  /* 0x0000d800e40c0625 */ /* 0x0c0fe200078e0205 */
[----:B------:R2:W5:Y:S03]  /*0440*/  @P2 LDG.E R111, [R14.64] ;  /* 0x0000000a0e6f2981 */ /* 0x000566000c1e1900 */
[----:B------:R-:W-:Y:S01]  /*0450*/  IMAD.WIDE R6, R228, R5, c[0x0][0x358] ;  /* 0x0000d600e4067625 */ /* 0x000fe200078e0205 */
[----:B------:R2:W5:Y:S04]  /*0460*/  @P0 LDG.E R113, [R12.64] ;  /* 0x0000000a0c710981 */ /* 0x000568000c1e1900 */
[----:B------:R2:W5:Y:S04]  /*0470*/  @P1 LDG.E R112, [R10.64] ;  /* 0x0000000a0a701981 */ /* 0x000568000c1e1900 */
[----:B------:R2:W5:Y:S04]  /*0480*/  @P6 LDG.E R110, [R8.64] ;  /* 0x0000000a086e6981 */ /* 0x000568000c1e1900 */
[----:B------:R2:W5:Y:S04]  /*0490*/  @P5 LDG.E R0, [R6.64] ;  /* 0x0000000a06005981 */ /* 0x000568000c1e1900 */
[----:B------:R-:W3:Y:S01]  /*04a0*/  S2R R227, SR_CTAID.Y ;  /* 0x0000000000e37919 */ /* 0x000ee20000002600 */
[----:B-1----:R-:W-:-:S02]  /*04b0*/  IMAD.MOV.U32 R2, RZ, RZ, c[0x0][0x1d0] ;  /* 0x00007400ff027624 */ /* 0x002fc400078e00ff */
[----:B------:R-:W-:Y:S01]  /*04c0*/  IMAD.MOV.U32 R20, RZ, RZ, c[0x0][0x228] ;  /* 0x00008a00ff147624 */ /* 0x000fe200078e00ff */
[----:B---3--:R-:W-:Y:S01]  /*04d0*/  SHF.R.S32.HI R89, RZ, 0x1f, R227 ;  /* 0x0000001fff597819 */ /* 0x008fe200000114e3 */
[----:B------:R-:W-:Y:S05]  /*04e0*/  @P0 BRA `(.L_x_51) ;  /* 0x0000004000000947 */ /* 0x000fea0003800000 */
[----:B--2---:R-:W-:Y:S05]  /*04f0*/  @!P1 BRA `(.L_x_51) ;  /* 0x0000003000009947 */ /* 0x004fea0003800000 */
[----:B-----5:R-:W2:Y:S04]  /*0500*/  LDG.E R113, [R10.64] ;  /* 0x0000000a0a717981 */ /* 0x020ea8000c1e1900 */
[----:B------:R-:W2:Y:S02]  /*0510*/  LDG.E R4, [R10.64+0x4] ;  /* 0x0000040a0a047981 */ /* 0x000ea4000c1e1900 */
[----:B--2---:R-:W-:Y:S02]  /*0520*/  IADD3 R113, -R113, R4, RZ ;  /* 0x0000000471717210 */ /* 0x004fe40007ffe1ff */
.L_x_51:
[----:B--2---:R-:W-:-:S04]  /*0530*/  ISETP.NE.U32.AND P0, PT, RZ, c[0x0][0x368], PT ;  /* 0x0000da00ff007a0c */ /* 0x004fc80003f05070 */
[----:B------:R-:W-:-:S13]  /*0540*/  ISETP.NE.AND.EX P0, PT, RZ, c[0x0][0x36c], PT, P0 ;  /* 0x0000db00ff007a0c */ /* 0x000fda0003f05300 */
[----:B------:R-:W-:Y:S05]  /*0550*/  @!P0 BRA `(.L_x_52) ;  /* 0x0000003000008947 */ /* 0x000fea0003800000 */
[----:B------:R-:W-:-:S06]  /*0560*/  IMAD.WIDE R2, R228, R5, c[0x0][0x368] ;  /* 0x0000da00e4027625 */ /* 0x000fcc00078e0205 */
[----:B------:R1:W5:Y:S01]  /*0570*/  LDG.E R2, [R2.64] ;  /* 0x0000000a02027981 */ /* 0x000362000c1e1900 */
[----:B------:R-:W-:Y:S05]  /*0580*/  BRA `(.L_x_53) ;  /* 0x0000004000007947 */ /* 0x000fea0003800000 */
.L_x_52:
[----:B------:R-:W-:Y:S05]  /*0590*/  @!P6 BRA `(.L_x_53) ;  /* 0x000000300000e947 */ /* 0x000fea0003800000 */
[----:B------:R-:W2:Y:S04]  /*05a0*/  LDG.E R2, [R8.64] ;  /* 0x0000000a08027981 */ /* 0x000ea8000c1e1900 */
[----:B------:R-:W2:Y:S02]  /*05b0*/  LDG.E R3, [R8.64+0x4] ;  /* 0x0000040a08037981 */ /* 0x000ea4000c1e1900 */
[----:B--2---:R-:W-:Y:S02]  /*05c0*/  IADD3 R2, -R2, R3, RZ ;  /* 0x0000000302027210 */ /* 0x004fe40007ffe1ff */
.L_x_53:
[----:B------:R-:W2:Y:S04]  /*05d0*/  @P5 LDG.E R4, [R6.64] ;  /* 0x0000000a06045981 */ /* 0x000ea8000c1e1900 */
[----:B------:R-:W2:Y:S01]  /*05e0*/  @P5 LDG.E R9, [R6.64+0x4] ;  /* 0x0000040a06095981 */ /* 0x000ea2000c1e1900 */
[----:B-1---5:R-:W-:Y:S01]  /*05f0*/  IMAD.IADD R3, R2, 0x1, -R111 ;  /* 0x0000000102037824 */ /* 0x022fe200078e0a6f */
[----:B------:R-:W-:Y:S01]  /*0600*/  ISETP.NE.U32.AND P0, PT, RZ, c[0x0][0x378], PT ;  /* 0x0000de00ff007a0c */ /* 0x000fe20003f05070 */
[----:B------:R-:W-:-:S03]  /*0610*/  IMAD.MOV.U32 R66, RZ, RZ, R2 ;  /* 0x000000ffff427224 */ /* 0x000fc600078e0002 */
[----:B------:R-:W-:-:S13]  /*0620*/  ISETP.NE.AND.EX P0, PT, RZ, c[0x0][0x37c], PT, P0 ;  /* 0x0000df00ff007a0c */ /* 0x000fda0003f05300 */
[----:B------:R-:W-:-:S05]  /*0630*/  @P0 IMAD.WIDE R10, R228, R5, c[0x0][0x378] ;  /* 0x0000de00e40a0625 */ /* 0x000fca00078e0205 */
[----:B------:R1:W5:Y:S01]  /*0640*/  @P0 LDG.E R66, [R10.64] ;  /* 0x0000000a0a420981 */ /* 0x000362000c1e1900 */
[----:B--2---:R-:W-:-:S04]  /*0650*/  @P5 IMAD.IADD R20, R9, 0x1, -R4 ;  /* 0x0000000109145824 */ /* 0x004fc800078e0a04 */
[----:B------:R-:W-:-:S05]  /*0660*/  IMAD.IADD R55, R3, 0x1, R20 ;  /* 0x0000000103377824 */ /* 0x000fca00078e0214 */
[----:B------:R-:W-:-:S04]  /*0670*/  IADD3 R4, R55, 0x1f, RZ ;  /* 0x0000001f37047810 */ /* 0x000fc80007ffe0ff */
[----:B------:R-:W-:-:S04]  /*0680*/  SHF.R.S32.HI R149, RZ, 0x1f, R4 ;  /* 0x0000001fff957819 */ /* 0x000fc80000011404 */
[----:B------:R-:W-:Y:S01]  /*0690*/  LEA.HI R149, R149, R4, RZ, 0x5 ;  /* 0x0000000495957211 */ /* 0x000fe200078f28ff */
[----:B------:R-:W-:-:S03]  /*06a0*/  IMAD.MOV R4, RZ, RZ, -R3 ;  /* 0x000000ffff047224 */ /* 0x000fc600078e0a03 */
[----:B------:R-:W-:Y:S02]  /*06b0*/  LOP3.LUT R6, R149, 0xffffffe0, RZ, 0xc0, !PT ;  /* 0xffffffe095067812 */ /* 0x000fe400078ec0ff */
[----:B------:R-:W-:-:S03]  /*06c0*/  IMNMX R4, RZ, R4, !PT ;  /* 0x00000004ff047217 */ /* 0x000fc60007800200 */
[----:B------:R-:W-:Y:S01]  /*06d0*/  IMAD.IADD R3, R6, 0x1, -R3 ;  /* 0x0000000106037824 */ /* 0x000fe200078e0a03 */
[----:B------:R-:W-:-:S04]  /*06e0*/  SHF.R.U32.HI R78, RZ, 0x5, R4 ;  /* 0x00000005ff4e7819 */ /* 0x000fc80000011604 */
[----:B------:R-:W-:-:S04]  /*06f0*/  IMNMX R3, R3, R20, PT ;  /* 0x0000001403037217 */ /* 0x000fc80003800200 */
[----:B------:R-:W-:-:S13]  /*0700*/  ISETP.GT.AND P0, PT, R3, R4, PT ;  /* 0x000000040300720c */ /* 0x000fda0003f04270 */
[----:B------:R-:W-:Y:S01]  /*0710*/  @P0 IADD3 R7, R3, 0x1f, RZ ;  /* 0x0000001f03070810 */ /* 0x000fe20007ffe0ff */
[----:B------:R-:W-:-:S03]  /*0720*/  IMAD.MOV.U32 R3, RZ, RZ, R78 ;  /* 0x000000ffff037224 */ /* 0x000fc600078e004e */
[----:B------:R-:W-:-:S04]  /*0730*/  @P0 SHF.R.S32.HI R4, RZ, 0x1f, R7 ;  /* 0x0000001fff040819 */ /* 0x000fc80000011407 */
[----:B------:R-:W-:-:S04]  /*0740*/  @P0 LEA.HI R4, R4, R7, RZ, 0x5 ;  /* 0x0000000704040211 */ /* 0x000fc800078f28ff */
[----:B------:R-:W-:-:S04]  /*0750*/  @P0 SHF.R.S32.HI R3, RZ, 0x5, R4 ;  /* 0x00000005ff030819 */ /* 0x000fc80000011404 */
[----:B------:R-:W-:-:S13]  /*0760*/  ISETP.GT.AND P0, PT, R3, R78, PT ;  /* 0x0000004e0300720c */ /* 0x000fda0003f04270 */
[----:B------:R-:W-:Y:S05]  /*0770*/  @!P0 BRA `(.L_x_54) ;  /* 0x00003b6000008947 */ /* 0x000fea0003800000 */
[----:B-1----:R-:W-:Y:S02]  /*0780*/  ISETP.NE.U32.AND P3, PT, RZ, c[0x0][0x340], PT ;  /* 0x0000d000ff007a0c */ /* 0x002fe40003f65070 */
[----:B------:R-:W-:Y:S01]  /*0790*/  SHF.R.S32.HI R91, RZ, 0x1f, R64 ;  /* 0x0000001fff5b7819 */ /* 0x000fe20000011440 */
[----:B------:R-:W-:Y:S01]  /*07a0*/  IMAD.IADD R2, R110, 0x1, R2 ;  /* 0x000000016e027824 */ /* 0x000fe200078e0202 */
[----:B------:R-:W-:Y:S02]  /*07b0*/  ISETP.NE.AND.EX P3, PT, RZ, c[0x0][0x344], PT, P3 ;  /* 0x0000d100ff007a0c */ /* 0x000fe40003f65330 */
[----:B------:R-:W-:Y:S01]  /*07c0*/  IADD3 R82, R3, -0x1, RZ ;  /* 0xffffffff03527810 */ /* 0x000fe20007ffe0ff */
[C---:B------:R-:W-:Y:S01]  /*07d0*/  IMAD R126, R89.reuse, c[0x0][0x240], RZ ;  /* 0x00009000597e7a24 */ /* 0x040fe200078e02ff */
[----:B------:R-:W-:Y:S01]  /*07e0*/  SHF.R.S32.HI R77, RZ, 0x1f, R228 ;  /* 0x0000001fff4d7819 */ /* 0x000fe200000114e4 */
[----:B------:R-:W-:Y:S01]  /*07f0*/  IMAD R128, R89, c[0x0][0x1e8], RZ ;  /* 0x00007a0059807a24 */ /* 0x000fe200078e02ff */
[----:B------:R-:W-:-:S02]  /*0800*/  UMOV UR6, 0x5 ;  /* 0x0000000500067882 */ /* 0x000fc40000000000 */
[----:B------:R-:W-:-:S05]  /*0810*/  ULDC.64 UR8, c[0x0][0x238] ;  /* 0x00008e0000087ab9 */ /* 0x000fca0000000a00 */
[----:B------:R-:W-:-:S05]  /*0820*/  @P3 IMAD.WIDE R8, R228, R5, c[0x0][0x340] ;  /* 0x0000d000e4083625 */ /* 0x000fca00078e0205 */
[----:B------:R1:W2:Y:S01]  /*0830*/  @P3 LDG.E R4, [R8.64] ;  /* 0x0000000a08043981 */ /* 0x0002a2000c1e1900 */
[----:B------:R-:W-:Y:S01]  /*0840*/  LEA.HI R7, R91, R64, RZ, 0x3 ;  /* 0x000000405b077211 */ /* 0x000fe200078f18ff */
[----:B------:R-:W-:Y:S01]  /*0850*/  IMAD.WIDE.U32 R12, R2, c[0x0][0x1e0], RZ ;  /* 0x00007800020c7a25 */ /* 0x000fe200078e00ff */
[----:B------:R-:W-:Y:S01]  /*0860*/  SHF.R.S32.HI R5, RZ, 0x1f, R0 ;  /* 0x0000001fff057819 */ /* 0x000fe20000011400 */
[----:B------:R-:W-:Y:S01]  /*0870*/  USHF.L.U64.HI UR7, UR8, UR6, UR9 ;  /* 0x0000000608077299 */ /* 0x000fe20008010209 */
[----:B------:R-:W-:Y:S01]  /*0880*/  SHF.R.S32.HI R109, RZ, 0x3, R7 ;  /* 0x00000003ff6d7819 */ /* 0x000fe20000011407 */
[----:B------:R-:W-:Y:S01]  /*0890*/  IMAD R126, R227, c[0x0][0x244], R126 ;  /* 0x00009100e37e7a24 */ /* 0x000fe200078e027e */
[----:B------:R-:W-:Y:S01]  /*08a0*/  LOP3.LUT R7, R7, 0xfffffff8, RZ, 0xc0, !PT ;  /* 0xfffffff807077812 */ /* 0x000fe200078ec0ff */
[----:B------:R-:W-:Y:S01]  /*08b0*/  IMAD R128, R227, c[0x0][0x1ec], R128 ;  /* 0x00007b00e3807a24 */ /* 0x000fe200078e0280 */
[----:B------:R-:W-:Y:S01]  /*08c0*/  SHF.R.S32.HI R83, RZ, 0x1f, R2 ;  /* 0x0000001fff537819 */ /* 0x000fe20000011402 */
[C---:B------:R-:W-:Y:S01]  /*08d0*/  IMAD.WIDE.U32 R132, R109.reuse, c[0x0][0x1e0], RZ ;  /* 0x000078006d847a25 */ /* 0x040fe200078e00ff */
[----:B------:R-:W-:Y:S01]  /*08e0*/  SHF.R.S32.HI R114, RZ, 0x1f, R109 ;  /* 0x0000001fff727819 */ /* 0x000fe2000001146d */
[----:B------:R-:W-:Y:S01]  /*08f0*/  USHF.L.U32 UR8, UR8, 0x5, URZ ;  /* 0x0000000508087899 */ /* 0x000fe2000800063f */
[----:B------:R-:W-:Y:S01]  /*0900*/  IADD3 R11, P0, R109, R0, RZ ;  /* 0x000000006d0b7210 */ /* 0x000fe20007f1e0ff */
[----:B------:R-:W-:Y:S01]  /*0910*/  IMAD.IADD R14, R64, 0x1, -R7 ;  /* 0x00000001400e7824 */ /* 0x000fe200078e0a07 */
[----:B------:R-:W-:Y:S01]  /*0920*/  LEA.HI R91, R91, R64, RZ, 0x6 ;  /* 0x000000405b5b7211 */ /* 0x000fe200078f30ff */
[----:B------:R-:W-:Y:S01]  /*0930*/  IMAD R7, R83, c[0x0][0x1e0], RZ ;  /* 0x0000780053077a24 */ /* 0x000fe200078e02ff */
[----:B------:R-:W-:Y:S01]  /*0940*/  SEL R124, R228, RZ, !P5 ;  /* 0x000000ffe47c7207 */ /* 0x000fe20006800000 */
[----:B------:R-:W-:Y:S01]  /*0950*/  IMAD.SHL.U32 R16, R14, 0x8, RZ ;  /* 0x000000080e107824 */ /* 0x000fe200078e00ff */
[----:B------:R-:W-:Y:S01]  /*0960*/  SHF.L.U32 R91, R91, 0x3, RZ ;  /* 0x000000035b5b7819 */ /* 0x000fe200000006ff */
[----:B------:R-:W-:Y:S01]  /*0970*/  IMAD.X R18, R114, 0x1, R5, P0 ;  /* 0x0000000172127824 */ /* 0x000fe200000e0605 */
[----:B------:R-:W-:Y:S01]  /*0980*/  BSSY B0, `(.L_x_55) ;  /* 0x0000055000007945 */ /* 0x000fe20003800000 */
[----:B------:R-:W-:Y:S01]  /*0990*/  IMAD R22, R2, c[0x0][0x1e4], R7 ;  /* 0x0000790002167a24 */ /* 0x000fe200078e0207 */
[----:B------:R-:W-:Y:S01]  /*09a0*/  SHF.R.S32.HI R17, RZ, 0x1f, R16 ;  /* 0x0000001fff117819 */ /* 0x000fe20000011410 */
[----:B------:R-:W-:Y:S01]  /*09b0*/  IMAD R18, R18, c[0x0][0x238], RZ ;  /* 0x00008e0012127a24 */ /* 0x000fe200078e02ff */
[----:B-1----:R-:W-:Y:S01]  /*09c0*/  IADD3 R9, -R109, R20, RZ ;  /* 0x000000146d097210 */ /* 0x002fe20007ffe1ff */
[----:B------:R-:W-:Y:S01]  /*09d0*/  IMAD.SHL.U32 R14, R14, 0x4, RZ ;  /* 0x000000040e0e7824 */ /* 0x000fe200078e00ff */
[C---:B------:R-:W-:Y:S01]  /*09e0*/  ISETP.GE.AND P2, PT, R16.reuse, c[0x0][0x1d4], PT ;  /* 0x0000750010007a0c */ /* 0x040fe20003f46270 */
[----:B------:R-:W-:Y:S01]  /*09f0*/  IMAD.IADD R23, R13, 0x1, R22 ;  /* 0x000000010d177824 */ /* 0x000fe200078e0216 */
[C---:B------:R-:W-:Y:S01]  /*0a00*/  IADD3 R108, R16.reuse, 0x80, RZ ;  /* 0x00000080106c7810 */ /* 0x040fe20007ffe0ff */
[C---:B------:R-:W-:Y:S01]  /*0a10*/  IMAD R18, R11.reuse, c[0x0][0x23c], R18 ;  /* 0x00008f000b127a24 */ /* 0x040fe200078e0212 */
[----:B------:R-:W-:Y:S01]  /*0a20*/  IADD3 R107, R16, 0xc0, RZ ;  /* 0x000000c0106b7810 */ /* 0x000fe20007ffe0ff */
[----:B------:R-:W-:Y:S01]  /*0a30*/  IMAD.WIDE.U32 R10, R11, c[0x0][0x238], R16 ;  /* 0x00008e000b0a7a25 */ /* 0x000fe200078e0010 */
[----:B------:R-:W-:-:S02]  /*0a40*/  SEL R7, RZ, 0x1, P2 ;  /* 0x00000001ff077807 */ /* 0x000fc40001000000 */
[----:B------:R-:W-:Y:S01]  /*0a50*/  ISETP.GE.AND P1, PT, R108, c[0x0][0x1d4], PT ;  /* 0x000075006c007a0c */ /* 0x000fe20003f26270 */
[----:B------:R-:W-:Y:S01]  /*0a60*/  IMAD.MOV.U32 R22, RZ, RZ, R12 ;  /* 0x000000ffff167224 */ /* 0x000fe200078e000c */
[----:B------:R-:W-:Y:S01]  /*0a70*/  IADD3 R12, R14, 0x40, RZ ;  /* 0x000000400e0c7810 */ /* 0x000fe20007ffe0ff */
[----:B------:R-:W-:Y:S01]  /*0a80*/  IMAD R6, R82, -0x20, R9 ;  /* 0xffffffe052067824 */ /* 0x000fe200078e0209 */
[----:B------:R-:W-:Y:S01]  /*0a90*/  IADD3 R19, R11, R18, RZ ;  /* 0x000000120b137210 */ /* 0x000fe20007ffe0ff */
[----:B------:R-:W-:Y:S01]  /*0aa0*/  IMAD.MOV.U32 R18, RZ, RZ, R10 ;  /* 0x000000ffff127224 */ /* 0x000fe200078e000a */
[----:B------:R-:W-:Y:S01]  /*0ab0*/  LOP3.LUT R91, R91, 0xfffffe00, RZ, 0xc0, !PT ;  /* 0xfffffe005b5b7812 */ /* 0x000fe200078ec0ff */
[----:B------:R-:W-:Y:S01]  /*0ac0*/  IMAD.IADD R11, R14, 0x1, R12 ;  /* 0x000000010e0b7824 */ /* 0x000fe200078e020c */
[----:B------:R-:W-:Y:S01]  /*0ad0*/  ISETP.GT.AND P4, PT, R6, RZ, PT ;  /* 0x000000ff0600720c */ /* 0x000fe20003f84270 */
[----:B------:R-:W-:Y:S01]  /*0ae0*/  IMAD.WIDE.U32 R18, R227, c[0x0][0x240], R18 ;  /* 0x00009000e3127a25 */ /* 0x000fe200078e0012 */
[----:B------:R-:W-:-:S02]  /*0af0*/  SHF.R.S32.HI R81, RZ, 0x1f, R82 ;  /* 0x0000001fff517819 */ /* 0x000fc40000011452 */
[----:B------:R-:W-:Y:S01]  /*0b00*/  ISETP.GE.AND P0, PT, R11, c[0x0][0x1d4], PT ;  /* 0x000075000b007a0c */ /* 0x000fe20003f06270 */
[----:B------:R-:W-:Y:S02]  /*0b10*/  IMAD.IADD R127, R19, 0x1, R126 ;  /* 0x00000001137f7824 */ /* 0x000fe400078e027e */
[----:B------:R-:W-:Y:S01]  /*0b20*/  IMAD.MOV.U32 R126, RZ, RZ, R18 ;  /* 0x000000ffff7e7224 */ /* 0x000fe200078e0012 */
[----:B------:R-:W-:Y:S01]  /*0b30*/  SEL R6, RZ, 0xffffffff, P0 ;  /* 0xffffffffff067807 */ /* 0x000fe20000000000 */
[----:B------:R-:W-:Y:S01]  /*0b40*/  IMAD.WIDE.U32 R22, R227, c[0x0][0x1e8], R22 ;  /* 0x00007a00e3167a25 */ /* 0x000fe200078e0016 */
[----:B------:R-:W-:-:S03]  /*0b50*/  ISETP.GE.AND P0, PT, R107, c[0x0][0x1d4], PT ;  /* 0x000075006b007a0c */ /* 0x000fc60003f06270 */
[----:B------:R-:W-:Y:S01]  /*0b60*/  IMAD.SHL.U32 R6, R6, 0x2, RZ ;  /* 0x0000000206067824 */ /* 0x000fe200078e00ff */
[----:B------:R-:W-:Y:S01]  /*0b70*/  SEL R102, RZ, 0x8, P0 ;  /* 0x00000008ff667807 */ /* 0x000fe20000000000 */
[----:B------:R-:W-:Y:S01]  /*0b80*/  IMAD.WIDE.U32 R126, R124, c[0x0][0x248], R126 ;  /* 0x000092007c7e7a25 */ /* 0x000fe200078e007e */
[----:B------:R-:W-:Y:S02]  /*0b90*/  IADD3 R129, R23, R128, RZ ;  /* 0x0000008017817210 */ /* 0x000fe40007ffe0ff */
[----:B------:R-:W-:Y:S01]  /*0ba0*/  LOP3.LUT R6, R6, 0x2, R7, 0xe2, !PT ;  /* 0x0000000206067812 */ /* 0x000fe200078ee207 */
[----:B------:R-:W-:Y:S01]  /*0bb0*/  IMAD.MOV.U32 R128, RZ, RZ, R22 ;  /* 0x000000ffff807224 */ /* 0x000fe200078e0016 */
[----:B------:R-:W-:-:S04]  /*0bc0*/  SEL R7, RZ, 0x4, P1 ;  /* 0x00000004ff077807 */ /* 0x000fc80000800000 */
[----:B------:R-:W-:Y:S01]  /*0bd0*/  LOP3.LUT R102, R102, R6, R7, 0xfe, !PT ;  /* 0x0000000666667212 */ /* 0x000fe200078efe07 */
[----:B------:R-:W-:-:S05]  /*0be0*/  IMAD.SHL.U32 R7, R109, 0x40, RZ ;  /* 0x000000406d077824 */ /* 0x000fca00078e00ff */
[----:B------:R-:W-:-:S04]  /*0bf0*/  LOP3.LUT R7, R7, 0x1c0, RZ, 0xc0, !PT ;  /* 0x000001c007077812 */ /* 0x000fc800078ec0ff */
[----:B------:R-:W-:Y:S02]  /*0c00*/  LOP3.LUT R106, R7, 0x38, R16, 0xf8, !PT ;  /* 0x00000038076a7812 */ /* 0x000fe400078ef810 */
[----:B------:R-:W-:-:S04]  /*0c10*/  SHF.R.U32.HI R6, RZ, 0x3, R7 ;  /* 0x00000003ff067819 */ /* 0x000fc80000011607 */
[----:B------:R-:W-:-:S05]  /*0c20*/  LOP3.LUT R106, R91, R106, R6, 0xf6, !PT ;  /* 0x0000006a5b6a7212 */ /* 0x000fca00078ef606 */
[----:B------:R-:W-:Y:S01]  /*0c30*/  IMAD.SHL.U32 R106, R106, 0x2, RZ ;  /* 0x000000026a6a7824 */ /* 0x000fe200078e00ff */
[----:B--2---:R-:W-:Y:S01]  /*0c40*/  @P3 SHF.R.S32.HI R19, RZ, 0x1f, R4 ;  /* 0x0000001fff133819 */ /* 0x004fe20000011404 */
[----:B------:R-:W-:Y:S01]  /*0c50*/  @!P3 IMAD.MOV.U32 R19, RZ, RZ, R77 ;  /* 0x000000ffff13b224 */ /* 0x000fe200078e004d */
[----:B------:R-:W-:Y:S01]  /*0c60*/  @P3 MOV R18, R4 ;  /* 0x0000000400123202 */ /* 0x000fe20000000f00 */
[----:B------:R-:W-:Y:S01]  /*0c70*/  @!P3 IMAD.MOV.U32 R18, RZ, RZ, R228 ;  /* 0x000000ffff12b224 */ /* 0x000fe200078e00e4 */
[----:B------:R-:W-:Y:S01]  /*0c80*/  SEL R77, R77, RZ, !P5 ;  /* 0x000000ff4d4d7207 */ /* 0x000fe20006800000 */
[----:B------:R-:W-:Y:S01]  /*0c90*/  IMAD R4, R114, c[0x0][0x1e0], RZ ;  /* 0x0000780072047a24 */ /* 0x000fe200078e02ff */
[----:B------:R-:W-:Y:S02]  /*0ca0*/  SEL R75, R19, RZ, !P6 ;  /* 0x000000ff134b7207 */ /* 0x000fe40007000000 */
[----:B------:R-:W-:Y:S01]  /*0cb0*/  SEL R122, R18, RZ, !P6 ;  /* 0x000000ff127a7207 */ /* 0x000fe20007000000 */
[----:B------:R-:W-:-:S02]  /*0cc0*/  IMAD R131, R77, c[0x0][0x248], RZ ;  /* 0x000092004d837a24 */ /* 0x000fc400078e02ff */
[----:B------:R-:W-:Y:S02]  /*0cd0*/  IMAD R79, R75, c[0x0][0x1f0], RZ ;  /* 0x00007c004b4f7a24 */ /* 0x000fe400078e02ff */
[----:B------:R-:W-:-:S04]  /*0ce0*/  IMAD.WIDE.U32 R128, R122, c[0x0][0x1f0], R128 ;  /* 0x00007c007a807a25 */ /* 0x000fc800078e0080 */
[----:B------:R-:W-:Y:S02]  /*0cf0*/  IMAD R79, R122, c[0x0][0x1f4], R79 ;  /* 0x00007d007a4f7a24 */ /* 0x000fe400078e024f */
[----:B------:R-:W-:Y:S02]  /*0d00*/  IMAD R131, R124, c[0x0][0x24c], R131 ;  /* 0x000093007c837a24 */ /* 0x000fe400078e0283 */
[----:B------:R-:W-:Y:S01]  /*0d10*/  IMAD R13, R109, c[0x0][0x1e4], R4 ;  /* 0x000079006d0d7a24 */ /* 0x000fe200078e0204 */
[----:B------:R-:W-:Y:S01]  /*0d20*/  IADD3 R79, R129, R79, RZ ;  /* 0x0000004f814f7210 */ /* 0x000fe20007ffe0ff */
[----:B------:R-:W-:Y:S02]  /*0d30*/  IMAD.IADD R131, R127, 0x1, R131 ;  /* 0x000000017f837824 */ /* 0x000fe400078e0283 */
[----:B------:R-:W-:Y:S01]  /*0d40*/  IMAD.IADD R80, R133, 0x1, R13 ;  /* 0x0000000185507824 */ /* 0x000fe200078e020d */
[----:B------:R-:W-:Y:S05]  /*0d50*/  @!P4 BRA `(.L_x_56) ;  /* 0x000001700000c947 */ /* 0x000fea0003800000 */
[----:B------:R-:W-:Y:S01]  /*0d60*/  LOP3.LUT R8, R102, 0xff, RZ, 0xc0, !PT ;  /* 0x000000ff66087812 */ /* 0x000fe200078ec0ff */
[----:B------:R-:W-:-:S02]  /*0d70*/  IMAD R4, R82, UR7, RZ ;  /* 0x0000000752047c24 */ /* 0x000fc4000f8e02ff */
[----:B------:R-:W-:Y:S01]  /*0d80*/  IMAD.SHL.U32 R18, R102, 0x10, RZ ;  /* 0x0000001066127824 */ /* 0x000fe200078e00ff */
[C---:B------:R-:W-:Y:S01]  /*0d90*/  SHF.L.U32 R10, R8.reuse, 0x2, RZ ;  /* 0x00000002080a7819 */ /* 0x040fe200000006ff */
[----:B------:R-:W-:Y:S02]  /*0da0*/  IMAD.MOV.U32 R130, RZ, RZ, R126 ;  /* 0x000000ffff827224 */ /* 0x000fe400078e007e */
[----:B------:R-:W-:Y:S01]  /*0db0*/  IMAD.SHL.U32 R13, R8, 0x8, RZ ;  /* 0x00000008080d7824 */ /* 0x000fe200078e00ff */
[----:B------:R-:W-:Y:S01]  /*0dc0*/  LOP3.LUT P4, RZ, R18, 0x10, RZ, 0xc0, !PT ;  /* 0x0000001012ff7812 */ /* 0x000fe2000788c0ff */
[----:B------:R-:W-:Y:S01]  /*0dd0*/  IMAD.SHL.U32 R8, R8, 0x2, RZ ;  /* 0x0000000208087824 */ /* 0x000fe200078e00ff */
[----:B------:R-:W-:Y:S01]  /*0de0*/  LOP3.LUT P2, RZ, R10, 0x10, RZ, 0xc0, !PT ;  /* 0x000000100aff7812 */ /* 0x000fe2000784c0ff */
[----:B------:R-:W-:Y:S01]  /*0df0*/  IMAD.WIDE.U32 R22, R82, UR8, R130 ;  /* 0x0000000852167c25 */ /* 0x000fe2000f8e0082 */
[----:B------:R-:W-:Y:S02]  /*0e00*/  LOP3.LUT P3, RZ, R13, 0x10, RZ, 0xc0, !PT ;  /* 0x000000100dff7812 */ /* 0x000fe4000786c0ff */
[----:B------:R-:W-:Y:S01]  /*0e10*/  LOP3.LUT P1, RZ, R8, 0x10, RZ, 0xc0, !PT ;  /* 0x0000001008ff7812 */ /* 0x000fe2000782c0ff */
[----:B------:R-:W-:Y:S01]  /*0e20*/  IMAD R4, R81, UR8, R4 ;  /* 0x0000000851047c24 */ /* 0x000fe2000f8e0204 */
[----:B------:R-:W-:-:S04]  /*0e30*/  LEA R18, P0, R22, c[0x0][0x220], 0x1 ;  /* 0x0000880016127a11 */ /* 0x000fc800078008ff */
[----:B------:R-:W-:-:S04]  /*0e40*/  IADD3 R4, R23, R4, RZ ;  /* 0x0000000417047210 */ /* 0x000fc80007ffe0ff */
[----:B------:R-:W-:-:S05]  /*0e50*/  LEA.HI.X R19, R22, c[0x0][0x224], R4, 0x1, P0 ;  /* 0x0000890016137a11 */ /* 0x000fca00000f0c04 */
[----:B------:R-:W-:Y:S01]  /*0e60*/  @!PT LDS RZ, [RZ] ;  /* 0x00000000fffff984 */ /* 0x000fe20000000800 */
[----:B------:R-:W-:Y:S01]  /*0e70*/  @!PT LDS RZ, [RZ] ;  /* 0x00000000fffff984 */ /* 0x000fe20000000800 */
[----:B------:R-:W-:Y:S01]  /*0e80*/  @!PT LDS RZ, [RZ] ;  /* 0x00000000fffff984 */ /* 0x000fe20000000800 */
[----:B------:R1:W-:Y:S04]  /*0e90*/  LDGSTS.E.BYPASS.LTC128B.128 [R106+0xc080], [R18.64], P4 ;  /* 0x0c080000126a7fae */ /* 0x0003e8000a101d4a */
[----:B------:R1:W-:Y:S04]  /*0ea0*/  LDGSTS.E.BYPASS.LTC128B.128 [R106+0xd080], [R18.64+0x80], P3 ;  /* 0x0d080080126a7fae */ /* 0x0003e80009901d4a */
[----:B------:R1:W-:Y:S04]  /*0eb0*/  LDGSTS.E.BYPASS.LTC128B.128 [R106+0xe080], [R18.64+0x100], P2 ;  /* 0x0e080100126a7fae */ /* 0x0003e80009101d4a */
[----:B------:R1:W-:Y:S02]  /*0ec0*/  LDGSTS.E.BYPASS.LTC128B.128 [R106+0xf080], [R18.64+0x180], P1 ;  /* 0x0f080180126a7fae */ /* 0x0003e40008901d4a */
.L_x_56:
[----:B------:R-:W-:Y:S05]  /*0ed0*/  BSYNC B0 ;  /* 0x0000000000007941 */ /* 0x000fea0003800000 */
.L_x_55:
[----:B------:R-:W-:Y:S01]  /*0ee0*/  IADD3 R4, R9, 0x20, RZ ;  /* 0x0000002009047810 */ /* 0x000fe20007ffe0ff */
[----:B------:R-:W-:Y:S01]  /*0ef0*/  IMAD.SHL.U32 R87, R82, 0x20, RZ ;  /* 0x0000002052577824 */ /* 0x000fe200078e00ff */
[----:B------:R-:W-:Y:S01]  /*0f00*/  IADD3 R20, R20, 0x20, RZ ;  /* 0x0000002014147810 */ /* 0x000fe20007ffe0ff */
[----:B------:R-:W-:Y:S01]  /*0f10*/  IMAD.WIDE.U32 R8, R227, c[0x0][0x260], R16 ;  /* 0x00009800e3087a25 */ /* 0x000fe200078e0010 */
[----:B------:R-:W-:Y:S01]  /*0f20*/  ISETP.GE.AND P0, PT, R11, c[0x0][0x27c], PT ;  /* 0x00009f000b007a0c */ /* 0x000fe20003f06270 */
[----:B------:R-:W0:Y:S01]  /*0f30*/  LDGDEPBAR ;  /* 0x00000000000079af */ /* 0x000e220000000000 */
[-C--:B------:R-:W-:Y:S01]  /*0f40*/  IADD3 R85, P5, P4, R2, R87.reuse, R109 ;  /* 0x0000005702557210 */ /* 0x080fe20007cbe06d */
[----:B------:R-:W-:Y:S01]  /*0f50*/  IMAD R97, R3, -0x20, R4 ;  /* 0xffffffe003617824 */ /* 0x000fe200078e0204 */
[----:B------:R-:W-:Y:S01]  /*0f60*/  IADD3 R87, P3, P2, R109, R87, R0 ;  /* 0x000000576d577210 */ /* 0x000fe20007a7e000 */
[----:B------:R-:W-:Y:S01]  /*0f70*/  IMAD R96, R3, -0x20, R20 ;  /* 0xffffffe003607824 */ /* 0x000fe200078e0214 */
[----:B------:R-:W-:Y:S01]  /*0f80*/  SEL R0, RZ, c[0x0][0x27c], !P0 ;  /* 0x00009f00ff007a07 */ /* 0x000fe20004000000 */
[----:B------:R-:W-:Y:S01]  /*0f90*/  IMAD.MOV.U32 R3, RZ, RZ, c[0x0][0x27c] ;  /* 0x00009f00ff037624 */ /* 0x000fe200078e00ff */
[----:B------:R-:W-:Y:S01]  /*0fa0*/  SHF.L.U64.HI R84, R82, 0x5, R81 ;  /* 0x0000000552547819 */ /* 0x000fe20000010251 */
[----:B------:R-:W-:Y:S01]  /*0fb0*/  IMAD R20, R89, c[0x0][0x260], RZ ;  /* 0x0000980059147a24 */ /* 0x000fe200078e02ff */
[----:B------:R-:W-:Y:S01]  /*0fc0*/  ISETP.GE.AND P1, PT, R16, c[0x0][0x27c], PT ;  /* 0x00009f0010007a0c */ /* 0x000fe20003f26270 */
[----:B------:R-:W-:Y:S01]  /*0fd0*/  IMAD.IADD R0, R11, 0x1, R0 ;  /* 0x000000010b007824 */ /* 0x000fe200078e0200 */
[C---:B------:R-:W-:Y:S01]  /*0fe0*/  ISETP.GE.AND P6, PT, R3.reuse, 0x1, PT ;  /* 0x000000010300780c */ /* 0x040fe20003fc6270 */
[----:B------:R-:W-:Y:S01]  /*0ff0*/  IMAD.SHL.U32 R3, R3, 0x2, RZ ;  /* 0x0000000203037824 */ /* 0x000fe200078e00ff */
[-C--:B------:R-:W-:Y:S01]  /*1000*/  IADD3.X R83, R83, R84.reuse, R114, P5, P4 ;  /* 0x0000005453537210 */ /* 0x080fe20002fe8472 */
[C---:B------:R-:W-:Y:S01]  /*1010*/  IMAD R20, R227.reuse, c[0x0][0x264], R20 ;  /* 0x00009900e3147a24 */ /* 0x040fe200078e0214 */
[----:B------:R-:W-:Y:S01]  /*1020*/  IADD3.X R84, R114, R84, R5, P3, P2 ;  /* 0x0000005472547210 */ /* 0x000fe20001fe4405 */
[----:B-1----:R-:W-:Y:S01]  /*1030*/  IMAD.WIDE.U32 R18, R227, c[0x0][0x210], R16 ;  /* 0x00008400e3127a25 */ /* 0x002fe200078e0010 */
[----:B------:R-:W-:Y:S01]  /*1040*/  IADD3 R2, -R3, c[0x0][0x1d4], RZ ;  /* 0x0000750003027a10 */ /* 0x000fe20007ffe1ff */
[----:B------:R-:W-:Y:S01]  /*1050*/  ULDC.64 UR4, c[0x0][0x290] ;  /* 0x0000a40000047ab9 */ /* 0x000fe20000000a00 */
[----:B------:R-:W-:Y:S01]  /*1060*/  SHF.R.S32.HI R93, RZ, 0x1f, R0 ;  /* 0x0000001fff5d7819 */ /* 0x000fe20000011400 */
[----:B------:R-:W-:Y:S01]  /*1070*/  IMAD.IADD R21, R9, 0x1, R20 ;  /* 0x0000000109157824 */ /* 0x000fe200078e0214 */
[CC--:B------:R-:W-:Y:S01]  /*1080*/  SEL R5, R3.reuse, R2.reuse, !P1 ;  /* 0x0000000203057207 */ /* 0x0c0fe20004800000 */
[----:B------:R-:W-:Y:S01]  /*1090*/  IMAD.MOV.U32 R20, RZ, RZ, R8 ;  /* 0x000000ffff147224 */ /* 0x000fe200078e0008 */
[----:B------:R-:W-:Y:S01]  /*10a0*/  SEL R2, R3, R2, !P0 ;  /* 0x0000000203027207 */ /* 0x000fe20004000000 */
[----:B------:R-:W-:Y:S01]  /*10b0*/  IMAD R8, R89, c[0x0][0x210], RZ ;  /* 0x0000840059087a24 */ /* 0x000fe200078e02ff */
[----:B------:R-:W-:Y:S01]  /*10c0*/  SEL R3, RZ, c[0x0][0x27c], !P1 ;  /* 0x00009f00ff037a07 */ /* 0x000fe20004800000 */
[----:B------:R-:W-:Y:S01]  /*10d0*/  IMAD R75, R75, c[0x0][0x218], RZ ;  /* 0x000086004b4b7a24 */ /* 0x000fe200078e02ff */
[-C--:B------:R-:W-:Y:S01]  /*10e0*/  LEA.HI R100, R93, R0.reuse, RZ, 0x3 ;  /* 0x000000005d647211 */ /* 0x080fe200078f18ff */
[----:B------:R-:W-:Y:S01]  /*10f0*/  IMAD R8, R227, c[0x0][0x214], R8 ;  /* 0x00008500e3087a24 */ /* 0x000fe200078e0208 */
[----:B------:R-:W-:Y:S01]  /*1100*/  LEA.HI R93, R93, R0, RZ, 0x6 ;  /* 0x000000005d5d7211 */ /* 0x000fe200078f30ff */
[----:B------:R-:W-:Y:S01]  /*1110*/  IMAD.IADD R4, R16, 0x1, R3 ;  /* 0x0000000110047824 */ /* 0x000fe200078e0203 */
[----:B------:R-:W-:Y:S01]  /*1120*/  SHF.R.S32.HI R0, RZ, 0x1f, R5 ;  /* 0x0000001fff007819 */ /* 0x000fe20000011405 */
[----:B------:R-:W-:Y:S01]  /*1130*/  IMAD.IADD R9, R19, 0x1, R8 ;  /* 0x0000000113097824 */ /* 0x000fe200078e0208 */
[----:B------:R-:W-:Y:S01]  /*1140*/  SHF.R.S32.HI R3, RZ, 0x1f, R2 ;  /* 0x0000001fff037819 */ /* 0x000fe20000011402 */
[----:B------:R-:W-:Y:S01]  /*1150*/  IMAD.SHL.U32 R93, R93, 0x20, RZ ;  /* 0x000000205d5d7824 */ /* 0x000fe200078e00ff */
[----:B------:R-:W-:Y:S01]  /*1160*/  SHF.R.S32.HI R95, RZ, 0x1f, R4 ;  /* 0x0000001fff5f7819 */ /* 0x000fe20000011404 */
[----:B------:R-:W-:Y:S01]  /*1170*/  IMAD.MOV.U32 R8, RZ, RZ, R18 ;  /* 0x000000ffff087224 */ /* 0x000fe200078e0012 */
[----:B------:R-:W-:Y:S01]  /*1180*/  LEA.HI R0, R0, R5, RZ, 0x4 ;  /* 0x0000000500007211 */ /* 0x000fe200078f20ff */
[C---:B------:R-:W-:Y:S01]  /*1190*/  IMAD R75, R122.reuse, c[0x0][0x21c], R75 ;  /* 0x000087007a4b7a24 */ /* 0x040fe200078e024b */
[----:B------:R-:W-:Y:S01]  /*11a0*/  LEA.HI R101, R95, R4, RZ, 0x3 ;  /* 0x000000045f657211 */ /* 0x000fe200078f18ff */
[----:B------:R-:W-:Y:S01]  /*11b0*/  IMAD.WIDE.U32 R122, R122, c[0x0][0x218], R8 ;  /* 0x000086007a7a7a25 */ /* 0x000fe200078e0008 */
[----:B------:R-:W-:Y:S01]  /*11c0*/  LEA.HI R3, R3, R2, RZ, 0x4 ;  /* 0x0000000203037211 */ /* 0x000fe200078f20ff */
[----:B------:R-:W-:Y:S01]  /*11d0*/  USHF.L.U64.HI UR9, UR4, UR6, UR5 ;  /* 0x0000000604097299 */ /* 0x000fe20008010205 */
[----:B------:R-:W-:Y:S01]  /*11e0*/  SHF.R.S32.HI R0, RZ, 0x4, R0 ;  /* 0x00000004ff007819 */ /* 0x000fe20000011400 */
[C---:B------:R-:W-:Y:S01]  /*11f0*/  IMAD R116, R114.reuse, c[0x0][0x290], RZ ;  /* 0x0000a40072747a24 */ /* 0x040fe200078e02ff */
[----:B------:R-:W-:Y:S01]  /*1200*/  LOP3.LUT R5, R7, 0x38, R100, 0xf8, !PT ;  /* 0x0000003807057812 */ /* 0x000fe200078ef864 */
[----:B------:R-:W-:Y:S01]  /*1210*/  IMAD R114, R114, c[0x0][0x280], RZ ;  /* 0x0000a00072727a24 */ /* 0x000fe200078e02ff */
[----:B------:R-:W-:Y:S01]  /*1220*/  LEA.HI.SX32 R99, R101, R0, 0x1d ;  /* 0x0000000065637211 */ /* 0x000fe200078feaff */
[----:B------:R-:W-:Y:S01]  /*1230*/  IMAD.WIDE.U32 R120, R109, c[0x0][0x290], R16 ;  /* 0x0000a4006d787a25 */ /* 0x000fe200078e0010 */
[----:B------:R-:W-:Y:S01]  /*1240*/  SHF.R.S32.HI R3, RZ, 0x4, R3 ;  /* 0x00000004ff037819 */ /* 0x000fe20000011403 */
[----:B------:R-:W-:Y:S01]  /*1250*/  USHF.L.U32 UR12, UR4, 0x5, URZ ;  /* 0x00000005040c7899 */ /* 0x000fe2000800063f */
[----:B------:R-:W-:Y:S01]  /*1260*/  LEA.HI R95, R95, R4, RZ, 0x6 ;  /* 0x000000045f5f7211 */ /* 0x000fe200078f30ff */
[----:B------:R-:W-:Y:S01]  /*1270*/  IMAD.WIDE.U32 R118, R109, c[0x0][0x280], R16 ;  /* 0x0000a0006d767a25 */ /* 0x000fe200078e0010 */
[----:B------:R-:W-:Y:S01]  /*1280*/  LOP3.LUT R93, R93, 0x7ffff800, RZ, 0xc0, !PT ;  /* 0x7ffff8005d5d7812 */ /* 0x000fe200078ec0ff */
[----:B------:R-:W-:Y:S01]  /*1290*/  ULDC.64 UR4, c[0x0][0x280] ;  /* 0x0000a00000047ab9 */ /* 0x000fe20000000a00 */
[-C--:B------:R-:W-:Y:S01]  /*12a0*/  LOP3.LUT R0, R5, R6.reuse, RZ, 0x3c, !PT ;  /* 0x0000000605007212 */ /* 0x080fe200078e3cff */
[----:B------:R-:W-:Y:S01]  /*12b0*/  IMAD.SHL.U32 R95, R95, 0x20, RZ ;  /* 0x000000205f5f7824 */ /* 0x000fe200078e00ff */
[----:B------:R-:W-:Y:S01]  /*12c0*/  SHF.R.S32.HI R4, RZ, 0x1f, R99 ;  /* 0x0000001fff047819 */ /* 0x000fe20000011463 */
[C---:B------:R-:W-:Y:S01]  /*12d0*/  IMAD R116, R109.reuse, c[0x0][0x294], R116 ;  /* 0x0000a5006d747a24 */ /* 0x040fe200078e0274 */
[----:B------:R-:W-:Y:S01]  /*12e0*/  LEA.HI.SX32 R3, R100, R3, 0x1d ;  /* 0x0000000364037211 */ /* 0x000fe200078feaff */
[----:B------:R-:W-:Y:S01]  /*12f0*/  IMAD R114, R109, c[0x0][0x284], R114 ;  /* 0x0000a1006d727a24 */ /* 0x000fe200078e0272 */
[----:B------:R-:W-:Y:S01]  /*1300*/  IADD3 R93, R0, R93, R91 ;  /* 0x0000005d005d7210 */ /* 0x000fe20007ffe05b */
[----:B------:R-:W-:Y:S01]  /*1310*/  IMAD.SHL.U32 R105, R102, 0x10, RZ ;  /* 0x0000001066697824 */ /* 0x000fe200078e00ff */
[----:B------:R-:W-:Y:S01]  /*1320*/  LEA.HI R4, R4, R99, RZ, 0x3 ;  /* 0x0000006304047211 */ /* 0x000fe200078f18ff */
[----:B------:R-:W-:Y:S01]  /*1330*/  IMAD.SHL.U32 R99, R99, 0x8, RZ ;  /* 0x0000000863637824 */ /* 0x000fe200078e00ff */
[----:B------:R-:W-:Y:S01]  /*1340*/  SHF.R.S32.HI R0, RZ, 0x1f, R3 ;  /* 0x0000001fff007819 */ /* 0x000fe20000011403 */
[----:B------:R-:W-:Y:S01]  /*1350*/  IMAD.SHL.U32 R98, R3, 0x8, RZ ;  /* 0x0000000803627824 */ /* 0x000fe200078e00ff */
[----:B------:R-:W-:Y:S01]  /*1360*/  LOP3.LUT R9, R7, 0x38, R101, 0xf8, !PT ;  /* 0x0000003807097812 */ /* 0x000fe200078ef865 */
[----:B------:R-:W-:Y:S01]  /*1370*/  IMAD.IADD R121, R121, 0x1, R116 ;  /* 0x0000000179797824 */ /* 0x000fe200078e0274 */
[----:B------:R-:W-:Y:S01]  /*1380*/  LEA.HI R0, R0, R3, RZ, 0x3 ;  /* 0x0000000300007211 */ /* 0x000fe200078f18ff */
[----:B------:R-:W-:Y:S01]  /*1390*/  IMAD.SHL.U32 R3, R4, 0x100, RZ ;  /* 0x0000010004037824 */ /* 0x000fe200078e00ff */
[----:B------:R-:W-:Y:S01]  /*13a0*/  LOP3.LUT R5, R7, 0x38, R99, 0xf8, !PT ;  /* 0x0000003807057812 */ /* 0x000fe200078ef863 */
[----:B------:R-:W-:Y:S01]  /*13b0*/  IMAD.IADD R119, R119, 0x1, R114 ;  /* 0x0000000177777824 */ /* 0x000fe200078e0272 */
[--C-:B------:R-:W-:Y:S01]  /*13c0*/  SHF.R.S32.HI R15, RZ, 0x1f, R14.reuse ;  /* 0x0000001fff0f7819 */ /* 0x100fe2000001140e */
[----:B------:R-:W-:Y:S01]  /*13d0*/  IMAD.SHL.U32 R0, R0, 0x100, RZ ;  /* 0x0000010000007824 */ /* 0x000fe200078e00ff */
[-C--:B------:R-:W-:Y:S01]  /*13e0*/  LOP3.LUT R94, R5, R6.reuse, RZ, 0x3c, !PT ;  /* 0x00000006055e7212 */ /* 0x080fe200078e3cff */
[----:B------:R-:W-:Y:S01]  /*13f0*/  IMAD R77, R77, c[0x0][0x268], RZ ;  /* 0x00009a004d4d7a24 */ /* 0x000fe200078e02ff */
[----:B------:R-:W-:Y:S01]  /*1400*/  LOP3.LUT R3, R3, 0x7ffff800, RZ, 0xc0, !PT ;  /* 0x7ffff80003037812 */ /* 0x000fe200078ec0ff */
[--C-:B------:R-:W-:Y:S01]  /*1410*/  IMAD.WIDE.U32 R22, R109, c[0x0][0x290], R14.reuse ;  /* 0x0000a4006d167a25 */ /* 0x100fe200078e000e */
[----:B------:R-:W-:Y:S01]  /*1420*/  LOP3.LUT R95, R95, 0x7ffff800, RZ, 0xc0, !PT ;  /* 0x7ffff8005f5f7812 */ /* 0x000fe200078ec0ff */
[----:B------:R-:W-:Y:S01]  /*1430*/  USHF.L.U64.HI UR13, UR4, UR6, UR5 ;  /* 0x00000006040d7299 */ /* 0x000fe20008010205 */
[-C--:B------:R-:W-:Y:S01]  /*1440*/  LOP3.LUT R2, R9, R6.reuse, RZ, 0x3c, !PT ;  /* 0x0000000609027212 */ /* 0x080fe200078e3cff */
[----:B------:R-:W-:Y:S01]  /*1450*/  IMAD.WIDE.U32 R18, R109, c[0x0][0x280], R14 ;  /* 0x0000a0006d127a25 */ /* 0x000fe200078e000e */
[--C-:B------:R-:W-:Y:S01]  /*1460*/  IADD3 R94, R94, R3, R91.reuse ;  /* 0x000000035e5e7210 */ /* 0x100fe20007ffe05b */
[----:B------:R-:W-:Y:S01]  /*1470*/  USHF.L.U32 UR14, UR4, 0x5, URZ ;  /* 0x00000005040e7899 */ /* 0x000fe2000800063f */
[----:B------:R-:W-:Y:S01]  /*1480*/  IADD3 R95, R2, R95, R91 ;  /* 0x0000005f025f7210 */ /* 0x000fe20007ffe05b */
[----:B------:R-:W-:Y:S01]  /*1490*/  IMAD.IADD R117, R116, 0x1, R23 ;  /* 0x0000000174757824 */ /* 0x000fe200078e0217 */
[----:B-----5:R-:W-:Y:S01]  /*14a0*/  SHF.R.S32.HI R3, RZ, 0x1f, R66 ;  /* 0x0000001fff037819 */ /* 0x020fe20000011442 */
[----:B------:R-:W-:Y:S01]  /*14b0*/  IMAD.IADD R115, R114, 0x1, R19 ;  /* 0x0000000172737824 */ /* 0x000fe200078e0213 */
[----:B------:R-:W-:Y:S01]  /*14c0*/  LOP3.LUT R2, R7, 0x38, R98, 0xf8, !PT ;  /* 0x0000003807027812 */ /* 0x000fe200078ef862 */
[----:B------:R-:W-:Y:S01]  /*14d0*/  IMAD.MOV.U32 R116, RZ, RZ, R22 ;  /* 0x000000ffff747224 */ /* 0x000fe200078e0016 */
[----:B------:R-:W-:Y:S01]  /*14e0*/  LOP3.LUT R102, R102, 0xff, RZ, 0xc0, !PT ;  /* 0x000000ff66667812 */ /* 0x000fe200078ec0ff */
[C---:B------:R-:W-:Y:S01]  /*14f0*/  IMAD R69, R3.reuse, c[0x0][0x290], RZ ;  /* 0x0000a40003457a24 */ /* 0x040fe200078e02ff */
[----:B------:R-:W-:Y:S01]  /*1500*/  LOP3.LUT R2, R2, R6, RZ, 0x3c, !PT ;  /* 0x0000000602027212 */ /* 0x000fe200078e3cff */
[----:B------:R-:W-:Y:S01]  /*1510*/  IMAD.MOV.U32 R114, RZ, RZ, R18 ;  /* 0x000000ffff727224 */ /* 0x000fe200078e0012 */
[----:B------:R-:W-:Y:S01]  /*1520*/  LOP3.LUT R0, R0, 0x7ffff800, RZ, 0xc0, !PT ;  /* 0x7ffff80000007812 */ /* 0x000fe200078ec0ff */
[----:B------:R-:W-:Y:S01]  /*1530*/  IMAD R3, R3, c[0x0][0x280], RZ ;  /* 0x0000a00003037a24 */ /* 0x000fe200078e02ff */
[----:B------:R-:W-:Y:S01]  /*1540*/  ULDC.64 UR4, c[0x0][0x1e0] ;  /* 0x0000780000047ab9 */ /* 0x000fe20000000a00 */
[----:B------:R-:W-:Y:S01]  /*1550*/  IMAD.SHL.U32 R104, R102, 0x8, RZ ;  /* 0x0000000866687824 */ /* 0x000fe200078e00ff */
[----:B------:R-:W-:Y:S01]  /*1560*/  IADD3 R91, R2, R0, R91 ;  /* 0x00000000025b7210 */ /* 0x000fe20007ffe05b */
[----:B------:R-:W-:Y:S01]  /*1570*/  IMAD.SHL.U32 R103, R102, 0x4, RZ ;  /* 0x0000000466677824 */ /* 0x000fe200078e00ff */
[----:B------:R-:W-:Y:S01]  /*1580*/  USHF.L.U64.HI UR5, UR4, UR6, UR5 ;  /* 0x0000000604057299 */ /* 0x000fe20008010205 */
[----:B------:R-:W-:Y:S01]  /*1590*/  IMAD R77, R124, c[0x0][0x26c], R77 ;  /* 0x00009b007c4d7a24 */ /* 0x000fe200078e024d */
[----:B------:R-:W-:Y:S01]  /*15a0*/  IADD3 R73, P1, P0, R128, R132, R16 ;  /* 0x0000008480497210 */ /* 0x000fe2000783e010 */
[----:B------:R-:W-:Y:S01]  /*15b0*/  IMAD.SHL.U32 R102, R102, 0x2, RZ ;  /* 0x0000000266667824 */ /* 0x000fe200078e00ff */
[----:B------:R-:W-:Y:S01]  /*15c0*/  LOP3.LUT R101, R101, 0xfffffff8, RZ, 0xc0, !PT ;  /* 0xfffffff865657812 */ /* 0x000fe200078ec0ff */
[----:B------:R-:W-:Y:S01]  /*15d0*/  IMAD R69, R66, c[0x0][0x294], R69 ;  /* 0x0000a50042457a24 */ /* 0x000fe200078e0245 */
[----:B------:R-:W-:Y:S01]  /*15e0*/  LOP3.LUT R100, R100, 0xfffffff8, RZ, 0xc0, !PT ;  /* 0xfffffff864647812 */ /* 0x000fe200078ec0ff */
[----:B------:R-:W-:Y:S01]  /*15f0*/  IMAD.WIDE.U32 R120, R66, c[0x0][0x290], R120 ;  /* 0x0000a40042787a25 */ /* 0x000fe200078e0078 */
[----:B------:R-:W-:Y:S01]  /*1600*/  USHF.L.U32 UR6, UR4, 0x5, URZ ;  /* 0x0000000504067899 */ /* 0x000fe2000800063f */
[----:B------:R-:W-:-:S02]  /*1610*/  IADD3 R10, R14, 0x20, RZ ;  /* 0x000000200e0a7810 */ /* 0x000fc40007ffe0ff */
[----:B------:R-:W-:Y:S01]  /*1620*/  IMAD.WIDE.U32 R124, R124, c[0x0][0x268], R20 ;  /* 0x00009a007c7c7a25 */ /* 0x000fe200078e0014 */
[----:B------:R-:W-:Y:S01]  /*1630*/  ULDC.U8 UR4, c[0x0][0x298] ;  /* 0x0000a60000047ab9 */ /* 0x000fe20000000000 */
[----:B------:R-:W-:Y:S02]  /*1640*/  IADD3 R9, R14, 0x60, RZ ;  /* 0x000000600e097810 */ /* 0x000fe40007ffe0ff */
[C---:B------:R-:W-:Y:S01]  /*1650*/  IMAD R3, R66.reuse, c[0x0][0x284], R3 ;  /* 0x0000a10042037a24 */ /* 0x040fe200078e0203 */
[----:B------:R-:W-:Y:S01]  /*1660*/  IADD3.X R72, R79, R80, R17, P1, P0 ;  /* 0x000000504f487210 */ /* 0x000fe20000fe0411 */
[C---:B------:R-:W-:Y:S01]  /*1670*/  IMAD.WIDE.U32 R118, R66.reuse, c[0x0][0x280], R118 ;  /* 0x0000a00042767a25 */ /* 0x040fe200078e0076 */
[----:B------:R-:W-:Y:S02]  /*1680*/  LOP3.LUT R105, R105, 0x10, RZ, 0xc0, !PT ;  /* 0x0000001069697812 */ /* 0x000fe400078ec0ff */
[----:B------:R-:W-:Y:S01]  /*1690*/  ISETP.NE.AND P5, PT, RZ, UR4, PT ;  /* 0x00000004ff007c0c */ /* 0x000fe2000bfa5270 */
[----:B------:R-:W-:Y:S01]  /*16a0*/  IMAD.WIDE.U32 R116, R66, c[0x0][0x290], R116 ;  /* 0x0000a40042747a25 */ /* 0x000fe200078e0074 */
[----:B------:R-:W-:-:S02]  /*16b0*/  LOP3.LUT R104, R104, 0x10, RZ, 0xc0, !PT ;  /* 0x0000001068687812 */ /* 0x000fc400078ec0ff */
[----:B------:R-:W-:Y:S01]  /*16c0*/  LOP3.LUT R103, R103, 0x10, RZ, 0xc0, !PT ;  /* 0x0000001067677812 */ /* 0x000fe200078ec0ff */
[----:B------:R-:W-:Y:S01]  /*16d0*/  IMAD.WIDE.U32 R114, R66, c[0x0][0x280], R114 ;  /* 0x0000a00042727a25 */ /* 0x000fe200078e0072 */
[----:B------:R-:W-:Y:S02]  /*16e0*/  LOP3.LUT R102, R102, 0x10, RZ, 0xc0, !PT ;  /* 0x0000001066667812 */ /* 0x000fe400078ec0ff */
[----:B------:R-:W-:Y:S01]  /*16f0*/  SHF.R.S32.HI R92, RZ, 0x1f, R101 ;  /* 0x0000001fff5c7819 */ /* 0x000fe20000011465 */
[----:B------:R-:W-:Y:S01]  /*1700*/  IMAD.IADD R71, R121, 0x1, R69 ;  /* 0x0000000179477824 */ /* 0x000fe200078e0245 */
[----:B------:R-:W-:Y:S01]  /*1710*/  SHF.R.S32.HI R90, RZ, 0x1f, R100 ;  /* 0x0000001fff5a7819 */ /* 0x000fe20000011464 */
[----:B------:R-:W-:Y:S01]  /*1720*/  IMAD.IADD R77, R125, 0x1, R77 ;  /* 0x000000017d4d7824 */ /* 0x000fe200078e024d */
[----:B------:R-:W-:Y:S01]  /*1730*/  SHF.R.S32.HI R88, RZ, 0x1f, R99 ;  /* 0x0000001fff587819 */ /* 0x000fe20000011463 */
[----:B------:R-:W-:Y:S01]  /*1740*/  IMAD.IADD R75, R123, 0x1, R75 ;  /* 0x000000017b4b7824 */ /* 0x000fe200078e024b */
[----:B------:R-:W-:Y:S01]  /*1750*/  SHF.R.S32.HI R86, RZ, 0x1f, R98 ;  /* 0x0000001fff567819 */ /* 0x000fe20000011462 */
[----:B------:R-:W-:-:S02]  /*1760*/  IMAD.IADD R70, R119, 0x1, R3 ;  /* 0x0000000177467824 */ /* 0x000fc400078e0203 */
[----:B------:R-:W-:Y:S02]  /*1770*/  IMAD.IADD R69, R69, 0x1, R117 ;  /* 0x0000000145457824 */ /* 0x000fe400078e0275 */
[----:B------:R-:W-:Y:S02]  /*1780*/  IMAD.IADD R68, R3, 0x1, R115 ;  /* 0x0000000103447824 */ /* 0x000fe400078e0273 */
[----:B------:R-:W-:Y:S02]  /*1790*/  IMAD.SHL.U32 R95, R95, 0x2, RZ ;  /* 0x000000025f5f7824 */ /* 0x000fe400078e00ff */
[----:B------:R-:W-:Y:S02]  /*17a0*/  IMAD.SHL.U32 R93, R93, 0x2, RZ ;  /* 0x000000025d5d7824 */ /* 0x000fe400078e00ff */
[----:B------:R-:W-:Y:S02]  /*17b0*/  IMAD.SHL.U32 R94, R94, 0x2, RZ ;  /* 0x000000025e5e7824 */ /* 0x000fe400078e00ff */
[----:B------:R-:W-:Y:S01]  /*17c0*/  IMAD.SHL.U32 R91, R91, 0x2, RZ ;  /* 0x000000025b5b7824 */ /* 0x000fe200078e00ff */
[----:B------:R-:W-:Y:S06]  /*17d0*/  BAR.SYNC.DEFER_BLOCKING 0x0 ;  /* 0x0000000000007b1d */ /* 0x000fec0000010000 */
.L_x_75:
[----:B------:R-:W-:Y:S04]  /*17e0*/  DEPBAR.LE SB0, 0x0 ;  /* 0x000080000000791a */ /* 0x000fe80000000000 */
[----:B------:R-:W-:Y:S01]  /*17f0*/  BAR.SYNC.DEFER_BLOCKING 0x0 ;  /* 0x0000000000007b1d */ /* 0x000fe20000010000 */
[C---:B-1----:R-:W-:Y:S02]  /*1800*/  IMAD R5, R82.reuse, UR5, RZ ;  /* 0x0000000552057c24 */ /* 0x042fe4000f8e02ff */
[----:B-----5:R-:W-:Y:S04]  /*1810*/  IMAD.WIDE.U32 R18, R82, UR6, RZ ;  /* 0x0000000652127c25 */ /* 0x020fe8000f8e00ff */
[----:B------:R-:W-:Y:S01]  /*1820*/  IMAD R5, R81, UR6, R5 ;  /* 0x0000000651057c24 */ /* 0x000fe2000f8e0205 */
[----:B------:R-:W-:Y:S04]  /*1830*/  IADD3 R3, P1, R73, R18, RZ ;  /* 0x0000001249037210 */ /* 0x000fe80007f3e0ff */
[----:B------:R-:W-:Y:S02]  /*1840*/  IADD3 R5, R19, R5, RZ ;  /* 0x0000000513057210 */ /* 0x000fe40007ffe0ff */
[----:B------:R-:W-:Y:S02]  /*1850*/  LEA R52, P0, R3, c[0x0][0x1c8], 0x1 ;  /* 0x0000720003347a11 */ /* 0x000fe400078008ff */
[----:B------:R-:W-:Y:S04]  /*1860*/  IADD3.X R0, R5, R72, RZ, P1, !PT ;  /* 0x0000004805007210 */ /* 0x000fe80000ffe4ff */
[----:B------:R-:W-:Y:S01]  /*1870*/  LEA.HI.X R53, R3, c[0x0][0x1cc], R0, 0x1, P0 ;  /* 0x0000730003357a11 */ /* 0x000fe200000f0c00 */
[----:B------:R-:W-:Y:S01]  /*1880*/  BSSY B1, `(.L_x_57) ;  /* 0x0000256000017945 */ /* 0x000fe20003800000 */
[----:B------:R-:W-:-:S05]  /*1890*/  @!P6 BRA `(.L_x_58) ;  /* 0x000024400000e947 */ /* 0x000fca0003800000 */
[----:B------:R-:W-:Y:S01]  /*18a0*/  IMAD R3, R82, UR13, RZ ;  /* 0x0000000d52037c24 */ /* 0x000fe2000f8e02ff */
[----:B------:R-:W-:Y:S01]  /*18b0*/  IMNMX R67, R96, 0x20, PT ;  /* 0x0000002060437817 */ /* 0x000fe20003800200 */
[C---:B------:R-:W-:Y:S02]  /*18c0*/  IMAD R13, R82.reuse, UR9, RZ ;  /* 0x00000009520d7c24 */ /* 0x040fe4000f8e02ff */
[C---:B------:R-:W-:Y:S04]  /*18d0*/  IMAD.WIDE.U32 R20, R82.reuse, UR14, RZ ;  /* 0x0000000e52147c25 */ /* 0x040fe8000f8e00ff */
[----:B------:R-:W-:Y:S04]  /*18e0*/  IMAD.WIDE.U32 R6, R82, UR12, RZ ;  /* 0x0000000c52067c25 */ /* 0x000fe8000f8e00ff */
[C---:B------:R-:W-:Y:S02]  /*18f0*/  IMAD R3, R81.reuse, UR14, R3 ;  /* 0x0000000e51037c24 */ /* 0x040fe4000f8e0203 */
[----:B------:R-:W-:Y:S03]  /*1900*/  IMAD R13, R81, UR12, R13 ;  /* 0x0000000c510d7c24 */ /* 0x000fe6000f8e020d */
[----:B------:R-:W-:Y:S02]  /*1910*/  IADD3 R3, R21, R3, RZ ;  /* 0x0000000315037210 */ /* 0x000fe40007ffe0ff */
[----:B------:R-:W-:Y:S01]  /*1920*/  IADD3 R0, R7, R13, RZ ;  /* 0x0000000d07007210 */ /* 0x000fe20007ffe0ff */
[----:B------:R-:W-:-:S05]  /*1930*/  @!P5 BRA `(.L_x_59) ;  /* 0x000012000000d947 */ /* 0x000fca0003800000 */
[----:B------:R-:W-:Y:S01]  /*1940*/  ISETP.GE.AND P4, PT, R109, R67, PT ;  /* 0x000000436d00720c */ /* 0x000fe20003f86270 */
[----:B------:R-:W-:Y:S01]  /*1950*/  BSSY B0, `(.L_x_60) ;  /* 0x0000026000007945 */ /* 0x000fe20003800000 */
[----:B------:R-:W-:Y:S01]  /*1960*/  CS2R R40, SRZ ;  /* 0x0000000000287805 */ /* 0x000fe2000001ff00 */
[----:B------:R-:W-:Y:S01]  /*1970*/  CS2R R44, SRZ ;  /* 0x00000000002c7805 */ /* 0x000fe2000001ff00 */
[----:B------:R-:W-:Y:S01]  /*1980*/  CS2R R46, SRZ ;  /* 0x00000000002e7805 */ /* 0x000fe2000001ff00 */
[----:B------:R-:W-:Y:S01]  /*1990*/  CS2R R50, SRZ ;  /* 0x0000000000327805 */ /* 0x000fe2000001ff00 */
[----:B------:R-:W-:Y:S01]  /*19a0*/  CS2R R18, SRZ ;  /* 0x0000000000127805 */ /* 0x000fe2000001ff00 */
[----:B------:R-:W-:Y:S01]  /*19b0*/  CS2R R24, SRZ ;  /* 0x0000000000187805 */ /* 0x000fe2000001ff00 */
[----:B------:R-:W-:Y:S01]  /*19c0*/  CS2R R28, SRZ ;  /* 0x00000000001c7805 */ /* 0x000fe2000001ff00 */
[----:B------:R-:W-:Y:S04]  /*19d0*/  CS2R R32, SRZ ;  /* 0x0000000000207805 */ /* 0x000fe8000001ff00 */
[----:B------:R-:W-:-:S05]  /*19e0*/  @P4 BRA `(.L_x_61) ;  /* 0x000001c000004947 */ /* 0x000fca0003800000 */
[----:B------:R-:W-:Y:S01]  /*19f0*/  IADD3 R20, P1, R114, R20, RZ ;  /* 0x0000001472147210 */ /* 0x000fe20007f3e0ff */
[----:B------:R-:W-:Y:S01]  /*1a00*/  CS2R R50, SRZ ;  /* 0x0000000000327805 */ /* 0x000fe2000001ff00 */
[----:B------:R-:W-:Y:S01]  /*1a10*/  IADD3 R6, P0, R116, R6, RZ ;  /* 0x0000000674067210 */ /* 0x000fe20007f1e0ff */
[----:B------:R-:W-:Y:S01]  /*1a20*/  CS2R R46, SRZ ;  /* 0x00000000002e7805 */ /* 0x000fe2000001ff00 */
[----:B------:R-:W-:Y:S01]  /*1a30*/  ISETP.GE.AND P3, PT, R14, c[0x0][0x27c], PT ;  /* 0x00009f000e007a0c */ /* 0x000fe20003f66270 */
[----:B------:R-:W-:Y:S01]  /*1a40*/  IMAD.X R3, R3, 0x1, R68, P1 ;  /* 0x0000000103037824 */ /* 0x000fe200008e0644 */
[----:B------:R-:W-:Y:S01]  /*1a50*/  LEA R22, P1, R20, c[0x0][0x270], 0x1 ;  /* 0x00009c0014167a11 */ /* 0x000fe200078208ff */
[----:B------:R-:W-:Y:S01]  /*1a60*/  IMAD.X R5, R0, 0x1, R69, P0 ;  /* 0x0000000100057824 */ /* 0x000fe200000e0645 */
[----:B------:R-:W-:Y:S01]  /*1a70*/  LEA R2, P0, R6, c[0x0][0x288], 0x1 ;  /* 0x0000a20006027a11 */ /* 0x000fe200078008ff */
[----:B------:R-:W-:Y:S01]  /*1a80*/  CS2R R44, SRZ ;  /* 0x00000000002c7805 */ /* 0x000fe2000001ff00 */
[----:B------:R-:W-:Y:S01]  /*1a90*/  LEA.HI.X R23, R20, c[0x0][0x274], R3, 0x1, P1 ;  /* 0x00009d0014177a11 */ /* 0x000fe200008f0c03 */
[----:B------:R-:W-:Y:S01]  /*1aa0*/  CS2R R40, SRZ ;  /* 0x0000000000287805 */ /* 0x000fe2000001ff00 */
[----:B------:R-:W-:Y:S01]  /*1ab0*/  LEA.HI.X R3, R6, c[0x0][0x28c], R5, 0x1, P0 ;  /* 0x0000a30006037a11 */ /* 0x000fe200000f0c05 */
[----:B------:R-:W-:Y:S01]  /*1ac0*/  CS2R R32, SRZ ;  /* 0x0000000000207805 */ /* 0x000fe2000001ff00 */
[----:B------:R-:W-:Y:S01]  /*1ad0*/  ISETP.GE.AND P2, PT, R10, c[0x0][0x27c], PT ;  /* 0x00009f000a007a0c */ /* 0x000fe20003f46270 */
[----:B------:R-:W-:Y:S01]  /*1ae0*/  CS2R R28, SRZ ;  /* 0x00000000001c7805 */ /* 0x000fe2000001ff00 */
[----:B------:R-:W-:Y:S01]  /*1af0*/  ISETP.GE.AND P1, PT, R12, c[0x0][0x27c], PT ;  /* 0x00009f000c007a0c */ /* 0x000fe20003f26270 */
[----:B------:R1:W5:Y:S01]  /*1b00*/  @!P3 LDG.E.64 R50, [R22.64] ;  /* 0x0000000a1632b981 */ /* 0x000362000c1e1b00 */
[----:B------:R-:W-:Y:S01]  /*1b10*/  ISETP.GE.AND P0, PT, R9, c[0x0][0x27c], PT ;  /* 0x00009f0009007a0c */ /* 0x000fe20003f06270 */
[----:B------:R-:W-:Y:S01]  /*1b20*/  CS2R R24, SRZ ;  /* 0x0000000000187805 */ /* 0x000fe2000001ff00 */
[----:B------:R-:W-:Y:S01]  /*1b30*/  CS2R R18, SRZ ;  /* 0x0000000000127805 */ /* 0x000fe2000001ff00 */
[----:B------:R1:W5:Y:S06]  /*1b40*/  @!P3 LDG.E.64 R32, [R2.64] ;  /* 0x0000000a0220b981 */ /* 0x00036c000c1e1b00 */
[----:B------:R1:W5:Y:S04]  /*1b50*/  @!P2 LDG.E.64 R46, [R22.64+0x40] ;  /* 0x0000400a162ea981 */ /* 0x000368000c1e1b00 */
[----:B------:R1:W5:Y:S04]  /*1b60*/  @!P1 LDG.E.64 R44, [R22.64+0x80] ;  /* 0x0000800a162c9981 */ /* 0x000368000c1e1b00 */
[----:B------:R1:W5:Y:S04]  /*1b70*/  @!P0 LDG.E.64 R40, [R22.64+0xc0] ;  /* 0x0000c00a16288981 */ /* 0x000368000c1e1b00 */
[----:B------:R1:W5:Y:S04]  /*1b80*/  @!P2 LDG.E.64 R28, [R2.64+0x40] ;  /* 0x0000400a021ca981 */ /* 0x000368000c1e1b00 */
[----:B------:R1:W5:Y:S04]  /*1b90*/  @!P1 LDG.E.64 R24, [R2.64+0x80] ;  /* 0x0000800a02189981 */ /* 0x000368000c1e1b00 */
[----:B------:R1:W5:Y:S02]  /*1ba0*/  @!P0 LDG.E.64 R18, [R2.64+0xc0] ;  /* 0x0000c00a02128981 */ /* 0x000364000c1e1b00 */
.L_x_61:
[----:B------:R-:W-:Y:S05]  /*1bb0*/  BSYNC B0 ;  /* 0x0000000000007941 */ /* 0x000fea0003800000 */
.L_x_60:
[----:B------:R-:W-:-:S05]  /*1bc0*/  @P4 BRA `(.L_x_62) ;  /* 0x0000221000004947 */ /* 0x000fca0003800000 */
[----:B------:R-:W-:Y:S01]  /*1bd0*/  ISETP.GE.AND P0, PT, R16, c[0x0][0x1d4], PT ;  /* 0x0000750010007a0c */ /* 0x000fe20003f06270 */
[----:B-----5:R-:W-:Y:S01]  /*1be0*/  IMAD.MOV.U32 R13, RZ, RZ, R44 ;  /* 0x000000ffff0d7224 */ /* 0x020fe200078e002c */
[----:B------:R-:W-:Y:S01]  /*1bf0*/  MOV R8, R45 ;  /* 0x0000002d00087202 */ /* 0x000fe20000000f00 */
[----:B------:R-:W-:Y:S01]  /*1c00*/  IMAD.MOV.U32 R0, RZ, RZ, R19 ;  /* 0x000000ffff007224 */ /* 0x000fe200078e0013 */
[----:B-1----:R-:W-:Y:S01]  /*1c10*/  MOV R2, R18 ;  /* 0x0000001200027202 */ /* 0x002fe20000000f00 */
[----:B------:R-:W-:Y:S01]  /*1c20*/  IMAD.MOV.U32 R21, RZ, RZ, R40 ;  /* 0x000000ffff157224 */ /* 0x000fe200078e0028 */
[----:B------:R-:W-:Y:S01]  /*1c30*/  PRMT R42, R8, 0x5410, R13 ;  /* 0x00005410082a7816 */ /* 0x000fe2000000000d */
[----:B------:R-:W-:Y:S01]  /*1c40*/  IMAD.MOV.U32 R20, RZ, RZ, R41 ;  /* 0x000000ffff147224 */ /* 0x000fe200078e0029 */
[----:B------:R-:W-:Y:S01]  /*1c50*/  PRMT R5, R0, 0x5410, R2 ;  /* 0x0000541000057816 */ /* 0x000fe20000000002 */
[----:B------:R-:W-:Y:S01]  /*1c60*/  IMAD.MOV.U32 R13, RZ, RZ, R46 ;  /* 0x000000ffff0d7224 */ /* 0x000fe200078e002e */
[----:B------:R-:W-:Y:S01]  /*1c70*/  MOV R3, R25 ;  /* 0x0000001900037202 */ /* 0x000fe20000000f00 */
[----:B------:R-:W-:Y:S01]  /*1c80*/  IMAD.MOV.U32 R8, RZ, RZ, R47 ;  /* 0x000000ffff087224 */ /* 0x000fe200078e002f */
[----:B------:R-:W-:Y:S01]  /*1c90*/  MOV R0, R29 ;  /* 0x0000001d00007202 */ /* 0x000fe20000000f00 */
[----:B------:R-:W-:Y:S01]  /*1ca0*/  IMAD.MOV.U32 R4, RZ, RZ, R24 ;  /* 0x000000ffff047224 */ /* 0x000fe200078e0018 */
[----:B------:R-:W-:Y:S01]  /*1cb0*/  PRMT R38, R20, 0x5410, R21 ;  /* 0x0000541014267816 */ /* 0x000fe20000000015 */
[----:B------:R-:W-:Y:S01]  /*1cc0*/  IMAD.MOV.U32 R2, RZ, RZ, R28 ;  /* 0x000000ffff027224 */ /* 0x000fe200078e001c */
[----:B------:R-:W-:Y:S01]  /*1cd0*/  PRMT R43, R8, 0x5410, R13 ;  /* 0x00005410082b7816 */ /* 0x000fe2000000000d */
[----:B------:R-:W-:Y:S01]  /*1ce0*/  BSSY B0, `(.L_x_63) ;  /* 0x000003b000007945 */ /* 0x000fe20003800000 */
[----:B------:R-:W-:Y:S02]  /*1cf0*/  PRMT R6, R3, 0x5410, R4 ;  /* 0x0000541003067816 */ /* 0x000fe40000000004 */
[----:B------:R-:W-:Y:S01]  /*1d00*/  PRMT R7, R0, 0x5410, R2 ;  /* 0x0000541000077816 */ /* 0x000fe20000000002 */
[----:B------:R-:W-:-:S05]  /*1d10*/  @P0 BRA `(.L_x_64) ;  /* 0x0000037000000947 */ /* 0x000fca0003800000 */
[----:B------:R-:W-:Y:S01]  /*1d20*/  ISETP.GE.AND P0, PT, R14, c[0x0][0x27c], PT ;  /* 0x00009f000e007a0c */ /* 0x000fe20003f06270 */
[----:B------:R-:W1:Y:S01]  /*1d30*/  LDS.128 R20, [R106+0xc080] ;  /* 0x00c080006a147984 */ /* 0x000e620000000c00 */
[----:B------:R-:W-:Y:S02]  /*1d40*/  MOV R26, R32 ;  /* 0x00000020001a7202 */ /* 0x000fe40000000f00 */
[----:B------:R-:W-:Y:S02]  /*1d50*/  MOV R34, R50 ;  /* 0x0000003200227202 */ /* 0x000fe40000000f00 */
[----:B------:R-:W-:Y:S02]  /*1d60*/  MOV R27, R33 ;  /* 0x00000021001b7202 */ /* 0x000fe40000000f00 */
[----:B------:R-:W-:Y:S05]  /*1d70*/  MOV R49, R51 ;  /* 0x0000003300317202 */ /* 0x000fea0000000f00 */
[--C-:B------:R-:W-:Y:S01]  /*1d80*/  @!P0 SHF.R.U64 R31, R32, 0x10, R33.reuse ;  /* 0x00000010201f8819 */ /* 0x100fe20000001221 */
[----:B------:R-:W-:Y:S01]  /*1d90*/  @!P0 HADD2.F32 R35, -RZ, R34.H0_H0 ;  /* 0x20000022ff238230 */ /* 0x000fe20000004100 */
[----:B------:R-:W-:Y:S01]  /*1da0*/  @!P0 SHF.R.U32.HI R13, RZ, 0x10, R33 ;  /* 0x00000010ff0d8819 */ /* 0x000fe20000011621 */
[----:B------:R-:W-:Y:S01]  /*1db0*/  @!P0 HADD2.F32 R33, -RZ, R26.H0_H0 ;  /* 0x2000001aff218230 */ /* 0x000fe20000004100 */
[--C-:B------:R-:W-:Y:S01]  /*1dc0*/  @!P0 SHF.R.U64 R37, R50, 0x10, R51.reuse ;  /* 0x0000001032258819 */ /* 0x100fe20000001233 */
[----:B------:R-:W-:Y:S01]  /*1dd0*/  @!P0 HADD2.F32 R31, -RZ, R31.H0_H0 ;  /* 0x2000001fff1f8230 */ /* 0x000fe20000004100 */
[----:B------:R-:W-:Y:S01]  /*1de0*/  @!P0 SHF.R.U32.HI R39, RZ, 0x10, R51 ;  /* 0x00000010ff278819 */ /* 0x000fe20000011633 */
[----:B------:R-:W-:Y:S02]  /*1df0*/  @!P0 HADD2.F32 R27, -RZ, R27.H0_H0 ;  /* 0x2000001bff1b8230 */ /* 0x000fe40000004100 */
[----:B------:R-:W-:Y:S02]  /*1e00*/  @!P0 HADD2.F32 R37, -RZ, R37.H0_H0 ;  /* 0x20000025ff258230 */ /* 0x000fe40000004100 */
[----:B------:R-:W-:Y:S02]  /*1e10*/  @!P0 HADD2.F32 R39, -RZ, R39.H0_H0 ;  /* 0x20000027ff278230 */ /* 0x000fe40000004100 */
[----:B------:R-:W-:Y:S01]  /*1e20*/  @!P0 HADD2.F32 R13, -RZ, R13.H0_H0 ;  /* 0x2000000dff0d8230 */ /* 0x000fe20000004100 */
[----:B-1----:R-:W-:Y:S01]  /*1e30*/  @!P0 IMAD.MOV.U32 R26, RZ, RZ, R21 ;  /* 0x000000ffff1a8224 */ /* 0x002fe200078e0015 */
[----:B------:R-:W-:Y:S04]  /*1e40*/  @!P0 MOV R8, R20 ;  /* 0x0000001400088202 */ /* 0x000fe80000000f00 */
[----:B------:R-:W-:Y:S02]  /*1e50*/  @!P0 HADD2.F32 R34, -RZ, R26.H1_H1 ;  /* 0x3000001aff228230 */ /* 0x000fe40000004100 */
[--C-:B------:R-:W-:Y:S02]  /*1e60*/  @!P0 HADD2.F32 R30, -RZ, R8.reuse.H1_H1 ;  /* 0x30000008ff1e8230 */ /* 0x100fe40000004100 */
[----:B------:R-:W-:Y:S01]  /*1e70*/  @!P0 HADD2.F32 R8, -RZ, R8.H0_H0 ;  /* 0x20000008ff088230 */ /* 0x000fe20000004100 */
[----:B------:R-:W-:Y:S02]  /*1e80*/  @!P0 FMUL.FTZ R59, R34, R31 ;  /* 0x0000001f223b8220 */ /* 0x000fe40000410000 */
[-C--:B------:R-:W-:Y:S02]  /*1e90*/  @!P0 FMUL.FTZ R57, R30, R33.reuse ;  /* 0x000000211e398220 */ /* 0x080fe40000410000 */
[C---:B------:R-:W-:Y:S02]  /*1ea0*/  @!P0 FMUL.FTZ R0, R8.reuse, R33 ;  /* 0x0000002108008220 */ /* 0x040fe40000410000 */
[-C--:B------:R-:W-:Y:S01]  /*1eb0*/  @!P0 FFMA.FTZ R57, R8, R35.reuse, -R57 ;  /* 0x0000002308398223 */ /* 0x080fe20000010839 */
[----:B------:R-:W-:Y:S01]  /*1ec0*/  @!P0 HADD2.F32 R8, -RZ, R26.H0_H0 ;  /* 0x2000001aff088230 */ /* 0x000fe20000004100 */
[----:B------:R-:W-:Y:S01]  /*1ed0*/  @!P0 FFMA.FTZ R0, R30, R35, R0 ;  /* 0x000000231e008223 */ /* 0x000fe20000010000 */
[----:B------:R-:W-:Y:S01]  /*1ee0*/  @!P0 MOV R26, R22 ;  /* 0x00000016001a8202 */ /* 0x000fe20000000f00 */
[----:B------:R-:W-:Y:S02]  /*1ef0*/  @!P0 HADD2.F32 R35, -RZ, R49.H0_H0 ;  /* 0x20000031ff238230 */ /* 0x000fe40000004100 */
[----:B------:R-:W-:Y:S01]  /*1f00*/  @!P0 FMUL.FTZ R2, R8, R31 ;  /* 0x0000001f08028220 */ /* 0x000fe20000410000 */
[----:B------:R-:W-:Y:S01]  /*1f10*/  @!P0 F2FP.PACK_AB R57, R0, R57 ;  /* 0x000000390039823e */ /* 0x000fe200000000ff */
[----:B------:R-:W-:Y:S01]  /*1f20*/  @!P0 FFMA.FTZ R59, R8, R37, -R59 ;  /* 0x00000025083b8223 */ /* 0x000fe2000001083b */
[----:B------:R-:W-:Y:S01]  /*1f30*/  @!P0 MOV R8, R23 ;  /* 0x0000001700088202 */ /* 0x000fe20000000f00 */
[----:B------:R-:W-:Y:S01]  /*1f40*/  @!P0 FFMA.FTZ R2, R34, R37, R2 ;  /* 0x0000002522028223 */ /* 0x000fe20000010002 */
[--C-:B------:R-:W-:Y:S01]  /*1f50*/  @!P0 HADD2.F32 R30, -RZ, R26.reuse.H1_H1 ;  /* 0x3000001aff1e8230 */ /* 0x100fe20000004100 */
[----:B------:R-:W-:Y:S01]  /*1f60*/  @!P0 IMAD.MOV.U32 R20, RZ, RZ, R57 ;  /* 0x000000ffff148224 */ /* 0x000fe200078e0039 */
[----:B------:R-:W-:Y:S02]  /*1f70*/  @!P0 HADD2.F32 R26, -RZ, R26.H0_H0 ;  /* 0x2000001aff1a8230 */ /* 0x000fe40000004100 */
[--C-:B------:R-:W-:Y:S01]  /*1f80*/  @!P0 HADD2.F32 R36, -RZ, R8.reuse.H1_H1 ;  /* 0x30000008ff248230 */ /* 0x100fe20000004100 */
[-C--:B------:R-:W-:Y:S01]  /*1f90*/  @!P0 FMUL.FTZ R48, R30, R27.reuse ;  /* 0x0000001b1e308220 */ /* 0x080fe20000410000 */
[----:B------:R-:W-:Y:S01]  /*1fa0*/  @!P0 HADD2.F32 R8, -RZ, R8.H0_H0 ;  /* 0x20000008ff088230 */ /* 0x000fe20000004100 */
[----:B------:R-:W-:Y:S01]  /*1fb0*/  @!P0 FMUL.FTZ R3, R26, R27 ;  /* 0x0000001b1a038220 */ /* 0x000fe20000410000 */
[----:B------:R-:W-:Y:S01]  /*1fc0*/  @!P0 F2FP.PACK_AB R56, R2, R59 ;  /* 0x0000003b0238823e */ /* 0x000fe200000000ff */
[-C--:B------:R-:W-:Y:S02]  /*1fd0*/  @!P0 FMUL.FTZ R54, R36, R13.reuse ;  /* 0x0000000d24368220 */ /* 0x080fe40000410000 */
[----:B------:R-:W-:Y:S01]  /*1fe0*/  @!P0 FMUL.FTZ R4, R8, R13 ;  /* 0x0000000d08048220 */ /* 0x000fe20000410000 */
[----:B------:R-:W-:Y:S01]  /*1ff0*/  @!P0 MOV R21, R56 ;  /* 0x0000003800158202 */ /* 0x000fe20000000f00 */
[-C--:B------:R-:W-:Y:S02]  /*2000*/  @!P0 FFMA.FTZ R3, R30, R35.reuse, R3 ;  /* 0x000000231e038223 */ /* 0x080fe40000010003 */
[----:B------:R-:W-:Y:S02]  /*2010*/  @!P0 FFMA.FTZ R48, R26, R35, -R48 ;  /* 0x000000231a308223 */ /* 0x000fe40000010830 */
[-C--:B------:R-:W-:Y:S02]  /*2020*/  @!P0 FFMA.FTZ R54, R8, R39.reuse, -R54 ;  /* 0x0000002708368223 */ /* 0x080fe40000010836 */
[----:B------:R-:W-:Y:S01]  /*2030*/  @!P0 FFMA.FTZ R4, R36, R39, R4 ;  /* 0x0000002724048223 */ /* 0x000fe20000010004 */
[----:B------:R-:W-:Y:S04]  /*2040*/  @!P0 F2FP.PACK_AB R48, R3, R48 ;  /* 0x000000300330823e */ /* 0x000fe800000000ff */
[----:B------:R-:W-:Y:S02]  /*2050*/  @!P0 F2FP.PACK_AB R59, R4, R54 ;  /* 0x00000036043b823e */ /* 0x000fe400000000ff */
[----:B------:R-:W-:Y:S02]  /*2060*/  @!P0 MOV R22, R48 ;  /* 0x0000003000168202 */ /* 0x000fe40000000f00 */
[----:B------:R-:W-:Y:S05]  /*2070*/  @!P0 MOV R23, R59 ;  /* 0x0000003b00178202 */ /* 0x000fea0000000f00 */
[----:B------:R1:W-:Y:S02]  /*2080*/  STG.E.128 [R52.64], R20 ;  /* 0x0000001434007986 */ /* 0x0003e4000c101d0a */
.L_x_64:
[----:B------:R-:W-:Y:S05]  /*2090*/  BSYNC B0 ;  /* 0x0000000000007941 */ /* 0x000fea0003800000 */
.L_x_63:
[----:B------:R-:W-:Y:S01]  /*20a0*/  ISETP.GE.AND P0, PT, R11, c[0x0][0x1d4], PT ;  /* 0x000075000b007a0c */ /* 0x000fe20003f06270 */
[----:B------:R-:W-:Y:S01]  /*20b0*/  @!UPT UIADD3 URZ, URZ, URZ, URZ ;  /* 0x0000003f3f3ff290 */ /* 0x000fe2000fffe03f */
[----:B------:R-:W-:Y:S11]  /*20c0*/  BSSY B0, `(.L_x_65) ;  /* 0x0000036000007945 */ /* 0x000ff60003800000 */
[----:B------:R-:W-:-:S05]  /*20d0*/  @P0 BRA `(.L_x_66) ;  /* 0x0000034000000947 */ /* 0x000fca0003800000 */
[----:B------:R-:W-:Y:S01]  /*20e0*/  ISETP.GE.AND P0, PT, R10, c[0x0][0x27c], PT ;  /* 0x00009f000a007a0c */ /* 0x000fe20003f06270 */
[----:B-1----:R-:W1:Y:S11]  /*20f0*/  LDS.128 R20, [R106+0xd080] ;  /* 0x00d080006a147984 */ /* 0x002e760000000c00 */
[----:B------:R-:W-:Y:S01]  /*2100*/  @!UPT UIADD3 URZ, URZ, URZ, URZ ;  /* 0x0000003f3f3ff290 */ /* 0x000fe2000fffe03f */
[----:B------:R-:W-:Y:S01]  /*2110*/  @!P0 HADD2.F32 R27, -RZ, R7.H1_H1 ;  /* 0x30000007ff1b8230 */ /* 0x000fe20000004100 */
[----:B------:R-:W-:Y:S01]  /*2120*/  @!P0 SHF.R.U64 R8, R28, 0x10, R29 ;  /* 0x000000101c088819 */ /* 0x000fe2000000121d */
[----:B------:R-:W-:Y:S01]  /*2130*/  @!P0 HADD2.F32 R33, -RZ, R43.H1_H1 ;  /* 0x3000002bff218230 */ /* 0x000fe20000004100 */
[----:B------:R-:W-:Y:S01]  /*2140*/  @!P0 SHF.R.U64 R32, R46, 0x10, R47 ;  /* 0x000000102e208819 */ /* 0x000fe2000000122f */
[----:B------:R-:W-:Y:S01]  /*2150*/  @!P0 HADD2.F32 R7, -RZ, R7.H0_H0 ;  /* 0x20000007ff078230 */ /* 0x000fe20000004100 */
[----:B------:R-:W-:Y:S01]  /*2160*/  @!P0 SHF.R.U32.HI R28, RZ, 0x10, R29 ;  /* 0x00000010ff1c8819 */ /* 0x000fe2000001161d */
[----:B------:R-:W-:Y:S01]  /*2170*/  @!P0 HADD2.F32 R8, -RZ, R8.H0_H0 ;  /* 0x20000008ff088230 */ /* 0x000fe20000004100 */
[----:B------:R-:W-:Y:S01]  /*2180*/  @!P0 SHF.R.U32.HI R36, RZ, 0x10, R47 ;  /* 0x00000010ff248819 */ /* 0x000fe2000001162f */
[----:B------:R-:W-:Y:S02]  /*2190*/  @!P0 HADD2.F32 R32, -RZ, R32.H0_H0 ;  /* 0x20000020ff208230 */ /* 0x000fe40000004100 */
[----:B------:R-:W-:Y:S02]  /*21a0*/  @!P0 HADD2.F32 R28, -RZ, R28.H0_H0 ;  /* 0x2000001cff1c8230 */ /* 0x000fe40000004100 */
[----:B------:R-:W-:Y:S01]  /*21b0*/  @!P0 HADD2.F32 R36, -RZ, R36.H0_H0 ;  /* 0x20000024ff248230 */ /* 0x000fe20000004100 */
[----:B-1----:R-:W-:Y:S02]  /*21c0*/  @!P0 MOV R13, R20 ;  /* 0x00000014000d8202 */ /* 0x002fe40000000f00 */
[----:B------:R-:W-:Y:S03]  /*21d0*/  @!P0 MOV R26, R21 ;  /* 0x00000015001a8202 */ /* 0x000fe60000000f00 */
[--C-:B------:R-:W-:Y:S02]  /*21e0*/  @!P0 HADD2.F32 R31, -RZ, R13.reuse.H1_H1 ;  /* 0x3000000dff1f8230 */ /* 0x100fe40000004100 */
[----:B------:R-:W-:Y:S01]  /*21f0*/  @!P0 HADD2.F32 R30, -RZ, R13.H0_H0 ;  /* 0x2000000dff1e8230 */ /* 0x000fe20000004100 */
[----:B------:R-:W-:Y:S01]  /*2200*/  @!P0 MOV R13, R22 ;  /* 0x00000016000d8202 */ /* 0x000fe20000000f00 */
[--C-:B------:R-:W-:Y:S01]  /*2210*/  @!P0 HADD2.F32 R35, -RZ, R26.reuse.H1_H1 ;  /* 0x3000001aff238230 */ /* 0x100fe20000004100 */
[-C--:B------:R-:W-:Y:S02]  /*2220*/  @!P0 FMUL.FTZ R37, R31, R27.reuse ;  /* 0x0000001b1f258220 */ /* 0x080fe40000410000 */
[C---:B------:R-:W-:Y:S01]  /*2230*/  @!P0 FMUL.FTZ R0, R30.reuse, R27 ;  /* 0x0000001b1e008220 */ /* 0x040fe20000410000 */
[----:B------:R-:W-:Y:S01]  /*2240*/  @!P0 HADD2.F32 R27, -RZ, R26.H0_H0 ;  /* 0x2000001aff1b8230 */ /* 0x000fe20000004100 */
[-C--:B------:R-:W-:Y:S01]  /*2250*/  @!P0 FMUL.FTZ R39, R35, R8.reuse ;  /* 0x0000000823278220 */ /* 0x080fe20000410000 */
[--C-:B------:R-:W-:Y:S01]  /*2260*/  @!P0 HADD2.F32 R26, -RZ, R13.reuse.H0_H0 ;  /* 0x2000000dff1a8230 */ /* 0x100fe20000004100 */
[----:B------:R-:W-:Y:S01]  /*2270*/  @!P0 FFMA.FTZ R37, R30, R33, -R37 ;  /* 0x000000211e258223 */ /* 0x000fe20000010825 */
[----:B------:R-:W-:Y:S01]  /*2280*/  @!P0 HADD2.F32 R34, -RZ, R13.H1_H1 ;  /* 0x3000000dff228230 */ /* 0x000fe20000004100 */
[----:B------:R-:W-:Y:S01]  /*2290*/  @!P0 FMUL.FTZ R2, R27, R8 ;  /* 0x000000081b028220 */ /* 0x000fe20000410000 */
[----:B------:R-:W-:Y:S01]  /*22a0*/  @!P0 MOV R8, R23 ;  /* 0x0000001700088202 */ /* 0x000fe20000000f00 */
[----:B------:R-:W-:Y:S01]  /*22b0*/  @!P0 FFMA.FTZ R0, R31, R33, R0 ;  /* 0x000000211f008223 */ /* 0x000fe20000010000 */
[----:B------:R-:W-:Y:S01]  /*22c0*/  @!P0 HADD2.F32 R31, -RZ, R43.H0_H0 ;  /* 0x2000002bff1f8230 */ /* 0x000fe20000004100 */
[-C--:B------:R-:W-:Y:S02]  /*22d0*/  @!P0 FMUL.FTZ R3, R26, R7.reuse ;  /* 0x000000071a038220 */ /* 0x080fe40000410000 */
[----:B------:R-:W-:Y:S01]  /*22e0*/  @!P0 FMUL.FTZ R48, R34, R7 ;  /* 0x0000000722308220 */ /* 0x000fe20000410000 */
[----:B------:R-:W-:Y:S01]  /*22f0*/  @!P0 F2FP.PACK_AB R37, R0, R37 ;  /* 0x000000250025823e */ /* 0x000fe200000000ff */
[-C--:B------:R-:W-:Y:S01]  /*2300*/  @!P0 FFMA.FTZ R2, R35, R32.reuse, R2 ;  /* 0x0000002023028223 */ /* 0x080fe20000010002 */
[--C-:B------:R-:W-:Y:S01]  /*2310*/  @!P0 HADD2.F32 R33, -RZ, R8.reuse.H1_H1 ;  /* 0x30000008ff218230 */ /* 0x100fe20000004100 */
[----:B------:R-:W-:Y:S01]  /*2320*/  @!P0 FFMA.FTZ R3, R34, R31, R3 ;  /* 0x0000001f22038223 */ /* 0x000fe20000010003 */
[----:B------:R-:W-:Y:S01]  /*2330*/  @!P0 MOV R20, R37 ;  /* 0x0000002500148202 */ /* 0x000fe20000000f00 */
[----:B------:R-:W-:Y:S01]  /*2340*/  @!P0 HADD2.F32 R13, -RZ, R8.H0_H0 ;  /* 0x20000008ff0d8230 */ /* 0x000fe20000004100 */
[----:B------:R-:W-:Y:S02]  /*2350*/  @!P0 FFMA.FTZ R39, R27, R32, -R39 ;  /* 0x000000201b278223 */ /* 0x000fe40000010827 */
[-C--:B------:R-:W-:Y:S02]  /*2360*/  @!P0 FMUL.FTZ R49, R33, R28.reuse ;  /* 0x0000001c21318220 */ /* 0x080fe40000410000 */
[C---:B------:R-:W-:Y:S01]  /*2370*/  @!P0 FMUL.FTZ R4, R13.reuse, R28 ;  /* 0x0000001c0d048220 */ /* 0x040fe20000410000 */
[----:B------:R-:W-:Y:S01]  /*2380*/  @!P0 F2FP.PACK_AB R50, R2, R39 ;  /* 0x000000270232823e */ /* 0x000fe200000000ff */
[----:B------:R-:W-:Y:S02]  /*2390*/  @!P0 FFMA.FTZ R48, R26, R31, -R48 ;  /* 0x0000001f1a308223 */ /* 0x000fe40000010830 */
[----:B------:R-:W-:Y:S01]  /*23a0*/  @!P0 FFMA.FTZ R49, R13, R36, -R49 ;  /* 0x000000240d318223 */ /* 0x000fe20000010831 */
[----:B------:R-:W-:Y:S01]  /*23b0*/  @!P0 MOV R21, R50 ;  /* 0x0000003200158202 */ /* 0x000fe20000000f00 */
[----:B------:R-:W-:Y:S01]  /*23c0*/  @!P0 FFMA.FTZ R4, R33, R36, R4 ;  /* 0x0000002421048223 */ /* 0x000fe20000010004 */
[----:B------:R-:W-:Y:S04]  /*23d0*/  @!P0 F2FP.PACK_AB R48, R3, R48 ;  /* 0x000000300330823e */ /* 0x000fe800000000ff */
[----:B------:R-:W-:Y:S02]  /*23e0*/  @!P0 F2FP.PACK_AB R49, R4, R49 ;  /* 0x000000310431823e */ /* 0x000fe400000000ff */
[----:B------:R-:W-:Y:S02]  /*23f0*/  @!P0 MOV R22, R48 ;  /* 0x0000003000168202 */ /* 0x000fe40000000f00 */
[----:B------:R-:W-:Y:S05]  /*2400*/  @!P0 MOV R23, R49 ;  /* 0x0000003100178202 */ /* 0x000fea0000000f00 */
[----:B------:R1:W-:Y:S02]  /*2410*/  STG.E.128 [R52.64+0x80], R20 ;  /* 0x0000801434007986 */ /* 0x0003e4000c101d0a */
.L_x_66:
[----:B------:R-:W-:Y:S05]  /*2420*/  BSYNC B0 ;  /* 0x0000000000007941 */ /* 0x000fea0003800000 */
.L_x_65:
[----:B------:R-:W-:Y:S01]  /*2430*/  ISETP.GE.AND P0, PT, R108, c[0x0][0x1d4], PT ;  /* 0x000075006c007a0c */ /* 0x000fe20003f06270 */
[----:B------:R-:W-:Y:S01]  /*2440*/  @!UPT UIADD3 URZ, URZ, URZ, URZ ;  /* 0x0000003f3f3ff290 */ /* 0x000fe2000fffe03f */
[----:B------:R-:W-:Y:S11]  /*2450*/  BSSY B0, `(.L_x_67) ;  /* 0x0000036000007945 */ /* 0x000ff60003800000 */
[----:B------:R-:W-:-:S05]  /*2460*/  @P0 BRA `(.L_x_68) ;  /* 0x0000034000000947 */ /* 0x000fca0003800000 */
[----:B------:R-:W-:Y:S01]  /*2470*/  ISETP.GE.AND P0, PT, R12, c[0x0][0x27c], PT ;  /* 0x00009f000c007a0c */ /* 0x000fe20003f06270 */
[----:B-1----:R-:W1:Y:S11]  /*2480*/  LDS.128 R20, [R106+0xe080] ;  /* 0x00e080006a147984 */ /* 0x002e760000000c00 */
[----:B------:R-:W-:Y:S01]  /*2490*/  @!UPT UIADD3 URZ, URZ, URZ, URZ ;  /* 0x0000003f3f3ff290 */ /* 0x000fe2000fffe03f */
[--C-:B------:R-:W-:Y:S01]  /*24a0*/  @!P0 HADD2.F32 R29, -RZ, R42.reuse.H1_H1 ;  /* 0x3000002aff1d8230 */ /* 0x100fe20000004100 */
[--C-:B------:R-:W-:Y:S01]  /*24b0*/  @!P0 SHF.R.U64 R7, R24, 0x10, R25.reuse ;  /* 0x0000001018078819 */ /* 0x100fe20000001219 */
[----:B------:R-:W-:Y:S01]  /*24c0*/  @!P0 HADD2.F32 R30, -RZ, R42.H0_H0 ;  /* 0x2000002aff1e8230 */ /* 0x000fe20000004100 */
[----:B------:R-:W-:Y:S01]  /*24d0*/  @!P0 SHF.R.U32.HI R24, RZ, 0x10, R25 ;  /* 0x00000010ff188819 */ /* 0x000fe20000011619 */
[--C-:B------:R-:W-:Y:S01]  /*24e0*/  @!P0 HADD2.F32 R25, -RZ, R6.reuse.H1_H1 ;  /* 0x30000006ff198230 */ /* 0x100fe20000004100 */
[--C-:B------:R-:W-:Y:S01]  /*24f0*/  @!P0 SHF.R.U64 R31, R44, 0x10, R45.reuse ;  /* 0x000000102c1f8819 */ /* 0x100fe2000000122d */
[----:B------:R-:W-:Y:S01]  /*2500*/  @!P0 HADD2.F32 R7, -RZ, R7.H0_H0 ;  /* 0x20000007ff078230 */ /* 0x000fe20000004100 */
[----:B------:R-:W-:Y:S01]  /*2510*/  @!P0 SHF.R.U32.HI R32, RZ, 0x10, R45 ;  /* 0x00000010ff208819 */ /* 0x000fe2000001162d */
[----:B------:R-:W-:Y:S02]  /*2520*/  @!P0 HADD2.F32 R6, -RZ, R6.H0_H0 ;  /* 0x20000006ff068230 */ /* 0x000fe40000004100 */
[----:B------:R-:W-:Y:S02]  /*2530*/  @!P0 HADD2.F32 R31, -RZ, R31.H0_H0 ;  /* 0x2000001fff1f8230 */ /* 0x000fe40000004100 */
[----:B------:R-:W-:Y:S02]  /*2540*/  @!P0 HADD2.F32 R24, -RZ, R24.H0_H0 ;  /* 0x20000018ff188230 */ /* 0x000fe40000004100 */
[----:B------:R-:W-:Y:S01]  /*2550*/  @!P0 HADD2.F32 R32, -RZ, R32.H0_H0 ;  /* 0x20000020ff208230 */ /* 0x000fe20000004100 */
[----:B-1----:R-:W-:Y:S02]  /*2560*/  @!P0 MOV R8, R20 ;  /* 0x0000001400088202 */ /* 0x002fe40000000f00 */
[----:B------:R-:W-:Y:S03]  /*2570*/  @!P0 MOV R13, R21 ;  /* 0x00000015000d8202 */ /* 0x000fe60000000f00 */
[--C-:B------:R-:W-:Y:S02]  /*2580*/  @!P0 HADD2.F32 R27, -RZ, R8.reuse.H1_H1 ;  /* 0x30000008ff1b8230 */ /* 0x100fe40000004100 */
[----:B------:R-:W-:Y:S02]  /*2590*/  @!P0 HADD2.F32 R8, -RZ, R8.H0_H0 ;  /* 0x20000008ff088230 */ /* 0x000fe40000004100 */
[--C-:B------:R-:W-:Y:S01]  /*25a0*/  @!P0 HADD2.F32 R28, -RZ, R13.reuse.H1_H1 ;  /* 0x3000000dff1c8230 */ /* 0x100fe20000004100 */
[CC--:B------:R-:W-:Y:S01]  /*25b0*/  @!P0 FMUL.FTZ R33, R27.reuse, R25.reuse ;  /* 0x000000191b218220 */ /* 0x0c0fe20000410000 */
[----:B------:R-:W-:Y:S01]  /*25c0*/  @!P0 HADD2.F32 R26, -RZ, R13.H0_H0 ;  /* 0x2000000dff1a8230 */ /* 0x000fe20000004100 */
[C---:B------:R-:W-:Y:S02]  /*25d0*/  @!P0 FMUL.FTZ R0, R8.reuse, R25 ;  /* 0x0000001908008220 */ /* 0x040fe40000410000 */
[----:B------:R-:W-:Y:S01]  /*25e0*/  @!P0 FFMA.FTZ R33, R8, R29, -R33 ;  /* 0x0000001d08218223 */ /* 0x000fe20000010821 */
[----:B------:R-:W-:Y:S01]  /*25f0*/  @!P0 MOV R8, R22 ;  /* 0x0000001600088202 */ /* 0x000fe20000000f00 */
[-C--:B------:R-:W-:Y:S02]  /*2600*/  @!P0 FMUL.FTZ R35, R28, R7.reuse ;  /* 0x000000071c238220 */ /* 0x080fe40000410000 */
[----:B------:R-:W-:Y:S01]  /*2610*/  @!P0 FMUL.FTZ R2, R26, R7 ;  /* 0x000000071a028220 */ /* 0x000fe20000410000 */
[----:B------:R-:W-:Y:S01]  /*2620*/  @!P0 MOV R7, R23 ;  /* 0x0000001700078202 */ /* 0x000fe20000000f00 */
[----:B------:R-:W-:Y:S01]  /*2630*/  @!P0 FFMA.FTZ R0, R27, R29, R0 ;  /* 0x0000001d1b008223 */ /* 0x000fe20000010000 */
[--C-:B------:R-:W-:Y:S01]  /*2640*/  @!P0 HADD2.F32 R13, -RZ, R8.reuse.H0_H0 ;  /* 0x20000008ff0d8230 */ /* 0x100fe20000004100 */
[-C--:B------:R-:W-:Y:S01]  /*2650*/  @!P0 FFMA.FTZ R2, R28, R31.reuse, R2 ;  /* 0x0000001f1c028223 */ /* 0x080fe20000010002 */
[----:B------:R-:W-:Y:S01]  /*2660*/  @!P0 HADD2.F32 R27, -RZ, R8.H1_H1 ;  /* 0x30000008ff1b8230 */ /* 0x000fe20000004100 */
[----:B------:R-:W-:Y:S01]  /*2670*/  @!P0 FFMA.FTZ R35, R26, R31, -R35 ;  /* 0x0000001f1a238223 */ /* 0x000fe20000010823 */
[----:B------:R-:W-:Y:S01]  /*2680*/  @!P0 F2FP.PACK_AB R33, R0, R33 ;  /* 0x000000210021823e */ /* 0x000fe200000000ff */
[-C--:B------:R-:W-:Y:S01]  /*2690*/  @!P0 FMUL.FTZ R3, R13, R6.reuse ;  /* 0x000000060d038220 */ /* 0x080fe20000410000 */
[--C-:B------:R-:W-:Y:S01]  /*26a0*/  @!P0 HADD2.F32 R29, -RZ, R7.reuse.H1_H1 ;  /* 0x30000007ff1d8230 */ /* 0x100fe20000004100 */
[----:B------:R-:W-:Y:S01]  /*26b0*/  @!P0 FMUL.FTZ R34, R27, R6 ;  /* 0x000000061b228220 */ /* 0x000fe20000410000 */
[----:B------:R-:W-:Y:S01]  /*26c0*/  @!P0 F2FP.PACK_AB R46, R2, R35 ;  /* 0x00000023022e823e */ /* 0x000fe200000000ff */
[----:B------:R-:W-:Y:S01]  /*26d0*/  @!P0 HADD2.F32 R7, -RZ, R7.H0_H0 ;  /* 0x20000007ff078230 */ /* 0x000fe20000004100 */
[----:B------:R-:W-:Y:S01]  /*26e0*/  @!P0 MOV R20, R33 ;  /* 0x0000002100148202 */ /* 0x000fe20000000f00 */
[----:B------:R-:W-:Y:S01]  /*26f0*/  @!P0 FMUL.FTZ R36, R29, R24 ;  /* 0x000000181d248220 */ /* 0x000fe20000410000 */
[----:B------:R-:W-:Y:S01]  /*2700*/  @!P0 MOV R21, R46 ;  /* 0x0000002e00158202 */ /* 0x000fe20000000f00 */
[----:B------:R-:W-:Y:S02]  /*2710*/  @!P0 FFMA.FTZ R3, R27, R30, R3 ;  /* 0x0000001e1b038223 */ /* 0x000fe40000010003 */
[----:B------:R-:W-:Y:S02]  /*2720*/  @!P0 FMUL.FTZ R4, R7, R24 ;  /* 0x0000001807048220 */ /* 0x000fe40000410000 */
[----:B------:R-:W-:Y:S02]  /*2730*/  @!P0 FFMA.FTZ R34, R13, R30, -R34 ;  /* 0x0000001e0d228223 */ /* 0x000fe40000010822 */
[-C--:B------:R-:W-:Y:S02]  /*2740*/  @!P0 FFMA.FTZ R36, R7, R32.reuse, -R36 ;  /* 0x0000002007248223 */ /* 0x080fe40000010824 */
[----:B------:R-:W-:Y:S01]  /*2750*/  @!P0 FFMA.FTZ R4, R29, R32, R4 ;  /* 0x000000201d048223 */ /* 0x000fe20000010004 */
[----:B------:R-:W-:Y:S04]  /*2760*/  @!P0 F2FP.PACK_AB R34, R3, R34 ;  /* 0x000000220322823e */ /* 0x000fe800000000ff */
[----:B------:R-:W-:Y:S02]  /*2770*/  @!P0 F2FP.PACK_AB R35, R4, R36 ;  /* 0x000000240423823e */ /* 0x000fe400000000ff */
[----:B------:R-:W-:Y:S02]  /*2780*/  @!P0 MOV R22, R34 ;  /* 0x0000002200168202 */ /* 0x000fe40000000f00 */
[----:B------:R-:W-:Y:S05]  /*2790*/  @!P0 MOV R23, R35 ;  /* 0x0000002300178202 */ /* 0x000fea0000000f00 */
[----:B------:R1:W-:Y:S02]  /*27a0*/  STG.E.128 [R52.64+0x100], R20 ;  /* 0x0001001434007986 */ /* 0x0003e4000c101d0a */
.L_x_68:
[----:B------:R-:W-:Y:S05]  /*27b0*/  BSYNC B0 ;  /* 0x0000000000007941 */ /* 0x000fea0003800000 */
.L_x_67:
[----:B------:R-:W-:Y:S11]  /*27c0*/  ISETP.GE.AND P0, PT, R107, c[0x0][0x1d4], PT ;  /* 0x000075006b007a0c */ /* 0x000ff60003f06270 */
[----:B------:R-:W-:Y:S02]  /*27d0*/  @!UPT UIADD3 URZ, URZ, URZ, URZ ;  /* 0x0000003f3f3ff290 */ /* 0x000fe4000fffe03f */
[----:B------:R-:W-:-:S05]  /*27e0*/  @P0 BRA `(.L_x_62) ;  /* 0x000015f000000947 */ /* 0x000fca0003800000 */
[----:B------:R-:W-:Y:S01]  /*27f0*/  ISETP.GE.AND P0, PT, R9, c[0x0][0x27c], PT ;  /* 0x00009f0009007a0c */ /* 0x000fe20003f06270 */
[----:B-1----:R-:W1:Y:S11]  /*2800*/  LDS.128 R20, [R106+0xf080] ;  /* 0x00f080006a147984 */ /* 0x002e760000000c00 */
[----:B------:R-:W-:Y:S01]  /*2810*/  @!UPT UIADD3 URZ, URZ, URZ, URZ ;  /* 0x0000003f3f3ff290 */ /* 0x000fe2000fffe03f */
[--C-:B------:R-:W-:Y:S01]  /*2820*/  @!P0 HADD2.F32 R13, -RZ, R5.reuse.H1_H1 ;  /* 0x30000005ff0d8230 */ /* 0x100fe20000004100 */
        /* <DEDUP_REMOVED lines=47> */
[----:B------:R1:W-:Y:S01]  /*2b20*/  STG.E.128 [R52.64+0x180], R20 ;  /* 0x0001801434007986 */ /* 0x0003e2000c101d0a */
[----:B------:R-:W-:-:S05]  /*2b30*/  BRA `(.L_x_62) ;  /* 0x000012a000007947 */ /* 0x000fca0003800000 */
.L_x_59:
        /* <DEDUP_REMOVED lines=17> */
[----:B------:R-:W-:Y:S01]  /*2c50*/  ISETP.GE.AND P2, PT, R11, c[0x0][0x27c], PT ;  /* 0x00009f000b007a0c */ /* 0x000fe20003f46270 */
[----:B------:R-:W-:Y:S01]  /*2c60*/  IMAD.X R7, R0, 0x1, R71, P0 ;  /* 0x0000000100077824 */ /* 0x000fe200000e0647 */
[----:B------:R-:W-:Y:S01]  /*2c70*/  LEA R20, P1, R2, c[0x0][0x270], 0x1 ;  /* 0x00009c0002147a11 */ /* 0x000fe200078208ff */
[----:B------:R-:W-:Y:S01]  /*2c80*/  CS2R R26, SRZ ;  /* 0x00000000001a7805 */ /* 0x000fe2000001ff00 */
[----:B------:R-:W-:Y:S01]  /*2c90*/  LEA R6, P0, R4, c[0x0][0x288], 0x1 ;  /* 0x0000a20004067a11 */ /* 0x000fe200078008ff */
[----:B------:R-:W-:Y:S01]  /*2ca0*/  CS2R R24, SRZ ;  /* 0x0000000000187805 */ /* 0x000fe2000001ff00 */
[----:B------:R-:W-:Y:S02]  /*2cb0*/  LEA.HI.X R21, R2, c[0x0][0x274], R3, 0x1, P1 ;  /* 0x00009d0002157a11 */ /* 0x000fe400008f0c03 */
[----:B------:R-:W-:Y:S03]  /*2cc0*/  LEA.HI.X R7, R4, c[0x0][0x28c], R7, 0x1, P0 ;  /* 0x0000a30004077a11 */ /* 0x000fe600000f0c07 */
[----:B------:R1:W5:Y:S04]  /*2cd0*/  @!P3 LDG.E.128 R40, [R20.64] ;  /* 0x0000000a1428b981 */ /* 0x000368000c1e1d00 */
[----:B------:R1:W5:Y:S04]  /*2ce0*/  @!P2 LDG.E.128 R56, [R20.64+0x80] ;  /* 0x0000800a1438a981 */ /* 0x000368000c1e1d00 */
[----:B------:R1:W5:Y:S04]  /*2cf0*/  @!P3 LDG.E.128 R28, [R6.64] ;  /* 0x0000000a061cb981 */ /* 0x000368000c1e1d00 */
[----:B------:R1:W5:Y:S02]  /*2d00*/  @!P2 LDG.E.128 R24, [R6.64+0x80] ;  /* 0x0000800a0618a981 */ /* 0x000364000c1e1d00 */
.L_x_70:
[----:B------:R-:W-:Y:S05]  /*2d10*/  BSYNC B0 ;  /* 0x0000000000007941 */ /* 0x000fea0003800000 */
.L_x_69:
[----:B------:R-:W-:Y:S04]  /*2d20*/  IADD3 R135, P0, R132, R18, RZ ;  /* 0x0000001284877210 */ /* 0x000fe80007f1e0ff */
[----:B------:R-:W-:Y:S01]  /*2d30*/  IADD3.X R74, R5, R80, RZ, P0, !PT ;  /* 0x00000050054a7210 */ /* 0x000fe200007fe4ff */
[----:B------:R-:W-:-:S05]  /*2d40*/  @P4 BRA `(.L_x_62) ;  /* 0x0000109000004947 */ /* 0x000fca0003800000 */
[----:B------:R-:W-:Y:S01]  /*2d50*/  ISETP.GE.AND P0, PT, R16, c[0x0][0x1d4], PT ;  /* 0x0000750010007a0c */ /* 0x000fe20003f06270 */
[----:B-----5:R-:W-:Y:S01]  /*2d60*/  IMAD.MOV.U32 R8, RZ, RZ, R58 ;  /* 0x000000ffff087224 */ /* 0x020fe200078e003a */
[----:B-1----:R-:W-:Y:S01]  /*2d70*/  MOV R6, R56 ;  /* 0x0000003800067202 */ /* 0x002fe20000000f00 */
        /* <DEDUP_REMOVED lines=12> */
[----:B------:R-:W-:Y:S01]  /*2e40*/  IMAD.MOV.U32 R33, RZ, RZ, R29 ;  /* 0x000000ffff217224 */ /* 0x000fe200078e001d */
[----:B------:R-:W-:Y:S01]  /*2e50*/  ISETP.GE.AND P0, PT, R16, c[0x0][0x27c], PT ;  /* 0x00009f0010007a0c */ /* 0x000fe20003f06270 */
[----:B------:R-:W1:Y:S01]  /*2e60*/  LDS.128 R60, [R94+0xc080] ;  /* 0x00c080005e3c7984 */ /* 0x000e620000000c00 */
[----:B------:R-:W-:Y:S01]  /*2e70*/  ISETP.GE.AND P1, PT, R99, c[0x0][0x1d4], PT ;  /* 0x0000750063007a0c */ /* 0x000fe20003f26270 */
[----:B------:R-:W-:Y:S01]  /*2e80*/  IMAD.MOV.U32 R19, RZ, RZ, R31 ;  /* 0x000000ffff137224 */ /* 0x000fe200078e001f */
[----:B------:R-:W-:Y:S01]  /*2e90*/  MOV R35, R28 ;  /* 0x0000001c00237202 */ /* 0x000fe20000000f00 */
[----:B------:R-:W-:Y:S01]  /*2ea0*/  IMAD.MOV.U32 R49, RZ, RZ, R43 ;  /* 0x000000ffff317224 */ /* 0x000fe200078e002b */
[-C--:B------:R-:W-:Y:S01]  /*2eb0*/  IADD3 R76, P3, P2, R128, R135.reuse, R101 ;  /* 0x00000087804c7210 */ /* 0x080fe20007a7e065 */
[----:B------:R-:W-:Y:S01]  /*2ec0*/  IMAD.MOV.U32 R44, RZ, RZ, R41 ;  /* 0x000000ffff2c7224 */ /* 0x000fe200078e0029 */
[----:B------:R-:W-:Y:S01]  /*2ed0*/  MOV R50, R40 ;  /* 0x0000002800327202 */ /* 0x000fe20000000f00 */
[----:B------:R-:W2:Y:S01]  /*2ee0*/  LDS.128 R20, [R95+0xc080] ;  /* 0x00c080005f147984 */ /* 0x000ea20000000c00 */
[----:B------:R-:W-:Y:S02]  /*2ef0*/  LEA R138, P4, R76, c[0x0][0x1c8], 0x1 ;  /* 0x000072004c8a7a11 */ /* 0x000fe400078808ff */
[C---:B------:R-:W-:Y:S01]  /*2f00*/  IADD3.X R137, R79.reuse, R74, R92, P3, P2 ;  /* 0x0000004a4f897210 */ /* 0x040fe20001fe445c */
[----:B------:R-:W-:Y:S01]  /*2f10*/  @!P0 HADD2.F32 R37, -RZ, R35.H0_H0 ;  /* 0x20000023ff258230 */ /* 0x000fe20000004100 */
[--C-:B------:R-:W-:Y:S01]  /*2f20*/  @!P0 SHF.R.U64 R47, R42, 0x10, R43.reuse ;  /* 0x000000102a2f8819 */ /* 0x100fe2000000122b */
[----:B------:R-:W-:Y:S01]  /*2f30*/  @!P0 HADD2.F32 R36, -RZ, R33.H0_H0 ;  /* 0x20000021ff248230 */ /* 0x000fe20000004100 */
[----:B------:R-:W-:Y:S01]  /*2f40*/  @!P0 SHF.R.U32.HI R52, RZ, 0x10, R43 ;  /* 0x00000010ff348819 */ /* 0x000fe2000001162b */
[----:B------:R-:W-:Y:S01]  /*2f50*/  @!P0 HADD2.F32 R44, -RZ, R44.H0_H0 ;  /* 0x2000002cff2c8230 */ /* 0x000fe20000004100 */
[--C-:B------:R-:W-:Y:S01]  /*2f60*/  @!P0 SHF.R.U32.HI R32, RZ, 0x10, R29.reuse ;  /* 0x00000010ff208819 */ /* 0x100fe2000001161d */
[----:B------:R-:W-:Y:S01]  /*2f70*/  @!P0 HADD2.F32 R47, -RZ, R47.H0_H0 ;  /* 0x2000002fff2f8230 */ /* 0x000fe20000004100 */
[----:B------:R-:W-:Y:S01]  /*2f80*/  @!P0 SHF.R.U64 R34, R28, 0x10, R29 ;  /* 0x000000101c228819 */ /* 0x000fe2000000121d */
[----:B------:R-:W-:Y:S01]  /*2f90*/  @!P0 HADD2.F32 R52, -RZ, R52.H0_H0 ;  /* 0x20000034ff348230 */ /* 0x000fe20000004100 */
[--C-:B------:R-:W-:Y:S01]  /*2fa0*/  @!P0 SHF.R.U64 R29, R30, 0x10, R31.reuse ;  /* 0x000000101e1d8819 */ /* 0x100fe2000000121f */
[----:B------:R-:W-:Y:S01]  /*2fb0*/  @!P0 HADD2.F32 R32, -RZ, R32.H0_H0 ;  /* 0x20000020ff208230 */ /* 0x000fe20000004100 */
[----:B------:R-:W-:Y:S01]  /*2fc0*/  MOV R28, R30 ;  /* 0x0000001e001c7202 */ /* 0x000fe20000000f00 */
[----:B------:R-:W-:Y:S01]  /*2fd0*/  @!P0 HADD2.F32 R34, -RZ, R34.H0_H0 ;  /* 0x20000022ff228230 */ /* 0x000fe20000004100 */
[----:B------:R-:W-:Y:S01]  /*2fe0*/  @!P0 SHF.R.U32.HI R30, RZ, 0x10, R31 ;  /* 0x00000010ff1e8819 */ /* 0x000fe2000001161f */
[----:B------:R-:W-:Y:S01]  /*2ff0*/  @!P0 HADD2.F32 R29, -RZ, R29.H0_H0 ;  /* 0x2000001dff1d8230 */ /* 0x000fe20000004100 */
[----:B------:R-:W-:Y:S02]  /*3000*/  LEA.HI.X R139, R76, c[0x0][0x1cc], R137, 0x1, P4 ;  /* 0x000073004c8b7a11 */ /* 0x000fe400020f0c89 */
[----:B------:R-:W-:Y:S01]  /*3010*/  @!P1 IADD3 R141, P3, P2, R128, R135, R99 ;  /* 0x00000087808d9210 */ /* 0x000fe20007a7e063 */
[----:B------:R-:W-:Y:S01]  /*3020*/  @!P0 HADD2.F32 R30, -RZ, R30.H0_H0 ;  /* 0x2000001eff1e8230 */ /* 0x000fe20000004100 */
[--C-:B------:R-:W-:Y:S02]  /*3030*/  @!P0 SHF.R.U32.HI R46, RZ, 0x10, R41.reuse ;  /* 0x00000010ff2e8819 */ /* 0x100fe40000011629 */
[----:B------:R-:W-:Y:S02]  /*3040*/  @!P1 IADD3.X R134, R79, R74, R88, P3, P2 ;  /* 0x0000004a4f869210 */ /* 0x000fe40001fe4458 */
[C---:B------:R-:W-:Y:S01]  /*3050*/  @!P1 LEA R136, P2, R141.reuse, c[0x0][0x1c8], 0x1 ;  /* 0x000072008d889a11 */ /* 0x040fe200078408ff */
[----:B------:R-:W-:Y:S01]  /*3060*/  @!P0 HADD2.F32 R46, -RZ, R46.H0_H0 ;  /* 0x2000002eff2e8230 */ /* 0x000fe20000004100 */
[----:B------:R-:W-:Y:S01]  /*3070*/  @!P0 SHF.R.U64 R40, R40, 0x10, R41 ;  /* 0x0000001028288819 */ /* 0x000fe20000001229 */
[----:B------:R-:W-:Y:S01]  /*3080*/  @!P0 HADD2.F32 R41, -RZ, R50.H0_H0 ;  /* 0x20000032ff298230 */ /* 0x000fe20000004100 */
[----:B------:R-:W-:Y:S01]  /*3090*/  @!P1 LEA.HI.X R137, R141, c[0x0][0x1cc], R134, 0x1, P2 ;  /* 0x000073008d899a11 */ /* 0x000fe200010f0c86 */
[----:B-1----:R-:W-:Y:S01]  /*30a0*/  @!P0 IMAD.MOV.U32 R50, RZ, RZ, R62 ;  /* 0x000000ffff328224 */ /* 0x002fe200078e003e */
[----:B------:R-:W-:Y:S01]  /*30b0*/  @!P0 MOV R43, R60 ;  /* 0x0000003c002b8202 */ /* 0x000fe20000000f00 */
[----:B------:R-:W-:Y:S01]  /*30c0*/  @!P0 HADD2.F32 R40, -RZ, R40.H0_H0 ;  /* 0x20000028ff288230 */ /* 0x000fe20000004100 */
[----:B------:R-:W-:Y:S02]  /*30d0*/  @!P0 MOV R48, R61 ;  /* 0x0000003d00308202 */ /* 0x000fe40000000f00 */
[----:B------:R-:W-:Y:S01]  /*30e0*/  @!P0 MOV R51, R63 ;  /* 0x0000003f00338202 */ /* 0x000fe20000000f00 */
[----:B------:R-:W-:Y:S01]  /*30f0*/  @!P0 HADD2.F32 R39, -RZ, R43.H0_H0 ;  /* 0x2000002bff278230 */ /* 0x000fe20000004100 */
[----:B------:R-:W-:Y:S01]  /*3100*/  MOV R45, R42 ;  /* 0x0000002a002d7202 */ /* 0x000fe20000000f00 */
[----:B--2---:R-:W-:Y:S01]  /*3110*/  @!P0 IMAD.MOV.U32 R31, RZ, RZ, R20 ;  /* 0x000000ffff1f8224 */ /* 0x004fe200078e0014 */
[----:B------:R-:W-:Y:S01]  /*3120*/  @!P0 MOV R35, R21 ;  /* 0x0000001500238202 */ /* 0x000fe20000000f00 */
[--C-:B------:R-:W-:Y:S01]  /*3130*/  @!P0 HADD2.F32 R42, -RZ, R48.reuse.H0_H0 ;  /* 0x20000030ff2a8230 */ /* 0x100fe20000004100 */
[CC--:B------:R-:W-:Y:S02]  /*3140*/  @!P0 FMUL.FTZ R76, R39.reuse, R37.reuse ;  /* 0x00000025274c8220 */ /* 0x0c0fe40000410000 */
[----:B------:R-:W-:Y:S02]  /*3150*/  @!P0 HADD2.F32 R38, -RZ, R31.H0_H0 ;  /* 0x2000001fff268230 */ /* 0x000fe40000004100 */
[-C--:B------:R-:W-:Y:S01]  /*3160*/  @!P0 FMUL.FTZ R134, R42, R36.reuse ;  /* 0x000000242a868220 */ /* 0x080fe20000410000 */
[----:B------:R-:W-:Y:S02]  /*3170*/  @!P0 HADD2.F32 R33, -RZ, R35.H0_H0 ;  /* 0x20000023ff218230 */ /* 0x000fe40000004100 */
[C---:B------:R-:W-:Y:S01]  /*3180*/  @!P0 FMUL.FTZ R0, R38.reuse, R37 ;  /* 0x0000002526008220 */ /* 0x040fe20000410000 */
[----:B------:R-:W-:Y:S01]  /*3190*/  @!P0 HADD2.F32 R31, -RZ, R31.H1_H1 ;  /* 0x3000001fff1f8230 */ /* 0x000fe20000004100 */
[-C--:B------:R-:W-:Y:S02]  /*31a0*/  @!P0 FFMA.FTZ R76, R38, R41.reuse, -R76 ;  /* 0x00000029264c8223 */ /* 0x080fe4000001084c */
[----:B------:R-:W-:Y:S01]  /*31b0*/  @!P0 FFMA.FTZ R0, R39, R41, R0 ;  /* 0x0000002927008223 */ /* 0x000fe20000010000 */
[----:B------:R-:W-:Y:S01]  /*31c0*/  @!P0 HADD2.F32 R41, -RZ, R48.H1_H1 ;  /* 0x30000030ff298230 */ /* 0x000fe20000004100 */
[C---:B------:R-:W-:Y:S01]  /*31d0*/  @!P0 FMUL.FTZ R3, R33.reuse, R36 ;  /* 0x0000002421038220 */ /* 0x040fe20000410000 */
[----:B------:R-:W-:Y:S01]  /*31e0*/  @!P0 HADD2.F32 R39, -RZ, R43.H1_H1 ;  /* 0x3000002bff278230 */ /* 0x000fe20000004100 */
[----:B------:R-:W-:Y:S01]  /*31f0*/  @!P0 FFMA.FTZ R134, R33, R44, -R134 ;  /* 0x0000002c21868223 */ /* 0x000fe20000010886 */
[----:B------:R-:W-:Y:S01]  /*3200*/  @!P0 HADD2.F32 R33, -RZ, R35.H1_H1 ;  /* 0x30000023ff218230 */ /* 0x000fe20000004100 */
[----:B------:R-:W-:Y:S01]  /*3210*/  @!P0 FMUL.FTZ R141, R41, R32 ;  /* 0x00000020298d8220 */ /* 0x000fe20000410000 */
[----:B------:R-:W-:Y:S01]  /*3220*/  @!P0 HADD2.F32 R43, -RZ, R45.H0_H0 ;  /* 0x2000002dff2b8230 */ /* 0x000fe20000004100 */
[----:B------:R-:W-:Y:S01]  /*3230*/  @!P0 FMUL.FTZ R143, R39, R34 ;  /* 0x00000022278f8220 */ /* 0x000fe20000410000 */
[--C-:B------:R-:W-:Y:S01]  /*3240*/  @!P0 HADD2.F32 R45, -RZ, R50.reuse.H1_H1 ;  /* 0x30000032ff2d8230 */ /* 0x100fe20000004100 */
[C---:B------:R-:W-:Y:S01]  /*3250*/  @!P0 FMUL.FTZ R4, R33.reuse, R32 ;  /* 0x0000002021048220 */ /* 0x040fe20000410000 */
[----:B------:R-:W-:Y:S01]  /*3260*/  @!P0 HADD2.F32 R48, -RZ, R50.H0_H0 ;  /* 0x20000032ff308230 */ /* 0x000fe20000004100 */
[----:B------:R-:W-:Y:S01]  /*3270*/  @!P0 FFMA.FTZ R141, R33, R46, -R141 ;  /* 0x0000002e218d8223 */ /* 0x000fe2000001088d */
[----:B------:R-:W-:Y:S01]  /*3280*/  @!P0 MOV R33, R22 ;  /* 0x0000001600218202 */ /* 0x000fe20000000f00 */
[C---:B------:R-:W-:Y:S01]  /*3290*/  @!P0 FMUL.FTZ R2, R31.reuse, R34 ;  /* 0x000000221f028220 */ /* 0x040fe20000410000 */
[----:B------:R-:W-:Y:S01]  /*32a0*/  @!P0 HADD2.F32 R50, -RZ, R49.H0_H0 ;  /* 0x20000031ff328230 */ /* 0x000fe20000004100 */
[-C--:B------:R-:W-:Y:S01]  /*32b0*/  @!P0 FFMA.FTZ R143, R31, R40.reuse, -R143 ;  /* 0x000000281f8f8223 */ /* 0x080fe2000001088f */
[----:B------:R-:W-:Y:S01]  /*32c0*/  @!P0 HADD2.F32 R31, -RZ, R28.H0_H0 ;  /* 0x2000001cff1f8230 */ /* 0x000fe20000004100 */
[----:B------:R-:W-:Y:S01]  /*32d0*/  @!P0 FMUL.FTZ R145, R45, R29 ;  /* 0x0000001d2d918220 */ /* 0x000fe20000410000 */
[----:B------:R-:W-:Y:S01]  /*32e0*/  @!P0 HADD2.F32 R28, -RZ, R33.H1_H1 ;  /* 0x30000021ff1c8230 */ /* 0x000fe20000004100 */
[----:B------:R-:W-:Y:S01]  /*32f0*/  @!P0 FFMA.FTZ R2, R39, R40, R2 ;  /* 0x0000002827028223 */ /* 0x000fe20000010002 */
[----:B------:R-:W-:Y:S01]  /*3300*/  @!P0 F2FP.PACK_AB R134, R141, R134 ;  /* 0x000000868d86823e */ /* 0x000fe200000000ff */
[----:B------:R-:W-:Y:S01]  /*3310*/  @!P0 FMUL.FTZ R140, R48, R31 ;  /* 0x0000001f308c8220 */ /* 0x000fe20000410000 */
[----:B------:R-:W-:Y:S01]  /*3320*/  @!P0 F2FP.PACK_AB R143, R143, R76 ;  /* 0x0000004c8f8f823e */ /* 0x000fe200000000ff */
[C---:B------:R-:W-:Y:S01]  /*3330*/  @!P0 FMUL.FTZ R6, R28.reuse, R29 ;  /* 0x0000001d1c068220 */ /* 0x040fe20000410000 */
[----:B------:R-:W-:Y:S01]  /*3340*/  @!P0 MOV R21, R134 ;  /* 0x0000008600158202 */ /* 0x000fe20000000f00 */
[----:B------:R-:W-:Y:S01]  /*3350*/  @!P0 FFMA.FTZ R145, R28, R47, -R145 ;  /* 0x0000002f1c918223 */ /* 0x000fe20000010891 */
[----:B------:R-:W-:Y:S01]  /*3360*/  @!P0 HADD2.F32 R28, -RZ, R19.H0_H0 ;  /* 0x20000013ff1c8230 */ /* 0x000fe20000004100 */
[----:B------:R-:W-:Y:S01]  /*3370*/  @!P0 IMAD.MOV.U32 R19, RZ, RZ, R23 ;  /* 0x000000ffff138224 */ /* 0x000fe200078e0017 */
[--C-:B------:R-:W-:Y:S01]  /*3380*/  @!P0 HADD2.F32 R49, -RZ, R51.reuse.H0_H0 ;  /* 0x20000033ff318230 */ /* 0x100fe20000004100 */
[----:B------:R-:W-:Y:S01]  /*3390*/  @!P0 FFMA.FTZ R3, R42, R44, R3 ;  /* 0x0000002c2a038223 */ /* 0x000fe20000010003 */
[----:B------:R-:W-:Y:S01]  /*33a0*/  @!P0 HADD2.F32 R51, -RZ, R51.H1_H1 ;  /* 0x30000033ff338230 */ /* 0x000fe20000004100 */
[----:B------:R-:W-:Y:S01]  /*33b0*/  @!P0 FFMA.FTZ R4, R41, R46, R4 ;  /* 0x0000002e29048223 */ /* 0x000fe20000010004 */
[----:B------:R-:W-:Y:S01]  /*33c0*/  @!P0 HADD2.F32 R32, -RZ, R33.H0_H0 ;  /* 0x20000021ff208230 */ /* 0x000fe20000004100 */
[----:B------:R-:W-:Y:S01]  /*33d0*/  @!P0 FMUL.FTZ R144, R49, R28 ;  /* 0x0000001c31908220 */ /* 0x000fe20000410000 */
[--C-:B------:R-:W-:Y:S01]  /*33e0*/  @!P0 HADD2.F32 R29, -RZ, R19.reuse.H0_H0 ;  /* 0x20000013ff1d8230 */ /* 0x100fe20000004100 */
[----:B------:R-:W-:Y:S01]  /*33f0*/  @!P0 FMUL.FTZ R142, R51, R30 ;  /* 0x0000001e338e8220 */ /* 0x000fe20000410000 */
[----:B------:R-:W-:Y:S01]  /*3400*/  @!P0 HADD2.F32 R19, -RZ, R19.H1_H1 ;  /* 0x30000013ff138230 */ /* 0x000fe20000004100 */
[C---:B------:R-:W-:Y:S01]  /*3410*/  @!P0 FMUL.FTZ R5, R32.reuse, R31 ;  /* 0x0000001f20058220 */ /* 0x040fe20000410000 */
[----:B------:R-:W-:Y:S01]  /*3420*/  @!P0 MOV R20, R143 ;  /* 0x0000008f00148202 */ /* 0x000fe20000000f00 */
[----:B------:R-:W-:Y:S01]  /*3430*/  @!P0 FFMA.FTZ R140, R32, R43, -R140 ;  /* 0x0000002b208c8223 */ /* 0x000fe2000001088c */
[----:B------:R-:W-:Y:S01]  /*3440*/  @!P0 F2FP.PACK_AB R143, R4, R3 ;  /* 0x00000003048f823e */ /* 0x000fe200000000ff */
[----:B------:R-:W-:Y:S01]  /*3450*/  @!P0 FFMA.FTZ R144, R29, R50, -R144 ;  /* 0x000000321d908223 */ /* 0x000fe20000010890 */
[----:B------:R-:W-:Y:S01]  /*3460*/  @!P0 F2FP.PACK_AB R76, R2, R0 ;  /* 0x00000000024c823e */ /* 0x000fe200000000ff */
[----:B------:R-:W-:Y:S01]  /*3470*/  @!P0 FFMA.FTZ R142, R19, R52, -R142 ;  /* 0x00000034138e8223 */ /* 0x000fe2000001088e */
[----:B------:R-:W-:Y:S01]  /*3480*/  @!P0 F2FP.PACK_AB R140, R145, R140 ;  /* 0x0000008c918c823e */ /* 0x000fe200000000ff */
[----:B------:R-:W-:Y:S01]  /*3490*/  @!P0 FFMA.FTZ R5, R48, R43, R5 ;  /* 0x0000002b30058223 */ /* 0x000fe20000010005 */
[----:B------:R-:W-:Y:S01]  /*34a0*/  @!P0 MOV R60, R76 ;  /* 0x0000004c003c8202 */ /* 0x000fe20000000f00 */
[----:B------:R-:W-:Y:S01]  /*34b0*/  @!P0 FMUL.FTZ R7, R29, R28 ;  /* 0x0000001c1d078220 */ /* 0x000fe20000410000 */
[----:B------:R-:W-:Y:S01]  /*34c0*/  @!P0 F2FP.PACK_AB R141, R142, R144 ;  /* 0x000000908e8d823e */ /* 0x000fe200000000ff */
[----:B------:R-:W-:Y:S02]  /*34d0*/  @!P0 FFMA.FTZ R6, R45, R47, R6 ;  /* 0x0000002f2d068223 */ /* 0x000fe40000010006 */
[----:B------:R-:W-:Y:S01]  /*34e0*/  @!P0 FMUL.FTZ R8, R19, R30 ;  /* 0x0000001e13088220 */ /* 0x000fe20000410000 */
[----:B------:R-:W-:Y:S01]  /*34f0*/  @!P0 MOV R23, R141 ;  /* 0x0000008d00178202 */ /* 0x000fe20000000f00 */
[----:B------:R-:W-:Y:S01]  /*3500*/  @!P0 FFMA.FTZ R7, R49, R50, R7 ;  /* 0x0000003231078223 */ /* 0x000fe20000010007 */
[----:B------:R-:W-:Y:S01]  /*3510*/  @!P0 F2FP.PACK_AB R134, R6, R5 ;  /* 0x000000050686823e */ /* 0x000fe200000000ff */
[----:B------:R-:W-:Y:S02]  /*3520*/  @!P0 FFMA.FTZ R8, R51, R52, R8 ;  /* 0x0000003433088223 */ /* 0x000fe40000010008 */
[----:B------:R-:W-:Y:S01]  /*3530*/  @!P0 IMAD.MOV.U32 R22, RZ, RZ, R140 ;  /* 0x000000ffff168224 */ /* 0x000fe200078e008c */
[----:B------:R-:W-:Y:S01]  /*3540*/  @!P0 MOV R62, R134 ;  /* 0x00000086003e8202 */ /* 0x000fe20000000f00 */
[----:B------:R-:W-:Y:S01]  /*3550*/  @!P0 IMAD.MOV.U32 R61, RZ, RZ, R143 ;  /* 0x000000ffff3d8224 */ /* 0x000fe200078e008f */
[----:B------:R-:W-:Y:S02]  /*3560*/  @!P0 F2FP.PACK_AB R145, R8, R7 ;  /* 0x000000070891823e */ /* 0x000fe400000000ff */
[----:B------:R1:W-:Y:S02]  /*3570*/  STG.E.128 [R138.64], R20 ;  /* 0x000000148a007986 */ /* 0x0003e4000c101d0a */
[----:B------:R-:W-:Y:S06]  /*3580*/  @!P0 MOV R63, R145 ;  /* 0x00000091003f8202 */ /* 0x000fec0000000f00 */
[----:B------:R1:W-:Y:S02]  /*3590*/  @!P1 STG.E.128 [R136.64], R60 ;  /* 0x0000003c88009986 */ /* 0x0003e4000c101d0a */
.L_x_72:
[----:B------:R-:W-:Y:S05]  /*35a0*/  BSYNC B0 ;  /* 0x0000000000007941 */ /* 0x000fea0003800000 */
.L_x_71:
[----:B------:R-:W-:Y:S11]  /*35b0*/  ISETP.GE.AND P0, PT, R11, c[0x0][0x1d4], PT ;  /* 0x000075000b007a0c */ /* 0x000ff60003f06270 */
[----:B------:R-:W-:Y:S02]  /*35c0*/  @!UPT UIADD3 URZ, URZ, URZ, URZ ;  /* 0x0000003f3f3ff290 */ /* 0x000fe4000fffe03f */
[----:B------:R-:W-:-:S05]  /*35d0*/  @P0 BRA `(.L_x_62) ;  /* 0x0000080000000947 */ /* 0x000fca0003800000 */
[----:B------:R-:W-:Y:S01]  /*35e0*/  LDS.128 R48, [R91+0xc080] ;  /* 0x00c080005b307984 */ /* 0x000fe20000000c00 */
[----:B------:R-:W-:Y:S02]  /*35f0*/  ISETP.GE.AND P0, PT, R11, c[0x0][0x27c], PT ;  /* 0x00009f000b007a0c */ /* 0x000fe40003f06270 */
[----:B-1----:R-:W-:Y:S04]  /*3600*/  IADD3 R60, P2, P1, R128, R135, R100 ;  /* 0x00000087803c7210 */ /* 0x002fe8000795e064 */
[----:B------:R-:W-:Y:S01]  /*3610*/  IADD3.X R61, R79, R74, R90, P2, P1 ;  /* 0x0000004a4f3d7210 */ /* 0x000fe200017e245a */
[----:B------:R-:W1:Y:S01]  /*3620*/  LDS.128 R20, [R93+0xc080] ;  /* 0x00c080005d147984 */ /* 0x000e620000000c00 */
[C---:B------:R-:W-:Y:S04]  /*3630*/  LEA R62, P1, R60.reuse, c[0x0][0x1c8], 0x1 ;  /* 0x000072003c3e7a11 */ /* 0x040fe800078208ff */
[----:B------:R-:W-:Y:S01]  /*3640*/  LEA.HI.X R63, R60, c[0x0][0x1cc], R61, 0x1, P1 ;  /* 0x000073003c3f7a11 */ /* 0x000fe200008f0c3d */
[----:B------:R-:W-:Y:S01]  /*3650*/  @!P0 HADD2.F32 R30, -RZ, R18.H1_H1 ;  /* 0x30000012ff1e8230 */ /* 0x000fe20000004100 */
[--C-:B------:R-:W-:Y:S01]  /*3660*/  @!P0 SHF.R.U64 R28, R24, 0x10, R25.reuse ;  /* 0x00000010181c8819 */ /* 0x100fe20000001219 */
[----:B------:R-:W-:Y:S01]  /*3670*/  @!P0 HADD2.F32 R38, -RZ, R54.H1_H1 ;  /* 0x30000036ff268230 */ /* 0x000fe20000004100 */
[----:B------:R-:W-:Y:S01]  /*3680*/  @!P0 SHF.R.U32.HI R19, RZ, 0x10, R25 ;  /* 0x00000010ff138819 */ /* 0x000fe20000011619 */
[----:B------:R-:W-:Y:S01]  /*3690*/  @!P0 HADD2.F32 R29, -RZ, R18.H0_H0 ;  /* 0x20000012ff1d8230 */ /* 0x000fe20000004100 */
[--C-:B------:R-:W-:Y:S01]  /*36a0*/  @!P0 SHF.R.U32.HI R24, RZ, 0x10, R27.reuse ;  /* 0x00000010ff188819 */ /* 0x100fe2000001161b */
[----:B------:R-:W-:Y:S01]  /*36b0*/  @!P0 HADD2.F32 R33, -RZ, R54.H0_H0 ;  /* 0x20000036ff218230 */ /* 0x000fe20000004100 */
[----:B------:R-:W-:Y:S01]  /*36c0*/  @!P0 SHF.R.U64 R26, R26, 0x10, R27 ;  /* 0x000000101a1a8819 */ /* 0x000fe2000000121b */
[--C-:B------:R-:W-:Y:S01]  /*36d0*/  @!P0 HADD2.F32 R46, -RZ, R53.reuse.H1_H1 ;  /* 0x30000035ff2e8230 */ /* 0x100fe20000004100 */
[--C-:B------:R-:W-:Y:S01]  /*36e0*/  @!P0 SHF.R.U64 R35, R56, 0x10, R57.reuse ;  /* 0x0000001038238819 */ /* 0x100fe20000001239 */
[----:B------:R-:W-:Y:S01]  /*36f0*/  @!P0 HADD2.F32 R41, -RZ, R53.H0_H0 ;  /* 0x20000035ff298230 */ /* 0x000fe20000004100 */
[----:B------:R-:W-:Y:S02]  /*3700*/  @!P0 SHF.R.U32.HI R39, RZ, 0x10, R57 ;  /* 0x00000010ff278819 */ /* 0x000fe40000011639 */
[--C-:B------:R-:W-:Y:S01]  /*3710*/  @!P0 SHF.R.U32.HI R47, RZ, 0x10, R59.reuse ;  /* 0x00000010ff2f8819 */ /* 0x100fe2000001163b */
[----:B------:R-:W-:Y:S01]  /*3720*/  @!P0 HADD2.F32 R35, -RZ, R35.H0_H0 ;  /* 0x20000023ff238230 */ /* 0x000fe20000004100 */
[----:B------:R-:W-:Y:S01]  /*3730*/  @!P0 SHF.R.U64 R43, R58, 0x10, R59 ;  /* 0x000000103a2b8819 */ /* 0x000fe2000000123b */
[----:B------:R-:W-:Y:S01]  /*3740*/  @!P0 HADD2.F32 R39, -RZ, R39.H0_H0 ;  /* 0x20000027ff278230 */ /* 0x000fe20000004100 */
[----:B------:R-:W-:Y:S01]  /*3750*/  ISETP.GE.AND P1, PT, R98, c[0x0][0x1d4], PT ;  /* 0x0000750062007a0c */ /* 0x000fe20003f26270 */
[----:B------:R-:W-:Y:S02]  /*3760*/  @!P0 HADD2.F32 R47, -RZ, R47.H0_H0 ;  /* 0x2000002fff2f8230 */ /* 0x000fe40000004100 */
[----:B------:R-:W-:Y:S01]  /*3770*/  @!P0 HADD2.F32 R43, -RZ, R43.H0_H0 ;  /* 0x2000002bff2b8230 */ /* 0x000fe20000004100 */
[----:B-1----:R-:W-:Y:S02]  /*3780*/  @!P0 MOV R25, R21 ;  /* 0x0000001500198202 */ /* 0x002fe40000000f00 */
[----:B------:R-:W-:Y:S02]  /*3790*/  @!P0 MOV R37, R49 ;  /* 0x0000003100258202 */ /* 0x000fe40000000f00 */
[----:B------:R-:W-:Y:S01]  /*37a0*/  @!P0 MOV R34, R48 ;  /* 0x0000003000228202 */ /* 0x000fe20000000f00 */
[----:B------:R-:W-:Y:S01]  /*37b0*/  @!P0 HADD2.F32 R27, -RZ, R25.H0_H0 ;  /* 0x20000019ff1b8230 */ /* 0x000fe20000004100 */
[----:B------:R-:W-:Y:S01]  /*37c0*/  @!P0 MOV R18, R20 ;  /* 0x0000001400128202 */ /* 0x000fe20000000f00 */
[----:B------:R-:W-:Y:S01]  /*37d0*/  @!P0 HADD2.F32 R36, -RZ, R37.H0_H0 ;  /* 0x20000025ff248230 */ /* 0x000fe20000004100 */
[----:B------:R-:W-:Y:S01]  /*37e0*/  @!P0 MOV R40, R51 ;  /* 0x0000003300288202 */ /* 0x000fe20000000f00 */
[----:B------:R-:W-:Y:S01]  /*37f0*/  @!P0 HADD2.F32 R32, -RZ, R25.H1_H1 ;  /* 0x30000019ff208230 */ /* 0x000fe20000004100 */
[CC--:B------:R-:W-:Y:S01]  /*3800*/  @!P0 FMUL.FTZ R3, R27.reuse, R30.reuse ;  /* 0x0000001e1b038220 */ /* 0x0c0fe20000410000 */
[--C-:B------:R-:W-:Y:S01]  /*3810*/  @!P0 HADD2.F32 R31, -RZ, R34.reuse.H0_H0 ;  /* 0x20000022ff1f8230 */ /* 0x100fe20000004100 */
[----:B------:R-:W-:Y:S01]  /*3820*/  @!P0 FMUL.FTZ R52, R36, R30 ;  /* 0x0000001e24348220 */ /* 0x000fe20000410000 */
[----:B------:R-:W-:Y:S01]  /*3830*/  @!P0 HADD2.F32 R34, -RZ, R34.H1_H1 ;  /* 0x30000022ff228230 */ /* 0x000fe20000004100 */
[----:B------:R-:W-:Y:S01]  /*3840*/  @!P0 IMAD.MOV.U32 R30, RZ, RZ, R23 ;  /* 0x000000ffff1e8224 */ /* 0x000fe200078e0017 */
[----:B------:R-:W-:Y:S01]  /*3850*/  @!P0 HADD2.F32 R37, -RZ, R37.H1_H1 ;  /* 0x30000025ff258230 */ /* 0x000fe20000004100 */
[----:B------:R-:W-:Y:S01]  /*3860*/  @!P0 FFMA.FTZ R52, R27, R38, -R52 ;  /* 0x000000261b348223 */ /* 0x000fe20000010834 */
[----:B------:R-:W-:Y:S01]  /*3870*/  @!P0 HADD2.F32 R27, -RZ, R28.H0_H0 ;  /* 0x2000001cff1b8230 */ /* 0x000fe20000004100 */
[----:B------:R-:W-:Y:S01]  /*3880*/  @!P0 FMUL.FTZ R60, R31, R29 ;  /* 0x0000001d1f3c8220 */ /* 0x000fe20000410000 */
[--C-:B------:R-:W-:Y:S01]  /*3890*/  @!P0 HADD2.F32 R28, -RZ, R18.reuse.H0_H0 ;  /* 0x20000012ff1c8230 */ /* 0x100fe20000004100 */
[----:B------:R-:W-:Y:S01]  /*38a0*/  @!P0 MOV R42, R50 ;  /* 0x00000032002a8202 */ /* 0x000fe20000000f00 */
[----:B------:R-:W-:Y:S01]  /*38b0*/  @!P0 HADD2.F32 R18, -RZ, R18.H1_H1 ;  /* 0x30000012ff128230 */ /* 0x000fe20000004100 */
[----:B------:R-:W-:Y:S01]  /*38c0*/  @!P0 FMUL.FTZ R61, R34, R27 ;  /* 0x0000001b223d8220 */ /* 0x000fe20000410000 */
[----:B------:R-:W-:Y:S01]  /*38d0*/  @!P0 HADD2.F32 R25, -RZ, R30.H0_H0 ;  /* 0x2000001eff198230 */ /* 0x000fe20000004100 */
[C---:B------:R-:W-:Y:S01]  /*38e0*/  @!P0 FMUL.FTZ R0, R28.reuse, R29 ;  /* 0x0000001d1c008220 */ /* 0x040fe20000410000 */
[----:B------:R-:W-:Y:S01]  /*38f0*/  @!P0 HADD2.F32 R29, -RZ, R19.H0_H0 ;  /* 0x20000013ff1d8230 */ /* 0x000fe20000004100 */
[----:B------:R-:W-:Y:S01]  /*3900*/  @!P0 FFMA.FTZ R60, R28, R33, -R60 ;  /* 0x000000211c3c8223 */ /* 0x000fe2000001083c */
[----:B------:R-:W-:Y:S01]  /*3910*/  @!P0 MOV R28, R22 ;  /* 0x00000016001c8202 */ /* 0x000fe20000000f00 */
[C---:B------:R-:W-:Y:S01]  /*3920*/  @!P0 FMUL.FTZ R2, R18.reuse, R27 ;  /* 0x0000001b12028220 */ /* 0x040fe20000410000 */
[--C-:B------:R-:W-:Y:S01]  /*3930*/  @!P0 HADD2.F32 R27, -RZ, R13.reuse.H1_H1 ;  /* 0x3000000dff1b8230 */ /* 0x100fe20000004100 */
[----:B------:R-:W-:Y:S01]  /*3940*/  @!P0 FFMA.FTZ R61, R18, R35, -R61 ;  /* 0x00000023123d8223 */ /* 0x000fe2000001083d */
[----:B------:R-:W-:Y:S01]  /*3950*/  @!P0 HADD2.F32 R18, -RZ, R13.H0_H0 ;  /* 0x2000000dff128230 */ /* 0x000fe20000004100 */
[----:B------:R-:W-:Y:S01]  /*3960*/  @!P0 FMUL.FTZ R141, R37, R29 ;  /* 0x0000001d258d8220 */ /* 0x000fe20000410000 */
[----:B------:R-:W-:Y:S01]  /*3970*/  @!P0 HADD2.F32 R13, -RZ, R24.H0_H0 ;  /* 0x20000018ff0d8230 */ /* 0x000fe20000004100 */
[----:B------:R-:W-:Y:S01]  /*3980*/  @!P0 FFMA.FTZ R0, R31, R33, R0 ;  /* 0x000000211f008223 */ /* 0x000fe20000010000 */
[----:B------:R-:W-:Y:S01]  /*3990*/  @!P0 HADD2.F32 R19, -RZ, R26.H0_H0 ;  /* 0x2000001aff138230 */ /* 0x000fe20000004100 */
[C---:B------:R-:W-:Y:S01]  /*39a0*/  @!P0 FFMA.FTZ R141, R32.reuse, R39, -R141 ;  /* 0x00000027208d8223 */ /* 0x040fe2000001088d */
[--C-:B------:R-:W-:Y:S01]  /*39b0*/  @!P0 HADD2.F32 R44, -RZ, R40.reuse.H0_H0 ;  /* 0x20000028ff2c8230 */ /* 0x100fe20000004100 */
[----:B------:R-:W-:Y:S01]  /*39c0*/  @!P0 FMUL.FTZ R4, R32, R29 ;  /* 0x0000001d20048220 */ /* 0x000fe20000410000 */
[----:B------:R-:W-:Y:S01]  /*39d0*/  @!P0 HADD2.F32 R45, -RZ, R40.H1_H1 ;  /* 0x30000028ff2d8230 */ /* 0x000fe20000004100 */
[----:B------:R-:W-:Y:S01]  /*39e0*/  @!P0 FFMA.FTZ R2, R34, R35, R2 ;  /* 0x0000002322028223 */ /* 0x000fe20000010002 */
[--C-:B------:R-:W-:Y:S01]  /*39f0*/  @!P0 HADD2.F32 R40, -RZ, R42.reuse.H0_H0 ;  /* 0x2000002aff288230 */ /* 0x100fe20000004100 */
[----:B------:R-:W-:Y:S01]  /*3a00*/  @!P0 FMUL.FTZ R137, R44, R18 ;  /* 0x000000122c898220 */ /* 0x000fe20000410000 */
[----:B------:R-:W-:Y:S01]  /*3a10*/  @!P0 HADD2.F32 R42, -RZ, R42.H1_H1 ;  /* 0x3000002aff2a8230 */ /* 0x000fe20000004100 */
[----:B------:R-:W-:Y:S01]  /*3a20*/  @!P0 FMUL.FTZ R76, R45, R13 ;  /* 0x0000000d2d4c8220 */ /* 0x000fe20000410000 */
[----:B------:R-:W-:Y:S01]  /*3a30*/  @!P0 HADD2.F32 R24, -RZ, R30.H1_H1 ;  /* 0x3000001eff188230 */ /* 0x000fe20000004100 */
[----:B------:R-:W-:Y:S01]  /*3a40*/  @!P0 FMUL.FTZ R139, R40, R27 ;  /* 0x0000001b288b8220 */ /* 0x000fe20000410000 */
[--C-:B------:R-:W-:Y:S01]  /*3a50*/  @!P0 HADD2.F32 R30, -RZ, R28.reuse.H0_H0 ;  /* 0x2000001cff1e8230 */ /* 0x100fe20000004100 */
[----:B------:R-:W-:Y:S01]  /*3a60*/  @!P0 FMUL.FTZ R134, R42, R19 ;  /* 0x000000132a868220 */ /* 0x000fe20000410000 */
[----:B------:R-:W-:Y:S01]  /*3a70*/  @!P0 HADD2.F32 R26, -RZ, R28.H1_H1 ;  /* 0x3000001cff1a8230 */ /* 0x000fe20000004100 */
[----:B------:R-:W-:Y:S01]  /*3a80*/  @!P0 FFMA.FTZ R137, R25, R46, -R137 ;  /* 0x0000002e19898223 */ /* 0x000fe20000010889 */
[----:B------:R-:W-:Y:S01]  /*3a90*/  @!P0 F2FP.PACK_AB R61, R61, R60 ;  /* 0x0000003c3d3d823e */ /* 0x000fe200000000ff */
[----:B------:R-:W-:Y:S01]  /*3aa0*/  @!P0 FFMA.FTZ R76, R24, R47, -R76 ;  /* 0x0000002f184c8223 */ /* 0x000fe2000001084c */
[----:B------:R-:W-:Y:S01]  /*3ab0*/  @!P0 F2FP.PACK_AB R52, R141, R52 ;  /* 0x000000348d34823e */ /* 0x000fe200000000ff */
[----:B------:R-:W-:Y:S02]  /*3ac0*/  @!P0 FFMA.FTZ R139, R30, R41, -R139 ;  /* 0x000000291e8b8223 */ /* 0x000fe4000001088b */
[----:B------:R-:W-:Y:S01]  /*3ad0*/  @!P0 FFMA.FTZ R134, R26, R43, -R134 ;  /* 0x0000002b1a868223 */ /* 0x000fe20000010886 */
[----:B------:R-:W-:Y:S01]  /*3ae0*/  @!P0 F2FP.PACK_AB R76, R76, R137 ;  /* 0x000000894c4c823e */ /* 0x000fe200000000ff */
[----:B------:R-:W-:Y:S01]  /*3af0*/  @!P0 IMAD.MOV.U32 R20, RZ, RZ, R61 ;  /* 0x000000ffff148224 */ /* 0x000fe200078e003d */
[----:B------:R-:W-:Y:S01]  /*3b00*/  @!P0 MOV R21, R52 ;  /* 0x0000003400158202 */ /* 0x000fe20000000f00 */
[----:B------:R-:W-:Y:S01]  /*3b10*/  @!P0 FMUL.FTZ R5, R30, R27 ;  /* 0x0000001b1e058220 */ /* 0x000fe20000410000 */
[----:B------:R-:W-:Y:S01]  /*3b20*/  @!P0 F2FP.PACK_AB R139, R134, R139 ;  /* 0x0000008b868b823e */ /* 0x000fe200000000ff */
[----:B------:R-:W-:Y:S01]  /*3b30*/  @!P0 FFMA.FTZ R3, R36, R38, R3 ;  /* 0x0000002624038223 */ /* 0x000fe20000010003 */
[----:B------:R-:W-:Y:S01]  /*3b40*/  @!P0 MOV R23, R76 ;  /* 0x0000004c00178202 */ /* 0x000fe20000000f00 */
[----:B------:R-:W-:Y:S01]  /*3b50*/  @!P0 FMUL.FTZ R6, R26, R19 ;  /* 0x000000131a068220 */ /* 0x000fe20000410000 */
[----:B------:R-:W-:Y:S01]  /*3b60*/  @!P0 MOV R22, R139 ;  /* 0x0000008b00168202 */ /* 0x000fe20000000f00 */
[----:B------:R-:W-:Y:S01]  /*3b70*/  @!P0 FFMA.FTZ R4, R37, R39, R4 ;  /* 0x0000002725048223 */ /* 0x000fe20000010004 */
[----:B------:R-:W-:Y:S01]  /*3b80*/  @!P0 F2FP.PACK_AB R52, R2, R0 ;  /* 0x000000000234823e */ /* 0x000fe200000000ff */
[----:B------:R-:W-:Y:S02]  /*3b90*/  @!P0 FMUL.FTZ R7, R25, R18 ;  /* 0x0000001219078220 */ /* 0x000fe40000410000 */
[----:B------:R1:W-:Y:S01]  /*3ba0*/  STG.E.128 [R62.64], R20 ;  /* 0x000000143e007986 */ /* 0x0003e2000c101d0a */
[----:B------:R-:W-:Y:S01]  /*3bb0*/  @!P0 F2FP.PACK_AB R61, R4, R3 ;  /* 0x00000003043d823e */ /* 0x000fe200000000ff */
[----:B------:R-:W-:Y:S02]  /*3bc0*/  @!P0 FFMA.FTZ R5, R40, R41, R5 ;  /* 0x0000002928058223 */ /* 0x000fe40000010005 */
[----:B------:R-:W-:Y:S01]  /*3bd0*/  @!P0 FMUL.FTZ R8, R24, R13 ;  /* 0x0000000d18088220 */ /* 0x000fe20000410000 */
[----:B------:R-:W-:Y:S01]  /*3be0*/  @!P0 MOV R49, R61 ;  /* 0x0000003d00318202 */ /* 0x000fe20000000f00 */
[----:B------:R-:W-:Y:S02]  /*3bf0*/  @!P0 FFMA.FTZ R6, R42, R43, R6 ;  /* 0x0000002b2a068223 */ /* 0x000fe40000010006 */
[----:B------:R-:W-:Y:S02]  /*3c00*/  @!P0 FFMA.FTZ R7, R44, R46, R7 ;  /* 0x0000002e2c078223 */ /* 0x000fe40000010007 */
[----:B------:R-:W-:Y:S01]  /*3c10*/  @!P0 FFMA.FTZ R8, R45, R47, R8 ;  /* 0x0000002f2d088223 */ /* 0x000fe20000010008 */
[----:B------:R-:W-:Y:S01]  /*3c20*/  @!P0 F2FP.PACK_AB R60, R6, R5 ;  /* 0x00000005063c823e */ /* 0x000fe200000000ff */
[----:B------:R-:W-:Y:S03]  /*3c30*/  @!P0 IMAD.MOV.U32 R48, RZ, RZ, R52 ;  /* 0x000000ffff308224 */ /* 0x000fe600078e0034 */
[----:B------:R-:W-:Y:S02]  /*3c40*/  @!P0 MOV R50, R60 ;  /* 0x0000003c00328202 */ /* 0x000fe40000000f00 */
[----:B-1----:R-:W-:Y:S04]  /*3c50*/  @!P0 F2FP.PACK_AB R63, R8, R7 ;  /* 0x00000007083f823e */ /* 0x002fe800000000ff */
[----:B------:R-:W-:Y:S01]  /*3c60*/  @!P0 MOV R51, R63 ;  /* 0x0000003f00338202 */ /* 0x000fe20000000f00 */
[----:B------:R-:W-:-:S05]  /*3c70*/  @P1 BRA `(.L_x_62) ;  /* 0x0000016000001947 */ /* 0x000fca0003800000 */
[----:B------:R-:W-:Y:S04]  /*3c80*/  IADD3 R135, P1, P0, R128, R135, R98 ;  /* 0x0000008780877210 */ /* 0x000fe8000783e062 */
[----:B------:R-:W-:Y:S02]  /*3c90*/  IADD3.X R74, R79, R74, R86, P1, P0 ;  /* 0x0000004a4f4a7210 */ /* 0x000fe40000fe0456 */
[C---:B------:R-:W-:Y:S04]  /*3ca0*/  LEA R2, P0, R135.reuse, c[0x0][0x1c8], 0x1 ;  /* 0x0000720087027a11 */ /* 0x040fe800078008ff */
[----:B------:R-:W-:Y:S05]  /*3cb0*/  LEA.HI.X R3, R135, c[0x0][0x1cc], R74, 0x1, P0 ;  /* 0x0000730087037a11 */ /* 0x000fea00000f0c4a */
[----:B------:R1:W-:Y:S01]  /*3cc0*/  STG.E.128 [R2.64], R48 ;  /* 0x0000003002007986 */ /* 0x0003e2000c101d0a */
[----:B------:R-:W-:-:S05]  /*3cd0*/  BRA `(.L_x_62) ;  /* 0x0000010000007947 */ /* 0x000fca0003800000 */
.L_x_58:
[----:B------:R-:W-:Y:S04]  /*3ce0*/  IMNMX R67, R96, 0x20, PT ;  /* 0x0000002060437817 */ /* 0x000fe80003800200 */
[----:B------:R-:W-:Y:S11]  /*3cf0*/  ISETP.GE.AND P0, PT, R109, R67, PT ;  /* 0x000000436d00720c */ /* 0x000ff60003f06270 */
[----:B------:R-:W-:Y:S02]  /*3d00*/  @!UPT UIADD3 URZ, URZ, URZ, URZ ;  /* 0x0000003f3f3ff290 */ /* 0x000fe4000fffe03f */
[----:B------:R-:W-:-:S05]  /*3d10*/  @P0 BRA `(.L_x_62) ;  /* 0x000000c000000947 */ /* 0x000fca0003800000 */
[----:B------:R-:W-:Y:S02]  /*3d20*/  ISETP.GE.AND P3, PT, R16, c[0x0][0x1d4], PT ;  /* 0x0000750010007a0c */ /* 0x000fe40003f66270 */
[----:B------:R-:W-:Y:S02]  /*3d30*/  ISETP.GE.AND P2, PT, R11, c[0x0][0x1d4], PT ;  /* 0x000075000b007a0c */ /* 0x000fe40003f46270 */
[----:B------:R-:W-:Y:S02]  /*3d40*/  ISETP.GE.AND P1, PT, R108, c[0x0][0x1d4], PT ;  /* 0x000075006c007a0c */ /* 0x000fe40003f26270 */
[----:B------:R-:W-:Y:S07]  /*3d50*/  ISETP.GE.AND P0, PT, R107, c[0x0][0x1d4], PT ;  /* 0x000075006b007a0c */ /* 0x000fee0003f06270 */
[----:B------:R-:W1:Y:S04]  /*3d60*/  @!P3 LDS.128 R28, [R106+0xc080] ;  /* 0x00c080006a1cb984 */ /* 0x000e680000000c00 */
[----:B------:R-:W2:Y:S04]  /*3d70*/  @!P2 LDS.128 R24, [R106+0xd080] ;  /* 0x00d080006a18a984 */ /* 0x000ea80000000c00 */
[----:B------:R-:W3:Y:S04]  /*3d80*/  @!P1 LDS.128 R20, [R106+0xe080] ;  /* 0x00e080006a149984 */ /* 0x000ee80000000c00 */
[----:B------:R-:W4:Y:S04]  /*3d90*/  @!P0 LDS.128 R4, [R106+0xf080] ;  /* 0x00f080006a048984 */ /* 0x000f280000000c00 */
[----:B-1----:R1:W-:Y:S04]  /*3da0*/  @!P3 STG.E.128 [R52.64], R28 ;  /* 0x0000001c3400b986 */ /* 0x0023e8000c101d0a */
[----:B--2---:R1:W-:Y:S04]  /*3db0*/  @!P2 STG.E.128 [R52.64+0x80], R24 ;  /* 0x000080183400a986 */ /* 0x0043e8000c101d0a */
[----:B---3--:R1:W-:Y:S04]  /*3dc0*/  @!P1 STG.E.128 [R52.64+0x100], R20 ;  /* 0x0001001434009986 */ /* 0x0083e8000c101d0a */
[----:B----4-:R1:W-:Y:S02]  /*3dd0*/  @!P0 STG.E.128 [R52.64+0x180], R4 ;  /* 0x0001800434008986 */ /* 0x0103e4000c101d0a */
.L_x_62:
[----:B------:R-:W-:Y:S05]  /*3de0*/  BSYNC B1 ;  /* 0x0000000000017941 */ /* 0x000fea0003800000 */
.L_x_57:
[----:B------:R-:W-:Y:S01]  /*3df0*/  ISETP.GE.AND P0, PT, R97, 0x1, PT ;  /* 0x000000016100780c */ /* 0x000fe20003f06270 */
[----:B------:R-:W-:Y:S01]  /*3e00*/  @!UPT UIADD3 URZ, URZ, URZ, URZ ;  /* 0x0000003f3f3ff290 */ /* 0x000fe2000fffe03f */
[----:B------:R-:W-:Y:S11]  /*3e10*/  BSSY B0, `(.L_x_73) ;  /* 0x000002b000007945 */ /* 0x000ff60003800000 */
[----:B------:R-:W-:Y:S01]  /*3e20*/  @P0 IMAD.MOV.U32 R76, RZ, RZ, R124 ;  /* 0x000000ffff4c0224 */ /* 0x000fe200078e007c */
[----:B------:R-:W-:Y:S01]  /*3e30*/  @P0 ISETP.NE.U32.AND P4, PT, R105, RZ, PT ;  /* 0x000000ff6900020c */ /* 0x000fe20003f85070 */
[----:B------:R-:W-:Y:S01]  /*3e40*/  @P0 IMAD R0, R84, c[0x0][0x258], RZ ;  /* 0x0000960054000a24 */ /* 0x000fe200078e02ff */
[----:B------:R-:W-:Y:S01]  /*3e50*/  @P0 ISETP.NE.U32.AND P3, PT, R104, RZ, PT ;  /* 0x000000ff6800020c */ /* 0x000fe20003f65070 */
[----:B-1----:R-:W-:Y:S01]  /*3e60*/  @P0 IMAD.WIDE.U32 R2, R87, c[0x0][0x258], R76 ;  /* 0x0000960057020a25 */ /* 0x002fe200078e004c */
[----:B------:R-:W-:Y:S03]  /*3e70*/  @P0 ISETP.NE.U32.AND P2, PT, R103, RZ, PT ;  /* 0x000000ff6700020c */ /* 0x000fe60003f45070 */
[----:B------:R-:W-:Y:S01]  /*3e80*/  @P0 IMAD R0, R87, c[0x0][0x25c], R0 ;  /* 0x0000970057000a24 */ /* 0x000fe200078e0200 */
[C---:B------:R-:W-:Y:S03]  /*3e90*/  @P0 LEA R4, P1, R2.reuse, c[0x0][0x250], 0x1 ;  /* 0x0000940002040a11 */ /* 0x040fe600078208ff */
[----:B------:R-:W-:Y:S05]  /*3ea0*/  @P0 IMAD.IADD R0, R3, 0x1, R0 ;  /* 0x0000000103000824 */ /* 0x000fea00078e0200 */
[----:B------:R-:W-:Y:S02]  /*3eb0*/  @P0 LEA.HI.X R5, R2, c[0x0][0x254], R0, 0x1, P1 ;  /* 0x0000950002050a11 */ /* 0x000fe400008f0c00 */
[----:B------:R-:W-:Y:S03]  /*3ec0*/  @P0 ISETP.NE.U32.AND P1, PT, R102, RZ, PT ;  /* 0x000000ff6600020c */ /* 0x000fe60003f25070 */
[----:B------:R-:W-:Y:S01]  /*3ed0*/  @!PT LDS RZ, [RZ] ;  /* 0x00000000fffff984 */ /* 0x000fe20000000800 */
[----:B------:R-:W-:Y:S01]  /*3ee0*/  @!PT LDS RZ, [RZ] ;  /* 0x00000000fffff984 */ /* 0x000fe20000000800 */
[----:B------:R-:W-:Y:S01]  /*3ef0*/  @!PT LDS RZ, [RZ] ;  /* 0x00000000fffff984 */ /* 0x000fe20000000800 */
[----:B------:R1:W-:Y:S04]  /*3f00*/  @P0 LDGSTS.E.BYPASS.LTC128B.128 [R106+0x8080], [R4.64], P4 ;  /* 0x08080000046a0fae */ /* 0x0003e8000a101d4a */
[----:B------:R1:W-:Y:S04]  /*3f10*/  @P0 LDGSTS.E.BYPASS.LTC128B.128 [R106+0x9080], [R4.64+0x80], P3 ;  /* 0x09080080046a0fae */ /* 0x0003e80009901d4a */
[----:B------:R1:W-:Y:S04]  /*3f20*/  @P0 LDGSTS.E.BYPASS.LTC128B.128 [R106+0xa080], [R4.64+0x100], P2 ;  /* 0x0a080100046a0fae */ /* 0x0003e80009101d4a */
[----:B------:R1:W-:Y:S01]  /*3f30*/  @P0 LDGSTS.E.BYPASS.LTC128B.128 [R106+0xb080], [R4.64+0x180], P1 ;  /* 0x0b080180046a0fae */ /* 0x0003e20008901d4a */
[----:B------:R-:W-:Y:S03]  /*3f40*/  ISETP.GE.AND P0, PT, R109, R67, PT ;  /* 0x000000436d00720c */ /* 0x000fe60003f06270 */
[----:B------:R-:W0:Y:S01]  /*3f50*/  LDGDEPBAR ;  /* 0x00000000000079af */ /* 0x000e220000000000 */
[----:B------:R-:W-:Y:S04]  /*3f60*/  DEPBAR.LE SB0, 0x0 ;  /* 0x000080000000791a */ /* 0x000fe80000000000 */
[----:B------:R-:W-:Y:S06]  /*3f70*/  BAR.SYNC.DEFER_BLOCKING 0x0 ;  /* 0x0000000000007b1d */ /* 0x000fec0000010000 */
[----:B------:R-:W-:-:S05]  /*3f80*/  @P0 BRA `(.L_x_74) ;  /* 0x0000013000000947 */ /* 0x000fca0003800000 */
[----:B-1----:R-:W-:Y:S01]  /*3f90*/  ISETP.GE.AND P3, PT, R16, c[0x0][0x1d4], PT ;  /* 0x0000750010007a0c */ /* 0x002fe20003f66270 */
[----:B------:R-:W-:Y:S01]  /*3fa0*/  IMAD.MOV.U32 R74, RZ, RZ, R122 ;  /* 0x000000ffff4a7224 */ /* 0x000fe200078e007a */
[----:B------:R-:W-:Y:S01]  /*3fb0*/  ISETP.GE.AND P2, PT, R11, c[0x0][0x1d4], PT ;  /* 0x000075000b007a0c */ /* 0x000fe20003f46270 */
[----:B------:R-:W-:Y:S01]  /*3fc0*/  IMAD R0, R83, c[0x0][0x208], RZ ;  /* 0x0000820053007a24 */ /* 0x000fe200078e02ff */
[----:B------:R-:W-:Y:S01]  /*3fd0*/  ISETP.GE.AND P1, PT, R108, c[0x0][0x1d4], PT ;  /* 0x000075006c007a0c */ /* 0x000fe20003f26270 */
[----:B------:R-:W-:Y:S01]  /*3fe0*/  IMAD.WIDE.U32 R2, R85, c[0x0][0x208], R74 ;  /* 0x0000820055027a25 */ /* 0x000fe200078e004a */
[----:B------:R-:W-:Y:S03]  /*3ff0*/  ISETP.GE.AND P0, PT, R107, c[0x0][0x1d4], PT ;  /* 0x000075006b007a0c */ /* 0x000fe60003f06270 */
[----:B------:R-:W-:Y:S01]  /*4000*/  IMAD R0, R85, c[0x0][0x20c], R0 ;  /* 0x0000830055007a24 */ /* 0x000fe200078e0200 */
[C---:B-----5:R-:W-:Y:S03]  /*4010*/  LEA R18, P4, R2.reuse, c[0x0][0x1f8], 0x1 ;  /* 0x00007e0002127a11 */ /* 0x060fe600078808ff */
[----:B------:R-:W1:Y:S01]  /*4020*/  @!P3 LDS.128 R28, [R106+0x8080] ;  /* 0x008080006a1cb984 */ /* 0x000e620000000c00 */
[----:B------:R-:W-:Y:S03]  /*4030*/  IMAD.IADD R0, R3, 0x1, R0 ;  /* 0x0000000103007824 */ /* 0x000fe600078e0200 */
[----:B------:R-:W2:Y:S02]  /*4040*/  @!P2 LDS.128 R24, [R106+0x9080] ;  /* 0x009080006a18a984 */ /* 0x000ea40000000c00 */
[----:B------:R-:W-:Y:S02]  /*4050*/  LEA.HI.X R19, R2, c[0x0][0x1fc], R0, 0x1, P4 ;  /* 0x00007f0002137a11 */ /* 0x000fe400020f0c00 */
[----:B------:R-:W3:Y:S04]  /*4060*/  @!P1 LDS.128 R20, [R106+0xa080] ;  /* 0x00a080006a149984 */ /* 0x000ee80000000c00 */
[----:B------:R-:W4:Y:S04]  /*4070*/  @!P0 LDS.128 R4, [R106+0xb080] ;  /* 0x00b080006a048984 */ /* 0x000f280000000c00 */
[----:B-1----:R1:W-:Y:S04]  /*4080*/  @!P3 STG.E.128 [R18.64], R28 ;  /* 0x0000001c1200b986 */ /* 0x0023e8000c101d0a */
[----:B--2---:R1:W-:Y:S04]  /*4090*/  @!P2 STG.E.128 [R18.64+0x80], R24 ;  /* 0x000080181200a986 */ /* 0x0043e8000c101d0a */
[----:B---3--:R1:W-:Y:S04]  /*40a0*/  @!P1 STG.E.128 [R18.64+0x100], R20 ;  /* 0x0001001412009986 */ /* 0x0083e8000c101d0a */
[----:B----4-:R1:W-:Y:S02]  /*40b0*/  @!P0 STG.E.128 [R18.64+0x180], R4 ;  /* 0x0001800412008986 */ /* 0x0103e4000c101d0a */
.L_x_74:
[----:B-1----:R-:W-:Y:S05]  /*40c0*/  BSYNC B0 ;  /* 0x0000000000007941 */ /* 0x002fea0003800000 */
.L_x_73:
[CC--:B------:R-:W-:Y:S02]  /*40d0*/  ISETP.GT.AND P0, PT, R82.reuse, R78.reuse, PT ;  /* 0x0000004e5200720c */ /* 0x0c0fe40003f04270 */
[----:B------:R-:W-:Y:S02]  /*40e0*/  IADD3 R82, P1, R82, -0x1, RZ ;  /* 0xffffffff52527810 */ /* 0x000fe40007f3e0ff */
[----:B------:R-:W-:Y:S02]  /*40f0*/  IADD3 R97, R97, 0x20, RZ ;  /* 0x0000002061617810 */ /* 0x000fe40007ffe0ff */
[----:B------:R-:W-:Y:S02]  /*4100*/  IADD3.X R81, R81, -0x1, RZ, P1, !PT ;  /* 0xffffffff51517810 */ /* 0x000fe40000ffe4ff */
[----:B------:R-:W-:Y:S05]  /*4110*/  IADD3 R96, R96, 0x20, RZ ;  /* 0x0000002060607810 */ /* 0x000fea0007ffe0ff */
[----:B------:R-:W-:Y:S01]  /*4120*/  @P0 ISETP.NE.U32.AND P4, PT, R105, RZ, PT ;  /* 0x000000ff6900020c */ /* 0x000fe20003f85070 */
[----:B------:R-:W-:Y:S01]  /*4130*/  @P0 IMAD.MOV.U32 R2, RZ, RZ, R126 ;  /* 0x000000ffff020224 */ /* 0x000fe200078e007e */
[----:B------:R-:W-:Y:S01]  /*4140*/  @P0 ISETP.NE.U32.AND P3, PT, R104, RZ, PT ;  /* 0x000000ff6800020c */ /* 0x000fe20003f65070 */
[----:B------:R-:W-:Y:S01]  /*4150*/  @P0 IMAD.MOV.U32 R3, RZ, RZ, R131 ;  /* 0x000000ffff030224 */ /* 0x000fe200078e0083 */
[----:B------:R-:W-:Y:S01]  /*4160*/  @P0 ISETP.NE.U32.AND P2, PT, R103, RZ, PT ;  /* 0x000000ff6700020c */ /* 0x000fe20003f45070 */
[C---:B------:R-:W-:Y:S02]  /*4170*/  @P0 IMAD R0, R82.reuse, UR7, RZ ;  /* 0x0000000752000c24 */ /* 0x040fe4000f8e02ff */
[----:B------:R-:W-:Y:S04]  /*4180*/  @P0 IMAD.WIDE.U32 R2, R82, UR8, R2 ;  /* 0x0000000852020c25 */ /* 0x000fe8000f8e0002 */
[----:B------:R-:W-:Y:S01]  /*4190*/  @P0 IMAD R0, R81, UR8, R0 ;  /* 0x0000000851000c24 */ /* 0x000fe2000f8e0200 */
[----:B------:R-:W-:Y:S03]  /*41a0*/  @P0 LEA R4, P1, R2, c[0x0][0x220], 0x1 ;  /* 0x0000880002040a11 */ /* 0x000fe600078208ff */
[----:B------:R-:W-:Y:S01]  /*41b0*/  @P0 IMAD.IADD R0, R3, 0x1, R0 ;  /* 0x0000000103000824 */ /* 0x000fe200078e0200 */
[----:B------:R-:W-:Y:S04]  /*41c0*/  IADD3 R3, R82, 0x1, RZ ;  /* 0x0000000152037810 */ /* 0x000fe80007ffe0ff */
[----:B------:R-:W-:Y:S02]  /*41d0*/  @P0 LEA.HI.X R5, R2, c[0x0][0x224], R0, 0x1, P1 ;  /* 0x0000890002050a11 */ /* 0x000fe400008f0c00 */
[----:B------:R-:W-:Y:S03]  /*41e0*/  @P0 ISETP.NE.U32.AND P1, PT, R102, RZ, PT ;  /* 0x000000ff6600020c */ /* 0x000fe60003f25070 */
[----:B------:R-:W-:Y:S01]  /*41f0*/  @!PT LDS RZ, [RZ] ;  /* 0x00000000fffff984 */ /* 0x000fe20000000800 */
[----:B------:R-:W-:Y:S01]  /*4200*/  @!PT LDS RZ, [RZ] ;  /* 0x00000000fffff984 */ /* 0x000fe20000000800 */
[----:B------:R-:W-:Y:S01]  /*4210*/  @!PT LDS RZ, [RZ] ;  /* 0x00000000fffff984 */ /* 0x000fe20000000800 */
[----:B------:R1:W-:Y:S04]  /*4220*/  @P0 LDGSTS.E.BYPASS.LTC128B.128 [R106+0xc080], [R4.64], P4 ;  /* 0x0c080000046a0fae */ /* 0x0003e8000a101d4a */
[----:B------:R1:W-:Y:S04]  /*4230*/  @P0 LDGSTS.E.BYPASS.LTC128B.128 [R106+0xd080], [R4.64+0x80], P3 ;  /* 0x0d080080046a0fae */ /* 0x0003e80009901d4a */
[----:B------:R1:W-:Y:S01]  /*4240*/  @P0 LDGSTS.E.BYPASS.LTC128B.128 [R106+0xe080], [R4.64+0x100], P2 ;  /* 0x0e080100046a0fae */ /* 0x0003e20009101d4a */
[----:B------:R-:W-:Y:S03]  /*4250*/  ISETP.GT.AND P2, PT, R3, R78, PT ;  /* 0x0000004e0300720c */ /* 0x000fe60003f44270 */
[----:B------:R1:W-:Y:S01]  /*4260*/  @P0 LDGSTS.E.BYPASS.LTC128B.128 [R106+0xf080], [R4.64+0x180], P1 ;  /* 0x0f080180046a0fae */ /* 0x0003e20008901d4a */
[----:B------:R-:W-:Y:S02]  /*4270*/  IADD3 R85, P1, R85, -0x20, RZ ;  /* 0xffffffe055557810 */ /* 0x000fe40007f3e0ff */
[----:B------:R-:W-:Y:S01]  /*4280*/  IADD3 R87, P0, R87, -0x20, RZ ;  /* 0xffffffe057577810 */ /* 0x000fe20007f1e0ff */
[----:B------:R-:W0:Y:S01]  /*4290*/  LDGDEPBAR ;  /* 0x00000000000079af */ /* 0x000e220000000000 */
[----:B------:R-:W-:Y:S02]  /*42a0*/  IADD3.X R83, R83, -0x1, RZ, P1, !PT ;  /* 0xffffffff53537810 */ /* 0x000fe40000ffe4ff */
[----:B------:R-:W-:Y:S03]  /*42b0*/  IADD3.X R84, R84, -0x1, RZ, P0, !PT ;  /* 0xffffffff54547810 */ /* 0x000fe600007fe4ff */
[----:B------:R-:W-:-:S05]  /*42c0*/  @P2 BRA `(.L_x_75) ;  /* 0xffffd51000002947 */ /* 0x000fca000383ffff */
[----:B------:R-:W-:Y:S06]  /*42d0*/  BAR.SYNC.DEFER_BLOCKING 0x0 ;  /* 0x0000000000007b1d */ /* 0x000fec0000010000 */
.L_x_54:
[----:B-1----:R-:W-:Y:S01]  /*42e0*/  ISETP.GE.AND P0, PT, R55, 0x1, PT ;  /* 0x000000013700780c */ /* 0x002fe20003f06270 */
[----:B------:R-:W-:Y:S01]  /*42f0*/  IMAD.IADD R0, R110, 0x1, R111 ;  /* 0x000000016e007824 */ /* 0x000fe200078e026f */
[----:B------:R-:W-:Y:S01]  /*4300*/  PLOP3.LUT P2, PT, PT, PT, PT, 0x80, 0x0 ;  /* 0x000000000000781c */ /* 0x000fe20003f4f070 */
        /* <DEDUP_REMOVED lines=38> */
[----:B-----5:R-:W-:Y:S01]  /*4570*/  CS2R R58, SRZ ;  /* 0x00000000003a7805 */ /* 0x020fe2000001ff00 */
        /* <DEDUP_REMOVED lines=28> */
[----:B------:R-:W-:Y:S05]  /*4740*/  @!P0 BRA `(.L_x_76) ;  /* 0x0000c22000008947 */ /* 0x000fea0003800000 */
[----:B------:R-:W-:-:S04]  /*4750*/  ISETP.NE.U32.AND P0, PT, RZ, c[0x0][0x340], PT ;  /* 0x0000d000ff007a0c */ /* 0x000fc80003f05070 */
[----:B------:R-:W-:-:S13]  /*4760*/  ISETP.NE.AND.EX P2, PT, RZ, c[0x0][0x344], PT, P0 ;  /* 0x0000d100ff007a0c */ /* 0x000fda0003f45300 */
[----:B------:R-:W-:-:S04]  /*4770*/  @P2 IMAD.MOV.U32 R27, RZ, RZ, 0x4 ;  /* 0x00000004ff1b2424 */ /* 0x000fc800078e00ff */
[----:B------:R-:W-:-:S06]  /*4780*/  @P2 IMAD.WIDE R26, R228, R27, c[0x0][0x340] ;  /* 0x0000d000e41a2625 */ /* 0x000fcc00078e021b */
[----:B------:R-:W2:Y:S01]  /*4790*/  @P2 LDG.E R26, [R26.64] ;  /* 0x0000000a1a1a2981 */ /* 0x000ea2000c1e1900 */
[----:B------:R-:W-:Y:S01]  /*47a0*/  SHF.R.S32.HI R3, RZ, 0x1f, R112 ;  /* 0x0000001fff037819 */ /* 0x000fe20000011470 */
[C---:B------:R-:W-:Y:S01]  /*47b0*/  IMAD.WIDE.U32 R10, R112.reuse, c[0x0][0x178], RZ ;  /* 0x00005e00700a7a25 */ /* 0x040fe200078e00ff */
[----:B------:R-:W-:Y:S01]  /*47c0*/  SHF.R.S32.HI R23, RZ, 0x1f, R64 ;  /* 0x0000001fff177819 */ /* 0x000fe20000011440 */
[----:B------:R-:W-:Y:S01]  /*47d0*/  BSSY B0, `(.L_x_77) ;  /* 0x00000c0000007945 */ /* 0x000fe20003800000 */
[----:B------:R-:W-:Y:S01]  /*47e0*/  ISETP.NE.U32.AND P0, PT, RZ, c[0x0][0x348], PT ;  /* 0x0000d200ff007a0c */ /* 0x000fe20003f05070 */
[----:B------:R-:W-:Y:S01]  /*47f0*/  IMAD R3, R3, c[0x0][0x178], RZ ;  /* 0x00005e0003037a24 */ /* 0x000fe200078e02ff */
[----:B------:R-:W-:Y:S01]  /*4800*/  LEA.HI R17, R23, R64, RZ, 0x3 ;  /* 0x0000004017117211 */ /* 0x000fe200078f18ff */
[----:B------:R-:W-:Y:S01]  /*4810*/  IMAD.MOV.U32 R2, RZ, RZ, c[0x0][0x2c4] ;  /* 0x0000b100ff027624 */ /* 0x000fe200078e00ff */
[----:B------:R-:W-:Y:S01]  /*4820*/  ISETP.NE.AND.EX P0, PT, RZ, c[0x0][0x34c], PT, P0 ;  /* 0x0000d300ff007a0c */ /* 0x000fe20003f05300 */
[----:B------:R-:W-:Y:S01]  /*4830*/  IMAD R3, R112, c[0x0][0x17c], R3 ;  /* 0x00005f0070037a24 */ /* 0x000fe200078e0203 */
[----:B------:R-:W-:Y:S01]  /*4840*/  SHF.R.S32.HI R28, RZ, 0x1f, R0 ;  /* 0x0000001fff1c7819 */ /* 0x000fe20000011400 */
[----:B------:R-:W-:Y:S01]  /*4850*/  IMAD R4, R89, c[0x0][0x1b8], RZ ;  /* 0x00006e0059047a24 */ /* 0x000fe200078e02ff */
[----:B------:R-:W-:Y:S01]  /*4860*/  ISETP.NE.AND P1, PT, R2, 0x1, PT ;  /* 0x000000010200780c */ /* 0x000fe20003f25270 */
[----:B------:R-:W-:Y:S01]  /*4870*/  IMAD.IADD R11, R11, 0x1, R3 ;  /* 0x000000010b0b7824 */ /* 0x000fe200078e0203 */
[----:B------:R-:W-:Y:S01]  /*4880*/  LOP3.LUT R3, R17, 0xfffffff8, RZ, 0xc0, !PT ;  /* 0xfffffff811037812 */ /* 0x000fe200078ec0ff */
[C---:B------:R-:W-:Y:S01]  /*4890*/  IMAD R9, R227.reuse, c[0x0][0x1bc], R4 ;  /* 0x00006f00e3097a24 */ /* 0x040fe200078e0204 */
[----:B------:R-:W-:Y:S01]  /*48a0*/  SHF.R.S32.HI R17, RZ, 0x3, R17 ;  /* 0x00000003ff117819 */ /* 0x000fe20000011411 */
[----:B------:R-:W-:Y:S01]  /*48b0*/  IMAD.WIDE.U32 R10, R227, c[0x0][0x1b8], R10 ;  /* 0x00006e00e30a7a25 */ /* 0x000fe200078e000a */
[----:B------:R-:W-:-:S02]  /*48c0*/  SEL R8, R228, RZ, !P0 ;  /* 0x000000ffe4087207 */ /* 0x000fc40004000000 */
[----:B------:R-:W-:Y:S01]  /*48d0*/  LEA.HI R41, R23, R64, RZ, 0x6 ;  /* 0x0000004017297211 */ /* 0x000fe200078f30ff */
[----:B------:R-:W-:Y:S01]  /*48e0*/  IMAD.IADD R16, R64, 0x1, -R3 ;  /* 0x0000000140107824 */ /* 0x000fe200078e0a03 */
[----:B------:R-:W-:Y:S01]  /*48f0*/  SHF.R.S32.HI R3, RZ, 0x1f, R228 ;  /* 0x0000001fff037819 */ /* 0x000fe200000114e4 */
[----:B------:R-:W-:Y:S02]  /*4900*/  IMAD.IADD R11, R11, 0x1, R9 ;  /* 0x000000010b0b7824 */ /* 0x000fe400078e0209 */
[----:B------:R-:W-:Y:S01]  /*4910*/  IMAD R2, R16, 0x20, R17 ;  /* 0x0000002010027824 */ /* 0x000fe200078e0211 */
[----:B------:R-:W-:Y:S01]  /*4920*/  SEL R7, R3, RZ, !P0 ;  /* 0x000000ff03077207 */ /* 0x000fe20004000000 */
[----:B------:R-:W-:Y:S02]  /*4930*/  IMAD R34, R113, c[0x0][0x2c4], RZ ;  /* 0x0000b10071227a24 */ /* 0x000fe400078e02ff */
[----:B------:R-:W-:Y:S02]  /*4940*/  IMAD R5, R65, 0x80, R2 ;  /* 0x0000008041057824 */ /* 0x000fe400078e0202 */
[----:B------:R-:W-:-:S02]  /*4950*/  IMAD R7, R7, c[0x0][0x1c0], RZ ;  /* 0x0000700007077a24 */ /* 0x000fc400078e02ff */
[----:B------:R-:W-:-:S04]  /*4960*/  @P1 IMAD.HI.U32 R2, R5, c[0x0][0x2c8], RZ ;  /* 0x0000b20005021a27 */ /* 0x000fc800078e00ff */
[----:B------:R-:W-:Y:S01]  /*4970*/  IMAD.MOV.U32 R4, RZ, RZ, R5 ;  /* 0x000000ffff047224 */ /* 0x000fe200078e0005 */
[----:B------:R-:W-:Y:S01]  /*4980*/  @P1 SHF.R.U32.HI R4, RZ, c[0x0][0x2cc], R2 ;  /* 0x0000b300ff041a19 */ /* 0x000fe20000011602 */
[C---:B------:R-:W-:Y:S02]  /*4990*/  IMAD R7, R8.reuse, c[0x0][0x1c4], R7 ;  /* 0x0000710008077a24 */ /* 0x040fe400078e0207 */
[----:B------:R-:W-:Y:S01]  /*49a0*/  IMAD.WIDE.U32 R8, R8, c[0x0][0x1c0], R10 ;  /* 0x0000700008087a25 */ /* 0x000fe200078e000a */
[--C-:B------:R-:W-:Y:S02]  /*49b0*/  SHF.R.S32.HI R15, RZ, 0x1f, R4.reuse ;  /* 0x0000001fff0f7819 */ /* 0x100fe40000011404 */
[----:B------:R-:W-:Y:S01]  /*49c0*/  LEA.HI R11, R23, R64, RZ, 0x4 ;  /* 0x00000040170b7211 */ /* 0x000fe200078f20ff */
[----:B------:R-:W-:Y:S02]  /*49d0*/  IMAD.MOV R24, RZ, RZ, -R4 ;  /* 0x000000ffff187224 */ /* 0x000fe400078e0a04 */
[----:B------:R-:W-:Y:S01]  /*49e0*/  IMAD R15, R15, c[0x0][0x1b0], RZ ;  /* 0x00006c000f0f7a24 */ /* 0x000fe200078e02ff */
[----:B------:R-:W-:Y:S01]  /*49f0*/  SHF.R.S32.HI R2, RZ, 0x4, R11 ;  /* 0x00000004ff027819 */ /* 0x000fe2000001140b */
[----:B------:R-:W-:-:S02]  /*4a00*/  IMAD.IADD R9, R9, 0x1, R7 ;  /* 0x0000000109097824 */ /* 0x000fc400078e0207 */
[----:B------:R-:W-:Y:S01]  /*4a10*/  IMAD R24, R24, c[0x0][0x2c4], R5 ;  /* 0x0000b10018187a24 */ /* 0x000fe200078e0205 */
[----:B------:R-:W-:Y:S01]  /*4a20*/  LEA.HI R21, R11, R2, RZ, 0x1 ;  /* 0x000000020b157211 */ /* 0x000fe200078f08ff */
[----:B------:R-:W-:Y:S01]  /*4a30*/  IMAD R7, R65, 0x80, R17 ;  /* 0x0000008041077824 */ /* 0x000fe200078e0211 */
[----:B------:R-:W-:Y:S01]  /*4a40*/  LOP3.LUT R11, R11, 0xfffffff0, RZ, 0xc0, !PT ;  /* 0xfffffff00b0b7812 */ /* 0x000fe200078ec0ff */
[C---:B------:R-:W-:Y:S01]  /*4a50*/  IMAD R15, R4.reuse, c[0x0][0x1b4], R15 ;  /* 0x00006d00040f7a24 */ /* 0x040fe200078e020f */
[----:B------:R-:W-:Y:S01]  /*4a60*/  LOP3.LUT R21, R21, 0xfffffffe, RZ, 0xc0, !PT ;  /* 0xfffffffe15157812 */ /* 0x000fe200078ec0ff */
[----:B------:R-:W-:Y:S01]  /*4a70*/  IMAD.WIDE.U32 R4, R4, c[0x0][0x1b0], R8 ;  /* 0x00006c0004047a25 */ /* 0x000fe200078e0008 */
[----:B------:R-:W-:Y:S02]  /*4a80*/  SHF.R.S32.HI R9, RZ, 0x1f, R24 ;  /* 0x0000001fff097819 */ /* 0x000fe40000011418 */
[----:B------:R-:W-:Y:S01]  /*4a90*/  IADD3 R13, R7, 0x20, RZ ;  /* 0x00000020070d7810 */ /* 0x000fe20007ffe0ff */
[----:B------:R-:W-:Y:S01]  /*4aa0*/  IMAD.IADD R5, R5, 0x1, R15 ;  /* 0x0000000105057824 */ /* 0x000fe200078e020f */
[-C--:B------:R-:W-:Y:S01]  /*4ab0*/  ISETP.GE.AND P1, PT, R7, R34.reuse, PT ;  /* 0x000000220700720c */ /* 0x080fe20003f26270 */
[----:B------:R-:W-:Y:S01]  /*4ac0*/  IMAD R9, R9, c[0x0][0x1a8], RZ ;  /* 0x00006a0009097a24 */ /* 0x000fe200078e02ff */
[----:B------:R-:W-:Y:S01]  /*4ad0*/  ISETP.GE.AND P0, PT, R13, R34, PT ;  /* 0x000000220d00720c */ /* 0x000fe20003f06270 */
[----:B------:R-:W-:-:S02]  /*4ae0*/  IMAD.SHL.U32 R40, R16, 0x8, RZ ;  /* 0x0000000810287824 */ /* 0x000fc400078e00ff */
[----:B------:R-:W-:Y:S01]  /*4af0*/  IMAD.IADD R21, R2, 0x1, -R21 ;  /* 0x0000000102157824 */ /* 0x000fe200078e0a15 */
[----:B------:R-:W-:Y:S01]  /*4b00*/  P2R R2, PR, RZ, 0x1 ;  /* 0x00000001ff027803 */ /* 0x000fe20000000000 */
[----:B------:R-:W-:Y:S01]  /*4b10*/  IMAD.IADD R11, R64, 0x1, -R11 ;  /* 0x00000001400b7824 */ /* 0x000fe200078e0a0b */
[C---:B------:R-:W-:Y:S01]  /*4b20*/  IADD3 R15, P0, R17.reuse, R0, RZ ;  /* 0x00000000110f7210 */ /* 0x040fe20007f1e0ff */
[----:B------:R-:W-:Y:S01]  /*4b30*/  IMAD R8, R24, c[0x0][0x1ac], R9 ;  /* 0x00006b0018087a24 */ /* 0x000fe200078e0209 */
[----:B------:R-:W-:Y:S01]  /*4b40*/  IADD3 R6, R40, 0x80, RZ ;  /* 0x0000008028067810 */ /* 0x000fe20007ffe0ff */
[----:B------:R-:W-:Y:S01]  /*4b50*/  IMAD.WIDE.U32 R24, R24, c[0x0][0x1a8], R4 ;  /* 0x00006a0018187a25 */ /* 0x000fe200078e0004 */
[----:B------:R-:W-:Y:S02]  /*4b60*/  SHF.R.S32.HI R18, RZ, 0x1f, R11 ;  /* 0x0000001fff127819 */ /* 0x000fe4000001140b */
[----:B------:R-:W-:Y:S01]  /*4b70*/  LEA.HI.X.SX32 R28, R17, R28, 0x1, P0 ;  /* 0x0000001c111c7211 */ /* 0x000fe200000f0eff */
[----:B------:R-:W-:Y:S01]  /*4b80*/  IMAD.SHL.U32 R44, R16, 0x8, RZ ;  /* 0x00000008102c7824 */ /* 0x000fe200078e00ff */
[----:B------:R-:W-:Y:S01]  /*4b90*/  LEA R9, P0, R24, c[0x0][0x160], 0x1 ;  /* 0x0000580018097a11 */ /* 0x000fe200078008ff */
[----:B------:R-:W-:Y:S01]  /*4ba0*/  IMAD.IADD R8, R25, 0x1, R8 ;  /* 0x0000000119087824 */ /* 0x000fe200078e0208 */
[----:B------:R-:W-:Y:S01]  /*4bb0*/  ISETP.GE.AND P5, PT, R6, c[0x0][0x198], PT ;  /* 0x0000660006007a0c */ /* 0x000fe20003fa6270 */
[----:B------:R-:W-:Y:S01]  /*4bc0*/  IMAD R30, R28, c[0x0][0x1e0], RZ ;  /* 0x000078001c1e7a24 */ /* 0x000fe200078e02ff */
[----:B------:R-:W-:Y:S01]  /*4bd0*/  LEA.HI R18, R18, R11, RZ, 0x3 ;  /* 0x0000000b12127211 */ /* 0x000fe200078f18ff */
[----:B------:R-:W-:Y:S01]  /*4be0*/  IMAD R28, R28, c[0x0][0x208], RZ ;  /* 0x000082001c1c7a24 */ /* 0x000fe200078e02ff */
[----:B------:R-:W-:Y:S01]  /*4bf0*/  SHF.R.S32.HI R45, RZ, 0x1f, R44 ;  /* 0x0000001fff2d7819 */ /* 0x000fe2000001142c */
[C---:B------:R-:W-:Y:S01]  /*4c00*/  IMAD R30, R15.reuse, c[0x0][0x1e4], R30 ;  /* 0x000079000f1e7a24 */ /* 0x040fe200078e021e */
[----:B------:R-:W-:Y:S01]  /*4c10*/  LEA.HI.X R8, R24, c[0x0][0x164], R8, 0x1, P0 ;  /* 0x0000590018087a11 */ /* 0x000fe200000f0c08 */
[C---:B------:R-:W-:Y:S01]  /*4c20*/  IMAD R28, R15.reuse, c[0x0][0x20c], R28 ;  /* 0x000083000f1c7a24 */ /* 0x040fe200078e021c */
[----:B------:R-:W-:Y:S01]  /*4c30*/  IADD3 R4, R40, 0xc0, RZ ;  /* 0x000000c028047810 */ /* 0x000fe20007ffe0ff */
[----:B------:R-:W1:Y:S01]  /*4c40*/  SHFL.IDX PT, R24, R9, RZ, 0x181f ;  /* 0x00181fff09187589 */ /* 0x000e6200000e0000 */
[----:B------:R-:W-:Y:S01]  /*4c50*/  P2R R0, PR, RZ, 0x20 ;  /* 0x00000020ff007803 */ /* 0x000fe20000000000 */
[C-C-:B------:R-:W-:Y:S01]  /*4c60*/  IMAD.WIDE.U32 R32, R15.reuse, c[0x0][0x1e0], R44.reuse ;  /* 0x000078000f207a25 */ /* 0x140fe200078e002c */
[----:B------:R-:W-:Y:S01]  /*4c70*/  LOP3.LUT R0, R18, 0xfffffff8, RZ, 0xc0, !PT ;  /* 0xfffffff812007812 */ /* 0x000fe200078ec0ff */
[----:B------:R-:W3:Y:S01]  /*4c80*/  SHFL.IDX PT, R25, R8, RZ, 0x181f ;  /* 0x00181fff08197589 */ /* 0x000ee200000e0000 */
[----:B------:R-:W-:Y:S01]  /*4c90*/  ISETP.GE.AND P4, PT, R4, c[0x0][0x198], PT ;  /* 0x0000660004007a0c */ /* 0x000fe20003f86270 */
[----:B------:R-:W-:Y:S01]  /*4ca0*/  IMAD.WIDE.U32 R14, R15, c[0x0][0x208], R44 ;  /* 0x000082000f0e7a25 */ /* 0x000fe200078e002c */
[----:B------:R-:W-:-:S02]  /*4cb0*/  @!P1 SHF.R.S32.HI R13, RZ, 0x1f, R6 ;  /* 0x0000001fff0d9819 */ /* 0x000fc40000011406 */
[----:B------:R-:W-:Y:S01]  /*4cc0*/  P2R R10, PR, RZ, 0x10 ;  /* 0x00000010ff0a7803 */ /* 0x000fe20000000000 */
[----:B------:R-:W-:Y:S01]  /*4cd0*/  IMAD.IADD R0, R11, 0x1, -R0 ;  /* 0x000000010b007824 */ /* 0x000fe200078e0a00 */
[----:B------:R-:W-:Y:S01]  /*4ce0*/  @!P1 SHF.R.S32.HI R5, RZ, 0x1f, R4 ;  /* 0x0000001fff059819 */ /* 0x000fe20000011404 */
[----:B------:R-:W-:Y:S01]  /*4cf0*/  IMAD.IADD R29, R15, 0x1, R28 ;  /* 0x000000010f1d7824 */ /* 0x000fe200078e021c */
[----:B------:R-:W-:Y:S01]  /*4d00*/  @!P1 LEA.HI R13, R13, R6, RZ, 0x3 ;  /* 0x000000060d0d9211 */ /* 0x000fe200078f18ff */
[----:B------:R-:W-:Y:S01]  /*4d10*/  IMAD R10, R89, c[0x0][0x210], RZ ;  /* 0x00008400590a7a24 */ /* 0x000fe200078e02ff */
[C---:B------:R-:W-:Y:S01]  /*4d20*/  LOP3.LUT P3, RZ, R0.reuse, 0x4, RZ, 0xc0, !PT ;  /* 0x0000000400ff7812 */ /* 0x040fe2000786c0ff */
[----:B------:R-:W-:Y:S01]  /*4d30*/  IMAD.SHL.U32 R15, R0, 0x40, RZ ;  /* 0x00000040000f7824 */ /* 0x000fe200078e00ff */
[----:B------:R-:W-:Y:S01]  /*4d40*/  @!P1 LEA.HI R5, R5, R4, RZ, 0x3 ;  /* 0x0000000405059211 */ /* 0x000fe200078f18ff */
[----:B------:R-:W-:Y:S01]  /*4d50*/  IMAD R11, R227, c[0x0][0x214], R10 ;  /* 0x00008500e30b7a24 */ /* 0x000fe200078e020a */
[----:B------:R-:W-:Y:S01]  /*4d60*/  @!P1 LOP3.LUT R13, R13, 0xfffffff8, RZ, 0xc0, !PT ;  /* 0xfffffff80d0d9812 */ /* 0x000fe200078ec0ff */
[----:B------:R-:W-:Y:S01]  /*4d70*/  IMAD.SHL.U32 R10, R21, 0x8, RZ ;  /* 0x00000008150a7824 */ /* 0x000fe200078e00ff */
[----:B------:R-:W-:Y:S01]  /*4d80*/  LOP3.LUT R15, R15, 0x1c0, RZ, 0xc0, !PT ;  /* 0x000001c00f0f7812 */ /* 0x000fe200078ec0ff */
[----:B------:R-:W-:Y:S01]  /*4d90*/  IMAD.IADD R31, R33, 0x1, R30 ;  /* 0x00000001211f7824 */ /* 0x000fe200078e021e */
[----:B------:R-:W-:Y:S01]  /*4da0*/  @!P1 LOP3.LUT R5, R5, 0xfffffff8, RZ, 0xc0, !PT ;  /* 0xfffffff805059812 */ /* 0x000fe200078ec0ff */
[----:B------:R-:W-:Y:S01]  /*4db0*/  IMAD.MOV.U32 R30, RZ, RZ, R32 ;  /* 0x000000ffff1e7224 */ /* 0x000fe200078e0020 */
[----:B------:R-:W-:Y:S01]  /*4dc0*/  LOP3.LUT R10, R15, 0x8, R10, 0xf8, !PT ;  /* 0x000000080f0a7812 */ /* 0x000fe200078ef80a */
[----:B------:R-:W-:Y:S01]  /*4dd0*/  IMAD.MOV.U32 R28, RZ, RZ, R14 ;  /* 0x000000ffff1c7224 */ /* 0x000fe200078e000e */
[----:B------:R-:W-:Y:S01]  /*4de0*/  SHF.R.U32.HI R15, RZ, 0x3, R15 ;  /* 0x00000003ff0f7819 */ /* 0x000fe2000001160f */
[----:B------:R-:W-:-:S03]  /*4df0*/  IMAD.WIDE.U32 R32, R227, c[0x0][0x1e8], R30 ;  /* 0x00007a00e3207a25 */ /* 0x000fc600078e001e */
[----:B------:R-:W-:Y:S01]  /*4e00*/  LOP3.LUT R15, R10, R15, RZ, 0x3c, !PT ;  /* 0x0000000f0a0f7212 */ /* 0x000fe200078e3cff */
[----:B------:R-:W-:Y:S01]  /*4e10*/  IMAD.WIDE.U32 R30, R227, c[0x0][0x210], R28 ;  /* 0x00008400e31e7a25 */ /* 0x000fe200078e001c */
[----:B-1----:R-:W-:-:S03]  /*4e20*/  @!P1 LEA R28, P0, R40, R24, 0x1 ;  /* 0x00000018281c9211 */ /* 0x002fc600078008ff */
[----:B------:R-:W-:Y:S01]  /*4e30*/  IMAD.SHL.U32 R43, R17, 0x40, RZ ;  /* 0x00000040112b7824 */ /* 0x000fe200078e00ff */
[----:B---3--:R-:W-:Y:S01]  /*4e40*/  @!P1 LEA.HI.X R29, R40, R25, R45, 0x1, P0 ;  /* 0x00000019281d9211 */ /* 0x008fe200000f0c2d */
[----:B------:R-:W-:Y:S01]  /*4e50*/  IMAD.MOV.U32 R10, RZ, RZ, R30 ;  /* 0x000000ffff0a7224 */ /* 0x000fe200078e001e */
[----:B------:R-:W-:Y:S01]  /*4e60*/  IADD3 R30, R44, 0x40, RZ ;  /* 0x000000402c1e7810 */ /* 0x000fe20007ffe0ff */
[----:B------:R-:W-:Y:S01]  /*4e70*/  IMAD.SHL.U32 R41, R41, 0x8, RZ ;  /* 0x0000000829297824 */ /* 0x000fe200078e00ff */
[----:B------:R-:W-:Y:S01]  /*4e80*/  LOP3.LUT P0, RZ, R0, 0x2, RZ, 0xc0, !PT ;  /* 0x0000000200ff7812 */ /* 0x000fe2000780c0ff */
[----:B------:R-:W-:Y:S01]  /*4e90*/  IMAD.MOV.U32 R0, RZ, RZ, 0x10 ;  /* 0x00000010ff007424 */ /* 0x000fe200078e00ff */
[----:B------:R-:W-:Y:S01]  /*4ea0*/  LOP3.LUT R43, R43, 0x1c0, RZ, 0xc0, !PT ;  /* 0x000001c02b2b7812 */ /* 0x000fe200078ec0ff */
[----:B------:R-:W-:Y:S01]  /*4eb0*/  IMAD.SHL.U32 R18, R18, 0x40, RZ ;  /* 0x0000004012127824 */ /* 0x000fe200078e00ff */
[----:B------:R-:W-:Y:S01]  /*4ec0*/  @!P1 SHF.R.S32.HI R19, RZ, 0x1f, R30 ;  /* 0x0000001fff139819 */ /* 0x000fe2000001141e */
[----:B------:R-:W-:Y:S01]  /*4ed0*/  IMAD R234, R89, c[0x0][0x1e8], RZ ;  /* 0x00007a0059ea7a24 */ /* 0x000fe200078e02ff */
[----:B------:R-:W-:Y:S01]  /*4ee0*/  LOP3.LUT R41, R41, 0xfffffe00, RZ, 0xc0, !PT ;  /* 0xfffffe0029297812 */ /* 0x000fe200078ec0ff */
[----:B------:R-:W-:Y:S01]  /*4ef0*/  IMAD.IADD R11, R11, 0x1, R31 ;  /* 0x000000010b0b7824 */ /* 0x000fe200078e021f */
[----:B------:R-:W-:Y:S01]  /*4f00*/  SHF.R.U32.HI R46, RZ, 0x3, R43 ;  /* 0x00000003ff2e7819 */ /* 0x000fe2000001162b */
[----:B------:R-:W-:Y:S01]  /*4f10*/  IMAD R234, R227, c[0x0][0x1ec], R234 ;  /* 0x00007b00e3ea7a24 */ /* 0x000fe200078e02ea */
[----:B------:R-:W-:-:S02]  /*4f20*/  SEL R0, R0, 0xfffffff0, !P0 ;  /* 0xfffffff000007807 */ /* 0x000fc40004000000 */
[----:B------:R-:W-:Y:S01]  /*4f30*/  ISETP.NE.AND P0, PT, R2, RZ, PT ;  /* 0x000000ff0200720c */ /* 0x000fe20003f05270 */
[----:B------:R-:W-:Y:S01]  /*4f40*/  IMAD.IADD R235, R234, 0x1, R33 ;  /* 0x00000001eaeb7824 */ /* 0x000fe200078e0221 */
[----:B------:R-:W-:Y:S01]  /*4f50*/  ISETP.GE.AND P6, PT, R30, c[0x0][0x198], PT ;  /* 0x000066001e007a0c */ /* 0x000fe20003fc6270 */
[----:B------:R-:W-:Y:S01]  /*4f60*/  IMAD.MOV.U32 R234, RZ, RZ, R32 ;  /* 0x000000ffffea7224 */ /* 0x000fe200078e0020 */
[----:B------:R-:W-:Y:S02]  /*4f70*/  LOP3.LUT R2, R15, 0xfffffe00, R18, 0xf8, !PT ;  /* 0xfffffe000f027812 */ /* 0x000fe400078ef812 */
[----:B--2---:R-:W-:Y:S01]  /*4f80*/  @P2 SHF.R.S32.HI R27, RZ, 0x1f, R26 ;  /* 0x0000001fff1b2819 */ /* 0x004fe2000001141a */
[----:B------:R-:W-:Y:S02]  /*4f90*/  @!P2 IMAD.MOV.U32 R26, RZ, RZ, R228 ;  /* 0x000000ffff1aa224 */ /* 0x000fe400078e00e4 */
[----:B------:R-:W-:Y:S01]  /*4fa0*/  @!P2 IMAD.MOV.U32 R27, RZ, RZ, R3 ;  /* 0x000000ffff1ba224 */ /* 0x000fe200078e0003 */
[----:B------:R-:W-:-:S02]  /*4fb0*/  ISETP.NE.U32.AND P2, PT, RZ, c[0x0][0x350], PT ;  /* 0x0000d400ff007a0c */ /* 0x000fc40003f45070 */
[----:B------:R-:W-:Y:S02]  /*4fc0*/  LOP3.LUT R3, R43, 0x38, R44, 0xf8, !PT ;  /* 0x000000382b037812 */ /* 0x000fe400078ef82c */
[----:B------:R-:W-:Y:S02]  /*4fd0*/  ISETP.NE.AND.EX P2, PT, RZ, c[0x0][0x354], PT, P2 ;  /* 0x0000d500ff007a0c */ /* 0x000fe40003f45320 */
[----:B------:R-:W-:Y:S02]  /*4fe0*/  LOP3.LUT R3, R41, R3, R46, 0xf6, !PT ;  /* 0x0000000329037212 */ /* 0x000fe400078ef62e */
[----:B------:R-:W-:Y:S02]  /*4ff0*/  SEL R230, R26, RZ, !P2 ;  /* 0x000000ff1ae67207 */ /* 0x000fe40005000000 */
[----:B------:R-:W-:Y:S01]  /*5000*/  SEL R12, R27, RZ, !P2 ;  /* 0x000000ff1b0c7207 */ /* 0x000fe20005000000 */
[----:B------:R1:W2:Y:S01]  /*5010*/  SHFL.IDX PT, R26, R9, 0x1, 0x181f ;  /* 0x00381f00091a7f89 */ /* 0x0002a200000e0000 */
[----:B------:R-:W-:Y:S01]  /*5020*/  ISETP.GE.AND P2, PT, R40, c[0x0][0x198], PT ;  /* 0x0000660028007a0c */ /* 0x000fe20003f46270 */
[----:B------:R-:W-:-:S02]  /*5030*/  IMAD.WIDE.U32 R234, R230, c[0x0][0x1f0], R234 ;  /* 0x00007c00e6ea7a25 */ /* 0x000fc400078e00ea */
[----:B------:R1:W3:Y:S01]  /*5040*/  SHFL.IDX PT, R27, R8, 0x1, 0x181f ;  /* 0x00381f00081b7f89 */ /* 0x0002e200000e0000 */
[----:B------:R-:W-:Y:S01]  /*5050*/  P2R R14, PR, RZ, 0x4 ;  /* 0x00000004ff0e7803 */ /* 0x000fe20000000000 */
[C---:B------:R-:W-:Y:S01]  /*5060*/  IMAD R237, R12.reuse, c[0x0][0x1f0], RZ ;  /* 0x00007c000ced7a24 */ /* 0x040fe200078e02ff */
[----:B------:R-:W-:Y:S01]  /*5070*/  @!P1 LEA.HI R14, R19, R30, RZ, 0x3 ;  /* 0x0000001e130e9211 */ /* 0x000fe200078f18ff */
[----:B------:R-:W-:Y:S02]  /*5080*/  @!P1 IMAD.SHL.U32 R19, R3, 0x2, RZ ;  /* 0x0000000203139824 */ /* 0x000fe400078e00ff */
[----:B------:R-:W-:Y:S01]  /*5090*/  IMAD R229, R12, c[0x0][0x218], RZ ;  /* 0x000086000ce57a24 */ /* 0x000fe200078e02ff */
[----:B------:R-:W-:Y:S01]  /*50a0*/  @!P1 LOP3.LUT R15, R14, 0xfffffff8, RZ, 0xc0, !PT ;  /* 0xfffffff80e0f9812 */ /* 0x000fe200078ec0ff */
[C---:B------:R-:W-:Y:S02]  /*50b0*/  IMAD R237, R230.reuse, c[0x0][0x1f4], R237 ;  /* 0x00007d00e6ed7a24 */ /* 0x040fe400078e02ed */
[----:B------:R-:W-:Y:S01]  /*50c0*/  IMAD R229, R230, c[0x0][0x21c], R229 ;  /* 0x00008700e6e57a24 */ /* 0x000fe200078e02e5 */
[----:B------:R4:W-:Y:S01]  /*50d0*/  @!P1 LDGSTS.E.BYPASS.LTC128B.128 [R19+0x10080], [R28.64], !P2 ;  /* 0x100800001c139fae */ /* 0x0009e2000d101d4a */
[----:B------:R-:W-:Y:S01]  /*50e0*/  @!P1 IMAD.WIDE R32, R15, 0x2, R24 ;  /* 0x000000020f209825 */ /* 0x000fe200078e0218 */
[----:B------:R-:W-:-:S03]  /*50f0*/  ISETP.GE.AND P2, PT, R44, c[0x0][0x1d4], PT ;  /* 0x000075002c007a0c */ /* 0x000fc60003f46270 */
[--C-:B------:R-:W-:Y:S01]  /*5100*/  @!P1 IMAD.WIDE R14, R13, 0x2, R24.reuse ;  /* 0x000000020d0e9825 */ /* 0x100fe200078e0218 */
[----:B------:R4:W-:Y:S03]  /*5110*/  @!P1 LDGSTS.E.BYPASS.LTC128B.128 [R19+0x14080], [R32.64], !P6 ;  /* 0x1408000020139fae */ /* 0x0009e6000f101d4a */
[----:B------:R-:W-:Y:S01]  /*5120*/  @!P1 IMAD.WIDE R24, R5, 0x2, R24 ;  /* 0x0000000205189825 */ /* 0x000fe200078e0218 */
[----:B------:R4:W-:Y:S01]  /*5130*/  @!P1 LDGSTS.E.BYPASS.LTC128B.128 [R19+0x18080], [R14.64], !P5 ;  /* 0x180800000e139fae */ /* 0x0009e2000e901d4a */
[----:B------:R-:W-:Y:S02]  /*5140*/  ISETP.GE.AND P5, PT, R30, c[0x0][0x1d4], PT ;  /* 0x000075001e007a0c */ /* 0x000fe40003fa6270 */
[----:B------:R-:W-:Y:S01]  /*5150*/  IMAD.MOV.U32 R5, RZ, RZ, 0x20 ;  /* 0x00000020ff057424 */ /* 0x000fe200078e00ff */
[----:B------:R4:W-:Y:S01]  /*5160*/  @!P1 LDGSTS.E.BYPASS.LTC128B.128 [R19+0x1c080], [R24.64], !P4 ;  /* 0x1c08000018139fae */ /* 0x0009e2000e101d4a */
[----:B------:R-:W-:Y:S01]  /*5170*/  IMAD.WIDE.U32 R230, R230, c[0x0][0x218], R10 ;  /* 0x00008600e6e67a25 */ /* 0x000fe200078e000a */
[----:B------:R-:W-:-:S02]  /*5180*/  IADD3 R11, R44, 0x80, RZ ;  /* 0x000000802c0b7810 */ /* 0x000fc40007ffe0ff */
[----:B------:R-:W-:Y:S01]  /*5190*/  IADD3 R10, R44, 0xc0, RZ ;  /* 0x000000c02c0a7810 */ /* 0x000fe20007ffe0ff */
[----:B------:R-:W-:Y:S01]  /*51a0*/  IMAD.IADD R237, R235, 0x1, R237 ;  /* 0x00000001ebed7824 */ /* 0x000fe200078e02ed */
[----:B------:R-:W-:Y:S01]  /*51b0*/  SEL R5, R5, 0xffffffe0, !P3 ;  /* 0xffffffe005057807 */ /* 0x000fe20005800000 */
[----:B------:R-:W-:Y:S01]  /*51c0*/  IMAD.IADD R229, R231, 0x1, R229 ;  /* 0x00000001e7e57824 */ /* 0x000fe200078e02e5 */
[----:B------:R-:W-:Y:S02]  /*51d0*/  ISETP.GE.AND P4, PT, R11, c[0x0][0x1d4], PT ;  /* 0x000075000b007a0c */ /* 0x000fe40003f86270 */
[----:B------:R-:W-:Y:S02]  /*51e0*/  ISETP.GE.AND P3, PT, R10, c[0x0][0x1d4], PT ;  /* 0x000075000a007a0c */ /* 0x000fe40003f66270 */
[----:B----4-:R-:W-:Y:S01]  /*51f0*/  SEL R19, RZ, 0x1, P2 ;  /* 0x00000001ff137807 */ /* 0x010fe20001000000 */
[----:B------:R-:W-:Y:S05]  /*5200*/  @P0 BRA `(.L_x_78) ;  /* 0x000001c000000947 */ /* 0x000fea0003800000 */
[C---:B-123--:R-:W-:Y:S01]  /*5210*/  IADD3 R13, R40.reuse, 0x80, RZ ;  /* 0x00000080280d7810 */ /* 0x04efe20007ffe0ff */
[----:B------:R-:W-:Y:S01]  /*5220*/  IMAD.SHL.U32 R31, R3, 0x2, RZ ;  /* 0x00000002031f7824 */ /* 0x000fe200078e00ff */
[----:B------:R-:W-:-:S02]  /*5230*/  IADD3 R11, R40, 0xc0, RZ ;  /* 0x000000c0280b7810 */ /* 0x000fc40007ffe0ff */
[----:B------:R-:W-:Y:S02]  /*5240*/  SHF.R.S32.HI R25, RZ, 0x1f, R30 ;  /* 0x0000001fff197819 */ /* 0x000fe4000001141e */
[----:B------:R-:W-:Y:S02]  /*5250*/  SHF.R.S32.HI R12, RZ, 0x1f, R13 ;  /* 0x0000001fff0c7819 */ /* 0x000fe4000001140d */
[----:B------:R-:W-:Y:S02]  /*5260*/  LEA R28, P0, R40, R26, 0x1 ;  /* 0x0000001a281c7211 */ /* 0x000fe400078008ff */
[----:B------:R-:W-:Y:S02]  /*5270*/  SHF.R.S32.HI R10, RZ, 0x1f, R11 ;  /* 0x0000001fff0a7819 */ /* 0x000fe4000001140b */
[----:B------:R-:W-:Y:S02]  /*5280*/  P2R R18, PR, RZ, 0x4 ;  /* 0x00000004ff127803 */ /* 0x000fe40000000000 */
[----:B------:R-:W-:-:S02]  /*5290*/  LEA.HI R14, R25, R30, RZ, 0x3 ;  /* 0x0000001e190e7211 */ /* 0x000fc400078f18ff */
[----:B------:R-:W-:Y:S02]  /*52a0*/  ISETP.GE.AND P2, PT, R40, c[0x0][0x198], PT ;  /* 0x0000660028007a0c */ /* 0x000fe40003f46270 */
[----:B------:R-:W-:Y:S02]  /*52b0*/  P2R R15, PR, RZ, 0x2 ;  /* 0x00000002ff0f7803 */ /* 0x000fe40000000000 */
[----:B------:R-:W-:Y:S02]  /*52c0*/  LEA.HI R12, R12, R13, RZ, 0x3 ;  /* 0x0000000d0c0c7211 */ /* 0x000fe400078f18ff */
[----:B------:R-:W-:Y:S02]  /*52d0*/  LEA.HI.X R29, R40, R27, R45, 0x1, P0 ;  /* 0x0000001b281d7211 */ /* 0x000fe400000f0c2d */
[----:B------:R-:W-:Y:S02]  /*52e0*/  LEA.HI R10, R10, R11, RZ, 0x3 ;  /* 0x0000000b0a0a7211 */ /* 0x000fe400078f18ff */
[----:B------:R-:W-:-:S02]  /*52f0*/  ISETP.GE.AND P1, PT, R6, c[0x0][0x198], PT ;  /* 0x0000660006007a0c */ /* 0x000fc40003f26270 */
[----:B------:R-:W-:Y:S01]  /*5300*/  ISETP.GE.AND P0, PT, R4, c[0x0][0x198], PT ;  /* 0x0000660004007a0c */ /* 0x000fe20003f06270 */
[----:B------:R1:W-:Y:S01]  /*5310*/  LDGSTS.E.BYPASS.LTC128B.128 [R31+0x11080], [R28.64], !P2 ;  /* 0x110800001c1f7fae */ /* 0x0003e2000d101d4a */
[----:B------:R-:W-:Y:S02]  /*5320*/  LOP3.LUT R11, R14, 0xfffffff8, RZ, 0xc0, !PT ;  /* 0xfffffff80e0b7812 */ /* 0x000fe400078ec0ff */
[----:B------:R-:W-:Y:S02]  /*5330*/  LOP3.LUT R13, R12, 0xfffffff8, RZ, 0xc0, !PT ;  /* 0xfffffff80c0d7812 */ /* 0x000fe400078ec0ff */
[----:B------:R-:W-:Y:S01]  /*5340*/  LOP3.LUT R25, R10, 0xfffffff8, RZ, 0xc0, !PT ;  /* 0xfffffff80a197812 */ /* 0x000fe200078ec0ff */
[----:B------:R-:W-:Y:S01]  /*5350*/  IMAD.WIDE R10, R11, 0x2, R26 ;  /* 0x000000020b0a7825 */ /* 0x000fe200078e021a */
[----:B------:R-:W-:-:S03]  /*5360*/  ISETP.NE.AND P2, PT, R18, RZ, PT ;  /* 0x000000ff1200720c */ /* 0x000fc60003f45270 */
[--C-:B------:R-:W-:Y:S01]  /*5370*/  IMAD.WIDE R12, R13, 0x2, R26.reuse ;  /* 0x000000020d0c7825 */ /* 0x100fe200078e021a */
[----:B------:R1:W-:Y:S03]  /*5380*/  LDGSTS.E.BYPASS.LTC128B.128 [R31+0x15080], [R10.64], !P6 ;  /* 0x150800000a1f7fae */ /* 0x0003e6000f101d4a */
[----:B------:R-:W-:Y:S01]  /*5390*/  IMAD.WIDE R26, R25, 0x2, R26 ;  /* 0x00000002191a7825 */ /* 0x000fe200078e021a */
[----:B------:R1:W-:Y:S01]  /*53a0*/  LDGSTS.E.BYPASS.LTC128B.128 [R31+0x19080], [R12.64], !P1 ;  /* 0x190800000c1f7fae */ /* 0x0003e2000c901d4a */
[----:B------:R-:W-:-:S03]  /*53b0*/  ISETP.NE.AND P1, PT, R15, RZ, PT ;  /* 0x000000ff0f00720c */ /* 0x000fc60003f25270 */
[----:B------:R1:W-:Y:S05]  /*53c0*/  LDGSTS.E.BYPASS.LTC128B.128 [R31+0x1d080], [R26.64], !P0 ;  /* 0x1d0800001a1f7fae */ /* 0x0003ea000c101d4a */
.L_x_78:
[----:B-123--:R-:W-:Y:S05]  /*53d0*/  BSYNC B0 ;  /* 0x0000000000007941 */ /* 0x00efea0003800000 */
.L_x_77:
[----:B------:R-:W-:Y:S01]  /*53e0*/  IADD3 R11, R7, 0x40, RZ ;  /* 0x00000040070b7810 */ /* 0x000fe20007ffe0ff */
[----:B------:R1:W2:Y:S01]  /*53f0*/  SHFL.IDX PT, R27, R8, 0x2, 0x181f ;  /* 0x00581f00081b7f89 */ /* 0x0002a200000e0000 */
[----:B------:R-:W-:Y:S02]  /*5400*/  BSSY B0, `(.L_x_79) ;  /* 0x0000021000007945 */ /* 0x000fe40003800000 */
[----:B------:R-:W-:Y:S01]  /*5410*/  ISETP.GE.AND P0, PT, R11, R34, PT ;  /* 0x000000220b00720c */ /* 0x000fe20003f06270 */
[----:B------:R1:W3:-:S12]  /*5420*/  SHFL.IDX PT, R26, R9, 0x2, 0x181f ;  /* 0x00581f00091a7f89 */ /* 0x0002d800000e0000 */
[----:B------:R-:W-:Y:S05]  /*5430*/  @P0 BRA `(.L_x_80) ;  /* 0x000001d000000947 */ /* 0x000fea0003800000 */
[C---:B------:R-:W-:Y:S01]  /*5440*/  IADD3 R13, R40.reuse, 0x80, RZ ;  /* 0x00000080280d7810 */ /* 0x040fe20007ffe0ff */
[----:B------:R-:W-:Y:S01]  /*5450*/  IMAD.SHL.U32 R31, R3, 0x2, RZ ;  /* 0x00000002031f7824 */ /* 0x000fe200078e00ff */
[C---:B------:R-:W-:Y:S02]  /*5460*/  IADD3 R11, R40.reuse, 0xc0, RZ ;  /* 0x000000c0280b7810 */ /* 0x040fe40007ffe0ff */
[----:B------:R-:W-:Y:S02]  /*5470*/  SHF.R.S32.HI R25, RZ, 0x1f, R30 ;  /* 0x0000001fff197819 */ /* 0x000fe4000001141e */
[----:B------:R-:W-:Y:S02]  /*5480*/  SHF.R.S32.HI R12, RZ, 0x1f, R13 ;  /* 0x0000001fff0c7819 */ /* 0x000fe4000001140d */
[----:B---3--:R-:W-:Y:S02]  /*5490*/  LEA R28, P0, R40, R26, 0x1 ;  /* 0x0000001a281c7211 */ /* 0x008fe400078008ff */
[----:B------:R-:W-:-:S02]  /*54a0*/  SHF.R.S32.HI R10, RZ, 0x1f, R11 ;  /* 0x0000001fff0a7819 */ /* 0x000fc4000001140b */
[----:B------:R-:W-:Y:S02]  /*54b0*/  P2R R18, PR, RZ, 0x4 ;  /* 0x00000004ff127803 */ /* 0x000fe40000000000 */
[----:B------:R-:W-:Y:S02]  /*54c0*/  LEA.HI R14, R25, R30, RZ, 0x3 ;  /* 0x0000001e190e7211 */ /* 0x000fe400078f18ff */
[----:B------:R-:W-:Y:S02]  /*54d0*/  ISETP.GE.AND P2, PT, R40, c[0x0][0x198], PT ;  /* 0x0000660028007a0c */ /* 0x000fe40003f46270 */
[----:B------:R-:W-:Y:S02]  /*54e0*/  P2R R15, PR, RZ, 0x2 ;  /* 0x00000002ff0f7803 */ /* 0x000fe40000000000 */
[----:B------:R-:W-:Y:S02]  /*54f0*/  LEA.HI R12, R12, R13, RZ, 0x3 ;  /* 0x0000000d0c0c7211 */ /* 0x000fe400078f18ff */
[----:B--2---:R-:W-:-:S02]  /*5500*/  LEA.HI.X R29, R40, R27, R45, 0x1, P0 ;  /* 0x0000001b281d7211 */ /* 0x004fc400000f0c2d */
[----:B------:R-:W-:Y:S02]  /*5510*/  LEA.HI R10, R10, R11, RZ, 0x3 ;  /* 0x0000000b0a0a7211 */ /* 0x000fe400078f18ff */
[----:B------:R-:W-:Y:S02]  /*5520*/  ISETP.GE.AND P1, PT, R6, c[0x0][0x198], PT ;  /* 0x0000660006007a0c */ /* 0x000fe40003f26270 */
[----:B------:R-:W-:Y:S01]  /*5530*/  ISETP.GE.AND P0, PT, R4, c[0x0][0x198], PT ;  /* 0x0000660004007a0c */ /* 0x000fe20003f06270 */
[----:B------:R-:W-:Y:S01]  /*5540*/  @!PT LDS RZ, [RZ] ;  /* 0x00000000fffff984 */ /* 0x000fe20000000800 */
        /* <DEDUP_REMOVED lines=12> */
.L_x_80:
[----:B------:R-:W-:Y:S05]  /*5610*/  BSYNC B0 ;  /* 0x0000000000007941 */ /* 0x000fea0003800000 */
.L_x_79:
[----:B------:R-:W-:Y:S01]  /*5620*/  IADD3 R7, R7, 0x60, RZ ;  /* 0x0000006007077810 */ /* 0x000fe20007ffe0ff */
[----:B--2---:R2:W4:Y:S01]  /*5630*/  SHFL.IDX PT, R13, R8, 0x3, 0x181f ;  /* 0x00781f00080d7f89 */ /* 0x00452200000e0000 */
[----:B------:R-:W-:Y:S02]  /*5640*/  BSSY B0, `(.L_x_81) ;  /* 0x000001d000007945 */ /* 0x000fe40003800000 */
[----:B------:R-:W-:Y:S01]  /*5650*/  ISETP.GE.AND P0, PT, R7, R34, PT ;  /* 0x000000220700720c */ /* 0x000fe20003f06270 */
[----:B------:R2:W1:-:S12]  /*5660*/  SHFL.IDX PT, R12, R9, 0x3, 0x181f ;  /* 0x00781f00090c7f89 */ /* 0x00045800000e0000 */
[----:B------:R-:W-:Y:S05]  /*5670*/  @P0 BRA `(.L_x_82) ;  /* 0x0000019000000947 */ /* 0x000fea0003800000 */
[C---:B-1----:R-:W-:Y:S01]  /*5680*/  LEA R14, P0, R40.reuse, R12, 0x1 ;  /* 0x0000000c280e7211 */ /* 0x042fe200078008ff */
[----:B------:R-:W-:Y:S01]  /*5690*/  IMAD.SHL.U32 R11, R3, 0x2, RZ ;  /* 0x00000002030b7824 */ /* 0x000fe200078e00ff */
[----:B------:R-:W-:Y:S02]  /*56a0*/  SHF.R.S32.HI R7, RZ, 0x1f, R30 ;  /* 0x0000001fff077819 */ /* 0x000fe4000001141e */
[C---:B----4-:R-:W-:Y:S02]  /*56b0*/  LEA.HI.X R15, R40.reuse, R13, R45, 0x1, P0 ;  /* 0x0000000d280f7211 */ /* 0x050fe400000f0c2d */
[C---:B------:R-:W-:Y:S02]  /*56c0*/  ISETP.GE.AND P0, PT, R40.reuse, c[0x0][0x198], PT ;  /* 0x0000660028007a0c */ /* 0x040fe40003f06270 */
[----:B------:R-:W-:Y:S02]  /*56d0*/  LEA.HI R7, R7, R30, RZ, 0x3 ;  /* 0x0000001e07077211 */ /* 0x000fe400078f18ff */
[----:B------:R-:W-:-:S02]  /*56e0*/  IADD3 R10, R40, 0x80, RZ ;  /* 0x00000080280a7810 */ /* 0x000fc40007ffe0ff */
[----:B------:R-:W-:Y:S02]  /*56f0*/  LOP3.LUT R7, R7, 0xfffffff8, RZ, 0xc0, !PT ;  /* 0xfffffff807077812 */ /* 0x000fe400078ec0ff */
[----:B--2---:R-:W-:Y:S02]  /*5700*/  IADD3 R8, R40, 0xc0, RZ ;  /* 0x000000c028087810 */ /* 0x004fe40007ffe0ff */
[----:B------:R-:W-:Y:S01]  /*5710*/  SHF.R.S32.HI R9, RZ, 0x1f, R10 ;  /* 0x0000001fff097819 */ /* 0x000fe2000001140a */
[----:B------:R-:W-:Y:S01]  /*5720*/  IMAD.WIDE R24, R7, 0x2, R12 ;  /* 0x0000000207187825 */ /* 0x000fe200078e020c */
[----:B------:R-:W-:Y:S01]  /*5730*/  SHF.R.S32.HI R7, RZ, 0x1f, R8 ;  /* 0x0000001fff077819 */ /* 0x000fe20000011408 */
[----:B------:R-:W-:Y:S01]  /*5740*/  @!PT LDS RZ, [RZ] ;  /* 0x00000000fffff984 */ /* 0x000fe20000000800 */
[----:B------:R1:W-:Y:S01]  /*5750*/  LDGSTS.E.BYPASS.LTC128B.128 [R11+0x13080], [R14.64], !P0 ;  /* 0x130800000e0b7fae */ /* 0x0003e2000c101d4a */
[----:B------:R-:W-:Y:S02]  /*5760*/  LEA.HI R9, R9, R10, RZ, 0x3 ;  /* 0x0000000a09097211 */ /* 0x000fe400078f18ff */
[----:B------:R-:W-:Y:S01]  /*5770*/  LEA.HI R7, R7, R8, RZ, 0x3 ;  /* 0x0000000807077211 */ /* 0x000fe200078f18ff */
[----:B------:R1:W-:Y:S01]  /*5780*/  LDGSTS.E.BYPASS.LTC128B.128 [R11+0x17080], [R24.64], !P6 ;  /* 0x17080000180b7fae */ /* 0x0003e2000f101d4a */
[----:B------:R-:W-:-:S02]  /*5790*/  ISETP.GE.AND P6, PT, R6, c[0x0][0x198], PT ;  /* 0x0000660006007a0c */ /* 0x000fc40003fc6270 */
[----:B------:R-:W-:Y:S02]  /*57a0*/  ISETP.GE.AND P0, PT, R4, c[0x0][0x198], PT ;  /* 0x0000660004007a0c */ /* 0x000fe40003f06270 */
[----:B------:R-:W-:Y:S02]  /*57b0*/  LOP3.LUT R9, R9, 0xfffffff8, RZ, 0xc0, !PT ;  /* 0xfffffff809097812 */ /* 0x000fe400078ec0ff */
[----:B------:R-:W-:-:S03]  /*57c0*/  LOP3.LUT R7, R7, 0xfffffff8, RZ, 0xc0, !PT ;  /* 0xfffffff807077812 */ /* 0x000fc600078ec0ff */
[----:B------:R-:W-:-:S04]  /*57d0*/  IMAD.WIDE R8, R9, 0x2, R12 ;  /* 0x0000000209087825 */ /* 0x000fc800078e020c */
[----:B------:R-:W-:Y:S01]  /*57e0*/  IMAD.WIDE R12, R7, 0x2, R12 ;  /* 0x00000002070c7825 */ /* 0x000fe200078e020c */
[----:B------:R1:W-:Y:S04]  /*57f0*/  LDGSTS.E.BYPASS.LTC128B.128 [R11+0x1b080], [R8.64], !P6 ;  /* 0x1b080000080b7fae */ /* 0x0003e8000f101d4a */
[----:B------:R1:W-:Y:S02]  /*5800*/  LDGSTS.E.BYPASS.LTC128B.128 [R11+0x1f080], [R12.64], !P0 ;  /* 0x1f0800000c0b7fae */ /* 0x0003e4000c101d4a */
.L_x_82:
[----:B------:R-:W-:Y:S05]  /*5810*/  BSYNC B0 ;  /* 0x0000000000007941 */ /* 0x000fea0003800000 */
.L_x_81:
[----:B------:R-:W-:Y:S01]  /*5820*/  LEA.HI.SX32 R18, R149, 0xffffffff, 0x1b ;  /* 0xffffffff95127811 */ /* 0x000fe200078fdaff */
[----:B------:R-:W-:Y:S01]  /*5830*/  IMAD.IADD R7, R55, 0x1, -R17 ;  /* 0x0000000137077824 */ /* 0x000fe200078e0a11 */
[----:B------:R-:W0:Y:S01]  /*5840*/  LDGDEPBAR ;  /* 0x00000000000079af */ /* 0x000e220000000000 */
[----:B------:R-:W-:Y:S01]  /*5850*/  BSSY B0, `(.L_x_83) ;  /* 0x0000019000007945 */ /* 0x000fe20003800000 */
[----:B------:R-:W-:Y:S01]  /*5860*/  SHF.R.S32.HI R20, RZ, 0x1f, R18 ;  /* 0x0000001fff147819 */ /* 0x000fe20000011412 */
[----:B------:R-:W-:-:S02]  /*5870*/  IMAD R4, R18, -0x20, R7 ;  /* 0xffffffe012047824 */ /* 0x000fc400078e0207 */
[----:B------:R-:W-:Y:S01]  /*5880*/  IMAD.MOV.U32 R7, RZ, RZ, c[0x0][0x1e0] ;  /* 0x00007800ff077624 */ /* 0x000fe200078e00ff */
[----:B------:R-:W-:Y:S02]  /*5890*/  BAR.SYNC.DEFER_BLOCKING 0x0 ;  /* 0x0000000000007b1d */ /* 0x000fe40000010000 */
[----:B------:R-:W-:Y:S02]  /*58a0*/  ISETP.GE.AND P0, PT, R4, 0x1, PT ;  /* 0x000000010400780c */ /* 0x000fe40003f06270 */
[----:B------:R-:W-:-:S04]  /*58b0*/  MOV R4, 0x5 ;  /* 0x0000000500047802 */ /* 0x000fc80000000f00 */
[C---:B------:R-:W-:Y:S01]  /*58c0*/  SHF.L.U64.HI R4, R7.reuse, R4, c[0x0][0x1e4] ;  /* 0x0000790007047619 */ /* 0x040fe20000010204 */
[----:B------:R-:W-:-:S06]  /*58d0*/  IMAD.SHL.U32 R7, R7, 0x20, RZ ;  /* 0x0000002007077824 */ /* 0x000fcc00078e00ff */
[----:B------:R-:W-:Y:S05]  /*58e0*/  @!P0 BRA `(.L_x_84) ;  /* 0x000000f000008947 */ /* 0x000fea0003800000 */
[----:B------:R-:W-:Y:S01]  /*58f0*/  MOV R236, R234 ;  /* 0x000000ea00ec7202 */ /* 0x000fe20000000f00 */
[----:B------:R-:W-:-:S04]  /*5900*/  IMAD R6, R4, R18, RZ ;  /* 0x0000001204067224 */ /* 0x000fc800078e02ff */
[----:B-12---:R-:W-:-:S04]  /*5910*/  IMAD.WIDE.U32 R8, R18, R7, R236 ;  /* 0x0000000712087225 */ /* 0x006fc800078e00ec */
[----:B------:R-:W-:Y:S01]  /*5920*/  IMAD R6, R20, R7, R6 ;  /* 0x0000000714067224 */ /* 0x000fe200078e0206 */
[----:B------:R-:W-:-:S04]  /*5930*/  LEA R10, P0, R8, c[0x0][0x1c8], 0x1 ;  /* 0x00007200080a7a11 */ /* 0x000fc800078008ff */
[----:B------:R-:W-:-:S04]  /*5940*/  IADD3 R6, R9, R6, RZ ;  /* 0x0000000609067210 */ /* 0x000fc80007ffe0ff */
[----:B------:R-:W-:Y:S02]  /*5950*/  LEA.HI.X R11, R8, c[0x0][0x1cc], R6, 0x1, P0 ;  /* 0x00007300080b7a11 */ /* 0x000fe400000f0c06 */
[----:B------:R-:W-:-:S05]  /*5960*/  SHF.L.U32 R6, R3, 0x1, RZ ;  /* 0x0000000103067819 */ /* 0x000fca00000006ff */
[----:B------:R-:W-:Y:S01]  /*5970*/  @!PT LDS RZ, [RZ] ;  /* 0x00000000fffff984 */ /* 0x000fe20000000800 */
[----:B------:R-:W-:Y:S01]  /*5980*/  @!PT LDS RZ, [RZ] ;  /* 0x00000000fffff984 */ /* 0x000fe20000000800 */
[----:B------:R-:W-:Y:S01]  /*5990*/  @!PT LDS RZ, [RZ] ;  /* 0x00000000fffff984 */ /* 0x000fe20000000800 */
[----:B------:R1:W-:Y:S04]  /*59a0*/  LDGSTS.E.BYPASS.LTC128B.128 [R6+0xc080], [R10.64], !P2 ;  /* 0x0c0800000a067fae */ /* 0x0003e8000d101d4a */
[----:B------:R1:W-:Y:S04]  /*59b0*/  LDGSTS.E.BYPASS.LTC128B.128 [R6+0xd080], [R10.64+0x80], !P5 ;  /* 0x0d0800800a067fae */ /* 0x0003e8000e901d4a */
[----:B------:R1:W-:Y:S04]  /*59c0*/  LDGSTS.E.BYPASS.LTC128B.128 [R6+0xe080], [R10.64+0x100], !P4 ;  /* 0x0e0801000a067fae */ /* 0x0003e8000e101d4a */
[----:B------:R1:W-:Y:S02]  /*59d0*/  LDGSTS.E.BYPASS.LTC128B.128 [R6+0xf080], [R10.64+0x180], !P3 ;  /* 0x0f0801800a067fae */ /* 0x0003e4000d901d4a */
.L_x_84:
[----:B------:R-:W-:Y:S05]  /*59e0*/  BSYNC B0 ;  /* 0x0000000000007941 */ /* 0x000fea0003800000 */
.L_x_83:
[----:B------:R-:W-:Y:S01]  /*59f0*/  ISETP.LT.AND P0, PT, RZ, c[0x0][0x27c], PT ;  /* 0x00009f00ff007a0c */ /* 0x000fe20003f01270 */
[----:B------:R-:W0:-:S12]  /*5a00*/  LDGDEPBAR ;  /* 0x00000000000079af */ /* 0x000e180000000000 */
[----:B------:R-:W-:Y:S05]  /*5a10*/  @P0 BRA `(.L_x_85) ;  /* 0x0000002000000947 */ /* 0x000fea0003800000 */
[----:B------:R-:W-:-:S04]  /*5a20*/  DEPBAR.LE SB0, 0x1 ;  /* 0x000080400000791a */ /* 0x000fc80000000000 */
[----:B------:R-:W-:Y:S05]  /*5a30*/  BRA `(.L_x_86) ;  /* 0x00006ab000007947 */ /* 0x000fea0003800000 */
.L_x_85:
[----:B-12---:R-:W-:Y:S01]  /*5a40*/  SHF.R.S32.HI R9, RZ, 0x1f, R66 ;  /* 0x0000001fff097819 */ /* 0x006fe20000011442 */
[----:B------:R-:W-:Y:S01]  /*5a50*/  ULDC.U8 UR4, c[0x0][0x298] ;  /* 0x0000a60000047ab9 */ /* 0x000fe20000000000 */
[----:B----4-:R-:W-:Y:S01]  /*5a60*/  IMAD.WIDE.U32 R12, R66, c[0x0][0x280], RZ ;  /* 0x0000a000420c7a25 */ /* 0x010fe200078e00ff */
[----:B------:R-:W-:Y:S01]  /*5a70*/  ISETP.NE.AND P6, PT, RZ, UR4, PT ;  /* 0x00000004ff007c0c */ /* 0x000fe2000bfc5270 */
[----:B------:R-:W-:Y:S01]  /*5a80*/  BSSY B2, `(.L_x_86) ;  /* 0x00006a6000027945 */ /* 0x000fe20003800000 */
[----:B------:R-:W-:Y:S01]  /*5a90*/  SHF.L.U32 R39, R3, 0x1, RZ ;  /* 0x0000000103277819 */ /* 0x000fe200000006ff */
[C---:B------:R-:W-:Y:S01]  /*5aa0*/  IMAD R11, R9.reuse, c[0x0][0x280], RZ ;  /* 0x0000a000090b7a24 */ /* 0x040fe200078e02ff */
[----:B------:R-:W-:Y:S01]  /*5ab0*/  LEA R28, P0, R12, c[0x0][0x270], 0x1 ;  /* 0x00009c000c1c7a11 */ /* 0x000fe200078008ff */
[----:B------:R-:W-:Y:S02]  /*5ac0*/  IMAD R9, R9, c[0x0][0x290], RZ ;  /* 0x0000a40009097a24 */ /* 0x000fe400078e02ff */
[----:B------:R-:W-:-:S02]  /*5ad0*/  IMAD R6, R66, c[0x0][0x284], R11 ;  /* 0x0000a10042067a24 */ /* 0x000fc400078e020b */
[----:B------:R-:W-:-:S03]  /*5ae0*/  IMAD.WIDE.U32 R10, R66, c[0x0][0x290], RZ ;  /* 0x0000a400420a7a25 */ /* 0x000fc600078e00ff */
[----:B------:R-:W-:Y:S01]  /*5af0*/  IADD3 R6, R6, R13, RZ ;  /* 0x0000000d06067210 */ /* 0x000fe20007ffe0ff */
[----:B------:R-:W-:-:S03]  /*5b00*/  IMAD R66, R66, c[0x0][0x294], R9 ;  /* 0x0000a50042427a24 */ /* 0x000fc600078e0209 */
[----:B------:R-:W-:Y:S02]  /*5b10*/  LEA.HI.X R29, R12, c[0x0][0x274], R6, 0x1, P0 ;  /* 0x00009d000c1d7a11 */ /* 0x000fe400000f0c06 */
[----:B------:R-:W-:Y:S02]  /*5b20*/  LEA R32, P0, R10, c[0x0][0x288], 0x1 ;  /* 0x0000a2000a207a11 */ /* 0x000fe400078008ff */
[----:B------:R-:W-:-:S04]  /*5b30*/  IADD3 R66, R66, R11, RZ ;  /* 0x0000000b42427210 */ /* 0x000fc80007ffe0ff */
[----:B------:R-:W-:Y:S01]  /*5b40*/  LEA.HI.X R33, R10, c[0x0][0x28c], R66, 0x1, P0 ;  /* 0x0000a3000a217a11 */ /* 0x000fe200000f0c42 */
[----:B------:R-:W-:Y:S05]  /*5b50*/  @!P6 BRA `(.L_x_87) ;  /* 0x000031e00000e947 */ /* 0x000fea0003800000 */
[----:B------:R-:W-:Y:S01]  /*5b60*/  BSSY B0, `(.L_x_88) ;  /* 0x0000033000007945 */ /* 0x000fe20003800000 */
[----:B------:R-:W-:Y:S01]  /*5b70*/  SHF.L.U32 R6, R16, 0x2, RZ ;  /* 0x0000000210067819 */ /* 0x000fe200000006ff */
[----:B------:R-:W-:Y:S01]  /*5b80*/  CS2R R36, SRZ ;  /* 0x0000000000247805 */ /* 0x000fe2000001ff00 */
[----:B------:R-:W-:Y:S01]  /*5b90*/  CS2R R14, SRZ ;  /* 0x00000000000e7805 */ /* 0x000fe2000001ff00 */
[----:B---3--:R-:W-:Y:S01]  /*5ba0*/  CS2R R26, SRZ ;  /* 0x00000000001a7805 */ /* 0x008fe2000001ff00 */
[----:B------:R-:W-:Y:S01]  /*5bb0*/  CS2R R24, SRZ ;  /* 0x0000000000187805 */ /* 0x000fe2000001ff00 */
[----:B------:R-:W-:Y:S01]  /*5bc0*/  CS2R R50, SRZ ;  /* 0x0000000000327805 */ /* 0x000fe2000001ff00 */
[----:B------:R-:W-:Y:S01]  /*5bd0*/  CS2R R8, SRZ ;  /* 0x0000000000087805 */ /* 0x000fe2000001ff00 */
[----:B------:R-:W-:Y:S01]  /*5be0*/  CS2R R10, SRZ ;  /* 0x00000000000a7805 */ /* 0x000fe2000001ff00 */
[----:B------:R-:W-:Y:S01]  /*5bf0*/  CS2R R12, SRZ ;  /* 0x00000000000c7805 */ /* 0x000fe2000001ff00 */
[----:B------:R-:W-:Y:S05]  /*5c00*/  @P1 BRA `(.L_x_89) ;  /* 0x0000028000001947 */ /* 0x000fea0003800000 */
[C---:B------:R-:W-:Y:S01]  /*5c10*/  ISETP.GE.AND P0, PT, R6.reuse, c[0x0][0x27c], PT ;  /* 0x00009f0006007a0c */ /* 0x040fe20003f06270 */
[----:B------:R-:W-:Y:S01]  /*5c20*/  CS2R R24, SRZ ;  /* 0x0000000000187805 */ /* 0x000fe2000001ff00 */
[----:B------:R-:W-:Y:S01]  /*5c30*/  CS2R R12, SRZ ;  /* 0x00000000000c7805 */ /* 0x000fe2000001ff00 */
[----:B------:R-:W-:-:S02]  /*5c40*/  IADD3 R10, R6, 0x20, RZ ;  /* 0x00000020060a7810 */ /* 0x000fc40007ffe0ff */
[C---:B------:R-:W-:Y:S02]  /*5c50*/  IADD3 R9, R6.reuse, 0x40, RZ ;  /* 0x0000004006097810 */ /* 0x040fe40007ffe0ff */
[----:B------:R-:W-:-:S06]  /*5c60*/  IADD3 R8, R6, 0x60, RZ ;  /* 0x0000006006087810 */ /* 0x000fcc0007ffe0ff */
[----:B------:R-:W-:-:S04]  /*5c70*/  @!P0 IMAD.WIDE R30, R6, 0x2, R28 ;  /* 0x00000002061e8825 */ /* 0x000fc800078e021c */
[----:B------:R-:W-:Y:S01]  /*5c80*/  @!P0 IMAD.WIDE R26, R6, 0x2, R32 ;  /* 0x00000002061a8825 */ /* 0x000fe200078e0220 */
[----:B------:R1:W5:Y:S01]  /*5c90*/  @!P0 LD.E.64 R24, [R30.64] ;  /* 0x0000000a1e188980 */ /* 0x000362000c101b00 */
[----:B------:R-:W-:Y:S02]  /*5ca0*/  ISETP.GE.AND P6, PT, R10, c[0x0][0x27c], PT ;  /* 0x00009f000a007a0c */ /* 0x000fe40003fc6270 */
[----:B------:R-:W-:Y:S01]  /*5cb0*/  ISETP.GE.AND P1, PT, R9, c[0x0][0x27c], PT ;  /* 0x00009f0009007a0c */ /* 0x000fe20003f26270 */
[----:B------:R2:W5:Y:S01]  /*5cc0*/  @!P0 LD.E.64 R12, [R26.64] ;  /* 0x0000000a1a0c8980 */ /* 0x000562000c101b00 */
[----:B------:R-:W-:-:S09]  /*5cd0*/  ISETP.GE.AND P0, PT, R8, c[0x0][0x27c], PT ;  /* 0x00009f0008007a0c */ /* 0x000fd20003f06270 */
[----:B------:R-:W-:Y:S02]  /*5ce0*/  @!P6 SHF.R.S32.HI R15, RZ, 0x1f, R10 ;  /* 0x0000001fff0fe819 */ /* 0x000fe4000001140a */
[----:B------:R-:W-:Y:S02]  /*5cf0*/  @!P1 SHF.R.S32.HI R14, RZ, 0x1f, R9 ;  /* 0x0000001fff0e9819 */ /* 0x000fe40000011409 */
[----:B------:R-:W-:Y:S02]  /*5d00*/  @!P0 SHF.R.S32.HI R11, RZ, 0x1f, R8 ;  /* 0x0000001fff0b8819 */ /* 0x000fe40000011408 */
[----:B------:R-:W-:Y:S02]  /*5d10*/  @!P6 LEA.HI R15, R15, R10, RZ, 0x2 ;  /* 0x0000000a0f0fe211 */ /* 0x000fe400078f10ff */
[----:B------:R-:W-:Y:S02]  /*5d20*/  @!P1 LEA.HI R14, R14, R9, RZ, 0x2 ;  /* 0x000000090e0e9211 */ /* 0x000fe400078f10ff */
[----:B------:R-:W-:-:S02]  /*5d30*/  @!P0 LEA.HI R9, R11, R8, RZ, 0x2 ;  /* 0x000000080b098211 */ /* 0x000fc400078f10ff */
[----:B------:R-:W-:Y:S02]  /*5d40*/  @!P6 LOP3.LUT R15, R15, 0xfffffffc, RZ, 0xc0, !PT ;  /* 0xfffffffc0f0fe812 */ /* 0x000fe400078ec0ff */
[----:B------:R-:W-:Y:S01]  /*5d50*/  @!P1 LOP3.LUT R11, R14, 0xfffffffc, RZ, 0xc0, !PT ;  /* 0xfffffffc0e0b9812 */ /* 0x000fe200078ec0ff */
[----:B--2---:R-:W-:Y:S01]  /*5d60*/  CS2R R26, SRZ ;  /* 0x00000000001a7805 */ /* 0x004fe2000001ff00 */
[----:B------:R-:W-:Y:S01]  /*5d70*/  @!P0 LOP3.LUT R9, R9, 0xfffffffc, RZ, 0xc0, !PT ;  /* 0xfffffffc09098812 */ /* 0x000fe200078ec0ff */
[--C-:B------:R-:W-:Y:S01]  /*5d80*/  @!P6 IMAD.WIDE R44, R15, 0x2, R28.reuse ;  /* 0x000000020f2ce825 */ /* 0x100fe200078e021c */
[----:B------:R-:W-:Y:S01]  /*5d90*/  CS2R R36, SRZ ;  /* 0x0000000000247805 */ /* 0x000fe2000001ff00 */
[----:B------:R-:W-:Y:S02]  /*5da0*/  CS2R R50, SRZ ;  /* 0x0000000000327805 */ /* 0x000fe4000001ff00 */
[----:B-1----:R-:W-:Y:S01]  /*5db0*/  @!P1 IMAD.WIDE R30, R11, 0x2, R28 ;  /* 0x000000020b1e9825 */ /* 0x002fe200078e021c */
[----:B------:R1:W5:Y:S03]  /*5dc0*/  @!P6 LD.E.64 R26, [R44.64] ;  /* 0x0000000a2c1ae980 */ /* 0x000366000c101b00 */
[----:B------:R-:W-:-:S02]  /*5dd0*/  @!P6 IMAD.WIDE R40, R15, 0x2, R32 ;  /* 0x000000020f28e825 */ /* 0x000fc400078e0220 */
[----:B------:R-:W-:Y:S02]  /*5de0*/  CS2R R14, SRZ ;  /* 0x00000000000e7805 */ /* 0x000fe4000001ff00 */
[----:B------:R-:W-:Y:S02]  /*5df0*/  @!P1 IMAD.WIDE R42, R11, 0x2, R32 ;  /* 0x000000020b2a9825 */ /* 0x000fe400078e0220 */
[----:B------:R-:W-:Y:S02]  /*5e00*/  CS2R R10, SRZ ;  /* 0x00000000000a7805 */ /* 0x000fe4000001ff00 */
[C---:B------:R-:W-:Y:S01]  /*5e10*/  @!P0 IMAD.WIDE R28, R9.reuse, 0x2, R28 ;  /* 0x00000002091c8825 */ /* 0x040fe200078e021c */
[----:B------:R1:W5:Y:S03]  /*5e20*/  @!P1 LD.E.64 R14, [R30.64] ;  /* 0x0000000a1e0e9980 */ /* 0x000366000c101b00 */
[----:B------:R-:W-:Y:S01]  /*5e30*/  @!P0 IMAD.WIDE R32, R9, 0x2, R32 ;  /* 0x0000000209208825 */ /* 0x000fe200078e0220 */
[----:B------:R1:W5:Y:S01]  /*5e40*/  @!P6 LD.E.64 R10, [R40.64] ;  /* 0x0000000a280ae980 */ /* 0x000362000c101b00 */
[----:B------:R-:W-:-:S03]  /*5e50*/  CS2R R8, SRZ ;  /* 0x0000000000087805 */ /* 0x000fc6000001ff00 */
[----:B------:R1:W5:Y:S04]  /*5e60*/  @!P0 LD.E.64 R36, [R28.64] ;  /* 0x0000000a1c248980 */ /* 0x000368000c101b00 */
[----:B------:R1:W5:Y:S04]  /*5e70*/  @!P1 LD.E.64 R8, [R42.64] ;  /* 0x0000000a2a089980 */ /* 0x000368000c101b00 */
[----:B------:R1:W5:Y:S02]  /*5e80*/  @!P0 LD.E.64 R50, [R32.64] ;  /* 0x0000000a20328980 */ /* 0x000364000c101b00 */
.L_x_89:
[----:B------:R-:W-:Y:S05]  /*5e90*/  BSYNC B0 ;  /* 0x0000000000007941 */ /* 0x000fea0003800000 */
.L_x_88:
[----:B-1---5:R-:W-:Y:S01]  /*5ea0*/  IMAD.MOV.U32 R30, RZ, RZ, R26 ;  /* 0x000000ffff1e7224 */ /* 0x022fe200078e001a */
[----:B------:R-:W-:Y:S01]  /*5eb0*/  SHF.R.U64 R45, R26, 0x10, R27 ;  /* 0x000000101a2d7819 */ /* 0x000fe2000000121b */
[----:B------:R-:W-:Y:S01]  /*5ec0*/  IMAD.MOV.U32 R26, RZ, RZ, R36 ;  /* 0x000000ffff1a7224 */ /* 0x000fe200078e0024 */
[----:B------:R-:W-:Y:S01]  /*5ed0*/  SHF.R.U64 R41, R36, 0x10, R37 ;  /* 0x0000001024297819 */ /* 0x000fe20000001225 */
[----:B------:R-:W-:Y:S01]  /*5ee0*/  IMAD R36, R65, -0x80, R34 ;  /* 0xffffff8041247824 */ /* 0x000fe200078e0222 */
[----:B------:R-:W-:Y:S01]  /*5ef0*/  SHF.R.U64 R42, R14, 0x10, R15 ;  /* 0x000000100e2a7819 */ /* 0x000fe2000000120f */
[----:B------:R-:W-:Y:S01]  /*5f00*/  IMAD.MOV.U32 R44, RZ, RZ, R14 ;  /* 0x000000ffff2c7224 */ /* 0x000fe200078e000e */
[--C-:B------:R-:W-:Y:S01]  /*5f10*/  SHF.R.U32.HI R28, RZ, 0x10, R27.reuse ;  /* 0x00000010ff1c7819 */ /* 0x100fe2000001161b */
[----:B------:R-:W-:Y:S01]  /*5f20*/  IMAD.MOV.U32 R47, RZ, RZ, R27 ;  /* 0x000000ffff2f7224 */ /* 0x000fe200078e001b */
[----:B------:R-:W-:Y:S01]  /*5f30*/  IMNMX R36, R36, 0x80, PT ;  /* 0x0000008024247817 */ /* 0x000fe20003800200 */
[--C-:B------:R-:W-:Y:S01]  /*5f40*/  IMAD.MOV.U32 R43, RZ, RZ, R37.reuse ;  /* 0x000000ffff2b7224 */ /* 0x100fe200078e0025 */
[----:B------:R-:W-:Y:S01]  /*5f50*/  SHF.R.U32.HI R14, RZ, 0x10, R37 ;  /* 0x00000010ff0e7819 */ /* 0x000fe20000011625 */
[--C-:B------:R-:W-:Y:S01]  /*5f60*/  IMAD.MOV.U32 R33, RZ, RZ, R13.reuse ;  /* 0x000000ffff217224 */ /* 0x100fe200078e000d */
[----:B------:R-:W-:Y:S01]  /*5f70*/  ISETP.GE.AND P0, PT, R17, R36, PT ;  /* 0x000000241100720c */ /* 0x000fe20003f06270 */
[----:B------:R-:W-:Y:S01]  /*5f80*/  IMAD.MOV.U32 R38, RZ, RZ, R10 ;  /* 0x000000ffff267224 */ /* 0x000fe200078e000a */
[----:B------:R-:W-:Y:S01]  /*5f90*/  SHF.R.U64 R37, R12, 0x10, R13 ;  /* 0x000000100c257819 */ /* 0x000fe2000000120d */
[----:B------:R-:W-:Y:S01]  /*5fa0*/  IMAD.MOV.U32 R29, RZ, RZ, R11 ;  /* 0x000000ffff1d7224 */ /* 0x000fe200078e000b */
[----:B------:R-:W-:Y:S01]  /*5fb0*/  SHF.R.U32.HI R31, RZ, 0x10, R13 ;  /* 0x00000010ff1f7819 */ /* 0x000fe2000001160d */
[----:B------:R-:W-:Y:S01]  /*5fc0*/  IMAD.MOV.U32 R48, RZ, RZ, R24 ;  /* 0x000000ffff307224 */ /* 0x000fe200078e0018 */
[----:B------:R-:W-:Y:S01]  /*5fd0*/  SHF.R.U64 R35, R10, 0x10, R11 ;  /* 0x000000100a237819 */ /* 0x000fe2000000120b */
[----:B------:R-:W-:Y:S01]  /*5fe0*/  IMAD.MOV.U32 R49, RZ, RZ, R25 ;  /* 0x000000ffff317224 */ /* 0x000fe200078e0019 */
[----:B------:R-:W-:Y:S01]  /*5ff0*/  SHF.R.U32.HI R27, RZ, 0x10, R11 ;  /* 0x00000010ff1b7819 */ /* 0x000fe2000001160b */
[----:B------:R-:W-:Y:S01]  /*6000*/  IMAD.MOV.U32 R11, RZ, RZ, R9 ;  /* 0x000000ffff0b7224 */ /* 0x000fe200078e0009 */
[--C-:B------:R-:W-:Y:S01]  /*6010*/  SHF.R.U64 R46, R24, 0x10, R25.reuse ;  /* 0x00000010182e7819 */ /* 0x100fe20000001219 */
[----:B------:R-:W-:Y:S01]  /*6020*/  IMAD.MOV.U32 R40, RZ, RZ, R12 ;  /* 0x000000ffff287224 */ /* 0x000fe200078e000c */
[----:B------:R-:W-:Y:S01]  /*6030*/  SHF.R.U32.HI R32, RZ, 0x10, R25 ;  /* 0x00000010ff207819 */ /* 0x000fe20000011619 */
[----:B------:R-:W-:Y:S01]  /*6040*/  IMAD.MOV.U32 R25, RZ, RZ, R15 ;  /* 0x000000ffff197224 */ /* 0x000fe200078e000f */
[--C-:B------:R-:W-:Y:S01]  /*6050*/  SHF.R.U64 R10, R8, 0x10, R9.reuse ;  /* 0x00000010080a7819 */ /* 0x100fe20000001209 */
[----:B------:R-:W-:Y:S01]  /*6060*/  IMAD.MOV.U32 R22, RZ, RZ, R8 ;  /* 0x000000ffff167224 */ /* 0x000fe200078e0008 */
[----:B------:R-:W-:Y:S01]  /*6070*/  SHF.R.U32.HI R13, RZ, 0x10, R9 ;  /* 0x00000010ff0d7819 */ /* 0x000fe20000011609 */
[----:B------:R-:W-:Y:S01]  /*6080*/  IMAD.MOV.U32 R24, RZ, RZ, R50 ;  /* 0x000000ffff187224 */ /* 0x000fe200078e0032 */
[----:B------:R-:W-:Y:S01]  /*6090*/  SHF.R.U32.HI R15, RZ, 0x10, R15 ;  /* 0x00000010ff0f7819 */ /* 0x000fe2000001160f */
[--C-:B------:R-:W-:Y:S01]  /*60a0*/  IMAD.MOV.U32 R9, RZ, RZ, R51.reuse ;  /* 0x000000ffff097224 */ /* 0x100fe200078e0033 */
[----:B------:R-:W-:Y:S01]  /*60b0*/  SHF.R.U64 R8, R50, 0x10, R51 ;  /* 0x0000001032087819 */ /* 0x000fe20000001233 */
[----:B------:R-:W-:-:S04]  /*60c0*/  DEPBAR.LE SB0, 0x1 ;  /* 0x000080400000791a */ /* 0x000fc80000000000 */
[----:B------:R-:W-:Y:S01]  /*60d0*/  SHF.R.U32.HI R12, RZ, 0x10, R51 ;  /* 0x00000010ff0c7819 */ /* 0x000fe20000011633 */
[----:B------:R-:W-:Y:S01]  /*60e0*/  BSSY B1, `(.L_x_90) ;  /* 0x00000bc000017945 */ /* 0x000fe20003800000 */
[----:B------:R-:W-:Y:S02]  /*60f0*/  PRMT R34, R49, 0x5410, R48 ;  /* 0x0000541031227816 */ /* 0x000fe40000000030 */
[----:B------:R-:W-:Y:S02]  /*6100*/  PRMT R32, R32, 0x5410, R46 ;  /* 0x0000541020207816 */ /* 0x000fe4000000002e */
[----:B------:R-:W-:Y:S02]  /*6110*/  PRMT R30, R47, 0x5410, R30 ;  /* 0x000054102f1e7816 */ /* 0x000fe4000000001e */
[----:B------:R-:W-:Y:S02]  /*6120*/  PRMT R28, R28, 0x5410, R45 ;  /* 0x000054101c1c7816 */ /* 0x000fe4000000002d */
[----:B------:R-:W-:-:S02]  /*6130*/  PRMT R25, R25, 0x5410, R44 ;  /* 0x0000541019197816 */ /* 0x000fc4000000002c */
[----:B------:R-:W-:Y:S02]  /*6140*/  PRMT R15, R15, 0x5410, R42 ;  /* 0x000054100f0f7816 */ /* 0x000fe4000000002a */
        /* <DEDUP_REMOVED lines=9> */
[----:B------:R-:W-:Y:S01]  /*61e0*/  PRMT R12, R12, 0x5410, R8 ;  /* 0x000054100c0c7816 */ /* 0x000fe20000000008 */
[----:B------:R-:W-:Y:S06]  /*61f0*/  BAR.SYNC.DEFER_BLOCKING 0x0 ;  /* 0x0000000000007b1d */ /* 0x000fec0000010000 */
[----:B------:R-:W-:Y:S05]  /*6200*/  @P0 BRA `(.L_x_91) ;  /* 0x00000a9000000947 */ /* 0x000fea0003800000 */
[----:B------:R-:W-:Y:S01]  /*6210*/  ISETP.GE.AND P0, PT, R6, c[0x0][0x27c], PT ;  /* 0x00009f0006007a0c */ /* 0x000fe20003f06270 */
[----:B------:R-:W-:-:S12]  /*6220*/  BSSY B0, `(.L_x_92) ;  /* 0x0000028000007945 */ /* 0x000fd80003800000 */
[----:B------:R-:W-:Y:S05]  /*6230*/  @P0 BRA `(.L_x_93) ;  /* 0x0000026000000947 */ /* 0x000fea0003800000 */
[----:B------:R-:W1:Y:S01]  /*6240*/  LDS.128 R8, [R39+0x10080] ;  /* 0x0100800027087984 */ /* 0x000e620000000c00 */
[----:B------:R-:W-:Y:S02]  /*6250*/  HADD2.F32 R35, -RZ, R33.H1_H1 ;  /* 0x30000021ff237230 */ /* 0x000fe40000004100 */
[----:B------:R-:W-:Y:S02]  /*6260*/  HADD2.F32 R42, -RZ, R31.H1_H1 ;  /* 0x3000001fff2a7230 */ /* 0x000fe40000004100 */
[----:B------:R-:W-:Y:S02]  /*6270*/  HADD2.F32 R43, -RZ, R32.H1_H1 ;  /* 0x30000020ff2b7230 */ /* 0x000fe40000004100 */
[----:B------:R-:W-:Y:S02]  /*6280*/  HADD2.F32 R45, -RZ, R34.H1_H1 ;  /* 0x30000022ff2d7230 */ /* 0x000fe40000004100 */
[--C-:B-1----:R-:W-:Y:S02]  /*6290*/  HADD2.F32 R38, -RZ, R8.reuse.H0_H0 ;  /* 0x20000008ff267230 */ /* 0x102fe40000004100 */
[----:B------:R-:W-:-:S02]  /*62a0*/  HADD2.F32 R40, -RZ, R8.H1_H1 ;  /* 0x30000008ff287230 */ /* 0x000fc40000004100 */
[--C-:B------:R-:W-:Y:S01]  /*62b0*/  HADD2.F32 R37, -RZ, R9.reuse.H1_H1 ;  /* 0x30000009ff257230 */ /* 0x100fe20000004100 */
[----:B------:R-:W-:Y:S01]  /*62c0*/  FMUL.FTZ R46, R38, R35 ;  /* 0x00000023262e7220 */ /* 0x000fe20000410000 */
[----:B------:R-:W-:Y:S02]  /*62d0*/  HADD2.F32 R8, -RZ, R9.H0_H0 ;  /* 0x20000009ff087230 */ /* 0x000fe40000004100 */
[--C-:B------:R-:W-:Y:S01]  /*62e0*/  HADD2.F32 R9, -RZ, R10.reuse.H0_H0 ;  /* 0x2000000aff097230 */ /* 0x100fe20000004100 */
[C---:B------:R-:W-:Y:S01]  /*62f0*/  FFMA.FTZ R46, R40.reuse, R45, R46 ;  /* 0x0000002d282e7223 */ /* 0x040fe2000001002e */
[----:B------:R-:W-:Y:S02]  /*6300*/  HADD2.F32 R41, -RZ, R10.H1_H1 ;  /* 0x3000000aff297230 */ /* 0x000fe40000004100 */
[--C-:B------:R-:W-:Y:S02]  /*6310*/  HADD2.F32 R10, -RZ, R11.reuse.H0_H0 ;  /* 0x2000000bff0a7230 */ /* 0x100fe40000004100 */
[----:B------:R-:W-:Y:S01]  /*6320*/  HADD2.F32 R44, -RZ, R11.H1_H1 ;  /* 0x3000000bff2c7230 */ /* 0x000fe20000004100 */
[----:B------:R-:W-:Y:S01]  /*6330*/  FMUL.FTZ R11, R40, R35 ;  /* 0x00000023280b7220 */ /* 0x000fe20000410000 */
[----:B------:R-:W-:Y:S01]  /*6340*/  HADD2.F32 R40, -RZ, R34.H0_H0 ;  /* 0x20000022ff287230 */ /* 0x000fe20000004100 */
[----:B------:R-:W-:-:S02]  /*6350*/  FMUL.FTZ R35, R37, R42 ;  /* 0x0000002a25237220 */ /* 0x000fc40000410000 */
[C---:B------:R-:W-:Y:S02]  /*6360*/  FMUL.FTZ R42, R8.reuse, R42 ;  /* 0x0000002a082a7220 */ /* 0x040fe40000410000 */
[-C--:B------:R-:W-:Y:S01]  /*6370*/  FFMA.FTZ R35, R8, R43.reuse, -R35 ;  /* 0x0000002b08237223 */ /* 0x080fe20000010823 */
[----:B------:R-:W-:Y:S01]  /*6380*/  HADD2.F32 R8, -RZ, R33.H0_H0 ;  /* 0x20000021ff087230 */ /* 0x000fe20000004100 */
[----:B------:R-:W-:Y:S01]  /*6390*/  FFMA.FTZ R42, R37, R43, R42 ;  /* 0x0000002b252a7223 */ /* 0x000fe2000001002a */
[----:B------:R-:W-:Y:S01]  /*63a0*/  HADD2.F32 R43, -RZ, R31.H0_H0 ;  /* 0x2000001fff2b7230 */ /* 0x000fe20000004100 */
[----:B------:R-:W-:Y:S01]  /*63b0*/  FFMA.FTZ R11, R38, R45, -R11 ;  /* 0x0000002d260b7223 */ /* 0x000fe2000001080b */
[----:B------:R-:W-:Y:S01]  /*63c0*/  HADD2.F32 R38, -RZ, R32.H0_H0 ;  /* 0x20000020ff267230 */ /* 0x000fe20000004100 */
[----:B------:R-:W-:Y:S02]  /*63d0*/  FMUL.FTZ R37, R41, R8 ;  /* 0x0000000829257220 */ /* 0x000fe40000410000 */
[----:B------:R-:W-:-:S02]  /*63e0*/  FMUL.FTZ R45, R44, R43 ;  /* 0x0000002b2c2d7220 */ /* 0x000fc40000410000 */
[C---:B------:R-:W-:Y:S02]  /*63f0*/  FMUL.FTZ R8, R9.reuse, R8 ;  /* 0x0000000809087220 */ /* 0x040fe40000410000 */
[----:B------:R-:W-:Y:S02]  /*6400*/  FMUL.FTZ R43, R10, R43 ;  /* 0x0000002b0a2b7220 */ /* 0x000fe40000410000 */
[----:B------:R-:W-:Y:S01]  /*6410*/  FFMA.FTZ R37, R9, R40, -R37 ;  /* 0x0000002809257223 */ /* 0x000fe20000010825 */
[----:B------:R-:W-:Y:S01]  /*6420*/  F2FP.PACK_AB R9, R42, R35 ;  /* 0x000000232a09723e */ /* 0x000fe200000000ff */
[----:B------:R-:W-:Y:S02]  /*6430*/  FFMA.FTZ R45, R10, R38, -R45 ;  /* 0x000000260a2d7223 */ /* 0x000fe4000001082d */
[----:B------:R-:W-:Y:S01]  /*6440*/  FFMA.FTZ R40, R41, R40, R8 ;  /* 0x0000002829287223 */ /* 0x000fe20000010008 */
[----:B------:R-:W-:Y:S01]  /*6450*/  F2FP.PACK_AB R8, R46, R11 ;  /* 0x0000000b2e08723e */ /* 0x000fe200000000ff */
[----:B------:R-:W-:-:S03]  /*6460*/  FFMA.FTZ R38, R44, R38, R43 ;  /* 0x000000262c267223 */ /* 0x000fc6000001002b */
[----:B------:R-:W-:Y:S02]  /*6470*/  F2FP.PACK_AB R10, R40, R37 ;  /* 0x00000025280a723e */ /* 0x000fe400000000ff */
[----:B------:R-:W-:-:S05]  /*6480*/  F2FP.PACK_AB R11, R38, R45 ;  /* 0x0000002d260b723e */ /* 0x000fca00000000ff */
[----:B------:R1:W-:Y:S02]  /*6490*/  STS.128 [R39+0x10080], R8 ;  /* 0x0100800827007388 */ /* 0x0003e40000000c00 */
.L_x_93:
[----:B------:R-:W-:Y:S05]  /*64a0*/  BSYNC B0 ;  /* 0x0000000000007941 */ /* 0x000fea0003800000 */
.L_x_92:
[----:B-1----:R-:W-:Y:S01]  /*64b0*/  IADD3 R8, R6, 0x20, RZ ;  /* 0x0000002006087810 */ /* 0x002fe20007ffe0ff */
[----:B------:R-:W-:Y:S03]  /*64c0*/  BSSY B0, `(.L_x_94) ;  /* 0x0000029000007945 */ /* 0x000fe60003800000 */
[----:B------:R-:W-:-:S13]  /*64d0*/  ISETP.GE.AND P0, PT, R8, c[0x0][0x27c], PT ;  /* 0x00009f0008007a0c */ /* 0x000fda0003f06270 */
        /* <DEDUP_REMOVED lines=39> */
.L_x_95:
[----:B------:R-:W-:Y:S05]  /*6750*/  BSYNC B0 ;  /* 0x0000000000007941 */ /* 0x000fea0003800000 */
.L_x_94:
        /* <DEDUP_REMOVED lines=42> */
.L_x_97:
[----:B------:R-:W-:Y:S05]  /*6a00*/  BSYNC B0 ;  /* 0x0000000000007941 */ /* 0x000fea0003800000 */
.L_x_96:
[----:B-1----:R-:W-:-:S04]  /*6a10*/  IADD3 R8, R6, 0x60, RZ ;  /* 0x0000006006087810 */ /* 0x002fc80007ffe0ff */
        /* <DEDUP_REMOVED lines=40> */
.L_x_91:
[----:B------:R-:W-:Y:S05]  /*6ca0*/  BSYNC B1 ;  /* 0x0000000000017941 */ /* 0x000fea0003800000 */
.L_x_90:
[----:B-1----:R-:W-:Y:S01]  /*6cb0*/  IADD3 R9, R17, 0x20, RZ ;  /* 0x0000002011097810 */ /* 0x002fe20007ffe0ff */
[----:B------:R-:W-:Y:S03]  /*6cc0*/  BSSY B1, `(.L_x_98) ;  /* 0x00000ac000017945 */ /* 0x000fe60003800000 */
[----:B------:R-:W-:-:S13]  /*6cd0*/  ISETP.GE.AND P0, PT, R9, R36, PT ;  /* 0x000000240900720c */ /* 0x000fda0003f06270 */
[----:B------:R-:W-:Y:S05]  /*6ce0*/  @P0 BRA `(.L_x_99) ;  /* 0x00000a9000000947 */ /* 0x000fea0003800000 */
[----:B------:R-:W-:Y:S01]  /*6cf0*/  ISETP.GE.AND P0, PT, R6, c[0x0][0x27c], PT ;  /* 0x00009f0006007a0c */ /* 0x000fe20003f06270 */
[----:B------:R-:W-:-:S12]  /*6d00*/  BSSY B0, `(.L_x_100) ;  /* 0x0000028000007945 */ /* 0x000fd80003800000 */
[----:B------:R-:W-:Y:S05]  /*6d10*/  @P0 BRA `(.L_x_101) ;  /* 0x0000026000000947 */ /* 0x000fea0003800000 */
[----:B------:R-:W1:Y:S01]  /*6d20*/  LDS.128 R8, [R39+0x11080] ;  /* 0x0110800027087984 */ /* 0x000e620000000c00 */
[----:B------:R-:W-:Y:S02]  /*6d30*/  HADD2.F32 R40, -RZ, R33.H1_H1 ;  /* 0x30000021ff287230 */ /* 0x000fe40000004100 */
[----:B------:R-:W-:Y:S02]  /*6d40*/  HADD2.F32 R44, -RZ, R34.H1_H1 ;  /* 0x30000022ff2c7230 */ /* 0x000fe40000004100 */
[----:B------:R-:W-:Y:S02]  /*6d50*/  HADD2.F32 R47, -RZ, R31.H0_H0 ;  /* 0x2000001fff2f7230 */ /* 0x000fe40000004100 */
[--C-:B-1----:R-:W-:Y:S02]  /*6d60*/  HADD2.F32 R41, -RZ, R8.reuse.H1_H1 ;  /* 0x30000008ff297230 */ /* 0x102fe40000004100 */
[----:B------:R-:W-:Y:S02]  /*6d70*/  HADD2.F32 R45, -RZ, R8.H0_H0 ;  /* 0x20000008ff2d7230 */ /* 0x000fe40000004100 */
[----:B------:R-:W-:Y:S01]  /*6d80*/  HADD2.F32 R38, -RZ, R9.H0_H0 ;  /* 0x20000009ff267230 */ /* 0x000fe20000004100 */
[C---:B------:R-:W-:Y:S01]  /*6d90*/  FMUL.FTZ R42, R40.reuse, R41 ;  /* 0x00000029282a7220 */ /* 0x040fe20000410000 */
[--C-:B------:R-:W-:Y:S01]  /*6da0*/  HADD2.F32 R8, -RZ, R11.reuse.H0_H0 ;  /* 0x2000000bff087230 */ /* 0x100fe20000004100 */
[-C--:B------:R-:W-:Y:S01]  /*6db0*/  FMUL.FTZ R40, R40, R45.reuse ;  /* 0x0000002d28287220 */ /* 0x080fe20000410000 */
[----:B------:R-:W-:Y:S01]  /*6dc0*/  HADD2.F32 R46, -RZ, R11.H1_H1 ;  /* 0x3000000bff2e7230 */ /* 0x000fe20000004100 */
[C---:B------:R-:W-:Y:S01]  /*6dd0*/  FFMA.FTZ R45, R44.reuse, R45, -R42 ;  /* 0x0000002d2c2d7223 */ /* 0x040fe2000001082a */
[----:B------:R-:W-:Y:S01]  /*6de0*/  HADD2.F32 R9, -RZ, R9.H1_H1 ;  /* 0x30000009ff097230 */ /* 0x000fe20000004100 */
[----:B------:R-:W-:Y:S01]  /*6df0*/  FFMA.FTZ R44, R44, R41, R40 ;  /* 0x000000292c2c7223 */ /* 0x000fe20000010028 */
[----:B------:R-:W-:Y:S01]  /*6e00*/  HADD2.F32 R11, -RZ, R31.H1_H1 ;  /* 0x3000001fff0b7230 */ /* 0x000fe20000004100 */
[----:B------:R-:W-:Y:S01]  /*6e10*/  FMUL.FTZ R41, R47, R46 ;  /* 0x0000002e2f297220 */ /* 0x000fe20000410000 */
[----:B------:R-:W-:-:S02]  /*6e20*/  HADD2.F32 R37, -RZ, R10.H0_H0 ;  /* 0x2000000aff257230 */ /* 0x000fc40000004100 */
[----:B------:R-:W-:Y:S01]  /*6e30*/  HADD2.F32 R35, -RZ, R10.H1_H1 ;  /* 0x3000000aff237230 */ /* 0x000fe20000004100 */
[CC--:B------:R-:W-:Y:S01]  /*6e40*/  FMUL.FTZ R43, R11.reuse, R9.reuse ;  /* 0x000000090b2b7220 */ /* 0x0c0fe20000410000 */
[----:B------:R-:W-:Y:S01]  /*6e50*/  HADD2.F32 R10, -RZ, R32.H1_H1 ;  /* 0x30000020ff0a7230 */ /* 0x000fe20000004100 */
[-C--:B------:R-:W-:Y:S01]  /*6e60*/  FMUL.FTZ R11, R11, R38.reuse ;  /* 0x000000260b0b7220 */ /* 0x080fe20000410000 */
[----:B------:R-:W-:Y:S02]  /*6e70*/  HADD2.F32 R42, -RZ, R33.H0_H0 ;  /* 0x20000021ff2a7230 */ /* 0x000fe40000004100 */
[----:B------:R-:W-:Y:S01]  /*6e80*/  HADD2.F32 R40, -RZ, R34.H0_H0 ;  /* 0x20000022ff287230 */ /* 0x000fe20000004100 */
[C---:B------:R-:W-:Y:S02]  /*6e90*/  FFMA.FTZ R38, R10.reuse, R38, -R43 ;  /* 0x000000260a267223 */ /* 0x040fe4000001082b */
[----:B------:R-:W-:Y:S01]  /*6ea0*/  FFMA.FTZ R9, R10, R9, R11 ;  /* 0x000000090a097223 */ /* 0x000fe2000001000b */
[----:B------:R-:W-:Y:S01]  /*6eb0*/  HADD2.F32 R11, -RZ, R32.H0_H0 ;  /* 0x20000020ff0b7230 */ /* 0x000fe20000004100 */
[----:B------:R-:W-:-:S02]  /*6ec0*/  FMUL.FTZ R10, R42, R35 ;  /* 0x000000232a0a7220 */ /* 0x000fc40000410000 */
[-C--:B------:R-:W-:Y:S01]  /*6ed0*/  FMUL.FTZ R43, R42, R37.reuse ;  /* 0x000000252a2b7220 */ /* 0x080fe20000410000 */
[----:B------:R-:W-:Y:S01]  /*6ee0*/  F2FP.PACK_AB R9, R9, R38 ;  /* 0x000000260909723e */ /* 0x000fe200000000ff */
[-C--:B------:R-:W-:Y:S02]  /*6ef0*/  FMUL.FTZ R42, R47, R8.reuse ;  /* 0x000000082f2a7220 */ /* 0x080fe40000410000 */
[C---:B------:R-:W-:Y:S02]  /*6f00*/  FFMA.FTZ R10, R40.reuse, R37, -R10 ;  /* 0x00000025280a7223 */ /* 0x040fe4000001080a */
[----:B------:R-:W-:Y:S02]  /*6f10*/  FFMA.FTZ R43, R40, R35, R43 ;  /* 0x00000023282b7223 */ /* 0x000fe4000001002b */
[C---:B------:R-:W-:Y:S01]  /*6f20*/  FFMA.FTZ R41, R11.reuse, R8, -R41 ;  /* 0x000000080b297223 */ /* 0x040fe20000010829 */
[----:B------:R-:W-:Y:S01]  /*6f30*/  F2FP.PACK_AB R8, R44, R45 ;  /* 0x0000002d2c08723e */ /* 0x000fe200000000ff */
[----:B------:R-:W-:Y:S01]  /*6f40*/  FFMA.FTZ R42, R11, R46, R42 ;  /* 0x0000002e0b2a7223 */ /* 0x000fe2000001002a */
[----:B------:R-:W-:-:S04]  /*6f50*/  F2FP.PACK_AB R10, R43, R10 ;  /* 0x0000000a2b0a723e */ /* 0x000fc800000000ff */
[----:B------:R-:W-:-:S05]  /*6f60*/  F2FP.PACK_AB R11, R42, R41 ;  /* 0x000000292a0b723e */ /* 0x000fca00000000ff */
[----:B------:R1:W-:Y:S02]  /*6f70*/  STS.128 [R39+0x11080], R8 ;  /* 0x0110800827007388 */ /* 0x0003e40000000c00 */
.L_x_101:
[----:B------:R-:W-:Y:S05]  /*6f80*/  BSYNC B0 ;  /* 0x0000000000007941 */ /* 0x000fea0003800000 */
.L_x_100:
[----:B-1----:R-:W-:Y:S01]  /*6f90*/  IADD3 R8, R6, 0x20, RZ ;  /* 0x0000002006087810 */ /* 0x002fe20007ffe0ff */
[----:B------:R-:W-:Y:S03]  /*6fa0*/  BSSY B0, `(.L_x_102) ;  /* 0x0000029000007945 */ /* 0x000fe60003800000 */
[----:B------:R-:W-:-:S13]  /*6fb0*/  ISETP.GE.AND P0, PT, R8, c[0x0][0x27c], PT ;  /* 0x00009f0008007a0c */ /* 0x000fda0003f06270 */
        /* <DEDUP_REMOVED lines=39> */
.L_x_103:
[----:B------:R-:W-:Y:S05]  /*7230*/  BSYNC B0 ;  /* 0x0000000000007941 */ /* 0x000fea0003800000 */
.L_x_102:
        /* <DEDUP_REMOVED lines=42> */
.L_x_105:
[----:B------:R-:W-:Y:S05]  /*74e0*/  BSYNC B0 ;  /* 0x0000000000007941 */ /* 0x000fea0003800000 */
.L_x_104:
[----:B-1----:R-:W-:-:S04]  /*74f0*/  IADD3 R8, R6, 0x60, RZ ;  /* 0x0000006006087810 */ /* 0x002fc80007ffe0ff */
        /* <DEDUP_REMOVED lines=40> */
.L_x_99:
[----:B------:R-:W-:Y:S05]  /*7780*/  BSYNC B1 ;  /* 0x0000000000017941 */ /* 0x000fea0003800000 */
.L_x_98:
        /* <DEDUP_REMOVED lines=45> */
.L_x_109:
[----:B------:R-:W-:Y:S05]  /*7a60*/  BSYNC B0 ;  /* 0x0000000000007941 */ /* 0x000fea0003800000 */
.L_x_108:
        /* <DEDUP_REMOVED lines=42> */
.L_x_111:
[----:B------:R-:W-:Y:S05]  /*7d10*/  BSYNC B0 ;  /* 0x0000000000007941 */ /* 0x000fea0003800000 */
.L_x_110:
        /* <DEDUP_REMOVED lines=42> */
.L_x_113:
[----:B------:R-:W-:Y:S05]  /*7fc0*/  BSYNC B0 ;  /* 0x0000000000007941 */ /* 0x000fea0003800000 */
.L_x_112:
        /* <DEDUP_REMOVED lines=41> */
.L_x_107:
[----:B------:R-:W-:Y:S05]  /*8260*/  BSYNC B1 ;  /* 0x0000000000017941 */ /* 0x000fea0003800000 */
.L_x_106:
[----:B-1----:R-:W-:-:S04]  /*8270*/  IADD3 R9, R17, 0x60, RZ ;  /* 0x0000006011097810 */ /* 0x002fc80007ffe0ff */
        /* <DEDUP_REMOVED lines=9> */
[----:B------:R-:W-:Y:S02]  /*8310*/  HADD2.F32 R33, -RZ, R33.H0_H0 ;  /* 0x20000021ff217230 */ /* 0x000fe40000004100 */
[----:B------:R-:W-:Y:S02]  /*8320*/  HADD2.F32 R31, -RZ, R31.H0_H0 ;  /* 0x2000001fff1f7230 */ /* 0x000fe40000004100 */
[----:B------:R-:W-:-:S02]  /*8330*/  HADD2.F32 R43, -RZ, R34.H1_H1 ;  /* 0x30000022ff2b7230 */ /* 0x000fc40000004100 */
[----:B------:R-:W-:Y:S02]  /*8340*/  HADD2.F32 R32, -RZ, R32.H0_H0 ;  /* 0x20000020ff207230 */ /* 0x000fe40000004100 */
[----:B------:R-:W-:Y:S02]  /*8350*/  HADD2.F32 R34, -RZ, R34.H0_H0 ;  /* 0x20000022ff227230 */ /* 0x000fe40000004100 */
[--C-:B-1----:R-:W-:Y:S02]  /*8360*/  HADD2.F32 R36, -RZ, R8.reuse.H0_H0 ;  /* 0x20000008ff247230 */ /* 0x102fe40000004100 */
[----:B------:R-:W-:Y:S02]  /*8370*/  HADD2.F32 R38, -RZ, R8.H1_H1 ;  /* 0x30000008ff267230 */ /* 0x000fe40000004100 */
[--C-:B------:R-:W-:Y:S01]  /*8380*/  HADD2.F32 R37, -RZ, R9.reuse.H1_H1 ;  /* 0x30000009ff257230 */ /* 0x100fe20000004100 */
[C---:B------:R-:W-:Y:S01]  /*8390*/  FMUL.FTZ R45, R35.reuse, R36 ;  /* 0x00000024232d7220 */ /* 0x040fe20000410000 */
[----:B------:R-:W-:Y:S01]  /*83a0*/  HADD2.F32 R8, -RZ, R9.H0_H0 ;  /* 0x20000009ff087230 */ /* 0x000fe20000004100 */
[----:B------:R-:W-:Y:S01]  /*83b0*/  FMUL.FTZ R42, R35, R38 ;  /* 0x00000026232a7220 */ /* 0x000fe20000410000 */
[--C-:B------:R-:W-:Y:S01]  /*83c0*/  HADD2.F32 R9, -RZ, R10.reuse.H0_H0 ;  /* 0x2000000aff097230 */ /* 0x100fe20000004100 */
[CC--:B------:R-:W-:Y:S01]  /*83d0*/  FMUL.FTZ R35, R41.reuse, R37.reuse ;  /* 0x0000002529237220 */ /* 0x0c0fe20000410000 */
[----:B------:R-:W-:Y:S01]  /*83e0*/  HADD2.F32 R40, -RZ, R10.H1_H1 ;  /* 0x3000000aff287230 */ /* 0x000fe20000004100 */
[-C--:B------:R-:W-:Y:S01]  /*83f0*/  FMUL.FTZ R41, R41, R8.reuse ;  /* 0x0000000829297220 */ /* 0x080fe20000410000 */
[--C-:B------:R-:W-:Y:S01]  /*8400*/  HADD2.F32 R10, -RZ, R11.reuse.H0_H0 ;  /* 0x2000000bff0a7230 */ /* 0x100fe20000004100 */
[C---:B------:R-:W-:Y:S01]  /*8410*/  FFMA.FTZ R35, R44.reuse, R8, -R35 ;  /* 0x000000082c237223 */ /* 0x040fe20000010823 */
[----:B------:R-:W-:Y:S01]  /*8420*/  HADD2.F32 R11, -RZ, R11.H1_H1 ;  /* 0x3000000bff0b7230 */ /* 0x000fe20000004100 */
[----:B------:R-:W-:-:S02]  /*8430*/  FFMA.FTZ R44, R44, R37, R41 ;  /* 0x000000252c2c7223 */ /* 0x000fc40000010029 */
[C---:B------:R-:W-:Y:S02]  /*8440*/  FMUL.FTZ R8, R33.reuse, R40 ;  /* 0x0000002821087220 */ /* 0x040fe40000410000 */
[----:B------:R-:W-:Y:S02]  /*8450*/  FMUL.FTZ R37, R33, R9 ;  /* 0x0000000921257220 */ /* 0x000fe40000410000 */
[C---:B------:R-:W-:Y:S02]  /*8460*/  FMUL.FTZ R33, R31.reuse, R11 ;  /* 0x0000000b1f217220 */ /* 0x040fe40000410000 */
[----:B------:R-:W-:Y:S02]  /*8470*/  FMUL.FTZ R31, R31, R10 ;  /* 0x0000000a1f1f7220 */ /* 0x000fe40000410000 */
[----:B------:R-:W-:Y:S02]  /*8480*/  FFMA.FTZ R42, R43, R36, -R42 ;  /* 0x000000242b2a7223 */ /* 0x000fe4000001082a */
[----:B------:R-:W-:-:S02]  /*8490*/  FFMA.FTZ R33, R32, R10, -R33 ;  /* 0x0000000a20217223 */ /* 0x000fc40000010821 */
[----:B------:R-:W-:Y:S02]  /*84a0*/  FFMA.FTZ R45, R43, R38, R45 ;  /* 0x000000262b2d7223 */ /* 0x000fe4000001002d */
[----:B------:R-:W-:Y:S01]  /*84b0*/  FFMA.FTZ R36, R34, R9, -R8 ;  /* 0x0000000922247223 */ /* 0x000fe20000010808 */
[----:B------:R-:W-:Y:S01]  /*84c0*/  F2FP.PACK_AB R9, R44, R35 ;  /* 0x000000232c09723e */ /* 0x000fe200000000ff */
[----:B------:R-:W-:Y:S01]  /*84d0*/  FFMA.FTZ R37, R34, R40, R37 ;  /* 0x0000002822257223 */ /* 0x000fe20000010025 */
[----:B------:R-:W-:Y:S01]  /*84e0*/  F2FP.PACK_AB R8, R45, R42 ;  /* 0x0000002a2d08723e */ /* 0x000fe200000000ff */
[----:B------:R-:W-:-:S03]  /*84f0*/  FFMA.FTZ R32, R32, R11, R31 ;  /* 0x0000000b20207223 */ /* 0x000fc6000001001f */
[----:B------:R-:W-:Y:S02]  /*8500*/  F2FP.PACK_AB R10, R37, R36 ;  /* 0x00000024250a723e */ /* 0x000fe400000000ff */
[----:B------:R-:W-:-:S05]  /*8510*/  F2FP.PACK_AB R11, R32, R33 ;  /* 0x00000021200b723e */ /* 0x000fca00000000ff */
[----:B------:R1:W-:Y:S02]  /*8520*/  STS.128 [R39+0x13080], R8 ;  /* 0x0130800827007388 */ /* 0x0003e40000000c00 */
.L_x_116:
[----:B------:R-:W-:Y:S05]  /*8530*/  BSYNC B0 ;  /* 0x0000000000007941 */ /* 0x000fea0003800000 */
.L_x_115:
[----:B-1----:R-:W-:Y:S01]  /*8540*/  IADD3 R8, R6, 0x20, RZ ;  /* 0x0000002006087810 */ /* 0x002fe20007ffe0ff */
[----:B------:R-:W-:Y:S03]  /*8550*/  BSSY B0, `(.L_x_117) ;  /* 0x0000029000007945 */ /* 0x000fe60003800000 */
[----:B------:R-:W-:-:S13]  /*8560*/  ISETP.GE.AND P0, PT, R8, c[0x0][0x27c], PT ;  /* 0x00009f0008007a0c */ /* 0x000fda0003f06270 */
[----:B------:R-:W-:Y:S05]  /*8570*/  @P0 BRA `(.L_x_118) ;  /* 0x0000026000000947 */ /* 0x000fea0003800000 */
[----:B------:R-:W1:Y:S01]  /*8580*/  LDS.128 R8, [R39+0x17080] ;  /* 0x0170800027087984 */ /* 0x000e620000000c00 */
[----:B------:R-:W-:Y:S02]  /*8590*/  HADD2.F32 R31, -RZ, R29.H1_H1 ;  /* 0x3000001dff1f7230 */ /* 0x000fe40000004100 */
[--C-:B------:R-:W-:Y:S02]  /*85a0*/  HADD2.F32 R36, -RZ, R27.reuse.H1_H1 ;  /* 0x3000001bff247230 */ /* 0x100fe40000004100 */
[----:B------:R-:W-:Y:S02]  /*85b0*/  HADD2.F32 R40, -RZ, R28.H1_H1 ;  /* 0x3000001cff287230 */ /* 0x000fe40000004100 */
[----:B------:R-:W-:Y:S02]  /*85c0*/  HADD2.F32 R27, -RZ, R27.H0_H0 ;  /* 0x2000001bff1b7230 */ /* 0x000fe40000004100 */
[--C-:B------:R-:W-:Y:S02]  /*85d0*/  HADD2.F32 R37, -RZ, R30.reuse.H1_H1 ;  /* 0x3000001eff257230 */ /* 0x100fe40000004100 */
[----:B------:R-:W-:-:S02]  /*85e0*/  HADD2.F32 R30, -RZ, R30.H0_H0 ;  /* 0x2000001eff1e7230 */ /* 0x000fc40000004100 */
        /* <DEDUP_REMOVED lines=14> */
[----:B------:R-:W-:Y:S01]  /*86d0*/  FFMA.FTZ R36, R40, R33, R36 ;  /* 0x0000002128247223 */ /* 0x000fe20000010024 */
[----:B------:R-:W-:Y:S01]  /*86e0*/  HADD2.F32 R8, -RZ, R29.H0_H0 ;  /* 0x2000001dff087230 */ /* 0x000fe20000004100 */
[----:B------:R-:W-:-:S02]  /*86f0*/  FFMA.FTZ R38, R37, R32, -R38 ;  /* 0x0000002025267223 */ /* 0x000fc40000010826 */
[C---:B------:R-:W-:Y:S02]  /*8700*/  FMUL.FTZ R33, R27.reuse, R11 ;  /* 0x0000000b1b217220 */ /* 0x040fe40000410000 */
[C---:B------:R-:W-:Y:S02]  /*8710*/  FMUL.FTZ R29, R8.reuse, R35 ;  /* 0x00000023081d7220 */ /* 0x040fe40000410000 */
[-C--:B------:R-:W-:Y:S02]  /*8720*/  FMUL.FTZ R8, R8, R9.reuse ;  /* 0x0000000908087220 */ /* 0x080fe40000410000 */
[-C--:B------:R-:W-:Y:S02]  /*8730*/  FMUL.FTZ R27, R27, R10.reuse ;  /* 0x0000000a1b1b7220 */ /* 0x080fe40000410000 */
[----:B------:R-:W-:Y:S01]  /*8740*/  FFMA.FTZ R29, R30, R9, -R29 ;  /* 0x000000091e1d7223 */ /* 0x000fe2000001081d */
[----:B------:R-:W-:Y:S01]  /*8750*/  F2FP.PACK_AB R9, R36, R31 ;  /* 0x0000001f2409723e */ /* 0x000fe200000000ff */
[----:B------:R-:W-:-:S02]  /*8760*/  FFMA.FTZ R33, R28, R10, -R33 ;  /* 0x0000000a1c217223 */ /* 0x000fc40000010821 */
[----:B------:R-:W-:Y:S02]  /*8770*/  FFMA.FTZ R41, R37, R34, R41 ;  /* 0x0000002225297223 */ /* 0x000fe40000010029 */
[----:B------:R-:W-:Y:S02]  /*8780*/  FFMA.FTZ R30, R30, R35, R8 ;  /* 0x000000231e1e7223 */ /* 0x000fe40000010008 */
[----:B------:R-:W-:Y:S01]  /*8790*/  FFMA.FTZ R28, R28, R11, R27 ;  /* 0x0000000b1c1c7223 */ /* 0x000fe2000001001b */
[----:B------:R-:W-:Y:S02]  /*87a0*/  F2FP.PACK_AB R8, R41, R38 ;  /* 0x000000262908723e */ /* 0x000fe400000000ff */
[----:B------:R-:W-:Y:S02]  /*87b0*/  F2FP.PACK_AB R10, R30, R29 ;  /* 0x0000001d1e0a723e */ /* 0x000fe400000000ff */
[----:B------:R-:W-:-:S05]  /*87c0*/  F2FP.PACK_AB R11, R28, R33 ;  /* 0x000000211c0b723e */ /* 0x000fca00000000ff */
[----:B------:R1:W-:Y:S02]  /*87d0*/  STS.128 [R39+0x17080], R8 ;  /* 0x0170800827007388 */ /* 0x0003e40000000c00 */
.L_x_118:
[----:B------:R-:W-:Y:S05]  /*87e0*/  BSYNC B0 ;  /* 0x0000000000007941 */ /* 0x000fea0003800000 */
.L_x_117:
[----:B-1----:R-:W-:Y:S01]  /*87f0*/  IADD3 R8, R6, 0x40, RZ ;  /* 0x0000004006087810 */ /* 0x002fe20007ffe0ff */
[----:B------:R-:W-:Y:S03]  /*8800*/  BSSY B0, `(.L_x_119) ;  /* 0x0000029000007945 */ /* 0x000fe60003800000 */
[----:B------:R-:W-:-:S13]  /*8810*/  ISETP.GE.AND P0, PT, R8, c[0x0][0x27c], PT ;  /* 0x00009f0008007a0c */ /* 0x000fda0003f06270 */
[----:B------:R-:W-:Y:S05]  /*8820*/  @P0 BRA `(.L_x_120) ;  /* 0x0000026000000947 */ /* 0x000fea0003800000 */
[----:B------:R-:W1:Y:S01]  /*8830*/  LDS.128 R8, [R39+0x1b080] ;  /* 0x01b0800027087984 */ /* 0x000e620000000c00 */
[--C-:B------:R-:W-:Y:S02]  /*8840*/  HADD2.F32 R27, -RZ, R22.reuse.H1_H1 ;  /* 0x30000016ff1b7230 */ /* 0x100fe40000004100 */
[----:B------:R-:W-:Y:S02]  /*8850*/  HADD2.F32 R32, -RZ, R13.H1_H1 ;  /* 0x3000000dff207230 */ /* 0x000fe40000004100 */
[----:B------:R-:W-:Y:S02]  /*8860*/  HADD2.F32 R35, -RZ, R15.H1_H1 ;  /* 0x3000000fff237230 */ /* 0x000fe40000004100 */
[----:B------:R-:W-:Y:S02]  /*8870*/  HADD2.F32 R33, -RZ, R25.H1_H1 ;  /* 0x30000019ff217230 */ /* 0x000fe40000004100 */
[----:B------:R-:W-:Y:S02]  /*8880*/  HADD2.F32 R22, -RZ, R22.H0_H0 ;  /* 0x20000016ff167230 */ /* 0x000fe40000004100 */
        /* <DEDUP_REMOVED lines=9> */
[C---:B------:R-:W-:Y:S01]  /*8920*/  FMUL.FTZ R27, R32.reuse, R29 ;  /* 0x0000001d201b7220 */ /* 0x040fe20000410000 */
[----:B------:R-:W-:Y:S01]  /*8930*/  HADD2.F32 R31, -RZ, R10.H1_H1 ;  /* 0x3000000aff1f7230 */ /* 0x000fe20000004100 */
[-C--:B------:R-:W-:Y:S01]  /*8940*/  FMUL.FTZ R32, R32, R8.reuse ;  /* 0x0000000820207220 */ /* 0x080fe20000410000 */
[--C-:B------:R-:W-:Y:S01]  /*8950*/  HADD2.F32 R10, -RZ, R11.reuse.H0_H0 ;  /* 0x2000000bff0a7230 */ /* 0x100fe20000004100 */
[----:B------:R-:W-:Y:S01]  /*8960*/  FFMA.FTZ R27, R35, R8, -R27 ;  /* 0x00000008231b7223 */ /* 0x000fe2000001081b */
[----:B------:R-:W-:Y:S01]  /*8970*/  HADD2.F32 R11, -RZ, R11.H1_H1 ;  /* 0x3000000bff0b7230 */ /* 0x000fe20000004100 */
[C---:B------:R-:W-:Y:S01]  /*8980*/  FFMA.FTZ R34, R33.reuse, R28, -R34 ;  /* 0x0000001c21227223 */ /* 0x040fe20000010822 */
[----:B------:R-:W-:Y:S01]  /*8990*/  HADD2.F32 R8, -RZ, R25.H0_H0 ;  /* 0x20000019ff087230 */ /* 0x000fe20000004100 */
[----:B------:R-:W-:-:S02]  /*89a0*/  FFMA.FTZ R33, R33, R30, R36 ;  /* 0x0000001e21217223 */ /* 0x000fc40000010024 */
[C---:B------:R-:W-:Y:S02]  /*89b0*/  FMUL.FTZ R25, R22.reuse, R31 ;  /* 0x0000001f16197220 */ /* 0x040fe40000410000 */
[----:B------:R-:W-:Y:S02]  /*89c0*/  FMUL.FTZ R28, R22, R9 ;  /* 0x00000009161c7220 */ /* 0x000fe40000410000 */
[C---:B------:R-:W-:Y:S02]  /*89d0*/  FMUL.FTZ R22, R13.reuse, R11 ;  /* 0x0000000b0d167220 */ /* 0x040fe40000410000 */
[----:B------:R-:W-:Y:S02]  /*89e0*/  FMUL.FTZ R30, R13, R10 ;  /* 0x0000000a0d1e7220 */ /* 0x000fe40000410000 */
[----:B------:R-:W-:Y:S02]  /*89f0*/  FFMA.FTZ R32, R35, R29, R32 ;  /* 0x0000001d23207223 */ /* 0x000fe40000010020 */
[----:B------:R-:W-:-:S02]  /*8a00*/  FFMA.FTZ R25, R8, R9, -R25 ;  /* 0x0000000908197223 */ /* 0x000fc40000010819 */
[----:B------:R-:W-:Y:S01]  /*8a10*/  FFMA.FTZ R28, R8, R31, R28 ;  /* 0x0000001f081c7223 */ /* 0x000fe2000001001c */
[----:B------:R-:W-:Y:S01]  /*8a20*/  F2FP.PACK_AB R8, R33, R34 ;  /* 0x000000222108723e */ /* 0x000fe200000000ff */
[C---:B------:R-:W-:Y:S01]  /*8a30*/  FFMA.FTZ R22, R15.reuse, R10, -R22 ;  /* 0x0000000a0f167223 */ /* 0x040fe20000010816 */
[----:B------:R-:W-:Y:S01]  /*8a40*/  F2FP.PACK_AB R9, R32, R27 ;  /* 0x0000001b2009723e */ /* 0x000fe200000000ff */
[----:B------:R-:W-:Y:S01]  /*8a50*/  FFMA.FTZ R11, R15, R11, R30 ;  /* 0x0000000b0f0b7223 */ /* 0x000fe2000001001e */
[----:B------:R-:W-:-:S04]  /*8a60*/  F2FP.PACK_AB R10, R28, R25 ;  /* 0x000000191c0a723e */ /* 0x000fc800000000ff */
[----:B------:R-:W-:-:S05]  /*8a70*/  F2FP.PACK_AB R11, R11, R22 ;  /* 0x000000160b0b723e */ /* 0x000fca00000000ff */
[----:B------:R1:W-:Y:S02]  /*8a80*/  STS.128 [R39+0x1b080], R8 ;  /* 0x01b0800827007388 */ /* 0x0003e40000000c00 */
.L_x_120:
[----:B------:R-:W-:Y:S05]  /*8a90*/  BSYNC B0 ;  /* 0x0000000000007941 */ /* 0x000fea0003800000 */
.L_x_119:
[----:B------:R-:W-:-:S04]  /*8aa0*/  IADD3 R6, R6, 0x60, RZ ;  /* 0x0000006006067810 */ /* 0x000fc80007ffe0ff */
[----:B------:R-:W-:-:S13]  /*8ab0*/  ISETP.GE.AND P0, PT, R6, c[0x0][0x27c], PT ;  /* 0x00009f0006007a0c */ /* 0x000fda0003f06270 */
[----:B------:R-:W-:Y:S05]  /*8ac0*/  @P0 BRA `(.L_x_114) ;  /* 0x00003a1000000947 */ /* 0x000fea0003800000 */
[----:B-1----:R-:W1:Y:S01]  /*8ad0*/  LDS.128 R8, [R39+0x1f080] ;  /* 0x01f0800027087984 */ /* 0x002e620000000c00 */
[----:B------:R-:W-:Y:S02]  /*8ae0*/  HADD2.F32 R6, -RZ, R24.H1_H1 ;  /* 0x30000018ff067230 */ /* 0x000fe40000004100 */
[----:B------:R-:W-:Y:S02]  /*8af0*/  HADD2.F32 R27, -RZ, R12.H1_H1 ;  /* 0x3000000cff1b7230 */ /* 0x000fe40000004100 */
[----:B------:R-:W-:Y:S02]  /*8b00*/  HADD2.F32 R28, -RZ, R26.H1_H1 ;  /* 0x3000001aff1c7230 */ /* 0x000fe40000004100 */
[----:B------:R-:W-:Y:S02]  /*8b10*/  HADD2.F32 R31, -RZ, R14.H1_H1 ;  /* 0x3000000eff1f7230 */ /* 0x000fe40000004100 */
[----:B------:R-:W-:Y:S02]  /*8b20*/  HADD2.F32 R24, -RZ, R24.H0_H0 ;  /* 0x20000018ff187230 */ /* 0x000fe40000004100 */
[----:B------:R-:W-:-:S02]  /*8b30*/  HADD2.F32 R12, -RZ, R12.H0_H0 ;  /* 0x2000000cff0c7230 */ /* 0x000fc40000004100 */
        /* <DEDUP_REMOVED lines=11> */
[----:B------:R-:W-:Y:S01]  /*8bf0*/  FFMA.FTZ R29, R28, R13, -R29 ;  /* 0x0000000d1c1d7223 */ /* 0x000fe2000001081d */
[--C-:B------:R-:W-:Y:S01]  /*8c00*/  HADD2.F32 R10, -RZ, R11.reuse.H0_H0 ;  /* 0x2000000bff0a7230 */ /* 0x100fe20000004100 */
[-C--:B------:R-:W-:Y:S01]  /*8c10*/  FMUL.FTZ R27, R27, R8.reuse ;  /* 0x000000081b1b7220 */ /* 0x080fe20000410000 */
[----:B------:R-:W-:Y:S01]  /*8c20*/  HADD2.F32 R11, -RZ, R11.H1_H1 ;  /* 0x3000000bff0b7230 */ /* 0x000fe20000004100 */
[----:B------:R-:W-:-:S02]  /*8c30*/  FFMA.FTZ R6, R31, R8, -R6 ;  /* 0x000000081f067223 */ /* 0x000fc40000010806 */
[----:B------:R-:W-:Y:S02]  /*8c40*/  FMUL.FTZ R8, R24, R25 ;  /* 0x0000001918087220 */ /* 0x000fe40000410000 */
[----:B------:R-:W-:Y:S02]  /*8c50*/  FMUL.FTZ R13, R12, R11 ;  /* 0x0000000b0c0d7220 */ /* 0x000fe40000410000 */
[----:B------:R-:W-:Y:S02]  /*8c60*/  FMUL.FTZ R24, R24, R9 ;  /* 0x0000000918187220 */ /* 0x000fe40000410000 */
[----:B------:R-:W-:Y:S02]  /*8c70*/  FMUL.FTZ R12, R12, R10 ;  /* 0x0000000a0c0c7220 */ /* 0x000fe40000410000 */
[----:B------:R-:W-:Y:S02]  /*8c80*/  FFMA.FTZ R30, R28, R15, R30 ;  /* 0x0000000f1c1e7223 */ /* 0x000fe4000001001e */
[----:B------:R-:W-:-:S02]  /*8c90*/  FFMA.FTZ R27, R31, R22, R27 ;  /* 0x000000161f1b7223 */ /* 0x000fc4000001001b */
[----:B------:R-:W-:Y:S01]  /*8ca0*/  FFMA.FTZ R15, R26, R9, -R8 ;  /* 0x000000091a0f7223 */ /* 0x000fe20000010808 */
[----:B------:R-:W-:Y:S01]  /*8cb0*/  F2FP.PACK_AB R8, R30, R29 ;  /* 0x0000001d1e08723e */ /* 0x000fe200000000ff */
[----:B------:R-:W-:Y:S01]  /*8cc0*/  FFMA.FTZ R24, R26, R25, R24 ;  /* 0x000000191a187223 */ /* 0x000fe20000010018 */
[----:B------:R-:W-:Y:S01]  /*8cd0*/  F2FP.PACK_AB R9, R27, R6 ;  /* 0x000000061b09723e */ /* 0x000fe200000000ff */
[C---:B------:R-:W-:Y:S02]  /*8ce0*/  FFMA.FTZ R13, R14.reuse, R10, -R13 ;  /* 0x0000000a0e0d7223 */ /* 0x040fe4000001080d */
[----:B------:R-:W-:Y:S01]  /*8cf0*/  FFMA.FTZ R12, R14, R11, R12 ;  /* 0x0000000b0e0c7223 */ /* 0x000fe2000001000c */
[----:B------:R-:W-:-:S04]  /*8d00*/  F2FP.PACK_AB R10, R24, R15 ;  /* 0x0000000f180a723e */ /* 0x000fc800000000ff */
[----:B------:R-:W-:-:S05]  /*8d10*/  F2FP.PACK_AB R11, R12, R13 ;  /* 0x0000000d0c0b723e */ /* 0x000fca00000000ff */
[----:B------:R1:W-:Y:S01]  /*8d20*/  STS.128 [R39+0x1f080], R8 ;  /* 0x01f0800827007388 */ /* 0x0003e20000000c00 */
[----:B------:R-:W-:Y:S05]  /*8d30*/  BRA `(.L_x_114) ;  /* 0x000037a000007947 */ /* 0x000fea0003800000 */
.L_x_87:
[----:B------:R-:W-:Y:S01]  /*8d40*/  BSSY B0, `(.L_x_121) ;  /* 0x000001f000007945 */ /* 0x000fe20003800000 */
[----:B---3--:R-:W-:Y:S01]  /*8d50*/  CS2R R26, SRZ ;  /* 0x00000000001a7805 */ /* 0x008fe2000001ff00 */
[----:B------:R-:W-:Y:S01]  /*8d60*/  CS2R R24, SRZ ;  /* 0x0000000000187805 */ /* 0x000fe2000001ff00 */
[----:B------:R-:W-:Y:S01]  /*8d70*/  CS2R R50, SRZ ;  /* 0x0000000000327805 */ /* 0x000fe2000001ff00 */
[----:B------:R-:W-:Y:S01]  /*8d80*/  CS2R R48, SRZ ;  /* 0x0000000000307805 */ /* 0x000fe2000001ff00 */
[----:B------:R-:W-:Y:S01]  /*8d90*/  CS2R R14, SRZ ;  /* 0x00000000000e7805 */ /* 0x000fe2000001ff00 */
[----:B------:R-:W-:Y:S01]  /*8da0*/  CS2R R12, SRZ ;  /* 0x00000000000c7805 */ /* 0x000fe2000001ff00 */
[----:B------:R-:W-:Y:S01]  /*8db0*/  CS2R R10, SRZ ;  /* 0x00000000000a7805 */ /* 0x000fe2000001ff00 */
[----:B------:R-:W-:Y:S01]  /*8dc0*/  CS2R R8, SRZ ;  /* 0x0000000000087805 */ /* 0x000fe2000001ff00 */
[----:B------:R-:W-:Y:S05]  /*8dd0*/  @P1 BRA `(.L_x_122) ;  /* 0x0000015000001947 */ /* 0x000fea0003800000 */
[----:B------:R-:W-:Y:S01]  /*8de0*/  ISETP.GE.AND P0, PT, R40, c[0x0][0x27c], PT ;  /* 0x00009f0028007a0c */ /* 0x000fe20003f06270 */
[----:B------:R-:W-:Y:S01]  /*8df0*/  CS2R R26, SRZ ;  /* 0x00000000001a7805 */ /* 0x000fe2000001ff00 */
[----:B------:R-:W-:-:S11]  /*8e00*/  ISETP.GE.AND P1, PT, R30, c[0x0][0x27c], PT ;  /* 0x00009f001e007a0c */ /* 0x000fd60003f26270 */
[C---:B------:R-:W-:Y:S01]  /*8e10*/  @!P0 IMAD.SHL.U32 R15, R40.reuse, 0x2, RZ ;  /* 0x00000002280f8824 */ /* 0x040fe200078e00ff */
[----:B------:R-:W-:Y:S02]  /*8e20*/  @!P0 SHF.L.U64.HI R13, R40, 0x1, R45 ;  /* 0x00000001280d8819 */ /* 0x000fe4000001022d */
[----:B------:R-:W-:Y:S02]  /*8e30*/  @!P1 SHF.R.S32.HI R25, RZ, 0x1f, R30 ;  /* 0x0000001fff199819 */ /* 0x000fe4000001141e */
[----:B------:R-:W-:Y:S02]  /*8e40*/  @!P0 IADD3 R36, P6, R15, R28, RZ ;  /* 0x0000001c0f248210 */ /* 0x000fe40007fde0ff */
[----:B------:R-:W-:Y:S02]  /*8e50*/  @!P1 LEA.HI R6, R25, R30, RZ, 0x3 ;  /* 0x0000001e19069211 */ /* 0x000fe400078f18ff */
[----:B------:R-:W-:Y:S01]  /*8e60*/  CS2R R24, SRZ ;  /* 0x0000000000187805 */ /* 0x000fe2000001ff00 */
[----:B------:R-:W-:Y:S01]  /*8e70*/  @!P0 IMAD.X R37, R13, 0x1, R29, P6 ;  /* 0x000000010d258824 */ /* 0x000fe200030e061d */
[----:B------:R-:W-:-:S02]  /*8e80*/  @!P0 IADD3 R52, P6, R15, R32, RZ ;  /* 0x000000200f348210 */ /* 0x000fc40007fde0ff */
[----:B------:R-:W-:Y:S01]  /*8e90*/  @!P1 LOP3.LUT R6, R6, 0xfffffff8, RZ, 0xc0, !PT ;  /* 0xfffffff806069812 */ /* 0x000fe200078ec0ff */
[----:B------:R-:W-:Y:S01]  /*8ea0*/  CS2R R14, SRZ ;  /* 0x00000000000e7805 */ /* 0x000fe2000001ff00 */
[----:B------:R1:W5:Y:S01]  /*8eb0*/  @!P0 LD.E.128 R48, [R36.64] ;  /* 0x0000000a24308980 */ /* 0x000362000c101d00 */
[----:B------:R-:W-:Y:S02]  /*8ec0*/  @!P0 IMAD.X R53, R13, 0x1, R33, P6 ;  /* 0x000000010d358824 */ /* 0x000fe400030e0621 */
[----:B------:R-:W-:Y:S01]  /*8ed0*/  CS2R R12, SRZ ;  /* 0x00000000000c7805 */ /* 0x000fe2000001ff00 */
[C---:B------:R-:W-:Y:S02]  /*8ee0*/  @!P1 IMAD.WIDE R28, R6.reuse, 0x2, R28 ;  /* 0x00000002061c9825 */ /* 0x040fe400078e021c */
[----:B------:R1:W5:Y:S02]  /*8ef0*/  @!P0 LD.E.128 R8, [R52.64] ;  /* 0x0000000a34088980 */ /* 0x000364000c101d00 */
[----:B------:R-:W-:-:S02]  /*8f00*/  @!P1 IMAD.WIDE R32, R6, 0x2, R32 ;  /* 0x0000000206209825 */ /* 0x000fc400078e0220 */
[----:B------:R1:W5:Y:S04]  /*8f10*/  @!P1 LD.E.128 R24, [R28.64] ;  /* 0x0000000a1c189980 */ /* 0x000368000c101d00 */
[----:B------:R1:W5:Y:S02]  /*8f20*/  @!P1 LD.E.128 R12, [R32.64] ;  /* 0x0000000a200c9980 */ /* 0x000364000c101d00 */
.L_x_122:
[----:B------:R-:W-:Y:S05]  /*8f30*/  BSYNC B0 ;  /* 0x0000000000007941 */ /* 0x000fea0003800000 */
.L_x_121:
[--C-:B-----5:R-:W-:Y:S01]  /*8f40*/  SHF.R.U64 R42, R10, 0x10, R11.reuse ;  /* 0x000000100a2a7819 */ /* 0x120fe2000000120b */
[----:B------:R-:W-:Y:S01]  /*8f50*/  IMAD R65, R65, -0x80, R34 ;  /* 0xffffff8041417824 */ /* 0x000fe200078e0222 */
[----:B------:R-:W-:Y:S01]  /*8f60*/  SHF.R.U32.HI R31, RZ, 0x10, R11 ;  /* 0x00000010ff1f7819 */ /* 0x000fe2000001160b */
[--C-:B------:R-:W-:Y:S01]  /*8f70*/  IMAD.MOV.U32 R57, RZ, RZ, R51.reuse ;  /* 0x000000ffff397224 */ /* 0x100fe200078e0033 */
[--C-:B------:R-:W-:Y:S01]  /*8f80*/  SHF.R.U64 R54, R50, 0x10, R51.reuse ;  /* 0x0000001032367819 */ /* 0x100fe20000001233 */
[----:B------:R-:W-:Y:S01]  /*8f90*/  IMAD.MOV.U32 R38, RZ, RZ, R50 ;  /* 0x000000ffff267224 */ /* 0x000fe200078e0032 */
[----:B------:R-:W-:Y:S01]  /*8fa0*/  PRMT R31, R31, 0x5410, R42 ;  /* 0x000054101f1f7816 */ /* 0x000fe2000000002a */
[----:B-1----:R-:W-:Y:S01]  /*8fb0*/  IMAD.MOV.U32 R53, RZ, RZ, R24 ;  /* 0x000000ffff357224 */ /* 0x002fe200078e0018 */
[----:B------:R-:W-:Y:S01]  /*8fc0*/  IMNMX R42, R65, 0x80, PT ;  /* 0x00000080412a7817 */ /* 0x000fe20003800200 */
[----:B------:R-:W-:Y:S01]  /*8fd0*/  IMAD.MOV.U32 R59, RZ, RZ, R48 ;  /* 0x000000ffff3b7224 */ /* 0x000fe200078e0030 */
[----:B------:R-:W-:Y:S01]  /*8fe0*/  SHF.R.U32.HI R33, RZ, 0x10, R51 ;  /* 0x00000010ff217819 */ /* 0x000fe20000011633 */
[----:B------:R-:W-:Y:S01]  /*8ff0*/  IMAD.MOV.U32 R37, RZ, RZ, R49 ;  /* 0x000000ffff257224 */ /* 0x000fe200078e0031 */
[----:B------:R-:W-:Y:S01]  /*9000*/  ISETP.GE.AND P0, PT, R17, R42, PT ;  /* 0x0000002a1100720c */ /* 0x000fe20003f06270 */
[----:B------:R-:W-:Y:S01]  /*9010*/  IMAD.MOV.U32 R52, RZ, RZ, R26 ;  /* 0x000000ffff347224 */ /* 0x000fe200078e001a */
[----:B------:R-:W-:Y:S01]  /*9020*/  SHF.R.U64 R51, R24, 0x10, R25 ;  /* 0x0000001018337819 */ /* 0x000fe20000001219 */
[----:B------:R-:W-:Y:S01]  /*9030*/  IMAD.MOV.U32 R29, RZ, RZ, R27 ;  /* 0x000000ffff1d7224 */ /* 0x000fe200078e001b */
[--C-:B------:R-:W-:Y:S01]  /*9040*/  SHF.R.U64 R56, R48, 0x10, R49.reuse ;  /* 0x0000001030387819 */ /* 0x100fe20000001231 */
        /* <DEDUP_REMOVED lines=8> */
[--C-:B------:R-:W-:Y:S01]  /*90d0*/  IMAD.MOV.U32 R35, RZ, RZ, R9.reuse ;  /* 0x000000ffff237224 */ /* 0x100fe200078e0009 */
[----:B------:R-:W-:Y:S01]  /*90e0*/  SHF.R.U32.HI R48, RZ, 0x10, R9 ;  /* 0x00000010ff307819 */ /* 0x000fe20000011609 */
[----:B------:R-:W-:Y:S01]  /*90f0*/  IMAD.MOV.U32 R11, RZ, RZ, R12 ;  /* 0x000000ffff0b7224 */ /* 0x000fe200078e000c */
[----:B------:R-:W-:Y:S01]  /*9100*/  SHF.R.U32.HI R25, RZ, 0x10, R25 ;  /* 0x00000010ff197819 */ /* 0x000fe20000011619 */
[--C-:B------:R-:W-:Y:S01]  /*9110*/  IMAD.MOV.U32 R26, RZ, RZ, R13.reuse ;  /* 0x000000ffff1a7224 */ /* 0x100fe200078e000d */
[--C-:B------:R-:W-:Y:S01]  /*9120*/  SHF.R.U64 R9, R12, 0x10, R13.reuse ;  /* 0x000000100c097819 */ /* 0x100fe2000000120d */
        /* <DEDUP_REMOVED lines=21> */
[----:B------:R-:W-:Y:S01]  /*9280*/  PRMT R6, R6, 0x5410, R8 ;  /* 0x0000541006067816 */ /* 0x000fe20000000008 */
[----:B------:R-:W-:Y:S06]  /*9290*/  BAR.SYNC.DEFER_BLOCKING 0x0 ;  /* 0x0000000000007b1d */ /* 0x000fec0000010000 */
[----:B------:R-:W-:Y:S05]  /*92a0*/  @P0 BRA `(.L_x_124) ;  /* 0x00000bd000000947 */ /* 0x000fea0003800000 */
[----:B------:R-:W-:Y:S01]  /*92b0*/  ISETP.GE.AND P0, PT, R40, c[0x0][0x27c], PT ;  /* 0x00009f0028007a0c */ /* 0x000fe20003f06270 */
[----:B------:R-:W-:Y:S01]  /*92c0*/  IMAD.MOV.U32 R49, RZ, RZ, c[0x0][0x27c] ;  /* 0x00009f00ff317624 */ /* 0x000fe200078e00ff */
[----:B------:R-:W-:Y:S04]  /*92d0*/  BSSY B0, `(.L_x_125) ;  /* 0x0000059000007945 */ /* 0x000fe80003800000 */
[----:B------:R-:W-:-:S07]  /*92e0*/  SHF.R.U32.HI R49, RZ, 0x3, R49 ;  /* 0x00000003ff317819 */ /* 0x000fce0000011631 */
[----:B------:R-:W-:Y:S05]  /*92f0*/  @P0 BRA `(.L_x_126) ;  /* 0x0000056000000947 */ /* 0x000fea0003800000 */
[----:B------:R-:W-:Y:S01]  /*9300*/  IADD3 R10, R16, R49, RZ ;  /* 0x00000031100a7210 */ /* 0x000fe20007ffe0ff */
[----:B------:R-:W1:Y:S01]  /*9310*/  LDS.128 R12, [R39+0x10080] ;  /* 0x01008000270c7984 */ /* 0x000e620000000c00 */
[----:B------:R-:W-:Y:S02]  /*9320*/  HADD2.F32 R62, -RZ, R32.H1_H1 ;  /* 0x30000020ff3e7230 */ /* 0x000fe40000004100 */
[----:B------:R-:W-:Y:S01]  /*9330*/  SHF.R.S32.HI R9, RZ, 0x1f, R10 ;  /* 0x0000001fff097819 */ /* 0x000fe2000001140a */
[----:B------:R-:W-:Y:S01]  /*9340*/  HADD2.F32 R73, -RZ, R34.H1_H1 ;  /* 0x30000022ff497230 */ /* 0x000fe20000004100 */
[----:B------:R-:W-:Y:S01]  /*9350*/  SHF.L.U32 R8, R10, 0x3, RZ ;  /* 0x000000030a087819 */ /* 0x000fe200000006ff */
[--C-:B------:R-:W-:Y:S01]  /*9360*/  HADD2.F32 R67, -RZ, R35.reuse.H1_H1 ;  /* 0x30000023ff437230 */ /* 0x100fe20000004100 */
[----:B------:R-:W-:Y:S01]  /*9370*/  LEA.HI R9, R9, R10, RZ, 0x3 ;  /* 0x0000000a09097211 */ /* 0x000fe200078f18ff */
[----:B------:R-:W-:Y:S01]  /*9380*/  HADD2.F32 R63, -RZ, R35.H0_H0 ;  /* 0x20000023ff3f7230 */ /* 0x000fe20000004100 */
[----:B------:R-:W-:Y:S01]  /*9390*/  LOP3.LUT R11, R43, 0x38, R8, 0xf8, !PT ;  /* 0x000000382b0b7812 */ /* 0x000fe200078ef808 */
[----:B------:R-:W-:Y:S01]  /*93a0*/  HADD2.F32 R58, -RZ, R36.H1_H1 ;  /* 0x30000024ff3a7230 */ /* 0x000fe20000004100 */
[----:B------:R-:W-:Y:S01]  /*93b0*/  SHF.L.U32 R9, R9, 0xa, RZ ;  /* 0x0000000a09097819 */ /* 0x000fe200000006ff */
[--C-:B------:R-:W-:Y:S01]  /*93c0*/  HADD2.F32 R74, -RZ, R37.reuse.H1_H1 ;  /* 0x30000025ff4a7230 */ /* 0x100fe20000004100 */
[----:B------:R-:W-:Y:S01]  /*93d0*/  LOP3.LUT R8, R11, R46, RZ, 0x3c, !PT ;  /* 0x0000002e0b087212 */ /* 0x000fe200078e3cff */
[----:B------:R-:W-:Y:S01]  /*93e0*/  HADD2.F32 R72, -RZ, R37.H0_H0 ;  /* 0x20000025ff487230 */ /* 0x000fe20000004100 */
[----:B------:R-:W-:Y:S01]  /*93f0*/  LOP3.LUT R9, R9, 0x7fffe000, RZ, 0xc0, !PT ;  /* 0x7fffe00009097812 */ /* 0x000fe200078ec0ff */
[----:B------:R-:W-:-:S02]  /*9400*/  HADD2.F32 R70, -RZ, R38.H1_H1 ;  /* 0x30000026ff467230 */ /* 0x000fc40000004100 */
[----:B------:R-:W-:Y:S01]  /*9410*/  HADD2.F32 R61, -RZ, R32.H0_H0 ;  /* 0x20000020ff3d7230 */ /* 0x000fe20000004100 */
[----:B------:R-:W-:Y:S01]  /*9420*/  IADD3 R8, R8, R9, R41 ;  /* 0x0000000908087210 */ /* 0x000fe20007ffe029 */
[----:B------:R-:W-:Y:S02]  /*9430*/  HADD2.F32 R56, -RZ, R31.H1_H1 ;  /* 0x3000001fff387230 */ /* 0x000fe40000004100 */
[----:B------:R-:W-:Y:S01]  /*9440*/  HADD2.F32 R71, -RZ, R34.H0_H0 ;  /* 0x20000022ff477230 */ /* 0x000fe20000004100 */
[----:B------:R-:W-:Y:S01]  /*9450*/  SHF.L.U32 R47, R8, 0x1, RZ ;  /* 0x00000001082f7819 */ /* 0x000fe200000006ff */
[--C-:B------:R-:W-:Y:S02]  /*9460*/  HADD2.F32 R69, -RZ, R33.reuse.H1_H1 ;  /* 0x30000021ff457230 */ /* 0x100fe40000004100 */
[----:B------:R-:W-:Y:S02]  /*9470*/  HADD2.F32 R66, -RZ, R33.H0_H0 ;  /* 0x20000021ff427230 */ /* 0x000fe40000004100 */
[----:B------:R-:W2:Y:S01]  /*9480*/  LDS.128 R8, [R47+0x10080] ;  /* 0x010080002f087984 */ /* 0x000ea20000000c00 */
[----:B------:R-:W-:-:S02]  /*9490*/  HADD2.F32 R68, -RZ, R38.H0_H0 ;  /* 0x20000026ff447230 */ /* 0x000fc40000004100 */
[--C-:B-1----:R-:W-:Y:S02]  /*94a0*/  HADD2.F32 R51, -RZ, R12.reuse.H1_H1 ;  /* 0x3000000cff337230 */ /* 0x102fe40000004100 */
[----:B------:R-:W-:Y:S02]  /*94b0*/  HADD2.F32 R48, -RZ, R12.H0_H0 ;  /* 0x2000000cff307230 */ /* 0x000fe40000004100 */
[--C-:B------:R-:W-:Y:S01]  /*94c0*/  HADD2.F32 R12, -RZ, R13.reuse.H0_H0 ;  /* 0x2000000dff0c7230 */ /* 0x100fe20000004100 */
[----:B------:R-:W-:Y:S01]  /*94d0*/  FMUL.FTZ R60, R51, R62 ;  /* 0x0000003e333c7220 */ /* 0x000fe20000410000 */
[----:B------:R-:W-:Y:S02]  /*94e0*/  HADD2.F32 R52, -RZ, R13.H1_H1 ;  /* 0x3000000dff347230 */ /* 0x000fe40000004100 */
[--C-:B------:R-:W-:Y:S01]  /*94f0*/  HADD2.F32 R13, -RZ, R14.reuse.H0_H0 ;  /* 0x2000000eff0d7230 */ /* 0x100fe20000004100 */
[----:B------:R-:W-:Y:S01]  /*9500*/  FMUL.FTZ R54, R12, R63 ;  /* 0x0000003f0c367220 */ /* 0x000fe20000410000 */
[----:B------:R-:W-:-:S02]  /*9510*/  HADD2.F32 R53, -RZ, R14.H1_H1 ;  /* 0x3000000eff357230 */ /* 0x000fc40000004100 */
[--C-:B------:R-:W-:Y:S02]  /*9520*/  HADD2.F32 R14, -RZ, R15.reuse.H0_H0 ;  /* 0x2000000fff0e7230 */ /* 0x100fe40000004100 */
[----:B------:R-:W-:Y:S02]  /*9530*/  HADD2.F32 R15, -RZ, R15.H1_H1 ;  /* 0x3000000fff0f7230 */ /* 0x000fe40000004100 */
[--C-:B--2---:R-:W-:Y:S02]  /*9540*/  HADD2.F32 R65, -RZ, R8.reuse.H0_H0 ;  /* 0x20000008ff417230 */ /* 0x104fe40000004100 */
[----:B------:R-:W-:Y:S02]  /*9550*/  HADD2.F32 R8, -RZ, R8.H1_H1 ;  /* 0x30000008ff087230 */ /* 0x000fe40000004100 */
[--C-:B------:R-:W-:Y:S02]  /*9560*/  HADD2.F32 R57, -RZ, R10.reuse.H0_H0 ;  /* 0x2000000aff397230 */ /* 0x100fe40000004100 */
[--C-:B------:R-:W-:Y:S01]  /*9570*/  HADD2.F32 R59, -RZ, R9.reuse.H0_H0 ;  /* 0x20000009ff3b7230 */ /* 0x100fe20000004100 */
[C---:B------:R-:W-:Y:S01]  /*9580*/  FMUL.FTZ R62, R8.reuse, R62 ;  /* 0x0000003e083e7220 */ /* 0x040fe20000410000 */
[----:B------:R-:W-:Y:S01]  /*9590*/  HADD2.F32 R50, -RZ, R9.H1_H1 ;  /* 0x30000009ff327230 */ /* 0x000fe20000004100 */
[----:B------:R-:W-:Y:S01]  /*95a0*/  FFMA.FTZ R60, R8, R73, R60 ;  /* 0x00000049083c7223 */ /* 0x000fe2000001003c */
[----:B------:R-:W-:Y:S01]  /*95b0*/  HADD2.F32 R10, -RZ, R10.H1_H1 ;  /* 0x3000000aff0a7230 */ /* 0x000fe20000004100 */
[-C--:B------:R-:W-:Y:S01]  /*95c0*/  FMUL.FTZ R9, R48, R67.reuse ;  /* 0x0000004330097220 */ /* 0x080fe20000410000 */
[--C-:B------:R-:W-:Y:S01]  /*95d0*/  HADD2.F32 R77, -RZ, R11.reuse.H0_H0 ;  /* 0x2000000bff4d7230 */ /* 0x100fe20000004100 */
[----:B------:R-:W-:Y:S01]  /*95e0*/  FMUL.FTZ R8, R13, R58 ;  /* 0x0000003a0d087220 */ /* 0x000fe20000410000 */
[----:B------:R-:W-:Y:S01]  /*95f0*/  HADD2.F32 R75, -RZ, R11.H1_H1 ;  /* 0x3000000bff4b7230 */ /* 0x000fe20000004100 */
[----:B------:R-:W-:-:S02]  /*9600*/  FMUL.FTZ R67, R65, R67 ;  /* 0x0000004341437220 */ /* 0x000fc40000410000 */
[----:B------:R-:W-:Y:S02]  /*9610*/  FMUL.FTZ R58, R57, R58 ;  /* 0x0000003a393a7220 */ /* 0x000fe40000410000 */
[----:B------:R-:W-:Y:S02]  /*9620*/  FFMA.FTZ R65, R65, R74, R9 ;  /* 0x0000004a41417223 */ /* 0x000fe40000010009 */
[C---:B------:R-:W-:Y:S02]  /*9630*/  FMUL.FTZ R63, R59.reuse, R63 ;  /* 0x0000003f3b3f7220 */ /* 0x040fe40000410000 */
[----:B------:R-:W-:Y:S01]  /*9640*/  FFMA.FTZ R54, R59, R72, R54 ;  /* 0x000000483b367223 */ /* 0x000fe20000010036 */
[----:B------:R-:W-:Y:S01]  /*9650*/  HADD2.F32 R59, -RZ, R36.H0_H0 ;  /* 0x20000024ff3b7230 */ /* 0x000fe20000004100 */
[----:B------:R-:W-:Y:S01]  /*9660*/  FFMA.FTZ R57, R57, R70, R8 ;  /* 0x0000004639397223 */ /* 0x000fe20000010008 */
[----:B------:R-:W-:Y:S01]  /*9670*/  HADD2.F32 R8, -RZ, R31.H0_H0 ;  /* 0x2000001fff087230 */ /* 0x000fe20000004100 */
[----:B------:R-:W-:-:S02]  /*9680*/  FMUL.FTZ R9, R52, R61 ;  /* 0x0000003d34097220 */ /* 0x000fc40000410000 */
[-C--:B------:R-:W-:Y:S02]  /*9690*/  FMUL.FTZ R11, R53, R56.reuse ;  /* 0x00000038350b7220 */ /* 0x080fe40000410000 */
[----:B------:R-:W-:Y:S02]  /*96a0*/  FMUL.FTZ R56, R10, R56 ;  /* 0x000000380a387220 */ /* 0x000fe40000410000 */
[C---:B------:R-:W-:Y:S02]  /*96b0*/  FMUL.FTZ R61, R50.reuse, R61 ;  /* 0x0000003d323d7220 */ /* 0x040fe40000410000 */
[----:B------:R-:W-:Y:S02]  /*96c0*/  FFMA.FTZ R9, R50, R71, R9 ;  /* 0x0000004732097223 */ /* 0x000fe40000010009 */
[----:B------:R-:W-:Y:S02]  /*96d0*/  FFMA.FTZ R10, R10, R69, R11 ;  /* 0x000000450a0a7223 */ /* 0x000fe4000001000b */
[----:B------:R-:W-:Y:S01]  /*96e0*/  FMUL.FTZ R50, R14, R59 ;  /* 0x0000003b0e327220 */ /* 0x000fe20000410000 */
[----:B------:R-:W-:Y:S01]  /*96f0*/  F2FP.PACK_AB R9, R9, R54 ;  /* 0x000000360909723e */ /* 0x000fe200000000ff */
[----:B------:R-:W-:Y:S01]  /*9700*/  FMUL.FTZ R11, R15, R8 ;  /* 0x000000080f0b7220 */ /* 0x000fe20000410000 */
[----:B------:R-:W-:Y:S01]  /*9710*/  F2FP.PACK_AB R10, R10, R57 ;  /* 0x000000390a0a723e */ /* 0x000fe200000000ff */
[----:B------:R-:W-:-:S02]  /*9720*/  FMUL.FTZ R59, R77, R59 ;  /* 0x0000003b4d3b7220 */ /* 0x000fc40000410000 */
[C---:B------:R-:W-:Y:S02]  /*9730*/  FMUL.FTZ R8, R75.reuse, R8 ;  /* 0x000000084b087220 */ /* 0x040fe40000410000 */
[----:B------:R-:W-:Y:S02]  /*9740*/  FFMA.FTZ R11, R75, R66, R11 ;  /* 0x000000424b0b7223 */ /* 0x000fe4000001000b */
[----:B------:R-:W-:Y:S02]  /*9750*/  FFMA.FTZ R67, R48, R74, -R67 ;  /* 0x0000004a30437223 */ /* 0x000fe40000010843 */
[----:B------:R-:W-:Y:S02]  /*9760*/  FFMA.FTZ R62, R51, R73, -R62 ;  /* 0x00000049333e7223 */ /* 0x000fe4000001083e */
[----:B------:R-:W-:Y:S02]  /*9770*/  FFMA.FTZ R63, R12, R72, -R63 ;  /* 0x000000480c3f7223 */ /* 0x000fe4000001083f */
[----:B------:R-:W-:Y:S01]  /*9780*/  FFMA.FTZ R52, R52, R71, -R61 ;  /* 0x0000004734347223 */ /* 0x000fe2000001083d */
[----:B------:R-:W-:Y:S01]  /*9790*/  F2FP.PACK_AB R12, R62, R67 ;  /* 0x000000433e0c723e */ /* 0x000fe200000000ff */
[----:B------:R-:W-:-:S02]  /*97a0*/  FFMA.FTZ R58, R13, R70, -R58 ;  /* 0x000000460d3a7223 */ /* 0x000fc4000001083a */
[----:B------:R-:W-:Y:S01]  /*97b0*/  FFMA.FTZ R53, R53, R69, -R56 ;  /* 0x0000004535357223 */ /* 0x000fe20000010838 */
[----:B------:R-:W-:Y:S01]  /*97c0*/  F2FP.PACK_AB R13, R52, R63 ;  /* 0x0000003f340d723e */ /* 0x000fe200000000ff */
[----:B------:R-:W-:Y:S02]  /*97d0*/  FFMA.FTZ R59, R14, R68, -R59 ;  /* 0x000000440e3b7223 */ /* 0x000fe4000001083b */
[----:B------:R-:W-:Y:S01]  /*97e0*/  FFMA.FTZ R66, R15, R66, -R8 ;  /* 0x000000420f427223 */ /* 0x000fe20000010808 */
[----:B------:R-:W-:Y:S01]  /*97f0*/  F2FP.PACK_AB R14, R53, R58 ;  /* 0x0000003a350e723e */ /* 0x000fe200000000ff */
[----:B------:R-:W-:Y:S01]  /*9800*/  FFMA.FTZ R50, R77, R68, R50 ;  /* 0x000000444d327223 */ /* 0x000fe20000010032 */
[----:B------:R-:W-:Y:S02]  /*9810*/  F2FP.PACK_AB R8, R60, R65 ;  /* 0x000000413c08723e */ /* 0x000fe400000000ff */
[----:B------:R-:W-:Y:S02]  /*9820*/  F2FP.PACK_AB R15, R66, R59 ;  /* 0x0000003b420f723e */ /* 0x000fe400000000ff */
[----:B------:R-:W-:-:S03]  /*9830*/  F2FP.PACK_AB R11, R11, R50 ;  /* 0x000000320b0b723e */ /* 0x000fc600000000ff */
[----:B------:R1:W-:Y:S04]  /*9840*/  STS.128 [R39+0x10080], R12 ;  /* 0x0100800c27007388 */ /* 0x0003e80000000c00 */
[----:B------:R1:W-:Y:S02]  /*9850*/  STS.128 [R47+0x10080], R8 ;  /* 0x010080082f007388 */ /* 0x0003e40000000c00 */
.L_x_126:
[----:B------:R-:W-:Y:S05]  /*9860*/  BSYNC B0 ;  /* 0x0000000000007941 */ /* 0x000fea0003800000 */
.L_x_125:
[----:B------:R-:W-:-:S13]  /*9870*/  ISETP.GE.AND P0, PT, R30, c[0x0][0x27c], PT ;  /* 0x00009f001e007a0c */ /* 0x000fda0003f06270 */
[----:B------:R-:W-:Y:S05]  /*9880*/  @P0 BRA `(.L_x_124) ;  /* 0x000005f000000947 */ /* 0x000fea0003800000 */
[----:B-1----:R-:W-:Y:S01]  /*9890*/  SHF.R.S32.HI R9, RZ, 0x1f, R30 ;  /* 0x0000001fff097819 */ /* 0x002fe2000001141e */
[----:B------:R-:W-:Y:S02]  /*98a0*/  HADD2.F32 R60, -RZ, R26.H1_H1 ;  /* 0x3000001aff3c7230 */ /* 0x000fe40000004100 */
[----:B------:R-:W-:Y:S01]  /*98b0*/  HADD2.F32 R58, -RZ, R22.H1_H1 ;  /* 0x30000016ff3a7230 */ /* 0x000fe20000004100 */
[CC--:B------:R-:W-:Y:S01]  /*98c0*/  LEA.HI R8, R9.reuse, R30.reuse, RZ, 0x3 ;  /* 0x0000001e09087211 */ /* 0x0c0fe200078f18ff */
[----:B------:R-:W-:Y:S01]  /*98d0*/  HADD2.F32 R70, -RZ, R28.H1_H1 ;  /* 0x3000001cff467230 */ /* 0x000fe20000004100 */
[----:B------:R-:W-:Y:S01]  /*98e0*/  LEA.HI R9, R9, R30, RZ, 0x6 ;  /* 0x0000001e09097211 */ /* 0x000fe200078f30ff */
[----:B------:R-:W-:Y:S01]  /*98f0*/  HADD2.F32 R57, -RZ, R22.H0_H0 ;  /* 0x20000016ff397230 */ /* 0x000fe20000004100 */
[----:B------:R-:W-:Y:S01]  /*9900*/  LEA.HI.SX32 R49, R8, R49, 0x1d ;  /* 0x0000003108317211 */ /* 0x000fe200078feaff */
[----:B------:R-:W-:Y:S01]  /*9910*/  HADD2.F32 R69, -RZ, R25.H1_H1 ;  /* 0x30000019ff457230 */ /* 0x000fe20000004100 */
[----:B------:R-:W-:Y:S01]  /*9920*/  LOP3.LUT R11, R43, 0x38, R8, 0xf8, !PT ;  /* 0x000000382b0b7812 */ /* 0x000fe200078ef808 */
[----:B------:R-:W-:Y:S01]  /*9930*/  HADD2.F32 R59, -RZ, R26.H0_H0 ;  /* 0x2000001aff3b7230 */ /* 0x000fe20000004100 */
[----:B------:R-:W-:Y:S01]  /*9940*/  SHF.R.S32.HI R8, RZ, 0x1f, R49 ;  /* 0x0000001fff087819 */ /* 0x000fe20000011431 */
[----:B------:R-:W-:Y:S01]  /*9950*/  HADD2.F32 R62, -RZ, R27.H1_H1 ;  /* 0x3000001bff3e7230 */ /* 0x000fe20000004100 */
[----:B------:R-:W-:Y:S01]  /*9960*/  SHF.L.U32 R10, R49, 0x3, RZ ;  /* 0x00000003310a7819 */ /* 0x000fe200000006ff */
[----:B------:R-:W-:Y:S01]  /*9970*/  HADD2.F32 R67, -RZ, R25.H0_H0 ;  /* 0x20000019ff437230 */ /* 0x000fe20000004100 */
[----:B------:R-:W-:Y:S01]  /*9980*/  LEA.HI R8, R8, R49, RZ, 0x3 ;  /* 0x0000003108087211 */ /* 0x000fe200078f18ff */
[----:B------:R-:W-:Y:S01]  /*9990*/  HADD2.F32 R68, -RZ, R28.H0_H0 ;  /* 0x2000001cff447230 */ /* 0x000fe20000004100 */
[----:B------:R-:W-:Y:S01]  /*99a0*/  SHF.L.U32 R9, R9, 0x7, RZ ;  /* 0x0000000709097819 */ /* 0x000fe200000006ff */
[--C-:B------:R-:W-:Y:S01]  /*99b0*/  HADD2.F32 R66, -RZ, R29.reuse.H1_H1 ;  /* 0x3000001dff427230 */ /* 0x100fe20000004100 */
[----:B------:R-:W-:Y:S01]  /*99c0*/  LOP3.LUT R43, R43, 0x38, R10, 0xf8, !PT ;  /* 0x000000382b2b7812 */ /* 0x000fe200078ef80a */
[----:B------:R-:W-:Y:S01]  /*99d0*/  HADD2.F32 R52, -RZ, R6.H1_H1 ;  /* 0x30000006ff347230 */ /* 0x000fe20000004100 */
[----:B------:R-:W-:Y:S01]  /*99e0*/  SHF.L.U32 R8, R8, 0xa, RZ ;  /* 0x0000000a08087819 */ /* 0x000fe200000006ff */
[----:B------:R-:W-:Y:S01]  /*99f0*/  HADD2.F32 R65, -RZ, R24.H1_H1 ;  /* 0x30000018ff417230 */ /* 0x000fe20000004100 */
[----:B------:R-:W-:Y:S01]  /*9a00*/  LOP3.LUT R9, R9, 0x7fffe000, RZ, 0xc0, !PT ;  /* 0x7fffe00009097812 */ /* 0x000fe200078ec0ff */
[----:B------:R-:W-:Y:S01]  /*9a10*/  HADD2.F32 R63, -RZ, R29.H0_H0 ;  /* 0x2000001dff3f7230 */ /* 0x000fe20000004100 */
[----:B------:R-:W-:-:S02]  /*9a20*/  LOP3.LUT R12, R11, R46, RZ, 0x3c, !PT ;  /* 0x0000002e0b0c7212 */ /* 0x000fc400078e3cff */
[----:B------:R-:W-:Y:S02]  /*9a30*/  LOP3.LUT R46, R43, R46, RZ, 0x3c, !PT ;  /* 0x0000002e2b2e7212 */ /* 0x000fe400078e3cff */
[----:B------:R-:W-:Y:S02]  /*9a40*/  LOP3.LUT R8, R8, 0x7fffe000, RZ, 0xc0, !PT ;  /* 0x7fffe00008087812 */ /* 0x000fe400078ec0ff */
[--C-:B------:R-:W-:Y:S02]  /*9a50*/  IADD3 R9, R12, R9, R41.reuse ;  /* 0x000000090c097210 */ /* 0x100fe40007ffe029 */
[----:B------:R-:W-:Y:S02]  /*9a60*/  IADD3 R41, R46, R8, R41 ;  /* 0x000000082e297210 */ /* 0x000fe40007ffe029 */
[----:B------:R-:W-:Y:S02]  /*9a70*/  SHF.L.U32 R39, R9, 0x1, RZ ;  /* 0x0000000109277819 */ /* 0x000fe400000006ff */
[----:B------:R-:W-:-:S03]  /*9a80*/  SHF.L.U32 R41, R41, 0x1, RZ ;  /* 0x0000000129297819 */ /* 0x000fc600000006ff */
[----:B------:R-:W1:Y:S04]  /*9a90*/  LDS.128 R12, [R39+0x10080] ;  /* 0x01008000270c7984 */ /* 0x000e680000000c00 */
[----:B------:R-:W2:Y:S01]  /*9aa0*/  LDS.128 R8, [R41+0x10080] ;  /* 0x0100800029087984 */ /* 0x000ea20000000c00 */
[--C-:B-1----:R-:W-:Y:S02]  /*9ab0*/  HADD2.F32 R43, -RZ, R12.reuse.H0_H0 ;  /* 0x2000000cff2b7230 */ /* 0x102fe40000004100 */
[----:B------:R-:W-:Y:S02]  /*9ac0*/  HADD2.F32 R47, -RZ, R12.H1_H1 ;  /* 0x3000000cff2f7230 */ /* 0x000fe40000004100 */
[--C-:B--2---:R-:W-:Y:S02]  /*9ad0*/  HADD2.F32 R61, -RZ, R8.reuse.H0_H0 ;  /* 0x20000008ff3d7230 */ /* 0x104fe40000004100 */
[--C-:B------:R-:W-:Y:S01]  /*9ae0*/  HADD2.F32 R53, -RZ, R9.reuse.H0_H0 ;  /* 0x20000009ff357230 */ /* 0x100fe20000004100 */
[----:B------:R-:W-:Y:S01]  /*9af0*/  FMUL.FTZ R56, R47, R58 ;  /* 0x0000003a2f387220 */ /* 0x000fe20000410000 */
[----:B------:R-:W-:Y:S01]  /*9b00*/  HADD2.F32 R54, -RZ, R9.H1_H1 ;  /* 0x30000009ff367230 */ /* 0x000fe20000004100 */
[-C--:B------:R-:W-:Y:S01]  /*9b10*/  FMUL.FTZ R9, R43, R60.reuse ;  /* 0x0000003c2b097220 */ /* 0x080fe20000410000 */
[--C-:B------:R-:W-:Y:S01]  /*9b20*/  HADD2.F32 R48, -RZ, R13.reuse.H1_H1 ;  /* 0x3000000dff307230 */ /* 0x100fe20000004100 */
[C---:B------:R-:W-:Y:S01]  /*9b30*/  FMUL.FTZ R60, R61.reuse, R60 ;  /* 0x0000003c3d3c7220 */ /* 0x040fe20000410000 */
[----:B------:R-:W-:Y:S01]  /*9b40*/  HADD2.F32 R12, -RZ, R13.H0_H0 ;  /* 0x2000000dff0c7230 */ /* 0x000fe20000004100 */
[----:B------:R-:W-:Y:S01]  /*9b50*/  FFMA.FTZ R61, R61, R70, R9 ;  /* 0x000000463d3d7223 */ /* 0x000fe20000010009 */
[----:B------:R-:W-:Y:S01]  /*9b60*/  HADD2.F32 R8, -RZ, R8.H1_H1 ;  /* 0x30000008ff087230 */ /* 0x000fe20000004100 */
[----:B------:R-:W-:Y:S01]  /*9b70*/  FMUL.FTZ R9, R48, R57 ;  /* 0x0000003930097220 */ /* 0x000fe20000410000 */
[----:B------:R-:W-:Y:S01]  /*9b80*/  HADD2.F32 R13, -RZ, R14.H0_H0 ;  /* 0x2000000eff0d7230 */ /* 0x000fe20000004100 */
[----:B------:R-:W-:Y:S01]  /*9b90*/  FMUL.FTZ R50, R12, R59 ;  /* 0x0000003b0c327220 */ /* 0x000fe20000410000 */
[----:B------:R-:W-:Y:S01]  /*9ba0*/  HADD2.F32 R51, -RZ, R10.H0_H0 ;  /* 0x2000000aff337230 */ /* 0x000fe20000004100 */
[C---:B------:R-:W-:Y:S01]  /*9bb0*/  FMUL.FTZ R58, R8.reuse, R58 ;  /* 0x0000003a083a7220 */ /* 0x040fe20000410000 */
[----:B------:R-:W-:Y:S01]  /*9bc0*/  HADD2.F32 R49, -RZ, R14.H1_H1 ;  /* 0x3000000eff317230 */ /* 0x000fe20000004100 */
[----:B------:R-:W-:Y:S01]  /*9bd0*/  FFMA.FTZ R56, R8, R69, R56 ;  /* 0x0000004508387223 */ /* 0x000fe20000010038 */
[----:B------:R-:W-:Y:S01]  /*9be0*/  HADD2.F32 R10, -RZ, R10.H1_H1 ;  /* 0x3000000aff0a7230 */ /* 0x000fe20000004100 */
[-C--:B------:R-:W-:Y:S01]  /*9bf0*/  FMUL.FTZ R8, R13, R62.reuse ;  /* 0x0000003e0d087220 */ /* 0x080fe20000410000 */
[----:B------:R-:W-:Y:S01]  /*9c00*/  HADD2.F32 R14, -RZ, R15.H0_H0 ;  /* 0x2000000fff0e7230 */ /* 0x000fe20000004100 */
[C---:B------:R-:W-:Y:S01]  /*9c10*/  FMUL.FTZ R57, R54.reuse, R57 ;  /* 0x0000003936397220 */ /* 0x040fe20000410000 */
[--C-:B------:R-:W-:Y:S01]  /*9c20*/  HADD2.F32 R46, -RZ, R11.reuse.H0_H0 ;  /* 0x2000000bff2e7230 */ /* 0x100fe20000004100 */
[----:B------:R-:W-:Y:S01]  /*9c30*/  FFMA.FTZ R9, R54, R67, R9 ;  /* 0x0000004336097223 */ /* 0x000fe20000010009 */
[----:B------:R-:W-:Y:S01]  /*9c40*/  HADD2.F32 R71, -RZ, R11.H1_H1 ;  /* 0x3000000bff477230 */ /* 0x000fe20000004100 */
[----:B------:R-:W-:Y:S01]  /*9c50*/  FMUL.FTZ R54, R51, R62 ;  /* 0x0000003e33367220 */ /* 0x000fe20000410000 */
[----:B------:R-:W-:Y:S01]  /*9c60*/  HADD2.F32 R15, -RZ, R15.H1_H1 ;  /* 0x3000000fff0f7230 */ /* 0x000fe20000004100 */
[C---:B------:R-:W-:Y:S01]  /*9c70*/  FMUL.FTZ R59, R53.reuse, R59 ;  /* 0x0000003b353b7220 */ /* 0x040fe20000410000 */
[----:B------:R-:W-:Y:S01]  /*9c80*/  HADD2.F32 R62, -RZ, R24.H0_H0 ;  /* 0x20000018ff3e7230 */ /* 0x000fe20000004100 */
[----:B------:R-:W-:Y:S01]  /*9c90*/  FFMA.FTZ R50, R53, R68, R50 ;  /* 0x0000004435327223 */ /* 0x000fe20000010032 */
[----:B------:R-:W-:Y:S01]  /*9ca0*/  HADD2.F32 R53, -RZ, R27.H0_H0 ;  /* 0x2000001bff357230 */ /* 0x000fe20000004100 */
[----:B------:R-:W-:Y:S01]  /*9cb0*/  FFMA.FTZ R51, R51, R66, R8 ;  /* 0x0000004233337223 */ /* 0x000fe20000010008 */
[----:B------:R-:W-:Y:S01]  /*9cc0*/  HADD2.F32 R8, -RZ, R6.H0_H0 ;  /* 0x20000006ff087230 */ /* 0x000fe20000004100 */
[----:B------:R-:W-:Y:S01]  /*9cd0*/  FMUL.FTZ R11, R49, R52 ;  /* 0x00000034310b7220 */ /* 0x000fe20000410000 */
[----:B------:R-:W-:Y:S01]  /*9ce0*/  F2FP.PACK_AB R9, R9, R50 ;  /* 0x000000320909723e */ /* 0x000fe200000000ff */
[----:B------:R-:W-:-:S02]  /*9cf0*/  FMUL.FTZ R52, R10, R52 ;  /* 0x000000340a347220 */ /* 0x000fc40000410000 */
[----:B------:R-:W-:Y:S02]  /*9d00*/  FFMA.FTZ R10, R10, R65, R11 ;  /* 0x000000410a0a7223 */ /* 0x000fe4000001000b */
[----:B------:R-:W-:Y:S02]  /*9d10*/  FMUL.FTZ R72, R14, R53 ;  /* 0x000000350e487220 */ /* 0x000fe40000410000 */
[-C--:B------:R-:W-:Y:S01]  /*9d20*/  FMUL.FTZ R11, R15, R8.reuse ;  /* 0x000000080f0b7220 */ /* 0x080fe20000410000 */
[----:B------:R-:W-:Y:S01]  /*9d30*/  F2FP.PACK_AB R10, R10, R51 ;  /* 0x000000330a0a723e */ /* 0x000fe200000000ff */
[----:B------:R-:W-:Y:S02]  /*9d40*/  FMUL.FTZ R53, R46, R53 ;  /* 0x000000352e357220 */ /* 0x000fe40000410000 */
[C---:B------:R-:W-:Y:S02]  /*9d50*/  FMUL.FTZ R8, R71.reuse, R8 ;  /* 0x0000000847087220 */ /* 0x040fe40000410000 */
[----:B------:R-:W-:-:S02]  /*9d60*/  FFMA.FTZ R11, R71, R62, R11 ;  /* 0x0000003e470b7223 */ /* 0x000fc4000001000b */
[----:B------:R-:W-:Y:S02]  /*9d70*/  FFMA.FTZ R60, R43, R70, -R60 ;  /* 0x000000462b3c7223 */ /* 0x000fe4000001083c */
[----:B------:R-:W-:Y:S02]  /*9d80*/  FFMA.FTZ R47, R47, R69, -R58 ;  /* 0x000000452f2f7223 */ /* 0x000fe4000001083a */
[----:B------:R-:W-:Y:S02]  /*9d90*/  FFMA.FTZ R59, R12, R68, -R59 ;  /* 0x000000440c3b7223 */ /* 0x000fe4000001083b */
[----:B------:R-:W-:Y:S01]  /*9da0*/  FFMA.FTZ R48, R48, R67, -R57 ;  /* 0x0000004330307223 */ /* 0x000fe20000010839 */
[----:B------:R-:W-:Y:S01]  /*9db0*/  F2FP.PACK_AB R12, R47, R60 ;  /* 0x0000003c2f0c723e */ /* 0x000fe200000000ff */
[----:B------:R-:W-:Y:S02]  /*9dc0*/  FFMA.FTZ R54, R13, R66, -R54 ;  /* 0x000000420d367223 */ /* 0x000fe40000010836 */
[----:B------:R-:W-:Y:S01]  /*9dd0*/  FFMA.FTZ R49, R49, R65, -R52 ;  /* 0x0000004131317223 */ /* 0x000fe20000010834 */
[----:B------:R-:W-:Y:S01]  /*9de0*/  F2FP.PACK_AB R13, R48, R59 ;  /* 0x0000003b300d723e */ /* 0x000fe200000000ff */
[----:B------:R-:W-:-:S02]  /*9df0*/  FFMA.FTZ R53, R14, R63, -R53 ;  /* 0x0000003f0e357223 */ /* 0x000fc40000010835 */
        /* <DEDUP_REMOVED lines=8> */
.L_x_124:
[----:B------:R-:W-:Y:S05]  /*9e80*/  BSYNC B1 ;  /* 0x0000000000017941 */ /* 0x000fea0003800000 */
.L_x_123:
[----:B-1----:R-:W-:Y:S01]  /*9e90*/  IADD3 R39, R17, 0x20, RZ ;  /* 0x0000002011277810 */ /* 0x002fe20007ffe0ff */
[----:B------:R-:W-:Y:S03]  /*9ea0*/  BSSY B1, `(.L_x_127) ;  /* 0x00000cb000017945 */ /* 0x000fe60003800000 */
[----:B------:R-:W-:-:S13]  /*9eb0*/  ISETP.GE.AND P0, PT, R39, R42, PT ;  /* 0x0000002a2700720c */ /* 0x000fda0003f06270 */
[----:B------:R-:W-:Y:S05]  /*9ec0*/  @P0 BRA `(.L_x_128) ;  /* 0x00000c8000000947 */ /* 0x000fea0003800000 */
[----:B------:R-:W-:Y:S01]  /*9ed0*/  ISETP.GE.AND P0, PT, R40, c[0x0][0x27c], PT ;  /* 0x00009f0028007a0c */ /* 0x000fe20003f06270 */
[----:B------:R-:W-:Y:S01]  /*9ee0*/  IMAD.SHL.U32 R49, R39, 0x40, RZ ;  /* 0x0000004027317824 */ /* 0x000fe200078e00ff */
[----:B------:R-:W-:Y:S01]  /*9ef0*/  SHF.R.S32.HI R8, RZ, 0x1f, R39 ;  /* 0x0000001fff087819 */ /* 0x000fe20000011427 */
[----:B------:R-:W-:Y:S01]  /*9f00*/  IMAD.MOV.U32 R41, RZ, RZ, c[0x0][0x27c] ;  /* 0x00009f00ff297624 */ /* 0x000fe200078e00ff */
[----:B------:R-:W-:Y:S02]  /*9f10*/  BSSY B0, `(.L_x_129) ;  /* 0x0000062000007945 */ /* 0x000fe40003800000 */
[----:B------:R-:W-:Y:S02]  /*9f20*/  LEA.HI R39, R8, R39, RZ, 0x3 ;  /* 0x0000002708277211 */ /* 0x000fe400078f18ff */
[----:B------:R-:W-:Y:S02]  /*9f30*/  LOP3.LUT R49, R49, 0x1c0, RZ, 0xc0, !PT ;  /* 0x000001c031317812 */ /* 0x000fe400078ec0ff */
[----:B------:R-:W-:Y:S01]  /*9f40*/  SHF.R.U32.HI R41, RZ, 0x3, R41 ;  /* 0x00000003ff297819 */ /* 0x000fe20000011629 */
[----:B------:R-:W-:Y:S01]  /*9f50*/  IMAD.SHL.U32 R39, R39, 0x40, RZ ;  /* 0x0000004027277824 */ /* 0x000fe200078e00ff */
[----:B------:R-:W-:-:S04]  /*9f60*/  SHF.R.U32.HI R47, RZ, 0x3, R49 ;  /* 0x00000003ff2f7819 */ /* 0x000fc80000011631 */
[----:B------:R-:W-:Y:S01]  /*9f70*/  LOP3.LUT R39, R39, 0xfffffe00, RZ, 0xc0, !PT ;  /* 0xfffffe0027277812 */ /* 0x000fe200078ec0ff */
[----:B------:R-:W-:Y:S05]  /*9f80*/  @P0 BRA `(.L_x_130) ;  /* 0x000005a000000947 */ /* 0x000fea0003800000 */
[----:B------:R-:W-:Y:S01]  /*9f90*/  IADD3 R9, R16, R41, RZ ;  /* 0x0000002910097210 */ /* 0x000fe20007ffe0ff */
[--C-:B------:R-:W-:Y:S01]  /*9fa0*/  HADD2.F32 R63, -RZ, R35.reuse.H1_H1 ;  /* 0x30000023ff3f7230 */ /* 0x100fe20000004100 */
[----:B------:R-:W-:Y:S01]  /*9fb0*/  LOP3.LUT R46, R49, 0x38, R44, 0xf8, !PT ;  /* 0x00000038312e7812 */ /* 0x000fe200078ef82c */
[----:B------:R-:W-:Y:S01]  /*9fc0*/  HADD2.F32 R60, -RZ, R34.H1_H1 ;  /* 0x30000022ff3c7230 */ /* 0x000fe20000004100 */
[----:B------:R-:W-:Y:S01]  /*9fd0*/  SHF.R.S32.HI R8, RZ, 0x1f, R9 ;  /* 0x0000001fff087819 */ /* 0x000fe20000011409 */
[----:B------:R-:W-:Y:S01]  /*9fe0*/  HADD2.F32 R69, -RZ, R35.H0_H0 ;  /* 0x20000023ff457230 */ /* 0x000fe20000004100 */
[----:B------:R-:W-:Y:S01]  /*9ff0*/  SHF.L.U32 R10, R9, 0x3, RZ ;  /* 0x00000003090a7819 */ /* 0x000fe200000006ff */
[----:B------:R-:W-:Y:S01]  /*a000*/  HADD2.F32 R65, -RZ, R37.H1_H1 ;  /* 0x30000025ff417230 */ /* 0x000fe20000004100 */
[----:B------:R-:W-:Y:S01]  /*a010*/  LEA.HI R8, R8, R9, RZ, 0x3 ;  /* 0x0000000908087211 */ /* 0x000fe200078f18ff */
[--C-:B------:R-:W-:Y:S01]  /*a020*/  HADD2.F32 R66, -RZ, R31.reuse.H1_H1 ;  /* 0x3000001fff427230 */ /* 0x100fe20000004100 */
[----:B------:R-:W-:Y:S01]  /*a030*/  LOP3.LUT R10, R49, 0x38, R10, 0xf8, !PT ;  /* 0x00000038310a7812 */ /* 0x000fe200078ef80a */
[----:B------:R-:W-:Y:S01]  /*a040*/  HADD2.F32 R74, -RZ, R31.H0_H0 ;  /* 0x2000001fff4a7230 */ /* 0x000fe20000004100 */
[----:B------:R-:W-:Y:S01]  /*a050*/  SHF.L.U32 R8, R8, 0xa, RZ ;  /* 0x0000000a08087819 */ /* 0x000fe200000006ff */
[----:B------:R-:W-:Y:S01]  /*a060*/  HADD2.F32 R77, -RZ, R36.H0_H0 ;  /* 0x20000024ff4d7230 */ /* 0x000fe20000004100 */
[----:B------:R-:W-:-:S02]  /*a070*/  LOP3.LUT R9, R10, R47, RZ, 0x3c, !PT ;  /* 0x0000002f0a097212 */ /* 0x000fc400078e3cff */
[----:B------:R-:W-:Y:S02]  /*a080*/  LOP3.LUT R8, R8, 0x7fffe000, RZ, 0xc0, !PT ;  /* 0x7fffe00008087812 */ /* 0x000fe400078ec0ff */
[----:B------:R-:W-:Y:S02]  /*a090*/  LOP3.LUT R46, R46, R47, RZ, 0x3c, !PT ;  /* 0x0000002f2e2e7212 */ /* 0x000fe400078e3cff */
[----:B------:R-:W-:Y:S02]  /*a0a0*/  IADD3 R8, R9, R8, R39 ;  /* 0x0000000809087210 */ /* 0x000fe40007ffe027 */
[----:B------:R-:W-:Y:S02]  /*a0b0*/  IADD3 R46, R39, R46, RZ ;  /* 0x0000002e272e7210 */ /* 0x000fe40007ffe0ff */
[----:B------:R-:W-:Y:S02]  /*a0c0*/  SHF.L.U32 R43, R8, 0x1, RZ ;  /* 0x00000001082b7819 */ /* 0x000fe400000006ff */
[----:B------:R-:W-:-:S03]  /*a0d0*/  SHF.L.U32 R46, R46, 0x1, RZ ;  /* 0x000000012e2e7819 */ /* 0x000fc600000006ff */
[----:B------:R-:W1:Y:S04]  /*a0e0*/  LDS.128 R8, [R43+0x10080] ;  /* 0x010080002b087984 */ /* 0x000e680000000c00 */
[----:B------:R-:W2:Y:S01]  /*a0f0*/  LDS.128 R12, [R46+0x10080] ;  /* 0x010080002e0c7984 */ /* 0x000ea20000000c00 */
[--C-:B-1----:R-:W-:Y:S02]  /*a100*/  HADD2.F32 R57, -RZ, R10.reuse.H0_H0 ;  /* 0x2000000aff397230 */ /* 0x102fe40000004100 */
[----:B------:R-:W-:Y:S02]  /*a110*/  HADD2.F32 R59, -RZ, R10.H1_H1 ;  /* 0x3000000aff3b7230 */ /* 0x000fe40000004100 */
[----:B--2---:R-:W-:Y:S02]  /*a120*/  HADD2.F32 R51, -RZ, R12.H1_H1 ;  /* 0x3000000cff337230 */ /* 0x004fe40000004100 */
[----:B------:R-:W-:-:S02]  /*a130*/  HADD2.F32 R10, -RZ, R32.H1_H1 ;  /* 0x30000020ff0a7230 */ /* 0x000fc40000004100 */
[----:B------:R-:W-:Y:S02]  /*a140*/  HADD2.F32 R48, -RZ, R12.H0_H0 ;  /* 0x2000000cff307230 */ /* 0x000fe40000004100 */
[--C-:B------:R-:W-:Y:S01]  /*a150*/  HADD2.F32 R58, -RZ, R8.reuse.H0_H0 ;  /* 0x20000008ff3a7230 */ /* 0x100fe20000004100 */
[C---:B------:R-:W-:Y:S01]  /*a160*/  FMUL.FTZ R70, R10.reuse, R51 ;  /* 0x000000330a467220 */ /* 0x040fe20000410000 */
[----:B------:R-:W-:Y:S01]  /*a170*/  HADD2.F32 R61, -RZ, R8.H1_H1 ;  /* 0x30000008ff3d7230 */ /* 0x000fe20000004100 */
[C---:B------:R-:W-:Y:S01]  /*a180*/  FMUL.FTZ R73, R63.reuse, R48 ;  /* 0x000000303f497220 */ /* 0x040fe20000410000 */
[--C-:B------:R-:W-:Y:S01]  /*a190*/  HADD2.F32 R50, -RZ, R11.reuse.H0_H0 ;  /* 0x2000000bff327230 */ /* 0x100fe20000004100 */
[-C--:B------:R-:W-:Y:S01]  /*a1a0*/  FMUL.FTZ R72, R63, R58.reuse ;  /* 0x0000003a3f487220 */ /* 0x080fe20000410000 */
[----:B------:R-:W-:Y:S01]  /*a1b0*/  HADD2.F32 R75, -RZ, R11.H1_H1 ;  /* 0x3000000bff4b7230 */ /* 0x000fe20000004100 */
[-C--:B------:R-:W-:Y:S01]  /*a1c0*/  FMUL.FTZ R71, R10, R61.reuse ;  /* 0x0000003d0a477220 */ /* 0x080fe20000410000 */
[--C-:B------:R-:W-:Y:S01]  /*a1d0*/  HADD2.F32 R12, -RZ, R13.reuse.H0_H0 ;  /* 0x2000000dff0c7230 */ /* 0x100fe20000004100 */
[----:B------:R-:W-:Y:S01]  /*a1e0*/  FFMA.FTZ R70, R60, R61, R70 ;  /* 0x0000003d3c467223 */ /* 0x000fe20000010046 */
[----:B------:R-:W-:Y:S01]  /*a1f0*/  HADD2.F32 R52, -RZ, R13.H1_H1 ;  /* 0x3000000dff347230 */ /* 0x000fe20000004100 */
[----:B------:R-:W-:Y:S01]  /*a200*/  FFMA.FTZ R73, R65, R58, R73 ;  /* 0x0000003a41497223 */ /* 0x000fe20000010049 */
[----:B------:R-:W-:Y:S01]  /*a210*/  HADD2.F32 R11, -RZ, R32.H0_H0 ;  /* 0x20000020ff0b7230 */ /* 0x000fe20000004100 */
[----:B------:R-:W-:Y:S01]  /*a220*/  FMUL.FTZ R8, R69, R12 ;  /* 0x0000000c45087220 */ /* 0x000fe20000410000 */
[--C-:B------:R-:W-:Y:S01]  /*a230*/  HADD2.F32 R54, -RZ, R9.reuse.H0_H0 ;  /* 0x20000009ff367230 */ /* 0x100fe20000004100 */
[----:B------:R-:W-:Y:S01]  /*a240*/  FMUL.FTZ R62, R77, R50 ;  /* 0x000000324d3e7220 */ /* 0x000fe20000410000 */
[----:B------:R-:W-:Y:S01]  /*a250*/  HADD2.F32 R56, -RZ, R9.H1_H1 ;  /* 0x30000009ff387230 */ /* 0x000fe20000004100 */
[----:B------:R-:W-:Y:S01]  /*a260*/  FMUL.FTZ R9, R11, R52 ;  /* 0x000000340b097220 */ /* 0x000fe20000410000 */
[----:B------:R-:W-:Y:S01]  /*a270*/  HADD2.F32 R63, -RZ, R37.H0_H0 ;  /* 0x20000025ff3f7230 */ /* 0x000fe20000004100 */
[----:B------:R-:W-:Y:S01]  /*a280*/  FMUL.FTZ R69, R69, R54 ;  /* 0x0000003645457220 */ /* 0x000fe20000410000 */
[----:B------:R-:W-:Y:S01]  /*a290*/  HADD2.F32 R61, -RZ, R34.H0_H0 ;  /* 0x20000022ff3d7230 */ /* 0x000fe20000004100 */
[----:B------:R-:W-:Y:S01]  /*a2a0*/  FMUL.FTZ R68, R11, R56 ;  /* 0x000000380b447220 */ /* 0x000fe20000410000 */
[----:B------:R-:W-:Y:S01]  /*a2b0*/  HADD2.F32 R13, -RZ, R14.H0_H0 ;  /* 0x2000000eff0d7230 */ /* 0x000fe20000004100 */
[----:B------:R-:W-:Y:S01]  /*a2c0*/  FFMA.FTZ R54, R63, R54, R8 ;  /* 0x000000363f367223 */ /* 0x000fe20000010008 */
[----:B------:R-:W-:Y:S01]  /*a2d0*/  HADD2.F32 R10, -RZ, R36.H1_H1 ;  /* 0x30000024ff0a7230 */ /* 0x000fe20000004100 */
[----:B------:R-:W-:Y:S01]  /*a2e0*/  FFMA.FTZ R9, R61, R56, R9 ;  /* 0x000000383d097223 */ /* 0x000fe20000010009 */
[----:B------:R-:W-:Y:S01]  /*a2f0*/  HADD2.F32 R53, -RZ, R14.H1_H1 ;  /* 0x3000000eff357230 */ /* 0x000fe20000004100 */
[----:B------:R-:W-:Y:S01]  /*a300*/  FFMA.FTZ R72, R65, R48, -R72 ;  /* 0x0000003041487223 */ /* 0x000fe20000010848 */
[----:B------:R-:W-:Y:S01]  /*a310*/  HADD2.F32 R14, -RZ, R15.H0_H0 ;  /* 0x2000000fff0e7230 */ /* 0x000fe20000004100 */
[C---:B------:R-:W-:Y:S01]  /*a320*/  FMUL.FTZ R8, R10.reuse, R13 ;  /* 0x0000000d0a087220 */ /* 0x040fe20000410000 */
[--C-:B------:R-:W-:Y:S01]  /*a330*/  HADD2.F32 R58, -RZ, R38.reuse.H1_H1 ;  /* 0x30000026ff3a7230 */ /* 0x100fe20000004100 */
[----:B------:R-:W-:Y:S01]  /*a340*/  FMUL.FTZ R67, R10, R57 ;  /* 0x000000390a437220 */ /* 0x000fe20000410000 */
[----:B------:R-:W-:Y:S01]  /*a350*/  HADD2.F32 R56, -RZ, R33.H1_H1 ;  /* 0x30000021ff387230 */ /* 0x000fe20000004100 */
[----:B------:R-:W-:Y:S01]  /*a360*/  FMUL.FTZ R10, R66, R53 ;  /* 0x00000035420a7220 */ /* 0x000fe20000410000 */
[----:B------:R-:W-:Y:S01]  /*a370*/  HADD2.F32 R15, -RZ, R15.H1_H1 ;  /* 0x3000000fff0f7230 */ /* 0x000fe20000004100 */
[----:B------:R-:W-:Y:S01]  /*a380*/  FFMA.FTZ R57, R58, R57, R8 ;  /* 0x000000393a397223 */ /* 0x000fe20000010008 */
[----:B------:R-:W-:Y:S01]  /*a390*/  HADD2.F32 R8, -RZ, R33.H0_H0 ;  /* 0x20000021ff087230 */ /* 0x000fe20000004100 */
[-C--:B------:R-:W-:Y:S01]  /*a3a0*/  FMUL.FTZ R66, R66, R59.reuse ;  /* 0x0000003b42427220 */ /* 0x080fe20000410000 */
[----:B------:R-:W-:Y:S01]  /*a3b0*/  F2FP.PACK_AB R9, R9, R54 ;  /* 0x000000360909723e */ /* 0x000fe200000000ff */
[----:B------:R-:W-:Y:S01]  /*a3c0*/  FFMA.FTZ R10, R56, R59, R10 ;  /* 0x0000003b380a7223 */ /* 0x000fe2000001000a */
[----:B------:R-:W-:Y:S01]  /*a3d0*/  HADD2.F32 R59, -RZ, R38.H0_H0 ;  /* 0x20000026ff3b7230 */ /* 0x000fe20000004100 */
[----:B------:R-:W-:-:S02]  /*a3e0*/  FMUL.FTZ R11, R74, R15 ;  /* 0x0000000f4a0b7220 */ /* 0x000fc40000410000 */
[----:B------:R-:W-:Y:S01]  /*a3f0*/  FMUL.FTZ R74, R74, R75 ;  /* 0x0000004b4a4a7220 */ /* 0x000fe20000410000 */
[----:B------:R-:W-:Y:S01]  /*a400*/  F2FP.PACK_AB R10, R10, R57 ;  /* 0x000000390a0a723e */ /* 0x000fe200000000ff */
[----:B------:R-:W-:Y:S02]  /*a410*/  FMUL.FTZ R76, R77, R14 ;  /* 0x0000000e4d4c7220 */ /* 0x000fe40000410000 */
[----:B------:R-:W-:Y:S02]  /*a420*/  FFMA.FTZ R71, R60, R51, -R71 ;  /* 0x000000333c477223 */ /* 0x000fe40000010847 */
[----:B------:R-:W-:Y:S02]  /*a430*/  FFMA.FTZ R69, R63, R12, -R69 ;  /* 0x0000000c3f457223 */ /* 0x000fe40000010845 */
[----:B------:R-:W-:Y:S01]  /*a440*/  FFMA.FTZ R68, R61, R52, -R68 ;  /* 0x000000343d447223 */ /* 0x000fe20000010844 */
[----:B------:R-:W-:Y:S01]  /*a450*/  F2FP.PACK_AB R12, R71, R72 ;  /* 0x00000048470c723e */ /* 0x000fe200000000ff */
[----:B------:R-:W-:-:S02]  /*a460*/  FFMA.FTZ R67, R58, R13, -R67 ;  /* 0x0000000d3a437223 */ /* 0x000fc40000010843 */
[----:B------:R-:W-:Y:S01]  /*a470*/  FFMA.FTZ R66, R56, R53, -R66 ;  /* 0x0000003538427223 */ /* 0x000fe20000010842 */
[----:B------:R-:W-:Y:S01]  /*a480*/  F2FP.PACK_AB R13, R68, R69 ;  /* 0x00000045440d723e */ /* 0x000fe200000000ff */
[C---:B------:R-:W-:Y:S02]  /*a490*/  FFMA.FTZ R62, R59.reuse, R14, -R62 ;  /* 0x0000000e3b3e7223 */ /* 0x040fe4000001083e */
[----:B------:R-:W-:Y:S01]  /*a4a0*/  FFMA.FTZ R15, R8, R15, -R74 ;  /* 0x0000000f080f7223 */ /* 0x000fe2000001084a */
[----:B------:R-:W-:Y:S01]  /*a4b0*/  F2FP.PACK_AB R14, R66, R67 ;  /* 0x00000043420e723e */ /* 0x000fe200000000ff */
[----:B------:R-:W-:Y:S02]  /*a4c0*/  FFMA.FTZ R50, R59, R50, R76 ;  /* 0x000000323b327223 */ /* 0x000fe4000001004c */
[----:B------:R-:W-:Y:S01]  /*a4d0*/  FFMA.FTZ R11, R8, R75, R11 ;  /* 0x0000004b080b7223 */ /* 0x000fe2000001000b */
[----:B------:R-:W-:Y:S02]  /*a4e0*/  F2FP.PACK_AB R15, R15, R62 ;  /* 0x0000003e0f0f723e */ /* 0x000fe400000000ff */
[----:B------:R-:W-:-:S02]  /*a4f0*/  F2FP.PACK_AB R8, R70, R73 ;  /* 0x000000494608723e */ /* 0x000fc400000000ff */
[----:B------:R-:W-:Y:S01]  /*a500*/  F2FP.PACK_AB R11, R11, R50 ;  /* 0x000000320b0b723e */ /* 0x000fe200000000ff */
[----:B------:R1:W-:Y:S04]  /*a510*/  STS.128 [R46+0x10080], R12 ;  /* 0x0100800c2e007388 */ /* 0x0003e80000000c00 */
[----:B------:R1:W-:Y:S02]  /*a520*/  STS.128 [R43+0x10080], R8 ;  /* 0x010080082b007388 */ /* 0x0003e40000000c00 */
.L_x_130:
[----:B------:R-:W-:Y:S05]  /*a530*/  BSYNC B0 ;  /* 0x0000000000007941 */ /* 0x000fea0003800000 */
.L_x_129:
[----:B------:R-:W-:-:S13]  /*a540*/  ISETP.GE.AND P0, PT, R30, c[0x0][0x27c], PT ;  /* 0x00009f001e007a0c */ /* 0x000fda0003f06270 */
[----:B------:R-:W-:Y:S05]  /*a550*/  @P0 BRA `(.L_x_128) ;  /* 0x000005f000000947 */ /* 0x000fea0003800000 */
[----:B-1----:R-:W-:Y:S01]  /*a560*/  SHF.R.S32.HI R9, RZ, 0x1f, R30 ;  /* 0x0000001fff097819 */ /* 0x002fe2000001141e */
[----:B------:R-:W-:Y:S02]  /*a570*/  HADD2.F32 R68, -RZ, R26.H1_H1 ;  /* 0x3000001aff447230 */ /* 0x000fe40000004100 */
[----:B------:R-:W-:Y:S01]  /*a580*/  HADD2.F32 R58, -RZ, R28.H1_H1 ;  /* 0x3000001cff3a7230 */ /* 0x000fe20000004100 */
[CC--:B------:R-:W-:Y:S01]  /*a590*/  LEA.HI R10, R9.reuse, R30.reuse, RZ, 0x3 ;  /* 0x0000001e090a7211 */ /* 0x0c0fe200078f18ff */
[----:B------:R-:W-:Y:S01]  /*a5a0*/  HADD2.F32 R65, -RZ, R26.H0_H0 ;  /* 0x2000001aff417230 */ /* 0x000fe20000004100 */
[----:B------:R-:W-:Y:S01]  /*a5b0*/  LEA.HI R12, R9, R30, RZ, 0x6 ;  /* 0x0000001e090c7211 */ /* 0x000fe200078f30ff */
[----:B------:R-:W-:Y:S01]  /*a5c0*/  HADD2.F32 R56, -RZ, R25.H1_H1 ;  /* 0x30000019ff387230 */ /* 0x000fe20000004100 */
[----:B------:R-:W-:Y:S01]  /*a5d0*/  LEA.HI.SX32 R41, R10, R41, 0x1d ;  /* 0x000000290a297211 */ /* 0x000fe200078feaff */
[----:B------:R-:W-:Y:S01]  /*a5e0*/  HADD2.F32 R59, -RZ, R28.H0_H0 ;  /* 0x2000001cff3b7230 */ /* 0x000fe20000004100 */
[----:B------:R-:W-:Y:S01]  /*a5f0*/  LOP3.LUT R10, R49, 0x38, R10, 0xf8, !PT ;  /* 0x00000038310a7812 */ /* 0x000fe200078ef80a */
[----:B------:R-:W-:Y:S01]  /*a600*/  HADD2.F32 R63, -RZ, R22.H0_H0 ;  /* 0x20000016ff3f7230 */ /* 0x000fe20000004100 */
[----:B------:R-:W-:Y:S01]  /*a610*/  SHF.R.S32.HI R8, RZ, 0x1f, R41 ;  /* 0x0000001fff087819 */ /* 0x000fe20000011429 */
[----:B------:R-:W-:Y:S01]  /*a620*/  HADD2.F32 R62, -RZ, R27.H1_H1 ;  /* 0x3000001bff3e7230 */ /* 0x000fe20000004100 */
[----:B------:R-:W-:Y:S01]  /*a630*/  LOP3.LUT R9, R10, R47, RZ, 0x3c, !PT ;  /* 0x0000002f0a097212 */ /* 0x000fe200078e3cff */
[----:B------:R-:W-:Y:S01]  /*a640*/  HADD2.F32 R54, -RZ, R29.H1_H1 ;  /* 0x3000001dff367230 */ /* 0x000fe20000004100 */
[----:B------:R-:W-:Y:S01]  /*a650*/  SHF.L.U32 R10, R41, 0x3, RZ ;  /* 0x00000003290a7819 */ /* 0x000fe200000006ff */
[----:B------:R-:W-:Y:S01]  /*a660*/  HADD2.F32 R70, -RZ, R6.H0_H0 ;  /* 0x20000006ff467230 */ /* 0x000fe20000004100 */
[----:B------:R-:W-:Y:S01]  /*a670*/  LEA.HI R8, R8, R41, RZ, 0x3 ;  /* 0x0000002908087211 */ /* 0x000fe200078f18ff */
[----:B------:R-:W-:Y:S01]  /*a680*/  HADD2.F32 R73, -RZ, R27.H0_H0 ;  /* 0x2000001bff497230 */ /* 0x000fe20000004100 */
[----:B------:R-:W-:-:S02]  /*a690*/  SHF.L.U32 R12, R12, 0x7, RZ ;  /* 0x000000070c0c7819 */ /* 0x000fc400000006ff */
[----:B------:R-:W-:Y:S02]  /*a6a0*/  LOP3.LUT R10, R49, 0x38, R10, 0xf8, !PT ;  /* 0x00000038310a7812 */ /* 0x000fe400078ef80a */
[----:B------:R-:W-:Y:S02]  /*a6b0*/  SHF.L.U32 R8, R8, 0xa, RZ ;  /* 0x0000000a08087819 */ /* 0x000fe400000006ff */
[----:B------:R-:W-:Y:S02]  /*a6c0*/  LOP3.LUT R12, R12, 0x7fffe000, RZ, 0xc0, !PT ;  /* 0x7fffe0000c0c7812 */ /* 0x000fe400078ec0ff */
[----:B------:R-:W-:Y:S02]  /*a6d0*/  LOP3.LUT R47, R10, R47, RZ, 0x3c, !PT ;  /* 0x0000002f0a2f7212 */ /* 0x000fe400078e3cff */
[----:B------:R-:W-:Y:S02]  /*a6e0*/  LOP3.LUT R8, R8, 0x7fffe000, RZ, 0xc0, !PT ;  /* 0x7fffe00008087812 */ /* 0x000fe400078ec0ff */
[----:B------:R-:W-:-:S02]  /*a6f0*/  IADD3 R9, R9, R12, R39 ;  /* 0x0000000c09097210 */ /* 0x000fc40007ffe027 */
        /* <DEDUP_REMOVED lines=8> */
[----:B------:R-:W-:-:S02]  /*a780*/  HADD2.F32 R53, -RZ, R10.H1_H1 ;  /* 0x3000000aff357230 */ /* 0x000fc40000004100 */
[----:B------:R-:W-:Y:S02]  /*a790*/  HADD2.F32 R69, -RZ, R8.H0_H0 ;  /* 0x20000008ff457230 */ /* 0x000fe40000004100 */
[----:B------:R-:W-:Y:S02]  /*a7a0*/  HADD2.F32 R10, -RZ, R22.H1_H1 ;  /* 0x30000016ff0a7230 */ /* 0x000fe40000004100 */
[----:B------:R-:W-:Y:S01]  /*a7b0*/  HADD2.F32 R57, -RZ, R8.H1_H1 ;  /* 0x30000008ff397230 */ /* 0x000fe20000004100 */
[C---:B------:R-:W-:Y:S01]  /*a7c0*/  FMUL.FTZ R8, R68.reuse, R43 ;  /* 0x0000002b44087220 */ /* 0x040fe20000410000 */
[----:B------:R-:W-:Y:S01]  /*a7d0*/  HADD2.F32 R12, -RZ, R13.H0_H0 ;  /* 0x2000000dff0c7230 */ /* 0x000fe20000004100 */
[----:B------:R-:W-:Y:S01]  /*a7e0*/  FMUL.FTZ R68, R68, R69 ;  /* 0x0000004544447220 */ /* 0x000fe20000410000 */
[----:B------:R-:W-:Y:S01]  /*a7f0*/  HADD2.F32 R50, -RZ, R9.H0_H0 ;  /* 0x20000009ff327230 */ /* 0x000fe20000004100 */
[----:B------:R-:W-:Y:S01]  /*a800*/  FMUL.FTZ R66, R10, R47 ;  /* 0x0000002f0a427220 */ /* 0x000fe20000410000 */
[----:B------:R-:W-:Y:S01]  /*a810*/  HADD2.F32 R48, -RZ, R13.H1_H1 ;  /* 0x3000000dff307230 */ /* 0x000fe20000004100 */
[----:B------:R-:W-:Y:S01]  /*a820*/  FFMA.FTZ R69, R58, R69, R8 ;  /* 0x000000453a457223 */ /* 0x000fe20000010008 */
[--C-:B------:R-:W-:Y:S01]  /*a830*/  HADD2.F32 R13, -RZ, R14.reuse.H0_H0 ;  /* 0x2000000eff0d7230 */ /* 0x100fe20000004100 */
[C---:B------:R-:W-:Y:S01]  /*a840*/  FMUL.FTZ R8, R65.reuse, R12 ;  /* 0x0000000c41087220 */ /* 0x040fe20000410000 */
[----:B------:R-:W-:Y:S01]  /*a850*/  HADD2.F32 R52, -RZ, R9.H1_H1 ;  /* 0x30000009ff347230 */ /* 0x000fe20000004100 */
[-C--:B------:R-:W-:Y:S01]  /*a860*/  FMUL.FTZ R67, R10, R57.reuse ;  /* 0x000000390a437220 */ /* 0x080fe20000410000 */
[----:B------:R-:W-:Y:S01]  /*a870*/  HADD2.F32 R49, -RZ, R14.H1_H1 ;  /* 0x3000000eff317230 */ /* 0x000fe20000004100 */
[----:B------:R-:W-:Y:S01]  /*a880*/  FFMA.FTZ R66, R56, R57, R66 ;  /* 0x0000003938427223 */ /* 0x000fe20000010042 */
[----:B------:R-:W-:Y:S01]  /*a890*/  HADD2.F32 R57, -RZ, R25.H0_H0 ;  /* 0x20000019ff397230 */ /* 0x000fe20000004100 */
[-C--:B------:R-:W-:Y:S01]  /*a8a0*/  FMUL.FTZ R65, R65, R50.reuse ;  /* 0x0000003241417220 */ /* 0x080fe20000410000 */
[--C-:B------:R-:W-:Y:S01]  /*a8b0*/  HADD2.F32 R14, -RZ, R15.reuse.H0_H0 ;  /* 0x2000000fff0e7230 */ /* 0x100fe20000004100 */
[----:B------:R-:W-:Y:S01]  /*a8c0*/  FFMA.FTZ R50, R59, R50, R8 ;  /* 0x000000323b327223 */ /* 0x000fe20000010008 */
[----:B------:R-:W-:Y:S01]  /*a8d0*/  HADD2.F32 R8, -RZ, R6.H1_H1 ;  /* 0x30000006ff087230 */ /* 0x000fe20000004100 */
[C---:B------:R-:W-:Y:S01]  /*a8e0*/  FMUL.FTZ R9, R63.reuse, R48 ;  /* 0x000000303f097220 */ /* 0x040fe20000410000 */
[----:B------:R-:W-:Y:S01]  /*a8f0*/  HADD2.F32 R15, -RZ, R15.H1_H1 ;  /* 0x3000000fff0f7230 */ /* 0x000fe20000004100 */
[C---:B------:R-:W-:Y:S01]  /*a900*/  FMUL.FTZ R10, R62.reuse, R13 ;  /* 0x0000000d3e0a7220 */ /* 0x040fe20000410000 */
[--C-:B------:R-:W-:Y:S01]  /*a910*/  HADD2.F32 R46, -RZ, R11.reuse.H0_H0 ;  /* 0x2000000bff2e7230 */ /* 0x100fe20000004100 */
[-C--:B------:R-:W-:Y:S01]  /*a920*/  FMUL.FTZ R63, R63, R52.reuse ;  /* 0x000000343f3f7220 */ /* 0x080fe20000410000 */
[----:B------:R-:W-:Y:S01]  /*a930*/  HADD2.F32 R71, -RZ, R11.H1_H1 ;  /* 0x3000000bff477230 */ /* 0x000fe20000004100 */
[----:B------:R-:W-:Y:S01]  /*a940*/  FFMA.FTZ R9, R57, R52, R9 ;  /* 0x0000003439097223 */ /* 0x000fe20000010009 */
[----:B------:R-:W-:Y:S01]  /*a950*/  HADD2.F32 R52, -RZ, R24.H1_H1 ;  /* 0x30000018ff347230 */ /* 0x000fe20000004100 */
[----:B------:R-:W-:-:S02]  /*a960*/  FMUL.FTZ R62, R62, R51 ;  /* 0x000000333e3e7220 */ /* 0x000fc40000410000 */
[----:B------:R-:W-:Y:S01]  /*a970*/  FFMA.FTZ R51, R54, R51, R10 ;  /* 0x0000003336337223 */ /* 0x000fe2000001000a */
[----:B------:R-:W-:Y:S01]  /*a980*/  F2FP.PACK_AB R9, R9, R50 ;  /* 0x000000320909723e */ /* 0x000fe200000000ff */
[C---:B------:R-:W-:Y:S02]  /*a990*/  FMUL.FTZ R10, R8.reuse, R49 ;  /* 0x00000031080a7220 */ /* 0x040fe40000410000 */
[-C--:B------:R-:W-:Y:S01]  /*a9a0*/  FMUL.FTZ R61, R8, R53.reuse ;  /* 0x00000035083d7220 */ /* 0x080fe20000410000 */
[----:B------:R-:W-:Y:S01]  /*a9b0*/  HADD2.F32 R8, -RZ, R24.H0_H0 ;  /* 0x20000018ff087230 */ /* 0x000fe20000004100 */
[----:B------:R-:W-:Y:S01]  /*a9c0*/  FFMA.FTZ R10, R52, R53, R10 ;  /* 0x00000035340a7223 */ /* 0x000fe2000001000a */
[----:B------:R-:W-:Y:S01]  /*a9d0*/  HADD2.F32 R53, -RZ, R29.H0_H0 ;  /* 0x2000001dff357230 */ /* 0x000fe20000004100 */
[----:B------:R-:W-:Y:S02]  /*a9e0*/  FMUL.FTZ R11, R70, R15 ;  /* 0x0000000f460b7220 */ /* 0x000fe40000410000 */
[----:B------:R-:W-:Y:S01]  /*a9f0*/  FMUL.FTZ R60, R73, R46 ;  /* 0x0000002e493c7220 */ /* 0x000fe20000410000 */
[----:B------:R-:W-:Y:S01]  /*aa00*/  F2FP.PACK_AB R10, R10, R51 ;  /* 0x000000330a0a723e */ /* 0x000fe200000000ff */
[----:B------:R-:W-:-:S02]  /*aa10*/  FMUL.FTZ R70, R70, R71 ;  /* 0x0000004746467220 */ /* 0x000fc40000410000 */
[----:B------:R-:W-:Y:S02]  /*aa20*/  FMUL.FTZ R72, R73, R14 ;  /* 0x0000000e49487220 */ /* 0x000fe40000410000 */
        /* <DEDUP_REMOVED lines=9> */
[C---:B------:R-:W-:Y:S01]  /*aac0*/  FFMA.FTZ R15, R8.reuse, R15, -R70 ;  /* 0x0000000f080f7223 */ /* 0x040fe20000010846 */
        /* <DEDUP_REMOVED lines=8> */
.L_x_128:
[----:B------:R-:W-:Y:S05]  /*ab50*/  BSYNC B1 ;  /* 0x0000000000017941 */ /* 0x000fea0003800000 */
.L_x_127:
        /* <DEDUP_REMOVED lines=106> */
.L_x_134:
[----:B------:R-:W-:Y:S05]  /*b200*/  BSYNC B0 ;  /* 0x0000000000007941 */ /* 0x000fea0003800000 */
.L_x_133:
        /* <DEDUP_REMOVED lines=97> */
.L_x_132:
[----:B------:R-:W-:Y:S05]  /*b820*/  BSYNC B1 ;  /* 0x0000000000017941 */ /* 0x000fea0003800000 */
.L_x_131:
[----:B-1----:R-:W-:-:S04]  /*b830*/  IADD3 R39, R17, 0x60, RZ ;  /* 0x0000006011277810 */ /* 0x002fc80007ffe0ff */
        /* <DEDUP_REMOVED lines=17> */
[----:B------:R-:W-:Y:S01]  /*b950*/  HADD2.F32 R35, -RZ, R35.H0_H0 ;  /* 0x20000023ff237230 */ /* 0x000fe20000004100 */
[----:B------:R-:W-:Y:S01]  /*b960*/  SHF.R.S32.HI R9, RZ, 0x1f, R8 ;  /* 0x0000001fff097819 */ /* 0x000fe20000011408 */
[--C-:B------:R-:W-:Y:S01]  /*b970*/  HADD2.F32 R54, -RZ, R37.reuse.H1_H1 ;  /* 0x30000025ff367230 */ /* 0x100fe20000004100 */
[----:B------:R-:W-:Y:S01]  /*b980*/  SHF.L.U32 R10, R8, 0x3, RZ ;  /* 0x00000003080a7819 */ /* 0x000fe200000006ff */
[----:B------:R-:W-:Y:S01]  /*b990*/  HADD2.F32 R37, -RZ, R37.H0_H0 ;  /* 0x20000025ff257230 */ /* 0x000fe20000004100 */
[----:B------:R-:W-:Y:S01]  /*b9a0*/  LEA.HI R8, R9, R8, RZ, 0x3 ;  /* 0x0000000809087211 */ /* 0x000fe200078f18ff */
[--C-:B------:R-:W-:Y:S01]  /*b9b0*/  HADD2.F32 R56, -RZ, R32.reuse.H1_H1 ;  /* 0x30000020ff387230 */ /* 0x100fe20000004100 */
[----:B------:R-:W-:Y:S01]  /*b9c0*/  LOP3.LUT R44, R45, R40, RZ, 0x3c, !PT ;  /* 0x000000282d2c7212 */ /* 0x000fe200078e3cff */
[----:B------:R-:W-:Y:S01]  /*b9d0*/  HADD2.F32 R32, -RZ, R32.H0_H0 ;  /* 0x20000020ff207230 */ /* 0x000fe20000004100 */
[----:B------:R-:W-:Y:S01]  /*b9e0*/  LOP3.LUT R9, R43, 0x38, R10, 0xf8, !PT ;  /* 0x000000382b097812 */ /* 0x000fe200078ef80a */
[--C-:B------:R-:W-:Y:S01]  /*b9f0*/  HADD2.F32 R62, -RZ, R38.reuse.H1_H1 ;  /* 0x30000026ff3e7230 */ /* 0x100fe20000004100 */
[----:B------:R-:W-:Y:S01]  /*ba00*/  SHF.L.U32 R8, R8, 0xa, RZ ;  /* 0x0000000a08087819 */ /* 0x000fe200000006ff */
[----:B------:R-:W-:Y:S01]  /*ba10*/  HADD2.F32 R63, -RZ, R38.H0_H0 ;  /* 0x20000026ff3f7230 */ /* 0x000fe20000004100 */
[----:B------:R-:W-:Y:S01]  /*ba20*/  IADD3 R44, R39, R44, RZ ;  /* 0x0000002c272c7210 */ /* 0x000fe20007ffe0ff */
[----:B------:R-:W-:Y:S01]  /*ba30*/  HADD2.F32 R38, -RZ, R33.H0_H0 ;  /* 0x20000021ff267230 */ /* 0x000fe20000004100 */
[----:B------:R-:W-:-:S02]  /*ba40*/  LOP3.LUT R9, R9, R40, RZ, 0x3c, !PT ;  /* 0x0000002809097212 */ /* 0x000fc400078e3cff */
[----:B------:R-:W-:Y:S02]  /*ba50*/  LOP3.LUT R8, R8, 0x7fffe000, RZ, 0xc0, !PT ;  /* 0x7fffe00008087812 */ /* 0x000fe400078ec0ff */
[----:B------:R-:W-:Y:S02]  /*ba60*/  SHF.L.U32 R44, R44, 0x1, RZ ;  /* 0x000000012c2c7819 */ /* 0x000fe400000006ff */
[----:B------:R-:W-:-:S03]  /*ba70*/  IADD3 R8, R9, R8, R39 ;  /* 0x0000000809087210 */ /* 0x000fc60007ffe027 */
[----:B------:R-:W1:Y:S01]  /*ba80*/  LDS.128 R12, [R44+0x10080] ;  /* 0x010080002c0c7984 */ /* 0x000e620000000c00 */
[----:B------:R-:W-:-:S05]  /*ba90*/  SHF.L.U32 R42, R8, 0x1, RZ ;  /* 0x00000001082a7819 */ /* 0x000fca00000006ff */
[----:B------:R-:W2:Y:S01]  /*baa0*/  LDS.128 R8, [R42+0x10080] ;  /* 0x010080002a087984 */ /* 0x000ea20000000c00 */
[--C-:B-1----:R-:W-:Y:S02]  /*bab0*/  HADD2.F32 R45, -RZ, R12.reuse.H0_H0 ;  /* 0x2000000cff2d7230 */ /* 0x102fe40000004100 */
[----:B------:R-:W-:Y:S02]  /*bac0*/  HADD2.F32 R46, -RZ, R12.H1_H1 ;  /* 0x3000000cff2e7230 */ /* 0x000fe40000004100 */
[----:B------:R-:W-:Y:S01]  /*bad0*/  HADD2.F32 R12, -RZ, R13.H0_H0 ;  /* 0x2000000dff0c7230 */ /* 0x000fe20000004100 */
[----:B------:R-:W-:Y:S01]  /*bae0*/  FMUL.FTZ R57, R50, R45 ;  /* 0x0000002d32397220 */ /* 0x000fe20000410000 */
[--C-:B--2---:R-:W-:Y:S01]  /*baf0*/  HADD2.F32 R49, -RZ, R8.reuse.H0_H0 ;  /* 0x20000008ff317230 */ /* 0x104fe20000004100 */
[----:B------:R-:W-:Y:S01]  /*bb00*/  FMUL.FTZ R60, R56, R46 ;  /* 0x0000002e383c7220 */ /* 0x000fe20000410000 */
[----:B------:R-:W-:Y:S01]  /*bb10*/  HADD2.F32 R51, -RZ, R8.H1_H1 ;  /* 0x30000008ff337230 */ /* 0x000fe20000004100 */
[C---:B------:R-:W-:Y:S01]  /*bb20*/  FMUL.FTZ R58, R35.reuse, R12 ;  /* 0x0000000c233a7220 */ /* 0x040fe20000410000 */
[----:B------:R-:W-:Y:S01]  /*bb30*/  HADD2.F32 R8, -RZ, R9.H0_H0 ;  /* 0x20000009ff087230 */ /* 0x000fe20000004100 */
[-C--:B------:R-:W-:Y:S01]  /*bb40*/  FMUL.FTZ R50, R50, R49.reuse ;  /* 0x0000003132327220 */ /* 0x080fe20000410000 */
[----:B------:R-:W-:Y:S01]  /*bb50*/  HADD2.F32 R47, -RZ, R13.H1_H1 ;  /* 0x3000000dff2f7230 */ /* 0x000fe20000004100 */
[----:B------:R-:W-:Y:S01]  /*bb60*/  FFMA.FTZ R49, R54, R49, R57 ;  /* 0x0000003136317223 */ /* 0x000fe20000010039 */
[----:B------:R-:W-:Y:S01]  /*bb70*/  HADD2.F32 R13, -RZ, R14.H0_H0 ;  /* 0x2000000eff0d7230 */ /* 0x000fe20000004100 */
[-C--:B------:R-:W-:Y:S01]  /*bb80*/  FMUL.FTZ R35, R35, R8.reuse ;  /* 0x0000000823237220 */ /* 0x080fe20000410000 */
[----:B------:R-:W-:Y:S01]  /*bb90*/  HADD2.F32 R57, -RZ, R34.H1_H1 ;  /* 0x30000022ff397230 */ /* 0x000fe20000004100 */
[----:B------:R-:W-:Y:S01]  /*bba0*/  FFMA.FTZ R58, R37, R8, R58 ;  /* 0x00000008253a7223 */ /* 0x000fe2000001003a */
[----:B------:R-:W-:Y:S01]  /*bbb0*/  HADD2.F32 R8, -RZ, R36.H1_H1 ;  /* 0x30000024ff087230 */ /* 0x000fe20000004100 */
[----:B------:R-:W-:Y:S01]  /*bbc0*/  FMUL.FTZ R59, R32, R47 ;  /* 0x0000002f203b7220 */ /* 0x000fe20000410000 */
[----:B------:R-:W-:Y:S01]  /*bbd0*/  HADD2.F32 R52, -RZ, R9.H1_H1 ;  /* 0x30000009ff347230 */ /* 0x000fe20000004100 */
[----:B------:R-:W-:Y:S01]  /*bbe0*/  FMUL.FTZ R56, R56, R51 ;  /* 0x0000003338387220 */ /* 0x000fe20000410000 */
[----:B------:R-:W-:Y:S01]  /*bbf0*/  HADD2.F32 R34, -RZ, R34.H0_H0 ;  /* 0x20000022ff227230 */ /* 0x000fe20000004100 */
[----:B------:R-:W-:Y:S01]  /*bc00*/  FMUL.FTZ R61, R8, R13 ;  /* 0x0000000d083d7220 */ /* 0x000fe20000410000 */
[----:B------:R-:W-:Y:S01]  /*bc10*/  HADD2.F32 R9, -RZ, R10.H0_H0 ;  /* 0x2000000aff097230 */ /* 0x000fe20000004100 */
[-C--:B------:R-:W-:Y:S01]  /*bc20*/  FMUL.FTZ R32, R32, R52.reuse ;  /* 0x0000003420207220 */ /* 0x080fe20000410000 */
[----:B------:R-:W-:Y:S01]  /*bc30*/  HADD2.F32 R48, -RZ, R14.H1_H1 ;  /* 0x3000000eff307230 */ /* 0x000fe20000004100 */
[----:B------:R-:W-:Y:S01]  /*bc40*/  FFMA.FTZ R59, R34, R52, R59 ;  /* 0x00000034223b7223 */ /* 0x000fe2000001003b */
[--C-:B------:R-:W-:Y:S01]  /*bc50*/  HADD2.F32 R14, -RZ, R15.reuse.H0_H0 ;  /* 0x2000000fff0e7230 */ /* 0x100fe20000004100 */
[----:B------:R-:W-:Y:S01]  /*bc60*/  FFMA.FTZ R52, R62, R9, R61 ;  /* 0x000000093e347223 */ /* 0x000fe2000001003d */
[----:B------:R-:W-:Y:S01]  /*bc70*/  HADD2.F32 R61, -RZ, R36.H0_H0 ;  /* 0x20000024ff3d7230 */ /* 0x000fe20000004100 */
[C---:B------:R-:W-:Y:S01]  /*bc80*/  FFMA.FTZ R60, R57.reuse, R51, R60 ;  /* 0x00000033393c7223 */ /* 0x040fe2000001003c */
[----:B------:R-:W-:Y:S01]  /*bc90*/  HADD2.F32 R53, -RZ, R10.H1_H1 ;  /* 0x3000000aff357230 */ /* 0x000fe20000004100 */
[----:B------:R-:W-:Y:S01]  /*bca0*/  FMUL.FTZ R8, R8, R9 ;  /* 0x0000000908087220 */ /* 0x000fe20000410000 */
[----:B------:R-:W-:Y:S01]  /*bcb0*/  HADD2.F32 R15, -RZ, R15.H1_H1 ;  /* 0x3000000fff0f7230 */ /* 0x000fe20000004100 */
[----:B------:R-:W-:Y:S01]  /*bcc0*/  FFMA.FTZ R50, R54, R45, -R50 ;  /* 0x0000002d36327223 */ /* 0x000fe20000010832 */
[----:B------:R-:W-:Y:S01]  /*bcd0*/  HADD2.F32 R10, -RZ, R11.H0_H0 ;  /* 0x2000000bff0a7230 */ /* 0x000fe20000004100 */
[----:B------:R-:W-:Y:S01]  /*bce0*/  FFMA.FTZ R57, R57, R46, -R56 ;  /* 0x0000002e39397223 */ /* 0x000fe20000010838 */
[--C-:B------:R-:W-:Y:S01]  /*bcf0*/  HADD2.F32 R51, -RZ, R31.reuse.H1_H1 ;  /* 0x3000001fff337230 */ /* 0x100fe20000004100 */
[----:B------:R-:W-:Y:S01]  /*bd00*/  FFMA.FTZ R35, R37, R12, -R35 ;  /* 0x0000000c25237223 */ /* 0x000fe20000010823 */
[----:B------:R-:W-:Y:S01]  /*bd10*/  HADD2.F32 R36, -RZ, R31.H0_H0 ;  /* 0x2000001fff247230 */ /* 0x000fe20000004100 */
[----:B------:R-:W-:Y:S01]  /*bd20*/  FMUL.FTZ R31, R61, R14 ;  /* 0x0000000e3d1f7220 */ /* 0x000fe20000410000 */
[----:B------:R-:W-:Y:S01]  /*bd30*/  HADD2.F32 R11, -RZ, R11.H1_H1 ;  /* 0x3000000bff0b7230 */ /* 0x000fe20000004100 */
[----:B------:R-:W-:Y:S01]  /*bd40*/  FMUL.FTZ R66, R51, R48 ;  /* 0x0000003033427220 */ /* 0x000fe20000410000 */
[----:B------:R-:W-:Y:S01]  /*bd50*/  HADD2.F32 R9, -RZ, R33.H1_H1 ;  /* 0x30000021ff097230 */ /* 0x000fe20000004100 */
[----:B------:R-:W-:Y:S01]  /*bd60*/  FMUL.FTZ R33, R36, R15 ;  /* 0x0000000f24217220 */ /* 0x000fe20000410000 */
[----:B------:R-:W-:Y:S01]  /*bd70*/  F2FP.PACK_AB R12, R57, R50 ;  /* 0x00000032390c723e */ /* 0x000fe200000000ff */
[----:B------:R-:W-:-:S02]  /*bd80*/  FMUL.FTZ R61, R61, R10 ;  /* 0x0000000a3d3d7220 */ /* 0x000fc40000410000 */
[----:B------:R-:W-:Y:S02]  /*bd90*/  FFMA.FTZ R31, R63, R10, R31 ;  /* 0x0000000a3f1f7223 */ /* 0x000fe4000001001f */
[----:B------:R-:W-:Y:S02]  /*bda0*/  FMUL.FTZ R51, R51, R53 ;  /* 0x0000003533337220 */ /* 0x000fe40000410000 */
[-C--:B------:R-:W-:Y:S02]  /*bdb0*/  FMUL.FTZ R10, R36, R11.reuse ;  /* 0x0000000b240a7220 */ /* 0x080fe40000410000 */
[----:B------:R-:W-:Y:S02]  /*bdc0*/  FFMA.FTZ R36, R38, R11, R33 ;  /* 0x0000000b26247223 */ /* 0x000fe40000010021 */
[----:B------:R-:W-:Y:S02]  /*bdd0*/  FFMA.FTZ R32, R34, R47, -R32 ;  /* 0x0000002f22207223 */ /* 0x000fe40000010820 */
[----:B------:R-:W-:Y:S01]  /*bde0*/  FFMA.FTZ R62, R62, R13, -R8 ;  /* 0x0000000d3e3e7223 */ /* 0x000fe20000010808 */
[----:B------:R-:W-:Y:S01]  /*bdf0*/  F2FP.PACK_AB R8, R60, R49 ;  /* 0x000000313c08723e */ /* 0x000fe200000000ff */
[----:B------:R-:W-:Y:S01]  /*be00*/  FFMA.FTZ R51, R9, R48, -R51 ;  /* 0x0000003009337223 */ /* 0x000fe20000010833 */
[----:B------:R-:W-:Y:S01]  /*be10*/  F2FP.PACK_AB R13, R32, R35 ;  /* 0x00000023200d723e */ /* 0x000fe200000000ff */
[----:B------:R-:W-:Y:S01]  /*be20*/  FFMA.FTZ R61, R63, R14, -R61 ;  /* 0x0000000e3f3d7223 */ /* 0x000fe2000001083d */
[----:B------:R-:W-:Y:S01]  /*be30*/  F2FP.PACK_AB R11, R36, R31 ;  /* 0x0000001f240b723e */ /* 0x000fe200000000ff */
[----:B------:R-:W-:Y:S01]  /*be40*/  FFMA.FTZ R38, R38, R15, -R10 ;  /* 0x0000000f26267223 */ /* 0x000fe2000001080a */
[----:B------:R-:W-:Y:S01]  /*be50*/  F2FP.PACK_AB R14, R51, R62 ;  /* 0x0000003e330e723e */ /* 0x000fe200000000ff */
[----:B------:R-:W-:Y:S01]  /*be60*/  FFMA.FTZ R53, R9, R53, R66 ;  /* 0x0000003509357223 */ /* 0x000fe20000010042 */
[----:B------:R-:W-:-:S02]  /*be70*/  F2FP.PACK_AB R9, R59, R58 ;  /* 0x0000003a3b09723e */ /* 0x000fc400000000ff */
[----:B------:R-:W-:Y:S02]  /*be80*/  F2FP.PACK_AB R15, R38, R61 ;  /* 0x0000003d260f723e */ /* 0x000fe400000000ff */
[----:B------:R-:W-:-:S03]  /*be90*/  F2FP.PACK_AB R10, R53, R52 ;  /* 0x00000034350a723e */ /* 0x000fc600000000ff */
[----:B------:R1:W-:Y:S04]  /*bea0*/  STS.128 [R44+0x10080], R12 ;  /* 0x0100800c2c007388 */ /* 0x0003e80000000c00 */
[----:B------:R1:W-:Y:S02]  /*beb0*/  STS.128 [R42+0x10080], R8 ;  /* 0x010080082a007388 */ /* 0x0003e40000000c00 */
.L_x_136:
[----:B------:R-:W-:Y:S05]  /*bec0*/  BSYNC B0 ;  /* 0x0000000000007941 */ /* 0x000fea0003800000 */
.L_x_135:
[----:B------:R-:W-:-:S13]  /*bed0*/  ISETP.GE.AND P0, PT, R30, c[0x0][0x27c], PT ;  /* 0x00009f001e007a0c */ /* 0x000fda0003f06270 */
[----:B------:R-:W-:Y:S05]  /*bee0*/  @P0 BRA `(.L_x_114) ;  /* 0x000005f000000947 */ /* 0x000fea0003800000 */
[----:B-1----:R-:W-:Y:S01]  /*bef0*/  SHF.R.S32.HI R9, RZ, 0x1f, R30 ;  /* 0x0000001fff097819 */ /* 0x002fe2000001141e */
[--C-:B------:R-:W-:Y:S02]  /*bf00*/  HADD2.F32 R37, -RZ, R26.reuse.H0_H0 ;  /* 0x2000001aff257230 */ /* 0x100fe40000004100 */
[----:B------:R-:W-:Y:S01]  /*bf10*/  HADD2.F32 R44, -RZ, R27.H1_H1 ;  /* 0x3000001bff2c7230 */ /* 0x000fe20000004100 */
[CC--:B------:R-:W-:Y:S01]  /*bf20*/  LEA.HI R8, R9.reuse, R30.reuse, RZ, 0x3 ;  /* 0x0000001e09087211 */ /* 0x0c0fe200078f18ff */
[----:B------:R-:W-:Y:S01]  /*bf30*/  HADD2.F32 R46, -RZ, R29.H1_H1 ;  /* 0x3000001dff2e7230 */ /* 0x000fe20000004100 */
[----:B------:R-:W-:Y:S01]  /*bf40*/  LEA.HI R12, R9, R30, RZ, 0x6 ;  /* 0x0000001e090c7211 */ /* 0x000fe200078f30ff */
[----:B------:R-:W-:Y:S01]  /*bf50*/  HADD2.F32 R27, -RZ, R27.H0_H0 ;  /* 0x2000001bff1b7230 */ /* 0x000fe20000004100 */
[----:B------:R-:W-:Y:S01]  /*bf60*/  LEA.HI.SX32 R41, R8, R41, 0x1d ;  /* 0x0000002908297211 */ /* 0x000fe200078feaff */
[----:B------:R-:W-:Y:S01]  /*bf70*/  HADD2.F32 R29, -RZ, R29.H0_H0 ;  /* 0x2000001dff1d7230 */ /* 0x000fe20000004100 */
[----:B------:R-:W-:Y:S01]  /*bf80*/  LOP3.LUT R9, R43, 0x38, R8, 0xf8, !PT ;  /* 0x000000382b097812 */ /* 0x000fe200078ef808 */
[----:B------:R-:W-:Y:S01]  /*bf90*/  HADD2.F32 R26, -RZ, R26.H1_H1 ;  /* 0x3000001aff1a7230 */ /* 0x000fe20000004100 */
[----:B------:R-:W-:-:S02]  /*bfa0*/  SHF.R.S32.HI R8, RZ, 0x1f, R41 ;  /* 0x0000001fff087819 */ /* 0x000fc40000011429 */
[----:B------:R-:W-:Y:S02]  /*bfb0*/  SHF.L.U32 R12, R12, 0x7, RZ ;  /* 0x000000070c0c7819 */ /* 0x000fe400000006ff */
[----:B------:R-:W-:Y:S02]  /*bfc0*/  SHF.L.U32 R10, R41, 0x3, RZ ;  /* 0x00000003290a7819 */ /* 0x000fe400000006ff */
[----:B------:R-:W-:Y:S01]  /*bfd0*/  LEA.HI R8, R8, R41, RZ, 0x3 ;  /* 0x0000002908087211 */ /* 0x000fe200078f18ff */
[--C-:B------:R-:W-:Y:S01]  /*bfe0*/  HADD2.F32 R41, -RZ, R28.reuse.H0_H0 ;  /* 0x2000001cff297230 */ /* 0x100fe20000004100 */
[----:B------:R-:W-:Y:S01]  /*bff0*/  LOP3.LUT R12, R12, 0x7fffe000, RZ, 0xc0, !PT ;  /* 0x7fffe0000c0c7812 */ /* 0x000fe200078ec0ff */
[----:B------:R-:W-:Y:S01]  /*c000*/  HADD2.F32 R28, -RZ, R28.H1_H1 ;  /* 0x3000001cff1c7230 */ /* 0x000fe20000004100 */
[----:B------:R-:W-:Y:S02]  /*c010*/  LOP3.LUT R9, R9, R40, RZ, 0x3c, !PT ;  /* 0x0000002809097212 */ /* 0x000fe400078e3cff */
[----:B------:R-:W-:-:S02]  /*c020*/  LOP3.LUT R43, R43, 0x38, R10, 0xf8, !PT ;  /* 0x000000382b2b7812 */ /* 0x000fc400078ef80a */
[----:B------:R-:W-:Y:S02]  /*c030*/  SHF.L.U32 R8, R8, 0xa, RZ ;  /* 0x0000000a08087819 */ /* 0x000fe400000006ff */
[--C-:B------:R-:W-:Y:S02]  /*c040*/  IADD3 R9, R9, R12, R39.reuse ;  /* 0x0000000c09097210 */ /* 0x100fe40007ffe027 */
[----:B------:R-:W-:Y:S01]  /*c050*/  LOP3.LUT R40, R43, R40, RZ, 0x3c, !PT ;  /* 0x000000282b287212 */ /* 0x000fe200078e3cff */
[----:B------:R-:W-:Y:S01]  /*c060*/  HADD2.F32 R43, -RZ, R22.H0_H0 ;  /* 0x20000016ff2b7230 */ /* 0x000fe20000004100 */
        /* <DEDUP_REMOVED lines=8> */
[--C-:B------:R-:W-:Y:S01]  /*c0f0*/  HADD2.F32 R13, -RZ, R14.reuse.H0_H0 ;  /* 0x2000000eff0d7230 */ /* 0x100fe20000004100 */
[----:B------:R-:W-:Y:S01]  /*c100*/  FMUL.FTZ R42, R37, R32 ;  /* 0x00000020252a7220 */ /* 0x000fe20000410000 */
[--C-:B--2---:R-:W-:Y:S01]  /*c110*/  HADD2.F32 R36, -RZ, R9.reuse.H0_H0 ;  /* 0x20000009ff247230 */ /* 0x104fe20000004100 */
[----:B------:R-:W-:Y:S01]  /*c120*/  FMUL.FTZ R45, R43, R33 ;  /* 0x000000212b2d7220 */ /* 0x000fe20000410000 */
[----:B------:R-:W-:Y:S01]  /*c130*/  HADD2.F32 R38, -RZ, R9.H1_H1 ;  /* 0x30000009ff267230 */ /* 0x000fe20000004100 */
[C---:B------:R-:W-:Y:S01]  /*c140*/  FMUL.FTZ R47, R44.reuse, R13 ;  /* 0x0000000d2c2f7220 */ /* 0x040fe20000410000 */
[----:B------:R-:W-:Y:S01]  /*c150*/  HADD2.F32 R34, -RZ, R14.H1_H1 ;  /* 0x3000000eff227230 */ /* 0x000fe20000004100 */
[-C--:B------:R-:W-:Y:S01]  /*c160*/  FMUL.FTZ R37, R37, R36.reuse ;  /* 0x0000002425257220 */ /* 0x080fe20000410000 */
[--C-:B------:R-:W-:Y:S01]  /*c170*/  HADD2.F32 R9, -RZ, R10.reuse.H0_H0 ;  /* 0x2000000aff097230 */ /* 0x100fe20000004100 */
[----:B------:R-:W-:Y:S01]  /*c180*/  FFMA.FTZ R42, R41, R36, R42 ;  /* 0x00000024292a7223 */ /* 0x000fe2000001002a */
[----:B------:R-:W-:Y:S01]  /*c190*/  HADD2.F32 R36, -RZ, R25.H0_H0 ;  /* 0x20000019ff247230 */ /* 0x000fe20000004100 */
[-C--:B------:R-:W-:Y:S01]  /*c1a0*/  FMUL.FTZ R43, R43, R38.reuse ;  /* 0x000000262b2b7220 */ /* 0x080fe20000410000 */
[----:B------:R-:W-:Y:S01]  /*c1b0*/  HADD2.F32 R14, -RZ, R15.H0_H0 ;  /* 0x2000000fff0e7230 */ /* 0x000fe20000004100 */
[-C--:B------:R-:W-:Y:S01]  /*c1c0*/  FMUL.FTZ R44, R44, R9.reuse ;  /* 0x000000092c2c7220 */ /* 0x080fe20000410000 */
[----:B------:R-:W-:Y:S01]  /*c1d0*/  HADD2.F32 R39, -RZ, R10.H1_H1 ;  /* 0x3000000aff277230 */ /* 0x000fe20000004100 */
[----:B------:R-:W-:Y:S01]  /*c1e0*/  FFMA.FTZ R45, R36, R38, R45 ;  /* 0x00000026242d7223 */ /* 0x000fe2000001002d */
[----:B------:R-:W-:Y:S01]  /*c1f0*/  HADD2.F32 R38, -RZ, R6.H1_H1 ;  /* 0x30000006ff267230 */ /* 0x000fe20000004100 */
[----:B------:R-:W-:Y:S01]  /*c200*/  FFMA.FTZ R47, R46, R9, R47 ;  /* 0x000000092e2f7223 */ /* 0x000fe2000001002f */
[----:B------:R-:W-:Y:S01]  /*c210*/  HADD2.F32 R10, -RZ, R11.H0_H0 ;  /* 0x2000000bff0a7230 */ /* 0x000fe20000004100 */
[C---:B------:R-:W-:Y:S01]  /*c220*/  FMUL.FTZ R49, R27.reuse, R14 ;  /* 0x0000000e1b317220 */ /* 0x040fe20000410000 */
[----:B------:R-:W-:Y:S01]  /*c230*/  HADD2.F32 R15, -RZ, R15.H1_H1 ;  /* 0x3000000fff0f7230 */ /* 0x000fe20000004100 */
[C---:B------:R-:W-:Y:S01]  /*c240*/  FMUL.FTZ R48, R38.reuse, R34 ;  /* 0x0000002226307220 */ /* 0x040fe20000410000 */
[----:B------:R-:W-:Y:S01]  /*c250*/  HADD2.F32 R9, -RZ, R24.H1_H1 ;  /* 0x30000018ff097230 */ /* 0x000fe20000004100 */
[-C--:B------:R-:W-:Y:S01]  /*c260*/  FMUL.FTZ R27, R27, R10.reuse ;  /* 0x0000000a1b1b7220 */ /* 0x080fe20000410000 */
[----:B------:R-:W-:Y:S01]  /*c270*/  HADD2.F32 R6, -RZ, R6.H0_H0 ;  /* 0x20000006ff067230 */ /* 0x000fe20000004100 */
[----:B------:R-:W-:Y:S01]  /*c280*/  FFMA.FTZ R49, R29, R10, R49 ;  /* 0x0000000a1d317223 */ /* 0x000fe20000010031 */
[----:B------:R-:W-:Y:S01]  /*c290*/  HADD2.F32 R11, -RZ, R11.H1_H1 ;  /* 0x3000000bff0b7230 */ /* 0x000fe20000004100 */
[-C--:B------:R-:W-:Y:S01]  /*c2a0*/  FMUL.FTZ R38, R38, R39.reuse ;  /* 0x0000002726267220 */ /* 0x080fe20000410000 */
[----:B------:R-:W-:Y:S01]  /*c2b0*/  HADD2.F32 R24, -RZ, R24.H0_H0 ;  /* 0x20000018ff187230 */ /* 0x000fe20000004100 */
[----:B------:R-:W-:Y:S01]  /*c2c0*/  FFMA.FTZ R48, R9, R39, R48 ;  /* 0x0000002709307223 */ /* 0x000fe20000010030 */
[--C-:B------:R-:W-:Y:S01]  /*c2d0*/  HADD2.F32 R35, -RZ, R12.reuse.H0_H0 ;  /* 0x2000000cff237230 */ /* 0x100fe20000004100 */
[----:B------:R-:W-:Y:S01]  /*c2e0*/  FMUL.FTZ R10, R6, R15 ;  /* 0x0000000f060a7220 */ /* 0x000fe20000410000 */
[----:B------:R-:W-:Y:S01]  /*c2f0*/  HADD2.F32 R12, -RZ, R12.H1_H1 ;  /* 0x3000000cff0c7230 */ /* 0x000fe20000004100 */
[----:B------:R-:W-:Y:S01]  /*c300*/  FFMA.FTZ R36, R36, R33, -R43 ;  /* 0x0000002124247223 */ /* 0x000fe2000001082b */
[----:B------:R-:W-:Y:S01]  /*c310*/  HADD2.F32 R40, -RZ, R8.H0_H0 ;  /* 0x20000008ff287230 */ /* 0x000fe20000004100 */
[----:B------:R-:W-:Y:S01]  /*c320*/  FMUL.FTZ R51, R26, R35 ;  /* 0x000000231a337220 */ /* 0x000fe20000410000 */
[----:B------:R-:W-:Y:S01]  /*c330*/  HADD2.F32 R39, -RZ, R22.H1_H1 ;  /* 0x30000016ff277230 */ /* 0x000fe20000004100 */
[-C--:B------:R-:W-:Y:S01]  /*c340*/  FMUL.FTZ R22, R6, R11.reuse ;  /* 0x0000000b06167220 */ /* 0x080fe20000410000 */
[----:B------:R-:W-:Y:S01]  /*c350*/  HADD2.F32 R8, -RZ, R8.H1_H1 ;  /* 0x30000008ff087230 */ /* 0x000fe20000004100 */
[----:B------:R-:W-:Y:S01]  /*c360*/  FFMA.FTZ R6, R24, R11, R10 ;  /* 0x0000000b18067223 */ /* 0x000fe2000001000a */
[----:B------:R-:W-:Y:S01]  /*c370*/  HADD2.F32 R11, -RZ, R25.H1_H1 ;  /* 0x30000019ff0b7230 */ /* 0x000fe20000004100 */
[----:B------:R-:W-:Y:S01]  /*c380*/  FMUL.FTZ R25, R39, R12 ;  /* 0x0000000c27197220 */ /* 0x000fe20000410000 */
[----:B------:R-:W-:Y:S01]  /*c390*/  F2FP.PACK_AB R10, R48, R47 ;  /* 0x0000002f300a723e */ /* 0x000fe200000000ff */
[----:B------:R-:W-:-:S02]  /*c3a0*/  FMUL.FTZ R26, R26, R40 ;  /* 0x000000281a1a7220 */ /* 0x000fc40000410000 */
[----:B------:R-:W-:Y:S02]  /*c3b0*/  FMUL.FTZ R39, R39, R8 ;  /* 0x0000000827277220 */ /* 0x000fe40000410000 */
[----:B------:R-:W-:Y:S02]  /*c3c0*/  FFMA.FTZ R37, R41, R32, -R37 ;  /* 0x0000002029257223 */ /* 0x000fe40000010825 */
[----:B------:R-:W-:Y:S02]  /*c3d0*/  FFMA.FTZ R44, R46, R13, -R44 ;  /* 0x0000000d2e2c7223 */ /* 0x000fe4000001082c */
[----:B------:R-:W-:Y:S01]  /*c3e0*/  FFMA.FTZ R33, R9, R34, -R38 ;  /* 0x0000002209217223 */ /* 0x000fe20000010826 */
[----:B------:R-:W-:Y:S01]  /*c3f0*/  F2FP.PACK_AB R13, R36, R37 ;  /* 0x00000025240d723e */ /* 0x000fe200000000ff */
[----:B------:R-:W-:Y:S01]  /*c400*/  FFMA.FTZ R27, R29, R14, -R27 ;  /* 0x0000000e1d1b7223 */ /* 0x000fe2000001081b */
[----:B------:R-:W-:Y:S01]  /*c410*/  F2FP.PACK_AB R9, R45, R42 ;  /* 0x0000002a2d09723e */ /* 0x000fe200000000ff */
[----:B------:R-:W-:Y:S01]  /*c420*/  FFMA.FTZ R22, R24, R15, -R22 ;  /* 0x0000000f18167223 */ /* 0x000fe20000010816 */
[----:B------:R-:W-:Y:S01]  /*c430*/  F2FP.PACK_AB R14, R33, R44 ;  /* 0x0000002c210e723e */ /* 0x000fe200000000ff */
[----:B------:R-:W-:-:S02]  /*c440*/  FFMA.FTZ R26, R28, R35, -R26 ;  /* 0x000000231c1a7223 */ /* 0x000fc4000001081a */
[C---:B------:R-:W-:Y:S01]  /*c450*/  FFMA.FTZ R39, R11.reuse, R12, -R39 ;  /* 0x0000000c0b277223 */ /* 0x040fe20000010827 */
[----:B------:R-:W-:Y:S01]  /*c460*/  F2FP.PACK_AB R15, R22, R27 ;  /* 0x0000001b160f723e */ /* 0x000fe200000000ff */
[----:B------:R-:W-:Y:S02]  /*c470*/  FFMA.FTZ R40, R28, R40, R51 ;  /* 0x000000281c287223 */ /* 0x000fe40000010033 */
[----:B------:R-:W-:Y:S01]  /*c480*/  FFMA.FTZ R25, R11, R8, R25 ;  /* 0x000000080b197223 */ /* 0x000fe20000010019 */
[----:B------:R-:W-:Y:S02]  /*c490*/  F2FP.PACK_AB R12, R39, R26 ;  /* 0x0000001a270c723e */ /* 0x000fe400000000ff */
[----:B------:R-:W-:Y:S02]  /*c4a0*/  F2FP.PACK_AB R11, R6, R49 ;  /* 0x00000031060b723e */ /* 0x000fe400000000ff */
[----:B------:R-:W-:Y:S01]  /*c4b0*/  F2FP.PACK_AB R8, R25, R40 ;  /* 0x000000281908723e */ /* 0x000fe200000000ff */
[----:B------:R1:W-:Y:S04]  /*c4c0*/  STS.128 [R30+0x10080], R12 ;  /* 0x0100800c1e007388 */ /* 0x0003e80000000c00 */
[----:B------:R1:W-:Y:S02]  /*c4d0*/  STS.128 [R31+0x10080], R8 ;  /* 0x010080081f007388 */ /* 0x0003e40000000c00 */
.L_x_114:
[----:B------:R-:W-:Y:S05]  /*c4e0*/  BSYNC B2 ;  /* 0x0000000000027941 */ /* 0x000fea0003800000 */
.L_x_86:
[----:B-1----:R-:W-:Y:S01]  /*c4f0*/  IMAD.SHL.U32 R11, R16, 0x40, RZ ;  /* 0x00000040100b7824 */ /* 0x002fe200078e00ff */
[----:B------:R-:W-:-:S04]  /*c500*/  DEPBAR.LE SB0, 0x0 ;  /* 0x000080000000791a */ /* 0x000fc80000000000 */
[----:B------:R-:W-:Y:S01]  /*c510*/  LEA.HI R6, R23, R64, RZ, 0x5 ;  /* 0x0000004017067211 */ /* 0x000fe200078f28ff */
[----:B--2---:R-:W-:Y:S01]  /*c520*/  IMAD.SHL.U32 R8, R17, 0x8, RZ ;  /* 0x0000000811087824 */ /* 0x004fe200078e00ff */
[----:B------:R-:W-:Y:S01]  /*c530*/  LOP3.LUT R11, R11, 0x1c0, RZ, 0xc0, !PT ;  /* 0x000001c00b0b7812 */ /* 0x000fe200078ec0ff */
[----:B------:R-:W-:Y:S01]  /*c540*/  IMAD.WIDE.U32 R14, R18, c[0x0][0x208], RZ ;  /* 0x00008200120e7a25 */ /* 0x000fe200078e00ff */
[----:B------:R-:W-:Y:S02]  /*c550*/  LOP3.LUT P1, RZ, R16, 0x2, RZ, 0xc0, !PT ;  /* 0x0000000210ff7812 */ /* 0x000fe4000782c0ff */
[----:B------:R-:W-:Y:S01]  /*c560*/  LOP3.LUT R8, R11, 0x8, R8, 0xf8, !PT ;  /* 0x000000080b087812 */ /* 0x000fe200078ef808 */
[----:B------:R-:W-:Y:S01]  /*c570*/  IMAD.SHL.U32 R9, R6, 0x20, RZ ;  /* 0x0000002006097824 */ /* 0x000fe200078e00ff */
[----:B------:R-:W-:Y:S01]  /*c580*/  SHF.R.U32.HI R11, RZ, 0x3, R11 ;  /* 0x00000003ff0b7819 */ /* 0x000fe2000001160b */
[----:B------:R-:W-:Y:S01]  /*c590*/  IMAD R52, R18, -0x20, R55 ;  /* 0xffffffe012347824 */ /* 0x000fe200078e0237 */
[----:B------:R-:W-:Y:S01]  /*c5a0*/  SEL R10, RZ, 0x4, P4 ;  /* 0x00000004ff0a7807 */ /* 0x000fe20002000000 */
[----:B------:R-:W-:Y:S01]  /*c5b0*/  IMAD.SHL.U32 R232, R3, 0x2, RZ ;  /* 0x0000000203e87824 */ /* 0x000fe200078e00ff */
[----:B------:R-:W-:Y:S01]  /*c5c0*/  LOP3.LUT R9, R9, 0x7ffffc00, RZ, 0xc0, !PT ;  /* 0x7ffffc0009097812 */ /* 0x000fe200078ec0ff */
[----:B------:R-:W-:Y:S01]  /*c5d0*/  IMAD.SHL.U32 R223, R2, 0x2, RZ ;  /* 0x0000000202df7824 */ /* 0x000fe200078e00ff */
[----:B------:R-:W-:Y:S01]  /*c5e0*/  LOP3.LUT R8, R8, R11, RZ, 0x3c, !PT ;  /* 0x0000000b08087212 */ /* 0x000fe200078e3cff */
[----:B------:R-:W-:Y:S01]  /*c5f0*/  BAR.SYNC.DEFER_BLOCKING 0x0 ;  /* 0x0000000000007b1d */ /* 0x000fe20000010000 */
[----:B------:R-:W-:Y:S01]  /*c600*/  LOP3.LUT P6, RZ, R16, 0x4, RZ, 0xc0, !PT ;  /* 0x0000000410ff7812 */ /* 0x000fe200078cc0ff */
[----:B------:R-:W-:-:S02]  /*c610*/  IMAD.IADD R226, R2, 0x1, R9 ;  /* 0x0000000102e27824 */ /* 0x000fc400078e0209 */
[----:B------:R-:W-:Y:S01]  /*c620*/  IMAD R225, R21, 0x200, R8 ;  /* 0x0000020015e17824 */ /* 0x000fe200078e0208 */
[----:B------:R-:W-:Y:S01]  /*c630*/  SEL R8, RZ, 0x2, P5 ;  /* 0x00000002ff087807 */ /* 0x000fe20002800000 */
[----:B------:R-:W-:Y:S02]  /*c640*/  IMAD.SHL.U32 R226, R226, 0x2, RZ ;  /* 0x00000002e2e27824 */ /* 0x000fe400078e00ff */
[----:B------:R-:W-:Y:S01]  /*c650*/  IMAD.SHL.U32 R225, R225, 0x2, RZ ;  /* 0x00000002e1e17824 */ /* 0x000fe200078e00ff */
[----:B------:R-:W-:Y:S01]  /*c660*/  IADD3 R8, R10, R8, R19 ;  /* 0x000000080a087210 */ /* 0x000fe20007ffe013 */
[----:B------:R-:W-:Y:S01]  /*c670*/  IMAD R9, R20, c[0x0][0x208], RZ ;  /* 0x0000820014097a24 */ /* 0x000fe200078e02ff */
[----:B------:R-:W-:Y:S01]  /*c680*/  LEA R10, P0, R14, R230, 0x5 ;  /* 0x000000e60e0a7211 */ /* 0x000fe200078028ff */
[--C-:B------:R-:W-:Y:S01]  /*c690*/  IMAD R222, R0, 0x2, R226.reuse ;  /* 0x0000000200de7824 */ /* 0x100fe200078e02e2 */
[C---:B------:R-:W-:Y:S01]  /*c6a0*/  IADD3 R12, R225.reuse, 0xc080, RZ ;  /* 0x0000c080e10c7810 */ /* 0x040fe20007ffe0ff */
[----:B------:R-:W-:Y:S01]  /*c6b0*/  IMAD R9, R18, c[0x0][0x20c], R9 ;  /* 0x0000830012097a24 */ /* 0x000fe200078e0209 */
[----:B------:R-:W-:Y:S01]  /*c6c0*/  IADD3 R224, R225, 0xc0a0, RZ ;  /* 0x0000c0a0e1e07810 */ /* 0x000fe20007ffe0ff */
[----:B------:R-:W-:Y:S01]  /*c6d0*/  IMAD R221, R5, 0x2, R226 ;  /* 0x0000000205dd7824 */ /* 0x000fe200078e02e2 */
[----:B------:R-:W-:Y:S01]  /*c6e0*/  @P1 IADD3 R224, R12, -0x20, RZ ;  /* 0xffffffe00ce01810 */ /* 0x000fe20007ffe0ff */
[----:B------:R-:W-:Y:S01]  /*c6f0*/  IMAD.IADD R9, R15, 0x1, R9 ;  /* 0x000000010f097824 */ /* 0x000fe200078e0209 */
[----:B------:R-:W-:Y:S01]  /*c700*/  ISETP.LE.OR P1, PT, R52, R17, P2 ;  /* 0x000000113400720c */ /* 0x000fe20001723670 */
[----:B------:R-:W-:-:S02]  /*c710*/  IMAD R219, R5, 0x2, R222 ;  /* 0x0000000205db7824 */ /* 0x000fc400078e02de */
[----:B------:R-:W-:Y:S01]  /*c720*/  IMAD R218, R0, 0x2, R223 ;  /* 0x0000000200da7824 */ /* 0x000fe200078e02df */
[----:B------:R-:W-:Y:S01]  /*c730*/  LEA.HI.X R11, R14, R229, R9, 0x5, P0 ;  /* 0x000000e50e0b7211 */ /* 0x000fe200000f2c09 */
[----:B---3--:R-:W-:Y:S01]  /*c740*/  LDSM.16.M88.4 R24, [R226+0x10080] ;  /* 0x01008000e218783b */ /* 0x008fe20000000200 */
[----:B------:R-:W-:Y:S01]  /*c750*/  SEL R9, RZ, 0x8, P3 ;  /* 0x00000008ff097807 */ /* 0x000fe20001800000 */
[C---:B------:R-:W-:Y:S01]  /*c760*/  IMAD R217, R5.reuse, 0x2, R223 ;  /* 0x0000000205d97824 */ /* 0x040fe200078e02df */
[C---:B------:R-:W-:Y:S01]  /*c770*/  LEA R40, P0, R10.reuse, c[0x0][0x1f8], 0x1 ;  /* 0x00007e000a287a11 */ /* 0x040fe200078008ff */
[----:B------:R-:W1:Y:S01]  /*c780*/  LDSM.16.M88.4 R28, [R225+0xc080] ;  /* 0x00c08000e11c783b */ /* 0x000e620000000200 */
[----:B------:R-:W-:Y:S02]  /*c790*/  IMAD R216, R5, 0x2, R218 ;  /* 0x0000000205d87824 */ /* 0x000fe400078e02da */
[----:B------:R-:W-:Y:S01]  /*c7a0*/  IMAD.IADD R8, R9, 0x1, R8 ;  /* 0x0000000109087824 */ /* 0x000fe200078e0208 */
[----:B------:R-:W-:Y:S01]  /*c7b0*/  LEA.HI.X R41, R10, c[0x0][0x1fc], R11, 0x1, P0 ;  /* 0x00007f000a297a11 */ /* 0x000fe200000f0c0b */
[----:B------:R-:W-:Y:S01]  /*c7c0*/  IMAD.MOV.U32 R9, RZ, RZ, 0x40 ;  /* 0x00000040ff097424 */ /* 0x000fe200078e00ff */
[----:B----4-:R-:W-:Y:S02]  /*c7d0*/  LDSM.16.M88.4 R12, [R222+0x10080] ;  /* 0x01008000de0c783b */ /* 0x010fe40000000200 */
[----:B------:R-:W-:-:S02]  /*c7e0*/  LOP3.LUT P0, RZ, R8, 0x8, RZ, 0xc0, !PT ;  /* 0x0000000808ff7812 */ /* 0x000fc4000780c0ff */
[----:B------:R-:W2:Y:S01]  /*c7f0*/  LDSM.16.M88.4 R20, [R224] ;  /* 0x00000000e014783b */ /* 0x000ea20000000200 */
[----:B------:R-:W-:Y:S02]  /*c800*/  SEL R3, R9, 0xffffffc0, !P6 ;  /* 0xffffffc009037807 */ /* 0x000fe40007000000 */
[----:B------:R-:W-:Y:S01]  /*c810*/  LOP3.LUT P6, RZ, R8, 0x2, RZ, 0xc0, !PT ;  /* 0x0000000208ff7812 */ /* 0x000fe200078cc0ff */
[----:B------:R-:W3:Y:S01]  /*c820*/  LDSM.16.M88.4 R44, [R225+0xc880] ;  /* 0x00c88000e12c783b */ /* 0x000ee20000000200 */
[CC--:B------:R-:W-:Y:S01]  /*c830*/  ISETP.LE.OR P0, PT, R52.reuse, R17.reuse, !P0 ;  /* 0x000000113400720c */ /* 0x0c0fe20004703670 */
[----:B------:R-:W-:Y:S01]  /*c840*/  IMAD.IADD R220, R225, 0x1, R3 ;  /* 0x00000001e1dc7824 */ /* 0x000fe200078e0203 */
[----:B------:R-:W-:Y:S01]  /*c850*/  ISETP.LE.OR P6, PT, R52, R17, !P6 ;  /* 0x000000113400720c */ /* 0x000fe200077c3670 */
[----:B------:R-:W-:Y:S01]  /*c860*/  LDSM.16.M88.4 R32, [R224+0x800] ;  /* 0x00080000e020783b */ /* 0x000fe20000000200 */
[----:B------:R-:W-:-:S03]  /*c870*/  IMAD.IADD R214, R3, 0x1, R224 ;  /* 0x0000000103d67824 */ /* 0x000fc600078e02e0 */
[----:B------:R-:W-:Y:S01]  /*c880*/  @!PT LDS RZ, [RZ] ;  /* 0x00000000fffff984 */ /* 0x000fe20000000800 */
[----:B------:R-:W-:Y:S01]  /*c890*/  @!PT LDS RZ, [RZ] ;  /* 0x00000000fffff984 */ /* 0x000fe20000000800 */
[----:B------:R-:W-:Y:S01]  /*c8a0*/  @!PT LDS RZ, [RZ] ;  /* 0x00000000fffff984 */ /* 0x000fe20000000800 */
[----:B------:R3:W-:Y:S01]  /*c8b0*/  LDGSTS.E.BYPASS.LTC128B.128 [R232+0x8080], [R40.64], !P1 ;  /* 0x0808000028e87fae */ /* 0x0007e2000c901d4a */
[----:B------:R-:W-:-:S04]  /*c8c0*/  LOP3.LUT P1, RZ, R8, 0x4, RZ, 0xc0, !PT ;  /* 0x0000000408ff7812 */ /* 0x000fc8000782c0ff */
[----:B------:R-:W-:-:S03]  /*c8d0*/  ISETP.LE.OR P1, PT, R52, R17, !P1 ;  /* 0x000000113400720c */ /* 0x000fc60004f23670 */
[----:B------:R3:W-:Y:S01]  /*c8e0*/  LDGSTS.E.BYPASS.LTC128B.128 [R232+0x9080], [R40.64+0x80], !P6 ;  /* 0x0908008028e87fae */ /* 0x0007e2000f101d4a */
[C---:B-1----:R-:W-:Y:S09]  /*c8f0*/  HMMA.16816.F32 R16, R24.reuse, R28, RZ ;  /* 0x0000001c1810723c */ /* 0x042ff200000018ff */
[----:B------:R3:W-:Y:S04]  /*c900*/  LDGSTS.E.BYPASS.LTC128B.128 [R232+0xa080], [R40.64+0x100], !P1 ;  /* 0x0a08010028e87fae */ /* 0x0007e8000c901d4a */
[----:B------:R3:W-:Y:S01]  /*c910*/  LDGSTS.E.BYPASS.LTC128B.128 [R232+0xb080], [R40.64+0x180], !P0 ;  /* 0x0b08018028e87fae */ /* 0x0007e2000c101d4a */
[----:B------:R-:W-:Y:S03]  /*c920*/  HMMA.16816.F32 R28, R24, R30, RZ ;  /* 0x0000001e181c723c */ /* 0x000fe600000018ff */
[----:B------:R-:W-:Y:S04]  /*c930*/  LDSM.16.M88.4 R56, [R221+0x10080] ;  /* 0x01008000dd38783b */ /* 0x000fe80000000200 */
[----:B------:R-:W1:Y:S04]  /*c940*/  LDSM.16.M88.4 R8, [R220+0xc080] ;  /* 0x00c08000dc08783b */ /* 0x000e680000000200 */
[----:B------:R-:W-:Y:S04]  /*c950*/  LDSM.16.M88.4 R36, [R219+0x10080] ;  /* 0x01008000db24783b */ /* 0x000fe80000000200 */
[----:B------:R-:W4:Y:S01]  /*c960*/  LDSM.16.M88.4 R48, [R214] ;  /* 0x00000000d630783b */ /* 0x000f220000000200 */
[----:B--2---:R-:W-:Y:S03]  /*c970*/  HMMA.16816.F32 R16, R12, R20, R16 ;  /* 0x000000140c10723c */ /* 0x004fe60000001810 */
[----:B------:R-:W2:Y:S04]  /*c980*/  LDSM.16.M88.4 R72, [R220+0xc880] ;  /* 0x00c88000dc48783b */ /* 0x000ea80000000200 */
[----:B------:R-:W-:Y:S01]  /*c990*/  LDSM.16.M88.4 R68, [R225+0xd080] ;  /* 0x00d08000e144783b */ /* 0x000fe20000000200 */
[C---:B---3--:R-:W-:Y:S03]  /*c9a0*/  HMMA.16816.F32 R40, R24.reuse, R44, RZ ;  /* 0x0000002c1828723c */ /* 0x048fe600000018ff */
[----:B------:R-:W-:Y:S04]  /*c9b0*/  LDSM.16.M88.4 R60, [R214+0x800] ;  /* 0x00080000d63c783b */ /* 0x000fe80000000200 */
[----:B------:R-:W0:Y:S01]  /*c9c0*/  LDGDEPBAR ;  /* 0x00000000000079af */ /* 0x000e220000000000 */
[----:B------:R-:W-:Y:S03]  /*c9d0*/  HMMA.16816.F32 R24, R24, R46, RZ ;  /* 0x0000002e1818723c */ /* 0x000fe600000018ff */
[----:B------:R-:W-:Y:S05]  /*c9e0*/  LDSM.16.M88.4 R44, [R224+0x1000] ;  /* 0x00100000e02c783b */ /* 0x000fea0000000200 */
[----:B------:R-:W-:Y:S01]  /*c9f0*/  HMMA.16816.F32 R28, R12, R22, R28 ;  /* 0x000000160c1c723c */ /* 0x000fe2000000181c */
[----:B------:R-:W3:Y:S07]  /*ca00*/  LDSM.16.M88.4 R20, [R226+0x14080] ;  /* 0x01408000e214783b */ /* 0x000eee0000000200 */
[----:B-1----:R-:W-:Y:S08]  /*ca10*/  HMMA.16816.F32 R16, R56, R8, R16 ;  /* 0x000000083810723c */ /* 0x002ff00000001810 */
[C---:B------:R-:W-:Y:S08]  /*ca20*/  HMMA.16816.F32 R40, R12.reuse, R32, R40 ;  /* 0x000000200c28723c */ /* 0x040ff00000001828 */
[----:B------:R-:W-:Y:S01]  /*ca30*/  HMMA.16816.F32 R12, R12, R34, R24 ;  /* 0x000000220c0c723c */ /* 0x000fe20000001818 */
[----:B------:R-:W-:Y:S04]  /*ca40*/  LDSM.16.M88.4 R24, [R221+0x14080] ;  /* 0x01408000dd18783b */ /* 0x000fe80000000200 */
[----:B------:R-:W-:Y:S03]  /*ca50*/  LDSM.16.M88.4 R32, [R220+0xd080] ;  /* 0x00d08000dc20783b */ /* 0x000fe60000000200 */
[----:B------:R-:W-:Y:S01]  /*ca60*/  HMMA.16816.F32 R28, R56, R10, R28 ;  /* 0x0000000a381c723c */ /* 0x000fe2000000181c */
[----:B------:R-:W1:Y:S07]  /*ca70*/  LDSM.16.M88.4 R8, [R222+0x14080] ;  /* 0x01408000de08783b */ /* 0x000e6e0000000200 */
[----:B----4-:R-:W-:Y:S08]  /*ca80*/  HMMA.16816.F32 R16, R36, R48, R16 ;  /* 0x000000302410723c */ /* 0x010ff00000001810 */
[C---:B--2---:R-:W-:Y:S08]  /*ca90*/  HMMA.16816.F32 R40, R56.reuse, R72, R40 ;  /* 0x000000483828723c */ /* 0x044ff00000001828 */
[----:B------:R-:W-:Y:S01]  /*caa0*/  HMMA.16816.F32 R56, R56, R74, R12 ;  /* 0x0000004a3838723c */ /* 0x000fe2000000180c */
[----:B------:R-:W-:Y:S04]  /*cab0*/  LDSM.16.M88.4 R72, [R224+0x1800] ;  /* 0x00180000e048783b */ /* 0x000fe80000000200 */
[----:B------:R-:W-:Y:S03]  /*cac0*/  LDSM.16.M88.4 R12, [R219+0x14080] ;  /* 0x01408000db0c783b */ /* 0x000fe60000000200 */
[----:B------:R-:W-:Y:S01]  /*cad0*/  HMMA.16816.F32 R28, R36, R50, R28 ;  /* 0x00000032241c723c */ /* 0x000fe2000000181c */
[----:B------:R-:W2:Y:S07]  /*cae0*/  LDSM.16.M88.4 R48, [R225+0xd880] ;  /* 0x00d88000e130783b */ /* 0x000eae0000000200 */
[----:B---3--:R-:W-:Y:S08]  /*caf0*/  HMMA.16816.F32 R16, R20, R68, R16 ;  /* 0x000000441410723c */ /* 0x008ff00000001810 */
[C---:B------:R-:W-:Y:S08]  /*cb00*/  HMMA.16816.F32 R40, R36.reuse, R60, R40 ;  /* 0x0000003c2428723c */ /* 0x040ff00000001828 */
[----:B------:R-:W-:Y:S01]  /*cb10*/  HMMA.16816.F32 R56, R36, R62, R56 ;  /* 0x0000003e2438723c */ /* 0x000fe20000001838 */
[----:B------:R-:W-:Y:S04]  /*cb20*/  LDSM.16.M88.4 R60, [R220+0xd880] ;  /* 0x00d88000dc3c783b */ /* 0x000fe80000000200 */
[----:B------:R-:W-:Y:S03]  /*cb30*/  LDSM.16.M88.4 R36, [R226+0x18080] ;  /* 0x01808000e224783b */ /* 0x000fe60000000200 */
[----:B------:R-:W-:Y:S01]  /*cb40*/  HMMA.16816.F32 R28, R20, R70, R28 ;  /* 0x00000046141c723c */ /* 0x000fe2000000181c */
[----:B------:R-:W3:Y:S07]  /*cb50*/  LDSM.16.M88.4 R68, [R214+0x1000] ;  /* 0x00100000d644783b */ /* 0x000eee0000000200 */
[----:B-1----:R-:W-:Y:S08]  /*cb60*/  HMMA.16816.F32 R16, R8, R44, R16 ;  /* 0x0000002c0810723c */ /* 0x002ff00000001810 */
[C---:B--2---:R-:W-:Y:S08]  /*cb70*/  HMMA.16816.F32 R40, R20.reuse, R48, R40 ;  /* 0x000000301428723c */ /* 0x044ff00000001828 */
[----:B------:R-:W-:Y:S01]  /*cb80*/  HMMA.16816.F32 R56, R20, R50, R56 ;  /* 0x000000321438723c */ /* 0x000fe20000001838 */
[----:B------:R-:W-:Y:S04]  /*cb90*/  LDSM.16.M88.4 R48, [R214+0x1800] ;  /* 0x00180000d630783b */ /* 0x000fe80000000200 */
[----:B------:R-:W-:Y:S03]  /*cba0*/  LDSM.16.M88.4 R20, [R222+0x18080] ;  /* 0x01808000de14783b */ /* 0x000fe60000000200 */
[----:B------:R-:W-:Y:S01]  /*cbb0*/  HMMA.16816.F32 R28, R8, R46, R28 ;  /* 0x0000002e081c723c */ /* 0x000fe2000000181c */
[----:B------:R-:W1:Y:S07]  /*cbc0*/  LDSM.16.M88.4 R44, [R225+0xe080] ;  /* 0x00e08000e12c783b */ /* 0x000e6e0000000200 */
[----:B------:R-:W-:Y:S08]  /*cbd0*/  HMMA.16816.F32 R16, R24, R32, R16 ;  /* 0x000000201810723c */ /* 0x000ff00000001810 */
[C---:B------:R-:W-:Y:S08]  /*cbe0*/  HMMA.16816.F32 R40, R8.reuse, R72, R40 ;  /* 0x000000480828723c */ /* 0x040ff00000001828 */
        /* <DEDUP_REMOVED lines=19> */
[----:B--2---:R-:W-:Y:S08]  /*cd20*/  HMMA.16816.F32 R16, R20, R32, R16 ;  /* 0x000000201410723c */ /* 0x004ff00000001810 */
[C---:B------:R-:W-:Y:S08]  /*cd30*/  HMMA.16816.F32 R40, R36.reuse, R72, R40 ;  /* 0x000000482428723c */ /* 0x040ff00000001828 */
[----:B------:R-:W-:Y:S01]  /*cd40*/  HMMA.16816.F32 R56, R36, R74, R56 ;  /* 0x0000004a2438723c */ /* 0x000fe20000001838 */
[----:B------:R-:W-:Y:S04]  /*cd50*/  LDSM.16.M88.4 R36, [R222+0x1c080] ;  /* 0x01c08000de24783b */ /* 0x000fe80000000200 */
[----:B------:R-:W-:Y:S03]  /*cd60*/  LDSM.16.M88.4 R72, [R224+0x3000] ;  /* 0x00300000e048783b */ /* 0x000fe60000000200 */
[----:B------:R-:W-:Y:S01]  /*cd70*/  HMMA.16816.F32 R28, R20, R34, R28 ;  /* 0x00000022141c723c */ /* 0x000fe2000000181c */
[----:B------:R-:W2:Y:S07]  /*cd80*/  LDSM.16.M88.4 R32, [R220+0xe880] ;  /* 0x00e88000dc20783b */ /* 0x000eae0000000200 */
[----:B---3--:R-:W-:Y:S08]  /*cd90*/  HMMA.16816.F32 R16, R8, R68, R16 ;  /* 0x000000440810723c */ /* 0x008ff00000001810 */
[C---:B-1----:R-:W-:Y:S08]  /*cda0*/  HMMA.16816.F32 R40, R20.reuse, R44, R40 ;  /* 0x0000002c1428723c */ /* 0x042ff00000001828 */
[----:B------:R-:W-:Y:S01]  /*cdb0*/  HMMA.16816.F32 R56, R20, R46, R56 ;  /* 0x0000002e1438723c */ /* 0x000fe20000001838 */
[----:B------:R-:W-:Y:S04]  /*cdc0*/  LDSM.16.M88.4 R44, [R225+0xf880] ;  /* 0x00f88000e12c783b */ /* 0x000fe80000000200 */
[----:B------:R-:W-:Y:S03]  /*cdd0*/  LDSM.16.M88.4 R20, [R220+0xf080] ;  /* 0x00f08000dc14783b */ /* 0x000fe60000000200 */
[----:B------:R-:W-:Y:S01]  /*cde0*/  HMMA.16816.F32 R28, R8, R70, R28 ;  /* 0x00000046081c723c */ /* 0x000fe2000000181c */
[----:B------:R-:W1:Y:S07]  /*cdf0*/  LDSM.16.M88.4 R68, [R214+0x2800] ;  /* 0x00280000d644783b */ /* 0x000e6e0000000200 */
[----:B------:R-:W-:Y:S08]  /*ce00*/  HMMA.16816.F32 R16, R60, R24, R16 ;  /* 0x000000183c10723c */ /* 0x000ff00000001810 */
[C---:B--2---:R-:W-:Y:S08]  /*ce10*/  HMMA.16816.F32 R40, R8.reuse, R32, R40 ;  /* 0x000000200828723c */ /* 0x044ff00000001828 */
[----:B------:R-:W-:Y:S01]  /*ce20*/  HMMA.16816.F32 R56, R8, R34, R56 ;  /* 0x000000220838723c */ /* 0x000fe20000001838 */
[----:B------:R-:W-:Y:S04]  /*ce30*/  LDSM.16.M88.4 R32, [R224+0x3800] ;  /* 0x00380000e020783b */ /* 0x000fe80000000200 */
[----:B------:R-:W-:Y:S03]  /*ce40*/  LDSM.16.M88.4 R8, [R214+0x3000] ;  /* 0x00300000d608783b */ /* 0x000fe60000000200 */
[----:B------:R-:W-:Y:S01]  /*ce50*/  HMMA.16816.F32 R28, R60, R26, R28 ;  /* 0x0000001a3c1c723c */ /* 0x000fe2000000181c */
[----:B------:R-:W2:Y:S07]  /*ce60*/  LDSM.16.M88.4 R24, [R221+0x1c080] ;  /* 0x01c08000dd18783b */ /* 0x000eae0000000200 */
[----:B------:R-:W-:Y:S08]  /*ce70*/  HMMA.16816.F32 R16, R48, R12, R16 ;  /* 0x0000000c3010723c */ /* 0x000ff00000001810 */
[C---:B-1----:R-:W-:Y:S08]  /*ce80*/  HMMA.16816.F32 R40, R60.reuse, R68, R40 ;  /* 0x000000443c28723c */ /* 0x042ff00000001828 */
[----:B------:R-:W-:Y:S08]  /*ce90*/  HMMA.16816.F32 R56, R60, R70, R56 ;  /* 0x000000463c38723c */ /* 0x000ff00000001838 */
[----:B------:R-:W-:Y:S01]  /*cea0*/  HMMA.16816.F32 R28, R48, R14, R28 ;  /* 0x0000000e301c723c */ /* 0x000fe2000000181c */
[----:B------:R-:W1:Y:S07]  /*ceb0*/  LDSM.16.M88.4 R12, [R219+0x1c080] ;  /* 0x01c08000db0c783b */ /* 0x000e6e0000000200 */
[----:B------:R-:W-:Y:S08]  /*cec0*/  HMMA.16816.F32 R16, R36, R72, R16 ;  /* 0x000000482410723c */ /* 0x000ff00000001810 */
[C---:B------:R-:W-:Y:S01]  /*ced0*/  HMMA.16816.F32 R60, R48.reuse, R44, R40 ;  /* 0x0000002c303c723c */ /* 0x040fe20000001828 */
[----:B------:R-:W3:Y:S07]  /*cee0*/  LDSM.16.M88.4 R40, [R220+0xf880] ;  /* 0x00f88000dc28783b */ /* 0x000eee0000000200 */
[----:B------:R-:W-:Y:S08]  /*cef0*/  HMMA.16816.F32 R56, R48, R46, R56 ;  /* 0x0000002e3038723c */ /* 0x000ff00000001838 */
[----:B------:R-:W-:Y:S08]  /*cf00*/  HMMA.16816.F32 R28, R36, R74, R28 ;  /* 0x0000004a241c723c */ /* 0x000ff0000000181c */
[----:B--2---:R-:W-:Y:S08]  /*cf10*/  HMMA.16816.F32 R16, R24, R20, R16 ;  /* 0x000000141810723c */ /* 0x004ff00000001810 */
[C---:B------:R-:W-:Y:S08]  /*cf20*/  HMMA.16816.F32 R60, R36.reuse, R32, R60 ;  /* 0x00000020243c723c */ /* 0x040ff0000000183c */
[----:B------:R-:W-:Y:S08]  /*cf30*/  HMMA.16816.F32 R56, R36, R34, R56 ;  /* 0x000000222438723c */ /* 0x000ff00000001838 */
[----:B------:R-:W-:Y:S01]  /*cf40*/  HMMA.16816.F32 R28, R24, R22, R28 ;  /* 0x00000016181c723c */ /* 0x000fe2000000181c */
[----:B------:R-:W2:Y:S01]  /*cf50*/  LDSM.16.M88.4 R20, [R214+0x3800] ;  /* 0x00380000d614783b */ /* 0x000ea20000000200 */
[----:B------:R-:W-:-:S06]  /*cf60*/  DEPBAR.LE SB0, 0x0 ;  /* 0x000080000000791a */ /* 0x000fcc0000000000 */
[----:B-1----:R-:W-:Y:S08]  /*cf70*/  HMMA.16816.F32 R16, R12, R8, R16 ;  /* 0x000000080c10723c */ /* 0x002ff00000001810 */
[C---:B---3--:R-:W-:Y:S08]  /*cf80*/  HMMA.16816.F32 R60, R24.reuse, R40, R60 ;  /* 0x00000028183c723c */ /* 0x048ff0000000183c */
[----:B------:R-:W-:Y:S08]  /*cf90*/  HMMA.16816.F32 R56, R24, R42, R56 ;  /* 0x0000002a1838723c */ /* 0x000ff00000001838 */
[----:B------:R-:W-:Y:S01]  /*cfa0*/  HMMA.16816.F32 R28, R12, R10, R28 ;  /* 0x0000000a0c1c723c */ /* 0x000fe2000000181c */
[----:B------:R-:W-:Y:S01]  /*cfb0*/  FMUL.FTZ R8, R17, c[0x0][0x320] ;  /* 0x0000c80011087a20 */ /* 0x000fe20000410000 */
[----:B------:R-:W-:Y:S01]  /*cfc0*/  LOP3.LUT R17, R6, 0xffffffe0, RZ, 0xc0, !PT ;  /* 0xffffffe006117812 */ /* 0x000fe200078ec0ff */
[----:B------:R-:W-:-:S02]  /*cfd0*/  FMUL.FTZ R3, R16, c[0x0][0x320] ;  /* 0x0000c80010037a20 */ /* 0x000fc40000410000 */
[----:B------:R-:W-:Y:S02]  /*cfe0*/  FMUL.FTZ R9, R18, c[0x0][0x320] ;  /* 0x0000c80012097a20 */ /* 0x000fe40000410000 */
[----:B------:R-:W-:Y:S01]  /*cff0*/  IMAD.IADD R64, R64, 0x1, -R17 ;  /* 0x0000000140407824 */ /* 0x000fe200078e0a11 */
[----:B------:R-:W-:Y:S01]  /*d000*/  MUFU.TANH R8, R8 ;  /* 0x0000000800087308 */ /* 0x000fe20000002400 */
[----:B--2---:R-:W-:Y:S01]  /*d010*/  HMMA.16816.F32 R60, R12, R20, R60 ;  /* 0x000000140c3c723c */ /* 0x004fe2000000183c */
[----:B------:R-:W-:Y:S02]  /*d020*/  FMUL.FTZ R10, R19, c[0x0][0x320] ;  /* 0x0000c800130a7a20 */ /* 0x000fe40000410000 */
[----:B------:R-:W-:-:S04]  /*d030*/  SHF.R.S32.HI R17, RZ, 0x1f, R64 ;  /* 0x0000001fff117819 */ /* 0x000fc80000011440 */
[----:B------:R-:W-:Y:S01]  /*d040*/  MUFU.TANH R3, R3 ;  /* 0x0000000300037308 */ /* 0x000fe20000002400 */
[----:B------:R-:W-:Y:S07]  /*d050*/  HMMA.16816.F32 R56, R12, R22, R56 ;  /* 0x000000160c38723c */ /* 0x000fee0000001838 */
[----:B------:R-:W-:Y:S01]  /*d060*/  LEA.HI R13, R17, R64, RZ, 0x2 ;  /* 0x00000040110d7211 */ /* 0x000fe200078f10ff */
[----:B------:R-:W1:Y:S01]  /*d070*/  MUFU.TANH R9, R9 ;  /* 0x0000000900097308 */ /* 0x000e620000002400 */
[----:B------:R-:W-:-:S02]  /*d080*/  FMUL.FTZ R11, R28, c[0x0][0x320] ;  /* 0x0000c8001c0b7a20 */ /* 0x000fc40000410000 */
[----:B------:R-:W-:Y:S01]  /*d090*/  LOP3.LUT R13, R13, 0x7ffffffc, RZ, 0xc0, !PT ;  /* 0x7ffffffc0d0d7812 */ /* 0x000fe200078ec0ff */
[----:B------:R-:W-:Y:S02]  /*d0a0*/  FMUL.FTZ R16, R29, c[0x0][0x320] ;  /* 0x0000c8001d107a20 */ /* 0x000fe40000410000 */
[----:B------:R-:W-:Y:S02]  /*d0b0*/  FMUL.FTZ R18, R30, c[0x0][0x320] ;  /* 0x0000c8001e127a20 */ /* 0x000fe40000410000 */
[----:B------:R-:W-:Y:S01]  /*d0c0*/  IMAD.IADD R13, R64, 0x1, -R13 ;  /* 0x00000001400d7824 */ /* 0x000fe200078e0a0d */
[----:B------:R-:W2:Y:S01]  /*d0d0*/  MUFU.TANH R11, R11 ;  /* 0x0000000b000b7308 */ /* 0x000ea20000002400 */
[----:B------:R-:W-:Y:S02]  /*d0e0*/  FMUL.FTZ R17, R60, c[0x0][0x320] ;  /* 0x0000c8003c117a20 */ /* 0x000fe40000410000 */
[----:B------:R-:W-:Y:S02]  /*d0f0*/  IMAD R52, R13, -0x2, R52 ;  /* 0xfffffffe0d347824 */ /* 0x000fe400078e0234 */
[----:B------:R-:W-:-:S02]  /*d100*/  FMUL.FTZ R15, R61, c[0x0][0x320] ;  /* 0x0000c8003d0f7a20 */ /* 0x000fc40000410000 */
[----:B------:R-:W-:Y:S01]  /*d110*/  FMUL.FTZ R31, R31, c[0x0][0x320] ;  /* 0x0000c8001f1f7a20 */ /* 0x000fe20000410000 */
[----:B------:R-:W3:Y:S01]  /*d120*/  MUFU.TANH R10, R10 ;  /* 0x0000000a000a7308 */ /* 0x000ee20000002400 */
[----:B------:R-:W-:Y:S01]  /*d130*/  ISETP.GT.AND P0, PT, R52, RZ, PT ;  /* 0x000000ff3400720c */ /* 0x000fe20003f04270 */
[----:B------:R-:W-:Y:S01]  /*d140*/  FMUL.FTZ R14, R62, c[0x0][0x320] ;  /* 0x0000c8003e0e7a20 */ /* 0x000fe20000410000 */
[----:B------:R-:W-:Y:S01]  /*d150*/  ISETP.GT.AND P6, PT, R52, 0x8, PT ;  /* 0x000000083400780c */ /* 0x000fe20003fc4270 */
[----:B------:R-:W-:Y:S01]  /*d160*/  FMUL.FTZ R13, R56, c[0x0][0x320] ;  /* 0x0000c800380d7a20 */ /* 0x000fe20000410000 */
[----:B-1----:R-:W-:Y:S01]  /*d170*/  FSEL R19, R9, -INF , P0 ;  /* 0xff80000009137808 */ /* 0x002fe20000000000 */
[----:B------:R-:W-:Y:S01]  /*d180*/  FMUL.FTZ R57, R57, c[0x0][0x320] ;  /* 0x0000c80039397a20 */ /* 0x000fe20000410000 */
[----:B------:R-:W-:Y:S01]  /*d190*/  FSEL R3, R3, -INF , P0 ;  /* 0xff80000003037808 */ /* 0x000fe20000000000 */
[----:B------:R-:W1:Y:S01]  /*d1a0*/  MUFU.TANH R16, R16 ;  /* 0x0000001000107308 */ /* 0x000e620000002400 */
[C---:B------:R-:W-:Y:S01]  /*d1b0*/  ISETP.GT.AND P0, PT, R52.reuse, 0x1, PT ;  /* 0x000000013400780c */ /* 0x040fe20003f04270 */
[----:B------:R-:W-:Y:S01]  /*d1c0*/  FMUL.FTZ R12, R63, c[0x0][0x320] ;  /* 0x0000c8003f0c7a20 */ /* 0x000fe20000410000 */
[----:B------:R-:W-:Y:S01]  /*d1d0*/  ISETP.GT.AND P1, PT, R52, 0x9, PT ;  /* 0x000000093400780c */ /* 0x000fe20003f24270 */
[----:B------:R-:W-:Y:S01]  /*d1e0*/  FMUL.FTZ R58, R58, c[0x0][0x320] ;  /* 0x0000c8003a3a7a20 */ /* 0x000fe20000410000 */
[----:B------:R-:W-:Y:S01]  /*d1f0*/  FSEL R21, R8, -INF , P0 ;  /* 0xff80000008157808 */ /* 0x000fe20000000000 */
[----:B------:R-:W-:Y:S01]  /*d200*/  FMUL.FTZ R59, R59, c[0x0][0x320] ;  /* 0x0000c8003b3b7a20 */ /* 0x000fe20000410000 */
[----:B--2---:R-:W-:Y:S01]  /*d210*/  FSEL R23, R11, -INF , P6 ;  /* 0xff8000000b177808 */ /* 0x004fe20003000000 */
[----:B------:R-:W2:Y:S01]  /*d220*/  MUFU.TANH R18, R18 ;  /* 0x0000001200127308 */ /* 0x000ea20000002400 */
[----:B------:R-:W-:-:S02]  /*d230*/  FMNMX.FTZ R8, R3, R21, !PT ;  /* 0x0000001503087209 */ /* 0x000fc40007810000 */
[----:B---3--:R-:W-:Y:S02]  /*d240*/  FSEL R20, R10, -INF , P0 ;  /* 0xff8000000a147808 */ /* 0x008fe40000000000 */
[----:B------:R-:W-:Y:S02]  /*d250*/  ISETP.GT.AND P0, PT, R52, 0x10, PT ;  /* 0x000000103400780c */ /* 0x000fe40003f04270 */
[----:B------:R-:W-:Y:S01]  /*d260*/  FMNMX.FTZ R8, R23, R8, !PT ;  /* 0x0000000817087209 */ /* 0x000fe20007810000 */
[----:B------:R-:W3:Y:S01]  /*d270*/  MUFU.TANH R17, R17 ;  /* 0x0000001100117308 */ /* 0x000ee20000002400 */
[----:B-1----:R-:W-:Y:S02]  /*d280*/  FSEL R9, R16, -INF , P1 ;  /* 0xff80000010097808 */ /* 0x002fe40000800000 */
[----:B------:R-:W-:Y:S02]  /*d290*/  FMNMX.FTZ R27, R19, R20, !PT ;  /* 0x00000014131b7209 */ /* 0x000fe40007810000 */
[----:B------:R-:W-:-:S03]  /*d2a0*/  FMNMX.FTZ R8, R9, R8, !PT ;  /* 0x0000000809087209 */ /* 0x000fc60007810000 */
[----:B------:R-:W1:Y:S01]  /*d2b0*/  MUFU.TANH R6, R31 ;  /* 0x0000001f00067308 */ /* 0x000e620000002400 */
[----:B--2---:R-:W-:Y:S02]  /*d2c0*/  FSEL R18, R18, -INF , P6 ;  /* 0xff80000012127808 */ /* 0x004fe40003000000 */
[----:B------:R-:W-:Y:S02]  /*d2d0*/  ISETP.GT.AND P6, PT, R52, 0x11, PT ;  /* 0x000000113400780c */ /* 0x000fe40003fc4270 */
[----:B------:R-:W-:-:S03]  /*d2e0*/  FMNMX.FTZ R27, R18, R27, !PT ;  /* 0x0000001b121b7209 */ /* 0x000fc60007810000 */
[----:B------:R-:W2:Y:S01]  /*d2f0*/  MUFU.TANH R15, R15 ;  /* 0x0000000f000f7308 */ /* 0x000ea20000002400 */
[----:B---3--:R-:W-:-:S04]  /*d300*/  FSEL R17, R17, -INF , P0 ;  /* 0xff80000011117808 */ /* 0x008fc80000000000 */
[----:B------:R-:W-:-:S03]  /*d310*/  FMNMX.FTZ R8, R17, R8, !PT ;  /* 0x0000000811087209 */ /* 0x000fc60007810000 */
[----:B------:R-:W3:Y:S01]  /*d320*/  MUFU.TANH R14, R14 ;  /* 0x0000000e000e7308 */ /* 0x000ee20000002400 */
[----:B-1----:R-:W-:Y:S02]  /*d330*/  FSEL R6, R6, -INF , P1 ;  /* 0xff80000006067808 */ /* 0x002fe40000800000 */
[----:B------:R-:W-:Y:S02]  /*d340*/  ISETP.GT.AND P1, PT, R52, 0x18, PT ;  /* 0x000000183400780c */ /* 0x000fe40003f24270 */
[----:B------:R-:W-:-:S03]  /*d350*/  FMNMX.FTZ R27, R6, R27, !PT ;  /* 0x0000001b061b7209 */ /* 0x000fc60007810000 */
[----:B------:R-:W1:Y:S01]  /*d360*/  MUFU.TANH R13, R13 ;  /* 0x0000000d000d7308 */ /* 0x000e620000002400 */
[----:B--2---:R-:W-:-:S04]  /*d370*/  FSEL R15, R15, -INF , P6 ;  /* 0xff8000000f0f7808 */ /* 0x004fc80003000000 */
[----:B------:R-:W-:-:S03]  /*d380*/  FMNMX.FTZ R8, R15, R8, !PT ;  /* 0x000000080f087209 */ /* 0x000fc60007810000 */
[----:B------:R-:W2:Y:S01]  /*d390*/  MUFU.TANH R11, R57 ;  /* 0x00000039000b7308 */ /* 0x000ea20000002400 */
[----:B---3--:R-:W-:Y:S01]  /*d3a0*/  FSEL R14, R14, -INF , P0 ;  /* 0xff8000000e0e7808 */ /* 0x008fe20000000000 */
[----:B------:R-:W-:Y:S01]  /*d3b0*/  BAR.SYNC.DEFER_BLOCKING 0x0 ;  /* 0x0000000000007b1d */ /* 0x000fe20000010000 */
[----:B------:R-:W-:Y:S02]  /*d3c0*/  ISETP.GT.AND P0, PT, R52, 0x19, PT ;  /* 0x000000193400780c */ /* 0x000fe40003f04270 */
[----:B------:R-:W-:Y:S02]  /*d3d0*/  FMNMX.FTZ R27, R14, R27, !PT ;  /* 0x0000001b0e1b7209 */ /* 0x000fe40007810000 */
[----:B-1----:R-:W-:Y:S01]  /*d3e0*/  FSEL R13, R13, -INF , P1 ;  /* 0xff8000000d0d7808 */ /* 0x002fe20000800000 */
[----:B------:R-:W1:Y:S03]  /*d3f0*/  MUFU.TANH R12, R12 ;  /* 0x0000000c000c7308 */ /* 0x000e660000002400 */
[----:B------:R-:W-:-:S02]  /*d400*/  FMNMX.FTZ R8, R13, R8, !PT ;  /* 0x000000080d087209 */ /* 0x000fc40007810000 */
[----:B--2---:R-:W-:-:S03]  /*d410*/  FSEL R11, R11, -INF , P0 ;  /* 0xff8000000b0b7808 */ /* 0x004fc60000000000 */
[----:B------:R-:W2:Y:S01]  /*d420*/  MUFU.TANH R10, R58 ;  /* 0x0000003a000a7308 */ /* 0x000ea20000002400 */
[----:B------:R-:W-:-:S05]  /*d430*/  FMNMX.FTZ R25, R11, R8, !PT ;  /* 0x000000080b197209 */ /* 0x000fca0007810000 */
[----:B------:R-:W3:Y:S02]  /*d440*/  SHFL.BFLY PT, R16, R25, 0x2, 0x1f ;  /* 0x0c401f0019107f89 */ /* 0x000ee400000e0000 */
[----:B------:R-:W4:Y:S01]  /*d450*/  MUFU.TANH R8, R59 ;  /* 0x0000003b00087308 */ /* 0x000f220000002400 */
[----:B-1----:R-:W-:-:S04]  /*d460*/  FSEL R12, R12, -INF , P6 ;  /* 0xff8000000c0c7808 */ /* 0x002fc80003000000 */
[----:B------:R-:W-:Y:S02]  /*d470*/  FMNMX.FTZ R27, R12, R27, !PT ;  /* 0x0000001b0c1b7209 */ /* 0x000fe40007810000 */
[----:B--2---:R-:W-:-:S04]  /*d480*/  FSEL R10, R10, -INF , P1 ;  /* 0xff8000000a0a7808 */ /* 0x004fc80000800000 */
[----:B------:R-:W-:Y:S02]  /*d490*/  FMNMX.FTZ R27, R10, R27, !PT ;  /* 0x0000001b0a1b7209 */ /* 0x000fe40007810000 */
[----:B----4-:R-:W-:Y:S02]  /*d4a0*/  FSEL R8, R8, -INF , P0 ;  /* 0xff80000008087808 */ /* 0x010fe40000000000 */
[----:B------:R-:W-:Y:S02]  /*d4b0*/  ISETP.GE.AND P0, PT, R55, 0x21, PT ;  /* 0x000000213700780c */ /* 0x000fe40003f06270 */
[----:B------:R-:W-:Y:S02]  /*d4c0*/  FMNMX.FTZ R27, R8, R27, !PT ;  /* 0x0000001b081b7209 */ /* 0x000fe40007810000 */
[----:B---3--:R-:W-:-:S03]  /*d4d0*/  FMNMX.FTZ R24, R25, R16, !PT ;  /* 0x0000001019187209 */ /* 0x008fc60007810000 */
[----:B------:R-:W-:Y:S04]  /*d4e0*/  SHFL.BFLY PT, R16, R27, 0x2, 0x1f ;  /* 0x0c401f001b107f89 */ /* 0x000fe800000e0000 */
[----:B------:R-:W1:Y:S02]  /*d4f0*/  SHFL.BFLY PT, R25, R24, 0x1, 0x1f ;  /* 0x0c201f0018197f89 */ /* 0x000e6400000e0000 */
[----:B------:R-:W-:Y:S01]  /*d500*/  @P0 LEA.HI.SX32 R26, R149, 0xfffffffe, 0x1b ;  /* 0xfffffffe951a0811 */ /* 0x000fe200078fdaff */
[----:B------:R-:W-:Y:S02]  /*d510*/  @P0 IMAD.MOV.U32 R28, RZ, RZ, R234 ;  /* 0x000000ffff1c0224 */ /* 0x000fe400078e00ea */
[----:B------:R-:W-:Y:S02]  /*d520*/  @P0 IMAD.MOV.U32 R29, RZ, RZ, R237 ;  /* 0x000000ffff1d0224 */ /* 0x000fe400078e00ed */
[----:B------:R-:W-:Y:S01]  /*d530*/  @P0 IMAD R4, R4, R26, RZ ;  /* 0x0000001a04040224 */ /* 0x000fe200078e02ff */
[----:B-1----:R-:W-:-:S02]  /*d540*/  FMNMX.FTZ R148, R24, R25, !PT ;  /* 0x0000001918947209 */ /* 0x002fc40007810000 */
[----:B------:R-:W-:Y:S02]  /*d550*/  FMNMX.FTZ R25, R16, R27, !PT ;  /* 0x0000001b10197209 */ /* 0x000fe40007810000 */
[C---:B------:R-:W-:Y:S01]  /*d560*/  FSETP.NEU.FTZ.AND P1, PT, R148.reuse, -INF , PT ;  /* 0xff8000009400780b */ /* 0x040fe20003f3d000 */
[----:B------:R-:W-:Y:S01]  /*d570*/  FMUL.FTZ R16, R148, c[0x0][0x2d0] ;  /* 0x0000b40094107a20 */ /* 0x000fe20000410000 */
[----:B------:R-:W-:Y:S01]  /*d580*/  @P0 SHF.R.S32.HI R24, RZ, 0x1f, R26 ;  /* 0x0000001fff180819 */ /* 0x000fe2000001141a */
[----:B------:R-:W1:Y:S01]  /*d590*/  SHFL.BFLY PT, R22, R25, 0x1, 0x1f ;  /* 0x0c201f0019167f89 */ /* 0x000e6200000e0000 */
[-C--:B------:R-:W-:Y:S02]  /*d5a0*/  @P0 IMAD.WIDE.U32 R26, R26, R7.reuse, R28 ;  /* 0x000000071a1a0225 */ /* 0x080fe400078e001c */
[----:B------:R-:W-:Y:S02]  /*d5b0*/  FSEL R16, R16, RZ, P1 ;  /* 0x000000ff10107208 */ /* 0x000fe40000800000 */
[----:B------:R-:W-:Y:S01]  /*d5c0*/  @P0 IMAD R4, R24, R7, R4 ;  /* 0x0000000718040224 */ /* 0x000fe200078e0204 */
[----:B------:R-:W-:-:S02]  /*d5d0*/  @P0 LEA R28, P1, R26, c[0x0][0x1c8], 0x1 ;  /* 0x000072001a1c0a11 */ /* 0x000fc400078208ff */
[----:B------:R-:W-:Y:S02]  /*d5e0*/  FFMA.FTZ R205, R3, c[0x0][0x2d0], -R16 ;  /* 0x0000b40003cd7a23 */ /* 0x000fe40000010810 */
[----:B------:R-:W-:Y:S02]  /*d5f0*/  @P0 IMAD.IADD R4, R27, 0x1, R4 ;  /* 0x000000011b040824 */ /* 0x000fe400078e0204 */
[--C-:B------:R-:W-:Y:S02]  /*d600*/  FFMA.FTZ R150, R21, c[0x0][0x2d0], -R16.reuse ;  /* 0x0000b40015967a23 */ /* 0x100fe40000010810 */
[----:B------:R-:W-:Y:S01]  /*d610*/  FFMA.FTZ R151, R23, c[0x0][0x2d0], -R16 ;  /* 0x0000b40017977a23 */ /* 0x000fe20000010810 */
[----:B------:R-:W-:Y:S01]  /*d620*/  @P0 LEA.HI.X R29, R26, c[0x0][0x1cc], R4, 0x1, P1 ;  /* 0x000073001a1d0a11 */ /* 0x000fe200008f0c04 */
[--C-:B------:R-:W-:Y:S01]  /*d630*/  FFMA.FTZ R4, R9, c[0x0][0x2d0], -R16.reuse ;  /* 0x0000b40009047a23 */ /* 0x100fe20000010810 */
[----:B------:R-:W-:Y:S01]  /*d640*/  MUFU.EX2 R205, R205 ;  /* 0x000000cd00cd7308 */ /* 0x000fe20000000800 */
[----:B------:R-:W-:-:S02]  /*d650*/  FFMA.FTZ R206, R17, c[0x0][0x2d0], -R16 ;  /* 0x0000b40011ce7a23 */ /* 0x000fc40000010810 */
[----:B------:R2:W-:Y:S01]  /*d660*/  @P0 LDGSTS.E.BYPASS.LTC128B.128 [R232+0xc080], [R28.64], !P2 ;  /* 0x0c0800001ce80fae */ /* 0x0005e2000d101d4a */
[--C-:B------:R-:W-:Y:S02]  /*d670*/  FFMA.FTZ R211, R15, c[0x0][0x2d0], -R16.reuse ;  /* 0x0000b4000fd37a23 */ /* 0x100fe40000010810 */
[--C-:B------:R-:W-:Y:S01]  /*d680*/  FFMA.FTZ R208, R13, c[0x0][0x2d0], -R16.reuse ;  /* 0x0000b4000dd07a23 */ /* 0x100fe20000010810 */
[----:B-1----:R-:W-:Y:S01]  /*d690*/  FMNMX.FTZ R3, R25, R22, !PT ;  /* 0x0000001619037209 */ /* 0x002fe20007810000 */
[----:B------:R2:W-:Y:S01]  /*d6a0*/  @P0 LDGSTS.E.BYPASS.LTC128B.128 [R232+0xd080], [R28.64+0x80], !P5 ;  /* 0x0d0800801ce80fae */ /* 0x0005e2000e901d4a */
[----:B------:R-:W-:Y:S01]  /*d6b0*/  MUFU.EX2 R0, R4 ;  /* 0x0000000400007308 */ /* 0x000fe20000000800 */
[----:B------:R-:W-:Y:S01]  /*d6c0*/  FFMA.FTZ R241, R11, c[0x0][0x2d0], -R16 ;  /* 0x0000b4000bf17a23 */ /* 0x000fe20000010810 */
[C---:B------:R-:W-:Y:S01]  /*d6d0*/  FSETP.NEU.FTZ.AND P1, PT, R3.reuse, -INF , PT ;  /* 0xff8000000300780b */ /* 0x040fe20003f3d000 */
[----:B------:R-:W-:Y:S01]  /*d6e0*/  FMUL.FTZ R2, R3, c[0x0][0x2d0] ;  /* 0x0000b40003027a20 */ /* 0x000fe20000410000 */
[----:B------:R2:W-:Y:S04]  /*d6f0*/  @P0 LDGSTS.E.BYPASS.LTC128B.128 [R232+0xe080], [R28.64+0x100], !P4 ;  /* 0x0e0801001ce80fae */ /* 0x0005e8000e101d4a */
[----:B------:R-:W-:Y:S01]  /*d700*/  FSEL R9, R2, RZ, P1 ;  /* 0x000000ff02097208 */ /* 0x000fe20000800000 */
[----:B------:R2:W-:Y:S01]  /*d710*/  @P0 LDGSTS.E.BYPASS.LTC128B.128 [R232+0xf080], [R28.64+0x180], !P3 ;  /* 0x0f0801801ce80fae */ /* 0x0005e2000d901d4a */
[----:B------:R-:W1:Y:S03]  /*d720*/  MUFU.EX2 R150, R150 ;  /* 0x0000009600967308 */ /* 0x000e660000000800 */
[----:B------:R-:W3:Y:S01]  /*d730*/  LDSM.16.MT88.4 R140, [R223+0x8080] ;  /* 0x00808000df8c783b */ /* 0x000ee20000004200 */
[----:B------:R-:W-:-:S02]  /*d740*/  FFMA.FTZ R2, R6, c[0x0][0x2d0], -R9 ;  /* 0x0000b40006027a23 */ /* 0x000fc40000010809 */
[--C-:B------:R-:W-:Y:S01]  /*d750*/  FFMA.FTZ R209, R19, c[0x0][0x2d0], -R9.reuse ;  /* 0x0000b40013d17a23 */ /* 0x100fe20000010809 */
[----:B------:R-:W4:Y:S01]  /*d760*/  LDSM.16.MT88.4 R132, [R218+0x8080] ;  /* 0x00808000da84783b */ /* 0x000f220000004200 */
[--C-:B------:R-:W-:Y:S01]  /*d770*/  FFMA.FTZ R204, R20, c[0x0][0x2d0], -R9.reuse ;  /* 0x0000b40014cc7a23 */ /* 0x100fe20000010809 */
[----:B------:R-:W5:Y:S01]  /*d780*/  MUFU.EX2 R151, R151 ;  /* 0x0000009700977308 */ /* 0x000f620000000800 */
[--C-:B------:R-:W-:Y:S01]  /*d790*/  FFMA.FTZ R207, R18, c[0x0][0x2d0], -R9.reuse ;  /* 0x0000b40012cf7a23 */ /* 0x100fe20000010809 */
[----:B------:R-:W2:Y:S01]  /*d7a0*/  LDSM.16.MT88.4 R24, [R217+0x8080] ;  /* 0x00808000d918783b */ /* 0x000ea20000004200 */
[--C-:B------:R-:W-:Y:S02]  /*d7b0*/  FFMA.FTZ R210, R14, c[0x0][0x2d0], -R9.reuse ;  /* 0x0000b4000ed27a23 */ /* 0x100fe40000010809 */
[--C-:B------:R-:W-:Y:S01]  /*d7c0*/  FFMA.FTZ R213, R12, c[0x0][0x2d0], -R9.reuse ;  /* 0x0000b4000cd57a23 */ /* 0x100fe20000010809 */
[----:B------:R-:W2:Y:S01]  /*d7d0*/  LDSM.16.MT88.4 R32, [R216+0x8080] ;  /* 0x00808000d820783b */ /* 0x000ea20000004200 */
[--C-:B------:R-:W-:Y:S01]  /*d7e0*/  FFMA.FTZ R212, R10, c[0x0][0x2d0], -R9.reuse ;  /* 0x0000b4000ad47a23 */ /* 0x100fe20000010809 */
[----:B------:R-:W-:Y:S01]  /*d7f0*/  MUFU.EX2 R209, R209 ;  /* 0x000000d100d17308 */ /* 0x000fe20000000800 */
[----:B------:R-:W-:Y:S01]  /*d800*/  FFMA.FTZ R239, R8, c[0x0][0x2d0], -R9 ;  /* 0x0000b40008ef7a23 */ /* 0x000fe20000010809 */
[----:B------:R-:W2:Y:S01]  /*d810*/  LDSM.16.MT88.4 R40, [R223+0x9080] ;  /* 0x00908000df28783b */ /* 0x000ea20000004200 */
[----:B-1----:R-:W-:Y:S01]  /*d820*/  F2FP.PACK_AB R128, R150, R205 ;  /* 0x000000cd9680723e */ /* 0x002fe200000000ff */
[----:B------:R-:W-:-:S02]  /*d830*/  FADD.FTZ R150, R205, R150 ;  /* 0x00000096cd967221 */ /* 0x000fc40000010000 */
[----:B------:R-:W1:Y:S02]  /*d840*/  LDSM.16.MT88.4 R48, [R218+0x9080] ;  /* 0x00908000da30783b */ /* 0x000e640000004200 */
[----:B------:R-:W3:Y:S01]  /*d850*/  MUFU.EX2 R204, R204 ;  /* 0x000000cc00cc7308 */ /* 0x000ee20000000800 */
[----:B-----5:R-:W-:Y:S01]  /*d860*/  F2FP.PACK_AB R130, R0, R151 ;  /* 0x000000970082723e */ /* 0x020fe200000000ff */
[----:B------:R-:W5:Y:S01]  /*d870*/  LDSM.16.MT88.4 R56, [R217+0x9080] ;  /* 0x00908000d938783b */ /* 0x000f620000004200 */
[----:B------:R-:W-:-:S03]  /*d880*/  FADD.FTZ R151, R151, R150 ;  /* 0x0000009697977221 */ /* 0x000fc60000010000 */
[----:B------:R-:W1:Y:S01]  /*d890*/  LDSM.16.MT88.4 R64, [R216+0x9080] ;  /* 0x00908000d840783b */ /* 0x000e620000004200 */
[----:B------:R-:W-:Y:S01]  /*d8a0*/  FADD.FTZ R151, R0, R151 ;  /* 0x0000009700977221 */ /* 0x000fe20000010000 */
[----:B------:R-:W-:Y:S02]  /*d8b0*/  MUFU.EX2 R207, R207 ;  /* 0x000000cf00cf7308 */ /* 0x000fe40000000800 */
[----:B------:R-:W1:Y:S04]  /*d8c0*/  LDSM.16.MT88.4 R72, [R223+0xa080] ;  /* 0x00a08000df48783b */ /* 0x000e680000004200 */
[----:B------:R-:W1:Y:S02]  /*d8d0*/  LDSM.16.MT88.4 R80, [R218+0xa080] ;  /* 0x00a08000da50783b */ /* 0x000e640000004200 */
[----:B------:R-:W4:Y:S01]  /*d8e0*/  MUFU.EX2 R2, R2 ;  /* 0x0000000200027308 */ /* 0x000f220000000800 */
[----:B---3--:R-:W-:Y:S01]  /*d8f0*/  F2FP.PACK_AB R129, R204, R209 ;  /* 0x000000d1cc81723e */ /* 0x008fe200000000ff */
[----:B------:R-:W3:Y:S01]  /*d900*/  LDSM.16.MT88.4 R88, [R217+0xa080] ;  /* 0x00a08000d958783b */ /* 0x000ee20000004200 */
[----:B------:R-:W-:-:S03]  /*d910*/  FADD.FTZ R204, R209, R204 ;  /* 0x000000ccd1cc7221 */ /* 0x000fc60000010000 */
[----:B------:R-:W1:Y:S02]  /*d920*/  LDSM.16.MT88.4 R96, [R216+0xa080] ;  /* 0x00a08000d860783b */ /* 0x000e640000004200 */
[----:B------:R-:W-:Y:S02]  /*d930*/  MUFU.EX2 R206, R206 ;  /* 0x000000ce00ce7308 */ /* 0x000fe40000000800 */
[----:B------:R-:W1:Y:S04]  /*d940*/  LDSM.16.MT88.4 R104, [R223+0xb080] ;  /* 0x00b08000df68783b */ /* 0x000e680000004200 */
[----:B------:R-:W1:Y:S01]  /*d950*/  LDSM.16.MT88.4 R112, [R218+0xb080] ;  /* 0x00b08000da70783b */ /* 0x000e620000004200 */
[----:B----4-:R-:W-:Y:S01]  /*d960*/  F2FP.PACK_AB R131, R2, R207 ;  /* 0x000000cf0283723e */ /* 0x010fe200000000ff */
[----:B------:R-:W4:Y:S02]  /*d970*/  MUFU.EX2 R211, R211 ;  /* 0x000000d300d37308 */ /* 0x000f240000000800 */
[----:B------:R-:W1:Y:S01]  /*d980*/  LDSM.16.MT88.4 R120, [R217+0xb080] ;  /* 0x00b08000d978783b */ /* 0x000e620000004200 */
[----:B------:R-:W-:-:S03]  /*d990*/  FADD.FTZ R207, R207, R204 ;  /* 0x000000cccfcf7221 */ /* 0x000fc60000010000 */
[----:B------:R-:W1:Y:S01]  /*d9a0*/  LDSM.16.MT88.4 R4, [R216+0xb080] ;  /* 0x00b08000d804783b */ /* 0x000e620000004200 */
[C---:B------:R-:W-:Y:S01]  /*d9b0*/  HMMA.16816.F32 R144, R128.reuse, R140, RZ ;  /* 0x0000008c8090723c */ /* 0x040fe200000018ff */
[----:B------:R-:W-:Y:S01]  /*d9c0*/  FADD.FTZ R207, R2, R207 ;  /* 0x000000cf02cf7221 */ /* 0x000fe20000010000 */
[----:B------:R-:W-:Y:S01]  /*d9d0*/  MUFU.EX2 R210, R210 ;  /* 0x000000d200d27308 */ /* 0x000fe20000000800 */
[----:B------:R-:W3:Y:S04]  /*d9e0*/  LDSM.16.MT88.4 R200, [R223+0x8880] ;  /* 0x00888000dfc8783b */ /* 0x000ee80000004200 */
[----:B------:R-:W3:Y:S01]  /*d9f0*/  LDSM.16.MT88.4 R196, [R218+0x8880] ;  /* 0x00888000dac4783b */ /* 0x000ee20000004200 */
[C---:B------:R-:W-:Y:S02]  /*da00*/  HMMA.16816.F32 R136, R128.reuse, R132, RZ ;  /* 0x000000848088723c */ /* 0x040fe400000018ff */
[----:B------:R-:W1:Y:S01]  /*da10*/  MUFU.EX2 R213, R213 ;  /* 0x000000d500d57308 */ /* 0x000e620000000800 */
[----:B------:R-:W3:Y:S04]  /*da20*/  LDSM.16.MT88.4 R192, [R217+0x8880] ;  /* 0x00888000d9c0783b */ /* 0x000ee80000004200 */
[----:B------:R-:W3:Y:S01]  /*da30*/  LDSM.16.MT88.4 R188, [R216+0x8880] ;  /* 0x00888000d8bc783b */ /* 0x000ee20000004200 */
[C---:B--2---:R-:W-:Y:S02]  /*da40*/  HMMA.16816.F32 R20, R128.reuse, R24, RZ ;  /* 0x000000188014723c */ /* 0x044fe400000018ff */
[----:B------:R-:W-:Y:S01]  /*da50*/  MUFU.EX2 R208, R208 ;  /* 0x000000d000d07308 */ /* 0x000fe20000000800 */
[----:B------:R-:W2:Y:S04]  /*da60*/  LDSM.16.MT88.4 R184, [R223+0x9880] ;  /* 0x00988000dfb8783b */ /* 0x000ea80000004200 */
[----:B------:R-:W2:Y:S01]  /*da70*/  LDSM.16.MT88.4 R180, [R218+0x9880] ;  /* 0x00988000dab4783b */ /* 0x000ea20000004200 */
[C---:B------:R-:W-:Y:S02]  /*da80*/  HMMA.16816.F32 R28, R128.reuse, R32, RZ ;  /* 0x00000020801c723c */ /* 0x040fe400000018ff */
[----:B------:R-:W2:Y:S01]  /*da90*/  MUFU.EX2 R241, R241 ;  /* 0x000000f100f17308 */ /* 0x000ea20000000800 */
[----:B------:R-:W2:Y:S04]  /*daa0*/  LDSM.16.MT88.4 R176, [R217+0x9880] ;  /* 0x00988000d9b0783b */ /* 0x000ea80000004200 */
[----:B------:R-:W2:Y:S01]  /*dab0*/  LDSM.16.MT88.4 R172, [R216+0x9880] ;  /* 0x00988000d8ac783b */ /* 0x000ea20000004200 */
[C---:B------:R-:W-:Y:S02]  /*dac0*/  HMMA.16816.F32 R36, R128.reuse, R40, RZ ;  /* 0x000000288024723c */ /* 0x040fe400000018ff */
[----:B------:R-:W-:Y:S01]  /*dad0*/  MUFU.EX2 R212, R212 ;  /* 0x000000d400d47308 */ /* 0x000fe20000000800 */
[----:B------:R-:W2:Y:S04]  /*dae0*/  LDSM.16.MT88.4 R168, [R223+0xa880] ;  /* 0x00a88000dfa8783b */ /* 0x000ea80000004200 */
[----:B------:R-:W2:Y:S01]  /*daf0*/  LDSM.16.MT88.4 R164, [R218+0xa880] ;  /* 0x00a88000daa4783b */ /* 0x000ea20000004200 */
[C---:B-1----:R-:W-:Y:S02]  /*db00*/  HMMA.16816.F32 R44, R128.reuse, R48, RZ ;  /* 0x00000030802c723c */ /* 0x042fe400000018ff */
[----:B------:R-:W1:Y:S01]  /*db10*/  MUFU.EX2 R239, R239 ;  /* 0x000000ef00ef7308 */ /* 0x000e620000000800 */
[----:B------:R-:W1:Y:S04]  /*db20*/  LDSM.16.MT88.4 R160, [R217+0xa880] ;  /* 0x00a88000d9a0783b */ /* 0x000e680000004200 */
[----:B------:R-:W1:Y:S01]  /*db30*/  LDSM.16.MT88.4 R156, [R216+0xa880] ;  /* 0x00a88000d89c783b */ /* 0x000e620000004200 */
[C---:B-----5:R-:W-:Y:S03]  /*db40*/  HMMA.16816.F32 R52, R128.reuse, R56, RZ ;  /* 0x000000388034723c */ /* 0x060fe600000018ff */
[----:B------:R-:W5:Y:S04]  /*db50*/  LDSM.16.MT88.4 R152, [R223+0xb880] ;  /* 0x00b88000df98783b */ /* 0x000f680000004200 */
[----:B------:R-:W1:Y:S01]  /*db60*/  LDSM.16.MT88.4 R16, [R218+0xb880] ;  /* 0x00b88000da10783b */ /* 0x000e620000004200 */
[C---:B------:R-:W-:Y:S03]  /*db70*/  HMMA.16816.F32 R60, R128.reuse, R64, RZ ;  /* 0x00000040803c723c */ /* 0x040fe600000018ff */
[----:B------:R-:W1:Y:S04]  /*db80*/  LDSM.16.MT88.4 R12, [R217+0xb880] ;  /* 0x00b88000d90c783b */ /* 0x000e680000004200 */
[----:B------:R-:W1:Y:S01]  /*db90*/  LDSM.16.MT88.4 R8, [R216+0xb880] ;  /* 0x00b88000d808783b */ /* 0x000e620000004200 */
[C---:B------:R-:W-:Y:S03]  /*dba0*/  HMMA.16816.F32 R68, R128.reuse, R72, RZ ;  /* 0x000000488044723c */ /* 0x040fe600000018ff */
[----:B------:R-:W0:Y:S05]  /*dbb0*/  LDGDEPBAR ;  /* 0x00000000000079af */ /* 0x000e2a0000000000 */
[C---:B------:R-:W-:Y:S08]  /*dbc0*/  HMMA.16816.F32 R76, R128.reuse, R80, RZ ;  /* 0x00000050804c723c */ /* 0x040ff000000018ff */
[C---:B---3--:R-:W-:Y:S08]  /*dbd0*/  HMMA.16816.F32 R84, R128.reuse, R88, RZ ;  /* 0x000000588054723c */ /* 0x048ff000000018ff */
[C---:B------:R-:W-:Y:S08]  /*dbe0*/  HMMA.16816.F32 R92, R128.reuse, R96, RZ ;  /* 0x00000060805c723c */ /* 0x040ff000000018ff */
        /* <DEDUP_REMOVED lines=18> */
[C---:B------:R-:W-:Y:S07]  /*dd10*/  HMMA.16816.F32 R124, R128.reuse, R4, RZ ;  /* 0x00000004807c723c */ /* 0x040fee00000018ff */
[----:B----4-:R-:W-:Y:S01]  /*dd20*/  F2FP.PACK_AB R4, R211, R206 ;  /* 0x000000ced304723e */ /* 0x010fe200000000ff */
[----:B------:R-:W-:Y:S01]  /*dd30*/  HMMA.16816.F32 R128, R128, R6, RZ ;  /* 0x000000068080723c */ /* 0x000fe200000018ff */
[----:B------:R-:W-:Y:S01]  /*dd40*/  F2FP.PACK_AB R5, R213, R210 ;  /* 0x000000d2d505723e */ /* 0x000fe200000000ff */
[----:B------:R-:W-:-:S02]  /*dd50*/  FADD.FTZ R206, R206, R151 ;  /* 0x00000097cece7221 */ /* 0x000fc40000010000 */
[----:B------:R-:W-:Y:S02]  /*dd60*/  FADD.FTZ R210, R210, R207 ;  /* 0x000000cfd2d27221 */ /* 0x000fe40000010000 */
[----:B------:R-:W-:Y:S01]  /*dd70*/  FADD.FTZ R211, R211, R206 ;  /* 0x000000ced3d37221 */ /* 0x000fe20000010000 */
[----:B--2---:R-:W-:Y:S01]  /*dd80*/  F2FP.PACK_AB R6, R241, R208 ;  /* 0x000000d0f106723e */ /* 0x004fe200000000ff */
[----:B------:R-:W-:Y:S01]  /*dd90*/  FADD.FTZ R213, R213, R210 ;  /* 0x000000d2d5d57221 */ /* 0x000fe20000010000 */
[----:B-1----:R-:W-:Y:S01]  /*dda0*/  F2FP.PACK_AB R7, R239, R212 ;  /* 0x000000d4ef07723e */ /* 0x002fe200000000ff */
[----:B------:R-:W-:Y:S02]  /*ddb0*/  FADD.FTZ R208, R208, R211 ;  /* 0x000000d3d0d07221 */ /* 0x000fe40000010000 */
[----:B------:R-:W-:Y:S02]  /*ddc0*/  FADD.FTZ R212, R212, R213 ;  /* 0x000000d5d4d47221 */ /* 0x000fe40000010000 */
[----:B------:R-:W-:-:S02]  /*ddd0*/  FADD.FTZ R241, R241, R208 ;  /* 0x000000d0f1f17221 */ /* 0x000fc40000010000 */
[----:B------:R-:W-:Y:S01]  /*dde0*/  HMMA.16816.F32 R144, R4, R200, R144 ;  /* 0x000000c80490723c */ /* 0x000fe20000001890 */
[----:B------:R-:W-:-:S07]  /*ddf0*/  FADD.FTZ R239, R239, R212 ;  /* 0x000000d4efef7221 */ /* 0x000fce0000010000 */
[C---:B------:R-:W-:Y:S08]  /*de00*/  HMMA.16816.F32 R140, R4.reuse, R202, R140 ;  /* 0x000000ca048c723c */ /* 0x040ff0000000188c */
        /* <DEDUP_REMOVED lines=22> */
[C---:B-----5:R-:W-:Y:S08]  /*df70*/  HMMA.16816.F32 R100, R4.reuse, R152, R100 ;  /* 0x000000980464723c */ /* 0x060ff00000001864 */
[C---:B------:R-:W-:Y:S08]  /*df80*/  HMMA.16816.F32 R104, R4.reuse, R154, R104 ;  /* 0x0000009a0468723c */ /* 0x040ff00000001868 */
[C---:B------:R-:W-:Y:S08]  /*df90*/  HMMA.16816.F32 R108, R4.reuse, R16, R108 ;  /* 0x00000010046c723c */ /* 0x040ff0000000186c */
[C---:B------:R-:W-:Y:S08]  /*dfa0*/  HMMA.16816.F32 R112, R4.reuse, R18, R112 ;  /* 0x000000120470723c */ /* 0x040ff00000001870 */
[C---:B------:R-:W-:Y:S08]  /*dfb0*/  HMMA.16816.F32 R116, R4.reuse, R12, R116 ;  /* 0x0000000c0474723c */ /* 0x040ff00000001874 */
[C---:B------:R-:W-:Y:S08]  /*dfc0*/  HMMA.16816.F32 R120, R4.reuse, R14, R120 ;  /* 0x0000000e0478723c */ /* 0x040ff00000001878 */
[C---:B------:R-:W-:Y:S08]  /*dfd0*/  HMMA.16816.F32 R124, R4.reuse, R8, R124 ;  /* 0x00000008047c723c */ /* 0x040ff0000000187c */
[----:B------:R-:W-:Y:S01]  /*dfe0*/  HMMA.16816.F32 R128, R4, R10, R128 ;  /* 0x0000000a0480723c */ /* 0x000fe20000001880 */
[----:B------:R-:W-:Y:S07]  /*dff0*/  @!P0 BRA `(.L_x_137) ;  /* 0x00001fc000008947 */ /* 0x000fee0003800000 */
[----:B------:R-:W-:Y:S01]  /*e000*/  LEA.HI.SX32 R233, R149, 0xfffffffe, 0x1b ;  /* 0xfffffffe95e97811 */ /* 0x000fe200078fdaff */
[----:B------:R-:W-:Y:S01]  /*e010*/  IMAD.MOV.U32 R0, RZ, RZ, R3 ;  /* 0x000000ffff007224 */ /* 0x000fe200078e0003 */
[C---:B------:R-:W-:Y:S01]  /*e020*/  IADD3 R215, R224.reuse, 0x800, RZ ;  /* 0x00000800e0d77810 */ /* 0x040fe20007ffe0ff */
[----:B------:R-:W-:Y:S01]  /*e030*/  IMAD.MOV.U32 R149, RZ, RZ, R148 ;  /* 0x000000ffff957224 */ /* 0x000fe200078e0094 */
[C---:B------:R-:W-:Y:S01]  /*e040*/  IADD3 R213, R224.reuse, 0x1000, RZ ;  /* 0x00001000e0d57810 */ /* 0x040fe20007ffe0ff */
[----:B------:R-:W-:Y:S01]  /*e050*/  ULDC.64 UR4, c[0x0][0x118] ;  /* 0x0000460000047ab9 */ /* 0x000fe20000000a00 */
[----:B------:R-:W-:-:S02]  /*e060*/  IADD3 R212, R224, 0x1800, RZ ;  /* 0x00001800e0d47810 */ /* 0x000fc40007ffe0ff */
[C---:B------:R-:W-:Y:S02]  /*e070*/  IADD3 R211, R224.reuse, 0x2000, RZ ;  /* 0x00002000e0d37810 */ /* 0x040fe40007ffe0ff */
[C---:B------:R-:W-:Y:S02]  /*e080*/  IADD3 R210, R224.reuse, 0x2800, RZ ;  /* 0x00002800e0d27810 */ /* 0x040fe40007ffe0ff */
[C---:B------:R-:W-:Y:S02]  /*e090*/  IADD3 R209, R224.reuse, 0x3000, RZ ;  /* 0x00003000e0d17810 */ /* 0x040fe40007ffe0ff */
[----:B------:R-:W-:Y:S02]  /*e0a0*/  IADD3 R208, R224, 0x3800, RZ ;  /* 0x00003800e0d07810 */ /* 0x000fe40007ffe0ff */
.L_x_138:
[----:B------:R-:W-:Y:S04]  /*e0b0*/  DEPBAR.LE SB0, 0x0 ;  /* 0x000080000000791a */ /* 0x000fe80000000000 */
[----:B------:R-:W-:Y:S01]  /*e0c0*/  BAR.SYNC.DEFER_BLOCKING 0x0 ;  /* 0x0000000000007b1d */ /* 0x000fe20000010000 */
[----:B------:R-:W-:Y:S01]  /*e0d0*/  SHF.R.S32.HI R2, RZ, 0x1f, R233 ;  /* 0x0000001fff027819 */ /* 0x000fe200000114e9 */
[C---:B------:R-:W-:Y:S04]  /*e0e0*/  IMAD.WIDE.U32 R18, R233.reuse, c[0x0][0x208], RZ ;  /* 0x00008200e9127a25 */ /* 0x040fe800078e00ff */
[----:B------:R-:W-:Y:S01]  /*e0f0*/  IMAD R2, R2, c[0x0][0x208], RZ ;  /* 0x0000820002027a24 */ /* 0x000fe200078e02ff */
[C---:B------:R-:W-:Y:S03]  /*e100*/  LEA R17, P0, R18.reuse, R230, 0x5 ;  /* 0x000000e612117211 */ /* 0x040fe600078028ff */
[----:B------:R-:W-:Y:S05]  /*e110*/  IMAD R2, R233, c[0x0][0x20c], R2 ;  /* 0x00008300e9027a24 */ /* 0x000fea00078e0202 */
[----:B------:R-:W-:Y:S04]  /*e120*/  IADD3 R16, R19, R2, RZ ;  /* 0x0000000213107210 */ /* 0x000fe80007ffe0ff */
[----:B------:R-:W-:Y:S02]  /*e130*/  LEA.HI.X R16, R18, R229, R16, 0x5, P0 ;  /* 0x000000e512107211 */ /* 0x000fe400000f2c10 */
[C---:B------:R-:W-:Y:S01]  /*e140*/  LEA R2, P0, R17.reuse, c[0x0][0x1f8], 0x1 ;  /* 0x00007e0011027a11 */ /* 0x040fe200078008ff */
[----:B------:R-:W-:Y:S03]  /*e150*/  LDSM.16.M88.4 R152, [R226+0x10080] ;  /* 0x01008000e298783b */ /* 0x000fe60000000200 */
[----:B------:R-:W-:Y:S02]  /*e160*/  LEA.HI.X R3, R17, c[0x0][0x1fc], R16, 0x1, P0 ;  /* 0x00007f0011037a11 */ /* 0x000fe400000f0c10 */
[C---:B------:R-:W-:Y:S02]  /*e170*/  ISETP.GT.AND P0, PT, R233.reuse, RZ, PT ;  /* 0x000000ffe900720c */ /* 0x040fe40003f04270 */
[----:B------:R-:W-:Y:S01]  /*e180*/  IADD3 R233, R233, -0x1, RZ ;  /* 0xffffffffe9e97810 */ /* 0x000fe20007ffe0ff */
[----:B------:R-:W1:Y:S08]  /*e190*/  LDSM.16.M88.4 R156, [R225+0xc080] ;  /* 0x00c08000e19c783b */ /* 0x000e700000000200 */
[----:B------:R-:W2:Y:S08]  /*e1a0*/  LDSM.16.M88.4 R160, [R225+0xc880] ;  /* 0x00c88000e1a0783b */ /* 0x000eb00000000200 */
[----:B------:R-:W-:Y:S08]  /*e1b0*/  LDSM.16.M88.4 R164, [R222+0x10080] ;  /* 0x01008000dea4783b */ /* 0x000ff00000000200 */
[----:B------:R-:W3:Y:S08]  /*e1c0*/  LDSM.16.M88.4 R168, [R224] ;  /* 0x00000000e0a8783b */ /* 0x000ef00000000200 */
[----:B------:R-:W4:Y:S01]  /*e1d0*/  LDSM.16.M88.4 R172, [R215] ;  /* 0x00000000d7ac783b */ /* 0x000f220000000200 */
[C---:B-1----:R-:W-:Y:S07]  /*e1e0*/  HMMA.16816.F32 R4, R152.reuse, R156, RZ ;  /* 0x0000009c9804723c */ /* 0x042fee00000018ff */
[----:B------:R-:W-:Y:S01]  /*e1f0*/  @!PT LDS RZ, [RZ] ;  /* 0x00000000fffff984 */ /* 0x000fe20000000800 */
[----:B------:R-:W-:Y:S01]  /*e200*/  @!PT LDS RZ, [RZ] ;  /* 0x00000000fffff984 */ /* 0x000fe20000000800 */
[----:B------:R-:W-:Y:S01]  /*e210*/  @!PT LDS RZ, [RZ] ;  /* 0x00000000fffff984 */ /* 0x000fe20000000800 */
[----:B------:R1:W-:Y:S01]  /*e220*/  LDGSTS.E.BYPASS.LTC128B.128 [R232+0x8080], [R2.64], !P2 ;  /* 0x0808000002e87fae */ /* 0x0003e2000d101d44 */
[C---:B------:R-:W-:Y:S07]  /*e230*/  HMMA.16816.F32 R8, R152.reuse, R158, RZ ;  /* 0x0000009e9808723c */ /* 0x040fee00000018ff */
[----:B------:R1:W-:Y:S01]  /*e240*/  LDGSTS.E.BYPASS.LTC128B.128 [R232+0x9080], [R2.64+0x80], !P5 ;  /* 0x0908008002e87fae */ /* 0x0003e2000e901d44 */
[C---:B--2---:R-:W-:Y:S07]  /*e250*/  HMMA.16816.F32 R12, R152.reuse, R160, RZ ;  /* 0x000000a0980c723c */ /* 0x044fee00000018ff */
[----:B------:R1:W-:Y:S01]  /*e260*/  LDGSTS.E.BYPASS.LTC128B.128 [R232+0xa080], [R2.64+0x100], !P4 ;  /* 0x0a08010002e87fae */ /* 0x0003e2000e101d44 */
[----:B------:R-:W-:Y:S07]  /*e270*/  HMMA.16816.F32 R16, R152, R162, RZ ;  /* 0x000000a29810723c */ /* 0x000fee00000018ff */
[----:B------:R1:W-:Y:S01]  /*e280*/  LDGSTS.E.BYPASS.LTC128B.128 [R232+0xb080], [R2.64+0x180], !P3 ;  /* 0x0b08018002e87fae */ /* 0x0003e2000d901d44 */
[C---:B---3--:R-:W-:Y:S07]  /*e290*/  HMMA.16816.F32 R4, R164.reuse, R168, R4 ;  /* 0x000000a8a404723c */ /* 0x048fee0000001804 */
[----:B------:R-:W-:Y:S01]  /*e2a0*/  LDSM.16.M88.4 R176, [R221+0x10080] ;  /* 0x01008000ddb0783b */ /* 0x000fe20000000200 */
[C---:B------:R-:W-:Y:S07]  /*e2b0*/  HMMA.16816.F32 R8, R164.reuse, R170, R8 ;  /* 0x000000aaa408723c */ /* 0x040fee0000001808 */
[----:B------:R-:W2:Y:S01]  /*e2c0*/  LDSM.16.M88.4 R180, [R220+0xc080] ;  /* 0x00c08000dcb4783b */ /* 0x000ea20000000200 */
[C---:B----4-:R-:W-:Y:S07]  /*e2d0*/  HMMA.16816.F32 R12, R164.reuse, R172, R12 ;  /* 0x000000aca40c723c */ /* 0x050fee000000180c */
[----:B------:R-:W3:Y:S01]  /*e2e0*/  LDSM.16.M88.4 R152, [R220+0xc880] ;  /* 0x00c88000dc98783b */ /* 0x000ee20000000200 */
[----:B------:R-:W-:Y:S07]  /*e2f0*/  HMMA.16816.F32 R16, R164, R174, R16 ;  /* 0x000000aea410723c */ /* 0x000fee0000001810 */
[----:B------:R-:W-:Y:S08]  /*e300*/  LDSM.16.M88.4 R156, [R219+0x10080] ;  /* 0x01008000db9c783b */ /* 0x000ff00000000200 */
[----:B------:R-:W4:Y:S08]  /*e310*/  LDSM.16.M88.4 R160, [R214] ;  /* 0x00000000d6a0783b */ /* 0x000f300000000200 */
[----:B------:R-:W0:Y:S01]  /*e320*/  LDGDEPBAR ;  /* 0x00000000000079af */ /* 0x000e220000000000 */
[C---:B--2---:R-:W-:Y:S07]  /*e330*/  HMMA.16816.F32 R4, R176.reuse, R180, R4 ;  /* 0x000000b4b004723c */ /* 0x044fee0000001804 */
[----:B------:R-:W2:Y:S01]  /*e340*/  LDSM.16.M88.4 R164, [R214+0x800] ;  /* 0x00080000d6a4783b */ /* 0x000ea20000000200 */
[C---:B------:R-:W-:Y:S07]  /*e350*/  HMMA.16816.F32 R8, R176.reuse, R182, R8 ;  /* 0x000000b6b008723c */ /* 0x040fee0000001808 */
[----:B------:R-:W-:Y:S01]  /*e360*/  LDSM.16.M88.4 R168, [R226+0x14080] ;  /* 0x01408000e2a8783b */ /* 0x000fe20000000200 */
[C---:B---3--:R-:W-:Y:S07]  /*e370*/  HMMA.16816.F32 R12, R176.reuse, R152, R12 ;  /* 0x00000098b00c723c */ /* 0x048fee000000180c */
[----:B------:R-:W3:Y:S01]  /*e380*/  LDSM.16.M88.4 R172, [R225+0xd080] ;  /* 0x00d08000e1ac783b */ /* 0x000ee20000000200 */
[----:B------:R-:W-:Y:S07]  /*e390*/  HMMA.16816.F32 R16, R176, R154, R16 ;  /* 0x0000009ab010723c */ /* 0x000fee0000001810 */
[----:B------:R-:W5:Y:S01]  /*e3a0*/  LDSM.16.M88.4 R152, [R225+0xd880] ;  /* 0x00d88000e198783b */ /* 0x000f620000000200 */
[C---:B----4-:R-:W-:Y:S07]  /*e3b0*/  HMMA.16816.F32 R4, R156.reuse, R160, R4 ;  /* 0x000000a09c04723c */ /* 0x050fee0000001804 */
[----:B------:R-:W-:Y:S01]  /*e3c0*/  LDSM.16.M88.4 R176, [R222+0x14080] ;  /* 0x01408000deb0783b */ /* 0x000fe20000000200 */
[C---:B------:R-:W-:Y:S07]  /*e3d0*/  HMMA.16816.F32 R8, R156.reuse, R162, R8 ;  /* 0x000000a29c08723c */ /* 0x040fee0000001808 */
[----:B------:R-:W4:Y:S01]  /*e3e0*/  LDSM.16.M88.4 R180, [R213] ;  /* 0x00000000d5b4783b */ /* 0x000f220000000200 */
[C---:B--2---:R-:W-:Y:S07]  /*e3f0*/  HMMA.16816.F32 R12, R156.reuse, R164, R12 ;  /* 0x000000a49c0c723c */ /* 0x044fee000000180c */
[----:B------:R-:W-:Y:S01]  /*e400*/  LDSM.16.M88.4 R160, [R221+0x14080] ;  /* 0x01408000dda0783b */ /* 0x000fe20000000200 */
[----:B------:R-:W-:Y:S07]  /*e410*/  HMMA.16816.F32 R16, R156, R166, R16 ;  /* 0x000000a69c10723c */ /* 0x000fee0000001810 */
[----:B------:R-:W2:Y:S01]  /*e420*/  LDSM.16.M88.4 R156, [R212] ;  /* 0x00000000d49c783b */ /* 0x000ea20000000200 */
[C---:B---3--:R-:W-:Y:S07]  /*e430*/  HMMA.16816.F32 R4, R168.reuse, R172, R4 ;  /* 0x000000aca804723c */ /* 0x048fee0000001804 */
[----:B------:R-:W3:Y:S01]  /*e440*/  LDSM.16.M88.4 R164, [R220+0xd080] ;  /* 0x00d08000dca4783b */ /* 0x000ee20000000200 */
[C---:B------:R-:W-:Y:S07]  /*e450*/  HMMA.16816.F32 R8, R168.reuse, R174, R8 ;  /* 0x000000aea808723c */ /* 0x040fee0000001808 */
[----:B------:R-:W-:Y:S01]  /*e460*/  LDSM.16.M88.4 R172, [R214+0x1000] ;  /* 0x00100000d6ac783b */ /* 0x000fe20000000200 */
[C---:B-----5:R-:W-:Y:S08]  /*e470*/  HMMA.16816.F32 R12, R168.reuse, R152, R12 ;  /* 0x00000098a80c723c */ /* 0x060ff0000000180c */
[----:B------:R-:W-:Y:S01]  /*e480*/  HMMA.16816.F32 R16, R168, R154, R16 ;  /* 0x0000009aa810723c */ /* 0x000fe20000001810 */
[----:B------:R-:W5:Y:S07]  /*e490*/  LDSM.16.M88.4 R152, [R220+0xd880] ;  /* 0x00d88000dc98783b */ /* 0x000f6e0000000200 */
[C---:B----4-:R-:W-:Y:S01]  /*e4a0*/  HMMA.16816.F32 R4, R176.reuse, R180, R4 ;  /* 0x000000b4b004723c */ /* 0x050fe20000001804 */
[----:B------:R-:W4:Y:S07]  /*e4b0*/  LDSM.16.M88.4 R168, [R219+0x14080] ;  /* 0x01408000dba8783b */ /* 0x000f2e0000000200 */
[C---:B------:R-:W-:Y:S01]  /*e4c0*/  HMMA.16816.F32 R8, R176.reuse, R182, R8 ;  /* 0x000000b6b008723c */ /* 0x040fe20000001808 */
[----:B------:R-:W-:Y:S07]  /*e4d0*/  LDSM.16.M88.4 R180, [R225+0xe080] ;  /* 0x00e08000e1b4783b */ /* 0x000fee0000000200 */
[C---:B--2---:R-:W-:Y:S08]  /*e4e0*/  HMMA.16816.F32 R12, R176.reuse, R156, R12 ;  /* 0x0000009cb00c723c */ /* 0x044ff0000000180c */
[----:B------:R-:W-:Y:S01]  /*e4f0*/  HMMA.16816.F32 R16, R176, R158, R16 ;  /* 0x0000009eb010723c */ /* 0x000fe20000001810 */
[----:B------:R-:W2:Y:S07]  /*e500*/  LDSM.16.M88.4 R156, [R214+0x1800] ;  /* 0x00180000d69c783b */ /* 0x000eae0000000200 */
[C---:B---3--:R-:W-:Y:S01]  /*e510*/  HMMA.16816.F32 R4, R160.reuse, R164, R4 ;  /* 0x000000a4a004723c */ /* 0x048fe20000001804 */
[----:B------:R-:W3:Y:S07]  /*e520*/  LDSM.16.M88.4 R176, [R226+0x18080] ;  /* 0x01808000e2b0783b */ /* 0x000eee0000000200 */
[C---:B------:R-:W-:Y:S01]  /*e530*/  HMMA.16816.F32 R8, R160.reuse, R166, R8 ;  /* 0x000000a6a008723c */ /* 0x040fe20000001808 */
[----:B------:R-:W-:Y:S07]  /*e540*/  LDSM.16.M88.4 R164, [R211] ;  /* 0x00000000d3a4783b */ /* 0x000fee0000000200 */
        /* <DEDUP_REMOVED lines=9> */
[----:B------:R-:W2:Y:S07]  /*e5e0*/  LDSM.16.M88.4 R156, [R210] ;  /* 0x00000000d29c783b */ /* 0x000eae0000000200 */
[C---:B---3--:R-:W-:Y:S01]  /*e5f0*/  HMMA.16816.F32 R4, R176.reuse, R180, R4 ;  /* 0x000000b4b004723c */ /* 0x048fe20000001804 */
[----:B------:R-:W3:Y:S07]  /*e600*/  LDSM.16.M88.4 R168, [R221+0x18080] ;  /* 0x01808000dda8783b */ /* 0x000eee0000000200 */
[C---:B------:R-:W-:Y:S01]  /*e610*/  HMMA.16816.F32 R8, R176.reuse, R182, R8 ;  /* 0x000000b6b008723c */ /* 0x040fe20000001808 */
[----:B------:R-:W-:Y:S07]  /*e620*/  LDSM.16.M88.4 R180, [R214+0x2000] ;  /* 0x00200000d6b4783b */ /* 0x000fee0000000200 */
        /* <DEDUP_REMOVED lines=33> */
[C---:B------:R-:W-:Y:S08]  /*e840*/  HMMA.16816.F32 R8, R168.reuse, R174, R8 ;  /* 0x000000aea808723c */ /* 0x040ff00000001808 */
[C---:B--2---:R-:W-:Y:S08]  /*e850*/  HMMA.16816.F32 R12, R168.reuse, R156, R12 ;  /* 0x0000009ca80c723c */ /* 0x044ff0000000180c */
[----:B------:R-:W-:Y:S08]  /*e860*/  HMMA.16816.F32 R16, R168, R158, R16 ;  /* 0x0000009ea810723c */ /* 0x000ff00000001810 */
[C---:B---3--:R-:W-:Y:S08]  /*e870*/  HMMA.16816.F32 R4, R176.reuse, R180, R4 ;  /* 0x000000b4b004723c */ /* 0x048ff00000001804 */
[C---:B------:R-:W-:Y:S08]  /*e880*/  HMMA.16816.F32 R8, R176.reuse, R182, R8 ;  /* 0x000000b6b008723c */ /* 0x040ff00000001808 */
[C---:B-----5:R-:W-:Y:S08]  /*e890*/  HMMA.16816.F32 R12, R176.reuse, R152, R12 ;  /* 0x00000098b00c723c */ /* 0x060ff0000000180c */
[----:B------:R-:W-:Y:S01]  /*e8a0*/  HMMA.16816.F32 R16, R176, R154, R16 ;  /* 0x0000009ab010723c */ /* 0x000fe20000001810 */
[----:B------:R-:W2:Y:S01]  /*e8b0*/  LDSM.16.M88.4 R152, [R214+0x3800] ;  /* 0x00380000d698783b */ /* 0x000ea20000000200 */
[----:B------:R-:W-:Y:S06]  /*e8c0*/  DEPBAR.LE SB0, 0x0 ;  /* 0x000080000000791a */ /* 0x000fec0000000000 */
[C---:B----4-:R-:W-:Y:S01]  /*e8d0*/  HMMA.16816.F32 R4, R160.reuse, R164, R4 ;  /* 0x000000a4a004723c */ /* 0x050fe20000001804 */
[----:B------:R-:W-:Y:S07]  /*e8e0*/  BAR.SYNC.DEFER_BLOCKING 0x0 ;  /* 0x0000000000007b1d */ /* 0x000fee0000010000 */
[C---:B------:R-:W-:Y:S11]  /*e8f0*/  HMMA.16816.F32 R8, R160.reuse, R166, R8 ;  /* 0x000000a6a008723c */ /* 0x040ff60000001808 */
[----:B------:R-:W-:Y:S05]  /*e900*/  @!UPT UIADD3 URZ, URZ, URZ, URZ ;  /* 0x0000003f3f3ff290 */ /* 0x000fea000fffe03f */
[----:B------:R-:W-:Y:S02]  /*e910*/  FMUL.FTZ R192, R4, c[0x0][0x320] ;  /* 0x0000c80004c07a20 */ /* 0x000fe40000410000 */
[----:B------:R-:W-:Y:S02]  /*e920*/  FMUL.FTZ R193, R7, c[0x0][0x320] ;  /* 0x0000c80007c17a20 */ /* 0x000fe40000410000 */
[----:B------:R-:W-:Y:S02]  /*e930*/  FMUL.FTZ R195, R6, c[0x0][0x320] ;  /* 0x0000c80006c37a20 */ /* 0x000fe40000410000 */
[----:B------:R-:W1:Y:S01]  /*e940*/  MUFU.TANH R192, R192 ;  /* 0x000000c000c07308 */ /* 0x000e620000002400 */
[----:B------:R-:W-:Y:S01]  /*e950*/  FMUL.FTZ R184, R5, c[0x0][0x320] ;  /* 0x0000c80005b87a20 */ /* 0x000fe20000410000 */
[C---:B--2---:R-:W-:Y:S03]  /*e960*/  HMMA.16816.F32 R12, R160.reuse, R152, R12 ;  /* 0x00000098a00c723c */ /* 0x044fe6000000180c */
[----:B------:R-:W-:Y:S02]  /*e970*/  FMUL.FTZ R194, R8, c[0x0][0x320] ;  /* 0x0000c80008c27a20 */ /* 0x000fe40000410000 */
[----:B------:R-:W-:Y:S03]  /*e980*/  FMUL.FTZ R196, R9, c[0x0][0x320] ;  /* 0x0000c80009c47a20 */ /* 0x000fe60000410000 */
[----:B------:R-:W-:Y:S01]  /*e990*/  MUFU.TANH R193, R193 ;  /* 0x000000c100c17308 */ /* 0x000fe20000002400 */
[----:B------:R-:W-:Y:S03]  /*e9a0*/  HMMA.16816.F32 R16, R160, R154, R16 ;  /* 0x0000009aa010723c */ /* 0x000fe60000001810 */
[----:B------:R-:W-:Y:S02]  /*e9b0*/  FMUL.FTZ R199, R10, c[0x0][0x320] ;  /* 0x0000c8000ac77a20 */ /* 0x000fe40000410000 */
[----:B------:R-:W-:Y:S04]  /*e9c0*/  FMUL.FTZ R197, R11, c[0x0][0x320] ;  /* 0x0000c8000bc57a20 */ /* 0x000fe80000410000 */
[----:B------:R-:W2:Y:S03]  /*e9d0*/  MUFU.TANH R195, R195 ;  /* 0x000000c300c37308 */ /* 0x000ea60000002400 */
[----:B-1----:R-:W-:Y:S03]  /*e9e0*/  FMNMX.FTZ R3, R192, R149, !PT ;  /* 0x00000095c0037209 */ /* 0x002fe60007810000 */
[----:B------:R-:W-:Y:S02]  /*e9f0*/  FMUL.FTZ R190, R12, c[0x0][0x320] ;  /* 0x0000c8000cbe7a20 */ /* 0x000fe40000410000 */
[----:B------:R-:W-:Y:S02]  /*ea00*/  FMUL.FTZ R188, R13, c[0x0][0x320] ;  /* 0x0000c8000dbc7a20 */ /* 0x000fe40000410000 */
[----:B------:R-:W1:Y:S01]  /*ea10*/  MUFU.TANH R184, R184 ;  /* 0x000000b800b87308 */ /* 0x000e620000002400 */
[----:B------:R-:W-:Y:S02]  /*ea20*/  FMUL.FTZ R191, R14, c[0x0][0x320] ;  /* 0x0000c8000ebf7a20 */ /* 0x000fe40000410000 */
[----:B------:R-:W-:Y:S02]  /*ea30*/  FMUL.FTZ R189, R15, c[0x0][0x320] ;  /* 0x0000c8000fbd7a20 */ /* 0x000fe40000410000 */
[----:B------:R-:W-:Y:S02]  /*ea40*/  FMUL.FTZ R186, R16, c[0x0][0x320] ;  /* 0x0000c80010ba7a20 */ /* 0x000fe40000410000 */
[----:B------:R-:W-:Y:S02]  /*ea50*/  FMUL.FTZ R18, R18, c[0x0][0x320] ;  /* 0x0000c80012127a20 */ /* 0x000fe40000410000 */
[----:B------:R-:W-:Y:S01]  /*ea60*/  FMUL.FTZ R17, R17, c[0x0][0x320] ;  /* 0x0000c80011117a20 */ /* 0x000fe20000410000 */
[----:B------:R-:W3:Y:S01]  /*ea70*/  MUFU.TANH R194, R194 ;  /* 0x000000c200c27308 */ /* 0x000ee20000002400 */
[----:B------:R-:W-:Y:S01]  /*ea80*/  FMUL.FTZ R19, R19, c[0x0][0x320] ;  /* 0x0000c80013137a20 */ /* 0x000fe20000410000 */
[----:B--2---:R-:W-:Y:S04]  /*ea90*/  FMNMX.FTZ R2, R195, R0, !PT ;  /* 0x00000000c3027209 */ /* 0x004fe80007810000 */
[----:B------:R-:W-:Y:S04]  /*eaa0*/  FMNMX.FTZ R2, R193, R2, !PT ;  /* 0x00000002c1027209 */ /* 0x000fe80007810000 */
[----:B------:R-:W2:Y:S01]  /*eab0*/  MUFU.TANH R196, R196 ;  /* 0x000000c400c47308 */ /* 0x000ea20000002400 */
[----:B-1----:R-:W-:Y:S09]  /*eac0*/  FMNMX.FTZ R3, R184, R3, !PT ;  /* 0x00000003b8037209 */ /* 0x002ff20007810000 */
[----:B------:R-:W1:Y:S01]  /*ead0*/  MUFU.TANH R199, R199 ;  /* 0x000000c700c77308 */ /* 0x000e620000002400 */
[----:B---3--:R-:W-:Y:S09]  /*eae0*/  FMNMX.FTZ R3, R194, R3, !PT ;  /* 0x00000003c2037209 */ /* 0x008ff20007810000 */
[----:B------:R-:W3:Y:S01]  /*eaf0*/  MUFU.TANH R197, R197 ;  /* 0x000000c500c57308 */ /* 0x000ee20000002400 */
[----:B--2---:R-:W-:Y:S09]  /*eb00*/  FMNMX.FTZ R3, R196, R3, !PT ;  /* 0x00000003c4037209 */ /* 0x004ff20007810000 */
        /* <DEDUP_REMOVED lines=10> */
[----:B------:R1:W3:Y:S01]  /*ebb0*/  MUFU.TANH R151, R18 ;  /* 0x0000001200977308 */ /* 0x0002e20000002400 */
[----:B--2---:R-:W-:Y:S09]  /*ebc0*/  FMNMX.FTZ R2, R189, R2, !PT ;  /* 0x00000002bd027209 */ /* 0x004ff20007810000 */
[----:B------:R-:W2:Y:S10]  /*ebd0*/  MUFU.TANH R185, R17 ;  /* 0x0000001100b97308 */ /* 0x000eb40000002400 */
[----:B------:R-:W4:Y:S01]  /*ebe0*/  MUFU.TANH R150, R19 ;  /* 0x0000001300967308 */ /* 0x000f220000002400 */
[----:B-1----:R-:W-:Y:S02]  /*ebf0*/  FMNMX.FTZ R18, R186, R3, !PT ;  /* 0x00000003ba127209 */ /* 0x002fe40007810000 */
[----:B---3--:R-:W-:Y:S02]  /*ec00*/  FMNMX.FTZ R3, R151, R2, !PT ;  /* 0x0000000297037209 */ /* 0x008fe40007810000 */
[----:B--2---:R-:W-:Y:S02]  /*ec10*/  FMNMX.FTZ R16, R185, R18, !PT ;  /* 0x00000012b9107209 */ /* 0x004fe40007810000 */
[----:B----4-:R-:W-:Y:S03]  /*ec20*/  FMNMX.FTZ R7, R150, R3, !PT ;  /* 0x0000000396077209 */ /* 0x010fe60007810000 */
[----:B------:R-:W1:Y:S08]  /*ec30*/  SHFL.BFLY PT, R19, R16, 0x2, 0x1f ;  /* 0x0c401f0010137f89 */ /* 0x000e7000000e0000 */
[----:B------:R-:W2:Y:S01]  /*ec40*/  SHFL.BFLY PT, R2, R7, 0x2, 0x1f ;  /* 0x0c401f0007027f89 */ /* 0x000ea200000e0000 */
[----:B-1----:R-:W-:Y:S01]  /*ec50*/  FMNMX.FTZ R17, R16, R19, !PT ;  /* 0x0000001310117209 */ /* 0x002fe20007810000 */
[----:B------:R-:W-:Y:S01]  /*ec60*/  @P0 IMAD.WIDE.U32 R18, R233, c[0x0][0x1e0], RZ ;  /* 0x00007800e9120a25 */ /* 0x000fe200078e00ff */
[----:B------:R-:W-:Y:S05]  /*ec70*/  @P0 SHF.R.S32.HI R16, RZ, 0x1f, R233 ;  /* 0x0000001fff100819 */ /* 0x000fea00000114e9 */
[----:B------:R-:W1:Y:S01]  /*ec80*/  SHFL.BFLY PT, R148, R17, 0x1, 0x1f ;  /* 0x0c201f0011947f89 */ /* 0x000e6200000e0000 */
[----:B------:R-:W-:Y:S01]  /*ec90*/  @P0 IMAD R16, R16, c[0x0][0x1e0], RZ ;  /* 0x0000780010100a24 */ /* 0x000fe200078e02ff */
[----:B--2---:R-:W-:Y:S03]  /*eca0*/  FMNMX.FTZ R4, R7, R2, !PT ;  /* 0x0000000207047209 */ /* 0x004fe60007810000 */
[----:B------:R-:W-:Y:S03]  /*ecb0*/  @P0 IMAD R16, R233, c[0x0][0x1e4], R16 ;  /* 0x00007900e9100a24 */ /* 0x000fe600078e0210 */
[----:B------:R-:W2:Y:S02]  /*ecc0*/  SHFL.BFLY PT, R3, R4, 0x1, 0x1f ;  /* 0x0c201f0004037f89 */ /* 0x000ea400000e0000 */
[----:B------:R-:W-:Y:S02]  /*ecd0*/  @P0 IADD3 R19, R19, R16, RZ ;  /* 0x0000001013130210 */ /* 0x000fe40007ffe0ff */
[----:B-1----:R-:W-:Y:S02]  /*ece0*/  FMNMX.FTZ R148, R17, R148, !PT ;  /* 0x0000009411947209 */ /* 0x002fe40007810000 */
[----:B------:R-:W-:Y:S03]  /*ecf0*/  @P0 LEA R17, P1, R18, R234, 0x5 ;  /* 0x000000ea12110211 */ /* 0x000fe600078228ff */
[----:B------:R-:W-:Y:S01]  /*ed00*/  FMUL.FTZ R187, R148, c[0x0][0x2d0] ;  /* 0x0000b40094bb7a20 */ /* 0x000fe20000410000 */
[----:B------:R-:W-:Y:S01]  /*ed10*/  @P0 LEA.HI.X R16, R18, R237, R19, 0x5, P1 ;  /* 0x000000ed12100211 */ /* 0x000fe200008f2c13 */
[----:B------:R-:W-:Y:S01]  /*ed20*/  FADD.FTZ R2, -R148, R149 ;  /* 0x0000009594027221 */ /* 0x000fe20000010100 */
[----:B--2---:R-:W-:Y:S01]  /*ed30*/  FMNMX.FTZ R3, R4, R3, !PT ;  /* 0x0000000304037209 */ /* 0x004fe20007810000 */
[--C-:B------:R-:W-:Y:S01]  /*ed40*/  FFMA.FTZ R245, R194, c[0x0][0x2d0], -R187.reuse ;  /* 0x0000b400c2f57a23 */ /* 0x100fe200000108bb */
[----:B------:R-:W-:Y:S01]  /*ed50*/  @P0 LEA R194, P1, R17, c[0x0][0x1c8], 0x1 ;  /* 0x0000720011c20a11 */ /* 0x000fe200078208ff */
[--C-:B------:R-:W-:Y:S02]  /*ed60*/  FFMA.FTZ R244, R184, c[0x0][0x2d0], -R187.reuse ;  /* 0x0000b400b8f47a23 */ /* 0x100fe400000108bb */
[C---:B------:R-:W-:Y:S02]  /*ed70*/  FMUL.FTZ R184, R3.reuse, c[0x0][0x2d0] ;  /* 0x0000b40003b87a20 */ /* 0x040fe40000410000 */
[----:B------:R-:W-:Y:S01]  /*ed80*/  FADD.FTZ R5, -R3, R0 ;  /* 0x0000000003057221 */ /* 0x000fe20000010100 */
[----:B------:R-:W-:Y:S01]  /*ed90*/  MUFU.EX2 R245, R245 ;  /* 0x000000f500f57308 */ /* 0x000fe20000000800 */
[----:B------:R-:W-:Y:S01]  /*eda0*/  FFMA.FTZ R243, R195, c[0x0][0x2d0], -R184 ;  /* 0x0000b400c3f37a23 */ /* 0x000fe200000108b8 */
[----:B------:R-:W-:Y:S01]  /*edb0*/  @P0 LEA.HI.X R195, R17, c[0x0][0x1cc], R16, 0x1, P1 ;  /* 0x0000730011c30a11 */ /* 0x000fe200008f0c10 */
[--C-:B------:R-:W-:Y:S02]  /*edc0*/  FFMA.FTZ R247, R192, c[0x0][0x2d0], -R187.reuse ;  /* 0x0000b400c0f77a23 */ /* 0x100fe400000108bb */
[--C-:B------:R-:W-:Y:S02]  /*edd0*/  FFMA.FTZ R242, R196, c[0x0][0x2d0], -R187.reuse ;  /* 0x0000b400c4f27a23 */ /* 0x100fe400000108bb */
[----:B------:R1:W-:Y:S01]  /*ede0*/  @P0 LDGSTS.E.BYPASS.LTC128B.128 [R232+0xc080], [R194.64], !P2 ;  /* 0x0c080000c2e80fae */ /* 0x0003e2000d101d44 */
[--C-:B------:R-:W-:Y:S02]  /*edf0*/  FFMA.FTZ R240, R193, c[0x0][0x2d0], -R184.reuse ;  /* 0x0000b400c1f07a23 */ /* 0x100fe400000108b8 */
[--C-:B------:R-:W-:Y:S01]  /*ee00*/  FFMA.FTZ R238, R199, c[0x0][0x2d0], -R184.reuse ;  /* 0x0000b400c7ee7a23 */ /* 0x100fe200000108b8 */
[----:B------:R-:W-:Y:S01]  /*ee10*/  MUFU.EX2 R247, R247 ;  /* 0x000000f700f77308 */ /* 0x000fe20000000800 */
[--C-:B------:R-:W-:Y:S02]  /*ee20*/  FFMA.FTZ R149, R197, c[0x0][0x2d0], -R184.reuse ;  /* 0x0000b400c5957a23 */ /* 0x100fe400000108b8 */
[----:B------:R-:W-:Y:S01]  /*ee30*/  FMUL.FTZ R0, R5, c[0x0][0x2d0] ;  /* 0x0000b40005007a20 */ /* 0x000fe20000410000 */
[----:B------:R1:W-:Y:S01]  /*ee40*/  @P0 LDGSTS.E.BYPASS.LTC128B.128 [R232+0xd080], [R194.64+0x80], !P5 ;  /* 0x0d080080c2e80fae */ /* 0x0003e2000e901d44 */
[----:B------:R-:W-:Y:S02]  /*ee50*/  FMUL.FTZ R6, R2, c[0x0][0x2d0] ;  /* 0x0000b40002067a20 */ /* 0x000fe40000410000 */
[--C-:B------:R-:W-:Y:S02]  /*ee60*/  FFMA.FTZ R246, R190, c[0x0][0x2d0], -R187.reuse ;  /* 0x0000b400bef67a23 */ /* 0x100fe400000108bb */
[--C-:B------:R-:W-:Y:S01]  /*ee70*/  FFMA.FTZ R249, R188, c[0x0][0x2d0], -R187.reuse ;  /* 0x0000b400bcf97a23 */ /* 0x100fe200000108bb */
[----:B------:R-:W2:Y:S01]  /*ee80*/  MUFU.EX2 R2, R6 ;  /* 0x0000000600027308 */ /* 0x000ea20000000800 */
[--C-:B------:R-:W-:Y:S01]  /*ee90*/  FFMA.FTZ R248, R191, c[0x0][0x2d0], -R184.reuse ;  /* 0x0000b400bff87a23 */ /* 0x100fe200000108b8 */
[----:B------:R1:W-:Y:S01]  /*eea0*/  @P0 LDGSTS.E.BYPASS.LTC128B.128 [R232+0xe080], [R194.64+0x100], !P4 ;  /* 0x0e080100c2e80fae */ /* 0x0003e2000e101d44 */
[--C-:B------:R-:W-:Y:S02]  /*eeb0*/  FFMA.FTZ R251, R189, c[0x0][0x2d0], -R184.reuse ;  /* 0x0000b400bdfb7a23 */ /* 0x100fe400000108b8 */
[--C-:B------:R-:W-:Y:S02]  /*eec0*/  FFMA.FTZ R250, R186, c[0x0][0x2d0], -R187.reuse ;  /* 0x0000b400bafa7a23 */ /* 0x100fe400000108bb */
[----:B------:R-:W-:Y:S02]  /*eed0*/  FFMA.FTZ R187, R185, c[0x0][0x2d0], -R187 ;  /* 0x0000b400b9bb7a23 */ /* 0x000fe400000108bb */
[--C-:B------:R-:W-:Y:S01]  /*eee0*/  FFMA.FTZ R151, R151, c[0x0][0x2d0], -R184.reuse ;  /* 0x0000b40097977a23 */ /* 0x100fe200000108b8 */
[----:B------:R1:W-:Y:S01]  /*eef0*/  @P0 LDGSTS.E.BYPASS.LTC128B.128 [R232+0xf080], [R194.64+0x180], !P3 ;  /* 0x0f080180c2e80fae */ /* 0x0003e2000d901d44 */
[----:B------:R-:W3:Y:S01]  /*ef00*/  MUFU.EX2 R0, R0 ;  /* 0x0000000000007308 */ /* 0x000ee20000000800 */
[----:B------:R-:W-:Y:S06]  /*ef10*/  FFMA.FTZ R184, R150, c[0x0][0x2d0], -R184 ;  /* 0x0000b40096b87a23 */ /* 0x000fec00000108b8 */
[----:B------:R-:W4:Y:S03]  /*ef20*/  LDSM.16.MT88.4 R16, [R223+0x8080] ;  /* 0x00808000df10783b */ /* 0x000f260000004200 */
[----:B------:R-:W5:Y:S01]  /*ef30*/  MUFU.EX2 R244, R244 ;  /* 0x000000f400f47308 */ /* 0x000f620000000800 */
[C---:B--2---:R-:W-:Y:S04]  /*ef40*/  FMUL.FTZ R4, R2.reuse, R144 ;  /* 0x0000009002047220 */ /* 0x044fe80000410000 */
[----:B------:R-:W2:Y:S01]  /*ef50*/  LDSM.16.MT88.4 R152, [R218+0x8080] ;  /* 0x00808000da98783b */ /* 0x000ea20000004200 */
[C---:B------:R-:W-:Y:S02]  /*ef60*/  FMUL.FTZ R5, R2.reuse, R145 ;  /* 0x0000009102057220 */ /* 0x040fe40000410000 */
[C---:B------:R-:W-:Y:S02]  /*ef70*/  FMUL.FTZ R8, R2.reuse, R140 ;  /* 0x0000008c02087220 */ /* 0x040fe40000410000 */
[----:B------:R-:W1:Y:S01]  /*ef80*/  MUFU.EX2 R242, R242 ;  /* 0x000000f200f27308 */ /* 0x000e620000000800 */
[----:B------:R-:W-:Y:S02]  /*ef90*/  FMUL.FTZ R9, R2, R141 ;  /* 0x0000008d02097220 */ /* 0x000fe40000410000 */
[----:B------:R-:W2:Y:S01]  /*efa0*/  LDSM.16.MT88.4 R156, [R217+0x8080] ;  /* 0x00808000d99c783b */ /* 0x000ea20000004200 */
[C---:B---3--:R-:W-:Y:S02]  /*efb0*/  FMUL.FTZ R6, R0.reuse, R146 ;  /* 0x0000009200067220 */ /* 0x048fe40000410000 */
[C---:B------:R-:W-:Y:S02]  /*efc0*/  FMUL.FTZ R7, R0.reuse, R147 ;  /* 0x0000009300077220 */ /* 0x040fe40000410000 */
[C---:B------:R-:W-:Y:S02]  /*efd0*/  FMUL.FTZ R10, R0.reuse, R142 ;  /* 0x0000008e000a7220 */ /* 0x040fe40000410000 */
[----:B------:R-:W-:Y:S01]  /*efe0*/  MUFU.EX2 R243, R243 ;  /* 0x000000f300f37308 */ /* 0x000fe20000000800 */
[----:B------:R-:W-:Y:S01]  /*eff0*/  FMUL.FTZ R11, R0, R143 ;  /* 0x0000008f000b7220 */ /* 0x000fe20000410000 */
[----:B------:R-:W-:Y:S01]  /*f000*/  LDSM.16.MT88.4 R160, [R217+0x8880] ;  /* 0x00888000d9a0783b */ /* 0x000fe20000004200 */
[----:B------:R-:W-:Y:S01]  /*f010*/  FMUL.FTZ R12, R2, R136 ;  /* 0x00000088020c7220 */ /* 0x000fe20000410000 */
[----:B-----5:R-:W-:Y:S01]  /*f020*/  F2FP.PACK_AB R144, R244, R247 ;  /* 0x000000f7f490723e */ /* 0x020fe200000000ff */
[----:B------:R-:W-:Y:S02]  /*f030*/  FMUL.FTZ R13, R2, R137 ;  /* 0x00000089020d7220 */ /* 0x000fe40000410000 */
[C---:B------:R-:W-:Y:S02]  /*f040*/  FMUL.FTZ R14, R0.reuse, R138 ;  /* 0x0000008a000e7220 */ /* 0x040fe40000410000 */
[----:B------:R-:W-:Y:S01]  /*f050*/  FMUL.FTZ R15, R0, R139 ;  /* 0x0000008b000f7220 */ /* 0x000fe20000410000 */
[----:B------:R-:W3:Y:S01]  /*f060*/  MUFU.EX2 R240, R240 ;  /* 0x000000f000f07308 */ /* 0x000ee20000000800 */
[----:B------:R-:W5:Y:S01]  /*f070*/  LDSM.16.MT88.4 R136, [R216+0x8080] ;  /* 0x00808000d888783b */ /* 0x000f620000004200 */
[----:B------:R-:W-:Y:S01]  /*f080*/  FMUL.FTZ R20, R2, R20 ;  /* 0x0000001402147220 */ /* 0x000fe20000410000 */
[----:B-1----:R-:W-:Y:S01]  /*f090*/  F2FP.PACK_AB R146, R242, R245 ;  /* 0x000000f5f292723e */ /* 0x002fe200000000ff */
[----:B------:R-:W-:Y:S02]  /*f0a0*/  FMUL.FTZ R21, R2, R21 ;  /* 0x0000001502157220 */ /* 0x000fe40000410000 */
[C---:B------:R-:W-:Y:S03]  /*f0b0*/  FMUL.FTZ R22, R0.reuse, R22 ;  /* 0x0000001600167220 */ /* 0x040fe60000410000 */
[----:B------:R-:W-:Y:S01]  /*f0c0*/  LDSM.16.MT88.4 R140, [R218+0x9080] ;  /* 0x00908000da8c783b */ /* 0x000fe20000004200 */
[----:B------:R-:W-:Y:S01]  /*f0d0*/  MUFU.EX2 R238, R238 ;  /* 0x000000ee00ee7308 */ /* 0x000fe20000000800 */
[----:B------:R-:W-:Y:S02]  /*f0e0*/  FMUL.FTZ R23, R0, R23 ;  /* 0x0000001700177220 */ /* 0x000fe40000410000 */
[C---:B------:R-:W-:Y:S02]  /*f0f0*/  FMUL.FTZ R24, R2.reuse, R24 ;  /* 0x0000001802187220 */ /* 0x040fe40000410000 */
[----:B------:R-:W-:Y:S02]  /*f100*/  FMUL.FTZ R25, R2, R25 ;  /* 0x0000001902197220 */ /* 0x000fe40000410000 */
[----:B------:R-:W-:Y:S01]  /*f110*/  LDSM.16.MT88.4 R164, [R216+0x8880] ;  /* 0x00888000d8a4783b */ /* 0x000fe20000004200 */
[C---:B------:R-:W-:Y:S02]  /*f120*/  FMUL.FTZ R26, R0.reuse, R26 ;  /* 0x0000001a001a7220 */ /* 0x040fe40000410000 */
[----:B------:R-:W1:Y:S01]  /*f130*/  MUFU.EX2 R149, R149 ;  /* 0x0000009500957308 */ /* 0x000e620000000800 */
[----:B------:R-:W-:Y:S02]  /*f140*/  FMUL.FTZ R27, R0, R27 ;  /* 0x0000001b001b7220 */ /* 0x000fe40000410000 */
[----:B------:R-:W-:Y:S01]  /*f150*/  FMUL.FTZ R28, R2, R28 ;  /* 0x0000001c021c7220 */ /* 0x000fe20000410000 */
[----:B---3--:R-:W-:Y:S01]  /*f160*/  F2FP.PACK_AB R145, R240, R243 ;  /* 0x000000f3f091723e */ /* 0x008fe200000000ff */
[----:B------:R-:W-:Y:S01]  /*f170*/  LDSM.16.MT88.4 R168, [R223+0x9880] ;  /* 0x00988000dfa8783b */ /* 0x000fe20000004200 */
[----:B------:R-:W-:Y:S02]  /*f180*/  FMUL.FTZ R29, R2, R29 ;  /* 0x0000001d021d7220 */ /* 0x000fe40000410000 */
[C---:B------:R-:W-:Y:S02]  /*f190*/  FMUL.FTZ R30, R0.reuse, R30 ;  /* 0x0000001e001e7220 */ /* 0x040fe40000410000 */
[----:B------:R-:W-:Y:S01]  /*f1a0*/  MUFU.EX2 R252, R187 ;  /* 0x000000bb00fc7308 */ /* 0x000fe20000000800 */
[----:B------:R-:W-:Y:S02]  /*f1b0*/  FMUL.FTZ R31, R0, R31 ;  /* 0x0000001f001f7220 */ /* 0x000fe40000410000 */
[----:B------:R-:W-:Y:S01]  /*f1c0*/  LDSM.16.MT88.4 R172, [R218+0x9880] ;  /* 0x00988000daac783b */ /* 0x000fe20000004200 */
[C---:B------:R-:W-:Y:S02]  /*f1d0*/  FMUL.FTZ R32, R2.reuse, R32 ;  /* 0x0000002002207220 */ /* 0x040fe40000410000 */
[----:B------:R-:W-:Y:S02]  /*f1e0*/  FMUL.FTZ R33, R2, R33 ;  /* 0x0000002102217220 */ /* 0x000fe40000410000 */
[C---:B------:R-:W-:Y:S02]  /*f1f0*/  FMUL.FTZ R34, R0.reuse, R34 ;  /* 0x0000002200227220 */ /* 0x040fe40000410000 */
[----:B------:R3:W-:Y:S01]  /*f200*/  MUFU.EX2 R150, R184 ;  /* 0x000000b800967308 */ /* 0x0007e20000000800 */
[----:B------:R-:W-:Y:S01]  /*f210*/  LDSM.16.MT88.4 R176, [R217+0x9880] ;  /* 0x00988000d9b0783b */ /* 0x000fe20000004200 */
[----:B------:R-:W-:Y:S01]  /*f220*/  FMUL.FTZ R35, R0, R35 ;  /* 0x0000002300237220 */ /* 0x000fe20000410000 */
[----:B-1----:R-:W-:Y:S01]  /*f230*/  F2FP.PACK_AB R147, R149, R238 ;  /* 0x000000ee9593723e */ /* 0x002fe200000000ff */
[C---:B------:R-:W-:Y:S02]  /*f240*/  FMUL.FTZ R36, R2.reuse, R36 ;  /* 0x0000002402247220 */ /* 0x040fe40000410000 */
[----:B------:R-:W-:Y:S03]  /*f250*/  FMUL.FTZ R37, R2, R37 ;  /* 0x0000002502257220 */ /* 0x000fe60000410000 */
[----:B------:R-:W-:Y:S01]  /*f260*/  LDSM.16.MT88.4 R180, [R216+0x9880] ;  /* 0x00988000d8b4783b */ /* 0x000fe20000004200 */
[C---:B------:R-:W-:Y:S01]  /*f270*/  FMUL.FTZ R38, R0.reuse, R38 ;  /* 0x0000002600267220 */ /* 0x040fe20000410000 */
[C---:B----4-:R-:W-:Y:S01]  /*f280*/  HMMA.16816.F32 R4, R144.reuse, R16, R4 ;  /* 0x000000109004723c */ /* 0x050fe20000001804 */
[----:B------:R-:W-:Y:S04]  /*f290*/  MUFU.EX2 R246, R246 ;  /* 0x000000f600f67308 */ /* 0x000fe80000000800 */
[----:B------:R-:W-:Y:S01]  /*f2a0*/  FMUL.FTZ R39, R0, R39 ;  /* 0x0000002700277220 */ /* 0x000fe20000410000 */
[----:B------:R-:W-:Y:S01]  /*f2b0*/  LDSM.16.MT88.4 R188, [R218+0xa880] ;  /* 0x00a88000dabc783b */ /* 0x000fe20000004200 */
[C---:B------:R-:W-:Y:S01]  /*f2c0*/  FMUL.FTZ R16, R2.reuse, R132 ;  /* 0x0000008402107220 */ /* 0x040fe20000410000 */
[C---:B------:R-:W-:Y:S03]  /*f2d0*/  HMMA.16816.F32 R8, R144.reuse, R18, R8 ;  /* 0x000000129008723c */ /* 0x040fe60000001808 */
[----:B------:R-:W1:Y:S01]  /*f2e0*/  MUFU.EX2 R249, R249 ;  /* 0x000000f900f97308 */ /* 0x000e620000000800 */
[----:B------:R-:W-:Y:S02]  /*f2f0*/  FMUL.FTZ R17, R2, R133 ;  /* 0x0000008502117220 */ /* 0x000fe40000410000 */
[----:B---3--:R-:W-:Y:S01]  /*f300*/  LDSM.16.MT88.4 R184, [R223+0xa880] ;  /* 0x00a88000dfb8783b */ /* 0x008fe20000004200 */
[C---:B------:R-:W-:Y:S01]  /*f310*/  FMUL.FTZ R18, R0.reuse, R134 ;  /* 0x0000008600127220 */ /* 0x040fe20000410000 */
[C---:B--2---:R-:W-:Y:S04]  /*f320*/  HMMA.16816.F32 R12, R144.reuse, R152, R12 ;  /* 0x00000098900c723c */ /* 0x044fe8000000180c */
[----:B------:R-:W-:Y:S01]  /*f330*/  FMUL.FTZ R19, R0, R135 ;  /* 0x0000008700137220 */ /* 0x000fe20000410000 */
[----:B------:R-:W-:Y:S01]  /*f340*/  MUFU.EX2 R248, R248 ;  /* 0x000000f800f87308 */ /* 0x000fe20000000800 */
[----:B------:R-:W2:Y:S01]  /*f350*/  LDSM.16.MT88.4 R132, [R223+0x9080] ;  /* 0x00908000df84783b */ /* 0x000ea20000004200 */
[C---:B------:R-:W-:Y:S02]  /*f360*/  FMUL.FTZ R40, R2.reuse, R40 ;  /* 0x0000002802287220 */ /* 0x040fe40000410000 */
[----:B------:R-:W-:Y:S02]  /*f370*/  FMUL.FTZ R41, R2, R41 ;  /* 0x0000002902297220 */ /* 0x000fe40000410000 */
[C---:B------:R-:W-:Y:S03]  /*f380*/  HMMA.16816.F32 R16, R144.reuse, R154, R16 ;  /* 0x0000009a9010723c */ /* 0x040fe60000001810 */
[----:B------:R-:W-:Y:S01]  /*f390*/  LDSM.16.MT88.4 R192, [R217+0xa880] ;  /* 0x00a88000d9c0783b */ /* 0x000fe20000004200 */
[C---:B------:R-:W-:Y:S01]  /*f3a0*/  FMUL.FTZ R42, R0.reuse, R42 ;  /* 0x0000002a002a7220 */ /* 0x040fe20000410000 */
[----:B------:R-:W3:Y:S01]  /*f3b0*/  MUFU.EX2 R251, R251 ;  /* 0x000000fb00fb7308 */ /* 0x000ee20000000800 */
[----:B------:R-:W-:Y:S02]  /*f3c0*/  FMUL.FTZ R43, R0, R43 ;  /* 0x0000002b002b7220 */ /* 0x000fe40000410000 */
[C---:B------:R-:W-:Y:S03]  /*f3d0*/  HMMA.16816.F32 R20, R144.reuse, R156, R20 ;  /* 0x0000009c9014723c */ /* 0x040fe60000001814 */
[----:B------:R-:W-:Y:S01]  /*f3e0*/  LDSM.16.MT88.4 R196, [R216+0xa880] ;  /* 0x00a88000d8c4783b */ /* 0x000fe20000004200 */
[C---:B------:R-:W-:Y:S01]  /*f3f0*/  FMUL.FTZ R44, R2.reuse, R44 ;  /* 0x0000002c022c7220 */ /* 0x040fe20000410000 */
[----:B-1----:R-:W-:Y:S01]  /*f400*/  F2FP.PACK_AB R152, R249, R246 ;  /* 0x000000f6f998723e */ /* 0x002fe200000000ff */
[----:B------:R-:W-:Y:S01]  /*f410*/  FMUL.FTZ R45, R2, R45 ;  /* 0x0000002d022d7220 */ /* 0x000fe20000410000 */
[----:B------:R-:W1:Y:S01]  /*f420*/  MUFU.EX2 R250, R250 ;  /* 0x000000fa00fa7308 */ /* 0x000e620000000800 */
[C---:B------:R-:W-:Y:S03]  /*f430*/  HMMA.16816.F32 R24, R144.reuse, R158, R24 ;  /* 0x0000009e9018723c */ /* 0x040fe60000001818 */
[----:B------:R-:W-:Y:S01]  /*f440*/  LDSM.16.MT88.4 R156, [R218+0x8880] ;  /* 0x00888000da9c783b */ /* 0x000fe20000004200 */
[C---:B------:R-:W-:Y:S02]  /*f450*/  FMUL.FTZ R46, R0.reuse, R46 ;  /* 0x0000002e002e7220 */ /* 0x040fe40000410000 */
[----:B------:R-:W-:Y:S02]  /*f460*/  FMUL.FTZ R47, R0, R47 ;  /* 0x0000002f002f7220 */ /* 0x000fe40000410000 */
[C---:B-----5:R-:W-:Y:S01]  /*f470*/  HMMA.16816.F32 R28, R144.reuse, R136, R28 ;  /* 0x00000088901c723c */ /* 0x060fe2000000181c */
[----:B------:R-:W4:Y:S02]  /*f480*/  MUFU.EX2 R151, R151 ;  /* 0x0000009700977308 */ /* 0x000f240000000800 */
[----:B------:R-:W-:Y:S01]  /*f490*/  LDSM.16.MT88.4 R200, [R223+0xb880] ;  /* 0x00b88000dfc8783b */ /* 0x000fe20000004200 */
[C---:B------:R-:W-:Y:S01]  /*f4a0*/  FMUL.FTZ R48, R2.reuse, R48 ;  /* 0x0000003002307220 */ /* 0x040fe20000410000 */
[----:B---3--:R-:W-:Y:S01]  /*f4b0*/  F2FP.PACK_AB R153, R251, R248 ;  /* 0x000000f8fb99723e */ /* 0x008fe200000000ff */
[----:B------:R-:W-:Y:S02]  /*f4c0*/  FMUL.FTZ R49, R2, R49 ;  /* 0x0000003102317220 */ /* 0x000fe40000410000 */
[C---:B------:R-:W-:Y:S03]  /*f4d0*/  HMMA.16816.F32 R32, R144.reuse, R138, R32 ;  /* 0x0000008a9020723c */ /* 0x040fe60000001820 */
[----:B------:R-:W3:Y:S01]  /*f4e0*/  LDSM.16.MT88.4 R136, [R217+0x9080] ;  /* 0x00908000d988783b */ /* 0x000ee20000004200 */
[C---:B------:R-:W-:Y:S02]  /*f4f0*/  FMUL.FTZ R50, R0.reuse, R50 ;  /* 0x0000003200327220 */ /* 0x040fe40000410000 */
[----:B------:R-:W-:Y:S01]  /*f500*/  FMUL.FTZ R51, R0, R51 ;  /* 0x0000003300337220 */ /* 0x000fe20000410000 */
[----:B-1----:R-:W-:Y:S01]  /*f510*/  F2FP.PACK_AB R154, R252, R250 ;  /* 0x000000fafc9a723e */ /* 0x002fe200000000ff */
[C---:B--2---:R-:W-:Y:S03]  /*f520*/  HMMA.16816.F32 R36, R144.reuse, R132, R36 ;  /* 0x000000849024723c */ /* 0x044fe60000001824 */
[----:B------:R-:W-:Y:S01]  /*f530*/  LDSM.16.MT88.4 R204, [R218+0xb880] ;  /* 0x00b88000dacc783b */ /* 0x000fe20000004200 */
[C---:B------:R-:W-:Y:S02]  /*f540*/  FMUL.FTZ R52, R2.reuse, R52 ;  /* 0x0000003402347220 */ /* 0x040fe40000410000 */
[----:B------:R-:W-:Y:S02]  /*f550*/  FMUL.FTZ R53, R2, R53 ;  /* 0x0000003502357220 */ /* 0x000fe40000410000 */
[C---:B------:R-:W-:Y:S03]  /*f560*/  HMMA.16816.F32 R40, R144.reuse, R134, R40 ;  /* 0x000000869028723c */ /* 0x040fe60000001828 */
[----:B------:R-:W1:Y:S01]  /*f570*/  LDSM.16.MT88.4 R132, [R216+0x9080] ;  /* 0x00908000d884783b */ /* 0x000e620000004200 */
[----:B------:R-:W-:Y:S01]  /*f580*/  FMUL.FTZ R54, R0, R54 ;  /* 0x0000003600367220 */ /* 0x000fe20000410000 */
[----:B----4-:R-:W-:Y:S01]  /*f590*/  F2FP.PACK_AB R155, R150, R151 ;  /* 0x00000097969b723e */ /* 0x010fe200000000ff */
[----:B------:R-:W-:Y:S02]  /*f5a0*/  FMUL.FTZ R55, R0, R55 ;  /* 0x0000003700377220 */ /* 0x000fe40000410000 */
[C---:B------:R-:W-:Y:S03]  /*f5b0*/  HMMA.16816.F32 R44, R144.reuse, R140, R44 ;  /* 0x0000008c902c723c */ /* 0x040fe6000000182c */
[----:B------:R-:W0:Y:S01]  /*f5c0*/  LDGDEPBAR ;  /* 0x00000000000079af */ /* 0x000e220000000000 */
[C---:B------:R-:W-:Y:S02]  /*f5d0*/  FMUL.FTZ R56, R2.reuse, R56 ;  /* 0x0000003802387220 */ /* 0x040fe40000410000 */
[----:B------:R-:W-:Y:S02]  /*f5e0*/  FMUL.FTZ R57, R2, R57 ;  /* 0x0000003902397220 */ /* 0x000fe40000410000 */
[C---:B------:R-:W-:Y:S03]  /*f5f0*/  HMMA.16816.F32 R48, R144.reuse, R142, R48 ;  /* 0x0000008e9030723c */ /* 0x040fe60000001830 */
[----:B------:R-:W2:Y:S01]  /*f600*/  LDSM.16.MT88.4 R140, [R223+0xa080] ;  /* 0x00a08000df8c783b */ /* 0x000ea20000004200 */
[C---:B------:R-:W-:Y:S02]  /*f610*/  FMUL.FTZ R58, R0.reuse, R58 ;  /* 0x0000003a003a7220 */ /* 0x040fe40000410000 */
[----:B------:R-:W-:Y:S02]  /*f620*/  FMUL.FTZ R59, R0, R59 ;  /* 0x0000003b003b7220 */ /* 0x000fe40000410000 */
[C---:B------:R-:W-:Y:S01]  /*f630*/  FMUL.FTZ R60, R2.reuse, R60 ;  /* 0x0000003c023c7220 */ /* 0x040fe20000410000 */
[C---:B---3--:R-:W-:Y:S03]  /*f640*/  HMMA.16816.F32 R52, R144.reuse, R136, R52 ;  /* 0x000000889034723c */ /* 0x048fe60000001834 */
[----:B------:R-:W-:Y:S02]  /*f650*/  FMUL.FTZ R61, R2, R61 ;  /* 0x0000003d023d7220 */ /* 0x000fe40000410000 */
[C---:B------:R-:W-:Y:S02]  /*f660*/  FMUL.FTZ R62, R0.reuse, R62 ;  /* 0x0000003e003e7220 */ /* 0x040fe40000410000 */
[----:B------:R-:W-:Y:S01]  /*f670*/  FMUL.FTZ R63, R0, R63 ;  /* 0x0000003f003f7220 */ /* 0x000fe20000410000 */
[C---:B------:R-:W-:Y:S01]  /*f680*/  HMMA.16816.F32 R56, R144.reuse, R138, R56 ;  /* 0x0000008a9038723c */ /* 0x040fe20000001838 */
[----:B------:R-:W3:Y:S03]  /*f690*/  LDSM.16.MT88.4 R136, [R218+0xa080] ;  /* 0x00a08000da88783b */ /* 0x000ee60000004200 */
[C---:B------:R-:W-:Y:S02]  /*f6a0*/  FMUL.FTZ R64, R2.reuse, R64 ;  /* 0x0000004002407220 */ /* 0x040fe40000410000 */
[----:B------:R-:W-:Y:S02]  /*f6b0*/  FMUL.FTZ R65, R2, R65 ;  /* 0x0000004102417220 */ /* 0x000fe40000410000 */
[C---:B-1----:R-:W-:Y:S04]  /*f6c0*/  HMMA.16816.F32 R60, R144.reuse, R132, R60 ;  /* 0x00000084903c723c */ /* 0x042fe8000000183c */
[C---:B------:R-:W-:Y:S02]  /*f6d0*/  FMUL.FTZ R66, R0.reuse, R66 ;  /* 0x0000004200427220 */ /* 0x040fe40000410000 */
[----:B------:R-:W-:Y:S02]  /*f6e0*/  FMUL.FTZ R67, R0, R67 ;  /* 0x0000004300437220 */ /* 0x000fe40000410000 */
[C---:B------:R-:W-:Y:S04]  /*f6f0*/  FMUL.FTZ R68, R2.reuse, R68 ;  /* 0x0000004402447220 */ /* 0x040fe80000410000 */
[----:B------:R-:W-:Y:S01]  /*f700*/  FMUL.FTZ R69, R2, R69 ;  /* 0x0000004502457220 */ /* 0x000fe20000410000 */
[C---:B------:R-:W-:Y:S01]  /*f710*/  HMMA.16816.F32 R64, R144.reuse, R134, R64 ;  /* 0x000000869040723c */ /* 0x040fe20000001840 */
[----:B------:R-:W1:Y:S02]  /*f720*/  LDSM.16.MT88.4 R132, [R217+0xa080] ;  /* 0x00a08000d984783b */ /* 0x000e640000004200 */
[C---:B------:R-:W-:Y:S02]  /*f730*/  FMUL.FTZ R70, R0.reuse, R70 ;  /* 0x0000004600467220 */ /* 0x040fe40000410000 */
[----:B------:R-:W-:Y:S02]  /*f740*/  FMUL.FTZ R71, R0, R71 ;  /* 0x0000004700477220 */ /* 0x000fe40000410000 */
[C---:B------:R-:W-:Y:S02]  /*f750*/  FMUL.FTZ R72, R2.reuse, R72 ;  /* 0x0000004802487220 */ /* 0x040fe40000410000 */
[----:B------:R-:W-:Y:S03]  /*f760*/  FMUL.FTZ R73, R2, R73 ;  /* 0x0000004902497220 */ /* 0x000fe60000410000 */
[C---:B--2---:R-:W-:Y:S03]  /*f770*/  HMMA.16816.F32 R68, R144.reuse, R140, R68 ;  /* 0x0000008c9044723c */ /* 0x044fe60000001844 */
[C---:B------:R-:W-:Y:S02]  /*f780*/  FMUL.FTZ R74, R0.reuse, R74 ;  /* 0x0000004a004a7220 */ /* 0x040fe40000410000 */
[----:B------:R-:W-:Y:S02]  /*f790*/  FMUL.FTZ R75, R0, R75 ;  /* 0x0000004b004b7220 */ /* 0x000fe40000410000 */
[C---:B------:R-:W-:Y:S02]  /*f7a0*/  FMUL.FTZ R76, R2.reuse, R76 ;  /* 0x0000004c024c7220 */ /* 0x040fe40000410000 */
[----:B------:R-:W-:Y:S03]  /*f7b0*/  FMUL.FTZ R77, R2, R77 ;  /* 0x0000004d024d7220 */ /* 0x000fe60000410000 */
[C---:B------:R-:W-:Y:S01]  /*f7c0*/  HMMA.16816.F32 R72, R144.reuse, R142, R72 ;  /* 0x0000008e9048723c */ /* 0x040fe20000001848 */
[----:B------:R-:W2:Y:S02]  /*f7d0*/  LDSM.16.MT88.4 R140, [R216+0xa080] ;  /* 0x00a08000d88c783b */ /* 0x000ea40000004200 */
[C---:B------:R-:W-:Y:S02]  /*f7e0*/  FMUL.FTZ R78, R0.reuse, R78 ;  /* 0x0000004e004e7220 */ /* 0x040fe40000410000 */
[----:B------:R-:W-:Y:S02]  /*f7f0*/  FMUL.FTZ R79, R0, R79 ;  /* 0x0000004f004f7220 */ /* 0x000fe40000410000 */
[C---:B------:R-:W-:Y:S02]  /*f800*/  FMUL.FTZ R80, R2.reuse, R80 ;  /* 0x0000005002507220 */ /* 0x040fe40000410000 */
[----:B------:R-:W-:Y:S03]  /*f810*/  FMUL.FTZ R81, R2, R81 ;  /* 0x0000005102517220 */ /* 0x000fe60000410000 */
[C---:B---3--:R-:W-:Y:S03]  /*f820*/  HMMA.16816.F32 R76, R144.reuse, R136, R76 ;  /* 0x00000088904c723c */ /* 0x048fe6000000184c */
[C---:B------:R-:W-:Y:S02]  /*f830*/  FMUL.FTZ R82, R0.reuse, R82 ;  /* 0x0000005200527220 */ /* 0x040fe40000410000 */
[----:B------:R-:W-:Y:S02]  /*f840*/  FMUL.FTZ R83, R0, R83 ;  /* 0x0000005300537220 */ /* 0x000fe40000410000 */
[C---:B------:R-:W-:Y:S02]  /*f850*/  FMUL.FTZ R84, R2.reuse, R84 ;  /* 0x0000005402547220 */ /* 0x040fe40000410000 */
[----:B------:R-:W-:Y:S03]  /*f860*/  FMUL.FTZ R85, R2, R85 ;  /* 0x0000005502557220 */ /* 0x000fe60000410000 */
[C---:B------:R-:W-:Y:S01]  /*f870*/  HMMA.16816.F32 R80, R144.reuse, R138, R80 ;  /* 0x0000008a9050723c */ /* 0x040fe20000001850 */
[----:B------:R-:W3:Y:S02]  /*f880*/  LDSM.16.MT88.4 R136, [R223+0xb080] ;  /* 0x00b08000df88783b */ /* 0x000ee40000004200 */
[C---:B------:R-:W-:Y:S02]  /*f890*/  FMUL.FTZ R86, R0.reuse, R86 ;  /* 0x0000005600567220 */ /* 0x040fe40000410000 */
[----:B------:R-:W-:Y:S02]  /*f8a0*/  FMUL.FTZ R87, R0, R87 ;  /* 0x0000005700577220 */ /* 0x000fe40000410000 */
[C---:B------:R-:W-:Y:S02]  /*f8b0*/  FMUL.FTZ R88, R2.reuse, R88 ;  /* 0x0000005802587220 */ /* 0x040fe40000410000 */
[----:B------:R-:W-:Y:S03]  /*f8c0*/  FMUL.FTZ R89, R2, R89 ;  /* 0x0000005902597220 */ /* 0x000fe60000410000 */
[C---:B-1----:R-:W-:Y:S03]  /*f8d0*/  HMMA.16816.F32 R84, R144.reuse, R132, R84 ;  /* 0x000000849054723c */ /* 0x042fe60000001854 */
[C---:B------:R-:W-:Y:S02]  /*f8e0*/  FMUL.FTZ R90, R0.reuse, R90 ;  /* 0x0000005a005a7220 */ /* 0x040fe40000410000 */
[----:B------:R-:W-:Y:S02]  /*f8f0*/  FMUL.FTZ R91, R0, R91 ;  /* 0x0000005b005b7220 */ /* 0x000fe40000410000 */
[C---:B------:R-:W-:Y:S02]  /*f900*/  FMUL.FTZ R92, R2.reuse, R92 ;  /* 0x0000005c025c7220 */ /* 0x040fe40000410000 */
[----:B------:R-:W-:Y:S03]  /*f910*/  FMUL.FTZ R93, R2, R93 ;  /* 0x0000005d025d7220 */ /* 0x000fe60000410000 */
        /* <DEDUP_REMOVED lines=32> */
[C---:B------:R-:W-:Y:S03]  /*fb20*/  FMUL.FTZ R125, R2.reuse, R125 ;  /* 0x0000007d027d7220 */ /* 0x040fe60000410000 */
[C---:B------:R-:W-:Y:S01]  /*fb30*/  HMMA.16816.F32 R112, R144.reuse, R134, R112 ;  /* 0x000000869070723c */ /* 0x040fe20000001870 */
[----:B------:R-:W1:Y:S02]  /*fb40*/  LDSM.16.MT88.4 R132, [R223+0x8880] ;  /* 0x00888000df84783b */ /* 0x000e640000004200 */
[C---:B------:R-:W-:Y:S02]  /*fb50*/  FMUL.FTZ R116, R2.reuse, R116 ;  /* 0x0000007402747220 */ /* 0x040fe40000410000 */
[----:B------:R-:W-:Y:S02]  /*fb60*/  FMUL.FTZ R117, R2, R117 ;  /* 0x0000007502757220 */ /* 0x000fe40000410000 */
[C---:B------:R-:W-:Y:S02]  /*fb70*/  FMUL.FTZ R118, R0.reuse, R118 ;  /* 0x0000007600767220 */ /* 0x040fe40000410000 */
[C---:B------:R-:W-:Y:S03]  /*fb80*/  FMUL.FTZ R119, R0.reuse, R119 ;  /* 0x0000007700777220 */ /* 0x040fe60000410000 */
[C---:B------:R-:W-:Y:S02]  /*fb90*/  FMUL.FTZ R126, R0.reuse, R126 ;  /* 0x0000007e007e7220 */ /* 0x040fe40000410000 */
[----:B------:R-:W-:Y:S02]  /*fba0*/  FMUL.FTZ R127, R0, R127 ;  /* 0x0000007f007f7220 */ /* 0x000fe40000410000 */
[C---:B--2---:R-:W-:Y:S03]  /*fbb0*/  HMMA.16816.F32 R116, R144.reuse, R140, R116 ;  /* 0x0000008c9074723c */ /* 0x044fe60000001874 */
[C---:B------:R-:W-:Y:S02]  /*fbc0*/  FMUL.FTZ R120, R2.reuse, R120 ;  /* 0x0000007802787220 */ /* 0x040fe40000410000 */
[----:B------:R-:W-:Y:S02]  /*fbd0*/  FMUL.FTZ R121, R2, R121 ;  /* 0x0000007902797220 */ /* 0x000fe40000410000 */
[C---:B------:R-:W-:Y:S02]  /*fbe0*/  FMUL.FTZ R122, R0.reuse, R122 ;  /* 0x0000007a007a7220 */ /* 0x040fe40000410000 */
[----:B------:R-:W-:Y:S03]  /*fbf0*/  FMUL.FTZ R123, R0, R123 ;  /* 0x0000007b007b7220 */ /* 0x000fe60000410000 */
[C---:B------:R-:W-:Y:S02]  /*fc00*/  FMUL.FTZ R128, R2.reuse, R128 ;  /* 0x0000008002807220 */ /* 0x040fe40000410000 */
[----:B------:R-:W-:Y:S02]  /*fc10*/  FMUL.FTZ R129, R2, R129 ;  /* 0x0000008102817220 */ /* 0x000fe40000410000 */
[C---:B------:R-:W-:Y:S03]  /*fc20*/  HMMA.16816.F32 R120, R144.reuse, R142, R120 ;  /* 0x0000008e9078723c */ /* 0x040fe60000001878 */
[C---:B------:R-:W-:Y:S02]  /*fc30*/  FMUL.FTZ R130, R0.reuse, R130 ;  /* 0x0000008200827220 */ /* 0x040fe40000410000 */
[----:B------:R-:W-:Y:S02]  /*fc40*/  FMUL.FTZ R131, R0, R131 ;  /* 0x0000008300837220 */ /* 0x000fe40000410000 */
[----:B------:R-:W-:Y:S01]  /*fc50*/  FFMA.FTZ R247, R2, R241, R247 ;  /* 0x000000f102f77223 */ /* 0x000fe200000100f7 */
[C---:B---3--:R-:W-:Y:S04]  /*fc60*/  HMMA.16816.F32 R124, R144.reuse, R136, R124 ;  /* 0x00000088907c723c */ /* 0x048fe8000000187c */
[----:B------:R-:W-:Y:S01]  /*fc70*/  FFMA.FTZ R243, R0, R239, R243 ;  /* 0x000000ef00f37223 */ /* 0x000fe200000100f3 */
[----:B------:R-:W-:Y:S01]  /*fc80*/  MOV R0, R3 ;  /* 0x0000000300007202 */ /* 0x000fe20000000f00 */
[----:B------:R-:W-:Y:S02]  /*fc90*/  FADD.FTZ R244, R244, R247 ;  /* 0x000000f7f4f47221 */ /* 0x000fe40000010000 */
[----:B------:R-:W-:Y:S04]  /*fca0*/  HMMA.16816.F32 R128, R144, R138, R128 ;  /* 0x0000008a9080723c */ /* 0x000fe80000001880 */
[----:B------:R-:W-:Y:S04]  /*fcb0*/  FADD.FTZ R243, R240, R243 ;  /* 0x000000f3f0f37221 */ /* 0x000fe80000010000 */
[C---:B-1----:R-:W-:Y:S05]  /*fcc0*/  HMMA.16816.F32 R144, R152.reuse, R132, R4 ;  /* 0x000000849890723c */ /* 0x042fea0000001804 */
[----:B------:R-:W-:Y:S03]  /*fcd0*/  FADD.FTZ R238, R238, R243 ;  /* 0x000000f3eeee7221 */ /* 0x000fe60000010000 */
[C---:B------:R-:W-:Y:S04]  /*fce0*/  HMMA.16816.F32 R140, R152.reuse, R134, R8 ;  /* 0x00000086988c723c */ /* 0x040fe80000001808 */
[----:B------:R-:W-:Y:S04]  /*fcf0*/  FADD.FTZ R149, R149, R238 ;  /* 0x000000ee95957221 */ /* 0x000fe80000010000 */
[C---:B------:R-:W-:Y:S04]  /*fd00*/  HMMA.16816.F32 R136, R152.reuse, R156, R12 ;  /* 0x0000009c9888723c */ /* 0x040fe8000000180c */
[----:B------:R-:W-:Y:S01]  /*fd10*/  FADD.FTZ R248, R248, R149 ;  /* 0x00000095f8f87221 */ /* 0x000fe20000010000 */
[----:B------:R-:W-:Y:S03]  /*fd20*/  MOV R149, R148 ;  /* 0x0000009400957202 */ /* 0x000fe60000000f00 */
[C---:B------:R-:W-:Y:S01]  /*fd30*/  HMMA.16816.F32 R132, R152.reuse, R158, R16 ;  /* 0x0000009e9884723c */ /* 0x040fe20000001810 */
[----:B------:R-:W1:Y:S03]  /*fd40*/  LDSM.16.MT88.4 R16, [R217+0xb880] ;  /* 0x00b88000d910783b */ /* 0x000e660000004200 */
[----:B------:R-:W-:Y:S04]  /*fd50*/  FADD.FTZ R248, R251, R248 ;  /* 0x000000f8fbf87221 */ /* 0x000fe80000010000 */
[C---:B------:R-:W-:Y:S01]  /*fd60*/  HMMA.16816.F32 R20, R152.reuse, R160, R20 ;  /* 0x000000a09814723c */ /* 0x040fe20000001814 */
[----:B------:R-:W2:Y:S03]  /*fd70*/  LDSM.16.MT88.4 R156, [R216+0xb880] ;  /* 0x00b88000d89c783b */ /* 0x000ea60000004200 */
[----:B------:R-:W-:Y:S04]  /*fd80*/  FADD.FTZ R151, R151, R248 ;  /* 0x000000f897977221 */ /* 0x000fe80000010000 */
[C---:B------:R-:W-:Y:S04]  /*fd90*/  HMMA.16816.F32 R24, R152.reuse, R162, R24 ;  /* 0x000000a29818723c */ /* 0x040fe80000001818 */
[----:B------:R-:W-:Y:S04]  /*fda0*/  FADD.FTZ R239, R150, R151 ;  /* 0x0000009796ef7221 */ /* 0x000fe80000010000 */
        /* <DEDUP_REMOVED lines=22> */
[C---:B-1----:R-:W-:Y:S07]  /*ff10*/  HMMA.16816.F32 R116, R152.reuse, R16, R116 ;  /* 0x000000109874723c */ /* 0x042fee0000001874 */
[----:B------:R-:W-:Y:S01]  /*ff20*/  FADD.FTZ R17, R245, R244 ;  /* 0x000000f4f5117221 */ /* 0x000fe20000010000 */
[C---:B------:R-:W-:Y:S04]  /*ff30*/  HMMA.16816.F32 R120, R152.reuse, R18, R120 ;  /* 0x000000129878723c */ /* 0x040fe80000001878 */
[----:B------:R-:W-:Y:S04]  /*ff40*/  FADD.FTZ R17, R242, R17 ;  /* 0x00000011f2117221 */ /* 0x000fe80000010000 */
[C---:B--2---:R-:W-:Y:S04]  /*ff50*/  HMMA.16816.F32 R124, R152.reuse, R156, R124 ;  /* 0x0000009c987c723c */ /* 0x044fe8000000187c */
[----:B------:R-:W-:Y:S04]  /*ff60*/  FADD.FTZ R246, R246, R17 ;  /* 0x00000011f6f67221 */ /* 0x000fe80000010000 */
[----:B------:R-:W-:Y:S04]  /*ff70*/  HMMA.16816.F32 R128, R152, R158, R128 ;  /* 0x0000009e9880723c */ /* 0x000fe80000001880 */
[----:B------:R-:W-:Y:S04]  /*ff80*/  FADD.FTZ R249, R249, R246 ;  /* 0x000000f6f9f97221 */ /* 0x000fe80000010000 */
[----:B------:R-:W-:Y:S04]  /*ff90*/  FADD.FTZ R249, R250, R249 ;  /* 0x000000f9faf97221 */ /* 0x000fe80000010000 */
[----:B------:R-:W-:Y:S01]  /*ffa0*/  FADD.FTZ R241, R252, R249 ;  /* 0x000000f9fcf17221 */ /* 0x000fe20000010000 */
[----:B------:R-:W-:-:S05]  /*ffb0*/  @P0 BRA `(.L_x_138) ;  /* 0xffffe0f000000947 */ /* 0x000fca000383ffff */
.L_x_137:
[----:B------:R-:W1:Y:S01]  /*ffc0*/  SHFL.BFLY PT, R0, R239, 0x2, 0x1f ;  /* 0x0c401f00ef007f89 */ /* 0x000e6200000e0000 */
[----:B------:R-:W-:-:S02]  /*ffd0*/  MOV R2, RZ ;  /* 0x000000ff00027202 */ /* 0x000fc40000000f00 */
[----:B------:R-:W-:Y:S01]  /*ffe0*/  MOV R4, RZ ;  /* 0x000000ff00047202 */ /* 0x000fe20000000f00 */
[----:B------:R-:W2:Y:S01]  /*fff0*/  SHFL.BFLY PT, R6, R241, 0x2, 0x1f ;  /* 0x0c401f00f1067f89 */ /* 0x000ea200000e0000 */
[----:B------:R-:W-:Y:S02]  /*10000*/  MOV R10, 0xff800000 ;  /* 0xff800000000a7802 */ /* 0x000fe40000000f00 */
[----:B------:R-:W-:Y:S02]  /*10010*/  MOV R12, 0xff800000 ;  /* 0xff800000000c7802 */ /* 0x000fe40000000f00 */
[----:B------:R-:W-:Y:S01]  /*10020*/  PLOP3.LUT P2, PT, PT, PT, PT, 0x8, 0x0 ;  /* 0x000000000000781c */ /* 0x000fe20003f4e170 */
[----:B-1----:R-:W-:Y:S02]  /*10030*/  FADD.FTZ R7, R0, R239 ;  /* 0x000000ef00077221 */ /* 0x002fe40000010000 */
[----:B--2---:R-:W-:-:S03]  /*10040*/  FADD.FTZ R6, R6, R241 ;  /* 0x000000f106067221 */ /* 0x004fc60000010000 */
[----:B------:R-:W1:Y:S04]  /*10050*/  SHFL.BFLY PT, R0, R7, 0x1, 0x1f ;  /* 0x0c201f0007007f89 */ /* 0x000e6800000e0000 */
[----:B------:R-:W2:Y:S01]  /*10060*/  SHFL.BFLY PT, R5, R6, 0x1, 0x1f ;  /* 0x0c201f0006057f89 */ /* 0x000ea200000e0000 */
[----:B-1----:R-:W-:Y:S02]  /*10070*/  FADD.FTZ R0, R0, R7 ;  /* 0x0000000700007221 */ /* 0x002fe40000010000 */
[----:B--2---:R-:W-:-:S03]  /*10080*/  FADD.FTZ R5, R6, R5 ;  /* 0x0000000506057221 */ /* 0x004fc60000010000 */
[----:B------:R-:W-:Y:S02]  /*10090*/  FSETP.NE.FTZ.AND P0, PT, R0, RZ, PT ;  /* 0x000000ff0000720b */ /* 0x000fe40003f15000 */
[----:B------:R-:W-:-:S11]  /*100a0*/  FSETP.NE.FTZ.AND P1, PT, R5, RZ, PT ;  /* 0x000000ff0500720b */ /* 0x000fd60003f35000 */
[----:B------:R-:W1:Y:S01]  /*100b0*/  @P0 MUFU.RCP R2, R0 ;  /* 0x0000000000020308 */ /* 0x000e620000001000 */
[----:B------:R-:W-:Y:S02]  /*100c0*/  @P0 MOV R16, 0x3f317218 ;  /* 0x3f31721800100802 */ /* 0x000fe40000000f00 */
[----:B------:R-:W-:-:S05]  /*100d0*/  @P1 MOV R14, 0x3f317218 ;  /* 0x3f317218000e1802 */ /* 0x000fca0000000f00 */
[----:B------:R-:W2:Y:S01]  /*100e0*/  @P1 MUFU.RCP R4, R5 ;  /* 0x0000000500041308 */ /* 0x000ea20000001000 */
[----:B------:R-:W-:-:S07]  /*100f0*/  @P1 FMUL.FTZ R14, R14, c[0x0][0x2d0] ;  /* 0x0000b4000e0e1a20 */ /* 0x000fce0000410000 */
[----:B------:R-:W3:Y:S01]  /*10100*/  @P0 MUFU.LG2 R0, R0 ;  /* 0x0000000000000308 */ /* 0x000ee20000000c00 */
[C---:B-1----:R-:W-:Y:S02]  /*10110*/  FMUL.FTZ R146, R2.reuse, R146 ;  /* 0x0000009202927220 */ /* 0x042fe40000410000 */
[C---:B------:R-:W-:Y:S02]  /*10120*/  FMUL.FTZ R147, R2.reuse, R147 ;  /* 0x0000009302937220 */ /* 0x040fe40000410000 */
[C---:B------:R-:W-:Y:S02]  /*10130*/  FMUL.FTZ R142, R2.reuse, R142 ;  /* 0x0000008e028e7220 */ /* 0x040fe40000410000 */
[----:B------:R-:W-:Y:S01]  /*10140*/  FMUL.FTZ R143, R2, R143 ;  /* 0x0000008f028f7220 */ /* 0x000fe20000410000 */
[----:B------:R-:W1:Y:S01]  /*10150*/  @P1 MUFU.LG2 R5, R5 ;  /* 0x0000000500051308 */ /* 0x000e620000000c00 */
[C---:B--2---:R-:W-:Y:S02]  /*10160*/  FMUL.FTZ R144, R4.reuse, R144 ;  /* 0x0000009004907220 */ /* 0x044fe40000410000 */
[----:B------:R-:W-:-:S02]  /*10170*/  FMUL.FTZ R145, R4, R145 ;  /* 0x0000009104917220 */ /* 0x000fc40000410000 */
[C---:B------:R-:W-:Y:S02]  /*10180*/  FMUL.FTZ R140, R4.reuse, R140 ;  /* 0x0000008c048c7220 */ /* 0x040fe40000410000 */
[----:B------:R-:W-:Y:S02]  /*10190*/  FMUL.FTZ R141, R4, R141 ;  /* 0x0000008d048d7220 */ /* 0x000fe40000410000 */
[----:B---3--:R-:W-:Y:S02]  /*101a0*/  @P0 FMUL.FTZ R15, R0, 0.69314718246459960938 ;  /* 0x3f317218000f0820 */ /* 0x008fe40000410000 */
[----:B------:R-:W-:Y:S02]  /*101b0*/  @P0 FMUL.FTZ R0, R16, c[0x0][0x2d0] ;  /* 0x0000b40010000a20 */ /* 0x000fe40000410000 */
[C---:B------:R-:W-:Y:S02]  /*101c0*/  FMUL.FTZ R136, R4.reuse, R136 ;  /* 0x0000008804887220 */ /* 0x040fe40000410000 */
[----:B------:R-:W-:-:S02]  /*101d0*/  FMUL.FTZ R137, R4, R137 ;  /* 0x0000008904897220 */ /* 0x000fc40000410000 */
[----:B-1----:R-:W-:Y:S02]  /*101e0*/  @P1 FMUL.FTZ R5, R5, 0.69314718246459960938 ;  /* 0x3f31721805051820 */ /* 0x002fe40000410000 */
        /* <DEDUP_REMOVED lines=120> */
.L_x_76:
[----:B------:R-:W-:Y:S01]  /*10970*/  ULDC.64 UR4, c[0x0][0x118] ;  /* 0x0000460000047ab9 */ /* 0x000fe20000000a00 */
[----:B------:R-:W-:Y:S01]  /*10980*/  SHF.R.S32.HI R0, RZ, 0x1f, R227 ;  /* 0x0000001fff007819 */ /* 0x000fe200000114e3 */
[----:B------:R-:W-:Y:S05]  /*10990*/  @P2 BRA `(.L_x_139) ;  /* 0x00001a8000002947 */ /* 0x000fea0003800000 */
[----:B------:R-:W1:Y:S01]  /*109a0*/  S2R R2, SR_TID.X ;  /* 0x0000000000027919 */ /* 0x000e620000002100 */
[----:B------:R-:W-:Y:S02]  /*109b0*/  F2FP.PACK_AB R6, R7, R6 ;  /* 0x000000060706723e */ /* 0x000fe400000000ff */
[----:B------:R-:W-:Y:S01]  /*109c0*/  F2FP.PACK_AB R11, R11, R8 ;  /* 0x000000080b0b723e */ /* 0x000fe200000000ff */
[----:B------:R-:W-:Y:S01]  /*109d0*/  BAR.SYNC.DEFER_BLOCKING 0x1, 0x100 ;  /* 0x0044000000007b1d */ /* 0x000fe20000010000 */
        /* <DEDUP_REMOVED lines=10> */
[----:B-1----:R-:W-:Y:S02]  /*10a80*/  SHF.R.S32.HI R3, RZ, 0x1f, R2 ;  /* 0x0000001fff037819 */ /* 0x002fe40000011402 */
[----:B------:R-:W-:Y:S02]  /*10a90*/  F2FP.PACK_AB R24, R25, R24 ;  /* 0x000000181918723e */ /* 0x000fe400000000ff */
[----:B------:R-:W-:Y:S02]  /*10aa0*/  LEA.HI R5, R3, R2, RZ, 0x2 ;  /* 0x0000000203057211 */ /* 0x000fe400078f10ff */
[----:B------:R-:W-:Y:S02]  /*10ab0*/  F2FP.PACK_AB R26, R27, R26 ;  /* 0x0000001a1b1a723e */ /* 0x000fe400000000ff */
[----:B------:R-:W-:-:S02]  /*10ac0*/  SHF.R.S32.HI R14, RZ, 0x2, R5 ;  /* 0x00000002ff0e7819 */ /* 0x000fc40000011405 */
[----:B------:R-:W-:Y:S02]  /*10ad0*/  SHF.R.S32.HI R7, RZ, 0x1f, R5 ;  /* 0x0000001fff077819 */ /* 0x000fe40000011405 */
[----:B------:R-:W-:Y:S02]  /*10ae0*/  LOP3.LUT R5, R5, 0xfffffffc, RZ, 0xc0, !PT ;  /* 0xfffffffc05057812 */ /* 0x000fe400078ec0ff */
[----:B------:R-:W-:Y:S02]  /*10af0*/  LEA.HI R7, R7, R14, RZ, 0x3 ;  /* 0x0000000e07077211 */ /* 0x000fe400078f18ff */
[----:B------:R-:W-:Y:S01]  /*10b00*/  F2FP.PACK_AB R28, R29, R28 ;  /* 0x0000001c1d1c723e */ /* 0x000fe200000000ff */
[----:B------:R-:W-:Y:S01]  /*10b10*/  IMAD.IADD R18, R2, 0x1, -R5 ;  /* 0x0000000102127824 */ /* 0x000fe200078e0a05 */
[----:B------:R-:W-:Y:S02]  /*10b20*/  LOP3.LUT R7, R7, 0xfffffff8, RZ, 0xc0, !PT ;  /* 0xfffffff807077812 */ /* 0x000fe400078ec0ff */
[----:B------:R-:W-:-:S02]  /*10b30*/  F2FP.PACK_AB R30, R31, R30 ;  /* 0x0000001e1f1e723e */ /* 0x000fc400000000ff */
[----:B------:R-:W-:Y:S01]  /*10b40*/  F2FP.PACK_AB R32, R33, R32 ;  /* 0x000000202120723e */ /* 0x000fe200000000ff */
[----:B------:R-:W-:Y:S01]  /*10b50*/  IMAD.IADD R14, R14, 0x1, -R7 ;  /* 0x000000010e0e7824 */ /* 0x000fe200078e0a07 */
[----:B------:R-:W-:Y:S02]  /*10b60*/  LEA.HI R7, R3, R2, RZ, 0x5 ;  /* 0x0000000203077211 */ /* 0x000fe400078f28ff */
[----:B------:R-:W-:Y:S01]  /*10b70*/  F2FP.PACK_AB R34, R35, R34 ;  /* 0x000000222322723e */ /* 0x000fe200000000ff */
[C---:B------:R-:W-:Y:S01]  /*10b80*/  IMAD.SHL.U32 R16, R14.reuse, 0x40, RZ ;  /* 0x000000400e107824 */ /* 0x040fe200078e00ff */
[----:B------:R-:W-:Y:S02]  /*10b90*/  SHF.R.S32.HI R15, RZ, 0x5, R7 ;  /* 0x00000005ff0f7819 */ /* 0x000fe40000011407 */
[----:B------:R-:W-:Y:S02]  /*10ba0*/  LOP3.LUT R8, R14, 0x1, RZ, 0xc0, !PT ;  /* 0x000000010e087812 */ /* 0x000fe400078ec0ff */
[----:B------:R-:W-:Y:S01]  /*10bb0*/  LOP3.LUT R16, R16, 0x1c0, RZ, 0xc0, !PT ;  /* 0x000001c010107812 */ /* 0x000fe200078ec0ff */
[----:B------:R-:W-:Y:S01]  /*10bc0*/  IMAD R5, R15, 0x200, R18 ;  /* 0x000002000f057824 */ /* 0x000fe200078e0212 */
[----:B------:R-:W-:-:S02]  /*10bd0*/  ISETP.NE.U32.AND P0, PT, R8, 0x1, PT ;  /* 0x000000010800780c */ /* 0x000fc40003f05070 */
[----:B------:R-:W-:Y:S02]  /*10be0*/  LEA.HI R16, R16, R16, RZ, 0x1d ;  /* 0x0000001010107211 */ /* 0x000fe400078fe8ff */
[----:B------:R-:W-:Y:S01]  /*10bf0*/  R2P PR, R14, 0x6 ;  /* 0x000000060e007804 */ /* 0x000fe20000000000 */
[----:B------:R-:W-:Y:S01]  /*10c00*/  IMAD.MOV.U32 R14, RZ, RZ, 0x20 ;  /* 0x00000020ff0e7424 */ /* 0x000fe200078e00ff */
[----:B------:R-:W-:Y:S01]  /*10c10*/  F2FP.PACK_AB R36, R37, R36 ;  /* 0x000000242524723e */ /* 0x000fe200000000ff */
[----:B------:R-:W-:Y:S01]  /*10c20*/  IMAD.U32 R5, R5, 0x2, R16 ;  /* 0x0000000205057824 */ /* 0x000fe200078e0010 */
[----:B------:R-:W-:Y:S02]  /*10c30*/  F2FP.PACK_AB R38, R39, R38 ;  /* 0x000000262726723e */ /* 0x000fe400000000ff */
[----:B------:R-:W-:Y:S01]  /*10c40*/  SEL R14, R14, 0xffffffe0, !P1 ;  /* 0xffffffe00e0e7807 */ /* 0x000fe20004800000 */
[----:B------:R-:W-:Y:S01]  /*10c50*/  IMAD.SHL.U32 R5, R5, 0x2, RZ ;  /* 0x0000000205057824 */ /* 0x000fe200078e00ff */
[----:B------:R-:W-:-:S02]  /*10c60*/  F2FP.PACK_AB R40, R41, R40 ;  /* 0x000000282928723e */ /* 0x000fc400000000ff */
[----:B------:R-:W-:Y:S01]  /*10c70*/  F2FP.PACK_AB R42, R43, R42 ;  /* 0x0000002a2b2a723e */ /* 0x000fe200000000ff */
[C---:B------:R-:W-:Y:S01]  /*10c80*/  IMAD.IADD R19, R5.reuse, 0x1, R14 ;  /* 0x0000000105137824 */ /* 0x040fe200078e020e */
[C---:B------:R-:W-:Y:S01]  /*10c90*/  IADD3 R8, R5.reuse, 0x80, RZ ;  /* 0x0000008005087810 */ /* 0x040fe20007ffe0ff */
[----:B------:R-:W-:Y:S01]  /*10ca0*/  STS [R5+0x80], R144 ;  /* 0x0000809005007388 */ /* 0x000fe20000000800 */
[----:B------:R-:W-:Y:S02]  /*10cb0*/  IADD3 R17, R5, 0x70, RZ ;  /* 0x0000007005117810 */ /* 0x000fe40007ffe0ff */
[----:B------:R-:W-:Y:S01]  /*10cc0*/  @P0 IADD3 R17, R8, 0x10, RZ ;  /* 0x0000001008110810 */ /* 0x000fe20007ffe0ff */
[----:B------:R-:W-:Y:S01]  /*10cd0*/  IMAD.MOV.U32 R8, RZ, RZ, 0x40 ;  /* 0x00000040ff087424 */ /* 0x000fe200078e00ff */
[----:B------:R-:W-:Y:S01]  /*10ce0*/  STS [R5+0x480], R146 ;  /* 0x0004809205007388 */ /* 0x000fe20000000800 */
[----:B------:R-:W-:Y:S02]  /*10cf0*/  F2FP.PACK_AB R44, R45, R44 ;  /* 0x0000002c2d2c723e */ /* 0x000fe400000000ff */
[----:B------:R-:W-:Y:S01]  /*10d00*/  IMAD.IADD R21, R14, 0x1, R17 ;  /* 0x000000010e157824 */ /* 0x000fe200078e0211 */
[----:B------:R-:W-:Y:S01]  /*10d10*/  SEL R8, R8, 0xffffffc0, !P2 ;  /* 0xffffffc008087807 */ /* 0x000fe20005000000 */
[----:B------:R-:W-:Y:S01]  /*10d20*/  STS [R17], R140 ;  /* 0x0000008c11007388 */ /* 0x000fe20000000800 */
[----:B------:R-:W-:-:S02]  /*10d30*/  F2FP.PACK_AB R46, R47, R46 ;  /* 0x0000002e2f2e723e */ /* 0x000fc400000000ff */
[----:B------:R-:W-:Y:S01]  /*10d40*/  F2FP.PACK_AB R48, R49, R48 ;  /* 0x000000303130723e */ /* 0x000fe200000000ff */
[--C-:B------:R-:W-:Y:S01]  /*10d50*/  IMAD.IADD R23, R5, 0x1, R8.reuse ;  /* 0x0000000105177824 */ /* 0x100fe200078e0208 */
[----:B------:R-:W-:Y:S01]  /*10d60*/  STS [R17+0x400], R142 ;  /* 0x0004008e11007388 */ /* 0x000fe20000000800 */
[C---:B------:R-:W-:Y:S01]  /*10d70*/  IMAD.IADD R25, R8.reuse, 0x1, R17 ;  /* 0x0000000108197824 */ /* 0x040fe200078e0211 */
[----:B------:R-:W-:Y:S01]  /*10d80*/  F2FP.PACK_AB R50, R51, R50 ;  /* 0x000000323332723e */ /* 0x000fe200000000ff */
[----:B------:R-:W-:Y:S01]  /*10d90*/  IMAD.IADD R27, R8, 0x1, R19 ;  /* 0x00000001081b7824 */ /* 0x000fe200078e0213 */
[----:B------:R-:W-:Y:S01]  /*10da0*/  STS [R19+0x80], R136 ;  /* 0x0000808813007388 */ /* 0x000fe20000000800 */
[----:B------:R-:W-:Y:S01]  /*10db0*/  IMAD.IADD R29, R21, 0x1, R8 ;  /* 0x00000001151d7824 */ /* 0x000fe200078e0208 */
[----:B------:R-:W-:Y:S02]  /*10dc0*/  F2FP.PACK_AB R52, R53, R52 ;  /* 0x000000343534723e */ /* 0x000fe400000000ff */
[----:B------:R-:W-:Y:S01]  /*10dd0*/  STS [R19+0x480], R138 ;  /* 0x0004808a13007388 */ /* 0x000fe20000000800 */
[----:B------:R-:W-:-:S02]  /*10de0*/  F2FP.PACK_AB R13, R13, R54 ;  /* 0x000000360d0d723e */ /* 0x000fc400000000ff */
[----:B------:R-:W-:Y:S01]  /*10df0*/  F2FP.PACK_AB R56, R57, R56 ;  /* 0x000000383938723e */ /* 0x000fe200000000ff */
[----:B------:R-:W-:Y:S01]  /*10e00*/  STS [R21], R132 ;  /* 0x0000008415007388 */ /* 0x000fe20000000800 */
[----:B------:R-:W-:Y:S02]  /*10e10*/  F2FP.PACK_AB R58, R59, R58 ;  /* 0x0000003a3b3a723e */ /* 0x000fe400000000ff */
[----:B------:R-:W-:Y:S01]  /*10e20*/  F2FP.PACK_AB R60, R61, R60 ;  /* 0x0000003c3d3c723e */ /* 0x000fe200000000ff */
[----:B------:R-:W-:Y:S01]  /*10e30*/  STS [R21+0x400], R134 ;  /* 0x0004008615007388 */ /* 0x000fe20000000800 */
        /* <DEDUP_REMOVED lines=8> */
[----:B------:R-:W-:Y:S01]  /*10ec0*/  STS [R25], R24 ;  /* 0x0000001819007388 */ /* 0x000fe20000000800 */
        /* <DEDUP_REMOVED lines=40> */
[----:B------:R-:W-:Y:S01]  /*11150*/  ISETP.NE.U32.AND P1, PT, RZ, c[0x0][0x508], PT ;  /* 0x00014200ff007a0c */ /* 0x000fe20003f25070 */
[----:B------:R-:W-:Y:S01]  /*11160*/  STS [R23+0x4080], R52 ;  /* 0x0040803417007388 */ /* 0x000fe20000000800 */
[----:B------:R-:W-:Y:S02]  /*11170*/  ISETP.NE.U32.AND P0, PT, RZ, c[0x0][0x500], PT ;  /* 0x00014000ff007a0c */ /* 0x000fe40003f05070 */
[----:B------:R-:W-:Y:S01]  /*11180*/  ISETP.NE.AND.EX P1, PT, RZ, c[0x0][0x50c], PT, P1 ;  /* 0x00014300ff007a0c */ /* 0x000fe20003f25310 */
[----:B------:R-:W-:Y:S01]  /*11190*/  STS [R23+0x4480], R13 ;  /* 0x0044800d17007388 */ /* 0x000fe20000000800 */
[----:B------:R-:W-:-:S03]  /*111a0*/  ISETP.NE.AND.EX P0, PT, RZ, c[0x0][0x504], PT, P0 ;  /* 0x00014100ff007a0c */ /* 0x000fc60003f05300 */
        /* <DEDUP_REMOVED lines=29> */
[----:B------:R2:W-:Y:S01]  /*11380*/  STS [R21+0xc400], R114 ;  /* 0x00c4007215007388 */ /* 0x0005e20000000800 */
[----:B-1----:R-:W-:-:S03]  /*11390*/  IMAD.MOV.U32 R5, RZ, RZ, 0x4 ;  /* 0x00000004ff057424 */ /* 0x002fc600078e00ff */
[----:B------:R1:W-:Y:S01]  /*113a0*/  STS [R23+0xc080], R116 ;  /* 0x00c0807417007388 */ /* 0x0003e20000000800 */
[----:B------:R-:W-:-:S03]  /*113b0*/  IMAD.WIDE R8, R228, R5, c[0x0][0x500] ;  /* 0x00014000e4087625 */ /* 0x000fc600078e0205 */
[----:B------:R1:W-:Y:S04]  /*113c0*/  STS [R23+0xc480], R118 ;  /* 0x00c4807617007388 */ /* 0x0003e80000000800 */
[----:B------:R1:W-:Y:S04]  /*113d0*/  STS [R25+0xc000], R120 ;  /* 0x00c0007819007388 */ /* 0x0003e80000000800 */
[----:B------:R1:W-:Y:S04]  /*113e0*/  STS [R25+0xc400], R122 ;  /* 0x00c4007a19007388 */ /* 0x0003e80000000800 */
[----:B------:R1:W-:Y:S04]  /*113f0*/  STS [R27+0xc080], R124 ;  /* 0x00c0807c1b007388 */ /* 0x0003e80000000800 */
[----:B------:R1:W-:Y:S04]  /*11400*/  STS [R27+0xc480], R126 ;  /* 0x00c4807e1b007388 */ /* 0x0003e80000000800 */
[----:B------:R1:W-:Y:S04]  /*11410*/  STS [R29+0xc000], R128 ;  /* 0x00c000801d007388 */ /* 0x0003e80000000800 */
[----:B------:R1:W-:Y:S04]  /*11420*/  STS [R29+0xc400], R130 ;  /* 0x00c400821d007388 */ /* 0x0003e80000000800 */
[----:B------:R-:W-:Y:S01]  /*11430*/  BAR.SYNC.DEFER_BLOCKING 0x1, 0x100 ;  /* 0x0044000000007b1d */ /* 0x000fe20000010000 */
[----:B------:R-:W-:-:S02]  /*11440*/  IMAD.MOV.U32 R4, RZ, RZ, c[0x0][0x388] ;  /* 0x0000e200ff047624 */ /* 0x000fc400078e00ff */
[----:B--2---:R-:W-:-:S03]  /*11450*/  @P1 IMAD.WIDE R20, R228, R5, c[0x0][0x508] ;  /* 0x00014200e4141625 */ /* 0x004fc600078e0205 */
[----:B------:R-:W2:Y:S04]  /*11460*/  @P0 LDG.E R11, [R8.64] ;  /* 0x00000004080b0981 */ /* 0x000ea8000c1e1900 */
[----:B------:R1:W5:Y:S01]  /*11470*/  @P1 LDG.E R4, [R20.64] ;  /* 0x0000000414041981 */ /* 0x000362000c1e1900 */
[----:B------:R-:W-:Y:S02]  /*11480*/  CS2R R16, SRZ ;  /* 0x0000000000107805 */ /* 0x000fe4000001ff00 */
[--C-:B--2---:R-:W-:Y:S01]  /*11490*/  @P0 SHF.R.S32.HI R17, RZ, 0x1f, R11.reuse ;  /* 0x0000001fff110819 */ /* 0x104fe2000001140b */
[----:B------:R-:W-:Y:S01]  /*114a0*/  @P0 IMAD.MOV.U32 R16, RZ, RZ, R11 ;  /* 0x000000ffff100224 */ /* 0x000fe200078e000b */
[----:B------:R-:W-:Y:S05]  /*114b0*/  @P1 BRA `(.L_x_140) ;  /* 0x0000004000001947 */ /* 0x000fea0003800000 */
[----:B-1----:R-:W-:Y:S05]  /*114c0*/  @!P0 BRA `(.L_x_140) ;  /* 0x0000003000008947 */ /* 0x002fea0003800000 */
[----:B-----5:R-:W2:Y:S04]  /*114d0*/  LDG.E R4, [R8.64] ;  /* 0x0000000408047981 */ /* 0x020ea8000c1e1900 */
[----:B------:R-:W2:Y:S02]  /*114e0*/  LDG.E R5, [R8.64+0x4] ;  /* 0x0000040408057981 */ /* 0x000ea4000c1e1900 */
[----:B--2---:R-:W-:-:S02]  /*114f0*/  IADD3 R4, -R4, R5, RZ ;  /* 0x0000000504047210 */ /* 0x004fc40007ffe1ff */
.L_x_140:
[----:B-1----:R-:W-:Y:S01]  /*11500*/  LOP3.LUT R7, R7, 0xffffffe0, RZ, 0xc0, !PT ;  /* 0xffffffe007077812 */ /* 0x002fe200078ec0ff */
[----:B------:R-:W1:Y:S01]  /*11510*/  S2R R73, SR_CTAID.X ;  /* 0x0000000000497919 */ /* 0x000e620000002500 */
[----:B------:R-:W-:Y:S01]  /*11520*/  SHF.R.S32.HI R14, RZ, 0x1f, R15 ;  /* 0x0000001fff0e7819 */ /* 0x000fe2000001140f */
[----:B------:R-:W-:Y:S01]  /*11530*/  IMAD.MOV.U32 R21, RZ, RZ, R17 ;  /* 0x000000ffff157224 */ /* 0x000fe200078e0011 */
[----:B------:R-:W-:Y:S01]  /*11540*/  LEA.HI R8, R18, R18, RZ, 0x1 ;  /* 0x0000001212087211 */ /* 0x000fe200078f08ff */
[----:B------:R-:W-:Y:S01]  /*11550*/  IMAD.IADD R6, R2, 0x1, -R7 ;  /* 0x0000000102067824 */ /* 0x000fe200078e0a07 */
[----:B------:R-:W-:Y:S01]  /*11560*/  LEA.HI R14, R14, R15, RZ, 0x3 ;  /* 0x0000000f0e0e7211 */ /* 0x000fe200078f18ff */
[----:B------:R-:W-:Y:S01]  /*11570*/  IMAD.MOV.U32 R7, RZ, RZ, c[0x0][0x4e8] ;  /* 0x00013a00ff077624 */ /* 0x000fe200078e00ff */
[----:B------:R-:W-:Y:S01]  /*11580*/  LOP3.LUT R9, R8, 0x1ffffffe, RZ, 0xc0, !PT ;  /* 0x1ffffffe08097812 */ /* 0x000fe200078ec0ff */
[----:B------:R-:W-:Y:S01]  /*11590*/  BSSY B0, `(.L_x_141) ;  /* 0x000008b000007945 */ /* 0x000fe20003800000 */
[----:B------:R-:W-:-:S02]  /*115a0*/  SHF.R.S32.HI R5, RZ, 0x1f, R6 ;  /* 0x0000001fff057819 */ /* 0x000fc40000011406 */
[----:B------:R-:W-:Y:S02]  /*115b0*/  LOP3.LUT R14, R14, 0xffffff8, RZ, 0xc0, !PT ;  /* 0x0ffffff80e0e7812 */ /* 0x000fe400078ec0ff */
[----:B------:R-:W-:Y:S02]  /*115c0*/  LEA.HI R5, R5, R6, RZ, 0x2 ;  /* 0x0000000605057211 */ /* 0x000fe400078f10ff */
[----:B------:R-:W-:Y:S02]  /*115d0*/  IADD3 R15, R15, -R14, RZ ;  /* 0x8000000e0f0f7210 */ /* 0x000fe40007ffe0ff */
[----:B------:R-:W-:Y:S01]  /*115e0*/  SHF.R.S32.HI R8, RZ, 0x2, R5 ;  /* 0x00000002ff087819 */ /* 0x000fe20000011405 */
[----:B------:R-:W-:Y:S01]  /*115f0*/  IMAD.IADD R5, R18, 0x1, -R9 ;  /* 0x0000000112057824 */ /* 0x000fe200078e0a09 */
[----:B------:R-:W-:Y:S02]  /*11600*/  LOP3.LUT P2, RZ, R6, 0x3, RZ, 0xc0, !PT ;  /* 0x0000000306ff7812 */ /* 0x000fe4000784c0ff */
[----:B------:R-:W-:Y:S01]  /*11610*/  ISETP.NE.AND P1, PT, R7, 0x1, PT ;  /* 0x000000010700780c */ /* 0x000fe20003f25270 */
[----:B------:R-:W-:Y:S01]  /*11620*/  IMAD R6, R15, 0x10, R8 ;  /* 0x000000100f067824 */ /* 0x000fe200078e0208 */
[----:B------:R-:W-:Y:S01]  /*11630*/  MOV R20, R16 ;  /* 0x0000001000147202 */ /* 0x000fe20000000f00 */
[----:B------:R-:W-:Y:S01]  /*11640*/  IMAD R8, R0, c[0x0][0x490], RZ ;  /* 0x0001240000087a24 */ /* 0x000fe200078e02ff */
[-C--:B------:R-:W-:Y:S01]  /*11650*/  LEA.HI R14, R3, R2.reuse, RZ, 0x3 ;  /* 0x00000002030e7211 */ /* 0x080fe200078f18ff */
[----:B------:R-:W-:Y:S01]  /*11660*/  IMAD R7, R17, c[0x0][0x3a0], RZ ;  /* 0x0000e80011077a24 */ /* 0x000fe200078e02ff */
[----:B------:R-:W-:Y:S01]  /*11670*/  LEA.HI R3, R3, R2, RZ, 0x6 ;  /* 0x0000000203037211 */ /* 0x000fe200078f30ff */
[----:B------:R-:W-:-:S02]  /*11680*/  IMAD R9, R227, c[0x0][0x494], R8 ;  /* 0x00012500e3097a24 */ /* 0x000fc400078e0208 */
[----:B------:R-:W-:Y:S01]  /*11690*/  IMAD R8, R5, 0x8, R6 ;  /* 0x0000000805087824 */ /* 0x000fe200078e0206 */
[----:B------:R-:W-:Y:S01]  /*116a0*/  LOP3.LUT R5, R14, 0xfffffff8, RZ, 0xc0, !PT ;  /* 0xfffffff80e057812 */ /* 0x000fe200078ec0ff */
[----:B------:R-:W-:Y:S01]  /*116b0*/  IMAD.WIDE.U32 R20, R227, c[0x0][0x490], R20 ;  /* 0x00012400e3147a25 */ /* 0x000fe200078e0014 */
[----:B------:R-:W-:Y:S02]  /*116c0*/  SHF.R.S32.HI R14, RZ, 0x3, R14 ;  /* 0x00000003ff0e7819 */ /* 0x000fe4000001140e */
[----:B-1----:R-:W-:Y:S01]  /*116d0*/  LEA R8, R73, R8, 0x7 ;  /* 0x0000000849087211 */ /* 0x002fe200078e38ff */
[C---:B------:R-:W-:Y:S02]  /*116e0*/  IMAD R7, R16.reuse, c[0x0][0x3a4], R7 ;  /* 0x0000e90010077a24 */ /* 0x040fe400078e0207 */
[----:B------:R-:W-:-:S04]  /*116f0*/  IMAD.WIDE.U32 R16, R16, c[0x0][0x3a0], RZ ;  /* 0x0000e80010107a25 */ /* 0x000fc800078e00ff */
[----:B------:R-:W-:Y:S01]  /*11700*/  IMAD.IADD R21, R21, 0x1, R9 ;  /* 0x0000000115157824 */ /* 0x000fe200078e0209 */
[----:B------:R-:W-:Y:S01]  /*11710*/  IADD3 R17, R17, R7, RZ ;  /* 0x0000000711117210 */ /* 0x000fe20007ffe0ff */
[----:B------:R-:W-:-:S04]  /*11720*/  @P1 IMAD.HI.U32 R9, R8, c[0x0][0x4ec], RZ ;  /* 0x00013b0008091a27 */ /* 0x000fc800078e00ff */
[----:B------:R-:W-:Y:S01]  /*11730*/  IMAD.IADD R5, R2, 0x1, -R5 ;  /* 0x0000000102057824 */ /* 0x000fe200078e0a05 */
[----:B------:R-:W-:Y:S01]  /*11740*/  SHF.R.S32.HI R2, RZ, 0x1f, R228 ;  /* 0x0000001fff027819 */ /* 0x000fe200000114e4 */
[----:B------:R-:W-:Y:S01]  /*11750*/  IMAD.MOV.U32 R7, RZ, RZ, R8 ;  /* 0x000000ffff077224 */ /* 0x000fe200078e0008 */
[----:B------:R-:W-:Y:S01]  /*11760*/  @P1 SHF.R.U32.HI R7, RZ, c[0x0][0x4f0], R9 ;  /* 0x00013c00ff071a19 */ /* 0x000fe20000011609 */
[----:B------:R-:W-:Y:S01]  /*11770*/  IMAD R0, R0, c[0x0][0x3e8], RZ ;  /* 0x0000fa0000007a24 */ /* 0x000fe200078e02ff */
[----:B------:R-:W-:Y:S01]  /*11780*/  SEL R2, R2, RZ, !P0 ;  /* 0x000000ff02027207 */ /* 0x000fe20004000000 */
[----:B------:R-:W-:Y:S01]  /*11790*/  IMAD.WIDE.U32 R16, R227, c[0x0][0x3e8], R16 ;  /* 0x0000fa00e3107a25 */ /* 0x000fe200078e0010 */
[----:B------:R-:W-:Y:S02]  /*117a0*/  SEL R228, R228, RZ, !P0 ;  /* 0x000000ffe4e47207 */ /* 0x000fe40004000000 */
[--C-:B------:R-:W-:Y:S01]  /*117b0*/  SHF.R.S32.HI R18, RZ, 0x1f, R7.reuse ;  /* 0x0000001fff127819 */ /* 0x100fe20000011407 */
[----:B------:R-:W-:-:S02]  /*117c0*/  IMAD.MOV R9, RZ, RZ, -R7 ;  /* 0x000000ffff097224 */ /* 0x000fc400078e0a07 */
[----:B------:R-:W-:Y:S02]  /*117d0*/  IMAD R11, R2, c[0x0][0x498], RZ ;  /* 0x00012600020b7a24 */ /* 0x000fe400078e02ff */
[----:B------:R-:W-:Y:S02]  /*117e0*/  IMAD R9, R9, c[0x0][0x4e8], R8 ;  /* 0x00013a0009097a24 */ /* 0x000fe400078e0208 */
[----:B------:R-:W-:-:S03]  /*117f0*/  IMAD.WIDE.U32 R20, R228, c[0x0][0x498], R20 ;  /* 0x00012600e4147a25 */ /* 0x000fc600078e0014 */
[----:B------:R-:W-:Y:S01]  /*11800*/  SHF.R.S32.HI R15, RZ, 0x1f, R9 ;  /* 0x0000001fff0f7819 */ /* 0x000fe20000011409 */
[----:B------:R-:W-:Y:S01]  /*11810*/  IMAD R13, R227, c[0x0][0x3ec], R0 ;  /* 0x0000fb00e30d7a24 */ /* 0x000fe200078e0200 */
[----:B------:R-:W-:Y:S01]  /*11820*/  LEA R0, R5, R14, 0x5 ;  /* 0x0000000e05007211 */ /* 0x000fe200078e28ff */
[----:B------:R-:W-:Y:S01]  /*11830*/  IMAD R11, R228, c[0x0][0x49c], R11 ;  /* 0x00012700e40b7a24 */ /* 0x000fe200078e020b */
[----:B------:R-:W-:Y:S02]  /*11840*/  IADD3 R20, P0, R7, R20, RZ ;  /* 0x0000001407147210 */ /* 0x000fe40007f1e0ff */
[----:B------:R-:W-:Y:S01]  /*11850*/  IADD3 R17, R17, R13, RZ ;  /* 0x0000000d11117210 */ /* 0x000fe20007ffe0ff */
[----:B------:R-:W-:Y:S01]  /*11860*/  IMAD R8, R73, 0x80, R0 ;  /* 0x0000008049087824 */ /* 0x000fe200078e0200 */
[----:B------:R-:W-:Y:S01]  /*11870*/  IADD3.X R21, R18, R21, R11, P0, !PT ;  /* 0x0000001512157210 */ /* 0x000fe200007fe40b */
[----:B------:R-:W-:Y:S02]  /*11880*/  IMAD R18, R15, c[0x0][0x488], RZ ;  /* 0x000122000f127a24 */ /* 0x000fe400078e02ff */
[----:B------:R-:W-:-:S02]  /*11890*/  IMAD.SHL.U32 R0, R14, 0x40, RZ ;  /* 0x000000400e007824 */ /* 0x000fc400078e00ff */
[----:B------:R-:W-:-:S03]  /*118a0*/  @P1 IMAD.HI.U32 R13, R8, c[0x0][0x4ec], RZ ;  /* 0x00013b00080d1a27 */ /* 0x000fc600078e00ff */
[----:B------:R-:W-:Y:S01]  /*118b0*/  LOP3.LUT R11, R0, 0x1c0, RZ, 0xc0, !PT ;  /* 0x000001c0000b7812 */ /* 0x000fe200078ec0ff */
[----:B------:R-:W-:-:S04]  /*118c0*/  IMAD.WIDE.U32 R20, R9, c[0x0][0x488], R20 ;  /* 0x0001220009147a25 */ /* 0x000fc800078e0014 */
[----:B------:R-:W-:Y:S01]  /*118d0*/  IMAD R18, R9, c[0x0][0x48c], R18 ;  /* 0x0001230009127a24 */ /* 0x000fe200078e0212 */
[----:B------:R-:W-:Y:S01]  /*118e0*/  LEA R9, P0, R20, c[0x0][0x450], 0x2 ;  /* 0x0001140014097a11 */ /* 0x000fe200078010ff */
[----:B------:R-:W-:Y:S01]  /*118f0*/  IMAD.MOV.U32 R7, RZ, RZ, R8 ;  /* 0x000000ffff077224 */ /* 0x000fe200078e0008 */
[----:B------:R-:W-:Y:S01]  /*11900*/  @P1 SHF.R.U32.HI R7, RZ, c[0x0][0x4f0], R13 ;  /* 0x00013c00ff071a19 */ /* 0x000fe2000001160d */
[----:B------:R-:W-:Y:S01]  /*11910*/  IMAD.SHL.U32 R0, R5, 0x8, RZ ;  /* 0x0000000805007824 */ /* 0x000fe200078e00ff */
[----:B------:R-:W-:Y:S01]  /*11920*/  IADD3 R13, R21, R18, RZ ;  /* 0x00000012150d7210 */ /* 0x000fe20007ffe0ff */
[----:B------:R-:W-:Y:S01]  /*11930*/  IMAD R5, R2, c[0x0][0x3f0], RZ ;  /* 0x0000fc0002057a24 */ /* 0x000fe200078e02ff */
[----:B------:R-:W-:Y:S01]  /*11940*/  SHF.R.U32.HI R2, RZ, 0x3, R11 ;  /* 0x00000003ff027819 */ /* 0x000fe2000001160b */
[----:B------:R-:W-:Y:S01]  /*11950*/  IMAD.WIDE.U32 R16, R228, c[0x0][0x3f0], R16 ;  /* 0x0000fc00e4107a25 */ /* 0x000fe200078e0010 */
[----:B------:R-:W-:Y:S01]  /*11960*/  LOP3.LUT R11, R11, 0x38, R0, 0xf8, !PT ;  /* 0x000000380b0b7812 */ /* 0x000fe200078ef800 */
[----:B------:R-:W-:Y:S01]  /*11970*/  SHFL.IDX PT, R18, R9, RZ, 0x1c1f ;  /* 0x001c1fff09127589 */ /* 0x000fe200000e0000 */
[----:B------:R-:W-:Y:S01]  /*11980*/  LEA.HI.X R13, R20, c[0x0][0x454], R13, 0x2, P0 ;  /* 0x00011500140d7a11 */ /* 0x000fe200000f140d */
[----:B------:R-:W-:Y:S01]  /*11990*/  IMAD R5, R228, c[0x0][0x3f4], R5 ;  /* 0x0000fd00e4057a24 */ /* 0x000fe200078e0205 */
[----:B------:R-:W-:Y:S01]  /*119a0*/  LOP3.LUT R11, R11, R2, RZ, 0x3c, !PT ;  /* 0x000000020b0b7212 */ /* 0x000fe200078e3cff */
[----:B------:R-:W-:Y:S01]  /*119b0*/  SHFL.IDX PT, R32, R9, 0x1, 0x1c1f ;  /* 0x003c1f0009207f89 */ /* 0x000fe200000e0000 */
[--C-:B------:R-:W-:Y:S01]  /*119c0*/  SHF.R.S32.HI R2, RZ, 0x1f, R7.reuse ;  /* 0x0000001fff027819 */ /* 0x100fe20000011407 */
[----:B------:R-:W-:Y:S01]  /*119d0*/  IMAD.MOV R15, RZ, RZ, -R7 ;  /* 0x000000ffff0f7224 */ /* 0x000fe200078e0a07 */
[----:B------:R-:W-:Y:S01]  /*119e0*/  IADD3 R17, R17, R5, RZ ;  /* 0x0000000511117210 */ /* 0x000fe20007ffe0ff */
[----:B------:R-:W1:Y:S01]  /*119f0*/  SHFL.IDX PT, R19, R13, RZ, 0x1c1f ;  /* 0x001c1fff0d137589 */ /* 0x000e6200000e0000 */
[C---:B------:R-:W-:Y:S01]  /*11a00*/  IMAD R5, R73.reuse, 0x80, R6 ;  /* 0x0000008049057824 */ /* 0x040fe200078e0206 */
[----:B------:R-:W-:Y:S01]  /*11a10*/  LEA R73, R73, R14, 0x7 ;  /* 0x0000000e49497211 */ /* 0x000fe200078e38ff */
[----:B------:R-:W-:Y:S01]  /*11a20*/  IMAD R6, R2, c[0x0][0x3e0], RZ ;  /* 0x0000f80002067a24 */ /* 0x000fe200078e02ff */
[----:B------:R-:W2:Y:S01]  /*11a30*/  SHFL.IDX PT, R33, R13, 0x1, 0x1c1f ;  /* 0x003c1f000d217f89 */ /* 0x000ea200000e0000 */
[----:B-----5:R-:W-:Y:S01]  /*11a40*/  IMAD R2, R4, c[0x0][0x4e8], RZ ;  /* 0x00013a0004027a24 */ /* 0x020fe200078e02ff */
[----:B------:R-:W-:Y:S01]  /*11a50*/  IADD3 R21, R5, 0x8, RZ ;  /* 0x0000000805157810 */ /* 0x000fe20007ffe0ff */
[----:B------:R-:W-:Y:S01]  /*11a60*/  IMAD R15, R15, c[0x0][0x4e8], R8 ;  /* 0x00013a000f0f7a24 */ /* 0x000fe200078e0208 */
[----:B------:R-:W-:Y:S01]  /*11a70*/  SHF.L.U32 R8, R3, 0x3, RZ ;  /* 0x0000000303087819 */ /* 0x000fe200000006ff */
[----:B------:R-:W-:Y:S01]  /*11a80*/  IMAD R6, R7, c[0x0][0x3e4], R6 ;  /* 0x0000f90007067a24 */ /* 0x000fe200078e0206 */
[-C--:B------:R-:W-:Y:S01]  /*11a90*/  ISETP.GE.OR P1, PT, R5, R2.reuse, P2 ;  /* 0x000000020500720c */ /* 0x080fe20001726670 */
[----:B------:R-:W-:Y:S01]  /*11aa0*/  IMAD.WIDE.U32 R16, R7, c[0x0][0x3e0], R16 ;  /* 0x0000f80007107a25 */ /* 0x000fe200078e0010 */
[----:B------:R-:W-:-:S02]  /*11ab0*/  ISETP.GE.OR P0, PT, R21, R2, P2 ;  /* 0x000000021500720c */ /* 0x000fc40001706670 */
[----:B------:R-:W-:Y:S01]  /*11ac0*/  SHF.R.S32.HI R4, RZ, 0x1f, R15 ;  /* 0x0000001fff047819 */ /* 0x000fe2000001140f */
[----:B------:R-:W-:Y:S01]  /*11ad0*/  IMAD.IADD R17, R17, 0x1, R6 ;  /* 0x0000000111117824 */ /* 0x000fe200078e0206 */
[----:B------:R-:W-:-:S03]  /*11ae0*/  LOP3.LUT R8, R11, 0x7ffffe00, R8, 0xf8, !PT ;  /* 0x7ffffe000b087812 */ /* 0x000fc600078ef808 */
[----:B------:R-:W-:Y:S01]  /*11af0*/  IMAD R4, R4, c[0x0][0x3d8], RZ ;  /* 0x0000f60004047a24 */ /* 0x000fe200078e02ff */
[----:B------:R-:W-:Y:S01]  /*11b00*/  SHF.L.U32 R76, R8, 0x1, RZ ;  /* 0x00000001084c7819 */ /* 0x000fe200000006ff */
[C---:B------:R-:W-:Y:S02]  /*11b10*/  IMAD.WIDE.U32 R74, R15.reuse, c[0x0][0x3d8], R16 ;  /* 0x0000f6000f4a7a25 */ /* 0x040fe400078e0010 */
[----:B-1----:R1:W-:Y:S02]  /*11b20*/  @!P1 ST.E [R18.64], R10 ;  /* 0x0000000a12009985 */ /* 0x0023e4000c101904 */
[----:B------:R-:W-:Y:S02]  /*11b30*/  IMAD R3, R15, c[0x0][0x3dc], R4 ;  /* 0x0000f7000f037a24 */ /* 0x000fe400078e0204 */
[----:B--2---:R1:W-:Y:S02]  /*11b40*/  @!P0 ST.E [R32.64], R12 ;  /* 0x0000000c20008985 */ /* 0x0043e4000c101904 */
[----:B------:R-:W-:Y:S01]  /*11b50*/  IMAD.IADD R3, R75, 0x1, R3 ;  /* 0x000000014b037824 */ /* 0x000fe200078e0203 */
[C---:B------:R-:W-:Y:S01]  /*11b60*/  LEA R75, P0, R74.reuse, c[0x0][0x380], 0x1 ;  /* 0x0000e0004a4b7a11 */ /* 0x040fe200078008ff */
        /* <DEDUP_REMOVED lines=23> */
[----:B-1----:R-:W1:Y:S01]  /*11ce0*/  LDS.128 R32, [R76+0x8080] ;  /* 0x008080004c207984 */ /* 0x002e620000000c00 */
[----:B------:R-:W-:Y:S02]  /*11cf0*/  ISETP.GE.AND P1, PT, R70, c[0x0][0x3c8], PT ;  /* 0x0000f20046007a0c */ /* 0x000fe40003f26270 */
[----:B------:R-:W-:Y:S01]  /*11d00*/  ISETP.GE.AND P0, PT, R68, c[0x0][0x3c8], PT ;  /* 0x0000f20044007a0c */ /* 0x000fe20003f06270 */
[----:B------:R4:W5:Y:S01]  /*11d10*/  LDS.128 R12, [R76+0xc080] ;  /* 0x00c080004c0c7984 */ /* 0x0009620000000c00 */
[----:B------:R-:W-:-:S07]  /*11d20*/  ISETP.GE.AND P3, PT, R0, c[0x0][0x3c8], PT ;  /* 0x0000f20000007a0c */ /* 0x000fce0003f66270 */
        /* <DEDUP_REMOVED lines=8> */
[----:B----4-:R-:W-:Y:S01]  /*11db0*/  @!P3 IMAD.WIDE R76, R0, 0x2, R78 ;  /* 0x00000002004cb825 */ /* 0x010fe200078e024e */
[----:B------:R-:W-:-:S03]  /*11dc0*/  @!P0 LOP3.LUT R3, R3, 0xfffffff8, RZ, 0xc0, !PT ;  /* 0xfffffff803038812 */ /* 0x000fc600078ec0ff */
[--C-:B------:R-:W-:Y:S01]  /*11dd0*/  @!P2 IMAD.WIDE R70, R71, 0x2, R78.reuse ;  /* 0x000000024746a825 */ /* 0x100fe200078e024e */
[----:B--2---:R2:W-:Y:S03]  /*11de0*/  @!P3 ST.E.128 [R76.64], R64 ;  /* 0x000000404c00b985 */ /* 0x0045e6000c101d04 */
[--C-:B------:R-:W-:Y:S01]  /*11df0*/  @!P1 IMAD.WIDE R68, R69, 0x2, R78.reuse ;  /* 0x0000000245449825 */ /* 0x100fe200078e024e */
[----:B---3--:R2:W-:Y:S03]  /*11e00*/  @!P2 ST.E.128 [R70.64], R48 ;  /* 0x000000304600a985 */ /* 0x0085e6000c101d04 */
[----:B------:R-:W-:Y:S01]  /*11e10*/  @!P0 IMAD.WIDE R78, R3, 0x2, R78 ;  /* 0x00000002034e8825 */ /* 0x000fe200078e024e */
[----:B-1----:R2:W-:Y:S04]  /*11e20*/  @!P1 ST.E.128 [R68.64], R32 ;  /* 0x0000002044009985 */ /* 0x0025e8000c101d04 */
[----:B-----5:R2:W-:Y:S02]  /*11e30*/  @!P0 ST.E.128 [R78.64], R12 ;  /* 0x0000000c4e008985 */ /* 0x0205e4000c101d04 */
.L_x_142:
[----:B--234-:R-:W-:Y:S05]  /*11e40*/  BSYNC B0 ;  /* 0x0000000000007941 */ /* 0x01cfea0003800000 */
.L_x_141:
[----:B------:R-:W-:Y:S01]  /*11e50*/  IADD3 R3, R73, 0x20, RZ ;  /* 0x0000002049037810 */ /* 0x000fe20007ffe0ff */
[----:B------:R2:W3:Y:S01]  /*11e60*/  SHFL.IDX PT, R35, R74, 0x1, 0x181f ;  /* 0x00381f004a237f89 */ /* 0x0004e200000e0000 */
[----:B------:R-:W-:Y:S02]  /*11e70*/  BSSY B0, `(.L_x_143) ;  /* 0x000001c000007945 */ /* 0x000fe40003800000 */
[----:B------:R-:W-:Y:S01]  /*11e80*/  ISETP.GE.AND P0, PT, R3, R2, PT ;  /* 0x000000020300720c */ /* 0x000fe20003f06270 */
[----:B------:R2:W4:-:S12]  /*11e90*/  SHFL.IDX PT, R34, R75, 0x1, 0x181f ;  /* 0x00381f004b227f89 */ /* 0x00051800000e0000 */
[----:B------:R-:W-:Y:S05]  /*11ea0*/  @P0 BRA `(.L_x_144) ;  /* 0x0000018000000947 */ /* 0x000fea0003800000 */
[C---:B-1----:R-:W-:Y:S02]  /*11eb0*/  IADD3 R32, R0.reuse, 0x40, RZ ;  /* 0x0000004000207810 */ /* 0x042fe40007ffe0ff */
        /* <DEDUP_REMOVED lines=23> */
.L_x_144:
[----:B------:R-:W-:Y:S05]  /*12030*/  BSYNC B0 ;  /* 0x0000000000007941 */ /* 0x000fea0003800000 */
.L_x_143:
[----:B------:R-:W-:Y:S01]  /*12040*/  IADD3 R3, R73, 0x40, RZ ;  /* 0x0000004049037810 */ /* 0x000fe20007ffe0ff */
[----:B-1----:R1:W2:Y:S01]  /*12050*/  SHFL.IDX PT, R19, R74, 0x2, 0x181f ;  /* 0x00581f004a137f89 */ /* 0x0022a200000e0000 */
[----:B------:R-:W-:Y:S02]  /*12060*/  BSSY B0, `(.L_x_145) ;  /* 0x000001c000007945 */ /* 0x000fe40003800000 */
[----:B------:R-:W-:Y:S01]  /*12070*/  ISETP.GE.AND P0, PT, R3, R2, PT ;  /* 0x000000020300720c */ /* 0x000fe20003f06270 */
[----:B------:R1:W4:-:S12]  /*12080*/  SHFL.IDX PT, R18, R75, 0x2, 0x181f ;  /* 0x00581f004b127f89 */ /* 0x00031800000e0000 */
        /* <DEDUP_REMOVED lines=12> */
[----:B--2-4-:R-:W-:Y:S01]  /*12150*/  @!P3 IMAD.WIDE R16, R0, 0x2, R18 ;  /* 0x000000020010b825 */ /* 0x014fe200078e0212 */
        /* <DEDUP_REMOVED lines=12> */
.L_x_146:
[----:B------:R-:W-:Y:S05]  /*12220*/  BSYNC B0 ;  /* 0x0000000000007941 */ /* 0x000fea0003800000 */
.L_x_145:
[----:B------:R-:W-:Y:S01]  /*12230*/  IADD3 R73, R73, 0x60, RZ ;  /* 0x0000006049497810 */ /* 0x000fe20007ffe0ff */
[----:B--2---:R2:W1:Y:S03]  /*12240*/  SHFL.IDX PT, R11, R74, 0x3, 0x181f ;  /* 0x00781f004a0b7f89 */ /* 0x00446600000e0000 */
[----:B------:R-:W-:Y:S01]  /*12250*/  ISETP.GE.AND P0, PT, R73, R2, PT ;  /* 0x000000024900720c */ /* 0x000fe20003f06270 */
[----:B------:R2:W4:-:S12]  /*12260*/  SHFL.IDX PT, R10, R75, 0x3, 0x181f ;  /* 0x00781f004b0a7f89 */ /* 0x00051800000e0000 */
[----:B------:R-:W-:Y:S05]  /*12270*/  @P0 EXIT ;  /* 0x000000000000094d */ /* 0x000fea0003800000 */
[C---:B------:R-:W-:Y:S02]  /*12280*/  IADD3 R9, R0.reuse, 0x40, RZ ;  /* 0x0000004000097810 */ /* 0x040fe40007ffe0ff */
[C---:B------:R-:W-:Y:S02]  /*12290*/  IADD3 R3, R0.reuse, 0x80, RZ ;  /* 0x0000008000037810 */ /* 0x040fe40007ffe0ff */
[----:B------:R-:W-:Y:S02]  /*122a0*/  ISETP.GE.AND P1, PT, R9, c[0x0][0x3c8], PT ;  /* 0x0000f20009007a0c */ /* 0x000fe40003f26270 */
[----:B------:R-:W-:Y:S02]  /*122b0*/  ISETP.GE.AND P0, PT, R3, c[0x0][0x3c8], PT ;  /* 0x0000f20003007a0c */ /* 0x000fe40003f06270 */
[C---:B------:R-:W-:Y:S02]  /*122c0*/  ISETP.GE.AND P2, PT, R0.reuse, c[0x0][0x3c8], PT ;  /* 0x0000f20000007a0c */ /* 0x040fe40003f46270 */
[----:B------:R-:W-:-:S07]  /*122d0*/  IADD3 R15, R0, 0xc0, RZ ;  /* 0x000000c0000f7810 */ /* 0x000fce0007ffe0ff */
        /* <DEDUP_REMOVED lines=16> */
[----:B-1----:R-:W-:-:S05]  /*123e0*/  LOP3.LUT R3, R0, 0xfffffff8, RZ, 0xc0, !PT ;  /* 0xfffffff800037812 */ /* 0x002fca00078ec0ff */
[----:B------:R-:W-:-:S05]  /*123f0*/  IMAD.WIDE R10, R3, 0x2, R10 ;  /* 0x00000002030a7825 */ /* 0x000fca00078e020a */
[----:B------:R-:W-:Y:S01]  /*12400*/  ST.E.128 [R10.64], R4 ;  /* 0x000000040a007985 */ /* 0x000fe2000c101d04 */
[----:B------:R-:W-:Y:S05]  /*12410*/  EXIT ;  /* 0x000000000000794d */ /* 0x000fea0003800000 */
.L_x_139:
[----:B------:R-:W-:Y:S01]  /*12420*/  ISETP.NE.U32.AND P1, PT, RZ, c[0x0][0x508], PT ;  /* 0x00014200ff007a0c */ /* 0x000fe20003f25070 */
[----:B------:R-:W-:Y:S01]  /*12430*/  IMAD.MOV.U32 R9, RZ, RZ, 0x4 ;  /* 0x00000004ff097424 */ /* 0x000fe200078e00ff */
[----:B------:R-:W-:Y:S02]  /*12440*/  ISETP.NE.U32.AND P0, PT, RZ, c[0x0][0x500], PT ;  /* 0x00014000ff007a0c */ /* 0x000fe40003f05070 */
[----:B------:R-:W-:Y:S01]  /*12450*/  ISETP.NE.AND.EX P1, PT, RZ, c[0x0][0x50c], PT, P1 ;  /* 0x00014300ff007a0c */ /* 0x000fe20003f25310 */
[----:B------:R-:W-:Y:S01]  /*12460*/  IMAD.WIDE R6, R228, R9, c[0x0][0x500] ;  /* 0x00014000e4067625 */ /* 0x000fe200078e0209 */
[----:B------:R-:W-:-:S03]  /*12470*/  ISETP.NE.AND.EX P0, PT, RZ, c[0x0][0x504], PT, P0 ;  /* 0x00014100ff007a0c */ /* 0x000fc60003f05300 */
[----:B------:R-:W-:-:S08]  /*12480*/  IMAD.MOV.U32 R3, RZ, RZ, c[0x0][0x388] ;  /* 0x0000e200ff037624 */ /* 0x000fd000078e00ff */
        /* <DEDUP_REMOVED lines=11> */
.L_x_147:
        /* <DEDUP_REMOVED lines=12> */
[----:B------:R-:W-:Y:S01]  /*12600*/  MOV R4, c[0x0][0x4e8] ;  /* 0x00013a0000047a02 */ /* 0x000fe20000000f00 */
[----:B------:R-:W-:Y:S01]  /*12610*/  IMAD.MOV.U32 R12, RZ, RZ, R10 ;  /* 0x000000ffff0c7224 */ /* 0x000fe200078e000a */
[----:B------:R-:W-:Y:S02]  /*12620*/  MOV R13, R11 ;  /* 0x0000000b000d7202 */ /* 0x000fe40000000f00 */
[----:B------:R-:W-:Y:S01]  /*12630*/  ISETP.NE.AND P0, PT, R4, 0x1, PT ;  /* 0x000000010400780c */ /* 0x000fe20003f05270 */
[----:B------:R-:W-:Y:S01]  /*12640*/  IMAD R4, R0, c[0x0][0x490], RZ ;  /* 0x0001240000047a24 */ /* 0x000fe200078e02ff */
[----:B------:R-:W-:Y:S01]  /*12650*/  MOV R7, R8 ;  /* 0x0000000800077202 */ /* 0x000fe20000000f00 */
[----:B------:R-:W-:-:S04]  /*12660*/  IMAD.WIDE.U32 R12, R227, c[0x0][0x490], R12 ;  /* 0x00012400e30c7a25 */ /* 0x000fc800078e000c */
[----:B------:R-:W-:Y:S02]  /*12670*/  IMAD R4, R227, c[0x0][0x494], R4 ;  /* 0x00012500e3047a24 */ /* 0x000fe400078e0204 */
[----:B------:R-:W-:Y:S02]  /*12680*/  IMAD.MOV.U32 R14, RZ, RZ, R12 ;  /* 0x000000ffff0e7224 */ /* 0x000fe400078e000c */
[----:B------:R-:W-:Y:S02]  /*12690*/  IMAD.IADD R15, R4, 0x1, R13 ;  /* 0x00000001040f7824 */ /* 0x000fe400078e020d */
[----:B------:R-:W-:-:S04]  /*126a0*/  @P0 IMAD.HI.U32 R6, R8, c[0x0][0x4ec], RZ ;  /* 0x00013b0008060a27 */ /* 0x000fc800078e00ff */
[----:B------:R-:W-:Y:S01]  /*126b0*/  IMAD R13, R5, c[0x0][0x498], RZ ;  /* 0x00012600050d7a24 */ /* 0x000fe200078e02ff */
[----:B------:R-:W-:Y:S01]  /*126c0*/  @P0 SHF.R.U32.HI R7, RZ, c[0x0][0x4f0], R6 ;  /* 0x00013c00ff070a19 */ /* 0x000fe20000011606 */
[----:B------:R-:W-:-:S03]  /*126d0*/  IMAD.WIDE.U32 R14, R228, c[0x0][0x498], R14 ;  /* 0x00012600e40e7a25 */ /* 0x000fc600078e000e */
[C---:B------:R-:W-:Y:S01]  /*126e0*/  IADD3 R9, -R7.reuse, RZ, RZ ;  /* 0x000000ff07097210 */ /* 0x040fe20007ffe1ff */
[----:B------:R-:W-:Y:S01]  /*126f0*/  IMAD R13, R228, c[0x0][0x49c], R13 ;  /* 0x00012700e40d7a24 */ /* 0x000fe200078e020d */
[----:B------:R-:W-:Y:S02]  /*12700*/  SHF.R.S32.HI R4, RZ, 0x1f, R7 ;  /* 0x0000001fff047819 */ /* 0x000fe40000011407 */
[----:B------:R-:W-:Y:S01]  /*12710*/  IADD3 R12, P0, R7, R14, RZ ;  /* 0x0000000e070c7210 */ /* 0x000fe20007f1e0ff */
[----:B------:R-:W-:-:S03]  /*12720*/  IMAD R9, R9, c[0x0][0x4e8], R8 ;  /* 0x00013a0009097a24 */ /* 0x000fc600078e0208 */
[----:B------:R-:W-:Y:S02]  /*12730*/  IADD3.X R13, R4, R15, R13, P0, !PT ;  /* 0x0000000f040d7210 */ /* 0x000fe400007fe40d */
[----:B------:R-:W-:Y:S02]  /*12740*/  SHF.R.S32.HI R6, RZ, 0x1f, R9 ;  /* 0x0000001fff067819 */ /* 0x000fe40000011409 */
[----:B------:R-:W-:Y:S01]  /*12750*/  MOV R4, 0xff800000 ;  /* 0xff80000000047802 */ /* 0x000fe20000000f00 */
[----:B------:R-:W-:-:S04]  /*12760*/  IMAD.WIDE.U32 R12, R9, c[0x0][0x488], R12 ;  /* 0x00012200090c7a25 */ /* 0x000fc800078e000c */
[----:B------:R-:W-:-:S04]  /*12770*/  IMAD R6, R6, c[0x0][0x488], RZ ;  /* 0x0001220006067a24 */ /* 0x000fc800078e02ff */
[----:B------:R-:W-:Y:S01]  /*12780*/  IMAD R7, R9, c[0x0][0x48c], R6 ;  /* 0x0001230009077a24 */ /* 0x000fe200078e0206 */
[----:B------:R-:W-:-:S04]  /*12790*/  LEA R6, P0, R12, c[0x0][0x450], 0x2 ;  /* 0x000114000c067a11 */ /* 0x000fc800078010ff */
[----:B------:R-:W-:-:S04]  /*127a0*/  IADD3 R7, R13, R7, RZ ;  /* 0x000000070d077210 */ /* 0x000fc80007ffe0ff */
[----:B------:R-:W-:-:S05]  /*127b0*/  LEA.HI.X R7, R12, c[0x0][0x454], R7, 0x2, P0 ;  /* 0x000115000c077a11 */ /* 0x000fca00000f1407 */
[----:B------:R1:W-:Y:S02]  /*127c0*/  STG.E [R6.64], R4 ;  /* 0x0000000406007986 */ /* 0x0003e4000c101904 */
.L_x_149:
[----:B------:R-:W-:Y:S05]  /*127d0*/  BSYNC B0 ;  /* 0x0000000000007941 */ /* 0x000fea0003800000 */
.L_x_148:
[----:B-1----:R-:W1:Y:S01]  /*127e0*/  S2R R6, SR_CTAID.X ;  /* 0x0000000000067919 */ /* 0x002e620000002500 */
[----:B------:R-:W-:Y:S01]  /*127f0*/  SHF.R.S32.HI R7, RZ, 0x1f, R2 ;  /* 0x0000001fff077819 */ /* 0x000fe20000011402 */
[----:B------:R-:W-:Y:S01]  /*12800*/  IMAD R9, R11, c[0x0][0x3a0], RZ ;  /* 0x0000e8000b097a24 */ /* 0x000fe200078e02ff */
[----:B------:R-:W-:Y:S01]  /*12810*/  BSSY B0, `(.L_x_150) ;  /* 0x0000045000007945 */ /* 0x000fe20003800000 */
[----:B------:R-:W-:Y:S01]  /*12820*/  IMAD R0, R0, c[0x0][0x3e8], RZ ;  /* 0x0000fa0000007a24 */ /* 0x000fe200078e02ff */
[-C--:B------:R-:W-:Y:S01]  /*12830*/  LEA.HI R8, R7, R2.reuse, RZ, 0x3 ;  /* 0x0000000207087211 */ /* 0x080fe200078f18ff */
[C---:B------:R-:W-:Y:S01]  /*12840*/  IMAD R4, R10.reuse, c[0x0][0x3a4], R9 ;  /* 0x0000e9000a047a24 */ /* 0x040fe200078e0209 */
[----:B------:R-:W-:Y:S01]  /*12850*/  MOV R7, c[0x0][0x4e8] ;  /* 0x00013a0000077a02 */ /* 0x000fe20000000f00 */
[----:B------:R-:W-:Y:S01]  /*12860*/  IMAD.WIDE.U32 R10, R10, c[0x0][0x3a0], RZ ;  /* 0x0000e8000a0a7a25 */ /* 0x000fe200078e00ff */
[----:B------:R-:W-:Y:S02]  /*12870*/  LOP3.LUT R9, R8, 0xfffffff8, RZ, 0xc0, !PT ;  /* 0xfffffff808097812 */ /* 0x000fe400078ec0ff */
[----:B------:R-:W-:Y:S01]  /*12880*/  ISETP.NE.AND P0, PT, R7, 0x1, PT ;  /* 0x000000010700780c */ /* 0x000fe20003f05270 */
[----:B------:R-:W-:Y:S01]  /*12890*/  IMAD.IADD R13, R11, 0x1, R4 ;  /* 0x000000010b0d7824 */ /* 0x000fe200078e0204 */
[----:B------:R-:W-:Y:S01]  /*128a0*/  IADD3 R11, -R9, R2, RZ ;  /* 0x00000002090b7210 */ /* 0x000fe20007ffe1ff */
[----:B------:R-:W-:Y:S01]  /*128b0*/  IMAD.MOV.U32 R12, RZ, RZ, R10 ;  /* 0x000000ffff0c7224 */ /* 0x000fe200078e000a */
[----:B------:R-:W-:Y:S01]  /*128c0*/  SHF.R.S32.HI R8, RZ, 0x3, R8 ;  /* 0x00000003ff087819 */ /* 0x000fe20000011408 */
[----:B------:R-:W-:-:S02]  /*128d0*/  IMAD R0, R227, c[0x0][0x3ec], R0 ;  /* 0x0000fb00e3007a24 */ /* 0x000fc400078e0200 */
[----:B------:R-:W-:Y:S01]  /*128e0*/  IMAD.WIDE.U32 R12, R227, c[0x0][0x3e8], R12 ;  /* 0x0000fa00e30c7a25 */ /* 0x000fe200078e000c */
[CC--:B------:R-:W-:Y:S02]  /*128f0*/  LEA R7, R11.reuse, R8.reuse, 0x5 ;  /* 0x000000080b077211 */ /* 0x0c0fe400078e28ff */
[----:B------:R-:W-:Y:S01]  /*12900*/  SHF.L.U32 R11, R11, 0x3, RZ ;  /* 0x000000030b0b7819 */ /* 0x000fe200000006ff */
[----:B------:R-:W-:Y:S01]  /*12910*/  IMAD R5, R5, c[0x0][0x3f0], RZ ;  /* 0x0000fc0005057a24 */ /* 0x000fe200078e02ff */
[----:B------:R-:W-:Y:S01]  /*12920*/  IADD3 R13, R0, R13, RZ ;  /* 0x0000000d000d7210 */ /* 0x000fe20007ffe0ff */
[C---:B-1----:R-:W-:Y:S01]  /*12930*/  IMAD R7, R6.reuse, 0x80, R7 ;  /* 0x0000008006077824 */ /* 0x042fe200078e0207 */
[----:B------:R-:W-:Y:S01]  /*12940*/  LEA R6, R6, R8, 0x7 ;  /* 0x0000000806067211 */ /* 0x000fe200078e38ff */
[----:B------:R-:W-:Y:S01]  /*12950*/  IMAD R5, R228, c[0x0][0x3f4], R5 ;  /* 0x0000fd00e4057a24 */ /* 0x000fe200078e0205 */
[----:B------:R-:W-:Y:S01]  /*12960*/  IADD3 R10, R11, 0x40, RZ ;  /* 0x000000400b0a7810 */ /* 0x000fe20007ffe0ff */
[----:B------:R-:W-:Y:S01]  /*12970*/  @P0 IMAD.HI.U32 R0, R7, c[0x0][0x4ec], RZ ;  /* 0x00013b0007000a27 */ /* 0x000fe200078e00ff */
[----:B------:R-:W-:-:S02]  /*12980*/  MOV R2, R7 ;  /* 0x0000000700027202 */ /* 0x000fc40000000f00 */
[C---:B------:R-:W-:Y:S01]  /*12990*/  IADD3 R9, R11.reuse, 0x80, RZ ;  /* 0x000000800b097810 */ /* 0x040fe20007ffe0ff */
[----:B------:R-:W-:Y:S01]  /*129a0*/  IMAD.WIDE.U32 R12, R228, c[0x0][0x3f0], R12 ;  /* 0x0000fc00e40c7a25 */ /* 0x000fe200078e000c */
[----:B------:R-:W-:Y:S02]  /*129b0*/  @P0 SHF.R.U32.HI R2, RZ, c[0x0][0x4f0], R0 ;  /* 0x00013c00ff020a19 */ /* 0x000fe40000011600 */
[----:B------:R-:W-:Y:S02]  /*129c0*/  IADD3 R8, R11, 0xc0, RZ ;  /* 0x000000c00b087810 */ /* 0x000fe40007ffe0ff */
[--C-:B------:R-:W-:Y:S01]  /*129d0*/  SHF.R.S32.HI R4, RZ, 0x1f, R2.reuse ;  /* 0x0000001fff047819 */ /* 0x100fe20000011402 */
[----:B------:R-:W-:Y:S01]  /*129e0*/  IMAD.MOV R0, RZ, RZ, -R2 ;  /* 0x000000ffff007224 */ /* 0x000fe200078e0a02 */
[----:B------:R-:W-:-:S03]  /*129f0*/  IADD3 R13, R13, R5, RZ ;  /* 0x000000050d0d7210 */ /* 0x000fc60007ffe0ff */
[----:B------:R-:W-:Y:S02]  /*12a00*/  IMAD R5, R4, c[0x0][0x3e0], RZ ;  /* 0x0000f80004057a24 */ /* 0x000fe400078e02ff */
[----:B------:R-:W-:Y:S02]  /*12a10*/  IMAD R0, R0, c[0x0][0x4e8], R7 ;  /* 0x00013a0000007a24 */ /* 0x000fe400078e0207 */
[----:B------:R-:W-:-:S04]  /*12a20*/  IMAD.WIDE.U32 R12, R2, c[0x0][0x3e0], R12 ;  /* 0x0000f800020c7a25 */ /* 0x000fc800078e000c */
[----:B------:R-:W-:Y:S01]  /*12a30*/  IMAD R5, R2, c[0x0][0x3e4], R5 ;  /* 0x0000f90002057a24 */ /* 0x000fe200078e0205 */
[----:B------:R-:W-:Y:S01]  /*12a40*/  SHF.R.S32.HI R2, RZ, 0x1f, R0 ;  /* 0x0000001fff027819 */ /* 0x000fe20000011400 */
[----:B-----5:R-:W-:-:S03]  /*12a50*/  IMAD R7, R3, c[0x0][0x4e8], RZ ;  /* 0x00013a0003077a24 */ /* 0x020fc600078e02ff */
[----:B------:R-:W-:Y:S01]  /*12a60*/  IADD3 R13, R13, R5, RZ ;  /* 0x000000050d0d7210 */ /* 0x000fe20007ffe0ff */
[----:B------:R-:W-:-:S04]  /*12a70*/  IMAD R5, R2, c[0x0][0x3d8], RZ ;  /* 0x0000f60002057a24 */ /* 0x000fc800078e02ff */
[C---:B------:R-:W-:Y:S02]  /*12a80*/  IMAD R5, R0.reuse, c[0x0][0x3dc], R5 ;  /* 0x0000f70000057a24 */ /* 0x040fe400078e0205 */
[----:B------:R-:W-:-:S04]  /*12a90*/  IMAD.WIDE.U32 R12, R0, c[0x0][0x3d8], R12 ;  /* 0x0000f600000c7a25 */ /* 0x000fc800078e000c */
[----:B------:R-:W-:Y:S01]  /*12aa0*/  IMAD.IADD R5, R13, 0x1, R5 ;  /* 0x000000010d057824 */ /* 0x000fe200078e0205 */
[----:B------:R-:W-:-:S04]  /*12ab0*/  LEA R2, P0, R12, c[0x0][0x380], 0x1 ;  /* 0x0000e0000c027a11 */ /* 0x000fc800078008ff */
[----:B------:R-:W-:Y:S01]  /*12ac0*/  LEA.HI.X R0, R12, c[0x0][0x384], R5, 0x1, P0 ;  /* 0x0000e1000c007a11 */ /* 0x000fe200000f0c05 */
[----:B------:R1:W2:Y:S01]  /*12ad0*/  SHFL.IDX PT, R4, R2, RZ, 0x181f ;  /* 0x00181fff02047589 */ /* 0x0002a200000e0000 */
[----:B------:R-:W-:-:S03]  /*12ae0*/  ISETP.GE.AND P0, PT, R6, R7, PT ;  /* 0x000000070600720c */ /* 0x000fc60003f06270 */
[----:B------:R1:W3:Y:S10]  /*12af0*/  SHFL.IDX PT, R5, R0, RZ, 0x181f ;  /* 0x00181fff00057589 */ /* 0x0002f400000e0000 */
[----:B------:R-:W-:Y:S05]  /*12b00*/  @P0 BRA `(.L_x_151) ;  /* 0x0000015000000947 */ /* 0x000fea0003800000 */
[----:B------:R-:W-:Y:S02]  /*12b10*/  ISETP.GE.AND P2, PT, R10, c[0x0][0x3c8], PT ;  /* 0x0000f2000a007a0c */ /* 0x000fe40003f46270 */
[----:B------:R-:W-:-:S02]  /*12b20*/  ISETP.GE.AND P1, PT, R9, c[0x0][0x3c8], PT ;  /* 0x0000f20009007a0c */ /* 0x000fc40003f26270 */
        /* <DEDUP_REMOVED lines=19> */
.L_x_151:
[----:B------:R-:W-:Y:S05]  /*12c60*/  BSYNC B0 ;  /* 0x0000000000007941 */ /* 0x000fea0003800000 */
.L_x_150:
[----:B--2---:R-:W-:Y:S01]  /*12c70*/  IADD3 R4, R6, 0x20, RZ ;  /* 0x0000002006047810 */ /* 0x004fe20007ffe0ff */
[----:B------:R2:W4:Y:S01]  /*12c80*/  SHFL.IDX PT, R13, R0, 0x1, 0x181f ;  /* 0x00381f00000d7f89 */ /* 0x00052200000e0000 */
[----:B------:R-:W-:Y:S02]  /*12c90*/  BSSY B0, `(.L_x_152) ;  /* 0x0000019000007945 */ /* 0x000fe40003800000 */
[----:B------:R-:W-:Y:S01]  /*12ca0*/  ISETP.GE.AND P0, PT, R4, R7, PT ;  /* 0x000000070400720c */ /* 0x000fe20003f06270 */
[----:B------:R2:W1:-:S12]  /*12cb0*/  SHFL.IDX PT, R12, R2, 0x1, 0x181f ;  /* 0x00381f00020c7f89 */ /* 0x00045800000e0000 */
[----:B------:R-:W-:Y:S05]  /*12cc0*/  @P0 BRA `(.L_x_153) ;  /* 0x0000015000000947 */ /* 0x000fea0003800000 */
[----:B------:R-:W-:Y:S02]  /*12cd0*/  ISETP.GE.AND P2, PT, R10, c[0x0][0x3c8], PT ;  /* 0x0000f2000a007a0c */ /* 0x000fe40003f46270 */
[----:B------:R-:W-:Y:S02]  /*12ce0*/  ISETP.GE.AND P1, PT, R9, c[0x0][0x3c8], PT ;  /* 0x0000f20009007a0c */ /* 0x000fe40003f26270 */
[----:B------:R-:W-:Y:S02]  /*12cf0*/  ISETP.GE.AND P0, PT, R8, c[0x0][0x3c8], PT ;  /* 0x0000f20008007a0c */ /* 0x000fe40003f06270 */
[----:B------:R-:W-:-:S07]  /*12d00*/  ISETP.GE.AND P3, PT, R11, c[0x0][0x3c8], PT ;  /* 0x0000f2000b007a0c */ /* 0x000fce0003f66270 */
[----:B---3--:R-:W-:Y:S02]  /*12d10*/  @!P2 SHF.R.S32.HI R5, RZ, 0x1f, R10 ;  /* 0x0000001fff05a819 */ /* 0x008fe4000001140a */
        /* <DEDUP_REMOVED lines=16> */
.L_x_153:
[----:B------:R-:W-:Y:S05]  /*12e20*/  BSYNC B0 ;  /* 0x0000000000007941 */ /* 0x000fea0003800000 */
.L_x_152:
[----:B-1----:R-:W-:Y:S01]  /*12e30*/  IADD3 R4, R6, 0x40, RZ ;  /* 0x0000004006047810 */ /* 0x002fe20007ffe0ff */
[----:B----4-:R1:W4:Y:S01]  /*12e40*/  SHFL.IDX PT, R13, R0, 0x2, 0x181f ;  /* 0x00581f00000d7f89 */ /* 0x01032200000e0000 */
[----:B------:R-:W-:Y:S02]  /*12e50*/  BSSY B0, `(.L_x_154) ;  /* 0x0000019000007945 */ /* 0x000fe40003800000 */
[----:B------:R-:W-:Y:S01]  /*12e60*/  ISETP.GE.AND P0, PT, R4, R7, PT ;  /* 0x000000070400720c */ /* 0x000fe20003f06270 */
[----:B------:R1:W2:-:S12]  /*12e70*/  SHFL.IDX PT, R12, R2, 0x2, 0x181f ;  /* 0x00581f00020c7f89 */ /* 0x00029800000e0000 */
        /* <DEDUP_REMOVED lines=9> */
[----:B--2-4-:R-:W-:Y:S01]  /*12f10*/  @!P3 IMAD.WIDE R14, R11, 0x2, R12 ;  /* 0x000000020b0eb825 */ /* 0x014fe200078e020c */
        /* <DEDUP_REMOVED lines=12> */
.L_x_155:
[----:B------:R-:W-:Y:S05]  /*12fe0*/  BSYNC B0 ;  /* 0x0000000000007941 */ /* 0x000fea0003800000 */
.L_x_154:
[----:B------:R-:W-:Y:S01]  /*12ff0*/  IADD3 R6, R6, 0x60, RZ ;  /* 0x0000006006067810 */ /* 0x000fe20007ffe0ff */
[----:B------:R1:W4:Y:S03]  /*13000*/  SHFL.IDX PT, R3, R0, 0x3, 0x181f ;  /* 0x00781f0000037f89 */ /* 0x00032600000e0000 */
[----:B------:R-:W-:Y:S01]  /*13010*/  ISETP.GE.AND P0, PT, R6, R7, PT ;  /* 0x000000070600720c */ /* 0x000fe20003f06270 */
[----:B-12---:R-:W1:-:S12]  /*13020*/  SHFL.IDX PT, R2, R2, 0x3, 0x181f ;  /* 0x00781f0002027f89 */ /* 0x006e5800000e0000 */
[----:B------:R-:W-:Y:S05]  /*13030*/  @P0 EXIT ;  /* 0x000000000000094d */ /* 0x000fea0003800000 */
[----:B------:R-:W-:Y:S02]  /*13040*/  ISETP.GE.AND P1, PT, R10, c[0x0][0x3c8], PT ;  /* 0x0000f2000a007a0c */ /* 0x000fe40003f26270 */
[----:B------:R-:W-:Y:S02]  /*13050*/  ISETP.GE.AND P0, PT, R9, c[0x0][0x3c8], PT ;  /* 0x0000f20009007a0c */ /* 0x000fe40003f06270 */
[----:B------:R-:W-:-:S09]  /*13060*/  ISETP.GE.AND P2, PT, R11, c[0x0][0x3c8], PT ;  /* 0x0000f2000b007a0c */ /* 0x000fd20003f46270 */
[----:B---3--:R-:W-:Y:S02]  /*13070*/  @!P1 SHF.R.S32.HI R5, RZ, 0x1f, R10 ;  /* 0x0000001fff059819 */ /* 0x008fe4000001140a */
[----:B------:R-:W-:Y:S02]  /*13080*/  @!P0 SHF.R.S32.HI R0, RZ, 0x1f, R9 ;  /* 0x0000001fff008819 */ /* 0x000fe40000011409 */
[----:B------:R-:W-:Y:S01]  /*13090*/  @!P1 LEA.HI R5, R5, R10, RZ, 0x3 ;  /* 0x0000000a05059211 */ /* 0x000fe200078f18ff */
[--C-:B-1--4-:R-:W-:Y:S01]  /*130a0*/  @!P2 IMAD.WIDE R10, R11, 0x2, R2.reuse ;  /* 0x000000020b0aa825 */ /* 0x112fe200078e0202 */
        /* <DEDUP_REMOVED lines=10> */
[----:B-1----:R-:W-:-:S04]  /*13150*/  SHF.R.S32.HI R5, RZ, 0x1f, R8 ;  /* 0x0000001fff057819 */ /* 0x002fc80000011408 */
[----:B------:R-:W-:-:S04]  /*13160*/  LEA.HI R5, R5, R8, RZ, 0x3 ;  /* 0x0000000805057211 */ /* 0x000fc800078f18ff */
[----:B------:R-:W-:-:S05]  /*13170*/  LOP3.LUT R5, R5, 0xfffffff8, RZ, 0xc0, !PT ;  /* 0xfffffff805057812 */ /* 0x000fca00078ec0ff */
[----:B------:R-:W-:-:S05]  /*13180*/  IMAD.WIDE R2, R5, 0x2, R2 ;  /* 0x0000000205027825 */ /* 0x000fca00078e0202 */
[----:B------:R-:W-:Y:S01]  /*13190*/  ST.E.128 [R2.64], RZ ;  /* 0x000000ff02007985 */ /* 0x000fe2000c101d04 */
[----:B------:R-:W-:Y:S05]  /*131a0*/  EXIT ;  /* 0x000000000000794d */ /* 0x000fea0003800000 */
.L_x_156:
        /* <DEDUP_REMOVED lines=13> */
.L_x_2991:


//--------------------- .text._ZN7cutlass13device_kernelIN5flash19enable_sm80_to_sm89INS1_16FlashAttnFwdSm80INS1_25CollectiveMainloopFwdSm80ILi8ELi1ELb1EN4cute5tupleIJNS5_1CILi128EEENS7_ILi48EEENS7_ILi256EEEEEELi256ENS_6half_tEfNS_4arch4Sm80ELb0ELb1ELb1ELb0ELb0ELb0ELb1ELb0EEENS1_21CollectiveEpilogueFwdINS6_IJS8_SA_S9_EEENS6_IJNS7_ILi1EEESI_SI_EEESC_SE_Li256ELb0ELb1ELb0ELb0EEENS1_19SingleTileSchedulerILb0ELb0ELb1ELi128EEEEEEEEEvNT_6ParamsE --------------------------
	.section	.text._ZN7cutlass13device_kernelIN5flash19enable_sm80_to_sm89INS1_16FlashAttnFwdSm80INS1_25CollectiveMainloopFwdSm80ILi8ELi1ELb1EN4cute5tupleIJNS5_1CILi128EEENS7_ILi48EEENS7_ILi256EEEEEELi256ENS_6half_tEfNS_4arch4Sm80ELb0ELb1ELb1ELb0ELb0ELb0ELb1ELb0EEENS1_21CollectiveEpilogueFwdINS6_IJS8_SA_S9_EEENS6_IJNS7_ILi1EEESI_SI_EEESC_SE_Li256ELb0ELb1ELb0ELb0EEENS1_19SingleTileSchedulerILb0ELb0ELb1ELi128EEEEEEEEEvNT_6ParamsE,"ax",@progbits
	.sectioninfo	@"SHI_REGISTERS=255"
	.align	128
.text._ZN7cutlass13device_kernelIN5flash19enable_sm80_to_sm89INS1_16FlashAttnFwdSm80INS1_25CollectiveMainloopFwdSm80ILi8ELi1ELb1EN4cute5tupleIJNS5_1CILi128EEENS7_ILi48EEENS7_ILi256EEEEEELi256ENS_6half_tEfNS_4arch4Sm80ELb0ELb1ELb1ELb0ELb0ELb0ELb1ELb0EEENS1_21CollectiveEpilogueFwdINS6_IJS8_SA_S9_EEENS6_IJNS7_ILi1EEESI_SI_EEESC_SE_Li256ELb0ELb1ELb0ELb0EEENS1_19SingleTileSchedulerILb0ELb0ELb1ELi128EEEEEEEEEvNT_6ParamsE:
        .type           _ZN7cutlass13device_kernelIN5flash19enable_sm80_to_sm89INS1_16FlashAttnFwdSm80INS1_25CollectiveMainloopFwdSm80ILi8ELi1ELb1EN4cute5tupleIJNS5_1CILi128EEENS7_ILi48EEENS7_ILi256EEEEEELi256ENS_6half_tEfNS_4arch4Sm80ELb0ELb1ELb1ELb0ELb0ELb0ELb1ELb0EEENS1_21CollectiveEpilogueFwdINS6_IJS8_SA_S9_EEENS6_IJNS7_ILi1EEESI_SI_EEESC_SE_Li256ELb0ELb1ELb0ELb0EEENS1_19SingleTileSchedulerILb0ELb0ELb1ELi128EEEEEEEEEvNT_6ParamsE,@function
        .size           _ZN7cutlass13device_kernelIN5flash19enable_sm80_to_sm89INS1_16FlashAttnFwdSm80INS1_25CollectiveMainloopFwdSm80ILi8ELi1ELb1EN4cute5tupleIJNS5_1CILi128EEENS7_ILi48EEENS7_ILi256EEEEEELi256ENS_6half_tEfNS_4arch4Sm80ELb0ELb1ELb1ELb0ELb0ELb0ELb1ELb0EEENS1_21CollectiveEpilogueFwdINS6_IJS8_SA_S9_EEENS6_IJNS7_ILi1EEESI_SI_EEESC_SE_Li256ELb0ELb1ELb0ELb0EEENS1_19SingleTileSchedulerILb0ELb0ELb1ELi128EEEEEEEEEvNT_6ParamsE,(.L_x_2992 - _ZN7cutlass13device_kernelIN5flash19enable_sm80_to_sm89INS1_16FlashAttnFwdSm80INS1_25CollectiveMainloopFwdSm80ILi8ELi1ELb1EN4cute5tupleIJNS5_1CILi128EEENS7_ILi48EEENS7_ILi256EEEEEELi256ENS_6half_tEfNS_4arch4Sm80ELb0ELb1ELb1ELb0ELb0ELb0ELb1ELb0EEENS1_21CollectiveEpilogueFwdINS6_IJS8_SA_S9_EEENS6_IJNS7_ILi1EEESI_SI_EEESC_SE_Li256ELb0ELb1ELb0ELb0EEENS1_19SingleTileSchedulerILb0ELb0ELb1ELi128EEEEEEEEEvNT_6ParamsE)
        .other          _ZN7cutlass13device_kernelIN5flash19enable_sm80_to_sm89INS1_16FlashAttnFwdSm80INS1_25CollectiveMainloopFwdSm80ILi8ELi1ELb1EN4cute5tupleIJNS5_1CILi128EEENS7_ILi48EEENS7_ILi256EEEEEELi256ENS_6half_tEfNS_4arch4Sm80ELb0ELb1ELb1ELb0ELb0ELb0ELb1ELb0EEENS1_21CollectiveEpilogueFwdINS6_IJS8_SA_S9_EEENS6_IJNS7_ILi1EEESI_SI_EEESC_SE_Li256ELb0ELb1ELb0ELb0EEENS1_19SingleTileSchedulerILb0ELb0ELb1ELi128EEEEEEEEEvNT_6ParamsE,@"STO_CUDA_ENTRY STV_DEFAULT"
_ZN7cutlass13device_kernelIN5flash19enable_sm80_to_sm89INS1_16FlashAttnFwdSm80INS1_25CollectiveMainloopFwdSm80ILi8ELi1ELb1EN4cute5tupleIJNS5_1CILi128EEENS7_ILi48EEENS7_ILi256EEEEEELi256ENS_6half_tEfNS_4arch4Sm80ELb0ELb1ELb1ELb0ELb0ELb0ELb1ELb0EEENS1_21CollectiveEpilogueFwdINS6_IJS8_SA_S9_EEENS6_IJNS7_ILi1EEESI_SI_EEESC_SE_Li256ELb0ELb1ELb0ELb0EEENS1_19SingleTileSchedulerILb0ELb0ELb1ELi128EEEEEEEEEvNT_6ParamsE:
[----:B------:R-:W-:-:S03]  /*0000*/  MOV R1, c[0x0][0x28] ;  /* 0x00000a0000017a02 */ /* 0x000fc60000000f00 */
[----:B------:R-:W1:Y:S01]  /*0010*/  S2R R16, SR_CTAID.Z ;  /* 0x0000000000107919 */ /* 0x000e620000002700 */
[----:B------:R-:W-:Y:S02]  /*0020*/  IADD3 R1, R1, -0xa0, RZ ;  /* 0xffffff6001017810 */ /* 0x000fe40007ffe0ff */
[----:B-1----:R-:W-:-:S13]  /*0030*/  ISETP.GE.AND P0, PT, R16, RZ, PT ;  /* 0x000000ff1000720c */ /* 0x002fda0003f06270 */
[----:B------:R-:W-:Y:S05]  /*0040*/  @!P0 EXIT ;  /* 0x000000000000894d */ /* 0x000fea0003800000 */
[----:B------:R-:W1:Y:S01]  /*0050*/  S2UR UR16, SR_CTAID.X ;  /* 0x00000000001079c3 */ /* 0x000e620000002500 */
[----:B------:R-:W-:Y:S01]  /*0060*/  ULDC UR6, c[0x0][0x2c4] ;  /* 0x0000b10000067ab9 */ /* 0x000fe20000000800 */
[----:B------:R-:W2:Y:S01]  /*0070*/  S2R R85, SR_TID.X ;  /* 0x0000000000557919 */ /* 0x000ea20000002100 */
[----:B------:R-:W-:Y:S02]  /*0080*/  UISETP.NE.AND UP0, UPT, UR6, 0x1, UPT ;  /* 0x000000010600788c */ /* 0x000fe4000bf05270 */
[----:B------:R-:W-:Y:S02]  /*0090*/  ULDC.64 UR4, c[0x0][0x2c8] ;  /* 0x0000b20000047ab9 */ /* 0x000fe40000000a00 */
[----:B------:R-:W-:Y:S02]  /*00a0*/  UMOV UR7, 0x1 ;  /* 0x0000000100077882 */ /* 0x000fe40000000000 */
[----:B------:R-:W-:Y:S02]  /*00b0*/  UP2UR UR18, UPR, URZ, 0x1 ;  /* 0x000000013f127883 */ /* 0x000fe40008000000 */
[----:B------:R-:W-:-:S02]  /*00c0*/  ULDC UR9, c[0x0][0x168] ;  /* 0x00005a0000097ab9 */ /* 0x000fc40000000800 */
[----:B------:R-:W-:Y:S02]  /*00d0*/  UIADD3 UR9, UR7, -UR9, URZ ;  /* 0x8000000907097290 */ /* 0x000fe4000fffe03f */
[----:B-1----:R-:W-:-:S04]  /*00e0*/  USHF.L.U32 UR16, UR16, 0x7, URZ ;  /* 0x0000000710107899 */ /* 0x002fc8000800063f */
[----:B------:R-:W-:Y:S02]  /*00f0*/  @UP0 UIADD3 UR10, UR16, 0x7f, URZ ;  /* 0x0000007f100a0890 */ /* 0x000fe4000fffe03f */
[----:B------:R-:W-:Y:S02]  /*0100*/  UIADD3 UR8, UR16, 0x7f, URZ ;  /* 0x0000007f10087890 */ /* 0x000fe4000fffe03f */
[----:B------:R-:W-:-:S04]  /*0110*/  UIMAD.WIDE.U32 UR10, UR10, UR4, URZ ;  /* 0x000000040a0a72a5 */ /* 0x000fc8000f8e003f */
[----:B------:R-:W-:-:S03]  /*0120*/  @UP0 USHF.R.U32.HI UR8, URZ, UR5, UR11 ;  /* 0x000000053f080299 */ /* 0x000fc6000801160b */
[----:B------:R-:W-:Y:S02]  /*0130*/  ULDC.64 UR4, c[0x0][0x328] ;  /* 0x0000ca0000047ab9 */ /* 0x000fe40000000a00 */
[----:B------:R-:W-:-:S03]  /*0140*/  UISETP.LE.AND UP0, UPT, UR7, UR5, UPT ;  /* 0x000000050700728c */ /* 0x000fc6000bf03270 */
[----:B------:R-:W-:Y:S02]  /*0150*/  ULDC UR5, c[0x0][0x1d0] ;  /* 0x0000740000057ab9 */ /* 0x000fe40000000800 */
[----:B------:R-:W-:Y:S01]  /*0160*/  UIADD3 UR5, UR8, UR5, UR9 ;  /* 0x0000000508057290 */ /* 0x000fe2000fffe009 */
[----:B------:R-:W-:Y:S01]  /*0170*/  PLOP3.LUT P0, PT, PT, PT, UP0, 0x40, 0x0 ;  /* 0x000000000000781c */ /* 0x000fe20003f0e808 */
[----:B------:R-:W-:Y:S02]  /*0180*/  UP2UR UR17, UPR, URZ, 0x1 ;  /* 0x000000013f117883 */ /* 0x000fe40008000000 */
[----:B------:R-:W-:-:S10]  /*0190*/  UIADD3 UR8, UR5, UR4, URZ ;  /* 0x0000000405087290 */ /* 0x000fd4000fffe03f */
[----:B------:R-:W-:Y:S05]  /*01a0*/  @P0 BRA `(.L_x_157) ;  /* 0x0000014000000947 */ /* 0x000fea0003800000 */
[----:B--2---:R-:W-:Y:S01]  /*01b0*/  ISETP.LT.AND P0, PT, RZ, UR5, PT ;  /* 0x00000005ff007c0c */ /* 0x004fe2000bf01270 */
[----:B------:R-:W-:-:S12]  /*01c0*/  UIADD3 UR9, UR5, -0x1, URZ ;  /* 0xffffffff05097890 */ /* 0x000fd8000fffe03f */
[----:B------:R-:W-:Y:S05]  /*01d0*/  @P0 BRA `(.L_x_158) ;  /* 0x0000008000000947 */ /* 0x000fea0003800000 */
[----:B------:R-:W-:Y:S02]  /*01e0*/  ULDC UR4, c[0x0][0x32c] ;  /* 0x0000cb0000047ab9 */ /* 0x000fe40000000800 */
[----:B------:R-:W-:Y:S02]  /*01f0*/  UISETP.NE.AND UP0, UPT, UR7, UR4, UPT ;  /* 0x000000040700728c */ /* 0x000fe4000bf05270 */
[----:B------:R-:W-:-:S03]  /*0200*/  UIADD3 UR9, -UR5, URZ, URZ ;  /* 0x0000003f05097290 */ /* 0x000fc6000fffe13f */
[----:B------:R-:W-:Y:S02]  /*0210*/  ULDC.64 UR4, c[0x0][0x330] ;  /* 0x0000cc0000047ab9 */ /* 0x000fe40000000a00 */
[----:B------:R-:W-:-:S04]  /*0220*/  UIMAD.WIDE.U32 UR10, UR9, UR4, URZ ;  /* 0x00000004090a72a5 */ /* 0x000fc8000f8e003f */
[----:B------:R-:W-:-:S04]  /*0230*/  @UP0 USHF.R.U32.HI UR9, URZ, UR5, UR11 ;  /* 0x000000053f090299 */ /* 0x000fc8000801160b */
[----:B------:R-:W-:Y:S01]  /*0240*/  ULOP3.LUT UR9, URZ, UR9, URZ, 0x33, !UPT ;  /* 0x000000093f097292 */ /* 0x000fe2000f8e333f */
[----:B------:R-:W-:Y:S05]  /*0250*/  BRA `(.L_x_159) ;  /* 0x0000005000007947 */ /* 0x000fea0003800000 */
.L_x_158:
[----:B------:R-:W-:Y:S02]  /*0260*/  ULDC UR4, c[0x0][0x32c] ;  /* 0x0000cb0000047ab9 */ /* 0x000fe40000000800 */
[----:B------:R-:W-:-:S03]  /*0270*/  UISETP.NE.AND UP0, UPT, UR7, UR4, UPT ;  /* 0x000000040700728c */ /* 0x000fc6000bf05270 */
[----:B------:R-:W-:Y:S02]  /*0280*/  ULDC.64 UR4, c[0x0][0x330] ;  /* 0x0000cc0000047ab9 */ /* 0x000fe40000000a00 */
[----:B------:R-:W-:-:S06]  /*0290*/  UIMAD.WIDE.U32 UR10, UR9, UR4, URZ ;  /* 0x00000004090a72a5 */ /* 0x000fcc000f8e003f */
[----:B------:R-:W-:Y:S02]  /*02a0*/  @UP0 USHF.R.U32.HI UR9, URZ, UR5, UR11 ;  /* 0x000000053f090299 */ /* 0x000fe4000801160b */
.L_x_159:
[----:B------:R-:W-:Y:S02]  /*02b0*/  ULDC UR4, c[0x0][0x32c] ;  /* 0x0000cb0000047ab9 */ /* 0x000fe40000000800 */
[----:B------:R-:W-:-:S04]  /*02c0*/  UIMAD UR4, UR9, UR4, UR4 ;  /* 0x00000004090472a4 */ /* 0x000fc8000f8e0204 */
[----:B------:R-:W-:-:S04]  /*02d0*/  UISETP.LT.AND UP0, UPT, UR8, UR4, UPT ;  /* 0x000000040800728c */ /* 0x000fc8000bf01270 */
[----:B------:R-:W-:Y:S02]  /*02e0*/  USEL UR8, UR8, UR4, UP0 ;  /* 0x0000000408087287 */ /* 0x000fe40008000000 */
.L_x_157:
[----:B--2---:R-:W-:Y:S02]  /*02f0*/  UMOV UR12, 0x2f ;  /* 0x0000002f000c7882 */ /* 0x004fe40000000000 */
[----:B------:R-:W-:Y:S02]  /*0300*/  ULDC UR15, c[0x0][0x1d0] ;  /* 0x00007400000f7ab9 */ /* 0x000fe40000000800 */
[----:B------:R-:W-:Y:S02]  /*0310*/  UISETP.NE.AND UP0, UPT, UR6, 0x1, UPT ;  /* 0x000000010600788c */ /* 0x000fe4000bf05270 */
[----:B------:R-:W-:Y:S02]  /*0320*/  UIADD3 UR12, UR12, UR15, URZ ;  /* 0x0000000f0c0c7290 */ /* 0x000fe4000fffe03f */
[----:B------:R-:W-:Y:S02]  /*0330*/  ULDC.64 UR4, c[0x0][0x2c8] ;  /* 0x0000b20000047ab9 */ /* 0x000fe40000000a00 */
[----:B------:R-:W-:-:S02]  /*0340*/  UIMAD.WIDE.U32 UR10, UR16, UR4, URZ ;  /* 0x00000004100a72a5 */ /* 0x000fc4000f8e003f */
[----:B------:R-:W-:Y:S02]  /*0350*/  UIMAD.WIDE UR12, UR12, 0x2aaaaaab, URZ ;  /* 0x2aaaaaab0c0c78a5 */ /* 0x000fe4000f8e023f */
[----:B------:R-:W-:Y:S02]  /*0360*/  UIADD3 UR8, UR8, 0x2f, URZ ;  /* 0x0000002f08087890 */ /* 0x000fe4000fffe03f */
[----:B------:R-:W-:Y:S02]  /*0370*/  UISETP.NE.AND UP1, UPT, UR17, URZ, UPT ;  /* 0x0000003f1100728c */ /* 0x000fe4000bf25270 */
[----:B------:R-:W-:Y:S02]  /*0380*/  UIMAD.WIDE UR8, UR8, 0x2aaaaaab, URZ ;  /* 0x2aaaaaab080878a5 */ /* 0x000fe4000f8e023f */
[----:B------:R-:W-:Y:S02]  /*0390*/  @UP0 UMOV UR7, UR11 ;  /* 0x0000000b00070c82 */ /* 0x000fe40008000000 */
[----:B------:R-:W-:Y:S01]  /*03a0*/  UMOV UR4, UR16 ;  /* 0x0000001000047c82 */ /* 0x000fe20008000000 */
[----:B------:R-:W-:Y:S01]  /*03b0*/  PLOP3.LUT P0, PT, PT, PT, UP1, 0x40, 0x0 ;  /* 0x000000000000781c */ /* 0x000fe20003f0e818 */
[----:B------:R-:W-:-:S02]  /*03c0*/  UMOV UR11, UR13 ;  /* 0x0000000d000b7c82 */ /* 0x000fc40008000000 */
[----:B------:R-:W-:Y:S02]  /*03d0*/  @UP0 USHF.R.U32.HI UR4, URZ, UR5, UR7 ;  /* 0x000000053f040299 */ /* 0x000fe40008011607 */
[----:B------:R-:W-:Y:S02]  /*03e0*/  USHF.R.U32.HI UR7, URZ, 0x1f, UR9 ;  /* 0x0000001f3f077899 */ /* 0x000fe40008011609 */
[----:B------:R-:W-:Y:S02]  /*03f0*/  USHF.R.U32.HI UR8, URZ, 0x1f, UR11 ;  /* 0x0000001f3f087899 */ /* 0x000fe4000801160b */
[----:B------:R-:W-:Y:S02]  /*0400*/  ULDC UR10, c[0x0][0x168] ;  /* 0x00005a00000a7ab9 */ /* 0x000fe40000000800 */
[----:B------:R-:W-:Y:S02]  /*0410*/  UIADD3 UR15, UR15, -UR10, URZ ;  /* 0x8000000a0f0f7290 */ /* 0x000fe4000fffe03f */
[----:B------:R-:W-:-:S02]  /*0420*/  ULEA.HI.SX32 UR9, UR9, UR7, 0x1d ;  /* 0x0000000709097291 */ /* 0x000fc4000f8fea3f */
[----:B------:R-:W-:Y:S02]  /*0430*/  ULEA.HI.SX32 UR8, UR11, UR8, 0x1d ;  /* 0x000000080b087291 */ /* 0x000fe4000f8fea3f */
[----:B------:R-:W-:Y:S02]  /*0440*/  UIADD3 UR4, UR15, UR4, URZ ;  /* 0x000000040f047290 */ /* 0x000fe4000fffe03f */
[----:B------:R-:W-:Y:S02]  /*0450*/  UISETP.LT.AND UP0, UPT, UR8, UR9, UPT ;  /* 0x000000090800728c */ /* 0x000fe4000bf01270 */
[----:B------:R-:W-:Y:S02]  /*0460*/  ULDC UR5, c[0x0][0x324] ;  /* 0x0000c90000057ab9 */ /* 0x000fe40000000800 */
[----:B------:R-:W-:Y:S02]  /*0470*/  UIADD3 UR7, UR4, -UR5, URZ ;  /* 0x8000000504077290 */ /* 0x000fe4000fffe03f */
[----:B------:R-:W-:Y:S01]  /*0480*/  USEL UR13, UR8, UR9, UP0 ;  /* 0x00000009080d7287 */ /* 0x000fe20008000000 */
[----:B------:R-:W-:Y:S05]  /*0490*/  @P0 BRA `(.L_x_160) ;  /* 0x0000015000000947 */ /* 0x000fea0003800000 */
[----:B------:R-:W-:Y:S02]  /*04a0*/  UMOV UR8, UR4 ;  /* 0x0000000400087c82 */ /* 0x000fe40008000000 */
[----:B------:R-:W-:-:S06]  /*04b0*/  UISETP.GT.AND UP0, UPT, UR8, -0x1, UPT ;  /* 0xffffffff0800788c */ /* 0x000fcc000bf04270 */
[----:B------:R-:W-:-:S13]  /*04c0*/  PLOP3.LUT P0, PT, PT, PT, UP0, 0x80, 0x0 ;  /* 0x000000000000781c */ /* 0x000fda0003f0f008 */
[----:B------:R-:W-:Y:S05]  /*04d0*/  @P0 BRA `(.L_x_161) ;  /* 0x0000008000000947 */ /* 0x000fea0003800000 */
[----:B------:R-:W-:Y:S02]  /*04e0*/  ULDC UR4, c[0x0][0x32c] ;  /* 0x0000cb0000047ab9 */ /* 0x000fe40000000800 */
[----:B------:R-:W-:Y:S02]  /*04f0*/  UISETP.NE.AND UP0, UPT, UR4, 0x1, UPT ;  /* 0x000000010400788c */ /* 0x000fe4000bf05270 */
[----:B------:R-:W-:Y:S02]  /*0500*/  ULOP3.LUT UR8, URZ, UR8, URZ, 0x33, !UPT ;  /* 0x000000083f087292 */ /* 0x000fe4000f8e333f */
[----:B------:R-:W-:Y:S02]  /*0510*/  ULDC.64 UR4, c[0x0][0x330] ;  /* 0x0000cc0000047ab9 */ /* 0x000fe40000000a00 */
[----:B------:R-:W-:-:S05]  /*0520*/  UIMAD.WIDE.U32 UR10, UR8, UR4, URZ ;  /* 0x00000004080a72a5 */ /* 0x000fca000f8e003f */
[----:B------:R-:W-:-:S04]  /*0530*/  @UP0 USHF.R.U32.HI UR8, URZ, UR5, UR11 ;  /* 0x000000053f080299 */ /* 0x000fc8000801160b */
[----:B------:R-:W-:Y:S01]  /*0540*/  ULOP3.LUT UR8, URZ, UR8, URZ, 0x33, !UPT ;  /* 0x000000083f087292 */ /* 0x000fe2000f8e333f */
[----:B------:R-:W-:Y:S05]  /*0550*/  BRA `(.L_x_162) ;  /* 0x0000005000007947 */ /* 0x000fea0003800000 */
.L_x_161:
[----:B------:R-:W-:Y:S02]  /*0560*/  ULDC UR4, c[0x0][0x32c] ;  /* 0x0000cb0000047ab9 */ /* 0x000fe40000000800 */
[----:B------:R-:W-:-:S03]  /*0570*/  UISETP.NE.AND UP0, UPT, UR4, 0x1, UPT ;  /* 0x000000010400788c */ /* 0x000fc6000bf05270 */
[----:B------:R-:W-:Y:S02]  /*0580*/  ULDC.64 UR4, c[0x0][0x330] ;  /* 0x0000cc0000047ab9 */ /* 0x000fe40000000a00 */
[----:B------:R-:W-:-:S06]  /*0590*/  UIMAD.WIDE.U32 UR10, UR8, UR4, URZ ;  /* 0x00000004080a72a5 */ /* 0x000fcc000f8e003f */
[----:B------:R-:W-:Y:S02]  /*05a0*/  @UP0 USHF.R.U32.HI UR8, URZ, UR5, UR11 ;  /* 0x000000053f080299 */ /* 0x000fe4000801160b */
.L_x_162:
[----:B------:R-:W-:Y:S02]  /*05b0*/  ULDC UR4, c[0x0][0x32c] ;  /* 0x0000cb0000047ab9 */ /* 0x000fe40000000800 */
[----:B------:R-:W-:-:S04]  /*05c0*/  UIMAD UR4, UR8, UR4, URZ ;  /* 0x00000004080472a4 */ /* 0x000fc8000f8e023f */
[----:B------:R-:W-:-:S04]  /*05d0*/  UISETP.LT.AND UP0, UPT, UR7, UR4, UPT ;  /* 0x000000040700728c */ /* 0x000fc8000bf01270 */
[----:B------:R-:W-:-:S04]  /*05e0*/  USEL UR7, UR7, UR4, !UP0 ;  /* 0x0000000407077287 */ /* 0x000fc8000c000000 */
.L_x_160:
[----:B------:R-:W-:Y:S01]  /*05f0*/  UIMAD.WIDE UR4, UR7, 0x2aaaaaab, URZ ;  /* 0x2aaaaaab070478a5 */ /* 0x000fe2000f8e023f */
[----:B------:R-:W-:Y:S01]  /*0600*/  PLOP3.LUT P2, PT, PT, PT, PT, 0x80, 0x0 ;  /* 0x000000000000781c */ /* 0x000fe20003f4f070 */
[----:B------:R-:W-:Y:S01]  /*0610*/  ULDC.64 UR24, c[0x0][0x118] ;  /* 0x0000460000187ab9 */ /* 0x000fe20000000a00 */
[----:B------:R-:W-:Y:S01]  /*0620*/  CS2R R130, SRZ ;  /* 0x0000000000827805 */ /* 0x000fe2000001ff00 */
[----:B------:R-:W-:Y:S01]  /*0630*/  USHF.R.U32.HI UR4, URZ, 0x1f, UR5 ;  /* 0x0000001f3f047899 */ /* 0x000fe20008011605 */
[----:B------:R-:W-:Y:S01]  /*0640*/  CS2R R22, SRZ ;  /* 0x0000000000167805 */ /* 0x000fe2000001ff00 */
[----:B------:R-:W-:Y:S01]  /*0650*/  IMAD.MOV.U32 R128, RZ, RZ, RZ ;  /* 0x000000ffff807224 */ /* 0x000fe200078e00ff */
[----:B------:R-:W-:Y:S01]  /*0660*/  CS2R R126, SRZ ;  /* 0x00000000007e7805 */ /* 0x000fe2000001ff00 */
[----:B------:R-:W-:Y:S01]  /*0670*/  ULEA.HI.SX32 UR4, UR5, UR4, 0x1d ;  /* 0x0000000405047291 */ /* 0x000fe2000f8fea3f */
[----:B------:R-:W-:Y:S01]  /*0680*/  IMAD.MOV.U32 R124, RZ, RZ, RZ ;  /* 0x000000ffff7c7224 */ /* 0x000fe200078e00ff */
[----:B------:R-:W-:Y:S01]  /*0690*/  CS2R R122, SRZ ;  /* 0x00000000007a7805 */ /* 0x000fe2000001ff00 */
[----:B------:R-:W-:Y:S01]  /*06a0*/  CS2R R24, SRZ ;  /* 0x0000000000187805 */ /* 0x000fe2000001ff00 */
[----:B------:R-:W-:Y:S01]  /*06b0*/  UISETP.LT.AND UP0, UPT, URZ, UR4, UPT ;  /* 0x000000043f00728c */ /* 0x000fe2000bf01270 */
[----:B------:R-:W-:Y:S01]  /*06c0*/  MOV R120, RZ ;  /* 0x000000ff00787202 */ /* 0x000fe20000000f00 */
[----:B------:R-:W-:Y:S01]  /*06d0*/  CS2R R118, SRZ ;  /* 0x0000000000767805 */ /* 0x000fe2000001ff00 */
[----:B------:R-:W-:Y:S01]  /*06e0*/  IMAD.MOV.U32 R116, RZ, RZ, RZ ;  /* 0x000000ffff747224 */ /* 0x000fe200078e00ff */
[----:B------:R-:W-:Y:S01]  /*06f0*/  USEL UR12, URZ, UR4, !UP0 ;  /* 0x000000043f0c7287 */ /* 0x000fe2000c000000 */
[----:B------:R-:W-:Y:S01]  /*0700*/  CS2R R114, SRZ ;  /* 0x0000000000727805 */ /* 0x000fe2000001ff00 */
[----:B------:R-:W-:Y:S01]  /*0710*/  CS2R R26, SRZ ;  /* 0x00000000001a7805 */ /* 0x000fe2000001ff00 */
[----:B------:R-:W-:Y:S01]  /*0720*/  MOV R112, RZ ;  /* 0x000000ff00707202 */ /* 0x000fe20000000f00 */
[----:B------:R-:W-:Y:S01]  /*0730*/  UISETP.GT.AND UP0, UPT, UR13, UR12, UPT ;  /* 0x0000000c0d00728c */ /* 0x000fe2000bf04270 */
[----:B------:R-:W-:Y:S01]  /*0740*/  CS2R R110, SRZ ;  /* 0x00000000006e7805 */ /* 0x000fe2000001ff00 */
[----:B------:R-:W-:Y:S01]  /*0750*/  IMAD.MOV.U32 R108, RZ, RZ, RZ ;  /* 0x000000ffff6c7224 */ /* 0x000fe200078e00ff */
[----:B------:R-:W-:Y:S01]  /*0760*/  CS2R R106, SRZ ;  /* 0x00000000006a7805 */ /* 0x000fe2000001ff00 */
[----:B------:R-:W-:Y:S01]  /*0770*/  CS2R R28, SRZ ;  /* 0x00000000001c7805 */ /* 0x000fe2000001ff00 */
[----:B------:R-:W-:Y:S01]  /*0780*/  MOV R104, RZ ;  /* 0x000000ff00687202 */ /* 0x000fe20000000f00 */
[----:B------:R-:W-:Y:S01]  /*0790*/  CS2R R102, SRZ ;  /* 0x0000000000667805 */ /* 0x000fe2000001ff00 */
[----:B------:R-:W-:Y:S01]  /*07a0*/  PLOP3.LUT P0, PT, PT, PT, UP0, 0x80, 0x0 ;  /* 0x000000000000781c */ /* 0x000fe20003f0f008 */
[----:B------:R-:W-:Y:S01]  /*07b0*/  IMAD.MOV.U32 R100, RZ, RZ, RZ ;  /* 0x000000ffff647224 */ /* 0x000fe200078e00ff */
        /* <DEDUP_REMOVED lines=53> */
[----:B------:R-:W-:Y:S01]  /*0b10*/  ISETP.NE.U32.AND P0, PT, RZ, c[0x0][0x340], PT ;  /* 0x0000d000ff007a0c */ /* 0x000fe20003f05070 */
[----:B------:R-:W2:Y:S01]  /*0b20*/  LDL.LU R89, [R1+0x28] ;  /* 0x0000280001597983 */ /* 0x000ea20000300800 */
[----:B------:R-:W-:-:S02]  /*0b30*/  UISETP.NE.AND UP0, UPT, UR18, URZ, UPT ;  /* 0x0000003f1200728c */ /* 0x000fc4000bf05270 */
[----:B------:R-:W-:-:S13]  /*0b40*/  ISETP.NE.AND.EX P3, PT, RZ, c[0x0][0x344], PT, P0 ;  /* 0x0000d100ff007a0c */ /* 0x000fda0003f65300 */
[----:B------:R-:W-:-:S04]  /*0b50*/  @P3 IMAD.MOV.U32 R2, RZ, RZ, 0x4 ;  /* 0x00000004ff023424 */ /* 0x000fc800078e00ff */
[----:B------:R-:W-:-:S05]  /*0b60*/  @P3 IMAD.WIDE R2, R16, R2, c[0x0][0x340] ;  /* 0x0000d00010023625 */ /* 0x000fca00078e0202 */
[----:B------:R1:W3:Y:S01]  /*0b70*/  @P3 LDG.E R10, [R2.64] ;  /* 0x00000018020a3981 */ /* 0x0002e2000c1e1900 */
[----:B------:R-:W-:Y:S01]  /*0b80*/  SHF.R.S32.HI R75, RZ, 0x1f, R85 ;  /* 0x0000001fff4b7819 */ /* 0x000fe20000011455 */
[----:B------:R-:W-:Y:S01]  /*0b90*/  ULDC UR4, c[0x0][0x168] ;  /* 0x00005a0000047ab9 */ /* 0x000fe20000000800 */
[----:B------:R-:W-:Y:S01]  /*0ba0*/  PLOP3.LUT P1, PT, PT, PT, UP0, 0x80, 0x0 ;  /* 0x000000000000781c */ /* 0x000fe20003f2f008 */
[----:B------:R-:W4:Y:S01]  /*0bb0*/  S2R R24, SR_CTAID.Y ;  /* 0x0000000000187919 */ /* 0x000f220000002600 */
[----:B------:R-:W-:Y:S01]  /*0bc0*/  PLOP3.LUT P0, PT, PT, PT, UP0, 0x80, 0x0 ;  /* 0x000000000000781c */ /* 0x000fe20003f0f008 */
[----:B------:R-:W-:Y:S01]  /*0bd0*/  UIMAD UR4, UR6, UR4, URZ ;  /* 0x00000004060472a4 */ /* 0x000fe2000f8e023f */
[----:B------:R-:W-:Y:S01]  /*0be0*/  SHF.R.S32.HI R8, RZ, 0x1f, R16 ;  /* 0x0000001fff087819 */ /* 0x000fe20000011410 */
[----:B------:R-:W-:Y:S01]  /*0bf0*/  UMOV UR14, 0x30 ;  /* 0x00000030000e7882 */ /* 0x000fe20000000000 */
[----:B------:R-:W-:Y:S01]  /*0c00*/  LEA.HI R74, R75, R85, RZ, 0x5 ;  /* 0x000000554b4a7211 */ /* 0x000fe200078f28ff */
[----:B------:R-:W-:-:S02]  /*0c10*/  UIMAD UR10, UR13, -0x30, UR14 ;  /* 0xffffffd00d0a78a4 */ /* 0x000fc4000f8e020e */
[----:B------:R-:W-:Y:S01]  /*0c20*/  ULDC UR9, c[0x0][0x1d0] ;  /* 0x0000740000097ab9 */ /* 0x000fe20000000800 */
[----:B------:R-:W-:Y:S01]  /*0c30*/  SHF.R.S32.HI R73, RZ, 0x5, R74 ;  /* 0x00000005ff497819 */ /* 0x000fe2000001144a */
[----:B------:R-:W-:Y:S02]  /*0c40*/  UIADD3 UR9, UR10, UR9, URZ ;  /* 0x000000090a097290 */ /* 0x000fe4000fffe03f */
[----:B------:R-:W-:Y:S01]  /*0c50*/  ULDC.64 UR6, c[0x0][0x1e0] ;  /* 0x0000780000067ab9 */ /* 0x000fe20000000a00 */
[----:B------:R-:W-:Y:S01]  /*0c60*/  IMAD.U32 R72, RZ, RZ, UR10 ;  /* 0x0000000aff487e24 */ /* 0x000fe2000f8e00ff */
[----:B------:R-:W-:Y:S02]  /*0c70*/  UISETP.LT.AND UP0, UPT, UR9, 0x30, UPT ;  /* 0x000000300900788c */ /* 0x000fe4000bf01270 */
[----:B------:R-:W-:Y:S02]  /*0c80*/  UIMAD.WIDE.U32 UR22, UR14, UR6, URZ ;  /* 0x000000060e1672a5 */ /* 0x000fe4000f8e003f */
[----:B------:R-:W-:-:S02]  /*0c90*/  USEL UR8, UR9, 0x30, UP0 ;  /* 0x0000003009087887 */ /* 0x000fc40008000000 */
[----:B------:R-:W-:Y:S01]  /*0ca0*/  UIMAD UR14, UR14, UR7, URZ ;  /* 0x000000070e0e72a4 */ /* 0x000fe2000f8e023f */
[----:B-1----:R-:W-:Y:S01]  /*0cb0*/  LEA.HI R2, R75, R85, RZ, 0x3 ;  /* 0x000000554b027211 */ /* 0x002fe200078f18ff */
[----:B------:R-:W-:Y:S01]  /*0cc0*/  UIADD3 UR11, UR13, -0x1, URZ ;  /* 0xffffffff0d0b7890 */ /* 0x000fe2000fffe03f */
[----:B----4-:R-:W-:Y:S01]  /*0cd0*/  SHF.R.S32.HI R25, RZ, 0x1f, R24 ;  /* 0x0000001fff197819 */ /* 0x010fe20000011418 */
[----:B------:R-:W-:Y:S01]  /*0ce0*/  IMAD.WIDE.U32 R6, R24, c[0x0][0x1b8], RZ ;  /* 0x00006e0018067a25 */ /* 0x000fe200078e00ff */
[----:B------:R-:W-:Y:S01]  /*0cf0*/  LOP3.LUT R0, R2, 0xfffffff8, RZ, 0xc0, !PT ;  /* 0xfffffff802007812 */ /* 0x000fe200078ec0ff */
[----:B------:R-:W-:Y:S01]  /*0d00*/  UIADD3 UR14, UR23, UR14, URZ ;  /* 0x0000000e170e7290 */ /* 0x000fe2000fffe03f */
[----:B------:R-:W-:Y:S01]  /*0d10*/  SHF.R.S32.HI R77, RZ, 0x3, R2 ;  /* 0x00000003ff4d7819 */ /* 0x000fe20000011402 */
[----:B------:R-:W-:Y:S01]  /*0d20*/  IMAD R2, R25, c[0x0][0x1b8], RZ ;  /* 0x00006e0019027a24 */ /* 0x000fe200078e02ff */
[----:B------:R-:W-:Y:S01]  /*0d30*/  UISETP.GT.AND UP0, UPT, UR11, UR12, UPT ;  /* 0x0000000c0b00728c */ /* 0x000fe2000bf04270 */
[----:B------:R-:W-:Y:S01]  /*0d40*/  IMAD.IADD R22, R85, 0x1, -R0 ;  /* 0x0000000155167824 */ /* 0x000fe200078e0a00 */
[----:B------:R-:W-:Y:S01]  /*0d50*/  IADD3 R15, R77, UR16, RZ ;  /* 0x000000104d0f7c10 */ /* 0x000fe2000fffe0ff */
[----:B------:R-:W-:Y:S01]  /*0d60*/  IMAD R2, R24, c[0x0][0x1bc], R2 ;  /* 0x00006f0018027a24 */ /* 0x000fe200078e0202 */
[----:B------:R-:W-:Y:S01]  /*0d70*/  UIMAD UR19, UR14, UR11, URZ ;  /* 0x0000000b0e1372a4 */ /* 0x000fe2000f8e023f */
[----:B------:R-:W-:Y:S01]  /*0d80*/  IMAD R0, R22, 0x20, R77 ;  /* 0x0000002016007824 */ /* 0x000fe200078e024d */
[----:B------:R-:W-:Y:S01]  /*0d90*/  STL [R1+0x80], R77 ;  /* 0x0000804d01007387 */ /* 0x000fe20000100800 */
[----:B------:R-:W-:-:S02]  /*0da0*/  IMAD.IADD R3, R7, 0x1, R2 ;  /* 0x0000000107037824 */ /* 0x000fc400078e0202 */
[----:B------:R-:W-:Y:S01]  /*0db0*/  IMAD R7, R8, c[0x0][0x1c0], RZ ;  /* 0x0000700008077a24 */ /* 0x000fe200078e02ff */
[----:B------:R-:W-:Y:S01]  /*0dc0*/  IADD3 R4, R0, UR16, RZ ;  /* 0x0000001000047c10 */ /* 0x000fe2000fffe0ff */
[----:B------:R-:W-:Y:S02]  /*0dd0*/  IMAD.MOV.U32 R2, RZ, RZ, R6 ;  /* 0x000000ffff027224 */ /* 0x000fe400078e0006 */
[----:B------:R-:W-:Y:S02]  /*0de0*/  IMAD R6, R16, c[0x0][0x1c4], R7 ;  /* 0x0000710010067a24 */ /* 0x000fe400078e0207 */
[----:B------:R-:W-:-:S04]  /*0df0*/  @P1 IMAD.HI.U32 R5, R4, c[0x0][0x2c8], RZ ;  /* 0x0000b20004051a27 */ /* 0x000fc800078e00ff */
[----:B------:R-:W-:Y:S01]  /*0e00*/  IMAD.MOV.U32 R0, RZ, RZ, R4 ;  /* 0x000000ffff007224 */ /* 0x000fe200078e0004 */
[----:B------:R-:W-:Y:S01]  /*0e10*/  @P0 SHF.R.U32.HI R0, RZ, c[0x0][0x2cc], R5 ;  /* 0x0000b300ff000a19 */ /* 0x000fe20000011605 */
[----:B------:R-:W-:-:S03]  /*0e20*/  IMAD.WIDE.U32 R2, R16, c[0x0][0x1c0], R2 ;  /* 0x0000700010027a25 */ /* 0x000fc600078e0002 */
[--C-:B------:R-:W-:Y:S01]  /*0e30*/  SHF.R.S32.HI R7, RZ, 0x1f, R0.reuse ;  /* 0x0000001fff077819 */ /* 0x100fe20000011400 */
[----:B------:R-:W-:Y:S02]  /*0e40*/  IMAD.MOV R5, RZ, RZ, -R0 ;  /* 0x000000ffff057224 */ /* 0x000fe400078e0a00 */
[----:B------:R-:W-:Y:S02]  /*0e50*/  IMAD.IADD R3, R3, 0x1, R6 ;  /* 0x0000000103037824 */ /* 0x000fe400078e0206 */
[----:B------:R-:W-:Y:S02]  /*0e60*/  IMAD R5, R5, c[0x0][0x2c4], R4 ;  /* 0x0000b10005057a24 */ /* 0x000fe400078e0204 */
[----:B------:R-:W-:Y:S02]  /*0e70*/  IMAD R7, R7, c[0x0][0x1b0], RZ ;  /* 0x00006c0007077a24 */ /* 0x000fe400078e02ff */
[----:B------:R-:W-:Y:S01]  /*0e80*/  IMAD.WIDE.U32 R2, R0, c[0x0][0x1b0], R2 ;  /* 0x00006c0000027a25 */ /* 0x000fe200078e0002 */
[----:B------:R-:W-:-:S03]  /*0e90*/  SHF.R.S32.HI R4, RZ, 0x1f, R5 ;  /* 0x0000001fff047819 */ /* 0x000fc60000011405 */
[----:B------:R-:W-:Y:S01]  /*0ea0*/  IMAD R0, R0, c[0x0][0x1b4], R7 ;  /* 0x00006d0000007a24 */ /* 0x000fe200078e0207 */
[----:B------:R-:W-:-:S03]  /*0eb0*/  LEA.HI R7, R75, R85, RZ, 0x6 ;  /* 0x000000554b077211 */ /* 0x000fc600078f30ff */
[----:B------:R-:W-:Y:S02]  /*0ec0*/  IMAD.IADD R3, R3, 0x1, R0 ;  /* 0x0000000103037824 */ /* 0x000fe400078e0200 */
[----:B------:R-:W-:Y:S02]  /*0ed0*/  IMAD R0, R4, c[0x0][0x1a8], RZ ;  /* 0x00006a0004007a24 */ /* 0x000fe400078e02ff */
[----:B------:R-:W-:-:S04]  /*0ee0*/  IMAD.WIDE.U32 R2, R5, c[0x0][0x1a8], R2 ;  /* 0x00006a0005027a25 */ /* 0x000fc800078e0002 */
[----:B------:R-:W-:Y:S01]  /*0ef0*/  IMAD R0, R5, c[0x0][0x1ac], R0 ;  /* 0x00006b0005007a24 */ /* 0x000fe200078e0200 */
[----:B------:R-:W-:Y:S01]  /*0f00*/  BAR.SYNC.DEFER_BLOCKING 0x0 ;  /* 0x0000000000007b1d */ /* 0x000fe20000010000 */
[----:B------:R-:W-:Y:S01]  /*0f10*/  IMAD.SHL.U32 R4, R77, 0x40, RZ ;  /* 0x000000404d047824 */ /* 0x000fe200078e00ff */
[----:B------:R-:W-:Y:S01]  /*0f20*/  LEA R21, P0, R2, c[0x0][0x160], 0x1 ;  /* 0x0000580002157a11 */ /* 0x000fe200078008ff */
[----:B------:R-:W-:-:S03]  /*0f30*/  IMAD.IADD R0, R3, 0x1, R0 ;  /* 0x0000000103007824 */ /* 0x000fc600078e0200 */
[----:B------:R-:W-:Y:S02]  /*0f40*/  LOP3.LUT R3, R4, 0x1c0, RZ, 0xc0, !PT ;  /* 0x000001c004037812 */ /* 0x000fe400078ec0ff */
[----:B------:R-:W-:Y:S01]  /*0f50*/  LEA.HI.X R20, R2, c[0x0][0x164], R0, 0x1, P0 ;  /* 0x0000590002147a11 */ /* 0x000fe200000f0c00 */
[----:B------:R-:W1:Y:S01]  /*0f60*/  SHFL.IDX PT, R4, R21, RZ, 0x181f ;  /* 0x00181fff15047589 */ /* 0x000e6200000e0000 */
[----:B------:R-:W-:Y:S01]  /*0f70*/  IMAD.SHL.U32 R2, R22, 0x8, RZ ;  /* 0x0000000816027824 */ /* 0x000fe200078e00ff */
[----:B------:R-:W-:Y:S02]  /*0f80*/  SHF.R.U32.HI R0, RZ, 0x3, R3 ;  /* 0x00000003ff007819 */ /* 0x000fe40000011603 */
[----:B------:R-:W4:Y:S01]  /*0f90*/  SHFL.IDX PT, R5, R20, RZ, 0x181f ;  /* 0x00181fff14057589 */ /* 0x000f2200000e0000 */
[----:B------:R-:W-:Y:S02]  /*0fa0*/  ISETP.GE.AND P0, PT, R15, UR4, PT ;  /* 0x000000040f007c0c */ /* 0x000fe4000bf06270 */
[----:B------:R-:W-:Y:S01]  /*0fb0*/  LOP3.LUT R6, R3, 0x38, R2, 0xf8, !PT ;  /* 0x0000003803067812 */ /* 0x000fe200078ef802 */
[----:B------:R-:W-:Y:S01]  /*0fc0*/  IMAD.SHL.U32 R3, R7, 0x8, RZ ;  /* 0x0000000807037824 */ /* 0x000fe200078e00ff */
[----:B------:R-:W-:-:S02]  /*0fd0*/  IADD3 R7, R15, 0x20, RZ ;  /* 0x000000200f077810 */ /* 0x000fc40007ffe0ff */
[----:B------:R-:W-:Y:S02]  /*0fe0*/  LOP3.LUT R0, R6, R0, RZ, 0x3c, !PT ;  /* 0x0000000006007212 */ /* 0x000fe400078e3cff */
[----:B------:R-:W-:Y:S02]  /*0ff0*/  IADD3 R6, R15, 0x40, RZ ;  /* 0x000000400f067810 */ /* 0x000fe40007ffe0ff */
[----:B------:R-:W-:Y:S02]  /*1000*/  LOP3.LUT R13, R0, 0xfffffe00, R3, 0xf8, !PT ;  /* 0xfffffe00000d7812 */ /* 0x000fe400078ef803 */
[C---:B------:R-:W-:Y:S02]  /*1010*/  IADD3 R0, R2.reuse, 0x40, RZ ;  /* 0x0000004002007810 */ /* 0x040fe40007ffe0ff */
[C---:B------:R-:W-:Y:S01]  /*1020*/  IADD3 R14, R2.reuse, 0x80, RZ ;  /* 0x00000080020e7810 */ /* 0x040fe20007ffe0ff */
[----:B------:R-:W-:Y:S01]  /*1030*/  IMAD.SHL.U32 R76, R13, 0x2, RZ ;  /* 0x000000020d4c7824 */ /* 0x000fe200078e00ff */
[----:B------:R-:W-:-:S02]  /*1040*/  IADD3 R23, R2, 0xc0, RZ ;  /* 0x000000c002177810 */ /* 0x000fc40007ffe0ff */
[----:B------:R-:W-:Y:S02]  /*1050*/  ISETP.GE.AND P2, PT, R7, UR4, PT ;  /* 0x0000000407007c0c */ /* 0x000fe4000bf46270 */
[----:B------:R-:W-:Y:S01]  /*1060*/  @!P0 SHF.R.S32.HI R12, RZ, 0x1f, R0 ;  /* 0x0000001fff0c8819 */ /* 0x000fe20000011400 */
[----:B------:R-:W-:Y:S01]  /*1070*/  STL [R1+0x4], R76 ;  /* 0x0000044c01007387 */ /* 0x000fe20000100800 */
[----:B------:R-:W-:Y:S02]  /*1080*/  ISETP.GE.AND P1, PT, R6, UR4, PT ;  /* 0x0000000406007c0c */ /* 0x000fe4000bf26270 */
[----:B------:R-:W-:Y:S02]  /*1090*/  @!P0 SHF.R.S32.HI R7, RZ, 0x1f, R14 ;  /* 0x0000001fff078819 */ /* 0x000fe4000001140e */
[----:B------:R-:W-:Y:S02]  /*10a0*/  @!P0 SHF.R.S32.HI R6, RZ, 0x1f, R23 ;  /* 0x0000001fff068819 */ /* 0x000fe40000011417 */
[----:B------:R-:W-:-:S02]  /*10b0*/  SHF.R.S32.HI R3, RZ, 0x1f, R2 ;  /* 0x0000001fff037819 */ /* 0x000fc40000011402 */
[----:B------:R-:W-:Y:S02]  /*10c0*/  ISETP.GE.AND P6, PT, R0, c[0x0][0x198], PT ;  /* 0x0000660000007a0c */ /* 0x000fe40003fc6270 */
[----:B------:R-:W-:Y:S02]  /*10d0*/  ISETP.GE.AND P5, PT, R14, c[0x0][0x198], PT ;  /* 0x000066000e007a0c */ /* 0x000fe40003fa6270 */
[----:B------:R-:W-:Y:S02]  /*10e0*/  IADD3 R15, R15, 0x60, RZ ;  /* 0x000000600f0f7810 */ /* 0x000fe40007ffe0ff */
[----:B--2---:R-:W-:Y:S02]  /*10f0*/  LOP3.LUT R89, R89, 0xfffffffe, RZ, 0xc0, !PT ;  /* 0xfffffffe59597812 */ /* 0x004fe400078ec0ff */
[----:B---3--:R-:W-:Y:S01]  /*1100*/  @P3 SHF.R.S32.HI R11, RZ, 0x1f, R10 ;  /* 0x0000001fff0b3819 */ /* 0x008fe2000001140a */
[----:B------:R-:W-:Y:S01]  /*1110*/  @!P3 IMAD.MOV.U32 R10, RZ, RZ, R16 ;  /* 0x000000ffff0ab224 */ /* 0x000fe200078e0010 */
[----:B------:R-:W-:Y:S01]  /*1120*/  @!P0 LEA.HI R16, R12, R0, RZ, 0x3 ;  /* 0x000000000c108211 */ /* 0x000fe200078f18ff */
[----:B------:R-:W-:Y:S01]  /*1130*/  @!P3 IMAD.MOV.U32 R11, RZ, RZ, R8 ;  /* 0x000000ffff0bb224 */ /* 0x000fe200078e0008 */
[----:B-1----:R-:W-:-:S02]  /*1140*/  @!P0 LEA R8, P4, R2, R4, 0x1 ;  /* 0x0000000402088211 */ /* 0x002fc400078808ff */
[----:B------:R-:W-:Y:S02]  /*1150*/  @!P0 LEA.HI R12, R7, R14, RZ, 0x3 ;  /* 0x0000000e070c8211 */ /* 0x000fe400078f18ff */
[----:B------:R-:W-:Y:S02]  /*1160*/  ISETP.GE.AND P3, PT, R2, c[0x0][0x198], PT ;  /* 0x0000660002007a0c */ /* 0x000fe40003f66270 */
[----:B------:R-:W-:Y:S02]  /*1170*/  @!P0 LEA.HI R7, R6, R23, RZ, 0x3 ;  /* 0x0000001706078211 */ /* 0x000fe400078f18ff */
[----:B----4-:R-:W-:Y:S01]  /*1180*/  @!P0 LEA.HI.X R9, R2, R5, R3, 0x1, P4 ;  /* 0x0000000502098211 */ /* 0x010fe200020f0c03 */
[----:B------:R-:W1:Y:S01]  /*1190*/  SHFL.IDX PT, R6, R21, 0x1, 0x181f ;  /* 0x00381f0015067f89 */ /* 0x000e6200000e0000 */
[----:B------:R-:W-:Y:S02]  /*11a0*/  ISETP.GE.AND P4, PT, R23, c[0x0][0x198], PT ;  /* 0x0000660017007a0c */ /* 0x000fe40003f86270 */
[----:B------:R-:W-:-:S02]  /*11b0*/  @!P0 LOP3.LUT R16, R16, 0xfffffff8, RZ, 0xc0, !PT ;  /* 0xfffffff810108812 */ /* 0x000fc400078ec0ff */
[----:B------:R-:W-:Y:S02]  /*11c0*/  @!P0 LOP3.LUT R12, R12, 0xfffffff8, RZ, 0xc0, !PT ;  /* 0xfffffff80c0c8812 */ /* 0x000fe400078ec0ff */
[----:B------:R-:W-:Y:S01]  /*11d0*/  @!P0 LOP3.LUT R18, R7, 0xfffffff8, RZ, 0xc0, !PT ;  /* 0xfffffff807128812 */ /* 0x000fe200078ec0ff */
[--C-:B------:R-:W-:Y:S01]  /*11e0*/  @!P0 IMAD.WIDE R16, R16, 0x2, R4.reuse ;  /* 0x0000000210108825 */ /* 0x100fe200078e0204 */
[----:B------:R-:W2:Y:S03]  /*11f0*/  SHFL.IDX PT, R7, R20, 0x1, 0x181f ;  /* 0x00381f0014077f89 */ /* 0x000ea600000e0000 */
[--C-:B------:R-:W-:Y:S01]  /*1200*/  @!P0 IMAD.WIDE R12, R12, 0x2, R4.reuse ;  /* 0x000000020c0c8825 */ /* 0x100fe200078e0204 */
[----:B------:R3:W-:Y:S03]  /*1210*/  @!P0 LDGSTS.E.BYPASS.LTC128B.128 [R76+0x4080], [R8.64], !P3 ;  /* 0x04080000084c8fae */ /* 0x0007e6000d901d58 */
[----:B------:R-:W-:Y:S01]  /*1220*/  @!P0 IMAD.WIDE R4, R18, 0x2, R4 ;  /* 0x0000000212048825 */ /* 0x000fe200078e0204 */
[----:B------:R4:W-:Y:S04]  /*1230*/  @!P0 LDGSTS.E.BYPASS.LTC128B.128 [R76+0x8080], [R16.64], !P6 ;  /* 0x08080000104c8fae */ /* 0x0009e8000f101d58 */
[----:B------:R5:W-:Y:S04]  /*1240*/  @!P0 LDGSTS.E.BYPASS.LTC128B.128 [R76+0xc080], [R12.64], !P5 ;  /* 0x0c0800000c4c8fae */ /* 0x000be8000e901d58 */
[----:B------:R2:W-:Y:S01]  /*1250*/  @!P0 LDGSTS.E.BYPASS.LTC128B.128 [R76+0x10080], [R4.64], !P4 ;  /* 0x10080000044c8fae */ /* 0x0005e2000e101d58 */
[----:B---3--:R-:W-:-:S04]  /*1260*/  @!P2 SHF.R.S32.HI R8, RZ, 0x1f, R0 ;  /* 0x0000001fff08a819 */ /* 0x008fc80000011400 */
[----:B------:R-:W-:-:S04]  /*1270*/  @!P2 LEA.HI R8, R8, R0, RZ, 0x3 ;  /* 0x000000000808a211 */ /* 0x000fc800078f18ff */
[----:B------:R-:W-:Y:S01]  /*1280*/  @!P2 LOP3.LUT R18, R8, 0xfffffff8, RZ, 0xc0, !PT ;  /* 0xfffffff80812a812 */ /* 0x000fe200078ec0ff */
[----:B-----5:R-:W-:Y:S01]  /*1290*/  SHFL.IDX PT, R13, R20, 0x3, 0x181f ;  /* 0x00781f00140d7f89 */ /* 0x020fe200000e0000 */
[----:B-1----:R-:W-:Y:S02]  /*12a0*/  @!P2 LEA R8, P0, R2, R6, 0x1 ;  /* 0x000000060208a211 */ /* 0x002fe400078008ff */
[----:B--2---:R-:W-:Y:S01]  /*12b0*/  @!P2 SHF.R.S32.HI R5, RZ, 0x1f, R14 ;  /* 0x0000001fff05a819 */ /* 0x004fe2000001140e */
[----:B------:R-:W-:Y:S01]  /*12c0*/  @!P2 IMAD.WIDE R18, R18, 0x2, R6 ;  /* 0x000000021212a825 */ /* 0x000fe200078e0206 */
[----:B------:R-:W-:Y:S02]  /*12d0*/  @!P2 SHF.R.S32.HI R4, RZ, 0x1f, R23 ;  /* 0x0000001fff04a819 */ /* 0x000fe40000011417 */
[----:B----4-:R-:W-:Y:S02]  /*12e0*/  @!P2 LEA.HI R16, R5, R14, RZ, 0x3 ;  /* 0x0000000e0510a211 */ /* 0x010fe400078f18ff */
[----:B------:R-:W-:-:S02]  /*12f0*/  @!P2 LEA.HI R5, R4, R23, RZ, 0x3 ;  /* 0x000000170405a211 */ /* 0x000fc400078f18ff */
[----:B------:R-:W-:Y:S01]  /*1300*/  SHFL.IDX PT, R4, R21, 0x2, 0x181f ;  /* 0x00581f0015047f89 */ /* 0x000fe200000e0000 */
[----:B------:R-:W-:Y:S02]  /*1310*/  @!P2 LOP3.LUT R16, R16, 0xfffffff8, RZ, 0xc0, !PT ;  /* 0xfffffff81010a812 */ /* 0x000fe400078ec0ff */
[----:B------:R-:W-:Y:S02]  /*1320*/  @!P2 LOP3.LUT R12, R5, 0xfffffff8, RZ, 0xc0, !PT ;  /* 0xfffffff8050ca812 */ /* 0x000fe400078ec0ff */
[----:B------:R-:W1:Y:S01]  /*1330*/  SHFL.IDX PT, R5, R20, 0x2, 0x181f ;  /* 0x00581f0014057f89 */ /* 0x000e6200000e0000 */
[----:B------:R-:W-:Y:S01]  /*1340*/  @!P2 LEA.HI.X R9, R2, R7, R3, 0x1, P0 ;  /* 0x000000070209a211 */ /* 0x000fe200000f0c03 */
[----:B------:R-:W-:Y:S01]  /*1350*/  @!P2 IMAD.WIDE R16, R16, 0x2, R6 ;  /* 0x000000021010a825 */ /* 0x000fe200078e0206 */
[----:B------:R-:W-:Y:S01]  /*1360*/  ISETP.GE.AND P0, PT, R15, UR4, PT ;  /* 0x000000040f007c0c */ /* 0x000fe2000bf06270 */
[----:B------:R-:W-:Y:S01]  /*1370*/  ULDC.64 UR4, c[0x0][0x208] ;  /* 0x0000820000047ab9 */ /* 0x000fe20000000a00 */
[----:B------:R-:W-:Y:S01]  /*1380*/  @!P1 SHF.R.S32.HI R15, RZ, 0x1f, R0 ;  /* 0x0000001fff0f9819 */ /* 0x000fe20000011400 */
[----:B------:R-:W-:Y:S01]  /*1390*/  @!P2 IMAD.WIDE R6, R12, 0x2, R6 ;  /* 0x000000020c06a825 */ /* 0x000fe200078e0206 */
[----:B------:R2:W-:Y:S01]  /*13a0*/  @!P2 LDGSTS.E.BYPASS.LTC128B.128 [R76+0x5080], [R8.64], !P3 ;  /* 0x05080000084cafae */ /* 0x0005e2000d901d58 */
[----:B------:R-:W-:Y:S01]  /*13b0*/  UIMAD.WIDE.U32 UR20, UR11, UR4, URZ ;  /* 0x000000040b1472a5 */ /* 0x000fe2000f8e003f */
[----:B------:R-:W-:-:S02]  /*13c0*/  @!P1 LEA.HI R15, R15, R0, RZ, 0x3 ;  /* 0x000000000f0f9211 */ /* 0x000fc400078f18ff */
[----:B------:R-:W3:Y:S04]  /*13d0*/  SHFL.IDX PT, R12, R21, 0x3, 0x181f ;  /* 0x00781f00150c7f89 */ /* 0x000ee800000e0000 */
[----:B------:R1:W-:Y:S04]  /*13e0*/  @!P2 LDGSTS.E.BYPASS.LTC128B.128 [R76+0x9080], [R18.64], !P6 ;  /* 0x09080000124cafae */ /* 0x0003e8000f101d58 */
[----:B------:R4:W-:Y:S04]  /*13f0*/  @!P2 LDGSTS.E.BYPASS.LTC128B.128 [R76+0xd080], [R16.64], !P5 ;  /* 0x0d080000104cafae */ /* 0x0009e8000e901d58 */
[----:B------:R5:W-:Y:S01]  /*1400*/  @!P2 LDGSTS.E.BYPASS.LTC128B.128 [R76+0x11080], [R6.64], !P4 ;  /* 0x11080000064cafae */ /* 0x000be2000e101d58 */
[----:B--2---:R-:W-:-:S02]  /*1410*/  @!P1 SHF.R.S32.HI R9, RZ, 0x1f, R14 ;  /* 0x0000001fff099819 */ /* 0x004fc4000001140e */
[----:B------:R-:W-:Y:S02]  /*1420*/  @!P1 SHF.R.S32.HI R8, RZ, 0x1f, R23 ;  /* 0x0000001fff089819 */ /* 0x000fe40000011417 */
[----:B------:R-:W-:-:S04]  /*1430*/  @!P1 LEA.HI R9, R9, R14, RZ, 0x3 ;  /* 0x0000000e09099211 */ /* 0x000fc800078f18ff */
[----:B------:R-:W-:Y:S02]  /*1440*/  @!P1 LOP3.LUT R9, R9, 0xfffffff8, RZ, 0xc0, !PT ;  /* 0xfffffff809099812 */ /* 0x000fe400078ec0ff */
[----:B----4-:R-:W-:-:S03]  /*1450*/  @!P1 LOP3.LUT R16, R15, 0xfffffff8, RZ, 0xc0, !PT ;  /* 0xfffffff80f109812 */ /* 0x010fc600078ec0ff */
[----:B-1----:R-:W-:Y:S01]  /*1460*/  @!P1 IMAD.WIDE R18, R9, 0x2, R4 ;  /* 0x0000000209129825 */ /* 0x002fe200078e0204 */
[----:B------:R-:W-:Y:S02]  /*1470*/  SHF.R.S32.HI R15, RZ, 0x1f, R77 ;  /* 0x0000001fff0f7819 */ /* 0x000fe4000001144d */
[----:B-----5:R-:W-:Y:S01]  /*1480*/  @!P1 LEA.HI R7, R8, R23, RZ, 0x3 ;  /* 0x0000001708079211 */ /* 0x020fe200078f18ff */
[----:B------:R-:W-:Y:S01]  /*1490*/  @!P1 IMAD.WIDE R16, R16, 0x2, R4 ;  /* 0x0000000210109825 */ /* 0x000fe200078e0204 */
[C---:B------:R-:W-:Y:S02]  /*14a0*/  @!P1 LEA R6, P2, R2.reuse, R4, 0x1 ;  /* 0x0000000402069211 */ /* 0x040fe400078408ff */
[----:B------:R-:W-:Y:S02]  /*14b0*/  @!P1 LOP3.LUT R8, R7, 0xfffffff8, RZ, 0xc0, !PT ;  /* 0xfffffff807089812 */ /* 0x000fe400078ec0ff */
[----:B------:R-:W-:-:S03]  /*14c0*/  @!P1 LEA.HI.X R7, R2, R5, R3, 0x1, P2 ;  /* 0x0000000502079211 */ /* 0x000fc600010f0c03 */
[----:B------:R-:W-:Y:S01]  /*14d0*/  @!P1 IMAD.WIDE R8, R8, 0x2, R4 ;  /* 0x0000000208089825 */ /* 0x000fe200078e0204 */
[C---:B---3--:R-:W-:Y:S01]  /*14e0*/  @!P0 LEA R4, P2, R2.reuse, R12, 0x1 ;  /* 0x0000000c02048211 */ /* 0x048fe200078408ff */
[----:B------:R1:W-:Y:S03]  /*14f0*/  @!P1 LDGSTS.E.BYPASS.LTC128B.128 [R76+0x6080], [R6.64], !P3 ;  /* 0x06080000064c9fae */ /* 0x0003e6000d901d58 */
[----:B------:R-:W-:Y:S01]  /*1500*/  @!P0 LEA.HI.X R5, R2, R13, R3, 0x1, P2 ;  /* 0x0000000d02058211 */ /* 0x000fe200010f0c03 */
[----:B------:R2:W-:Y:S01]  /*1510*/  @!P1 LDGSTS.E.BYPASS.LTC128B.128 [R76+0xa080], [R16.64], !P6 ;  /* 0x0a080000104c9fae */ /* 0x0005e2000f101d58 */
[C---:B------:R-:W-:Y:S02]  /*1520*/  ISETP.GE.AND P2, PT, R0.reuse, c[0x0][0x198], PT ;  /* 0x0000660000007a0c */ /* 0x040fe40003f46270 */
[----:B------:R-:W-:Y:S01]  /*1530*/  ISETP.GE.AND P6, PT, R0, c[0x0][0x1d4], PT ;  /* 0x0000750000007a0c */ /* 0x000fe20003fc6270 */
[----:B------:R3:W-:Y:S01]  /*1540*/  @!P1 LDGSTS.E.BYPASS.LTC128B.128 [R76+0xe080], [R18.64], !P5 ;  /* 0x0e080000124c9fae */ /* 0x0007e2000e901d58 */
[----:B------:R-:W-:-:S03]  /*1550*/  ISETP.GE.AND P5, PT, R14, c[0x0][0x1d4], PT ;  /* 0x000075000e007a0c */ /* 0x000fc60003fa6270 */
[----:B------:R4:W-:Y:S04]  /*1560*/  @!P1 LDGSTS.E.BYPASS.LTC128B.128 [R76+0x12080], [R8.64], !P4 ;  /* 0x12080000084c9fae */ /* 0x0009e8000e101d58 */
[----:B------:R5:W-:Y:S01]  /*1570*/  @!P0 LDGSTS.E.BYPASS.LTC128B.128 [R76+0x7080], [R4.64], !P3 ;  /* 0x07080000044c8fae */ /* 0x000be2000d901d58 */
[----:B------:R-:W-:Y:S02]  /*1580*/  ISETP.GE.AND P3, PT, R2, c[0x0][0x1d4], PT ;  /* 0x0000750002007a0c */ /* 0x000fe40003f66270 */
[----:B-1----:R-:W-:Y:S01]  /*1590*/  @!P0 SHF.R.S32.HI R6, RZ, 0x1f, R0 ;  /* 0x0000001fff068819 */ /* 0x002fe20000011400 */
[----:B------:R-:W-:-:S10]  /*15a0*/  IMAD R7, R15, c[0x0][0x1e0], RZ ;  /* 0x000078000f077a24 */ /* 0x000fd400078e02ff */
[----:B------:R-:W-:Y:S01]  /*15b0*/  @P3 LOP3.LUT R89, R89, 0x1, RZ, 0xfc, !PT ;  /* 0x0000000159593812 */ /* 0x000fe200078efcff */
[----:B--2---:R-:W-:Y:S02]  /*15c0*/  IMAD R16, R25, c[0x0][0x210], RZ ;  /* 0x0000840019107a24 */ /* 0x004fe400078e02ff */
[----:B------:R-:W-:Y:S02]  /*15d0*/  IMAD R7, R77, c[0x0][0x1e4], R7 ;  /* 0x000079004d077a24 */ /* 0x000fe400078e0207 */
[----:B------:R-:W-:Y:S01]  /*15e0*/  IMAD R16, R24, c[0x0][0x214], R16 ;  /* 0x0000850018107a24 */ /* 0x000fe200078e0210 */
[----:B------:R-:W-:Y:S01]  /*15f0*/  STL [R1+0x28], R89 ;  /* 0x0000285901007387 */ /* 0x000fe20000100800 */
[----:B----4-:R-:W-:Y:S01]  /*1600*/  @!P0 LEA.HI R9, R6, R0, RZ, 0x3 ;  /* 0x0000000006098211 */ /* 0x010fe200078f18ff */
[----:B------:R-:W-:Y:S01]  /*1610*/  IMAD R6, R15, c[0x0][0x208], RZ ;  /* 0x000082000f067a24 */ /* 0x000fe200078e02ff */
[----:B------:R-:W-:Y:S01]  /*1620*/  IADD3 R0, -R77, UR8, RZ ;  /* 0x000000084d007c10 */ /* 0x000fe2000fffe1ff */
[----:B------:R-:W-:Y:S01]  /*1630*/  IMAD R15, R25, c[0x0][0x1e8], RZ ;  /* 0x00007a00190f7a24 */ /* 0x000fe200078e02ff */
[----:B------:R-:W-:Y:S01]  /*1640*/  USHF.R.S32.HI UR8, URZ, 0x1f, UR11 ;  /* 0x0000001f3f087899 */ /* 0x000fe2000801140b */
[----:B-----5:R-:W-:Y:S01]  /*1650*/  IMAD.WIDE.U32 R4, R77, c[0x0][0x1e0], R2 ;  /* 0x000078004d047a25 */ /* 0x020fe200078e0002 */
[----:B------:R-:W-:-:S02]  /*1660*/  ISETP.GE.AND P1, PT, R0, 0x21, PT ;  /* 0x000000210000780c */ /* 0x000fc40003f26270 */
[----:B------:R-:W-:Y:S01]  /*1670*/  UIMAD UR19, UR8, UR22, UR19 ;  /* 0x00000016081372a4 */ /* 0x000fe2000f8e0213 */
[C---:B------:R-:W-:Y:S01]  /*1680*/  IMAD R8, R77.reuse, c[0x0][0x20c], R6 ;  /* 0x000083004d087a24 */ /* 0x040fe200078e0206 */
[----:B------:R-:W-:Y:S01]  /*1690*/  @!P0 SHF.R.S32.HI R6, RZ, 0x1f, R14 ;  /* 0x0000001fff068819 */ /* 0x000fe2000001140e */
[----:B------:R-:W-:Y:S01]  /*16a0*/  IMAD.WIDE.U32 R2, R77, c[0x0][0x208], R2 ;  /* 0x000082004d027a25 */ /* 0x000fe200078e0002 */
[----:B------:R-:W-:Y:S02]  /*16b0*/  UIMAD UR4, UR8, UR4, URZ ;  /* 0x00000004080472a4 */ /* 0x000fe4000f8e023f */
[----:B------:R-:W-:Y:S01]  /*16c0*/  @!P0 LEA.HI R6, R6, R14, RZ, 0x3 ;  /* 0x0000000e06068211 */ /* 0x000fe200078f18ff */
[----:B------:R-:W-:Y:S01]  /*16d0*/  IMAD.IADD R3, R3, 0x1, R8 ;  /* 0x0000000103037824 */ /* 0x000fe200078e0208 */
[----:B------:R-:W-:Y:S01]  /*16e0*/  @!P0 LOP3.LUT R8, R9, 0xfffffff8, RZ, 0xc0, !PT ;  /* 0xfffffff809088812 */ /* 0x000fe200078ec0ff */
[----:B------:R-:W-:Y:S01]  /*16f0*/  IMAD.IADD R5, R5, 0x1, R7 ;  /* 0x0000000105057824 */ /* 0x000fe200078e0207 */
[----:B------:R-:W-:Y:S01]  /*1700*/  @!P0 LOP3.LUT R6, R6, 0xfffffff8, RZ, 0xc0, !PT ;  /* 0xfffffff806068812 */ /* 0x000fe200078ec0ff */
[----:B------:R-:W-:Y:S01]  /*1710*/  IMAD R15, R24, c[0x0][0x1ec], R15 ;  /* 0x00007b00180f7a24 */ /* 0x000fe200078e020f */
[----:B------:R-:W-:Y:S01]  /*1720*/  USHF.L.U32 UR8, UR6, 0x5, URZ ;  /* 0x0000000506087899 */ /* 0x000fe2000800063f */
[----:B------:R-:W-:Y:S01]  /*1730*/  @!P0 IMAD.WIDE R8, R8, 0x2, R12 ;  /* 0x0000000208088825 */ /* 0x000fe200078e020c */
[----:B------:R-:W-:-:S03]  /*1740*/  UIMAD UR4, UR11, UR5, UR4 ;  /* 0x000000050b0472a4 */ /* 0x000fc6000f8e0204 */
[----:B------:R-:W-:Y:S01]  /*1750*/  @!P0 IMAD.WIDE R6, R6, 0x2, R12 ;  /* 0x0000000206068825 */ /* 0x000fe200078e020c */
[----:B------:R1:W-:Y:S01]  /*1760*/  @!P0 LDGSTS.E.BYPASS.LTC128B.128 [R76+0xb080], [R8.64], !P2 ;  /* 0x0b080000084c8fae */ /* 0x0003e2000d101d58 */
[----:B------:R-:W-:Y:S01]  /*1770*/  ISETP.GE.AND P2, PT, R14, c[0x0][0x198], PT ;  /* 0x000066000e007a0c */ /* 0x000fe20003f46270 */
[----:B------:R-:W-:Y:S01]  /*1780*/  UMOV UR5, 0x5 ;  /* 0x0000000500057882 */ /* 0x000fe20000000000 */
[C---:B------:R-:W-:Y:S01]  /*1790*/  IMAD.WIDE.U32 R4, R24.reuse, c[0x0][0x1e8], R4 ;  /* 0x00007a0018047a25 */ /* 0x040fe200078e0004 */
[----:B------:R-:W-:Y:S02]  /*17a0*/  USHF.L.U64.HI UR6, UR6, UR5, UR7 ;  /* 0x0000000506067299 */ /* 0x000fe40008010207 */
[----:B------:R-:W-:Y:S01]  /*17b0*/  UIADD3 UR4, UR21, UR4, URZ ;  /* 0x0000000415047290 */ /* 0x000fe2000fffe03f */
[----:B------:R-:W-:Y:S02]  /*17c0*/  IMAD.IADD R5, R5, 0x1, R15 ;  /* 0x0000000105057824 */ /* 0x000fe400078e020f */
[----:B------:R-:W-:Y:S01]  /*17d0*/  IMAD.WIDE.U32 R2, R24, c[0x0][0x210], R2 ;  /* 0x0000840018027a25 */ /* 0x000fe200078e0002 */
[----:B------:R-:W-:-:S03]  /*17e0*/  UIMAD UR4, UR4, 0x30, URZ ;  /* 0x00000030040478a4 */ /* 0x000fc6000f8e023f */
[----:B------:R-:W-:Y:S01]  /*17f0*/  IMAD.WIDE.U32 R80, R10, c[0x0][0x1f0], R4 ;  /* 0x00007c000a507a25 */ /* 0x000fe200078e0004 */
[----:B------:R2:W-:Y:S01]  /*1800*/  @!P0 LDGSTS.E.BYPASS.LTC128B.128 [R76+0xf080], [R6.64], !P2 ;  /* 0x0f080000064c8fae */ /* 0x0005e2000d101d58 */
[----:B------:R-:W-:Y:S02]  /*1810*/  ISETP.GE.AND P2, PT, R0, 0x1, PT ;  /* 0x000000010000780c */ /* 0x000fe40003f46270 */
[----:B------:R-:W-:Y:S01]  /*1820*/  IMAD.IADD R3, R3, 0x1, R16 ;  /* 0x0000000103037824 */ /* 0x000fe200078e0210 */
[----:B------:R-:W-:Y:S01]  /*1830*/  STL.64 [R1+0x38], R80 ;  /* 0x0000385001007387 */ /* 0x000fe20000100a00 */
[----:B------:R-:W-:Y:S02]  /*1840*/  IMAD.U32 R4, RZ, RZ, UR22 ;  /* 0x00000016ff047e24 */ /* 0x000fe4000f8e00ff */
[----:B------:R-:W-:Y:S02]  /*1850*/  IMAD.MOV.U32 R78, RZ, RZ, R80 ;  /* 0x000000ffff4e7224 */ /* 0x000fe400078e0050 */
[----:B------:R-:W-:-:S02]  /*1860*/  IMAD.U32 R5, RZ, RZ, UR23 ;  /* 0x00000017ff057e24 */ /* 0x000fc4000f8e00ff */
[----:B------:R-:W-:-:S04]  /*1870*/  IMAD.WIDE.U32 R28, R10, c[0x0][0x218], R2 ;  /* 0x000086000a1c7a25 */ /* 0x000fc800078e0002 */
[----:B------:R-:W-:Y:S01]  /*1880*/  IMAD.MOV.U32 R26, RZ, RZ, R28 ;  /* 0x000000ffff1a7224 */ /* 0x000fe200078e001c */
[----:B--2---:R-:W-:Y:S01]  /*1890*/  @!P0 SHF.R.S32.HI R6, RZ, 0x1f, R23 ;  /* 0x0000001fff068819 */ /* 0x004fe20000011417 */
[----:B------:R-:W-:-:S03]  /*18a0*/  IMAD.U32 R7, RZ, RZ, UR21 ;  /* 0x00000015ff077e24 */ /* 0x000fc6000f8e00ff */
[----:B------:R-:W-:Y:S01]  /*18b0*/  @!P0 LEA.HI R0, R6, R23, RZ, 0x3 ;  /* 0x0000001706008211 */ /* 0x000fe200078f18ff */
[----:B------:R-:W-:-:S03]  /*18c0*/  IMAD R6, R11, c[0x0][0x1f0], RZ ;  /* 0x00007c000b067a24 */ /* 0x000fc600078e02ff */
[----:B------:R-:W-:Y:S01]  /*18d0*/  @!P0 LOP3.LUT R0, R0, 0xfffffff8, RZ, 0xc0, !PT ;  /* 0xfffffff800008812 */ /* 0x000fe200078ec0ff */
[----:B------:R-:W-:-:S04]  /*18e0*/  IMAD R6, R10, c[0x0][0x1f4], R6 ;  /* 0x00007d000a067a24 */ /* 0x000fc800078e0206 */
[----:B------:R-:W-:-:S04]  /*18f0*/  @!P0 IMAD.WIDE R12, R0, 0x2, R12 ;  /* 0x00000002000c8825 */ /* 0x000fc800078e020c */
[----:B------:R-:W-:Y:S01]  /*1900*/  IMAD R0, R11, c[0x0][0x218], RZ ;  /* 0x000086000b007a24 */ /* 0x000fe200078e02ff */
[----:B------:R2:W-:Y:S01]  /*1910*/  @!P0 LDGSTS.E.BYPASS.LTC128B.128 [R76+0x13080], [R12.64], !P4 ;  /* 0x130800000c4c8fae */ /* 0x0005e2000e101d58 */
[----:B------:R-:W-:Y:S01]  /*1920*/  IMAD.IADD R79, R81, 0x1, R6 ;  /* 0x00000001514f7824 */ /* 0x000fe200078e0206 */
[----:B------:R-:W-:Y:S01]  /*1930*/  ISETP.GE.AND P4, PT, R23, c[0x0][0x1d4], PT ;  /* 0x0000750017007a0c */ /* 0x000fe20003f86270 */
[----:B------:R-:W-:Y:S01]  /*1940*/  IMAD R0, R10, c[0x0][0x21c], R0 ;  /* 0x000087000a007a24 */ /* 0x000fe200078e0200 */
[----:B------:R-:W0:Y:S01]  /*1950*/  LDGDEPBAR ;  /* 0x00000000000079af */ /* 0x000e220000000000 */
[----:B------:R-:W-:Y:S01]  /*1960*/  IMAD.WIDE.U32 R4, R4, UR11, R78 ;  /* 0x0000000b04047c25 */ /* 0x000fe2000f8e004e */
[----:B------:R-:W-:Y:S02]  /*1970*/  LEA.HI R10, R75, R85, RZ, 0x4 ;  /* 0x000000554b0a7211 */ /* 0x000fe400078f20ff */
[----:B------:R-:W-:Y:S01]  /*1980*/  STL.64 [R1+0x30], R78 ;  /* 0x0000304e01007387 */ /* 0x000fe20000100a00 */
[----:B------:R-:W-:Y:S01]  /*1990*/  IMAD.IADD R27, R29, 0x1, R0 ;  /* 0x000000011d1b7824 */ /* 0x000fe200078e0200 */
[----:B------:R-:W-:Y:S01]  /*19a0*/  IADD3 R0, R5, UR19, RZ ;  /* 0x0000001305007c10 */ /* 0x000fe2000fffe0ff */
[----:B------:R-:W-:Y:S01]  /*19b0*/  IMAD.U32 R6, RZ, RZ, UR20 ;  /* 0x00000014ff067e24 */ /* 0x000fe2000f8e00ff */
[----:B------:R-:W-:Y:S01]  /*19c0*/  @P2 LEA R2, P0, R4, c[0x0][0x1c8], 0x1 ;  /* 0x0000720004022a11 */ /* 0x000fe200078008ff */
[----:B------:R-:W-:Y:S02]  /*19d0*/  STL.64 [R1+0x48], R28 ;  /* 0x0000481c01007387 */ /* 0x000fe40000100a00 */
[----:B------:R-:W-:Y:S01]  /*19e0*/  IMAD.WIDE.U32 R6, R6, 0x30, R26 ;  /* 0x0000003006067825 */ /* 0x000fe200078e001a */
[C---:B------:R-:W-:Y:S01]  /*19f0*/  @P2 LEA.HI.X R3, R4.reuse, c[0x0][0x1cc], R0, 0x1, P0 ;  /* 0x0000730004032a11 */ /* 0x040fe200000f0c00 */
[----:B------:R-:W-:Y:S01]  /*1a00*/  STL.64 [R1+0x40], R26 ;  /* 0x0000401a01007387 */ /* 0x000fe20000100a00 */
[----:B------:R-:W-:-:S03]  /*1a10*/  @P1 IADD3 R4, P0, R4, UR8, RZ ;  /* 0x0000000804041c10 */ /* 0x000fc6000ff1e0ff */
[----:B------:R4:W-:Y:S01]  /*1a20*/  @P2 LDGSTS.E.BYPASS.LTC128B.128 [R76+0x14080], [R2.64], !P3 ;  /* 0x14080000024c2fae */ /* 0x0009e2000d901d58 */
[----:B------:R-:W-:Y:S02]  /*1a30*/  @P1 IADD3.X R0, R0, UR6, RZ, P0, !PT ;  /* 0x0000000600001c10 */ /* 0x000fe400087fe4ff */
[C---:B-1----:R-:W-:Y:S01]  /*1a40*/  @P1 LEA R8, P0, R4.reuse, c[0x0][0x1c8], 0x1 ;  /* 0x0000720004081a11 */ /* 0x042fe200078008ff */
[----:B------:R4:W-:Y:S01]  /*1a50*/  @P2 LDGSTS.E.BYPASS.LTC128B.128 [R76+0x15880], [R2.64+0x80], !P6 ;  /* 0x15880080024c2fae */ /* 0x0009e2000f101d58 */
[----:B------:R-:W-:Y:S02]  /*1a60*/  ISETP.GT.AND P3, PT, R85, 0x7f, PT ;  /* 0x0000007f5500780c */ /* 0x000fe40003f64270 */
[----:B------:R-:W-:Y:S01]  /*1a70*/  @P1 LEA.HI.X R9, R4, c[0x0][0x1cc], R0, 0x1, P0 ;  /* 0x0000730004091a11 */ /* 0x000fe200000f0c00 */
[----:B------:R4:W-:Y:S01]  /*1a80*/  @P2 LDGSTS.E.BYPASS.LTC128B.128 [R76+0x17080], [R2.64+0x100], !P5 ;  /* 0x17080100024c2fae */ /* 0x0009e2000e901d58 */
[----:B------:R-:W-:Y:S02]  /*1a90*/  IADD3 R0, R7, UR4, RZ ;  /* 0x0000000407007c10 */ /* 0x000fe4000fffe0ff */
[----:B--2---:R-:W-:Y:S01]  /*1aa0*/  LEA R12, P0, R6, c[0x0][0x1f8], 0x1 ;  /* 0x00007e00060c7a11 */ /* 0x004fe200078008ff */
[----:B------:R4:W-:Y:S01]  /*1ab0*/  @P2 LDGSTS.E.BYPASS.LTC128B.128 [R76+0x18880], [R2.64+0x180], !P4 ;  /* 0x18880180024c2fae */ /* 0x0009e2000e101d58 */
[----:B------:R-:W-:-:S02]  /*1ac0*/  LOP3.LUT P2, RZ, R89, 0x1, RZ, 0xc0, !PT ;  /* 0x0000000159ff7812 */ /* 0x000fc4000784c0ff */
[----:B------:R-:W-:Y:S01]  /*1ad0*/  LEA.HI.X R13, R6, c[0x0][0x1fc], R0, 0x1, P0 ;  /* 0x00007f00060d7a11 */ /* 0x000fe200000f0c00 */
[----:B------:R-:W-:Y:S01]  /*1ae0*/  IMAD.SHL.U32 R6, R77, 0x8, RZ ;  /* 0x000000084d067824 */ /* 0x000fe200078e00ff */
[----:B------:R-:W-:Y:S01]  /*1af0*/  P2R R16, PR, RZ, 0x8 ;  /* 0x00000008ff107803 */ /* 0x000fe20000000000 */
[----:B------:R-:W-:Y:S02]  /*1b00*/  @!P3 IMAD.MOV.U32 R7, RZ, RZ, c[0x0][0x208] ;  /* 0x00008200ff07b624 */ /* 0x000fe400078e00ff */
[----:B------:R-:W-:-:S03]  /*1b10*/  @!P3 IMAD.MOV.U32 R11, RZ, RZ, c[0x0][0x20c] ;  /* 0x00008300ff0bb624 */ /* 0x000fc600078e00ff */
[----:B------:R-:W-:-:S03]  /*1b20*/  @!P3 LEA R14, P0, R7, R12, 0x6 ;  /* 0x0000000c070eb211 */ /* 0x000fc600078030ff */
[----:B------:R1:W-:Y:S01]  /*1b30*/  @P1 LDGSTS.E.BYPASS.LTC128B.128 [R76+0x15080], [R8.64], !P2 ;  /* 0x15080000084c1fae */ /* 0x0003e2000d101d58 */
[----:B------:R-:W-:Y:S02]  /*1b40*/  @!P3 LEA.HI.X R15, R7, R13, R11, 0x6, P0 ;  /* 0x0000000d070fb211 */ /* 0x000fe400000f340b */
[----:B------:R-:W-:Y:S01]  /*1b50*/  LOP3.LUT P0, RZ, R22, 0x2, RZ, 0xc0, !PT ;  /* 0x0000000216ff7812 */ /* 0x000fe2000780c0ff */
[----:B------:R1:W-:Y:S01]  /*1b60*/  @P1 LDGSTS.E.BYPASS.LTC128B.128 [R76+0x16880], [R8.64+0x80], !P6 ;  /* 0x16880080084c1fae */ /* 0x0003e2000f101d58 */
[----:B------:R-:W-:-:S03]  /*1b70*/  SEL R7, RZ, 0x1, P2 ;  /* 0x00000001ff077807 */ /* 0x000fc60001000000 */
[----:B------:R1:W-:Y:S04]  /*1b80*/  @P1 LDGSTS.E.BYPASS.LTC128B.128 [R76+0x18080], [R8.64+0x100], !P5 ;  /* 0x18080100084c1fae */ /* 0x0003e8000e901d58 */
[----:B------:R1:W-:Y:S01]  /*1b90*/  @P1 LDGSTS.E.BYPASS.LTC128B.128 [R76+0x19880], [R8.64+0x180], !P4 ;  /* 0x19880180084c1fae */ /* 0x0003e2000e101d58 */
[C---:B----4-:R-:W-:Y:S02]  /*1ba0*/  LOP3.LUT R2, R10.reuse, 0xfffffff0, RZ, 0xc0, !PT ;  /* 0xfffffff00a027812 */ /* 0x050fe400078ec0ff */
[----:B------:R-:W-:Y:S01]  /*1bb0*/  SHF.R.S32.HI R3, RZ, 0x4, R10 ;  /* 0x00000004ff037819 */ /* 0x000fe2000001140a */
[----:B------:R-:W0:Y:S02]  /*1bc0*/  LDGDEPBAR ;  /* 0x00000000000079af */ /* 0x000e240000000000 */
[----:B------:R-:W-:Y:S01]  /*1bd0*/  IMAD.IADD R0, R85, 0x1, -R2 ;  /* 0x0000000155007824 */ /* 0x000fe200078e0a02 */
[----:B------:R-:W-:Y:S01]  /*1be0*/  LEA.HI R4, R10, R3, RZ, 0x1 ;  /* 0x000000030a047211 */ /* 0x000fe200078f08ff */
[----:B------:R-:W-:-:S03]  /*1bf0*/  IMAD.SHL.U32 R2, R22, 0x40, RZ ;  /* 0x0000004016027824 */ /* 0x000fc600078e00ff */
[----:B------:R-:W-:Y:S02]  /*1c00*/  SHF.R.S32.HI R5, RZ, 0x1f, R0 ;  /* 0x0000001fff057819 */ /* 0x000fe40000011400 */
[----:B------:R-:W-:Y:S02]  /*1c10*/  LOP3.LUT R2, R2, 0x1c0, RZ, 0xc0, !PT ;  /* 0x000001c002027812 */ /* 0x000fe400078ec0ff */
[----:B------:R-:W-:Y:S02]  /*1c20*/  LEA.HI R10, R5, R0, RZ, 0x3 ;  /* 0x00000000050a7211 */ /* 0x000fe400078f18ff */
[----:B------:R-:W-:Y:S02]  /*1c30*/  LOP3.LUT R4, R4, 0xfffffffe, RZ, 0xc0, !PT ;  /* 0xfffffffe04047812 */ /* 0x000fe400078ec0ff */
[----:B------:R-:W-:Y:S02]  /*1c40*/  LOP3.LUT R5, R10, 0xfffffff8, RZ, 0xc0, !PT ;  /* 0xfffffff80a057812 */ /* 0x000fe400078ec0ff */
[----:B------:R-:W-:Y:S01]  /*1c50*/  LOP3.LUT R6, R2, 0x8, R6, 0xf8, !PT ;  /* 0x0000000802067812 */ /* 0x000fe200078ef806 */
[----:B------:R-:W-:Y:S01]  /*1c60*/  IMAD.IADD R3, R3, 0x1, -R4 ;  /* 0x0000000103037824 */ /* 0x000fe200078e0a04 */
[----:B------:R-:W-:Y:S01]  /*1c70*/  SHF.R.U32.HI R2, RZ, 0x3, R2 ;  /* 0x00000003ff027819 */ /* 0x000fe20000011602 */
[----:B------:R-:W-:Y:S01]  /*1c80*/  IMAD.IADD R4, R0, 0x1, -R5 ;  /* 0x0000000100047824 */ /* 0x000fe200078e0a05 */
[----:B------:R-:W-:-:S02]  /*1c90*/  SEL R5, RZ, 0x4, P5 ;  /* 0x00000004ff057807 */ /* 0x000fc40002800000 */
[----:B------:R-:W-:Y:S01]  /*1ca0*/  LOP3.LUT R0, R6, R2, RZ, 0x3c, !PT ;  /* 0x0000000206007212 */ /* 0x000fe200078e3cff */
[----:B------:R-:W-:Y:S01]  /*1cb0*/  IMAD.SHL.U32 R2, R4, 0x40, RZ ;  /* 0x0000004004027824 */ /* 0x000fe200078e00ff */
[----:B------:R-:W-:Y:S01]  /*1cc0*/  SEL R6, RZ, 0x2, P6 ;  /* 0x00000002ff067807 */ /* 0x000fe20003000000 */
[----:B------:R-:W-:-:S04]  /*1cd0*/  DEPBAR.LE SB0, 0x1 ;  /* 0x000080400000791a */ /* 0x000fc80000000000 */
[C---:B------:R-:W-:Y:S01]  /*1ce0*/  IMAD R0, R3.reuse, 0x200, R0 ;  /* 0x0000020003007824 */ /* 0x040fe200078e0200 */
[----:B------:R-:W-:Y:S01]  /*1cf0*/  LOP3.LUT R2, R2, 0x1c0, RZ, 0xc0, !PT ;  /* 0x000001c002027812 */ /* 0x000fe200078ec0ff */
[----:B------:R-:W-:Y:S01]  /*1d00*/  IMAD.SHL.U32 R3, R3, 0x8, RZ ;  /* 0x0000000803037824 */ /* 0x000fe200078e00ff */
[----:B------:R-:W-:Y:S01]  /*1d10*/  IADD3 R5, R5, R6, R7 ;  /* 0x0000000605057210 */ /* 0x000fe20007ffe007 */
[----:B------:R-:W-:Y:S01]  /*1d20*/  IMAD.SHL.U32 R135, R0, 0x2, RZ ;  /* 0x0000000200877824 */ /* 0x000fe200078e00ff */
[----:B------:R-:W-:Y:S01]  /*1d30*/  BAR.SYNC.DEFER_BLOCKING 0x0 ;  /* 0x0000000000007b1d */ /* 0x000fe20000010000 */
[----:B------:R-:W-:Y:S02]  /*1d40*/  LOP3.LUT P1, RZ, R4, 0x4, RZ, 0xc0, !PT ;  /* 0x0000000404ff7812 */ /* 0x000fe4000782c0ff */
[----:B------:R-:W-:Y:S02]  /*1d50*/  LOP3.LUT R3, R2, 0x8, R3, 0xf8, !PT ;  /* 0x0000000802037812 */ /* 0x000fe400078ef803 */
[----:B------:R-:W-:-:S02]  /*1d60*/  SHF.R.U32.HI R2, RZ, 0x3, R2 ;  /* 0x00000003ff027819 */ /* 0x000fc40000011602 */
[----:B------:R-:W-:Y:S02]  /*1d70*/  IADD3 R0, R135, 0x14080, RZ ;  /* 0x0001408087007810 */ /* 0x000fe40007ffe0ff */
[----:B------:R-:W-:Y:S01]  /*1d80*/  LOP3.LUT R2, R3, R2, RZ, 0x3c, !PT ;  /* 0x0000000203027212 */ /* 0x000fe200078e3cff */
[----:B------:R-:W-:Y:S01]  /*1d90*/  IMAD.SHL.U32 R3, R10, 0x40, RZ ;  /* 0x000000400a037824 */ /* 0x000fe200078e00ff */
[----:B------:R-:W-:Y:S02]  /*1da0*/  IADD3 R242, R135, 0x140a0, RZ ;  /* 0x000140a087f27810 */ /* 0x000fe40007ffe0ff */
[----:B------:R-:W-:Y:S02]  /*1db0*/  @P0 IADD3 R242, R0, -0x20, RZ ;  /* 0xffffffe000f20810 */ /* 0x000fe40007ffe0ff */
[----:B------:R-:W-:Y:S01]  /*1dc0*/  LOP3.LUT R3, R2, 0xfffffe00, R3, 0xf8, !PT ;  /* 0xfffffe0002037812 */ /* 0x000fe200078ef803 */
[----:B------:R-:W-:Y:S01]  /*1dd0*/  IMAD.MOV.U32 R2, RZ, RZ, 0x40 ;  /* 0x00000040ff027424 */ /* 0x000fe200078e00ff */
[----:B------:R-:W-:-:S02]  /*1de0*/  SEL R0, RZ, 0x8, P4 ;  /* 0x00000008ff007807 */ /* 0x000fc40002000000 */
[----:B------:R-:W-:Y:S01]  /*1df0*/  LOP3.LUT P0, RZ, R4, 0x2, RZ, 0xc0, !PT ;  /* 0x0000000204ff7812 */ /* 0x000fe2000780c0ff */
[----:B------:R-:W-:Y:S01]  /*1e00*/  IMAD.MOV.U32 R4, RZ, RZ, 0x10 ;  /* 0x00000010ff047424 */ /* 0x000fe200078e00ff */
[----:B------:R-:W-:Y:S01]  /*1e10*/  P2R R7, PR, RZ, 0x40 ;  /* 0x00000040ff077803 */ /* 0x000fe20000000000 */
[----:B------:R-:W-:Y:S01]  /*1e20*/  IMAD R220, R73, 0x400, R3 ;  /* 0x0000040049dc7824 */ /* 0x000fe200078e0203 */
[----:B------:R-:W-:Y:S01]  /*1e30*/  IADD3 R252, R242, 0x1000, RZ ;  /* 0x00001000f2fc7810 */ /* 0x000fe20007ffe0ff */
[----:B------:R-:W-:Y:S01]  /*1e40*/  IMAD.IADD R6, R0, 0x1, R5 ;  /* 0x0000000100067824 */ /* 0x000fe200078e0205 */
[----:B------:R-:W-:Y:S01]  /*1e50*/  SEL R4, R4, 0xfffffff0, !P0 ;  /* 0xfffffff004047807 */ /* 0x000fe20004000000 */
[----:B------:R-:W-:Y:S01]  /*1e60*/  IMAD.MOV.U32 R0, RZ, RZ, 0x20 ;  /* 0x00000020ff007424 */ /* 0x000fe200078e00ff */
[C---:B------:R-:W-:Y:S01]  /*1e70*/  LEA R228, R220.reuse, 0x4080, 0x1 ;  /* 0x00004080dce47811 */ /* 0x040fe200078e08ff */
[----:B------:R-:W-:Y:S01]  /*1e80*/  IMAD.SHL.U32 R220, R220, 0x2, RZ ;  /* 0x00000002dcdc7824 */ /* 0x000fe200078e00ff */
[----:B------:R-:W-:-:S02]  /*1e90*/  IADD3 R5, R72, c[0x0][0x1d0], -R77 ;  /* 0x0000740048057a10 */ /* 0x000fc40007ffe84d */
[----:B------:R-:W-:Y:S01]  /*1ea0*/  SEL R0, R0, 0xffffffe0, !P1 ;  /* 0xffffffe000007807 */ /* 0x000fe20004800000 */
[--C-:B------:R-:W-:Y:S01]  /*1eb0*/  IMAD R224, R4, 0x2, R228.reuse ;  /* 0x0000000204e07824 */ /* 0x100fe200078e02e4 */
[----:B------:R-:W-:Y:S01]  /*1ec0*/  LDSM.16.M88.4 R160, [R220+0x4080] ;  /* 0x00408000dca0783b */ /* 0x000fe20000000200 */
[----:B------:R-:W-:Y:S02]  /*1ed0*/  LOP3.LUT P6, RZ, R6, 0x1, RZ, 0xc0, !PT ;  /* 0x0000000106ff7812 */ /* 0x000fe400078cc0ff */
[C---:B------:R-:W-:Y:S01]  /*1ee0*/  IMAD R228, R0.reuse, 0x2, R228 ;  /* 0x0000000200e47824 */ /* 0x040fe200078e02e4 */
[----:B------:R-:W-:Y:S01]  /*1ef0*/  LDSM.16.M88.4 R188, [R220+0x8080] ;  /* 0x00808000dcbc783b */ /* 0x000fe20000000200 */
[----:B------:R-:W-:Y:S01]  /*1f00*/  IMAD R232, R0, 0x2, R224 ;  /* 0x0000000200e87824 */ /* 0x000fe200078e02e0 */
[----:B------:R-:W-:Y:S02]  /*1f10*/  ISETP.LT.OR P0, PT, R5, 0x1, !P6 ;  /* 0x000000010500780c */ /* 0x000fe40007701670 */
[----:B------:R-:W-:Y:S01]  /*1f20*/  LDSM.16.M88.4 R204, [R220+0xc080] ;  /* 0x00c08000dccc783b */ /* 0x000fe20000000200 */
[----:B------:R-:W-:-:S02]  /*1f30*/  LOP3.LUT P2, RZ, R6, 0x2, RZ, 0xc0, !PT ;  /* 0x0000000206ff7812 */ /* 0x000fc4000784c0ff */
[----:B------:R-:W-:Y:S01]  /*1f40*/  LOP3.LUT P1, RZ, R6, 0x4, RZ, 0xc0, !PT ;  /* 0x0000000406ff7812 */ /* 0x000fe2000782c0ff */
[----:B------:R-:W-:Y:S01]  /*1f50*/  LDSM.16.M88.4 R164, [R224] ;  /* 0x00000000e0a4783b */ /* 0x000fe20000000200 */
[C---:B------:R-:W-:Y:S02]  /*1f60*/  IADD3 R251, R242.reuse, 0x1800, RZ ;  /* 0x00001800f2fb7810 */ /* 0x040fe40007ffe0ff */
[C---:B------:R-:W-:Y:S01]  /*1f70*/  IADD3 R250, R242.reuse, 0x2000, RZ ;  /* 0x00002000f2fa7810 */ /* 0x040fe20007ffe0ff */
[----:B------:R-:W-:Y:S01]  /*1f80*/  LDSM.16.M88.4 R192, [R224+0x4000] ;  /* 0x00400000e0c0783b */ /* 0x000fe20000000200 */
[C---:B------:R-:W-:Y:S02]  /*1f90*/  IADD3 R249, R242.reuse, 0x2800, RZ ;  /* 0x00002800f2f97810 */ /* 0x040fe40007ffe0ff */
[C---:B------:R-:W-:Y:S01]  /*1fa0*/  IADD3 R248, R242.reuse, 0x3000, RZ ;  /* 0x00003000f2f87810 */ /* 0x040fe20007ffe0ff */
[----:B------:R-:W-:Y:S01]  /*1fb0*/  LDSM.16.M88.4 R208, [R224+0x8000] ;  /* 0x00800000e0d0783b */ /* 0x000fe20000000200 */
[----:B------:R-:W-:-:S02]  /*1fc0*/  IADD3 R247, R242, 0x3800, RZ ;  /* 0x00003800f2f77810 */ /* 0x000fc40007ffe0ff */
[C---:B------:R-:W-:Y:S01]  /*1fd0*/  IADD3 R246, R242.reuse, 0x4000, RZ ;  /* 0x00004000f2f67810 */ /* 0x040fe20007ffe0ff */
[----:B------:R-:W-:Y:S01]  /*1fe0*/  LDSM.16.M88.4 R180, [R228] ;  /* 0x00000000e4b4783b */ /* 0x000fe20000000200 */
[C---:B------:R-:W-:Y:S02]  /*1ff0*/  IADD3 R245, R242.reuse, 0x4800, RZ ;  /* 0x00004800f2f57810 */ /* 0x040fe40007ffe0ff */
[C---:B------:R-:W-:Y:S01]  /*2000*/  IADD3 R244, R242.reuse, 0x5000, RZ ;  /* 0x00005000f2f47810 */ /* 0x040fe20007ffe0ff */
[----:B------:R-:W-:Y:S01]  /*2010*/  LDSM.16.M88.4 R196, [R228+0x4000] ;  /* 0x00400000e4c4783b */ /* 0x000fe20000000200 */
[----:B------:R-:W-:-:S03]  /*2020*/  IADD3 R243, R242, 0x5800, RZ ;  /* 0x00005800f2f37810 */ /* 0x000fc60007ffe0ff */
        /* <DEDUP_REMOVED lines=11> */
[----:B-1----:R-:W1:Y:S04]  /*20e0*/  LDSM.16.M88.4 R8, [R135+0x14080] ;  /* 0x014080008708783b */ /* 0x002e680000000200 */
[----:B------:R-:W2:Y:S04]  /*20f0*/  LDSM.16.M88.4 R24, [R135+0x14880] ;  /* 0x014880008718783b */ /* 0x000ea80000000200 */
[----:B------:R-:W4:Y:S04]  /*2100*/  LDSM.16.M88.4 R28, [R135+0x15080] ;  /* 0x01508000871c783b */ /* 0x000f280000000200 */
[----:B------:R-:W5:Y:S04]  /*2110*/  LDSM.16.M88.4 R44, [R242] ;  /* 0x00000000f22c783b */ /* 0x000f680000000200 */
[----:B------:R-:W3:Y:S04]  /*2120*/  LDSM.16.M88.4 R48, [R242+0x800] ;  /* 0x00080000f230783b */ /* 0x000ee80000000200 */
[----:B------:R-:W3:Y:S04]  /*2130*/  LDSM.16.M88.4 R56, [R242+0x1000] ;  /* 0x00100000f238783b */ /* 0x000ee80000000200 */
[----:B------:R-:W-:Y:S01]  /*2140*/  @!PT LDS RZ, [RZ] ;  /* 0x00000000fffff984 */ /* 0x000fe20000000800 */
[----:B------:R-:W-:Y:S01]  /*2150*/  @!PT LDS RZ, [RZ] ;  /* 0x00000000fffff984 */ /* 0x000fe20000000800 */
[----:B------:R-:W-:Y:S01]  /*2160*/  @!PT LDS RZ, [RZ] ;  /* 0x00000000fffff984 */ /* 0x000fe20000000800 */
[----:B------:R3:W-:Y:S01]  /*2170*/  LDGSTS.E.BYPASS.LTC128B.128 [R76+0x4080], [R12.64], !P0 ;  /* 0x040800000c4c7fae */ /* 0x0007e2000c101d58 */
[----:B------:R-:W-:-:S04]  /*2180*/  LOP3.LUT P0, RZ, R22, 0x4, RZ, 0xc0, !PT ;  /* 0x0000000416ff7812 */ /* 0x000fc8000780c0ff */
[----:B------:R-:W-:Y:S02]  /*2190*/  SEL R2, R2, 0xffffffc0, !P0 ;  /* 0xffffffc002027807 */ /* 0x000fe40004000000 */
[----:B------:R-:W-:-:S03]  /*21a0*/  ISETP.LT.OR P0, PT, R5, 0x1, !P2 ;  /* 0x000000010500780c */ /* 0x000fc60005701670 */
[--C-:B------:R-:W-:Y:S02]  /*21b0*/  IMAD.IADD R241, R135, 0x1, R2.reuse ;  /* 0x0000000187f17824 */ /* 0x100fe400078e0202 */
[----:B------:R-:W-:Y:S01]  /*21c0*/  IMAD.IADD R238, R242, 0x1, R2 ;  /* 0x00000001f2ee7824 */ /* 0x000fe200078e0202 */
[C---:B-1----:R-:W-:Y:S07]  /*21d0*/  HMMA.16816.F32 R20, R160.reuse, R10, RZ ;  /* 0x0000000aa014723c */ /* 0x042fee00000018ff */
[----:B------:R1:W-:Y:S01]  /*21e0*/  LDGSTS.E.BYPASS.LTC128B.128 [R76+0x5880], [R12.64+0x80], !P0 ;  /* 0x058800800c4c7fae */ /* 0x0003e2000c101d58 */
[----:B------:R-:W-:Y:S01]  /*21f0*/  ISETP.LT.OR P0, PT, R5, 0x1, !P1 ;  /* 0x000000010500780c */ /* 0x000fe20004f01670 */
[C---:B--2---:R-:W-:Y:S08]  /*2200*/  HMMA.16816.F32 R32, R160.reuse, R24, RZ ;  /* 0x00000018a020723c */ /* 0x044ff000000018ff */
[----:B------:R-:W-:Y:S04]  /*2210*/  HMMA.16816.F32 R36, R160, R26, RZ ;  /* 0x0000001aa024723c */ /* 0x000fe800000018ff */
[----:B------:R1:W-:Y:S01]  /*2220*/  LDGSTS.E.BYPASS.LTC128B.128 [R76+0x7080], [R12.64+0x100], !P0 ;  /* 0x070801000c4c7fae */ /* 0x0003e2000c101d58 */
[----:B------:R-:W-:-:S04]  /*2230*/  LOP3.LUT P0, RZ, R6, 0x8, RZ, 0xc0, !PT ;  /* 0x0000000806ff7812 */ /* 0x000fc8000780c0ff */
[----:B------:R-:W-:Y:S01]  /*2240*/  ISETP.LT.OR P3, PT, R5, 0x1, !P0 ;  /* 0x000000010500780c */ /* 0x000fe20004761670 */
[----:B----4-:R-:W-:Y:S08]  /*2250*/  HMMA.16816.F32 R40, R160, R28, RZ ;  /* 0x0000001ca028723c */ /* 0x010ff000000018ff */
[----:B-----5:R-:W-:Y:S04]  /*2260*/  HMMA.16816.F32 R20, R164, R46, R20 ;  /* 0x0000002ea414723c */ /* 0x020fe80000001814 */
[----:B------:R1:W-:Y:S01]  /*2270*/  LDGSTS.E.BYPASS.LTC128B.128 [R76+0x8880], [R12.64+0x180], !P3 ;  /* 0x088801800c4c7fae */ /* 0x0003e2000d901d58 */
[----:B------:R-:W-:-:S03]  /*2280*/  ISETP.NE.AND P3, PT, R16, RZ, PT ;  /* 0x000000ff1000720c */ /* 0x000fc60003f65270 */
[C---:B---3--:R-:W-:Y:S08]  /*2290*/  HMMA.16816.F32 R16, R160.reuse, R8, RZ ;  /* 0x00000008a010723c */ /* 0x048ff000000018ff */
[----:B------:R-:W-:Y:S02]  /*22a0*/  HMMA.16816.F32 R8, R160, R30, RZ ;  /* 0x0000001ea008723c */ /* 0x000fe400000018ff */
[----:B------:R-:W-:-:S02]  /*22b0*/  @!P3 ISETP.LT.OR P6, PT, R5, 0x21, !P6 ;  /* 0x000000210500b80c */ /* 0x000fc400077c1670 */
[C---:B------:R-:W-:Y:S02]  /*22c0*/  @!P3 ISETP.LT.OR P2, PT, R5.reuse, 0x21, !P2 ;  /* 0x000000210500b80c */ /* 0x040fe40005741670 */
[C---:B------:R-:W-:Y:S02]  /*22d0*/  @!P3 ISETP.LT.OR P1, PT, R5.reuse, 0x21, !P1 ;  /* 0x000000210500b80c */ /* 0x040fe40004f21670 */
[----:B------:R-:W-:Y:S01]  /*22e0*/  @!P3 ISETP.LT.OR P0, PT, R5, 0x21, !P0 ;  /* 0x000000210500b80c */ /* 0x000fe20004701670 */
[----:B------:R-:W-:Y:S01]  /*22f0*/  HMMA.16816.F32 R24, R164, R48, R32 ;  /* 0x00000030a418723c */ /* 0x000fe20000001820 */
[----:B------:R-:W-:-:S05]  /*2300*/  IADD3 R5, R242, 0x800, RZ ;  /* 0x00000800f2057810 */ /* 0x000fca0007ffe0ff */
[----:B------:R1:W-:Y:S01]  /*2310*/  @!P3 LDGSTS.E.BYPASS.LTC128B.128 [R76+0x5080], [R14.64], !P6 ;  /* 0x050800000e4cbfae */ /* 0x0003e2000f101d58 */
[----:B------:R-:W-:Y:S01]  /*2320*/  ISETP.NE.AND P6, PT, R7, RZ, PT ;  /* 0x000000ff0700720c */ /* 0x000fe20003fc5270 */
[C---:B------:R-:W-:Y:S02]  /*2330*/  HMMA.16816.F32 R16, R164.reuse, R44, R16 ;  /* 0x0000002ca410723c */ /* 0x040fe40000001810 */
[----:B------:R1:W-:Y:S04]  /*2340*/  @!P3 LDGSTS.E.BYPASS.LTC128B.128 [R76+0x6880], [R14.64+0x80], !P2 ;  /* 0x068800800e4cbfae */ /* 0x0003e8000d101d58 */
[----:B------:R1:W-:Y:S02]  /*2350*/  @!P3 LDGSTS.E.BYPASS.LTC128B.128 [R76+0x8080], [R14.64+0x100], !P1 ;  /* 0x080801000e4cbfae */ /* 0x0003e4000c901d58 */
[----:B------:R-:W-:Y:S02]  /*2360*/  HMMA.16816.F32 R28, R164, R50, R36 ;  /* 0x00000032a41c723c */ /* 0x000fe40000001824 */
[----:B------:R1:W-:Y:S01]  /*2370*/  @!P3 LDGSTS.E.BYPASS.LTC128B.128 [R76+0x9880], [R14.64+0x180], !P0 ;  /* 0x098801800e4cbfae */ /* 0x0003e2000c101d58 */
[----:B------:R-:W-:-:S03]  /*2380*/  PLOP3.LUT P0, PT, PT, PT, UP0, 0x40, 0x0 ;  /* 0x000000000000781c */ /* 0x000fc60003f0e808 */
[----:B------:R-:W2:Y:S02]  /*2390*/  LDSM.16.M88.4 R52, [R241+0x14080] ;  /* 0x01408000f134783b */ /* 0x000ea40000000200 */
[C---:B------:R-:W-:Y:S02]  /*23a0*/  HMMA.16816.F32 R32, R164.reuse, R56, R40 ;  /* 0x00000038a420723c */ /* 0x040fe40000001828 */
[----:B------:R-:W3:Y:S04]  /*23b0*/  LDSM.16.M88.4 R60, [R241+0x14880] ;  /* 0x01488000f13c783b */ /* 0x000ee80000000200 */
[----:B------:R-:W4:Y:S02]  /*23c0*/  LDSM.16.M88.4 R64, [R241+0x15080] ;  /* 0x01508000f140783b */ /* 0x000f240000000200 */
[----:B------:R-:W-:Y:S02]  /*23d0*/  HMMA.16816.F32 R8, R164, R58, R8 ;  /* 0x0000003aa408723c */ /* 0x000fe40000001808 */
[----:B------:R-:W-:Y:S04]  /*23e0*/  LDSM.16.M88.4 R40, [R238+0x800] ;  /* 0x00080000ee28783b */ /* 0x000fe80000000200 */
[----:B------:R-:W-:Y:S04]  /*23f0*/  LDSM.16.M88.4 R56, [R238+0x1000] ;  /* 0x00100000ee38783b */ /* 0x000fe80000000200 */
[----:B------:R-:W-:Y:S04]  /*2400*/  LDSM.16.M88.4 R36, [R135+0x15880] ;  /* 0x015880008724783b */ /* 0x000fe80000000200 */
[----:B-1----:R-:W1:Y:S04]  /*2410*/  LDSM.16.M88.4 R12, [R238] ;  /* 0x00000000ee0c783b */ /* 0x002e680000000200 */
[----:B------:R-:W5:Y:S04]  /*2420*/  LDSM.16.M88.4 R48, [R135+0x16080] ;  /* 0x016080008730783b */ /* 0x000f680000000200 */
[----:B------:R-:W-:Y:S04]  /*2430*/  LDSM.16.M88.4 R44, [R242+0x2000] ;  /* 0x00200000f22c783b */ /* 0x000fe80000000200 */
[----:B------:R-:W-:Y:S01]  /*2440*/  LDSM.16.M88.4 R68, [R241+0x18880] ;  /* 0x01888000f144783b */ /* 0x000fe20000000200 */
[C---:B--2---:R-:W-:Y:S03]  /*2450*/  HMMA.16816.F32 R16, R180.reuse, R52, R16 ;  /* 0x00000034b410723c */ /* 0x044fe60000001810 */
[----:B------:R-:W0:Y:S04]  /*2460*/  LDGDEPBAR ;  /* 0x00000000000079af */ /* 0x000e280000000000 */
[----:B------:R-:W-:Y:S01]  /*2470*/  STL [R1], R5 ;  /* 0x0000000501007387 */ /* 0x000fe20000100800 */
[C---:B------:R-:W-:Y:S03]  /*2480*/  HMMA.16816.F32 R20, R180.reuse, R54, R20 ;  /* 0x00000036b414723c */ /* 0x040fe60000001814 */
[----:B------:R-:W-:Y:S05]  /*2490*/  LDSM.16.M88.4 R52, [R242+0x2800] ;  /* 0x00280000f234783b */ /* 0x000fea0000000200 */
[C---:B---3--:R-:W-:Y:S08]  /*24a0*/  HMMA.16816.F32 R24, R180.reuse, R60, R24 ;  /* 0x0000003cb418723c */ /* 0x048ff00000001818 */
[C---:B------:R-:W-:Y:S01]  /*24b0*/  HMMA.16816.F32 R28, R180.reuse, R62, R28 ;  /* 0x0000003eb41c723c */ /* 0x040fe2000000181c */
[----:B------:R-:W2:Y:S07]  /*24c0*/  LDSM.16.M88.4 R60, [R135+0x16880] ;  /* 0x01688000873c783b */ /* 0x000eae0000000200 */
[C---:B----4-:R-:W-:Y:S08]  /*24d0*/  HMMA.16816.F32 R32, R180.reuse, R64, R32 ;  /* 0x00000040b420723c */ /* 0x050ff00000001820 */
[----:B------:R-:W-:Y:S01]  /*24e0*/  HMMA.16816.F32 R8, R180, R66, R8 ;  /* 0x00000042b408723c */ /* 0x000fe20000001808 */
[----:B------:R-:W-:Y:S07]  /*24f0*/  LDSM.16.M88.4 R64, [R135+0x18080] ;  /* 0x018080008740783b */ /* 0x000fee0000000200 */
[C---:B-1----:R-:W-:Y:S08]  /*2500*/  HMMA.16816.F32 R16, R184.reuse, R12, R16 ;  /* 0x0000000cb810723c */ /* 0x042ff00000001810 */
[C---:B------:R-:W-:Y:S01]  /*2510*/  HMMA.16816.F32 R20, R184.reuse, R14, R20 ;  /* 0x0000000eb814723c */ /* 0x040fe20000001814 */
[----:B------:R-:W1:Y:S07]  /*2520*/  LDSM.16.M88.4 R12, [R242+0x1800] ;  /* 0x00180000f20c783b */ /* 0x000e6e0000000200 */
[C---:B------:R-:W-:Y:S08]  /*2530*/  HMMA.16816.F32 R24, R184.reuse, R40, R24 ;  /* 0x00000028b818723c */ /* 0x040ff00000001818 */
[C---:B------:R-:W-:Y:S01]  /*2540*/  HMMA.16816.F32 R28, R184.reuse, R42, R28 ;  /* 0x0000002ab81c723c */ /* 0x040fe2000000181c */
[----:B------:R-:W3:Y:S07]  /*2550*/  LDSM.16.M88.4 R40, [R241+0x15880] ;  /* 0x01588000f128783b */ /* 0x000eee0000000200 */
[C---:B------:R-:W-:Y:S08]  /*2560*/  HMMA.16816.F32 R32, R184.reuse, R56, R32 ;  /* 0x00000038b820723c */ /* 0x040ff00000001820 */
[----:B------:R-:W-:Y:S01]  /*2570*/  HMMA.16816.F32 R8, R184, R58, R8 ;  /* 0x0000003ab808723c */ /* 0x000fe20000001808 */
[----:B------:R-:W-:Y:S07]  /*2580*/  LDSM.16.M88.4 R56, [R238+0x2800] ;  /* 0x00280000ee38783b */ /* 0x000fee0000000200 */
[C---:B------:R-:W-:Y:S08]  /*2590*/  HMMA.16816.F32 R16, R188.reuse, R36, R16 ;  /* 0x00000024bc10723c */ /* 0x040ff00000001810 */
[C---:B------:R-:W-:Y:S01]  /*25a0*/  HMMA.16816.F32 R20, R188.reuse, R38, R20 ;  /* 0x00000026bc14723c */ /* 0x040fe20000001814 */
[----:B------:R-:W-:Y:S07]  /*25b0*/  LDSM.16.M88.4 R36, [R238+0x1800] ;  /* 0x00180000ee24783b */ /* 0x000fee0000000200 */
[C---:B-----5:R-:W-:Y:S08]  /*25c0*/  HMMA.16816.F32 R24, R188.reuse, R48, R24 ;  /* 0x00000030bc18723c */ /* 0x060ff00000001818 */
[C---:B------:R-:W-:Y:S01]  /*25d0*/  HMMA.16816.F32 R28, R188.reuse, R50, R28 ;  /* 0x00000032bc1c723c */ /* 0x040fe2000000181c */
[----:B------:R-:W4:Y:S07]  /*25e0*/  LDSM.16.M88.4 R48, [R241+0x16080] ;  /* 0x01608000f130783b */ /* 0x000f2e0000000200 */
[C---:B--2---:R-:W-:Y:S08]  /*25f0*/  HMMA.16816.F32 R32, R188.reuse, R60, R32 ;  /* 0x0000003cbc20723c */ /* 0x044ff00000001820 */
[----:B------:R-:W-:Y:S01]  /*2600*/  HMMA.16816.F32 R8, R188, R62, R8 ;  /* 0x0000003ebc08723c */ /* 0x000fe20000001808 */
[----:B------:R-:W2:Y:S07]  /*2610*/  LDSM.16.M88.4 R60, [R241+0x16880] ;  /* 0x01688000f13c783b */ /* 0x000eae0000000200 */
[C---:B-1----:R-:W-:Y:S08]  /*2620*/  HMMA.16816.F32 R16, R192.reuse, R12, R16 ;  /* 0x0000000cc010723c */ /* 0x042ff00000001810 */
[C---:B------:R-:W-:Y:S08]  /*2630*/  HMMA.16816.F32 R20, R192.reuse, R14, R20 ;  /* 0x0000000ec014723c */ /* 0x040ff00000001814 */
[C---:B------:R-:W-:Y:S08]  /*2640*/  HMMA.16816.F32 R24, R192.reuse, R44, R24 ;  /* 0x0000002cc018723c */ /* 0x040ff00000001818 */
[C---:B------:R-:W-:Y:S01]  /*2650*/  HMMA.16816.F32 R28, R192.reuse, R46, R28 ;  /* 0x0000002ec01c723c */ /* 0x040fe2000000181c */
[----:B------:R-:W1:Y:S07]  /*2660*/  LDSM.16.M88.4 R44, [R238+0x2000] ;  /* 0x00200000ee2c783b */ /* 0x000e6e0000000200 */
[C---:B------:R-:W-:Y:S08]  /*2670*/  HMMA.16816.F32 R32, R192.reuse, R52, R32 ;  /* 0x00000034c020723c */ /* 0x040ff00000001820 */
[----:B------:R-:W-:Y:S01]  /*2680*/  HMMA.16816.F32 R12, R192, R54, R8 ;  /* 0x00000036c00c723c */ /* 0x000fe20000001808 */
[----:B------:R-:W-:Y:S07]  /*2690*/  LDSM.16.M88.4 R52, [R135+0x17880] ;  /* 0x017880008734783b */ /* 0x000fee0000000200 */
[C---:B---3--:R-:W-:Y:S08]  /*26a0*/  HMMA.16816.F32 R8, R196.reuse, R40, R16 ;  /* 0x00000028c408723c */ /* 0x048ff00000001810 */
[C---:B------:R-:W-:Y:S01]  /*26b0*/  HMMA.16816.F32 R20, R196.reuse, R42, R20 ;  /* 0x0000002ac414723c */ /* 0x040fe20000001814 */
[----:B------:R-:W3:Y:S07]  /*26c0*/  LDSM.16.M88.4 R40, [R135+0x17080] ;  /* 0x017080008728783b */ /* 0x000eee0000000200 */
[C---:B----4-:R-:W-:Y:S08]  /*26d0*/  HMMA.16816.F32 R24, R196.reuse, R48, R24 ;  /* 0x00000030c418723c */ /* 0x050ff00000001818 */
[C---:B------:R-:W-:Y:S01]  /*26e0*/  HMMA.16816.F32 R28, R196.reuse, R50, R28 ;  /* 0x00000032c41c723c */ /* 0x040fe2000000181c */
[----:B------:R-:W-:Y:S07]  /*26f0*/  LDSM.16.M88.4 R48, [R242+0x3800] ;  /* 0x00380000f230783b */ /* 0x000fee0000000200 */
[C---:B--2---:R-:W-:Y:S08]  /*2700*/  HMMA.16816.F32 R32, R196.reuse, R60, R32 ;  /* 0x0000003cc420723c */ /* 0x044ff00000001820 */
[----:B------:R-:W-:Y:S01]  /*2710*/  HMMA.16816.F32 R16, R196, R62, R12 ;  /* 0x0000003ec410723c */ /* 0x000fe2000000180c */
[----:B------:R-:W-:Y:S07]  /*2720*/  LDSM.16.M88.4 R60, [R242+0x4000] ;  /* 0x00400000f23c783b */ /* 0x000fee0000000200 */
[C---:B------:R-:W-:Y:S08]  /*2730*/  HMMA.16816.F32 R12, R200.reuse, R36, R8 ;  /* 0x00000024c80c723c */ /* 0x040ff00000001808 */
[C---:B------:R-:W-:Y:S01]  /*2740*/  HMMA.16816.F32 R8, R200.reuse, R38, R20 ;  /* 0x00000026c808723c */ /* 0x040fe20000001814 */
[----:B------:R-:W2:Y:S07]  /*2750*/  LDSM.16.M88.4 R36, [R242+0x3000] ;  /* 0x00300000f224783b */ /* 0x000eae0000000200 */
[C---:B-1----:R-:W-:Y:S08]  /*2760*/  HMMA.16816.F32 R24, R200.reuse, R44, R24 ;  /* 0x0000002cc818723c */ /* 0x042ff00000001818 */
[C---:B------:R-:W-:Y:S01]  /*2770*/  HMMA.16816.F32 R28, R200.reuse, R46, R28 ;  /* 0x0000002ec81c723c */ /* 0x040fe2000000181c */
[----:B------:R-:W1:Y:S07]  /*2780*/  LDSM.16.M88.4 R44, [R241+0x17080] ;  /* 0x01708000f12c783b */ /* 0x000e6e0000000200 */
[C---:B------:R-:W-:Y:S08]  /*2790*/  HMMA.16816.F32 R32, R200.reuse, R56, R32 ;  /* 0x00000038c820723c */ /* 0x040ff00000001820 */
[----:B------:R-:W-:Y:S01]  /*27a0*/  HMMA.16816.F32 R20, R200, R58, R16 ;  /* 0x0000003ac814723c */ /* 0x000fe20000001810 */
[----:B------:R-:W4:Y:S07]  /*27b0*/  LDSM.16.M88.4 R56, [R241+0x17880] ;  /* 0x01788000f138783b */ /* 0x000f2e0000000200 */
[C---:B---3--:R-:W-:Y:S08]  /*27c0*/  HMMA.16816.F32 R16, R204.reuse, R40, R12 ;  /* 0x00000028cc10723c */ /* 0x048ff0000000180c */
[C---:B------:R-:W-:Y:S01]  /*27d0*/  HMMA.16816.F32 R12, R204.reuse, R42, R8 ;  /* 0x0000002acc0c723c */ /* 0x040fe20000001808 */
[----:B------:R-:W-:Y:S07]  /*27e0*/  LDSM.16.M88.4 R40, [R238+0x3000] ;  /* 0x00300000ee28783b */ /* 0x000fee0000000200 */
[C---:B------:R-:W-:Y:S08]  /*27f0*/  HMMA.16816.F32 R8, R204.reuse, R52, R24 ;  /* 0x00000034cc08723c */ /* 0x040ff00000001818 */
[C---:B------:R-:W-:Y:S01]  /*2800*/  HMMA.16816.F32 R28, R204.reuse, R54, R28 ;  /* 0x00000036cc1c723c */ /* 0x040fe2000000181c */
[----:B------:R-:W-:Y:S07]  /*2810*/  LDSM.16.M88.4 R52, [R238+0x3800] ;  /* 0x00380000ee34783b */ /* 0x000fee0000000200 */
[C---:B------:R-:W-:Y:S08]  /*2820*/  HMMA.16816.F32 R32, R204.reuse, R64, R32 ;  /* 0x00000040cc20723c */ /* 0x040ff00000001820 */
[----:B------:R-:W-:Y:S01]  /*2830*/  HMMA.16816.F32 R24, R204, R66, R20 ;  /* 0x00000042cc18723c */ /* 0x000fe20000001814 */
[----:B------:R-:W-:Y:S07]  /*2840*/  LDSM.16.M88.4 R64, [R135+0x18880] ;  /* 0x018880008740783b */ /* 0x000fee0000000200 */
[C---:B--2---:R-:W-:Y:S08]  /*2850*/  HMMA.16816.F32 R20, R208.reuse, R36, R16 ;  /* 0x00000024d014723c */ /* 0x044ff00000001810 */
[C---:B------:R-:W-:Y:S01]  /*2860*/  HMMA.16816.F32 R16, R208.reuse, R38, R12 ;  /* 0x00000026d010723c */ /* 0x040fe2000000180c */
[----:B------:R-:W2:Y:S07]  /*2870*/  LDSM.16.M88.4 R36, [R241+0x18080] ;  /* 0x01808000f124783b */ /* 0x000eae0000000200 */
[C---:B------:R-:W-:Y:S08]  /*2880*/  HMMA.16816.F32 R12, R208.reuse, R48, R8 ;  /* 0x00000030d00c723c */ /* 0x040ff00000001808 */
[C---:B------:R-:W-:Y:S01]  /*2890*/  HMMA.16816.F32 R8, R208.reuse, R50, R28 ;  /* 0x00000032d008723c */ /* 0x040fe2000000181c */
[----:B------:R-:W-:Y:S07]  /*28a0*/  LDSM.16.M88.4 R48, [R242+0x4800] ;  /* 0x00480000f230783b */ /* 0x000fee0000000200 */
[----:B------:R-:W-:Y:S08]  /*28b0*/  HMMA.16816.F32 R32, R208, R60, R32 ;  /* 0x0000003cd020723c */ /* 0x000ff00000001820 */
[C---:B-1----:R-:W-:Y:S08]  /*28c0*/  HMMA.16816.F32 R28, R212.reuse, R44, R20 ;  /* 0x0000002cd41c723c */ /* 0x042ff00000001814 */
[----:B------:R-:W-:Y:S01]  /*28d0*/  HMMA.16816.F32 R20, R212, R46, R16 ;  /* 0x0000002ed414723c */ /* 0x000fe20000001810 */
[----:B------:R-:W-:Y:S07]  /*28e0*/  LDSM.16.M88.4 R44, [R135+0x19080] ;  /* 0x01908000872c783b */ /* 0x000fee0000000200 */
[----:B------:R-:W-:Y:S01]  /*28f0*/  HMMA.16816.F32 R24, R208, R62, R24 ;  /* 0x0000003ed018723c */ /* 0x000fe20000001818 */
[----:B------:R-:W1:Y:S07]  /*2900*/  LDSM.16.M88.4 R60, [R238+0x4000] ;  /* 0x00400000ee3c783b */ /* 0x000e6e0000000200 */
[C---:B----4-:R-:W-:Y:S08]  /*2910*/  HMMA.16816.F32 R16, R212.reuse, R56, R12 ;  /* 0x00000038d410723c */ /* 0x050ff0000000180c */
[C---:B------:R-:W-:Y:S01]  /*2920*/  HMMA.16816.F32 R12, R212.reuse, R58, R8 ;  /* 0x0000003ad40c723c */ /* 0x040fe20000001808 */
[----:B------:R-:W-:Y:S07]  /*2930*/  LDSM.16.M88.4 R56, [R242+0x5000] ;  /* 0x00500000f238783b */ /* 0x000fee0000000200 */
[----:B--2---:R-:W-:Y:S08]  /*2940*/  HMMA.16816.F32 R8, R212, R36, R32 ;  /* 0x00000024d408723c */ /* 0x004ff00000001820 */
[C---:B------:R-:W-:Y:S08]  /*2950*/  HMMA.16816.F32 R28, R216.reuse, R40, R28 ;  /* 0x00000028d81c723c */ /* 0x040ff0000000181c */
[----:B------:R-:W-:Y:S01]  /*2960*/  HMMA.16816.F32 R32, R216, R42, R20 ;  /* 0x0000002ad820723c */ /* 0x000fe20000001814 */
[----:B------:R-:W2:Y:S07]  /*2970*/  LDSM.16.M88.4 R40, [R135+0x19880] ;  /* 0x019880008728783b */ /* 0x000eae0000000200 */
[----:B------:R-:W-:Y:S08]  /*2980*/  HMMA.16816.F32 R36, R212, R38, R24 ;  /* 0x00000026d424723c */ /* 0x000ff00000001818 */
[C---:B------:R-:W-:Y:S08]  /*2990*/  HMMA.16816.F32 R24, R216.reuse, R52, R16 ;  /* 0x00000034d818723c */ /* 0x040ff00000001810 */
[----:B-1----:R-:W-:Y:S08]  /*29a0*/  HMMA.16816.F32 R16, R216, R60, R8 ;  /* 0x0000003cd810723c */ /* 0x002ff00000001808 */
[C---:B------:R-:W-:Y:S08]  /*29b0*/  HMMA.16816.F32 R8, R220.reuse, R64, R28 ;  /* 0x00000040dc08723c */ /* 0x040ff0000000181c */
[----:B------:R-:W-:Y:S01]  /*29c0*/  HMMA.16816.F32 R32, R220, R66, R32 ;  /* 0x00000042dc20723c */ /* 0x000fe20000001820 */
[----:B------:R-:W-:Y:S07]  /*29d0*/  LDSM.16.M88.4 R64, [R238+0x4800] ;  /* 0x00480000ee40783b */ /* 0x000fee0000000200 */
[C---:B------:R-:W-:Y:S01]  /*29e0*/  HMMA.16816.F32 R20, R216.reuse, R54, R12 ;  /* 0x00000036d814723c */ /* 0x040fe2000000180c */
[----:B------:R-:W-:Y:S07]  /*29f0*/  LDSM.16.M88.4 R52, [R241+0x19880] ;  /* 0x01988000f134783b */ /* 0x000fee0000000200 */
[----:B------:R-:W-:Y:S01]  /*2a00*/  HMMA.16816.F32 R12, R216, R62, R36 ;  /* 0x0000003ed80c723c */ /* 0x000fe20000001824 */
[----:B------:R-:W1:Y:S04]  /*2a10*/  LDSM.16.M88.4 R36, [R242+0x5800] ;  /* 0x00580000f224783b */ /* 0x000e680000000200 */
[----:B------:R-:W3:Y:S03]  /*2a20*/  LDSM.16.M88.4 R60, [R241+0x19080] ;  /* 0x01908000f13c783b */ /* 0x000ee60000000200 */
[----:B------:R-:W-:Y:S08]  /*2a30*/  HMMA.16816.F32 R8, R224, R48, R8 ;  /* 0x00000030e008723c */ /* 0x000ff00000001808 */
[C---:B------:R-:W-:Y:S08]  /*2a40*/  HMMA.16816.F32 R28, R220.reuse, R44, R24 ;  /* 0x0000002cdc1c723c */ /* 0x040ff00000001818 */
[----:B--2---:R-:W-:Y:S08]  /*2a50*/  HMMA.16816.F32 R24, R220, R40, R16 ;  /* 0x00000028dc18723c */ /* 0x004ff00000001810 */
[----:B------:R-:W-:Y:S01]  /*2a60*/  HMMA.16816.F32 R16, R224, R50, R32 ;  /* 0x00000032e010723c */ /* 0x000fe20000001820 */
[----:B------:R-:W2:Y:S07]  /*2a70*/  LDSM.16.M88.4 R48, [R238+0x5000] ;  /* 0x00500000ee30783b */ /* 0x000eae0000000200 */
[C---:B------:R-:W-:Y:S08]  /*2a80*/  HMMA.16816.F32 R44, R220.reuse, R46, R20 ;  /* 0x0000002edc2c723c */ /* 0x040ff00000001814 */
[----:B------:R-:W-:Y:S08]  /*2a90*/  HMMA.16816.F32 R20, R220, R42, R12 ;  /* 0x0000002adc14723c */ /* 0x000ff0000000180c */
[C---:B------:R-:W-:Y:S08]  /*2aa0*/  HMMA.16816.F32 R8, R228.reuse, R68, R8 ;  /* 0x00000044e408723c */ /* 0x040ff00000001808 */
[----:B------:R-:W-:Y:S08]  /*2ab0*/  HMMA.16816.F32 R32, R228, R70, R16 ;  /* 0x00000046e420723c */ /* 0x000ff00000001810 */
[----:B------:R-:W-:Y:S01]  /*2ac0*/  HMMA.16816.F32 R12, R224, R56, R28 ;  /* 0x00000038e00c723c */ /* 0x000fe2000000181c */
[----:B------:R-:W4:Y:S01]  /*2ad0*/  LDSM.16.M88.4 R28, [R238+0x5800] ;  /* 0x00580000ee1c783b */ /* 0x000f220000000200 */
[----:B------:R-:W-:-:S06]  /*2ae0*/  DEPBAR.LE SB0, 0x0 ;  /* 0x000080000000791a */ /* 0x000fcc0000000000 */
[C---:B------:R-:W-:Y:S08]  /*2af0*/  HMMA.16816.F32 R44, R224.reuse, R58, R44 ;  /* 0x0000003ae02c723c */ /* 0x040ff0000000182c */
[C---:B-1----:R-:W-:Y:S08]  /*2b00*/  HMMA.16816.F32 R40, R224.reuse, R36, R24 ;  /* 0x00000024e028723c */ /* 0x042ff00000001818 */
[----:B------:R-:W-:Y:S08]  /*2b10*/  HMMA.16816.F32 R36, R224, R38, R20 ;  /* 0x00000026e024723c */ /* 0x000ff00000001814 */
[C---:B------:R-:W-:Y:S08]  /*2b20*/  HMMA.16816.F32 R8, R232.reuse, R64, R8 ;  /* 0x00000040e808723c */ /* 0x040ff00000001808 */
[----:B------:R-:W-:Y:S08]  /*2b30*/  HMMA.16816.F32 R32, R232, R66, R32 ;  /* 0x00000042e820723c */ /* 0x000ff00000001820 */
[C---:B---3--:R-:W-:Y:S08]  /*2b40*/  HMMA.16816.F32 R24, R228.reuse, R60, R12 ;  /* 0x0000003ce418723c */ /* 0x048ff0000000180c */
[----:B------:R-:W-:Y:S01]  /*2b50*/  HMMA.16816.F32 R20, R228, R62, R44 ;  /* 0x0000003ee414723c */ /* 0x000fe2000000182c */
[----:B------:R-:W-:-:S02]  /*2b60*/  FMUL.FTZ R2, R10, c[0x0][0x320] ;  /* 0x0000c8000a027a20 */ /* 0x000fc40000410000 */
[----:B------:R-:W-:Y:S02]  /*2b70*/  FMUL.FTZ R8, R8, c[0x0][0x320] ;  /* 0x0000c80008087a20 */ /* 0x000fe40000410000 */
[----:B------:R1:W3:Y:S01]  /*2b80*/  MUFU.TANH R44, R2 ;  /* 0x00000002002c7308 */ /* 0x0002e20000002400 */
[----:B------:R-:W-:Y:S02]  /*2b90*/  FMUL.FTZ R9, R9, c[0x0][0x320] ;  /* 0x0000c80009097a20 */ /* 0x000fe40000410000 */
[----:B------:R-:W-:Y:S01]  /*2ba0*/  HMMA.16816.F32 R16, R228, R52, R40 ;  /* 0x00000034e410723c */ /* 0x000fe20000001828 */
[----:B------:R-:W-:-:S07]  /*2bb0*/  FMUL.FTZ R11, R11, c[0x0][0x320] ;  /* 0x0000c8000b0b7a20 */ /* 0x000fce0000410000 */
[----:B------:R-:W-:Y:S01]  /*2bc0*/  HMMA.16816.F32 R12, R228, R54, R36 ;  /* 0x00000036e40c723c */ /* 0x000fe20000001824 */
[----:B------:R-:W3:Y:S01]  /*2bd0*/  MUFU.TANH R38, R8 ;  /* 0x0000000800267308 */ /* 0x000ee20000002400 */
[----:B-1----:R-:W-:-:S06]  /*2be0*/  FMUL.FTZ R2, R32, c[0x0][0x320] ;  /* 0x0000c80020027a20 */ /* 0x002fcc0000410000 */
[C---:B--2---:R-:W-:Y:S01]  /*2bf0*/  HMMA.16816.F32 R40, R232.reuse, R48, R24 ;  /* 0x00000030e828723c */ /* 0x044fe20000001818 */
[----:B------:R-:W1:Y:S07]  /*2c00*/  MUFU.TANH R39, R11 ;  /* 0x0000000b00277308 */ /* 0x000e6e0000002400 */
[C---:B------:R-:W-:Y:S01]  /*2c10*/  HMMA.16816.F32 R48, R232.reuse, R50, R20 ;  /* 0x00000032e830723c */ /* 0x040fe20000001814 */
[----:B------:R2:W1:Y:S07]  /*2c20*/  MUFU.TANH R20, R2 ;  /* 0x0000000200147308 */ /* 0x00046e0000002400 */
[C---:B----4-:R-:W-:Y:S01]  /*2c30*/  HMMA.16816.F32 R16, R232.reuse, R28, R16 ;  /* 0x0000001ce810723c */ /* 0x050fe20000001810 */
[----:B------:R4:W1:Y:S07]  /*2c40*/  MUFU.TANH R23, R9 ;  /* 0x0000000900177308 */ /* 0x00086e0000002400 */
[----:B------:R-:W-:Y:S01]  /*2c50*/  HMMA.16816.F32 R28, R232, R30, R12 ;  /* 0x0000001ee81c723c */ /* 0x000fe2000000180c */
[----:B--2---:R-:W-:-:S04]  /*2c60*/  FMUL.FTZ R2, R33, c[0x0][0x320] ;  /* 0x0000c80021027a20 */ /* 0x004fc80000410000 */
[----:B------:R4:W2:Y:S01]  /*2c70*/  MUFU.TANH R37, R2 ;  /* 0x0000000200257308 */ /* 0x0008a20000002400 */
[----:B------:R-:W-:Y:S06]  /*2c80*/  BAR.SYNC.DEFER_BLOCKING 0x0 ;  /* 0x0000000000007b1d */ /* 0x000fec0000010000 */
[----:B------:R-:W-:Y:S05]  /*2c90*/  @P0 BRA `(.L_x_164) ;  /* 0x000001f000000947 */ /* 0x000fea0003800000 */
[----:B-1-34-:R-:W-:Y:S01]  /*2ca0*/  IADD3 R2, -R77, 0x30, RZ ;  /* 0x000000304d027810 */ /* 0x01afe20007ffe1ff */
[----:B------:R-:W-:Y:S01]  /*2cb0*/  UIADD3 UR5, UR13, -0x2, URZ ;  /* 0xfffffffe0d057890 */ /* 0x000fe2000fffe03f */
[----:B------:R-:W-:Y:S02]  /*2cc0*/  IMAD.U32 R5, RZ, RZ, UR8 ;  /* 0x00000008ff057e24 */ /* 0x000fe4000f8e00ff */
[----:B------:R-:W-:Y:S01]  /*2cd0*/  ISETP.GE.AND P0, PT, R2, 0x21, PT ;  /* 0x000000210200780c */ /* 0x000fe20003f06270 */
[----:B------:R-:W-:Y:S01]  /*2ce0*/  USHF.R.S32.HI UR4, URZ, 0x1f, UR5 ;  /* 0x0000001f3f047899 */ /* 0x000fe20008011405 */
[----:B------:R-:W-:Y:S01]  /*2cf0*/  IMAD.U32 R7, RZ, RZ, UR6 ;  /* 0x00000006ff077e24 */ /* 0x000fe2000f8e00ff */
[----:B------:R-:W-:-:S02]  /*2d00*/  UIMAD UR14, UR14, UR5, URZ ;  /* 0x000000050e0e72a4 */ /* 0x000fc4000f8e023f */
[----:B------:R-:W-:Y:S02]  /*2d10*/  UIMAD.WIDE.U32 UR20, UR22, UR5, URZ ;  /* 0x00000005161472a5 */ /* 0x000fe4000f8e003f */
[----:B------:R-:W-:-:S04]  /*2d20*/  UIMAD UR4, UR4, UR22, UR14 ;  /* 0x00000016040472a4 */ /* 0x000fc8000f8e020e */
[----:B------:R-:W-:Y:S02]  /*2d30*/  UIADD3 UR4, UR21, UR4, URZ ;  /* 0x0000000415047290 */ /* 0x000fe4000fffe03f */
[----:B------:R-:W-:-:S04]  /*2d40*/  @P0 IADD3 R5, P2, P1, R80, UR20, R5 ;  /* 0x0000001450050c10 */ /* 0x000fc8000f95e005 */
[----:B------:R-:W-:Y:S02]  /*2d50*/  @P0 IADD3.X R7, R79, UR4, R7, P2, P1 ;  /* 0x000000044f070c10 */ /* 0x000fe400097e2407 */
[----:B------:R-:W-:-:S13]  /*2d60*/  ISETP.GE.AND P1, PT, R2, 0x1, PT ;  /* 0x000000010200780c */ /* 0x000fda0003f26270 */
[----:B------:R-:W-:-:S04]  /*2d70*/  @P1 IADD3 R2, P2, R80, UR20, RZ ;  /* 0x0000001450021c10 */ /* 0x000fc8000ff5e0ff */
[----:B------:R-:W-:Y:S02]  /*2d80*/  @P1 IADD3.X R6, R79, UR4, RZ, P2, !PT ;  /* 0x000000044f061c10 */ /* 0x000fe400097fe4ff */
[----:B------:R-:W-:-:S04]  /*2d90*/  @P1 LEA R8, P2, R2, c[0x0][0x1c8], 0x1 ;  /* 0x0000720002081a11 */ /* 0x000fc800078408ff */
[----:B------:R-:W-:Y:S02]  /*2da0*/  @P1 LEA.HI.X R9, R2, c[0x0][0x1cc], R6, 0x1, P2 ;  /* 0x0000730002091a11 */ /* 0x000fe400010f0c06 */
[----:B------:R-:W-:-:S04]  /*2db0*/  @P0 LEA R6, P2, R5, c[0x0][0x1c8], 0x1 ;  /* 0x0000720005060a11 */ /* 0x000fc800078408ff */
[----:B------:R-:W-:Y:S02]  /*2dc0*/  @P0 LEA.HI.X R7, R5, c[0x0][0x1cc], R7, 0x1, P2 ;  /* 0x0000730005070a11 */ /* 0x000fe400010f0c07 */
[----:B------:R-:W-:-:S13]  /*2dd0*/  LOP3.LUT P2, RZ, R89, 0x1, RZ, 0xc0, !PT ;  /* 0x0000000159ff7812 */ /* 0x000fda000784c0ff */
[----:B------:R-:W-:Y:S01]  /*2de0*/  @!PT LDS RZ, [RZ] ;  /* 0x00000000fffff984 */ /* 0x000fe20000000800 */
[----:B------:R-:W-:Y:S01]  /*2df0*/  @!PT LDS RZ, [RZ] ;  /* 0x00000000fffff984 */ /* 0x000fe20000000800 */
[----:B------:R-:W-:Y:S01]  /*2e00*/  @!PT LDS RZ, [RZ] ;  /* 0x00000000fffff984 */ /* 0x000fe20000000800 */
[----:B------:R1:W-:Y:S04]  /*2e10*/  @P1 LDGSTS.E.BYPASS.LTC128B.128 [R76+0x14080], [R8.64], !P2 ;  /* 0x14080000084c1fae */ /* 0x0003e8000d101d58 */
[----:B------:R1:W-:Y:S04]  /*2e20*/  @P1 LDGSTS.E.BYPASS.LTC128B.128 [R76+0x15880], [R8.64+0x80], !P6 ;  /* 0x15880080084c1fae */ /* 0x0003e8000f101d58 */
[----:B------:R1:W-:Y:S04]  /*2e30*/  @P1 LDGSTS.E.BYPASS.LTC128B.128 [R76+0x17080], [R8.64+0x100], !P5 ;  /* 0x17080100084c1fae */ /* 0x0003e8000e901d58 */
[----:B------:R1:W-:Y:S04]  /*2e40*/  @P1 LDGSTS.E.BYPASS.LTC128B.128 [R76+0x18880], [R8.64+0x180], !P4 ;  /* 0x18880180084c1fae */ /* 0x0003e8000e101d58 */
[----:B------:R1:W-:Y:S04]  /*2e50*/  @P0 LDGSTS.E.BYPASS.LTC128B.128 [R76+0x15080], [R6.64], !P2 ;  /* 0x15080000064c0fae */ /* 0x0003e8000d101d58 */
[----:B------:R1:W-:Y:S04]  /*2e60*/  @P0 LDGSTS.E.BYPASS.LTC128B.128 [R76+0x16880], [R6.64+0x80], !P6 ;  /* 0x16880080064c0fae */ /* 0x0003e8000f101d58 */
[----:B------:R1:W-:Y:S04]  /*2e70*/  @P0 LDGSTS.E.BYPASS.LTC128B.128 [R76+0x18080], [R6.64+0x100], !P5 ;  /* 0x18080100064c0fae */ /* 0x0003e8000e901d58 */
[----:B------:R1:W-:Y:S02]  /*2e80*/  @P0 LDGSTS.E.BYPASS.LTC128B.128 [R76+0x19880], [R6.64+0x180], !P4 ;  /* 0x19880180064c0fae */ /* 0x0003e4000e101d58 */
.L_x_164:
[----:B-1-3--:R-:W-:Y:S01]  /*2e90*/  SHF.R.S32.HI R7, RZ, 0x1f, R73 ;  /* 0x0000001fff077819 */ /* 0x00afe20000011449 */
[----:B------:R-:W-:Y:S01]  /*2ea0*/  FMUL.FTZ R5, R41, c[0x0][0x320] ;  /* 0x0000c80029057a20 */ /* 0x000fe20000410000 */
[----:B----4-:R-:W-:Y:S01]  /*2eb0*/  LOP3.LUT R2, R74, 0xffffffe0, RZ, 0xc0, !PT ;  /* 0xffffffe04a027812 */ /* 0x010fe200078ec0ff */
[----:B------:R-:W-:Y:S01]  /*2ec0*/  UISETP.NE.AND UP1, UPT, UR18, URZ, UPT ;  /* 0x0000003f1200728c */ /* 0x000fe2000bf25270 */
[----:B------:R-:W-:Y:S01]  /*2ed0*/  LEA.HI R6, R75, R85, RZ, 0x2 ;  /* 0x000000554b067211 */ /* 0x000fe200078f10ff */
[----:B------:R1:W3:Y:S01]  /*2ee0*/  MUFU.TANH R36, R5 ;  /* 0x0000000500247308 */ /* 0x0002e20000002400 */
[----:B------:R-:W-:Y:S01]  /*2ef0*/  LEA.HI R7, R7, R73, RZ, 0x3 ;  /* 0x0000004907077211 */ /* 0x000fe200078f18ff */
[----:B------:R-:W-:Y:S01]  /*2f00*/  IMAD.IADD R2, R85, 0x1, -R2 ;  /* 0x0000000155027824 */ /* 0x000fe200078e0a02 */
[----:B------:R-:W-:Y:S01]  /*2f10*/  LOP3.LUT R6, R6, 0xfffffffc, RZ, 0xc0, !PT ;  /* 0xfffffffc06067812 */ /* 0x000fe200078ec0ff */
[----:B------:R-:W-:Y:S01]  /*2f20*/  UISETP.NE.AND UP0, UPT, UR17, URZ, UPT ;  /* 0x0000003f1100728c */ /* 0x000fe2000bf05270 */
[----:B------:R-:W-:Y:S01]  /*2f30*/  LOP3.LUT R8, R7, 0xffffff8, RZ, 0xc0, !PT ;  /* 0x0ffffff807087812 */ /* 0x000fe200078ec0ff */
[----:B------:R-:W-:Y:S01]  /*2f40*/  FMUL.FTZ R7, R48, c[0x0][0x320] ;  /* 0x0000c80030077a20 */ /* 0x000fe20000410000 */
[----:B------:R-:W-:Y:S01]  /*2f50*/  SHF.R.S32.HI R10, RZ, 0x1f, R2 ;  /* 0x0000001fff0a7819 */ /* 0x000fe20000011402 */
[----:B------:R-:W-:Y:S01]  /*2f60*/  ULDC UR7, c[0x0][0x324] ;  /* 0x0000c90000077ab9 */ /* 0x000fe20000000800 */
[----:B------:R-:W-:Y:S01]  /*2f70*/  PLOP3.LUT P1, PT, PT, PT, UP1, 0x80, 0x0 ;  /* 0x000000000000781c */ /* 0x000fe20003f2f018 */
[----:B------:R-:W-:Y:S01]  /*2f80*/  IMAD.IADD R9, R73, 0x1, -R8 ;  /* 0x0000000149097824 */ /* 0x000fe200078e0a08 */
[----:B------:R4:W2:Y:S01]  /*2f90*/  MUFU.TANH R22, R7 ;  /* 0x0000000700167308 */ /* 0x0008a20000002400 */
[----:B------:R-:W-:Y:S01]  /*2fa0*/  PLOP3.LUT P0, PT, PT, PT, UP1, 0x80, 0x0 ;  /* 0x000000000000781c */ /* 0x000fe20003f0f018 */
[----:B------:R-:W-:Y:S01]  /*2fb0*/  ULOP3.LUT UR7, URZ, UR7, URZ, 0x33, !UPT ;  /* 0x000000073f077292 */ /* 0x000fe2000f8e333f */
[----:B------:R-:W0:Y:S01]  /*2fc0*/  LDGDEPBAR ;  /* 0x00000000000079af */ /* 0x000e220000000000 */
[----:B-1----:R-:W-:Y:S01]  /*2fd0*/  IMAD.IADD R5, R85, 0x1, -R6 ;  /* 0x0000000155057824 */ /* 0x002fe200078e0a06 */
[----:B------:R-:W-:Y:S01]  /*2fe0*/  LEA.HI R6, R10, R2, RZ, 0x2 ;  /* 0x000000020a067211 */ /* 0x000fe200078f10ff */
[----:B------:R-:W-:-:S03]  /*2ff0*/  FMUL.FTZ R10, R49, c[0x0][0x320] ;  /* 0x0000c800310a7a20 */ /* 0x000fc60000410000 */
[----:B------:R-:W-:Y:S01]  /*3000*/  LEA.HI R8, R5, R5, RZ, 0x1 ;  /* 0x0000000505087211 */ /* 0x000fe200078f08ff */
[----:B------:R-:W1:Y:S03]  /*3010*/  MUFU.TANH R21, R10 ;  /* 0x0000000a00157308 */ /* 0x000e660000002400 */
[----:B------:R-:W-:Y:S02]  /*3020*/  LOP3.LUT R8, R8, 0x1ffffffe, RZ, 0xc0, !PT ;  /* 0x1ffffffe08087812 */ /* 0x000fe400078ec0ff */
[----:B----4-:R-:W-:-:S03]  /*3030*/  LEA.HI.SX32 R7, R6, UR16, 0x1e ;  /* 0x0000001006077c11 */ /* 0x010fc6000f8ff2ff */
[----:B------:R-:W-:Y:S02]  /*3040*/  IMAD.IADD R5, R5, 0x1, -R8 ;  /* 0x0000000105057824 */ /* 0x000fe400078e0a08 */
[----:B------:R-:W-:-:S04]  /*3050*/  IMAD R7, R9, 0x10, R7 ;  /* 0x0000001009077824 */ /* 0x000fc800078e0207 */
[----:B------:R-:W-:Y:S02]  /*3060*/  IMAD R11, R5, 0x8, R7 ;  /* 0x00000008050b7824 */ /* 0x000fe400078e0207 */
[----:B------:R-:W-:Y:S02]  /*3070*/  FMUL.FTZ R5, R17, c[0x0][0x320] ;  /* 0x0000c80011057a20 */ /* 0x000fe40000410000 */
[----:B------:R-:W-:Y:S01]  /*3080*/  @P1 IMAD.HI.U32 R8, R11, c[0x0][0x2c8], RZ ;  /* 0x0000b2000b081a27 */ /* 0x000fe200078e00ff */
[----:B------:R4:W-:Y:S01]  /*3090*/  STL [R1+0x84], R11 ;  /* 0x0000840b01007387 */ /* 0x0009e20000100800 */
[----:B------:R5:W1:Y:S02]  /*30a0*/  MUFU.TANH R27, R5 ;  /* 0x00000005001b7308 */ /* 0x000a640000002400 */
[----:B------:R-:W-:Y:S01]  /*30b0*/  IMAD.MOV.U32 R7, RZ, RZ, R11 ;  /* 0x000000ffff077224 */ /* 0x000fe200078e000b */
[----:B------:R-:W-:Y:S01]  /*30c0*/  @P0 SHF.R.U32.HI R7, RZ, c[0x0][0x2cc], R8 ;  /* 0x0000b300ff070a19 */ /* 0x000fe20000011608 */
[----:B------:R-:W-:Y:S01]  /*30d0*/  FMUL.FTZ R8, R29, c[0x0][0x320] ;  /* 0x0000c8001d087a20 */ /* 0x000fe20000410000 */
[----:B------:R-:W-:-:S03]  /*30e0*/  PLOP3.LUT P0, PT, PT, PT, UP0, 0x40, 0x0 ;  /* 0x000000000000781c */ /* 0x000fc60003f0e808 */
[----:B------:R-:W1:Y:S01]  /*30f0*/  MUFU.TANH R25, R8 ;  /* 0x0000000800197308 */ /* 0x000e620000002400 */
[----:B-----5:R-:W-:-:S07]  /*3100*/  FMUL.FTZ R5, R28, c[0x0][0x320] ;  /* 0x0000c8001c057a20 */ /* 0x020fce0000410000 */
[----:B------:R5:W1:Y:S02]  /*3110*/  MUFU.TANH R26, R5 ;  /* 0x00000005001a7308 */ /* 0x000a640000002400 */
[----:B-----5:R-:W-:Y:S02]  /*3120*/  LOP3.LUT R5, R6, 0x7ffffffc, RZ, 0xc0, !PT ;  /* 0x7ffffffc06057812 */ /* 0x020fe400078ec0ff */
[----:B------:R-:W5:Y:S03]  /*3130*/  SHFL.IDX PT, R6, R7, RZ, 0x1c1f ;  /* 0x001c1fff07067589 */ /* 0x000f6600000e0000 */
[----:B------:R-:W-:Y:S02]  /*3140*/  IMAD.IADD R8, R2, 0x1, -R5 ;  /* 0x0000000102087824 */ /* 0x000fe400078e0a05 */
[----:B------:R-:W-:Y:S02]  /*3150*/  IMAD.U32 R2, RZ, RZ, UR9 ;  /* 0x00000009ff027e24 */ /* 0x000fe4000f8e00ff */
[----:B----4-:R-:W-:-:S02]  /*3160*/  IMAD.SHL.U32 R11, R8, 0x2, RZ ;  /* 0x00000002080b7824 */ /* 0x010fc400078e00ff */
[----:B------:R-:W-:-:S03]  /*3170*/  FMUL.FTZ R5, R40, c[0x0][0x320] ;  /* 0x0000c80028057a20 */ /* 0x000fc60000410000 */
[C---:B------:R-:W-:Y:S01]  /*3180*/  IADD3 R2, -R11.reuse, 0x1, R2 ;  /* 0x000000010b027810 */ /* 0x040fe20007ffe102 */
[----:B------:R4:W1:Y:S01]  /*3190*/  MUFU.TANH R13, R5 ;  /* 0x00000005000d7308 */ /* 0x0008620000002400 */
[----:B------:R-:W-:Y:S01]  /*31a0*/  IADD3 R9, -R11, c[0x0][0x1d0], R72 ;  /* 0x000074000b097a10 */ /* 0x000fe20007ffe148 */
[----:B------:R1:W-:Y:S01]  /*31b0*/  STL [R1+0x7c], R11 ;  /* 0x00007c0b01007387 */ /* 0x0003e20000100800 */
[----:B------:R-:W-:-:S04]  /*31c0*/  IADD3 R2, R2, -c[0x0][0x168], RZ ;  /* 0x80005a0002027a10 */ /* 0x000fc80007ffe0ff */
[C---:B------:R-:W-:Y:S02]  /*31d0*/  IADD3 R8, R2.reuse, c[0x0][0x328], RZ ;  /* 0x0000ca0002087a10 */ /* 0x040fe40007ffe0ff */
[----:B------:R-:W-:-:S05]  /*31e0*/  IADD3 R10, R2, UR7, RZ ;  /* 0x00000007020a7c10 */ /* 0x000fca000fffe0ff */
[----:B-----5:R-:W-:Y:S02]  /*31f0*/  IMAD.IADD R2, R10, 0x1, R6 ;  /* 0x000000010a027824 */ /* 0x020fe400078e0206 */
[----:B----4-:R-:W-:-:S04]  /*3200*/  FMUL.FTZ R5, R16, c[0x0][0x320] ;  /* 0x0000c80010057a20 */ /* 0x010fc80000410000 */
[----:B------:R4:W2:Y:S01]  /*3210*/  MUFU.TANH R15, R5 ;  /* 0x00000005000f7308 */ /* 0x0008a20000002400 */
[----:B-1----:R-:W-:Y:S01]  /*3220*/  IADD3 R11, -R11, UR10, RZ ;  /* 0x0000000a0b0b7c10 */ /* 0x002fe2000fffe1ff */
[----:B----4-:R-:W-:-:S05]  /*3230*/  IMAD.IADD R5, R8, 0x1, R6 ;  /* 0x0000000108057824 */ /* 0x010fca00078e0206 */
[----:B------:R-:W-:Y:S01]  /*3240*/  IMNMX R5, R5, R9, PT ;  /* 0x0000000905057217 */ /* 0x000fe20003800200 */
[----:B------:R-:W-:Y:S05]  /*3250*/  @P0 BRA `(.L_x_165) ;  /* 0x0000015000000947 */ /* 0x000fea0003800000 */
[----:B--23--:R-:W-:Y:S01]  /*3260*/  IADD3 R6, R6, c[0x0][0x1d0], RZ ;  /* 0x0000740006067a10 */ /* 0x00cfe20007ffe0ff */
[----:B------:R-:W-:Y:S03]  /*3270*/  BSSY B0, `(.L_x_166) ;  /* 0x000000f000007945 */ /* 0x000fe60003800000 */
[----:B------:R-:W-:-:S04]  /*3280*/  IADD3 R6, R6, -c[0x0][0x168], RZ ;  /* 0x80005a0006067a10 */ /* 0x000fc80007ffe0ff */
[----:B------:R-:W-:-:S13]  /*3290*/  ISETP.GT.AND P0, PT, R6, -0x1, PT ;  /* 0xffffffff0600780c */ /* 0x000fda0003f04270 */
[----:B------:R-:W-:Y:S05]  /*32a0*/  @P0 BRA `(.L_x_167) ;  /* 0x0000007000000947 */ /* 0x000fea0003800000 */
[----:B------:R-:W-:Y:S01]  /*32b0*/  IMAD.MOV.U32 R12, RZ, RZ, c[0x0][0x32c] ;  /* 0x0000cb00ff0c7624 */ /* 0x000fe200078e00ff */
[----:B------:R-:W-:-:S04]  /*32c0*/  LOP3.LUT R6, RZ, R6, RZ, 0x33, !PT ;  /* 0x00000006ff067212 */ /* 0x000fc800078e33ff */
[----:B------:R-:W-:-:S13]  /*32d0*/  ISETP.NE.AND P0, PT, R12, 0x1, PT ;  /* 0x000000010c00780c */ /* 0x000fda0003f05270 */
[----:B------:R-:W-:-:S05]  /*32e0*/  @P0 IMAD.HI.U32 R12, R6, c[0x0][0x330], RZ ;  /* 0x0000cc00060c0a27 */ /* 0x000fca00078e00ff */
[----:B------:R-:W-:-:S04]  /*32f0*/  @P0 SHF.R.U32.HI R6, RZ, c[0x0][0x334], R12 ;  /* 0x0000cd00ff060a19 */ /* 0x000fc8000001160c */
[----:B------:R-:W-:Y:S01]  /*3300*/  LOP3.LUT R6, RZ, R6, RZ, 0x33, !PT ;  /* 0x00000006ff067212 */ /* 0x000fe200078e33ff */
[----:B------:R-:W-:Y:S05]  /*3310*/  BRA `(.L_x_168) ;  /* 0x0000004000007947 */ /* 0x000fea0003800000 */
.L_x_167:
[----:B------:R-:W-:-:S04]  /*3320*/  MOV R12, c[0x0][0x32c] ;  /* 0x0000cb00000c7a02 */ /* 0x000fc80000000f00 */
[----:B------:R-:W-:-:S13]  /*3330*/  ISETP.NE.AND P0, PT, R12, 0x1, PT ;  /* 0x000000010c00780c */ /* 0x000fda0003f05270 */
[----:B------:R-:W-:-:S05]  /*3340*/  @P0 IMAD.HI.U32 R12, R6, c[0x0][0x330], RZ ;  /* 0x0000cc00060c0a27 */ /* 0x000fca00078e00ff */
[----:B------:R-:W-:Y:S02]  /*3350*/  @P0 SHF.R.U32.HI R6, RZ, c[0x0][0x334], R12 ;  /* 0x0000cd00ff060a19 */ /* 0x000fe4000001160c */
.L_x_168:
[----:B------:R-:W-:Y:S05]  /*3360*/  BSYNC B0 ;  /* 0x0000000000007941 */ /* 0x000fea0003800000 */
.L_x_166:
[----:B------:R-:W-:-:S05]  /*3370*/  IMAD R6, R6, c[0x0][0x32c], R11 ;  /* 0x0000cb0006067a24 */ /* 0x000fca00078e020b */
[----:B------:R-:W-:Y:S02]  /*3380*/  IADD3 R12, R6, c[0x0][0x32c], RZ ;  /* 0x0000cb00060c7a10 */ /* 0x000fe40007ffe0ff */
[----:B------:R-:W-:Y:S02]  /*3390*/  IMNMX R2, R2, R6, !PT ;  /* 0x0000000602027217 */ /* 0x000fe40007800200 */
[----:B------:R-:W-:Y:S02]  /*33a0*/  IMNMX R5, R5, R12, PT ;  /* 0x0000000c05057217 */ /* 0x000fe40003800200 */
.L_x_165:
[----:B--23--:R-:W-:Y:S01]  /*33b0*/  UISETP.GE.AND UP1, UPT, UR10, 0x1, UPT ;  /* 0x000000010a00788c */ /* 0x00cfe2000bf26270 */
[----:B------:R-:W-:Y:S01]  /*33c0*/  FMUL.FTZ R6, R51, c[0x0][0x320] ;  /* 0x0000c80033067a20 */ /* 0x000fe20000410000 */
[----:B------:R-:W-:Y:S01]  /*33d0*/  UISETP.GE.AND UP0, UPT, UR10, 0x2, UPT ;  /* 0x000000020a00788c */ /* 0x000fe2000bf06270 */
[----:B------:R-:W-:Y:S01]  /*33e0*/  FMUL.FTZ R12, R35, c[0x0][0x320] ;  /* 0x0000c800230c7a20 */ /* 0x000fe20000410000 */
[----:B------:R-:W-:Y:S01]  /*33f0*/  UP2UR UR14, UPR, URZ, 0x2 ;  /* 0x000000023f0e7883 */ /* 0x000fe20008000000 */
[----:B------:R1:W2:Y:S01]  /*3400*/  MUFU.TANH R33, R6 ;  /* 0x0000000600217308 */ /* 0x0002a20000002400 */
[----:B------:R-:W-:Y:S01]  /*3410*/  PLOP3.LUT P1, PT, PT, PT, UP1, 0x40, 0x0 ;  /* 0x000000000000781c */ /* 0x000fe20003f2e818 */
[----:B------:R-:W-:Y:S01]  /*3420*/  UP2UR UR11, UPR, URZ, 0x1 ;  /* 0x000000013f0b7883 */ /* 0x000fe20008000000 */
[----:B------:R-:W-:Y:S01]  /*3430*/  PLOP3.LUT P0, PT, PT, PT, UP0, 0x40, 0x0 ;  /* 0x000000000000781c */ /* 0x000fe20003f0e808 */
[----:B------:R-:W-:Y:S01]  /*3440*/  UISETP.GE.AND UP1, UPT, UR10, 0x9, UPT ;  /* 0x000000090a00788c */ /* 0x000fe2000bf26270 */
[C---:B------:R-:W-:Y:S01]  /*3450*/  ISETP.GT.AND P1, PT, R2.reuse, RZ, P1 ;  /* 0x000000ff0200720c */ /* 0x040fe20000f24270 */
[----:B------:R-:W-:Y:S01]  /*3460*/  UISETP.GE.AND UP0, UPT, UR10, 0xa, UPT ;  /* 0x0000000a0a00788c */ /* 0x000fe2000bf06270 */
[----:B------:R-:W-:Y:S01]  /*3470*/  ISETP.GT.AND P0, PT, R2, 0x1, P0 ;  /* 0x000000010200780c */ /* 0x000fe20000704270 */
[----:B------:R-:W-:Y:S01]  /*3480*/  UISETP.GE.AND UP6, UPT, UR10, 0x12, UPT ;  /* 0x000000120a00788c */ /* 0x000fe2000bfc6270 */
[C---:B------:R-:W-:Y:S01]  /*3490*/  ISETP.LT.OR P1, PT, R5.reuse, 0x1, P1 ;  /* 0x000000010500780c */ /* 0x040fe20000f21670 */
[----:B------:R-:W-:Y:S01]  /*34a0*/  UP2UR UR5, UPR, URZ, 0x1 ;  /* 0x000000013f057883 */ /* 0x000fe20008000000 */
[----:B------:R-:W-:Y:S01]  /*34b0*/  ISETP.LT.OR P0, PT, R5, 0x2, P0 ;  /* 0x000000020500780c */ /* 0x000fe20000701670 */
[----:B------:R-:W-:Y:S01]  /*34c0*/  UISETP.GE.AND UP5, UPT, UR10, 0x19, UPT ;  /* 0x000000190a00788c */ /* 0x000fe2000bfa6270 */
[----:B------:R-:W-:Y:S01]  /*34d0*/  FSEL R14, R38, -INF , !P1 ;  /* 0xff800000260e7808 */ /* 0x000fe20004800000 */
[----:B------:R-:W-:Y:S01]  /*34e0*/  UISETP.GE.AND UP4, UPT, UR10, 0x1a, UPT ;  /* 0x0000001a0a00788c */ /* 0x000fe2000bf86270 */
[----:B------:R-:W-:Y:S01]  /*34f0*/  PLOP3.LUT P1, PT, PT, PT, UP1, 0x40, 0x0 ;  /* 0x000000000000781c */ /* 0x000fe20003f2e818 */
[----:B-1----:R-:W-:Y:S01]  /*3500*/  FMUL.FTZ R6, R34, c[0x0][0x320] ;  /* 0x0000c80022067a20 */ /* 0x002fe20000410000 */
[----:B------:R-:W-:Y:S01]  /*3510*/  FSEL R16, R23, -INF , !P0 ;  /* 0xff80000017107808 */ /* 0x000fe20004000000 */
[----:B------:R-:W-:Y:S01]  /*3520*/  UISETP.GE.AND UP3, UPT, UR10, 0x21, UPT ;  /* 0x000000210a00788c */ /* 0x000fe2000bf66270 */
[----:B------:R-:W-:Y:S01]  /*3530*/  PLOP3.LUT P0, PT, PT, PT, UP0, 0x40, 0x0 ;  /* 0x000000000000781c */ /* 0x000fe20003f0e808 */
[----:B------:R1:W3:Y:S01]  /*3540*/  MUFU.TANH R24, R6 ;  /* 0x0000000600187308 */ /* 0x0002e20000002400 */
[C---:B------:R-:W-:Y:S01]  /*3550*/  ISETP.GT.AND P1, PT, R2.reuse, 0x8, P1 ;  /* 0x000000080200780c */ /* 0x040fe20000f24270 */
[----:B------:R-:W-:Y:S01]  /*3560*/  UISETP.GE.AND UP0, UPT, UR10, 0x11, UPT ;  /* 0x000000110a00788c */ /* 0x000fe2000bf06270 */
[----:B------:R-:W-:Y:S01]  /*3570*/  ISETP.GT.AND P0, PT, R2, 0x9, P0 ;  /* 0x000000090200780c */ /* 0x000fe20000704270 */
[----:B------:R-:W-:Y:S01]  /*3580*/  UISETP.GE.AND UP2, UPT, UR10, 0x22, UPT ;  /* 0x000000220a00788c */ /* 0x000fe2000bf46270 */
[C---:B------:R-:W-:Y:S01]  /*3590*/  ISETP.LT.OR P1, PT, R5.reuse, 0x9, P1 ;  /* 0x000000090500780c */ /* 0x040fe20000f21670 */
[----:B------:R-:W-:Y:S01]  /*35a0*/  UP2UR UR9, UPR, URZ, 0x2 ;  /* 0x000000023f097883 */ /* 0x000fe20008000000 */
[----:B------:R-:W-:Y:S01]  /*35b0*/  ISETP.LT.OR P0, PT, R5, 0xa, P0 ;  /* 0x0000000a0500780c */ /* 0x000fe20000701670 */
[----:B------:R-:W-:Y:S01]  /*35c0*/  UP2UR UR4, UPR, URZ, 0x1 ;  /* 0x000000013f047883 */ /* 0x000fe20008000000 */
[----:B------:R-:W-:Y:S01]  /*35d0*/  FSEL R20, R20, -INF , !P1 ;  /* 0xff80000014147808 */ /* 0x000fe20004800000 */
[----:B------:R-:W-:Y:S01]  /*35e0*/  UISETP.GE.AND UP1, UPT, UR10, 0x29, UPT ;  /* 0x000000290a00788c */ /* 0x000fe2000bf26270 */
[----:B------:R-:W-:Y:S01]  /*35f0*/  PLOP3.LUT P1, PT, PT, PT, UP0, 0x40, 0x0 ;  /* 0x000000000000781c */ /* 0x000fe20003f2e808 */
[----:B------:R-:W-:Y:S01]  /*3600*/  UISETP.GE.AND UP0, UPT, UR10, 0x2a, UPT ;  /* 0x0000002a0a00788c */ /* 0x000fe2000bf06270 */
[----:B------:R-:W4:Y:S01]  /*3610*/  MUFU.TANH R12, R12 ;  /* 0x0000000c000c7308 */ /* 0x000f220000002400 */
[----:B------:R-:W-:Y:S01]  /*3620*/  UP2UR UR19, UPR, URZ, 0x40 ;  /* 0x000000403f137883 */ /* 0x000fe20008000000 */
[----:B------:R-:W-:Y:S01]  /*3630*/  ISETP.GT.AND P1, PT, R2, 0x10, P1 ;  /* 0x000000100200780c */ /* 0x000fe20000f24270 */
[----:B-1----:R-:W-:-:S03]  /*3640*/  FMUL.FTZ R6, R18, c[0x0][0x320] ;  /* 0x0000c80012067a20 */ /* 0x002fc60000410000 */
[----:B------:R-:W-:Y:S02]  /*3650*/  ISETP.LT.OR P1, PT, R5, 0x11, P1 ;  /* 0x000000110500780c */ /* 0x000fe40000f21670 */
[----:B------:R1:W1:Y:S02]  /*3660*/  MUFU.TANH R34, R6 ;  /* 0x0000000600227308 */ /* 0x0002640000002400 */
[----:B------:R-:W-:Y:S01]  /*3670*/  FSEL R18, R13, -INF , !P1 ;  /* 0xff8000000d127808 */ /* 0x000fe20004800000 */
[----:B------:R-:W-:Y:S01]  /*3680*/  FMUL.FTZ R13, R31, c[0x0][0x320] ;  /* 0x0000c8001f0d7a20 */ /* 0x000fe20000410000 */
[----:B------:R-:W-:-:S04]  /*3690*/  PLOP3.LUT P1, PT, PT, PT, UP5, 0x40, 0x0 ;  /* 0x000000000000781c */ /* 0x000fc80003f2e858 */
[----:B------:R-:W-:Y:S01]  /*36a0*/  ISETP.GT.AND P1, PT, R2, 0x18, P1 ;  /* 0x000000180200780c */ /* 0x000fe20000f24270 */
[----:B------:R-:W2:Y:S03]  /*36b0*/  MUFU.TANH R29, R13 ;  /* 0x0000000d001d7308 */ /* 0x000ea60000002400 */
[----:B------:R-:W-:Y:S01]  /*36c0*/  ISETP.LT.OR P1, PT, R5, 0x19, P1 ;  /* 0x000000190500780c */ /* 0x000fe20000f21670 */
[----:B-1----:R-:W-:Y:S01]  /*36d0*/  FMUL.FTZ R6, R19, c[0x0][0x320] ;  /* 0x0000c80013067a20 */ /* 0x002fe20000410000 */
[----:B------:R-:W-:Y:S02]  /*36e0*/  FSEL R19, R37, -INF , !P0 ;  /* 0xff80000025137808 */ /* 0x000fe40004000000 */
[----:B------:R-:W-:Y:S01]  /*36f0*/  PLOP3.LUT P0, PT, PT, PT, UP6, 0x40, 0x0 ;  /* 0x000000000000781c */ /* 0x000fe20003f0e868 */
[----:B------:R1:W1:Y:S01]  /*3700*/  MUFU.TANH R32, R6 ;  /* 0x0000000600207308 */ /* 0x0002620000002400 */
[----:B------:R-:W-:Y:S01]  /*3710*/  FSEL R22, R22, -INF , !P1 ;  /* 0xff80000016167808 */ /* 0x000fe20004800000 */
[----:B------:R-:W-:Y:S01]  /*3720*/  UISETP.NE.AND UP6, UPT, UR17, URZ, UPT ;  /* 0x0000003f1100728c */ /* 0x000fe2000bfc5270 */
[----:B------:R-:W-:-:S02]  /*3730*/  ISETP.GT.AND P0, PT, R2, 0x11, P0 ;  /* 0x000000110200780c */ /* 0x000fc40000704270 */
[----:B------:R-:W-:Y:S02]  /*3740*/  PLOP3.LUT P1, PT, PT, PT, UP3, 0x40, 0x0 ;  /* 0x000000000000781c */ /* 0x000fe40003f2e838 */
[C---:B------:R-:W-:Y:S02]  /*3750*/  ISETP.LT.OR P0, PT, R5.reuse, 0x12, P0 ;  /* 0x000000120500780c */ /* 0x040fe40000701670 */
[----:B------:R-:W-:Y:S02]  /*3760*/  ISETP.GT.AND P1, PT, R2, 0x20, P1 ;  /* 0x000000200200780c */ /* 0x000fe40000f24270 */
[----:B------:R-:W-:Y:S02]  /*3770*/  FSEL R17, R36, -INF , !P0 ;  /* 0xff80000024117808 */ /* 0x000fe40004000000 */
[----:B------:R-:W-:Y:S02]  /*3780*/  PLOP3.LUT P0, PT, PT, PT, UP4, 0x40, 0x0 ;  /* 0x000000000000781c */ /* 0x000fe40003f0e848 */
[----:B------:R-:W-:Y:S01]  /*3790*/  ISETP.LT.OR P1, PT, R5, 0x21, P1 ;  /* 0x000000210500780c */ /* 0x000fe20000f21670 */
[----:B-1----:R-:W-:Y:S01]  /*37a0*/  FMUL.FTZ R6, R42, c[0x0][0x320] ;  /* 0x0000c8002a067a20 */ /* 0x002fe20000410000 */
[----:B------:R-:W-:-:S02]  /*37b0*/  ISETP.GT.AND P0, PT, R2, 0x19, P0 ;  /* 0x000000190200780c */ /* 0x000fc40000704270 */
[----:B------:R-:W-:Y:S01]  /*37c0*/  FSEL R96, R15, -INF , !P1 ;  /* 0xff8000000f607808 */ /* 0x000fe20004800000 */
[----:B------:R1:W1:Y:S01]  /*37d0*/  MUFU.TANH R23, R6 ;  /* 0x0000000600177308 */ /* 0x0002620000002400 */
[----:B------:R-:W-:Y:S02]  /*37e0*/  ISETP.LT.OR P0, PT, R5, 0x1a, P0 ;  /* 0x0000001a0500780c */ /* 0x000fe40000701670 */
[----:B------:R-:W-:Y:S02]  /*37f0*/  PLOP3.LUT P1, PT, PT, PT, UP1, 0x40, 0x0 ;  /* 0x000000000000781c */ /* 0x000fe40003f2e818 */
[----:B------:R-:W-:Y:S02]  /*3800*/  FSEL R21, R21, -INF , !P0 ;  /* 0xff80000015157808 */ /* 0x000fe40004000000 */
[----:B------:R-:W-:Y:S02]  /*3810*/  PLOP3.LUT P0, PT, PT, PT, UP2, 0x40, 0x0 ;  /* 0x000000000000781c */ /* 0x000fe40003f0e828 */
[----:B------:R-:W-:-:S02]  /*3820*/  ISETP.GT.AND P1, PT, R2, 0x28, P1 ;  /* 0x000000280200780c */ /* 0x000fc40000f24270 */
[----:B------:R-:W-:Y:S02]  /*3830*/  ISETP.GT.AND P0, PT, R2, 0x21, P0 ;  /* 0x000000210200780c */ /* 0x000fe40000704270 */
[C---:B------:R-:W-:Y:S02]  /*3840*/  ISETP.LT.OR P2, PT, R5.reuse, 0x29, P1 ;  /* 0x000000290500780c */ /* 0x040fe40000f41670 */
[----:B------:R-:W-:Y:S01]  /*3850*/  ISETP.LT.OR P0, PT, R5, 0x22, P0 ;  /* 0x000000220500780c */ /* 0x000fe20000701670 */
[----:B-1----:R-:W-:Y:S01]  /*3860*/  FMUL.FTZ R6, R43, c[0x0][0x320] ;  /* 0x0000c8002b067a20 */ /* 0x002fe20000410000 */
[----:B------:R-:W-:Y:S02]  /*3870*/  FSEL R94, R26, -INF , !P2 ;  /* 0xff8000001a5e7808 */ /* 0x000fe40005000000 */
[----:B------:R-:W-:Y:S01]  /*3880*/  FSEL R95, R27, -INF , !P0 ;  /* 0xff8000001b5f7808 */ /* 0x000fe20004000000 */
[----:B------:R1:W1:Y:S01]  /*3890*/  MUFU.TANH R28, R6 ;  /* 0x00000006001c7308 */ /* 0x0002620000002400 */
[----:B------:R-:W-:-:S04]  /*38a0*/  PLOP3.LUT P0, PT, PT, PT, UP0, 0x40, 0x0 ;  /* 0x000000000000781c */ /* 0x000fc80003f0e808 */
[----:B------:R-:W-:Y:S01]  /*38b0*/  ISETP.GT.AND P0, PT, R2, 0x29, P0 ;  /* 0x000000290200780c */ /* 0x000fe20000704270 */
[----:B------:R-:W-:-:S03]  /*38c0*/  FMUL.FTZ R2, R50, c[0x0][0x320] ;  /* 0x0000c80032027a20 */ /* 0x000fc60000410000 */
[----:B------:R-:W-:Y:S01]  /*38d0*/  ISETP.LT.OR P1, PT, R5, 0x2a, P0 ;  /* 0x0000002a0500780c */ /* 0x000fe20000721670 */
[----:B------:R-:W2:Y:S01]  /*38e0*/  MUFU.TANH R13, R2 ;  /* 0x00000002000d7308 */ /* 0x000ea20000002400 */
[----:B------:R-:W-:Y:S01]  /*38f0*/  PLOP3.LUT P0, PT, PT, PT, UP6, 0x40, 0x0 ;  /* 0x000000000000781c */ /* 0x000fe20003f0e868 */
[----:B------:R-:W-:Y:S01]  /*3900*/  UISETP.NE.AND UP6, UPT, UR19, URZ, UPT ;  /* 0x0000003f1300728c */ /* 0x000fe2000bfc5270 */
[----:B------:R-:W-:Y:S01]  /*3910*/  FSEL R93, R25, -INF , !P1 ;  /* 0xff800000195d7808 */ /* 0x000fe20004800000 */
[----:B-1----:R-:W-:-:S04]  /*3920*/  FMUL.FTZ R6, R30, c[0x0][0x320] ;  /* 0x0000c8001e067a20 */ /* 0x002fc80000410000 */
[----:B------:R1:W1:Y:S02]  /*3930*/  MUFU.TANH R30, R6 ;  /* 0x00000006001e7308 */ /* 0x0002640000002400 */
[----:B-1----:R-:W1:Y:S02]  /*3940*/  SHFL.IDX PT, R6, R7, 0x1, 0x1c1f ;  /* 0x003c1f0007067f89 */ /* 0x002e6400000e0000 */
[--C-:B-1----:R-:W-:Y:S02]  /*3950*/  IMAD.IADD R5, R8, 0x1, R6.reuse ;  /* 0x0000000108057824 */ /* 0x102fe400078e0206 */
[----:B------:R-:W-:-:S03]  /*3960*/  IMAD.IADD R2, R10, 0x1, R6 ;  /* 0x000000010a027824 */ /* 0x000fc600078e0206 */
[----:B------:R-:W-:Y:S01]  /*3970*/  IMNMX R5, R5, R9, PT ;  /* 0x0000000905057217 */ /* 0x000fe20003800200 */
[----:B------:R-:W-:Y:S05]  /*3980*/  @P0 BRA `(.L_x_169) ;  /* 0x0000015000000947 */ /* 0x000fea0003800000 */
[----:B--234-:R-:W-:Y:S01]  /*3990*/  IADD3 R6, R6, c[0x0][0x1d0], RZ ;  /* 0x0000740006067a10 */ /* 0x01cfe20007ffe0ff */
        /* <DEDUP_REMOVED lines=11> */
.L_x_171:
[----:B------:R-:W-:-:S04]  /*3a50*/  MOV R7, c[0x0][0x32c] ;  /* 0x0000cb0000077a02 */ /* 0x000fc80000000f00 */
[----:B------:R-:W-:-:S13]  /*3a60*/  ISETP.NE.AND P0, PT, R7, 0x1, PT ;  /* 0x000000010700780c */ /* 0x000fda0003f05270 */
[----:B------:R-:W-:-:S05]  /*3a70*/  @P0 IMAD.HI.U32 R7, R6, c[0x0][0x330], RZ ;  /* 0x0000cc0006070a27 */ /* 0x000fca00078e00ff */
[----:B------:R-:W-:Y:S02]  /*3a80*/  @P0 SHF.R.U32.HI R6, RZ, c[0x0][0x334], R7 ;  /* 0x0000cd00ff060a19 */ /* 0x000fe40000011607 */
.L_x_172:
[----:B------:R-:W-:Y:S05]  /*3a90*/  BSYNC B0 ;  /* 0x0000000000007941 */ /* 0x000fea0003800000 */
.L_x_170:
[----:B------:R-:W-:-:S05]  /*3aa0*/  IMAD R6, R6, c[0x0][0x32c], R11 ;  /* 0x0000cb0006067a24 */ /* 0x000fca00078e020b */
[----:B------:R-:W-:Y:S02]  /*3ab0*/  IADD3 R7, R6, c[0x0][0x32c], RZ ;  /* 0x0000cb0006077a10 */ /* 0x000fe40007ffe0ff */
[----:B------:R-:W-:Y:S02]  /*3ac0*/  IMNMX R2, R2, R6, !PT ;  /* 0x0000000602027217 */ /* 0x000fe40007800200 */
[----:B------:R-:W-:Y:S02]  /*3ad0*/  IMNMX R5, R5, R7, PT ;  /* 0x0000000705057217 */ /* 0x000fe40003800200 */
.L_x_169:
[----:B--234-:R-:W-:Y:S01]  /*3ae0*/  UP2UR UR10, UPR, URZ, 0x10 ;  /* 0x000000103f0a7883 */ /* 0x01cfe20008000000 */
[----:B------:R-:W-:Y:S01]  /*3af0*/  FMNMX.FTZ R133, R14, R16, !PT ;  /* 0x000000100e857209 */ /* 0x000fe20007810000 */
[----:B------:R-:W-:Y:S01]  /*3b00*/  UISETP.NE.AND UP4, UPT, UR14, URZ, UPT ;  /* 0x0000003f0e00728c */ /* 0x000fe2000bf85270 */
[----:B------:R-:W-:Y:S01]  /*3b10*/  IMAD.SHL.U32 R236, R3, 0x2, RZ ;  /* 0x0000000203ec7824 */ /* 0x000fe200078e00ff */
[----:B------:R-:W-:Y:S01]  /*3b20*/  UP2UR UR14, UPR, URZ, 0x8 ;  /* 0x000000083f0e7883 */ /* 0x000fe20008000000 */
[----:B------:R-:W-:Y:S01]  /*3b30*/  FMNMX.FTZ R133, R20, R133, !PT ;  /* 0x0000008514857209 */ /* 0x000fe20007810000 */
[----:B------:R-:W-:Y:S01]  /*3b40*/  UISETP.NE.AND UP3, UPT, UR11, URZ, UPT ;  /* 0x0000003f0b00728c */ /* 0x000fe2000bf65270 */
[--C-:B------:R-:W-:Y:S01]  /*3b50*/  IMAD R237, R4, 0x2, R236.reuse ;  /* 0x0000000204ed7824 */ /* 0x100fe200078e02ec */
[----:B------:R-:W-:Y:S01]  /*3b60*/  PLOP3.LUT P0, PT, PT, PT, UP4, 0x40, 0x0 ;  /* 0x000000000000781c */ /* 0x000fe20003f0e848 */
[----:B------:R-:W-:Y:S01]  /*3b70*/  UP2UR UR11, UPR, URZ, 0x4 ;  /* 0x000000043f0b7883 */ /* 0x000fe20008000000 */
[----:B------:R-:W-:Y:S01]  /*3b80*/  FMNMX.FTZ R133, R19, R133, !PT ;  /* 0x0000008513857209 */ /* 0x000fe20007810000 */
[----:B------:R-:W-:Y:S01]  /*3b90*/  UISETP.NE.AND UP2, UPT, UR9, URZ, UPT ;  /* 0x0000003f0900728c */ /* 0x000fe2000bf45270 */
[----:B------:R-:W-:Y:S01]  /*3ba0*/  ISETP.GT.AND P0, PT, R2, RZ, P0 ;  /* 0x000000ff0200720c */ /* 0x000fe20000704270 */
[----:B------:R-:W-:Y:S01]  /*3bb0*/  UP2UR UR9, UPR, URZ, 0x2 ;  /* 0x000000023f097883 */ /* 0x000fe20008000000 */
[----:B------:R-:W-:Y:S01]  /*3bc0*/  PLOP3.LUT P2, PT, PT, PT, UP3, 0x40, 0x0 ;  /* 0x000000000000781c */ /* 0x000fe20003f4e838 */
[----:B------:R-:W-:Y:S01]  /*3bd0*/  UISETP.NE.AND UP1, UPT, UR5, URZ, UPT ;  /* 0x0000003f0500728c */ /* 0x000fe2000bf25270 */
[C---:B------:R-:W-:Y:S01]  /*3be0*/  ISETP.LT.OR P0, PT, R5.reuse, 0x1, P0 ;  /* 0x000000010500780c */ /* 0x040fe20000701670 */
[----:B------:R-:W-:Y:S01]  /*3bf0*/  UP2UR UR5, UPR, URZ, 0x1 ;  /* 0x000000013f057883 */ /* 0x000fe20008000000 */
[----:B------:R-:W-:Y:S01]  /*3c00*/  PLOP3.LUT P1, PT, PT, PT, UP2, 0x40, 0x0 ;  /* 0x000000000000781c */ /* 0x000fe20003f2e828 */
[----:B------:R-:W-:Y:S01]  /*3c10*/  UISETP.NE.AND UP0, UPT, UR4, URZ, UPT ;  /* 0x0000003f0400728c */ /* 0x000fe2000bf05270 */
[----:B------:R-:W-:Y:S01]  /*3c20*/  FSEL R6, R44, -INF , !P0 ;  /* 0xff8000002c067808 */ /* 0x000fe20004000000 */
[----:B------:R-:W-:Y:S01]  /*3c30*/  UISETP.NE.AND UP4, UPT, UR10, URZ, UPT ;  /* 0x0000003f0a00728c */ /* 0x000fe2000bf85270 */
[----:B------:R-:W-:Y:S01]  /*3c40*/  ISETP.GT.AND P0, PT, R2, 0x1, P2 ;  /* 0x000000010200780c */ /* 0x000fe20001704270 */
[----:B------:R-:W-:Y:S01]  /*3c50*/  UISETP.NE.AND UP3, UPT, UR14, URZ, UPT ;  /* 0x0000003f0e00728c */ /* 0x000fe2000bf65270 */
[----:B------:R-:W-:Y:S01]  /*3c60*/  PLOP3.LUT P2, PT, PT, PT, UP1, 0x40, 0x0 ;  /* 0x000000000000781c */ /* 0x000fe20003f4e818 */
[----:B------:R-:W-:Y:S01]  /*3c70*/  UISETP.NE.AND UP2, UPT, UR11, URZ, UPT ;  /* 0x0000003f0b00728c */ /* 0x000fe2000bf45270 */
[----:B------:R-:W-:Y:S01]  /*3c80*/  ISETP.LT.OR P0, PT, R5, 0x2, P0 ;  /* 0x000000020500780c */ /* 0x000fe20000701670 */
[----:B------:R-:W-:Y:S01]  /*3c90*/  UISETP.NE.AND UP1, UPT, UR9, URZ, UPT ;  /* 0x0000003f0900728c */ /* 0x000fe2000bf25270 */
[----:B------:R-:W-:Y:S01]  /*3ca0*/  FMNMX.FTZ R133, R18, R133, !PT ;  /* 0x0000008512857209 */ /* 0x000fe20007810000 */
[----:B------:R-:W-:Y:S01]  /*3cb0*/  IMAD R240, R0, 0x2, R236 ;  /* 0x0000000200f07824 */ /* 0x000fe200078e02ec */
[----:B------:R-:W-:Y:S01]  /*3cc0*/  FSEL R11, R39, -INF , !P0 ;  /* 0xff800000270b7808 */ /* 0x000fe20004000000 */
[----:B------:R-:W-:Y:S01]  /*3cd0*/  LDSM.16.MT88.4 R48, [R237+0x4880] ;  /* 0x00488000ed30783b */ /* 0x000fe20000004200 */
[----:B------:R-:W-:-:S02]  /*3ce0*/  ISETP.GT.AND P0, PT, R2, 0x8, P1 ;  /* 0x000000080200780c */ /* 0x000fc40000f04270 */
[----:B------:R-:W-:Y:S01]  /*3cf0*/  PLOP3.LUT P1, PT, PT, PT, UP0, 0x40, 0x0 ;  /* 0x000000000000781c */ /* 0x000fe20003f2e808 */
[----:B------:R-:W-:Y:S01]  /*3d00*/  UISETP.NE.AND UP0, UPT, UR5, URZ, UPT ;  /* 0x0000003f0500728c */ /* 0x000fe2000bf05270 */
[C---:B------:R-:W-:Y:S01]  /*3d10*/  ISETP.LT.OR P0, PT, R5.reuse, 0x9, P0 ;  /* 0x000000090500780c */ /* 0x040fe20000701670 */
[----:B------:R-:W-:Y:S01]  /*3d20*/  LDSM.16.MT88.4 R44, [R240+0x4080] ;  /* 0x00408000f02c783b */ /* 0x000fe20000004200 */
[----:B------:R-:W-:Y:S01]  /*3d30*/  FMNMX.FTZ R132, R6, R11, !PT ;  /* 0x0000000b06847209 */ /* 0x000fe20007810000 */
[----:B------:R-:W-:Y:S01]  /*3d40*/  ULDC.64 UR4, c[0x0][0x2c8] ;  /* 0x0000b20000047ab9 */ /* 0x000fe20000000a00 */
[----:B------:R-:W-:Y:S01]  /*3d50*/  FSEL R10, R24, -INF , !P0 ;  /* 0xff800000180a7808 */ /* 0x000fe20004000000 */
[----:B------:R-:W-:Y:S01]  /*3d60*/  LDSM.16.MT88.4 R40, [R240+0x4880] ;  /* 0x00488000f028783b */ /* 0x000fe20000004200 */
[----:B------:R-:W-:Y:S02]  /*3d70*/  ISETP.GT.AND P0, PT, R2, 0x9, P2 ;  /* 0x000000090200780c */ /* 0x000fe40001704270 */
[----:B------:R-:W-:Y:S01]  /*3d80*/  PLOP3.LUT P2, PT, PT, PT, UP6, 0x40, 0x0 ;  /* 0x000000000000781c */ /* 0x000fe20003f4e868 */
[----:B------:R-:W-:Y:S01]  /*3d90*/  LDSM.16.MT88.4 R24, [R236+0x4880] ;  /* 0x00488000ec18783b */ /* 0x000fe20000004200 */
[----:B------:R-:W-:Y:S01]  /*3da0*/  ISETP.LT.OR P0, PT, R5, 0xa, P0 ;  /* 0x0000000a0500780c */ /* 0x000fe20000701670 */
[----:B------:R-:W-:Y:S01]  /*3db0*/  UISETP.NE.AND UP6, UPT, UR17, URZ, UPT ;  /* 0x0000003f1100728c */ /* 0x000fe2000bfc5270 */
[----:B------:R-:W-:Y:S01]  /*3dc0*/  FMNMX.FTZ R132, R10, R132, !PT ;  /* 0x000000840a847209 */ /* 0x000fe20007810000 */
[----:B------:R-:W-:Y:S01]  /*3dd0*/  LDSM.16.MT88.4 R68, [R240+0x5880] ;  /* 0x00588000f044783b */ /* 0x000fe20000004200 */
[----:B------:R-:W-:-:S02]  /*3de0*/  FSEL R9, R12, -INF , !P0 ;  /* 0xff8000000c097808 */ /* 0x000fc40004000000 */
[C---:B------:R-:W-:Y:S01]  /*3df0*/  ISETP.GT.AND P0, PT, R2.reuse, 0x10, P1 ;  /* 0x000000100200780c */ /* 0x040fe20000f04270 */
[----:B------:R-:W-:Y:S01]  /*3e00*/  LDSM.16.MT88.4 R60, [R236+0x6080] ;  /* 0x00608000ec3c783b */ /* 0x000fe20000004200 */
[----:B------:R-:W-:Y:S01]  /*3e10*/  PLOP3.LUT P1, PT, PT, PT, UP5, 0x40, 0x0 ;  /* 0x000000000000781c */ /* 0x000fe20003f2e858 */
[----:B------:R-:W-:Y:S01]  /*3e20*/  UISETP.NE.AND UP5, UPT, UR18, URZ, UPT ;  /* 0x0000003f1200728c */ /* 0x000fe2000bfa5270 */
[----:B------:R-:W-:Y:S01]  /*3e30*/  ISETP.LT.OR P0, PT, R5, 0x11, P0 ;  /* 0x000000110500780c */ /* 0x000fe20000701670 */
[----:B------:R-:W-:Y:S01]  /*3e40*/  LDSM.16.MT88.4 R64, [R237+0x5880] ;  /* 0x00588000ed40783b */ /* 0x000fe20000004200 */
[C---:B------:R-:W-:Y:S02]  /*3e50*/  ISETP.GT.AND P1, PT, R2.reuse, 0x18, P1 ;  /* 0x000000180200780c */ /* 0x040fe40000f24270 */
[----:B------:R-:W-:Y:S01]  /*3e60*/  FSEL R8, R23, -INF , !P0 ;  /* 0xff80000017087808 */ /* 0x000fe20004000000 */
[----:B------:R-:W-:Y:S01]  /*3e70*/  LDSM.16.MT88.4 R56, [R237+0x6080] ;  /* 0x00608000ed38783b */ /* 0x000fe20000004200 */
[----:B------:R-:W-:-:S02]  /*3e80*/  ISETP.GT.AND P0, PT, R2, 0x11, P2 ;  /* 0x000000110200780c */ /* 0x000fc40001704270 */
[C---:B------:R-:W-:Y:S01]  /*3e90*/  ISETP.LT.OR P1, PT, R5.reuse, 0x19, P1 ;  /* 0x000000190500780c */ /* 0x040fe20000f21670 */
[----:B------:R-:W-:Y:S01]  /*3ea0*/  STL [R1+0x98], R163 ;  /* 0x000098a301007387 */ /* 0x000fe20000100800 */
[----:B------:R-:W-:Y:S02]  /*3eb0*/  ISETP.LT.OR P0, PT, R5, 0x12, P0 ;  /* 0x000000120500780c */ /* 0x000fe40000701670 */
[----:B------:R-:W-:Y:S01]  /*3ec0*/  FMNMX.FTZ R133, R17, R133, !PT ;  /* 0x0000008511857209 */ /* 0x000fe20007810000 */
[----:B------:R-:W-:Y:S01]  /*3ed0*/  STL [R1+0x94], R162 ;  /* 0x000094a201007387 */ /* 0x000fe20000100800 */
[----:B------:R-:W-:Y:S02]  /*3ee0*/  FSEL R7, R28, -INF , !P0 ;  /* 0xff8000001c077808 */ /* 0x000fe40004000000 */
[----:B------:R-:W-:Y:S01]  /*3ef0*/  PLOP3.LUT P0, PT, PT, PT, UP4, 0x40, 0x0 ;  /* 0x000000000000781c */ /* 0x000fe20003f0e848 */
[----:B------:R-:W-:Y:S01]  /*3f00*/  STL [R1+0x90], R161 ;  /* 0x000090a101007387 */ /* 0x000fe20000100800 */
[----:B------:R-:W-:-:S02]  /*3f10*/  FSEL R13, R13, -INF , !P1 ;  /* 0xff8000000d0d7808 */ /* 0x000fc40004800000 */
[----:B------:R-:W-:Y:S01]  /*3f20*/  ISETP.GT.AND P0, PT, R2, 0x19, P0 ;  /* 0x000000190200780c */ /* 0x000fe20000704270 */
[----:B------:R-:W-:Y:S01]  /*3f30*/  STL [R1+0x8c], R160 ;  /* 0x00008ca001007387 */ /* 0x000fe20000100800 */
[----:B------:R-:W-:Y:S02]  /*3f40*/  PLOP3.LUT P1, PT, PT, PT, UP3, 0x40, 0x0 ;  /* 0x000000000000781c */ /* 0x000fe40003f2e838 */
[----:B------:R-:W-:Y:S01]  /*3f50*/  ISETP.LT.OR P0, PT, R5, 0x1a, P0 ;  /* 0x0000001a0500780c */ /* 0x000fe20000701670 */
[----:B------:R-:W-:Y:S01]  /*3f60*/  STL [R1+0x88], R135 ;  /* 0x0000888701007387 */ /* 0x000fe20000100800 */
[----:B------:R-:W-:Y:S02]  /*3f70*/  FMNMX.FTZ R132, R9, R132, !PT ;  /* 0x0000008409847209 */ /* 0x000fe40007810000 */
[----:B------:R-:W-:Y:S02]  /*3f80*/  FMNMX.FTZ R133, R22, R133, !PT ;  /* 0x0000008516857209 */ /* 0x000fe40007810000 */
[----:B------:R-:W-:-:S02]  /*3f90*/  FSEL R15, R33, -INF , !P0 ;  /* 0xff800000210f7808 */ /* 0x000fc40004000000 */
[----:B------:R-:W-:Y:S02]  /*3fa0*/  PLOP3.LUT P0, PT, PT, PT, UP2, 0x40, 0x0 ;  /* 0x000000000000781c */ /* 0x000fe40003f0e828 */
[----:B------:R-:W-:Y:S02]  /*3fb0*/  ISETP.GT.AND P1, PT, R2, 0x20, P1 ;  /* 0x000000200200780c */ /* 0x000fe40000f24270 */
[----:B------:R-:W-:Y:S02]  /*3fc0*/  FMNMX.FTZ R132, R8, R132, !PT ;  /* 0x0000008408847209 */ /* 0x000fe40007810000 */
[----:B------:R-:W-:Y:S02]  /*3fd0*/  FMNMX.FTZ R133, R21, R133, !PT ;  /* 0x0000008515857209 */ /* 0x000fe40007810000 */
[----:B------:R-:W-:Y:S02]  /*3fe0*/  ISETP.GT.AND P0, PT, R2, 0x21, P0 ;  /* 0x000000210200780c */ /* 0x000fe40000704270 */
[----:B------:R-:W-:-:S02]  /*3ff0*/  ISETP.LT.OR P1, PT, R5, 0x21, P1 ;  /* 0x000000210500780c */ /* 0x000fc40000f21670 */
[----:B------:R-:W-:Y:S02]  /*4000*/  FMNMX.FTZ R132, R7, R132, !PT ;  /* 0x0000008407847209 */ /* 0x000fe40007810000 */
[----:B------:R-:W-:Y:S02]  /*4010*/  FMNMX.FTZ R133, R96, R133, !PT ;  /* 0x0000008560857209 */ /* 0x000fe40007810000 */
[----:B------:R-:W-:Y:S02]  /*4020*/  ISETP.LT.OR P0, PT, R5, 0x22, P0 ;  /* 0x000000220500780c */ /* 0x000fe40000701670 */
[----:B------:R-:W-:Y:S02]  /*4030*/  FSEL R92, R34, -INF , !P1 ;  /* 0xff800000225c7808 */ /* 0x000fe40004800000 */
[----:B------:R-:W-:Y:S02]  /*4040*/  PLOP3.LUT P1, PT, PT, PT, UP1, 0x40, 0x0 ;  /* 0x000000000000781c */ /* 0x000fe40003f2e818 */
[----:B------:R-:W-:-:S02]  /*4050*/  FMNMX.FTZ R132, R13, R132, !PT ;  /* 0x000000840d847209 */ /* 0x000fc40007810000 */
[----:B------:R-:W-:Y:S02]  /*4060*/  FMNMX.FTZ R133, R95, R133, !PT ;  /* 0x000000855f857209 */ /* 0x000fe40007810000 */
[----:B------:R-:W-:Y:S02]  /*4070*/  FSEL R91, R32, -INF , !P0 ;  /* 0xff800000205b7808 */ /* 0x000fe40004000000 */
[----:B------:R-:W-:Y:S02]  /*4080*/  PLOP3.LUT P0, PT, PT, PT, UP0, 0x40, 0x0 ;  /* 0x000000000000781c */ /* 0x000fe40003f0e808 */
[----:B------:R-:W-:Y:S02]  /*4090*/  ISETP.GT.AND P1, PT, R2, 0x28, P1 ;  /* 0x000000280200780c */ /* 0x000fe40000f24270 */
[----:B------:R-:W-:Y:S02]  /*40a0*/  FMNMX.FTZ R132, R15, R132, !PT ;  /* 0x000000840f847209 */ /* 0x000fe40007810000 */
[----:B------:R-:W-:-:S02]  /*40b0*/  FMNMX.FTZ R133, R94, R133, !PT ;  /* 0x000000855e857209 */ /* 0x000fc40007810000 */
[----:B------:R-:W-:Y:S02]  /*40c0*/  ISETP.GT.AND P0, PT, R2, 0x29, P0 ;  /* 0x000000290200780c */ /* 0x000fe40000704270 */
[----:B------:R-:W-:Y:S02]  /*40d0*/  ISETP.LT.OR P1, PT, R5, 0x29, P1 ;  /* 0x000000290500780c */ /* 0x000fe40000f21670 */
[----:B------:R-:W-:Y:S02]  /*40e0*/  FMNMX.FTZ R132, R92, R132, !PT ;  /* 0x000000845c847209 */ /* 0x000fe40007810000 */
[----:B------:R-:W-:Y:S02]  /*40f0*/  FMNMX.FTZ R133, R93, R133, !PT ;  /* 0x000000855d857209 */ /* 0x000fe40007810000 */
[----:B------:R-:W-:Y:S02]  /*4100*/  ISETP.LT.OR P0, PT, R5, 0x2a, P0 ;  /* 0x0000002a0500780c */ /* 0x000fe40000701670 */
[----:B------:R-:W-:Y:S01]  /*4110*/  FSEL R90, R30, -INF , !P1 ;  /* 0xff8000001e5a7808 */ /* 0x000fe20004800000 */
[----:B------:R-:W1:Y:S01]  /*4120*/  SHFL.BFLY PT, R12, R133, 0x2, 0x1f ;  /* 0x0c401f00850c7f89 */ /* 0x000e6200000e0000 */
[----:B------:R-:W-:-:S02]  /*4130*/  FMNMX.FTZ R132, R91, R132, !PT ;  /* 0x000000845b847209 */ /* 0x000fc40007810000 */
[----:B------:R-:W-:Y:S02]  /*4140*/  FSEL R89, R29, -INF , !P0 ;  /* 0xff8000001d597808 */ /* 0x000fe40004000000 */
[----:B------:R-:W-:Y:S01]  /*4150*/  FMNMX.FTZ R132, R90, R132, !PT ;  /* 0x000000845a847209 */ /* 0x000fe20007810000 */
[----:B------:R-:W-:Y:S01]  /*4160*/  LDSM.16.MT88.4 R28, [R237+0x4080] ;  /* 0x00408000ed1c783b */ /* 0x000fe20000004200 */
[----:B------:R-:W-:Y:S02]  /*4170*/  LEA R239, R0, R237, 0x1 ;  /* 0x000000ed00ef7211 */ /* 0x000fe400078e08ff */
[----:B------:R-:W-:-:S03]  /*4180*/  FMNMX.FTZ R132, R89, R132, !PT ;  /* 0x0000008459847209 */ /* 0x000fc60007810000 */
[----:B------:R-:W-:Y:S04]  /*4190*/  LDSM.16.MT88.4 R32, [R239+0x4080] ;  /* 0x00408000ef20783b */ /* 0x000fe80000004200 */
[----:B------:R-:W2:Y:S04]  /*41a0*/  SHFL.BFLY PT, R2, R132, 0x2, 0x1f ;  /* 0x0c401f0084027f89 */ /* 0x000ea800000e0000 */
[----:B------:R-:W-:Y:S01]  /*41b0*/  LDSM.16.MT88.4 R72, [R239+0x4880] ;  /* 0x00488000ef48783b */ /* 0x000fe20000004200 */
[----:B-1----:R-:W-:-:S03]  /*41c0*/  FMNMX.FTZ R133, R133, R12, !PT ;  /* 0x0000000c85857209 */ /* 0x002fc60007810000 */
[----:B------:R-:W-:Y:S04]  /*41d0*/  LDSM.16.MT88.4 R76, [R239+0x5880] ;  /* 0x00588000ef4c783b */ /* 0x000fe80000004200 */
[----:B------:R-:W1:Y:S04]  /*41e0*/  SHFL.BFLY PT, R12, R133, 0x1, 0x1f ;  /* 0x0c201f00850c7f89 */ /* 0x000e6800000e0000 */
[----:B------:R-:W-:Y:S01]  /*41f0*/  LDSM.16.MT88.4 R80, [R239+0x6080] ;  /* 0x00608000ef50783b */ /* 0x000fe20000004200 */
[----:B--2---:R-:W-:-:S05]  /*4200*/  FMNMX.FTZ R132, R132, R2, !PT ;  /* 0x0000000284847209 */ /* 0x004fca0007810000 */
[----:B------:R-:W2:Y:S01]  /*4210*/  SHFL.BFLY PT, R2, R132, 0x1, 0x1f ;  /* 0x0c201f0084027f89 */ /* 0x000ea200000e0000 */
[----:B-1----:R-:W-:-:S04]  /*4220*/  FMNMX.FTZ R133, R133, R12, !PT ;  /* 0x0000000c85857209 */ /* 0x002fc80007810000 */
[C---:B------:R-:W-:Y:S01]  /*4230*/  FSETP.NEU.FTZ.AND P0, PT, R133.reuse, -INF , PT ;  /* 0xff8000008500780b */ /* 0x040fe20003f1d000 */
[----:B------:R-:W-:-:S05]  /*4240*/  FMUL.FTZ R12, R133, c[0x0][0x2d0] ;  /* 0x0000b400850c7a20 */ /* 0x000fca0000410000 */
[----:B------:R-:W-:-:S05]  /*4250*/  FSEL R12, R12, RZ, P0 ;  /* 0x000000ff0c0c7208 */ /* 0x000fca0000000000 */
[--C-:B------:R-:W-:Y:S01]  /*4260*/  FFMA.FTZ R14, R14, c[0x0][0x2d0], -R12.reuse ;  /* 0x0000b4000e0e7a23 */ /* 0x100fe2000001080c */
[----:B--2---:R-:W-:Y:S01]  /*4270*/  FMNMX.FTZ R132, R132, R2, !PT ;  /* 0x0000000284847209 */ /* 0x004fe20007810000 */
[--C-:B------:R-:W-:Y:S02]  /*4280*/  FFMA.FTZ R16, R16, c[0x0][0x2d0], -R12.reuse ;  /* 0x0000b40010107a23 */ /* 0x100fe4000001080c */
[--C-:B------:R-:W-:Y:S01]  /*4290*/  FFMA.FTZ R19, R19, c[0x0][0x2d0], -R12.reuse ;  /* 0x0000b40013137a23 */ /* 0x100fe2000001080c */
[C---:B------:R-:W-:Y:S01]  /*42a0*/  FSETP.NEU.FTZ.AND P0, PT, R132.reuse, -INF , PT ;  /* 0xff8000008400780b */ /* 0x040fe20003f1d000 */
[----:B------:R-:W-:Y:S01]  /*42b0*/  FMUL.FTZ R2, R132, c[0x0][0x2d0] ;  /* 0x0000b40084027a20 */ /* 0x000fe20000410000 */
[----:B------:R-:W-:Y:S01]  /*42c0*/  MUFU.EX2 R97, R14 ;  /* 0x0000000e00617308 */ /* 0x000fe20000000800 */
[--C-:B------:R-:W-:Y:S02]  /*42d0*/  FFMA.FTZ R18, R18, c[0x0][0x2d0], -R12.reuse ;  /* 0x0000b40012127a23 */ /* 0x100fe4000001080c */
[--C-:B------:R-:W-:Y:S01]  /*42e0*/  FFMA.FTZ R17, R17, c[0x0][0x2d0], -R12.reuse ;  /* 0x0000b40011117a23 */ /* 0x100fe2000001080c */
[----:B------:R-:W-:Y:S01]  /*42f0*/  FSEL R2, R2, RZ, P0 ;  /* 0x000000ff02027208 */ /* 0x000fe20000000000 */
[----:B------:R-:W-:-:S02]  /*4300*/  FFMA.FTZ R20, R20, c[0x0][0x2d0], -R12 ;  /* 0x0000b40014147a23 */ /* 0x000fc4000001080c */
[----:B------:R-:W-:Y:S01]  /*4310*/  FFMA.FTZ R22, R22, c[0x0][0x2d0], -R12 ;  /* 0x0000b40016167a23 */ /* 0x000fe2000001080c */
[----:B------:R-:W-:Y:S01]  /*4320*/  MUFU.EX2 R14, R16 ;  /* 0x00000010000e7308 */ /* 0x000fe20000000800 */
[--C-:B------:R-:W-:Y:S02]  /*4330*/  FFMA.FTZ R3, R11, c[0x0][0x2d0], -R2.reuse ;  /* 0x0000b4000b037a23 */ /* 0x100fe40000010802 */
[----:B------:R-:W-:Y:S02]  /*4340*/  FFMA.FTZ R6, R6, c[0x0][0x2d0], -R2 ;  /* 0x0000b40006067a23 */ /* 0x000fe40000010802 */
[----:B------:R-:W-:-:S03]  /*4350*/  FFMA.FTZ R21, R21, c[0x0][0x2d0], -R12 ;  /* 0x0000b40015157a23 */ /* 0x000fc6000001080c */
[----:B------:R-:W-:Y:S08]  /*4360*/  MUFU.EX2 R99, R19 ;  /* 0x0000001300637308 */ /* 0x000ff00000000800 */
[----:B------:R-:W-:Y:S08]  /*4370*/  MUFU.EX2 R128, R18 ;  /* 0x0000001200807308 */ /* 0x000ff00000000800 */
[----:B------:R1:W2:Y:S08]  /*4380*/  MUFU.EX2 R130, R17 ;  /* 0x0000001100827308 */ /* 0x0002b00000000800 */
[----:B------:R3:W-:Y:S01]  /*4390*/  MUFU.EX2 R84, R3 ;  /* 0x0000000300547308 */ /* 0x0007e20000000800 */
[----:B-1----:R-:W1:Y:S07]  /*43a0*/  LDSM.16.MT88.4 R16, [R236+0x4080] ;  /* 0x00408000ec10783b */ /* 0x002e6e0000004200 */
[----:B------:R-:W4:Y:S01]  /*43b0*/  MUFU.EX2 R98, R20 ;  /* 0x0000001400627308 */ /* 0x000f220000000800 */
[----:B--2---:R-:W-:Y:S01]  /*43c0*/  F2FP.PACK_AB R4, R130, R128 ;  /* 0x000000808204723e */ /* 0x004fe200000000ff */
[----:B---3--:R-:W-:-:S06]  /*43d0*/  FFMA.FTZ R3, R10, c[0x0][0x2d0], -R2 ;  /* 0x0000b4000a037a23 */ /* 0x008fcc0000010802 */
[----:B------:R-:W2:Y:S08]  /*43e0*/  MUFU.EX2 R86, R6 ;  /* 0x0000000600567308 */ /* 0x000eb00000000800 */
[----:B------:R3:W-:Y:S01]  /*43f0*/  MUFU.EX2 R85, R3 ;  /* 0x0000000300557308 */ /* 0x0007e20000000800 */
[----:B----4-:R-:W-:-:S07]  /*4400*/  F2FP.PACK_AB R10, R99, R98 ;  /* 0x00000062630a723e */ /* 0x010fce00000000ff */
[----:B------:R-:W-:Y:S01]  /*4410*/  MUFU.EX2 R129, R22 ;  /* 0x0000001600817308 */ /* 0x000fe20000000800 */
[----:B---3--:R-:W-:Y:S01]  /*4420*/  FFMA.FTZ R3, R9, c[0x0][0x2d0], -R2 ;  /* 0x0000b40009037a23 */ /* 0x008fe20000010802 */
[----:B--2---:R-:W-:-:S06]  /*4430*/  F2FP.PACK_AB R9, R84, R86 ;  /* 0x000000565409723e */ /* 0x004fcc00000000ff */
[----:B------:R-:W2:Y:S08]  /*4440*/  MUFU.EX2 R120, R21 ;  /* 0x0000001500787308 */ /* 0x000eb00000000800 */
[----:B------:R3:W4:Y:S01]  /*4450*/  MUFU.EX2 R88, R3 ;  /* 0x0000000300587308 */ /* 0x0007220000000800 */
[----:B--2---:R-:W-:Y:S01]  /*4460*/  F2FP.PACK_AB R6, R120, R129 ;  /* 0x000000817806723e */ /* 0x004fe200000000ff */
[----:B---3--:R-:W-:Y:S01]  /*4470*/  FFMA.FTZ R3, R8, c[0x0][0x2d0], -R2 ;  /* 0x0000b40008037a23 */ /* 0x008fe20000010802 */
[----:B------:R-:W-:-:S02]  /*4480*/  F2FP.PACK_AB R8, R14, R97 ;  /* 0x000000610e08723e */ /* 0x000fc400000000ff */
[----:B----4-:R-:W-:-:S03]  /*4490*/  F2FP.PACK_AB R11, R88, R85 ;  /* 0x00000055580b723e */ /* 0x010fc600000000ff */
[----:B------:R2:W-:Y:S04]  /*44a0*/  MUFU.EX2 R87, R3 ;  /* 0x0000000300577308 */ /* 0x0005e80000000800 */
[C---:B-1----:R-:W-:Y:S08]  /*44b0*/  HMMA.16816.F32 R20, R8.reuse, R16, RZ ;  /* 0x000000100814723c */ /* 0x042ff000000018ff */
[----:B------:R-:W-:Y:S01]  /*44c0*/  HMMA.16816.F32 R16, R8, R18, RZ ;  /* 0x000000120810723c */ /* 0x000fe200000018ff */
[----:B--2---:R-:W-:-:S04]  /*44d0*/  FFMA.FTZ R3, R7, c[0x0][0x2d0], -R2 ;  /* 0x0000b40007037a23 */ /* 0x004fc80000010802 */
[----:B------:R1:W2:Y:S03]  /*44e0*/  MUFU.EX2 R103, R3 ;  /* 0x0000000300677308 */ /* 0x0002a60000000800 */
[----:B------:R-:W-:Y:S01]  /*44f0*/  HMMA.16816.F32 R36, R8, R28, RZ ;  /* 0x0000001c0824723c */ /* 0x000fe200000018ff */
[----:B-1----:R-:W-:Y:S01]  /*4500*/  FFMA.FTZ R3, R13, c[0x0][0x2d0], -R2 ;  /* 0x0000b4000d037a23 */ /* 0x002fe20000010802 */
[----:B--2---:R-:W-:-:S03]  /*4510*/  F2FP.PACK_AB R5, R103, R87 ;  /* 0x000000576705723e */ /* 0x004fc600000000ff */
[----:B------:R1:W-:Y:S02]  /*4520*/  MUFU.EX2 R105, R3 ;  /* 0x0000000300697308 */ /* 0x0003e40000000800 */
[----:B-1----:R-:W-:-:S06]  /*4530*/  FFMA.FTZ R3, R15, c[0x0][0x2d0], -R2 ;  /* 0x0000b4000f037a23 */ /* 0x002fcc0000010802 */
[----:B------:R-:W1:Y:S02]  /*4540*/  MUFU.EX2 R134, R3 ;  /* 0x0000000300867308 */ /* 0x000e640000000800 */
[----:B-1----:R-:W-:-:S07]  /*4550*/  F2FP.PACK_AB R7, R134, R105 ;  /* 0x000000698607723e */ /* 0x002fce00000000ff */
[C---:B------:R-:W-:Y:S08]  /*4560*/  HMMA.16816.F32 R156, R4.reuse, R24, R20 ;  /* 0x00000018049c723c */ /* 0x040ff00000001814 */
[----:B------:R-:W-:Y:S08]  /*4570*/  HMMA.16816.F32 R52, R4, R26, R16 ;  /* 0x0000001a0434723c */ /* 0x000ff00000001810 */
[C---:B------:R-:W-:Y:S01]  /*4580*/  HMMA.16816.F32 R24, R8.reuse, R30, RZ ;  /* 0x0000001e0818723c */ /* 0x040fe200000018ff */
[----:B------:R-:W1:Y:S07]  /*4590*/  LDSM.16.MT88.4 R28, [R236+0x5880] ;  /* 0x00588000ec1c783b */ /* 0x000e6e0000004200 */
[C---:B------:R-:W-:Y:S08]  /*45a0*/  HMMA.16816.F32 R20, R8.reuse, R44, RZ ;  /* 0x0000002c0814723c */ /* 0x040ff000000018ff */
[----:B------:R-:W-:Y:S01]  /*45b0*/  HMMA.16816.F32 R16, R8, R46, RZ ;  /* 0x0000002e0810723c */ /* 0x000fe200000018ff */
[----:B------:R-:W-:Y:S01]  /*45c0*/  IMAD.MOV.U32 R104, RZ, RZ, R52 ;  /* 0x000000ffff687224 */ /* 0x000fe200078e0034 */
[----:B------:R-:W-:Y:S01]  /*45d0*/  MOV R169, R53 ;  /* 0x0000003500a97202 */ /* 0x000fe20000000f00 */
[----:B------:R-:W-:-:S02]  /*45e0*/  IMAD.MOV.U32 R100, RZ, RZ, R55 ;  /* 0x000000ffff647224 */ /* 0x000fc400078e0037 */
[----:B------:R-:W-:Y:S02]  /*45f0*/  IMAD.MOV.U32 R168, RZ, RZ, R54 ;  /* 0x000000ffffa87224 */ /* 0x000fe400078e0036 */
[----:B------:R-:W2:Y:S01]  /*4600*/  LDSM.16.MT88.4 R52, [R240+0x6080] ;  /* 0x00608000f034783b */ /* 0x000ea20000004200 */
[C---:B------:R-:W-:Y:S08]  /*4610*/  HMMA.16816.F32 R148, R4.reuse, R48, R36 ;  /* 0x000000300494723c */ /* 0x040ff00000001824 */
[C---:B------:R-:W-:Y:S08]  /*4620*/  HMMA.16816.F32 R140, R4.reuse, R40, R20 ;  /* 0x00000028048c723c */ /* 0x040ff00000001814 */
[C---:B------:R-:W-:Y:S08]  /*4630*/  HMMA.16816.F32 R108, R4.reuse, R42, R16 ;  /* 0x0000002a046c723c */ /* 0x040ff00000001810 */
[----:B------:R-:W-:Y:S08]  /*4640*/  HMMA.16816.F32 R136, R4, R50, R24 ;  /* 0x000000320488723c */ /* 0x000ff00000001818 */
[C---:B-1----:R-:W-:Y:S08]  /*4650*/  HMMA.16816.F32 R40, R8.reuse, R28, RZ ;  /* 0x0000001c0828723c */ /* 0x042ff000000018ff */
[----:B------:R-:W-:Y:S01]  /*4660*/  HMMA.16816.F32 R48, R8, R32, RZ ;  /* 0x000000200830723c */ /* 0x000fe200000018ff */
[----:B------:R-:W-:Y:S01]  /*4670*/  IMAD.MOV.U32 R154, RZ, RZ, R108 ;  /* 0x000000ffff9a7224 */ /* 0x000fe200078e006c */
[----:B------:R-:W-:Y:S01]  /*4680*/  MOV R153, R109 ;  /* 0x0000006d00997202 */ /* 0x000fe20000000f00 */
[----:B------:R-:W-:-:S02]  /*4690*/  IMAD.MOV.U32 R152, RZ, RZ, R110 ;  /* 0x000000ffff987224 */ /* 0x000fc400078e006e */
[----:B------:R-:W-:-:S03]  /*46a0*/  IMAD.MOV.U32 R147, RZ, RZ, R111 ;  /* 0x000000ffff937224 */ /* 0x000fc600078e006f */
[C---:B------:R-:W-:Y:S08]  /*46b0*/  HMMA.16816.F32 R24, R8.reuse, R68, RZ ;  /* 0x000000440818723c */ /* 0x040ff000000018ff */
[----:B------:R-:W-:Y:S08]  /*46c0*/  HMMA.16816.F32 R44, R8, R34, RZ ;  /* 0x00000022082c723c */ /* 0x000ff000000018ff */
[----:B------:R-:W-:Y:S08]  /*46d0*/  HMMA.16816.F32 R40, R4, R60, R40 ;  /* 0x0000003c0428723c */ /* 0x000ff00000001828 */
[----:B------:R-:W-:Y:S08]  /*46e0*/  HMMA.16816.F32 R36, R8, R30, RZ ;  /* 0x0000001e0824723c */ /* 0x000ff000000018ff */
[----:B------:R-:W-:Y:S08]  /*46f0*/  HMMA.16816.F32 R48, R4, R72, R48 ;  /* 0x000000480430723c */ /* 0x000ff00000001830 */
[----:B------:R-:W-:Y:S01]  /*4700*/  HMMA.16816.F32 R16, R8, R76, RZ ;  /* 0x0000004c0810723c */ /* 0x000fe200000018ff */
[----:B------:R-:W-:Y:S01]  /*4710*/  IMAD.MOV.U32 R146, RZ, RZ, R40 ;  /* 0x000000ffff927224 */ /* 0x000fe200078e0028 */
[----:B------:R-:W-:Y:S01]  /*4720*/  MOV R145, R41 ;  /* 0x0000002900917202 */ /* 0x000fe20000000f00 */
[----:B------:R-:W-:-:S02]  /*4730*/  IMAD.MOV.U32 R144, RZ, RZ, R42 ;  /* 0x000000ffff907224 */ /* 0x000fc400078e002a */
[----:B------:R-:W-:-:S03]  /*4740*/  IMAD.MOV.U32 R131, RZ, RZ, R43 ;  /* 0x000000ffff837224 */ /* 0x000fc600078e002b */
[C---:B------:R-:W-:Y:S08]  /*4750*/  HMMA.16816.F32 R32, R8.reuse, R64, RZ ;  /* 0x000000400820723c */ /* 0x040ff000000018ff */
[----:B------:R-:W-:Y:S01]  /*4760*/  HMMA.16816.F32 R28, R8, R66, RZ ;  /* 0x00000042081c723c */ /* 0x000fe200000018ff */
[----:B------:R-:W1:Y:S01]  /*4770*/  LDSM.16.MT88.4 R64, [R236+0x7080] ;  /* 0x00708000ec40783b */ /* 0x000e620000004200 */
[----:B------:R-:W-:Y:S01]  /*4780*/  MOV R161, R48 ;  /* 0x0000003000a17202 */ /* 0x000fe20000000f00 */
[----:B------:R-:W-:Y:S01]  /*4790*/  IMAD.MOV.U32 R160, RZ, RZ, R49 ;  /* 0x000000ffffa07224 */ /* 0x000fe200078e0031 */
[----:B------:R-:W-:Y:S01]  /*47a0*/  MOV R155, R51 ;  /* 0x00000033009b7202 */ /* 0x000fe20000000f00 */
[----:B------:R-:W-:-:S02]  /*47b0*/  IMAD.MOV.U32 R135, RZ, RZ, R50 ;  /* 0x000000ffff877224 */ /* 0x000fc400078e0032 */
[----:B------:R-:W3:Y:S01]  /*47c0*/  LDSM.16.MT88.4 R48, [R237+0x7080] ;  /* 0x00708000ed30783b */ /* 0x000ee20000004200 */
[C---:B--2---:R-:W-:Y:S08]  /*47d0*/  HMMA.16816.F32 R24, R4.reuse, R52, R24 ;  /* 0x000000340418723c */ /* 0x044ff00000001818 */
[C---:B------:R-:W-:Y:S08]  /*47e0*/  HMMA.16816.F32 R44, R4.reuse, R74, R44 ;  /* 0x0000004a042c723c */ /* 0x040ff0000000182c */
[----:B------:R-:W-:Y:S01]  /*47f0*/  HMMA.16816.F32 R40, R4, R62, R36 ;  /* 0x0000003e0428723c */ /* 0x000fe20000001824 */
[----:B------:R-:W-:Y:S07]  /*4800*/  LDSM.16.MT88.4 R60, [R236+0x8880] ;  /* 0x00888000ec3c783b */ /* 0x000fee0000004200 */
[----:B------:R-:W-:Y:S01]  /*4810*/  HMMA.16816.F32 R20, R8, R70, RZ ;  /* 0x000000460814723c */ /* 0x000fe200000018ff */
[----:B------:R-:W-:Y:S01]  /*4820*/  IMAD.MOV.U32 R119, RZ, RZ, R25 ;  /* 0x000000ffff777224 */ /* 0x000fe200078e0019 */
[----:B------:R-:W-:Y:S01]  /*4830*/  MOV R118, R26 ;  /* 0x0000001a00767202 */ /* 0x000fe20000000f00 */
[----:B------:R-:W-:-:S02]  /*4840*/  IMAD.MOV.U32 R117, RZ, RZ, R27 ;  /* 0x000000ffff757224 */ /* 0x000fc400078e001b */
[----:B------:R-:W-:Y:S02]  /*4850*/  IMAD.MOV.U32 R116, RZ, RZ, R24 ;  /* 0x000000ffff747224 */ /* 0x000fe400078e0018 */
[----:B------:R-:W2:Y:S01]  /*4860*/  LDSM.16.MT88.4 R24, [R236+0x7880] ;  /* 0x00788000ec18783b */ /* 0x000ea20000004200 */
[C---:B------:R-:W-:Y:S01]  /*4870*/  HMMA.16816.F32 R16, R4.reuse, R80, R16 ;  /* 0x000000500410723c */ /* 0x040fe20000001810 */
[----:B------:R-:W-:Y:S01]  /*4880*/  IMAD.MOV.U32 R102, RZ, RZ, R45 ;  /* 0x000000ffff667224 */ /* 0x000fe200078e002d */
[----:B------:R-:W-:Y:S01]  /*4890*/  MOV R163, R46 ;  /* 0x0000002e00a37202 */ /* 0x000fe20000000f00 */
[----:B------:R-:W-:Y:S02]  /*48a0*/  IMAD.MOV.U32 R101, RZ, RZ, R44 ;  /* 0x000000ffff657224 */ /* 0x000fe400078e002c */
[----:B------:R-:W-:Y:S02]  /*48b0*/  IMAD.MOV.U32 R162, RZ, RZ, R47 ;  /* 0x000000ffffa27224 */ /* 0x000fe400078e002f */
[----:B------:R-:W4:Y:S01]  /*48c0*/  LDSM.16.MT88.4 R44, [R240+0x7080] ;  /* 0x00708000f02c783b */ /* 0x000f220000004200 */
[----:B------:R-:W-:Y:S01]  /*48d0*/  HMMA.16816.F32 R32, R4, R56, R32 ;  /* 0x000000380420723c */ /* 0x000fe20000001820 */
[----:B------:R-:W-:Y:S01]  /*48e0*/  MOV R36, R41 ;  /* 0x0000002900247202 */ /* 0x000fe20000000f00 */
[----:B------:R-:W-:Y:S01]  /*48f0*/  IMAD.MOV.U32 R127, RZ, RZ, R42 ;  /* 0x000000ffff7f7224 */ /* 0x000fe200078e002a */
[----:B------:R-:W-:Y:S01]  /*4900*/  MOV R125, R40 ;  /* 0x00000028007d7202 */ /* 0x000fe20000000f00 */
[----:B------:R-:W-:-:S02]  /*4910*/  IMAD.MOV.U32 R126, RZ, RZ, R43 ;  /* 0x000000ffff7e7224 */ /* 0x000fc400078e002b */
[----:B------:R-:W2:Y:S02]  /*4920*/  LDSM.16.MT88.4 R40, [R237+0x7880] ;  /* 0x00788000ed28783b */ /* 0x000ea40000004200 */
[C---:B------:R-:W-:Y:S02]  /*4930*/  HMMA.16816.F32 R20, R4.reuse, R54, R20 ;  /* 0x000000360414723c */ /* 0x040fe40000001814 */
[----:B------:R-:W2:Y:S06]  /*4940*/  LDSM.16.MT88.4 R52, [R239+0x7080] ;  /* 0x00708000ef34783b */ /* 0x000eac0000004200 */
[----:B------:R-:W-:Y:S01]  /*4950*/  IMAD.MOV.U32 R15, RZ, RZ, R17 ;  /* 0x000000ffff0f7224 */ /* 0x000fe200078e0011 */
[----:B------:R-:W-:Y:S01]  /*4960*/  MOV R3, R19 ;  /* 0x0000001300037202 */ /* 0x000fe20000000f00 */
[----:B------:R-:W-:Y:S01]  /*4970*/  IMAD.MOV.U32 R13, RZ, RZ, R18 ;  /* 0x000000ffff0d7224 */ /* 0x000fe200078e0012 */
[----:B------:R-:W-:Y:S01]  /*4980*/  HMMA.16816.F32 R72, R4, R58, R28 ;  /* 0x0000003a0448723c */ /* 0x000fe2000000181c */
[----:B------:R-:W-:Y:S01]  /*4990*/  IMAD.MOV.U32 R0, RZ, RZ, R16 ;  /* 0x000000ffff007224 */ /* 0x000fe200078e0010 */
[----:B------:R-:W4:Y:S03]  /*49a0*/  LDSM.16.MT88.4 R56, [R240+0x7880] ;  /* 0x00788000f038783b */ /* 0x000f260000004200 */
[----:B------:R-:W-:Y:S01]  /*49b0*/  IMAD.MOV.U32 R124, RZ, RZ, R33 ;  /* 0x000000ffff7c7224 */ /* 0x000fe200078e0021 */
[----:B------:R-:W-:Y:S01]  /*49c0*/  MOV R122, R35 ;  /* 0x00000023007a7202 */ /* 0x000fe20000000f00 */
[----:B------:R-:W-:Y:S01]  /*49d0*/  IMAD.MOV.U32 R123, RZ, RZ, R34 ;  /* 0x000000ffff7b7224 */ /* 0x000fe200078e0022 */
[----:B-1----:R-:W-:Y:S01]  /*49e0*/  HMMA.16816.F32 R16, R8, R64, RZ ;  /* 0x000000400810723c */ /* 0x002fe200000018ff */
[----:B------:R-:W-:-:S04]  /*49f0*/  IMAD.MOV.U32 R121, RZ, RZ, R32 ;  /* 0x000000ffff797224 */ /* 0x000fc800078e0020 */
[----:B------:R-:W-:Y:S01]  /*4a00*/  MOV R111, R23 ;  /* 0x00000017006f7202 */ /* 0x000fe20000000f00 */
[----:B------:R-:W-:Y:S01]  /*4a10*/  IMAD.MOV.U32 R110, RZ, RZ, R21 ;  /* 0x000000ffff6e7224 */ /* 0x000fe200078e0015 */
[----:B------:R-:W-:Y:S01]  /*4a20*/  MOV R108, R20 ;  /* 0x00000014006c7202 */ /* 0x000fe20000000f00 */
[----:B---3--:R-:W-:Y:S01]  /*4a30*/  HMMA.16816.F32 R32, R8, R48, RZ ;  /* 0x000000300820723c */ /* 0x008fe200000018ff */
[----:B------:R-:W-:Y:S02]  /*4a40*/  IMAD.MOV.U32 R65, RZ, RZ, R36 ;  /* 0x000000ffff417224 */ /* 0x000fe400078e0024 */
[----:B------:R-:W-:-:S05]  /*4a50*/  IMAD.MOV.U32 R109, RZ, RZ, R22 ;  /* 0x000000ffff6d7224 */ /* 0x000fca00078e0016 */
[C---:B------:R-:W-:Y:S01]  /*4a60*/  HMMA.16816.F32 R28, R8.reuse, R50, RZ ;  /* 0x00000032081c723c */ /* 0x040fe200000018ff */
[----:B------:R-:W1:Y:S07]  /*4a70*/  LDSM.16.MT88.4 R48, [R239+0x7880] ;  /* 0x00788000ef30783b */ /* 0x000e6e0000004200 */
[----:B------:R-:W-:Y:S08]  /*4a80*/  HMMA.16816.F32 R36, R8, R66, RZ ;  /* 0x000000420824723c */ /* 0x000ff000000018ff */
[----:B--2---:R-:W-:Y:S08]  /*4a90*/  HMMA.16816.F32 R68, R4, R24, R16 ;  /* 0x000000180444723c */ /* 0x004ff00000001810 */
[C---:B----4-:R-:W-:Y:S07]  /*4aa0*/  HMMA.16816.F32 R16, R8.reuse, R44, RZ ;  /* 0x0000002c0810723c */ /* 0x050fee00000018ff */
[----:B------:R-:W-:Y:S01]  /*4ab0*/  MOV R45, R105 ;  /* 0x00000069002d7202 */ /* 0x000fe20000000f00 */
[----:B------:R-:W-:Y:S08]  /*4ac0*/  HMMA.16816.F32 R20, R8, R78, RZ ;  /* 0x0000004e0814723c */ /* 0x000ff000000018ff */
[C---:B------:R-:W-:Y:S08]  /*4ad0*/  HMMA.16816.F32 R76, R4.reuse, R40, R32 ;  /* 0x00000028044c723c */ /* 0x040ff00000001820 */
[----:B------:R-:W-:Y:S01]  /*4ae0*/  HMMA.16816.F32 R172, R4, R42, R28 ;  /* 0x0000002a04ac723c */ /* 0x000fe2000000181c */
[----:B------:R-:W-:Y:S07]  /*4af0*/  LDSM.16.MT88.4 R40, [R237+0x8880] ;  /* 0x00888000ed28783b */ /* 0x000fee0000004200 */
[C---:B------:R-:W-:Y:S07]  /*4b00*/  HMMA.16816.F32 R32, R8.reuse, R46, RZ ;  /* 0x0000002e0820723c */ /* 0x040fee00000018ff */
[----:B------:R-:W-:Y:S01]  /*4b10*/  MOV R46, R123 ;  /* 0x0000007b002e7202 */ /* 0x000fe20000000f00 */
[----:B------:R-:W-:Y:S01]  /*4b20*/  HMMA.16816.F32 R28, R8, R52, RZ ;  /* 0x00000034081c723c */ /* 0x000fe200000018ff */
[----:B------:R-:W-:-:S06]  /*4b30*/  IMAD.MOV.U32 R47, RZ, RZ, R122 ;  /* 0x000000ffff2f7224 */ /* 0x000fcc00078e007a */
[----:B------:R-:W-:Y:S01]  /*4b40*/  IMAD.MOV.U32 R53, RZ, RZ, R119 ;  /* 0x000000ffff357224 */ /* 0x000fe200078e0077 */
[----:B------:R-:W-:Y:S01]  /*4b50*/  HMMA.16816.F32 R176, R4, R26, R36 ;  /* 0x0000001a04b0723c */ /* 0x000fe20000001824 */
[----:B------:R-:W2:Y:S01]  /*4b60*/  LDSM.16.MT88.4 R36, [R236+0x9080] ;  /* 0x00908000ec24783b */ /* 0x000ea20000004200 */
[----:B------:R-:W-:-:S06]  /*4b70*/  IMAD.MOV.U32 R52, RZ, RZ, R116 ;  /* 0x000000ffff347224 */ /* 0x000fcc00078e0074 */
[----:B------:R-:W-:Y:S07]  /*4b80*/  HMMA.16816.F32 R24, R8, R54, RZ ;  /* 0x000000360818723c */ /* 0x000fee00000018ff */
[----:B------:R-:W-:Y:S01]  /*4b90*/  IMAD.MOV.U32 R54, RZ, RZ, R118 ;  /* 0x000000ffff367224 */ /* 0x000fe200078e0076 */
[----:B------:R-:W-:Y:S01]  /*4ba0*/  HMMA.16816.F32 R16, R4, R56, R16 ;  /* 0x000000380410723c */ /* 0x000fe20000001810 */
[----:B------:R-:W-:-:S06]  /*4bb0*/  MOV R55, R117 ;  /* 0x0000007500377202 */ /* 0x000fcc0000000f00 */
[----:B------:R-:W-:Y:S01]  /*4bc0*/  IMAD.MOV.U32 R56, RZ, RZ, R104 ;  /* 0x000000ffff387224 */ /* 0x000fe200078e0068 */
[----:B------:R-:W-:Y:S01]  /*4bd0*/  HMMA.16816.F32 R80, R4, R82, R20 ;  /* 0x000000520450723c */ /* 0x000fe20000001814 */
[----:B------:R-:W-:-:S07]  /*4be0*/  MOV R57, R103 ;  /* 0x0000006700397202 */ /* 0x000fce0000000f00 */
[----:B------:R-:W-:Y:S07]  /*4bf0*/  HMMA.16816.F32 R20, R8, R60, RZ ;  /* 0x0000003c0814723c */ /* 0x000fee00000018ff */
[----:B------:R-:W-:Y:S01]  /*4c00*/  MOV R60, R0 ;  /* 0x00000000003c7202 */ /* 0x000fe20000000f00 */
[----:B------:R-:W-:Y:S01]  /*4c10*/  HMMA.16816.F32 R112, R4, R58, R32 ;  /* 0x0000003a0470723c */ /* 0x000fe20000001820 */
[----:B------:R-:W-:Y:S01]  /*4c20*/  IMAD.MOV.U32 R44, RZ, RZ, R16 ;  /* 0x000000ffff2c7224 */ /* 0x000fe200078e0010 */
[----:B------:R-:W-:Y:S01]  /*4c30*/  MOV R66, R18 ;  /* 0x0000001200427202 */ /* 0x000fe20000000f00 */
[----:B------:R-:W-:Y:S01]  /*4c40*/  IMAD.MOV.U32 R67, RZ, RZ, R17 ;  /* 0x000000ffff437224 */ /* 0x000fe200078e0011 */
[----:B------:R-:W-:Y:S01]  /*4c50*/  MOV R61, R15 ;  /* 0x0000000f003d7202 */ /* 0x000fe20000000f00 */
[----:B------:R-:W-:-:S02]  /*4c60*/  IMAD.MOV.U32 R64, RZ, RZ, R19 ;  /* 0x000000ffff407224 */ /* 0x000fc400078e0013 */
[----:B------:R-:W-:Y:S01]  /*4c70*/  IMAD.MOV.U32 R32, RZ, RZ, R102 ;  /* 0x000000ffff207224 */ /* 0x000fe200078e0066 */
[----:B-1----:R-:W-:Y:S01]  /*4c80*/  HMMA.16816.F32 R104, R4, R48, R28 ;  /* 0x000000300468723c */ /* 0x002fe2000000181c */
[----:B------:R-:W-:Y:S01]  /*4c90*/  LDSM.16.MT88.4 R28, [R240+0x8880] ;  /* 0x00888000f01c783b */ /* 0x000fe20000004200 */
[----:B------:R-:W-:Y:S01]  /*4ca0*/  IMAD.MOV.U32 R33, RZ, RZ, R57 ;  /* 0x000000ffff217224 */ /* 0x000fe200078e0039 */
[----:B------:R-:W-:Y:S01]  /*4cb0*/  MOV R35, R44 ;  /* 0x0000002c00237202 */ /* 0x000fe20000000f00 */
[----:B------:R-:W-:Y:S01]  /*4cc0*/  IMAD.MOV.U32 R57, RZ, RZ, R65 ;  /* 0x000000ffff397224 */ /* 0x000fe200078e0041 */
[----:B------:R-:W-:Y:S01]  /*4cd0*/  MOV R65, R120 ;  /* 0x0000007800417202 */ /* 0x000fe20000000f00 */
[----:B------:R-:W-:Y:S01]  /*4ce0*/  IMAD.MOV.U32 R44, RZ, RZ, R121 ;  /* 0x000000ffff2c7224 */ /* 0x000fe200078e0079 */
[----:B------:R-:W-:Y:S01]  /*4cf0*/  MOV R48, R100 ;  /* 0x0000006400307202 */ /* 0x000fe20000000f00 */
[----:B------:R-:W-:Y:S01]  /*4d00*/  IMAD.MOV.U32 R49, RZ, RZ, R101 ;  /* 0x000000ffff317224 */ /* 0x000fe200078e0065 */
[----:B------:R-:W-:Y:S01]  /*4d10*/  HMMA.16816.F32 R16, R8, R62, RZ ;  /* 0x0000003e0810723c */ /* 0x000fe200000018ff */
[----:B------:R-:W-:Y:S01]  /*4d20*/  IMAD.MOV.U32 R34, RZ, RZ, R45 ;  /* 0x000000ffff227224 */ /* 0x000fe200078e002d */
[----:B------:R-:W-:Y:S01]  /*4d30*/  MOV R59, R126 ;  /* 0x0000007e003b7202 */ /* 0x000fe20000000f00 */
[----:B------:R-:W-:-:S02]  /*4d40*/  IMAD.MOV.U32 R58, RZ, RZ, R127 ;  /* 0x000000ffff3a7224 */ /* 0x000fc400078e007f */
[----:B------:R-:W-:Y:S02]  /*4d50*/  IMAD.MOV.U32 R45, RZ, RZ, R124 ;  /* 0x000000ffff2d7224 */ /* 0x000fe400078e007c */
[----:B------:R-:W-:Y:S01]  /*4d60*/  FADD.FTZ R0, R97, R14 ;  /* 0x0000000e61007221 */ /* 0x000fe20000010000 */
[----:B------:R-:W-:Y:S01]  /*4d70*/  HMMA.16816.F32 R100, R4, R50, R24 ;  /* 0x000000320464723c */ /* 0x000fe20000001818 */
[----:B------:R-:W1:Y:S01]  /*4d80*/  LDSM.16.MT88.4 R24, [R237+0x9080] ;  /* 0x00908000ed18783b */ /* 0x000e620000004200 */
[----:B------:R-:W-:Y:S02]  /*4d90*/  IMAD.MOV.U32 R62, RZ, RZ, R13 ;  /* 0x000000ffff3e7224 */ /* 0x000fe400078e000d */
[----:B------:R-:W-:Y:S02]  /*4da0*/  FADD.FTZ R13, R98, R0 ;  /* 0x00000000620d7221 */ /* 0x000fe40000010000 */
[----:B------:R-:W-:Y:S02]  /*4db0*/  IMAD.MOV.U32 R63, RZ, RZ, R3 ;  /* 0x000000ffff3f7224 */ /* 0x000fe400078e0003 */
[----:B------:R-:W-:-:S02]  /*4dc0*/  IMAD.MOV.U32 R50, RZ, RZ, R169 ;  /* 0x000000ffff327224 */ /* 0x000fc400078e00a9 */
[----:B------:R-:W-:Y:S02]  /*4dd0*/  IMAD.MOV.U32 R51, RZ, RZ, R168 ;  /* 0x000000ffff337224 */ /* 0x000fe400078e00a8 */
[----:B--2---:R-:W-:Y:S01]  /*4de0*/  HMMA.16816.F32 R168, R4, R36, R20 ;  /* 0x0000002404a8723c */ /* 0x004fe20000001814 */
[--C-:B------:R-:W-:Y:S02]  /*4df0*/  FFMA.FTZ R3, R94, c[0x0][0x2d0], -R12.reuse ;  /* 0x0000b4005e037a23 */ /* 0x100fe4000001080c */
[----:B------:R-:W-:Y:S02]  /*4e00*/  FFMA.FTZ R0, R93, c[0x0][0x2d0], -R12 ;  /* 0x0000b4005d007a23 */ /* 0x000fe4000001080c */
[----:B------:R-:W-:Y:S01]  /*4e10*/  IMAD.MOV.U32 R97, RZ, RZ, R50 ;  /* 0x000000ffff617224 */ /* 0x000fe200078e0032 */
[----:B------:R-:W-:Y:S01]  /*4e20*/  MOV R50, R163 ;  /* 0x000000a300327202 */ /* 0x000fe20000000f00 */
[----:B------:R-:W-:Y:S01]  /*4e30*/  IMAD.MOV.U32 R36, RZ, RZ, R111 ;  /* 0x000000ffff247224 */ /* 0x000fe200078e006f */
[----:B------:R-:W-:Y:S01]  /*4e40*/  HMMA.16816.F32 R20, R8, R40, RZ ;  /* 0x000000280814723c */ /* 0x000fe200000018ff */
[----:B------:R-:W-:Y:S01]  /*4e50*/  MOV R37, R56 ;  /* 0x0000003800257202 */ /* 0x000fe20000000f00 */
[----:B------:R-:W-:Y:S01]  /*4e60*/  IMAD.MOV.U32 R56, RZ, RZ, R125 ;  /* 0x000000ffff387224 */ /* 0x000fe200078e007d */
[----:B------:R2:W3:Y:S01]  /*4e70*/  MUFU.EX2 R40, R0 ;  /* 0x0000000000287308 */ /* 0x0004e20000000800 */
[----:B------:R-:W-:Y:S01]  /*4e80*/  IMAD.MOV.U32 R98, RZ, RZ, R51 ;  /* 0x000000ffff627224 */ /* 0x000fe200078e0033 */
[----:B------:R4:W5:Y:S02]  /*4e90*/  LDL.LU R163, [R1+0x98] ;  /* 0x0000980001a37983 */ /* 0x0009640000300800 */
[----:B------:R-:W-:Y:S01]  /*4ea0*/  IMAD.MOV.U32 R41, RZ, RZ, R108 ;  /* 0x000000ffff297224 */ /* 0x000fe200078e006c */
[----:B------:R-:W-:Y:S07]  /*4eb0*/  HMMA.16816.F32 R120, R4, R38, R16 ;  /* 0x000000260478723c */ /* 0x000fee0000001810 */
[----:B------:R-:W-:Y:S01]  /*4ec0*/  MOV R38, R110 ;  /* 0x0000006e00267202 */ /* 0x000fe20000000f00 */
[----:B------:R-:W-:Y:S01]  /*4ed0*/  HMMA.16816.F32 R16, R8, R42, RZ ;  /* 0x0000002a0810723c */ /* 0x000fe200000018ff */
[----:B------:R-:W-:-:S02]  /*4ee0*/  IMAD.MOV.U32 R39, RZ, RZ, R109 ;  /* 0x000000ffff277224 */ /* 0x000fc400078e006d */
[----:B------:R-:W-:Y:S01]  /*4ef0*/  MOV R93, R38 ;  /* 0x00000026005d7202 */ /* 0x000fe20000000f00 */
[----:B--2---:R-:W-:-:S04]  /*4f00*/  FFMA.FTZ R0, R92, c[0x0][0x2d0], -R2 ;  /* 0x0000b4005c007a23 */ /* 0x004fc80000010802 */
[C---:B-1----:R-:W-:Y:S01]  /*4f10*/  HMMA.16816.F32 R108, R4.reuse, R24, R20 ;  /* 0x00000018046c723c */ /* 0x042fe20000001814 */
[----:B------:R-:W1:Y:S11]  /*4f20*/  LDSM.16.MT88.4 R20, [R240+0x9080] ;  /* 0x00908000f014783b */ /* 0x000e760000004200 */
[----:B------:R-:W-:Y:S04]  /*4f30*/  @!UPT UIADD3 URZ, URZ, URZ, URZ ;  /* 0x0000003f3f3ff290 */ /* 0x000fe8000fffe03f */
[----:B------:R-:W-:Y:S01]  /*4f40*/  HMMA.16816.F32 R116, R4, R26, R16 ;  /* 0x0000001a0474723c */ /* 0x000fe20000001810 */
[----:B------:R-:W-:Y:S01]  /*4f50*/  MOV R38, R144 ;  /* 0x0000009000267202 */ /* 0x000fe20000000f00 */
[----:B------:R-:W-:Y:S02]  /*4f60*/  IMAD.MOV.U32 R43, RZ, RZ, R155 ;  /* 0x000000ffff2b7224 */ /* 0x000fe400078e009b */
[----:B------:R-:W-:Y:S02]  /*4f70*/  IMAD.MOV.U32 R94, RZ, RZ, R39 ;  /* 0x000000ffff5e7224 */ /* 0x000fe400078e0027 */
[----:B------:R-:W-:Y:S02]  /*4f80*/  IMAD.MOV.U32 R92, RZ, RZ, R41 ;  /* 0x000000ffff5c7224 */ /* 0x000fe400078e0029 */
[----:B------:R-:W-:Y:S11]  /*4f90*/  HMMA.16816.F32 R16, R8, R28, RZ ;  /* 0x0000001c0810723c */ /* 0x000ff600000018ff */
[----:B------:R-:W-:Y:S11]  /*4fa0*/  @!UPT UIADD3 URZ, URZ, URZ, URZ ;  /* 0x0000003f3f3ff290 */ /* 0x000ff6000fffe03f */
[----:B------:R-:W-:Y:S02]  /*4fb0*/  @!UPT UIADD3 URZ, URZ, URZ, URZ ;  /* 0x0000003f3f3ff290 */ /* 0x000fe4000fffe03f */
[----:B-1----:R-:W-:Y:S07]  /*4fc0*/  HMMA.16816.F32 R124, R4, R20, R16 ;  /* 0x00000014047c723c */ /* 0x002fee0000001810 */
[--C-:B------:R-:W-:Y:S01]  /*4fd0*/  FFMA.FTZ R21, R96, c[0x0][0x2d0], -R12.reuse ;  /* 0x0000b40060157a23 */ /* 0x100fe2000001080c */
[----:B------:R-:W-:Y:S01]  /*4fe0*/  HMMA.16816.F32 R16, R8, R30, RZ ;  /* 0x0000001e0810723c */ /* 0x000fe200000018ff */
[----:B------:R-:W-:Y:S01]  /*4ff0*/  FFMA.FTZ R20, R95, c[0x0][0x2d0], -R12 ;  /* 0x0000b4005f147a23 */ /* 0x000fe2000001080c */
[----:B------:R-:W-:Y:S01]  /*5000*/  MOV R96, R37 ;  /* 0x0000002500607202 */ /* 0x000fe20000000f00 */
[----:B------:R-:W-:Y:S01]  /*5010*/  IMAD.MOV.U32 R95, RZ, RZ, R36 ;  /* 0x000000ffff5f7224 */ /* 0x000fe200078e0024 */
[----:B------:R-:W-:Y:S01]  /*5020*/  MOV R28, R154 ;  /* 0x0000009a001c7202 */ /* 0x000fe20000000f00 */
[----:B------:R-:W-:Y:S01]  /*5030*/  IMAD.MOV.U32 R29, RZ, RZ, R153 ;  /* 0x000000ffff1d7224 */ /* 0x000fe200078e0099 */
[----:B------:R-:W-:Y:S11]  /*5040*/  MUFU.EX2 R21, R21 ;  /* 0x0000001500157308 */ /* 0x000ff60000000800 */
[----:B------:R-:W-:Y:S07]  /*5050*/  @!UPT UIADD3 URZ, URZ, URZ, URZ ;  /* 0x0000003f3f3ff290 */ /* 0x000fee000fffe03f */
[----:B------:R-:W-:Y:S01]  /*5060*/  HMMA.16816.F32 R24, R4, R22, R16 ;  /* 0x000000160418723c */ /* 0x000fe20000001810 */
[----:B------:R-:W-:Y:S01]  /*5070*/  MOV R31, R147 ;  /* 0x00000093001f7202 */ /* 0x000fe20000000f00 */
[----:B------:R-:W-:Y:S01]  /*5080*/  IMAD.MOV.U32 R36, RZ, RZ, R146 ;  /* 0x000000ffff247224 */ /* 0x000fe200078e0092 */
[----:B------:R1:W-:Y:S04]  /*5090*/  MUFU.EX2 R23, R3 ;  /* 0x0000000300177308 */ /* 0x0003e80000000800 */
[----:B------:R-:W-:Y:S01]  /*50a0*/  FADD.FTZ R22, R99, R13 ;  /* 0x0000000d63167221 */ /* 0x000fe20000010000 */
[----:B------:R-:W-:Y:S01]  /*50b0*/  MOV R99, R48 ;  /* 0x0000003000637202 */ /* 0x000fe20000000f00 */
[----:B------:R-:W2:Y:S01]  /*50c0*/  LDSM.16.MT88.4 R12, [R239+0x8880] ;  /* 0x00888000ef0c783b */ /* 0x000ea20000004200 */
[----:B------:R-:W-:Y:S01]  /*50d0*/  IMAD.MOV.U32 R37, RZ, RZ, R145 ;  /* 0x000000ffff257224 */ /* 0x000fe200078e0091 */
[----:B------:R-:W2:Y:S01]  /*50e0*/  MUFU.EX2 R20, R20 ;  /* 0x0000001400147308 */ /* 0x000ea20000000800 */
[----:B------:R-:W-:Y:S01]  /*50f0*/  IMAD.MOV.U32 R30, RZ, RZ, R152 ;  /* 0x000000ffff1e7224 */ /* 0x000fe200078e0098 */
[----:B------:R-:W-:Y:S01]  /*5100*/  LDSM.16.MT88.4 R144, [R237+0x5080] ;  /* 0x00508000ed90783b */ /* 0x000fe20000004200 */
[----:B------:R-:W-:-:S02]  /*5110*/  IMAD.MOV.U32 R39, RZ, RZ, R131 ;  /* 0x000000ffff277224 */ /* 0x000fc400078e0083 */
[----:B------:R-:W-:Y:S01]  /*5120*/  IMAD.MOV.U32 R48, RZ, RZ, R49 ;  /* 0x000000ffff307224 */ /* 0x000fe200078e0031 */
[----:B------:R-:W-:Y:S01]  /*5130*/  LDSM.16.MT88.4 R152, [R236+0x5080] ;  /* 0x00508000ec98783b */ /* 0x000fe20000004200 */
[----:B------:R-:W-:Y:S02]  /*5140*/  IMAD.MOV.U32 R49, RZ, RZ, R32 ;  /* 0x000000ffff317224 */ /* 0x000fe400078e0020 */
[----:B-1----:R-:W-:Y:S01]  /*5150*/  FFMA.FTZ R3, R90, c[0x0][0x2d0], -R2 ;  /* 0x0000b4005a037a23 */ /* 0x002fe20000010802 */
[C---:B--2---:R-:W-:Y:S08]  /*5160*/  HMMA.16816.F32 R16, R8.reuse, R12, RZ ;  /* 0x0000000c0810723c */ /* 0x044ff000000018ff */
[----:B------:R-:W-:Y:S01]  /*5170*/  HMMA.16816.F32 R8, R8, R14, RZ ;  /* 0x0000000e0808723c */ /* 0x000fe200000018ff */
[----:B------:R-:W1:Y:S11]  /*5180*/  LDSM.16.MT88.4 R12, [R239+0x9080] ;  /* 0x00908000ef0c783b */ /* 0x000e760000004200 */
[----:B------:R-:W-:Y:S04]  /*5190*/  @!UPT UIADD3 URZ, URZ, URZ, URZ ;  /* 0x0000003f3f3ff290 */ /* 0x000fe8000fffe03f */
[C---:B-1----:R-:W-:Y:S08]  /*51a0*/  HMMA.16816.F32 R16, R4.reuse, R12, R16 ;  /* 0x0000000c0410723c */ /* 0x042ff00000001810 */
[----:B------:R-:W-:Y:S01]  /*51b0*/  HMMA.16816.F32 R12, R4, R14, R8 ;  /* 0x0000000e040c723c */ /* 0x000fe20000001808 */
[----:B------:R1:W-:Y:S06]  /*51c0*/  MUFU.EX2 R7, R0 ;  /* 0x0000000000077308 */ /* 0x0003ec0000000800 */
[----:B------:R-:W-:-:S02]  /*51d0*/  FADD.FTZ R4, R128, R22 ;  /* 0x0000001680047221 */ /* 0x000fc40000010000 */
[----:B------:R-:W-:Y:S01]  /*51e0*/  MUFU.EX2 R5, R3 ;  /* 0x0000000300057308 */ /* 0x000fe20000000800 */
[----:B---3--:R-:W-:Y:S02]  /*51f0*/  IMAD.MOV.U32 R22, RZ, RZ, R40 ;  /* 0x000000ffff167224 */ /* 0x008fe400078e0028 */
[--C-:B-1----:R-:W-:Y:S02]  /*5200*/  FFMA.FTZ R0, R91, c[0x0][0x2d0], -R2.reuse ;  /* 0x0000b4005b007a23 */ /* 0x102fe40000010802 */
[----:B------:R-:W-:-:S03]  /*5210*/  FFMA.FTZ R2, R89, c[0x0][0x2d0], -R2 ;  /* 0x0000b40059027a23 */ /* 0x000fc60000010802 */
[----:B------:R1:W-:Y:S08]  /*5220*/  MUFU.EX2 R6, R0 ;  /* 0x0000000000067308 */ /* 0x0003f00000000800 */
[----:B------:R2:W3:Y:S01]  /*5230*/  MUFU.EX2 R3, R2 ;  /* 0x0000000200037308 */ /* 0x0004e20000000800 */
[----:B------:R-:W-:Y:S01]  /*5240*/  F2FP.PACK_AB R128, R20, R21 ;  /* 0x000000151480723e */ /* 0x000fe200000000ff */
[----:B------:R-:W-:Y:S01]  /*5250*/  IMAD.MOV.U32 R8, RZ, RZ, R35 ;  /* 0x000000ffff087224 */ /* 0x000fe200078e0023 */
[----:B------:R-:W-:Y:S01]  /*5260*/  MOV R41, R160 ;  /* 0x000000a000297202 */ /* 0x000fe20000000f00 */
[----:B------:R-:W-:-:S02]  /*5270*/  IMAD.MOV.U32 R40, RZ, RZ, R161 ;  /* 0x000000ffff287224 */ /* 0x000fc400078e00a1 */
[----:B------:R-:W-:Y:S02]  /*5280*/  IMAD.MOV.U32 R42, RZ, RZ, R135 ;  /* 0x000000ffff2a7224 */ /* 0x000fe400078e0087 */
[----:B------:R-:W-:Y:S02]  /*5290*/  IMAD.MOV.U32 R51, RZ, RZ, R162 ;  /* 0x000000ffff337224 */ /* 0x000fe400078e00a2 */
[----:B-1----:R-:W-:Y:S01]  /*52a0*/  FADD.FTZ R0, R86, R84 ;  /* 0x0000005456007221 */ /* 0x002fe20000010000 */
[----:B------:R-:W-:Y:S01]  /*52b0*/  MOV R10, R66 ;  /* 0x00000042000a7202 */ /* 0x000fe20000000f00 */
[----:B------:R-:W-:Y:S01]  /*52c0*/  IMAD.MOV.U32 R9, RZ, RZ, R67 ;  /* 0x000000ffff097224 */ /* 0x000fe200078e0043 */
[----:B------:R4:W5:Y:S01]  /*52d0*/  LDL.LU R162, [R1+0x94] ;  /* 0x0000940001a27983 */ /* 0x0009620000300800 */
[----:B--2---:R-:W-:Y:S01]  /*52e0*/  FADD.FTZ R2, R130, R4 ;  /* 0x0000000482027221 */ /* 0x004fe20000010000 */
[----:B------:R-:W-:Y:S02]  /*52f0*/  F2FP.PACK_AB R130, R22, R23 ;  /* 0x000000171682723e */ /* 0x000fe400000000ff */
[----:B---3--:R-:W-:Y:S01]  /*5300*/  F2FP.PACK_AB R131, R3, R5 ;  /* 0x000000050383723e */ /* 0x008fe200000000ff */
[----:B------:R-:W-:Y:S01]  /*5310*/  FADD.FTZ R4, R129, R2 ;  /* 0x0000000281047221 */ /* 0x000fe20000010000 */
[----:B------:R-:W-:Y:S01]  /*5320*/  F2FP.PACK_AB R129, R6, R7 ;  /* 0x000000070681723e */ /* 0x000fe200000000ff */
[----:B------:R-:W-:Y:S01]  /*5330*/  FADD.FTZ R0, R85, R0 ;  /* 0x0000000055007221 */ /* 0x000fe20000010000 */
[----:B------:R4:W5:Y:S05]  /*5340*/  LDL.LU R161, [R1+0x90] ;  /* 0x0000900001a17983 */ /* 0x00096a0000300800 */
[C---:B------:R-:W-:Y:S08]  /*5350*/  HMMA.16816.F32 R148, R128.reuse, R144, R148 ;  /* 0x000000908094723c */ /* 0x040ff00000001894 */
[C---:B------:R-:W-:Y:S01]  /*5360*/  HMMA.16816.F32 R156, R128.reuse, R152, R156 ;  /* 0x00000098809c723c */ /* 0x040fe2000000189c */
[----:B------:R-:W-:Y:S01]  /*5370*/  FADD.FTZ R0, R88, R0 ;  /* 0x0000000058007221 */ /* 0x000fe20000010000 */
[----:B------:R4:W5:Y:S06]  /*5380*/  LDL.LU R160, [R1+0x8c] ;  /* 0x00008c0001a07983 */ /* 0x00096c0000300800 */
[C---:B------:R-:W-:Y:S01]  /*5390*/  HMMA.16816.F32 R144, R128.reuse, R146, R136 ;  /* 0x000000928090723c */ /* 0x040fe20000001888 */
[----:B------:R-:W1:Y:S07]  /*53a0*/  LDSM.16.MT88.4 R136, [R240+0x5080] ;  /* 0x00508000f088783b */ /* 0x000e6e0000004200 */
[----:B------:R-:W-:Y:S01]  /*53b0*/  HMMA.16816.F32 R152, R128, R154, R96 ;  /* 0x0000009a8098723c */ /* 0x000fe20000001860 */
[----:B------:R-:W-:Y:S01]  /*53c0*/  FADD.FTZ R2, R87, R0 ;  /* 0x0000000057027221 */ /* 0x000fe20000010000 */
[----:B------:R-:W-:Y:S01]  /*53d0*/  LDSM.16.MT88.4 R88, [R240+0x8080] ;  /* 0x00808000f058783b */ /* 0x000fe20000004200 */
[----:B------:R-:W-:Y:S01]  /*53e0*/  IMAD.MOV.U32 R11, RZ, RZ, R64 ;  /* 0x000000ffff0b7224 */ /* 0x000fe200078e0040 */
[----:B------:R-:W-:-:S02]  /*53f0*/  UIMAD.WIDE.U32 UR10, UR16, UR4, URZ ;  /* 0x00000004100a72a5 */ /* 0x000fc4000f8e003f */
[----:B------:R4:W5:Y:S01]  /*5400*/  LDL.LU R135, [R1+0x88] ;  /* 0x0000880001877983 */ /* 0x0009620000300800 */
[----:B------:R-:W-:Y:S01]  /*5410*/  IMAD.MOV.U32 R98, RZ, RZ, R33 ;  /* 0x000000ffff627224 */ /* 0x000fe200078e0021 */
[----:B------:R-:W-:Y:S02]  /*5420*/  MOV R97, R34 ;  /* 0x0000002200617202 */ /* 0x000fe40000000f00 */
[----:B------:R-:W2:Y:S01]  /*5430*/  LDSM.16.MT88.4 R32, [R239+0x5080] ;  /* 0x00508000ef20783b */ /* 0x000ea20000004200 */
[C---:B-1----:R-:W-:Y:S08]  /*5440*/  HMMA.16816.F32 R140, R128.reuse, R136, R140 ;  /* 0x00000088808c723c */ /* 0x042ff0000000188c */
[C---:B------:R-:W-:Y:S08]  /*5450*/  HMMA.16816.F32 R136, R128.reuse, R138, R28 ;  /* 0x0000008a8088723c */ /* 0x040ff0000000181c */
[C---:B--2---:R-:W-:Y:S01]  /*5460*/  HMMA.16816.F32 R28, R128.reuse, R32, R40 ;  /* 0x00000020801c723c */ /* 0x044fe20000001828 */
[----:B------:R-:W-:Y:S07]  /*5470*/  LDSM.16.MT88.4 R40, [R236+0x6880] ;  /* 0x00688000ec28783b */ /* 0x000fee0000004200 */
[C---:B------:R-:W-:Y:S01]  /*5480*/  HMMA.16816.F32 R32, R128.reuse, R34, R48 ;  /* 0x000000228020723c */ /* 0x040fe20000001830 */
[----:B------:R-:W1:Y:S07]  /*5490*/  LDSM.16.MT88.4 R48, [R237+0x6880] ;  /* 0x00688000ed30783b */ /* 0x000e6e0000004200 */
[C---:B-1----:R-:W-:Y:S08]  /*54a0*/  HMMA.16816.F32 R44, R128.reuse, R48, R44 ;  /* 0x00000030802c723c */ /* 0x042ff0000000182c */
[C---:B------:R-:W-:Y:S01]  /*54b0*/  HMMA.16816.F32 R48, R128.reuse, R50, R72 ;  /* 0x000000328030723c */ /* 0x040fe20000001848 */
[----:B------:R-:W1:Y:S07]  /*54c0*/  LDSM.16.MT88.4 R72, [R236+0x8080] ;  /* 0x00808000ec48783b */ /* 0x000e6e0000004200 */
[C---:B------:R-:W-:Y:S08]  /*54d0*/  HMMA.16816.F32 R36, R128.reuse, R40, R36 ;  /* 0x000000288024723c */ /* 0x040ff00000001824 */
[C---:B------:R-:W-:Y:S01]  /*54e0*/  HMMA.16816.F32 R40, R128.reuse, R42, R56 ;  /* 0x0000002a8028723c */ /* 0x040fe20000001838 */
[----:B------:R-:W2:Y:S07]  /*54f0*/  LDSM.16.MT88.4 R56, [R240+0x6880] ;  /* 0x00688000f038783b */ /* 0x000eae0000004200 */
[C---:B-1----:R-:W-:Y:S08]  /*5500*/  HMMA.16816.F32 R68, R128.reuse, R72, R68 ;  /* 0x000000488044723c */ /* 0x042ff00000001844 */
[----:B------:R-:W-:Y:S07]  /*5510*/  HMMA.16816.F32 R72, R128, R74, R176 ;  /* 0x0000004a8048723c */ /* 0x000fee00000018b0 */
[----:B------:R-:W-:Y:S01]  /*5520*/  MOV R178, R98 ;  /* 0x0000006200b27202 */ /* 0x000fe20000000f00 */
[----:B------:R-:W-:-:S02]  /*5530*/  IMAD.MOV.U32 R179, RZ, RZ, R97 ;  /* 0x000000ffffb37224 */ /* 0x000fc400078e0061 */
[----:B------:R-:W1:Y:S01]  /*5540*/  LDSM.16.MT88.4 R96, [R239+0x8080] ;  /* 0x00808000ef60783b */ /* 0x000e620000004200 */
[C---:B--2---:R-:W-:Y:S01]  /*5550*/  HMMA.16816.F32 R52, R128.reuse, R56, R52 ;  /* 0x000000388034723c */ /* 0x044fe20000001834 */
[----:B------:R-:W-:Y:S02]  /*5560*/  IMAD.MOV.U32 R0, RZ, RZ, R65 ;  /* 0x000000ffff007224 */ /* 0x000fe400078e0041 */
[----:B------:R-:W2:Y:S05]  /*5570*/  LDSM.16.MT88.4 R64, [R239+0x6880] ;  /* 0x00688000ef40783b */ /* 0x000eaa0000004200 */
[C---:B------:R-:W-:Y:S08]  /*5580*/  HMMA.16816.F32 R56, R128.reuse, R58, R92 ;  /* 0x0000003a8038723c */ /* 0x040ff0000000185c */
[----:B-1----:R-:W-:Y:S01]  /*5590*/  HMMA.16816.F32 R92, R128, R96, R104 ;  /* 0x00000060805c723c */ /* 0x002fe20000001868 */
[----:B------:R-:W1:Y:S01]  /*55a0*/  LDSM.16.MT88.4 R104, [R236+0x9880] ;  /* 0x00988000ec68783b */ /* 0x000e620000004200 */
[----:B------:R-:W-:-:S02]  /*55b0*/  FADD.FTZ R0, R0, R4 ;  /* 0x0000000400007221 */ /* 0x000fc40000010000 */
[----:B------:R-:W-:Y:S02]  /*55c0*/  FADD.FTZ R2, R178, R2 ;  /* 0x00000002b2027221 */ /* 0x000fe40000010000 */
[----:B------:R-:W-:Y:S02]  /*55d0*/  FADD.FTZ R4, R21, R0 ;  /* 0x0000000015047221 */ /* 0x000fe40000010000 */
[C---:B------:R-:W-:Y:S01]  /*55e0*/  HMMA.16816.F32 R84, R128.reuse, R88, R8 ;  /* 0x000000588054723c */ /* 0x040fe20000001808 */
[----:B------:R-:W-:Y:S01]  /*55f0*/  FADD.FTZ R0, R179, R2 ;  /* 0x00000002b3007221 */ /* 0x000fe20000010000 */
[----:B------:R-:W-:Y:S06]  /*5600*/  LDSM.16.MT88.4 R8, [R239+0x9880] ;  /* 0x00988000ef08783b */ /* 0x000fec0000004200 */
[----:B------:R-:W-:Y:S01]  /*5610*/  HMMA.16816.F32 R88, R128, R90, R112 ;  /* 0x0000005a8058723c */ /* 0x000fe20000001870 */
[----:B------:R-:W3:Y:S01]  /*5620*/  LDSM.16.MT88.4 R112, [R237+0x9880] ;  /* 0x00988000ed70783b */ /* 0x000ee20000004200 */
[----:B------:R-:W-:-:S06]  /*5630*/  FADD.FTZ R0, R134, R0 ;  /* 0x0000000086007221 */ /* 0x000fcc0000010000 */
[C---:B------:R-:W-:Y:S08]  /*5640*/  HMMA.16816.F32 R96, R128.reuse, R98, R100 ;  /* 0x000000628060723c */ /* 0x040ff00000001864 */
[C---:B--2---:R-:W-:Y:S08]  /*5650*/  HMMA.16816.F32 R60, R128.reuse, R64, R60 ;  /* 0x00000040803c723c */ /* 0x044ff0000000183c */
[C---:B------:R-:W-:Y:S01]  /*5660*/  HMMA.16816.F32 R64, R128.reuse, R66, R80 ;  /* 0x000000428040723c */ /* 0x040fe20000001850 */
[----:B------:R-:W2:Y:S07]  /*5670*/  LDSM.16.MT88.4 R80, [R237+0x8080] ;  /* 0x00808000ed50783b */ /* 0x000eae0000004200 */
[C---:B-1----:R-:W-:Y:S08]  /*5680*/  HMMA.16816.F32 R100, R128.reuse, R104, R168 ;  /* 0x000000688064723c */ /* 0x042ff000000018a8 */
[----:B------:R-:W-:Y:S01]  /*5690*/  HMMA.16816.F32 R104, R128, R106, R120 ;  /* 0x0000006a8068723c */ /* 0x000fe20000001878 */
[----:B------:R-:W1:Y:S01]  /*56a0*/  LDSM.16.MT88.4 R120, [R240+0x9880] ;  /* 0x00988000f078783b */ /* 0x000e620000004200 */
[----:B------:R-:W-:-:S02]  /*56b0*/  FADD.FTZ R7, R7, R0 ;  /* 0x0000000007077221 */ /* 0x000fc40000010000 */
[----:B------:R-:W-:Y:S02]  /*56c0*/  FADD.FTZ R2, R20, R4 ;  /* 0x0000000414027221 */ /* 0x000fe40000010000 */
[----:B------:R-:W-:Y:S02]  /*56d0*/  FADD.FTZ R6, R6, R7 ;  /* 0x0000000706067221 */ /* 0x000fe40000010000 */
[----:B------:R-:W-:Y:S02]  /*56e0*/  FADD.FTZ R0, R23, R2 ;  /* 0x0000000217007221 */ /* 0x000fe40000010000 */
[----:B------:R-:W-:Y:S02]  /*56f0*/  FADD.FTZ R5, R5, R6 ;  /* 0x0000000605057221 */ /* 0x000fe40000010000 */
[----:B------:R-:W-:Y:S02]  /*5700*/  FADD.FTZ R2, R22, R0 ;  /* 0x0000000016027221 */ /* 0x000fe40000010000 */
[----:B------:R-:W-:-:S05]  /*5710*/  FADD.FTZ R0, R3, R5 ;  /* 0x0000000503007221 */ /* 0x000fca0000010000 */
[----:B------:R4:W-:Y:S04]  /*5720*/  STL [R1+0x24], R0 ;  /* 0x0000240001007387 */ /* 0x0009e80000100800 */
[----:B------:R4:W-:Y:S01]  /*5730*/  STL [R1+0x20], R2 ;  /* 0x0000200201007387 */ /* 0x0009e20000100800 */
[----:B------:R-:W-:Y:S01]  /*5740*/  PLOP3.LUT P0, PT, PT, PT, UP6, 0x40, 0x0 ;  /* 0x000000000000781c */ /* 0x000fe20003f0e868 */
[----:B------:R-:W-:Y:S02]  /*5750*/  @UP5 UMOV UR9, UR11 ;  /* 0x0000000b00095c82 */ /* 0x000fe40008000000 */
[----:B------:R-:W-:Y:S01]  /*5760*/  @UP5 USHF.R.U32.HI UR16, URZ, UR5, UR9 ;  /* 0x000000053f105299 */ /* 0x000fe20008011609 */
[----:B---3--:R-:W-:Y:S01]  /*5770*/  HMMA.16816.F32 R108, R128, R112, R108 ;  /* 0x00000070806c723c */ /* 0x008fe2000000186c */
[----:B------:R-:W-:-:S02]  /*5780*/  ULDC UR10, c[0x0][0x328] ;  /* 0x0000ca00000a7ab9 */ /* 0x000fc40000000800 */
[----:B------:R-:W-:Y:S02]  /*5790*/  UIADD3 UR15, UR15, UR16, URZ ;  /* 0x000000100f0f7290 */ /* 0x000fe4000fffe03f */
[----:B------:R-:W-:-:S03]  /*57a0*/  UIADD3 UR13, UR13, -0x2, URZ ;  /* 0xfffffffe0d0d7890 */ /* 0x000fc6000fffe03f */
[----:B------:R-:W-:Y:S01]  /*57b0*/  HMMA.16816.F32 R112, R128, R114, R116 ;  /* 0x000000728070723c */ /* 0x000fe20000001874 */
[----:B------:R-:W-:-:S07]  /*57c0*/  UIADD3 UR10, UR15, UR10, URZ ;  /* 0x0000000a0f0a7290 */ /* 0x000fce000fffe03f */
[C---:B--2---:R-:W-:Y:S08]  /*57d0*/  HMMA.16816.F32 R76, R128.reuse, R80, R76 ;  /* 0x00000050804c723c */ /* 0x044ff0000000184c */
[C---:B-1----:R-:W-:Y:S08]  /*57e0*/  HMMA.16816.F32 R116, R128.reuse, R120, R124 ;  /* 0x000000788074723c */ /* 0x042ff0000000187c */
[C---:B------:R-:W-:Y:S08]  /*57f0*/  HMMA.16816.F32 R80, R128.reuse, R82, R172 ;  /* 0x000000528050723c */ /* 0x040ff000000018ac */
[C---:B------:R-:W-:Y:S08]  /*5800*/  HMMA.16816.F32 R120, R128.reuse, R122, R24 ;  /* 0x0000007a8078723c */ /* 0x040ff00000001818 */
[C---:B------:R-:W-:Y:S08]  /*5810*/  HMMA.16816.F32 R124, R128.reuse, R8, R16 ;  /* 0x00000008807c723c */ /* 0x040ff00000001810 */
[----:B------:R-:W-:Y:S01]  /*5820*/  HMMA.16816.F32 R128, R128, R10, R12 ;  /* 0x0000000a8080723c */ /* 0x000fe2000000180c */
[----:B------:R-:W-:Y:S07]  /*5830*/  @P0 BRA `(.L_x_173) ;  /* 0x0000013000000947 */ /* 0x000fee0003800000 */
[----:B----4-:R-:W-:Y:S01]  /*5840*/  ISETP.LT.AND P0, PT, RZ, UR15, PT ;  /* 0x0000000fff007c0c */ /* 0x010fe2000bf01270 */
[----:B------:R-:W-:-:S02]  /*5850*/  UIADD3 UR11, UR15, -0x1, URZ ;  /* 0xffffffff0f0b7890 */ /* 0x000fc4000fffe03f */
[----:B------:R-:W-:-:S10]  /*5860*/  ULDC UR9, c[0x0][0x32c] ;  /* 0x0000cb0000097ab9 */ /* 0x000fd40000000800 */
[----:B------:R-:W-:Y:S05]  /*5870*/  @P0 BRA `(.L_x_174) ;  /* 0x0000007000000947 */ /* 0x000fea0003800000 */
[----:B------:R-:W-:Y:S02]  /*5880*/  UISETP.NE.AND UP0, UPT, UR9, 0x1, UPT ;  /* 0x000000010900788c */ /* 0x000fe4000bf05270 */
[----:B------:R-:W-:Y:S02]  /*5890*/  UIADD3 UR11, -UR15, URZ, URZ ;  /* 0x0000003f0f0b7290 */ /* 0x000fe4000fffe13f */
[----:B------:R-:W-:Y:S02]  /*58a0*/  ULDC.64 UR4, c[0x0][0x330] ;  /* 0x0000cc0000047ab9 */ /* 0x000fe40000000a00 */
[----:B------:R-:W-:-:S05]  /*58b0*/  UIMAD.WIDE.U32 UR14, UR11, UR4, URZ ;  /* 0x000000040b0e72a5 */ /* 0x000fca000f8e003f */
[----:B------:R-:W-:-:S04]  /*58c0*/  @UP0 USHF.R.U32.HI UR11, URZ, UR5, UR15 ;  /* 0x000000053f0b0299 */ /* 0x000fc8000801160f */
[----:B------:R-:W-:Y:S01]  /*58d0*/  ULOP3.LUT UR11, URZ, UR11, URZ, 0x33, !UPT ;  /* 0x0000000b3f0b7292 */ /* 0x000fe2000f8e333f */
[----:B------:R-:W-:Y:S05]  /*58e0*/  BRA `(.L_x_175) ;  /* 0x0000004000007947 */ /* 0x000fea0003800000 */
.L_x_174:
[----:B------:R-:W-:Y:S02]  /*58f0*/  UISETP.NE.AND UP0, UPT, UR9, 0x1, UPT ;  /* 0x000000010900788c */ /* 0x000fe4000bf05270 */
[----:B------:R-:W-:Y:S02]  /*5900*/  ULDC.64 UR4, c[0x0][0x330] ;  /* 0x0000cc0000047ab9 */ /* 0x000fe40000000a00 */
[----:B------:R-:W-:-:S07]  /*5910*/  UIMAD.WIDE.U32 UR14, UR11, UR4, URZ ;  /* 0x000000040b0e72a5 */ /* 0x000fce000f8e003f */
[----:B------:R-:W-:Y:S02]  /*5920*/  @UP0 USHF.R.U32.HI UR11, URZ, UR5, UR15 ;  /* 0x000000053f0b0299 */ /* 0x000fe4000801160f */
.L_x_175:
[----:B------:R-:W-:Y:S02]  /*5930*/  ULDC UR4, c[0x0][0x32c] ;  /* 0x0000cb0000047ab9 */ /* 0x000fe40000000800 */
[----:B------:R-:W-:-:S04]  /*5940*/  UIMAD UR4, UR11, UR9, UR4 ;  /* 0x000000090b0472a4 */ /* 0x000fc8000f8e0204 */
[----:B------:R-:W-:-:S04]  /*5950*/  UISETP.LT.AND UP0, UPT, UR10, UR4, UPT ;  /* 0x000000040a00728c */ /* 0x000fc8000bf01270 */
[----:B------:R-:W-:-:S04]  /*5960*/  USEL UR10, UR10, UR4, UP0 ;  /* 0x000000040a0a7287 */ /* 0x000fc80008000000 */
.L_x_173:
[----:B----4-:R-:W-:-:S04]  /*5970*/  UIMAD.WIDE UR4, UR10, 0x2aaaaaab, URZ ;  /* 0x2aaaaaab0a0478a5 */ /* 0x010fc8000f8e023f */
[----:B------:R-:W-:-:S04]  /*5980*/  USHF.R.U32.HI UR4, URZ, 0x1f, UR5 ;  /* 0x0000001f3f047899 */ /* 0x000fc80008011605 */
[----:B------:R-:W-:-:S04]  /*5990*/  ULEA.HI.SX32 UR4, UR5, UR4, 0x1d ;  /* 0x0000000405047291 */ /* 0x000fc8000f8fea3f */
[----:B------:R-:W-:-:S04]  /*59a0*/  UISETP.LT.AND UP0, UPT, UR12, UR4, UPT ;  /* 0x000000040c00728c */ /* 0x000fc8000bf01270 */
[----:B------:R-:W-:-:S04]  /*59b0*/  USEL UR9, UR12, UR4, !UP0 ;  /* 0x000000040c097287 */ /* 0x000fc8000c000000 */
[----:B------:R-:W-:-:S06]  /*59c0*/  UISETP.GE.AND UP0, UPT, UR13, UR9, UPT ;  /* 0x000000090d00728c */ /* 0x000fcc000bf06270 */
[----:B------:R-:W-:-:S13]  /*59d0*/  PLOP3.LUT P0, PT, PT, PT, UP0, 0x40, 0x0 ;  /* 0x000000000000781c */ /* 0x000fda0003f0e808 */
[----:B------:R-:W-:Y:S05]  /*59e0*/  @P0 BRA `(.L_x_176) ;  /* 0x00003f9000000947 */ /* 0x000fea0003800000 */
[----:B------:R-:W2:Y:S04]  /*59f0*/  LDL.64 R8, [R1+0x48] ;  /* 0x0000480001087983 */ /* 0x000ea80000100a00 */
[----:B------:R-:W3:Y:S04]  /*5a00*/  LDL.64 R6, [R1+0x40] ;  /* 0x0000400001067983 */ /* 0x000ee80000100a00 */
[----:B------:R-:W4:Y:S04]  /*5a10*/  LDL.64 R2, [R1+0x38] ;  /* 0x0000380001027983 */ /* 0x000f280000100a00 */
[----:B------:R-:W4:Y:S01]  /*5a20*/  LDL.64 R4, [R1+0x30] ;  /* 0x0000300001047983 */ /* 0x000f220000100a00 */
[----:B------:R-:W-:-:S02]  /*5a30*/  MOV R134, R132 ;  /* 0x0000008400867202 */ /* 0x000fc40000000f00 */
[C---:B--2---:R-:W-:Y:S02]  /*5a40*/  IADD3 R0, P0, R8.reuse, 0x40, RZ ;  /* 0x0000004008007810 */ /* 0x044fe40007f1e0ff */
[----:B------:R-:W-:-:S03]  /*5a50*/  IADD3 R11, P1, R8, 0x80, RZ ;  /* 0x00000080080b7810 */ /* 0x000fc60007f3e0ff */
[--C-:B---3--:R-:W-:Y:S01]  /*5a60*/  IMAD.X R10, RZ, RZ, R7.reuse, P0 ;  /* 0x000000ffff0a7224 */ /* 0x108fe200000e0607 */
[----:B------:R1:W-:Y:S01]  /*5a70*/  STL [R1+0x68], R0 ;  /* 0x0000680001007387 */ /* 0x0003e20000100800 */
[----:B------:R-:W-:-:S03]  /*5a80*/  IMAD.X R9, RZ, RZ, R7, P1 ;  /* 0x000000ffff097224 */ /* 0x000fc600008e0607 */
[----:B------:R-:W-:Y:S04]  /*5a90*/  STL [R1+0x60], R11 ;  /* 0x0000600b01007387 */ /* 0x000fe80000100800 */
[----:B------:R-:W-:Y:S01]  /*5aa0*/  STL [R1+0x64], R10 ;  /* 0x0000640a01007387 */ /* 0x000fe20000100800 */
[----:B-1----:R-:W-:Y:S02]  /*5ab0*/  IADD3 R0, P0, R8, 0xc0, RZ ;  /* 0x000000c008007810 */ /* 0x002fe40007f1e0ff */
[----:B----4-:R-:W-:-:S03]  /*5ac0*/  IADD3 R8, P2, R2, 0x40, RZ ;  /* 0x0000004002087810 */ /* 0x010fc60007f5e0ff */
[----:B------:R1:W-:Y:S02]  /*5ad0*/  STL [R1+0x58], R0 ;  /* 0x0000580001007387 */ /* 0x0003e40000100800 */
[----:B------:R-:W-:Y:S02]  /*5ae0*/  IMAD.X R6, RZ, RZ, R5, P2 ;  /* 0x000000ffff067224 */ /* 0x000fe400010e0605 */
[----:B------:R-:W-:Y:S04]  /*5af0*/  STL [R1+0x5c], R9 ;  /* 0x00005c0901007387 */ /* 0x000fe80000100800 */
[----:B------:R-:W-:Y:S01]  /*5b00*/  STL [R1+0x50], R8 ;  /* 0x0000500801007387 */ /* 0x000fe20000100800 */
[----:B-1----:R-:W-:Y:S01]  /*5b10*/  IMAD.X R0, RZ, RZ, R7, P0 ;  /* 0x000000ffff007224 */ /* 0x002fe200000e0607 */
[----:B------:R-:W-:-:S04]  /*5b20*/  IADD3 R7, P1, R2, 0x80, RZ ;  /* 0x0000008002077810 */ /* 0x000fc80007f3e0ff */
[----:B------:R1:W-:Y:S01]  /*5b30*/  STL [R1+0x54], R0 ;  /* 0x0000540001007387 */ /* 0x0003e20000100800 */
[----:B------:R-:W-:-:S03]  /*5b40*/  IMAD.X R3, RZ, RZ, R5, P1 ;  /* 0x000000ffff037224 */ /* 0x000fc600008e0605 */
[----:B------:R-:W-:Y:S04]  /*5b50*/  STL [R1+0x1c], R7 ;  /* 0x00001c0701007387 */ /* 0x000fe80000100800 */
[----:B------:R-:W-:Y:S01]  /*5b60*/  STL [R1+0x2c], R6 ;  /* 0x00002c0601007387 */ /* 0x000fe20000100800 */
[----:B-1----:R-:W-:-:S05]  /*5b70*/  IADD3 R0, P0, R2, 0xc0, RZ ;  /* 0x000000c002007810 */ /* 0x002fca0007f1e0ff */
[----:B------:R1:W-:Y:S04]  /*5b80*/  STL [R1+0x14], R0 ;  /* 0x0000140001007387 */ /* 0x0003e80000100800 */
[----:B------:R2:W-:Y:S01]  /*5b90*/  STL [R1+0x18], R3 ;  /* 0x0000180301007387 */ /* 0x0005e20000100800 */
[----:B-1----:R-:W-:-:S05]  /*5ba0*/  IADD3.X R0, RZ, R5, RZ, P0, !PT ;  /* 0x00000005ff007210 */ /* 0x002fca00007fe4ff */
[----:B------:R2:W-:Y:S01]  /*5bb0*/  STL [R1+0x10], R0 ;  /* 0x0000100001007387 */ /* 0x0005e20000100800 */
[----:B------:R-:W-:-:S03]  /*5bc0*/  IMAD.MOV.U32 R2, RZ, RZ, R133 ;  /* 0x000000ffff027224 */ /* 0x000fc600078e0085 */
.L_x_187:
[----:B-12---:R-:W2:Y:S01]  /*5bd0*/  LDL R0, [R1] ;  /* 0x0000000001007983 */ /* 0x006ea20000100800 */
[----:B------:R-:W-:Y:S04]  /*5be0*/  DEPBAR.LE SB0, 0x0 ;  /* 0x000080000000791a */ /* 0x000fe80000000000 */
[----:B------:R-:W-:Y:S01]  /*5bf0*/  BAR.SYNC.DEFER_BLOCKING 0x0 ;  /* 0x0000000000007b1d */ /* 0x000fe20000010000 */
[----:B------:R-:W-:Y:S06]  /*5c00*/  UISETP.GT.AND UP0, UPT, UR12, UR13, UPT ;  /* 0x0000000d0c00728c */ /* 0x000fec000bf04270 */
[----:B------:R-:W-:Y:S01]  /*5c10*/  PLOP3.LUT P0, PT, PT, PT, UP0, 0x80, 0x0 ;  /* 0x000000000000781c */ /* 0x000fe20003f0f008 */
[----:B-----5:R1:W3:Y:S04]  /*5c20*/  LDSM.16.M88.4 R8, [R135+0x14080] ;  /* 0x014080008708783b */ /* 0x0202e80000000200 */
[----:B------:R1:W4:Y:S04]  /*5c30*/  LDSM.16.M88.4 R16, [R135+0x14880] ;  /* 0x014880008710783b */ /* 0x0003280000000200 */
[----:B------:R1:W1:Y:S04]  /*5c40*/  LDSM.16.M88.4 R24, [R135+0x15080] ;  /* 0x015080008718783b */ /* 0x0002680000000200 */
[----:B------:R1:W1:Y:S04]  /*5c50*/  LDSM.16.M88.4 R168, [R242] ;  /* 0x00000000f2a8783b */ /* 0x0002680000000200 */
[----:B------:R1:W1:Y:S04]  /*5c60*/  LDSM.16.M88.4 R176, [R252] ;  /* 0x00000000fcb0783b */ /* 0x0002680000000200 */
[----:B--2---:R2:W1:Y:S01]  /*5c70*/  LDSM.16.M88.4 R172, [R0] ;  /* 0x0000000000ac783b */ /* 0x0044620000000200 */
[----:B------:R-:W-:-:S05]  /*5c80*/  @P0 BRA `(.L_x_177) ;  /* 0x0000043000000947 */ /* 0x000fca0003800000 */
[----:B--234-:R-:W2:Y:S01]  /*5c90*/  LDL R0, [R1+0x28] ;  /* 0x0000280001007983 */ /* 0x01cea20000100800 */
[----:B------:R-:W-:Y:S02]  /*5ca0*/  ULDC.64 UR4, c[0x0][0x208] ;  /* 0x0000820000047ab9 */ /* 0x000fe40000000a00 */
[----:B------:R-:W-:Y:S01]  /*5cb0*/  UIMAD.WIDE.U32 UR14, UR13, UR4, URZ ;  /* 0x000000040d0e72a5 */ /* 0x000fe2000f8e003f */
[----:B------:R-:W3:Y:S01]  /*5cc0*/  LDL.64 R6, [R1+0x48] ;  /* 0x0000480001067983 */ /* 0x000ee20000100a00 */
[----:B------:R-:W-:Y:S03]  /*5cd0*/  USHF.R.S32.HI UR10, URZ, 0x1f, UR13 ;  /* 0x0000001f3f0a7899 */ /* 0x000fe6000801140d */
[----:B------:R-:W4:Y:S01]  /*5ce0*/  LDL.64 R132, [R1+0x40] ;  /* 0x0000400001847983 */ /* 0x000f220000100a00 */
[----:B------:R-:W-:Y:S03]  /*5cf0*/  UIMAD UR10, UR10, UR4, URZ ;  /* 0x000000040a0a72a4 */ /* 0x000fe6000f8e023f */
[----:B------:R-:W5:Y:S01]  /*5d00*/  LDL R12, [R1+0x4] ;  /* 0x00000400010c7983 */ /* 0x000f620000100800 */
[----:B------:R-:W-:Y:S03]  /*5d10*/  UIMAD UR10, UR13, UR5, UR10 ;  /* 0x000000050d0a72a4 */ /* 0x000fe6000f8e020a */
[----:B------:R-:W5:Y:S01]  /*5d20*/  LDL R22, [R1+0x68] ;  /* 0x0000680001167983 */ /* 0x000f620000100800 */
[----:B------:R-:W-:Y:S02]  /*5d30*/  UIADD3 UR4, UR15, UR10, URZ ;  /* 0x0000000a0f047290 */ /* 0x000fe4000fffe03f */
[----:B------:R-:W-:Y:S01]  /*5d40*/  UIMAD.WIDE.U32 UR10, UR14, 0x30, URZ ;  /* 0x000000300e0a78a5 */ /* 0x000fe2000f8e003f */
[----:B------:R-:W5:Y:S01]  /*5d50*/  LDL R21, [R1+0x64] ;  /* 0x0000640001157983 */ /* 0x000f620000100800 */
[----:B------:R-:W-:Y:S03]  /*5d60*/  UIMAD UR4, UR4, 0x30, URZ ;  /* 0x00000030040478a4 */ /* 0x000fe6000f8e023f */
[----:B------:R-:W5:Y:S01]  /*5d70*/  LDL R20, [R1+0x60] ;  /* 0x0000600001147983 */ /* 0x000f620000100800 */
[----:B------:R-:W-:Y:S03]  /*5d80*/  UIADD3 UR4, UR11, UR4, URZ ;  /* 0x000000040b047290 */ /* 0x000fe6000fffe03f */
[----:B------:R-:W5:Y:S04]  /*5d90*/  LDL R15, [R1+0x5c] ;  /* 0x00005c00010f7983 */ /* 0x000f680000100800 */
[----:B------:R-:W5:Y:S04]  /*5da0*/  LDL R14, [R1+0x58] ;  /* 0x00005800010e7983 */ /* 0x000f680000100800 */
[----:B------:R-:W5:Y:S01]  /*5db0*/  LDL R13, [R1+0x54] ;  /* 0x00005400010d7983 */ /* 0x000f620000100800 */
[----:B--2---:R-:W-:Y:S02]  /*5dc0*/  LOP3.LUT P2, RZ, R0, 0x1, RZ, 0xc0, !PT ;  /* 0x0000000100ff7812 */ /* 0x004fe4000784c0ff */
[----:B---3--:R-:W-:Y:S04]  /*5dd0*/  IADD3 R0, P1, R6, UR10, RZ ;  /* 0x0000000a06007c10 */ /* 0x008fe8000ff3e0ff */
[C---:B------:R-:W-:Y:S02]  /*5de0*/  LEA R4, P0, R0.reuse, c[0x0][0x1f8], 0x1 ;  /* 0x00007e0000047a11 */ /* 0x040fe400078008ff */
[----:B----4-:R-:W-:Y:S04]  /*5df0*/  IADD3.X R3, R133, UR4, RZ, P1, !PT ;  /* 0x0000000485037c10 */ /* 0x010fe80008ffe4ff */
[----:B------:R-:W-:Y:S02]  /*5e00*/  LEA.HI.X R5, R0, c[0x0][0x1fc], R3, 0x1, P0 ;  /* 0x00007f0000057a11 */ /* 0x000fe400000f0c03 */
[----:B-----5:R-:W-:Y:S03]  /*5e10*/  IADD3 R0, P1, R22, UR10, RZ ;  /* 0x0000000a16007c10 */ /* 0x020fe6000ff3e0ff */
[----:B------:R-:W-:Y:S01]  /*5e20*/  @!PT LDS RZ, [RZ] ;  /* 0x00000000fffff984 */ /* 0x000fe20000000800 */
[----:B------:R-:W-:Y:S01]  /*5e30*/  @!PT LDS RZ, [RZ] ;  /* 0x00000000fffff984 */ /* 0x000fe20000000800 */
[----:B------:R-:W-:Y:S01]  /*5e40*/  @!PT LDS RZ, [RZ] ;  /* 0x00000000fffff984 */ /* 0x000fe20000000800 */
[----:B------:R2:W-:Y:S01]  /*5e50*/  LDGSTS.E.BYPASS.LTC128B.128 [R12+0x4080], [R4.64], !P2 ;  /* 0x04080000040c7fae */ /* 0x0005e2000d101d58 */
[----:B------:R-:W-:Y:S02]  /*5e60*/  IADD3.X R3, R21, UR4, RZ, P1, !PT ;  /* 0x0000000415037c10 */ /* 0x000fe40008ffe4ff */
[C---:B--2---:R-:W-:Y:S04]  /*5e70*/  LEA R4, P0, R0.reuse, c[0x0][0x1f8], 0x1 ;  /* 0x00007e0000047a11 */ /* 0x044fe800078008ff */
[----:B------:R-:W-:Y:S02]  /*5e80*/  LEA.HI.X R5, R0, c[0x0][0x1fc], R3, 0x1, P0 ;  /* 0x00007f0000057a11 */ /* 0x000fe400000f0c03 */
[----:B------:R-:W-:Y:S03]  /*5e90*/  IADD3 R0, P1, R20, UR10, RZ ;  /* 0x0000000a14007c10 */ /* 0x000fe6000ff3e0ff */
        /* <DEDUP_REMOVED lines=8> */
[----:B------:R-:W-:Y:S01]  /*5f20*/  LEA.HI.X R5, R0, c[0x0][0x1fc], R3, 0x1, P0 ;  /* 0x00007f0000057a11 */ /* 0x000fe200000f0c03 */
[----:B------:R-:W-:Y:S04]  /*5f30*/  @!P3 IMAD.MOV.U32 R0, RZ, RZ, c[0x0][0x208] ;  /* 0x00008200ff00b624 */ /* 0x000fe800078e00ff */
[----:B------:R2:W-:Y:S01]  /*5f40*/  LDGSTS.E.BYPASS.LTC128B.128 [R12+0x8880], [R4.64], !P4 ;  /* 0x08880000040c7fae */ /* 0x0005e2000e101d58 */
[C---:B------:R-:W-:Y:S01]  /*5f50*/  @!P3 LEA R3, P0, R0.reuse, UR10, 0x5 ;  /* 0x0000000a0003bc11 */ /* 0x040fe2000f8028ff */
[----:B--2---:R-:W-:Y:S05]  /*5f60*/  @!P3 IMAD.MOV.U32 R4, RZ, RZ, c[0x0][0x20c] ;  /* 0x00008300ff04b624 */ /* 0x004fea00078e00ff */
[----:B------:R-:W-:Y:S02]  /*5f70*/  @!P3 LEA.HI.X R0, R0, UR4, R4, 0x5, P0 ;  /* 0x000000040000bc11 */ /* 0x000fe400080f2c04 */
[C---:B------:R-:W-:Y:S04]  /*5f80*/  @!P3 IADD3 R4, P1, R3.reuse, R6, RZ ;  /* 0x000000060304b210 */ /* 0x040fe80007f3e0ff */
[----:B------:R-:W-:Y:S01]  /*5f90*/  @!P3 LEA R6, P0, R4, c[0x0][0x1f8], 0x1 ;  /* 0x00007e000406ba11 */ /* 0x000fe200078008ff */
[----:B------:R-:W-:Y:S05]  /*5fa0*/  @!P3 IMAD.X R5, R0, 0x1, R133, P1 ;  /* 0x000000010005b824 */ /* 0x000fea00008e0685 */
[----:B------:R-:W-:Y:S02]  /*5fb0*/  @!P3 LEA.HI.X R7, R4, c[0x0][0x1fc], R5, 0x1, P0 ;  /* 0x00007f000407ba11 */ /* 0x000fe400000f0c05 */
[----:B------:R-:W-:Y:S03]  /*5fc0*/  @!P3 IADD3 R5, P1, R3, R22, RZ ;  /* 0x000000160305b210 */ /* 0x000fe60007f3e0ff */
[----:B------:R2:W-:Y:S01]  /*5fd0*/  @!P3 LDGSTS.E.BYPASS.LTC128B.128 [R12+0x5080], [R6.64], !P2 ;  /* 0x05080000060cbfae */ /* 0x0005e2000d101d58 */
[C---:B------:R-:W-:Y:S01]  /*5fe0*/  @!P3 LEA R4, P0, R5.reuse, c[0x0][0x1f8], 0x1 ;  /* 0x00007e000504ba11 */ /* 0x040fe200078008ff */
[C---:B--2---:R-:W-:Y:S05]  /*5ff0*/  @!P3 IMAD.X R6, R0.reuse, 0x1, R21, P1 ;  /* 0x000000010006b824 */ /* 0x044fea00008e0615 */
[----:B------:R-:W-:Y:S05]  /*6000*/  @!P3 LEA.HI.X R5, R5, c[0x0][0x1fc], R6, 0x1, P0 ;  /* 0x00007f000505ba11 */ /* 0x000fea00000f0c06 */
[----:B------:R2:W-:Y:S02]  /*6010*/  @!P3 LDGSTS.E.BYPASS.LTC128B.128 [R12+0x6880], [R4.64], !P6 ;  /* 0x06880000040cbfae */ /* 0x0005e4000f101d58 */
[----:B--2---:R-:W-:Y:S04]  /*6020*/  @!P3 IADD3 R5, P1, R3, R20, RZ ;  /* 0x000000140305b210 */ /* 0x004fe80007f3e0ff */
[----:B------:R-:W-:Y:S01]  /*6030*/  @!P3 LEA R4, P0, R5, c[0x0][0x1f8], 0x1 ;  /* 0x00007e000504ba11 */ /* 0x000fe200078008ff */
[C---:B------:R-:W-:Y:S01]  /*6040*/  @!P3 IMAD.X R6, R0.reuse, 0x1, R15, P1 ;  /* 0x000000010006b824 */ /* 0x040fe200008e060f */
[----:B------:R-:W-:Y:S04]  /*6050*/  @!P3 IADD3 R3, P1, R3, R14, RZ ;  /* 0x0000000e0303b210 */ /* 0x000fe80007f3e0ff */
[----:B------:R-:W-:Y:S01]  /*6060*/  @!P3 LEA.HI.X R5, R5, c[0x0][0x1fc], R6, 0x1, P0 ;  /* 0x00007f000505ba11 */ /* 0x000fe200000f0c06 */
[----:B------:R-:W-:Y:S04]  /*6070*/  @!P3 IMAD.X R0, R0, 0x1, R13, P1 ;  /* 0x000000010000b824 */ /* 0x000fe800008e060d */
[----:B------:R2:W-:Y:S02]  /*6080*/  @!P3 LDGSTS.E.BYPASS.LTC128B.128 [R12+0x8080], [R4.64], !P5 ;  /* 0x08080000040cbfae */ /* 0x0005e4000e901d58 */
[C---:B--2---:R-:W-:Y:S04]  /*6090*/  @!P3 LEA R4, P0, R3.reuse, c[0x0][0x1f8], 0x1 ;  /* 0x00007e000304ba11 */ /* 0x044fe800078008ff */
[----:B------:R-:W-:Y:S05]  /*60a0*/  @!P3 LEA.HI.X R5, R3, c[0x0][0x1fc], R0, 0x1, P0 ;  /* 0x00007f000305ba11 */ /* 0x000fea00000f0c00 */
[----:B------:R2:W-:Y:S04]  /*60b0*/  @!P3 LDGSTS.E.BYPASS.LTC128B.128 [R12+0x9880], [R4.64], !P4 ;  /* 0x09880000040cbfae */ /* 0x0005e8000e101d58 */
.L_x_177:
[C---:B--234-:R-:W-:Y:S01]  /*60c0*/  HMMA.16816.F32 R4, R160.reuse, R8, RZ ;  /* 0x00000008a004723c */ /* 0x05cfe200000018ff */
[----:B------:R-:W0:Y:S01]  /*60d0*/  LDGDEPBAR ;  /* 0x00000000000079af */ /* 0x000e220000000000 */
[----:B------:R-:W-:Y:S06]  /*60e0*/  UISETP.GT.AND UP0, UPT, UR13, UR12, UPT ;  /* 0x0000000c0d00728c */ /* 0x000fec000bf04270 */
[C---:B------:R-:W-:Y:S01]  /*60f0*/  HMMA.16816.F32 R8, R160.reuse, R10, RZ ;  /* 0x0000000aa008723c */ /* 0x040fe200000018ff */
[----:B------:R-:W-:Y:S07]  /*6100*/  PLOP3.LUT P0, PT, PT, PT, UP0, 0x40, 0x0 ;  /* 0x000000000000781c */ /* 0x000fee0003f0e808 */
[C---:B------:R-:W-:Y:S08]  /*6110*/  HMMA.16816.F32 R12, R160.reuse, R16, RZ ;  /* 0x00000010a00c723c */ /* 0x040ff000000018ff */
[C---:B------:R-:W-:Y:S08]  /*6120*/  HMMA.16816.F32 R16, R160.reuse, R18, RZ ;  /* 0x00000012a010723c */ /* 0x040ff000000018ff */
[C---:B-1----:R-:W-:Y:S08]  /*6130*/  HMMA.16816.F32 R20, R160.reuse, R24, RZ ;  /* 0x00000018a014723c */ /* 0x042ff000000018ff */
[----:B------:R-:W-:Y:S08]  /*6140*/  HMMA.16816.F32 R24, R160, R26, RZ ;  /* 0x0000001aa018723c */ /* 0x000ff000000018ff */
[C---:B------:R-:W-:Y:S08]  /*6150*/  HMMA.16816.F32 R4, R164.reuse, R168, R4 ;  /* 0x000000a8a404723c */ /* 0x040ff00000001804 */
[C---:B------:R-:W-:Y:S01]  /*6160*/  HMMA.16816.F32 R8, R164.reuse, R170, R8 ;  /* 0x000000aaa408723c */ /* 0x040fe20000001808 */
[----:B------:R-:W1:Y:S07]  /*6170*/  LDSM.16.M88.4 R168, [R241+0x14080] ;  /* 0x01408000f1a8783b */ /* 0x000e6e0000000200 */
[C---:B------:R-:W-:Y:S08]  /*6180*/  HMMA.16816.F32 R12, R164.reuse, R172, R12 ;  /* 0x000000aca40c723c */ /* 0x040ff0000000180c */
[C---:B------:R-:W-:Y:S01]  /*6190*/  HMMA.16816.F32 R16, R164.reuse, R174, R16 ;  /* 0x000000aea410723c */ /* 0x040fe20000001810 */
[----:B------:R-:W2:Y:S07]  /*61a0*/  LDSM.16.M88.4 R172, [R241+0x14880] ;  /* 0x01488000f1ac783b */ /* 0x000eae0000000200 */
[C---:B------:R-:W-:Y:S08]  /*61b0*/  HMMA.16816.F32 R20, R164.reuse, R176, R20 ;  /* 0x000000b0a414723c */ /* 0x040ff00000001814 */
[----:B------:R-:W-:Y:S08]  /*61c0*/  HMMA.16816.F32 R24, R164, R178, R24 ;  /* 0x000000b2a418723c */ /* 0x000ff00000001818 */
[C---:B-1----:R-:W-:Y:S08]  /*61d0*/  HMMA.16816.F32 R4, R180.reuse, R168, R4 ;  /* 0x000000a8b404723c */ /* 0x042ff00000001804 */
[C---:B------:R-:W-:Y:S01]  /*61e0*/  HMMA.16816.F32 R8, R180.reuse, R170, R8 ;  /* 0x000000aab408723c */ /* 0x040fe20000001808 */
[----:B------:R-:W1:Y:S07]  /*61f0*/  LDSM.16.M88.4 R168, [R241+0x15080] ;  /* 0x01508000f1a8783b */ /* 0x000e6e0000000200 */
[C---:B--2---:R-:W-:Y:S08]  /*6200*/  HMMA.16816.F32 R12, R180.reuse, R172, R12 ;  /* 0x000000acb40c723c */ /* 0x044ff0000000180c */
[C---:B------:R-:W-:Y:S01]  /*6210*/  HMMA.16816.F32 R16, R180.reuse, R174, R16 ;  /* 0x000000aeb410723c */ /* 0x040fe20000001810 */
[----:B------:R-:W2:Y:S07]  /*6220*/  LDSM.16.M88.4 R172, [R238] ;  /* 0x00000000eeac783b */ /* 0x000eae0000000200 */
[C---:B-1----:R-:W-:Y:S08]  /*6230*/  HMMA.16816.F32 R20, R180.reuse, R168, R20 ;  /* 0x000000a8b414723c */ /* 0x042ff00000001814 */
[----:B------:R-:W-:Y:S01]  /*6240*/  HMMA.16816.F32 R24, R180, R170, R24 ;  /* 0x000000aab418723c */ /* 0x000fe20000001818 */
[----:B------:R-:W1:Y:S07]  /*6250*/  LDSM.16.M88.4 R168, [R238+0x800] ;  /* 0x00080000eea8783b */ /* 0x000e6e0000000200 */
[C---:B--2---:R-:W-:Y:S08]  /*6260*/  HMMA.16816.F32 R4, R184.reuse, R172, R4 ;  /* 0x000000acb804723c */ /* 0x044ff00000001804 */
[C---:B------:R-:W-:Y:S01]  /*6270*/  HMMA.16816.F32 R8, R184.reuse, R174, R8 ;  /* 0x000000aeb808723c */ /* 0x040fe20000001808 */
[----:B------:R-:W2:Y:S07]  /*6280*/  LDSM.16.M88.4 R172, [R238+0x1000] ;  /* 0x00100000eeac783b */ /* 0x000eae0000000200 */
[C---:B-1----:R-:W-:Y:S08]  /*6290*/  HMMA.16816.F32 R12, R184.reuse, R168, R12 ;  /* 0x000000a8b80c723c */ /* 0x042ff0000000180c */
[C---:B------:R-:W-:Y:S01]  /*62a0*/  HMMA.16816.F32 R16, R184.reuse, R170, R16 ;  /* 0x000000aab810723c */ /* 0x040fe20000001810 */
[----:B------:R-:W1:Y:S07]  /*62b0*/  LDSM.16.M88.4 R168, [R135+0x15880] ;  /* 0x0158800087a8783b */ /* 0x000e6e0000000200 */
[C---:B--2---:R-:W-:Y:S08]  /*62c0*/  HMMA.16816.F32 R20, R184.reuse, R172, R20 ;  /* 0x000000acb814723c */ /* 0x044ff00000001814 */
[----:B------:R-:W-:Y:S01]  /*62d0*/  HMMA.16816.F32 R24, R184, R174, R24 ;  /* 0x000000aeb818723c */ /* 0x000fe20000001818 */
[----:B------:R-:W2:Y:S07]  /*62e0*/  LDSM.16.M88.4 R172, [R135+0x16080] ;  /* 0x0160800087ac783b */ /* 0x000eae0000000200 */
        /* <DEDUP_REMOVED lines=8> */
[----:B------:R-:W1:Y:S07]  /*6370*/  LDSM.16.M88.4 R168, [R250] ;  /* 0x00000000faa8783b */ /* 0x000e6e0000000200 */
[C---:B--2---:R-:W-:Y:S08]  /*6380*/  HMMA.16816.F32 R4, R192.reuse, R172, R4 ;  /* 0x000000acc004723c */ /* 0x044ff00000001804 */
[C---:B------:R-:W-:Y:S01]  /*6390*/  HMMA.16816.F32 R8, R192.reuse, R174, R8 ;  /* 0x000000aec008723c */ /* 0x040fe20000001808 */
[----:B------:R-:W2:Y:S07]  /*63a0*/  LDSM.16.M88.4 R172, [R249] ;  /* 0x00000000f9ac783b */ /* 0x000eae0000000200 */
        /* <DEDUP_REMOVED lines=11> */
[----:B------:R-:W2:Y:S07]  /*6460*/  LDSM.16.M88.4 R172, [R238+0x1800] ;  /* 0x00180000eeac783b */ /* 0x000eae0000000200 */
        /* <DEDUP_REMOVED lines=76> */
[C---:B------:R-:W-:Y:S11]  /*6930*/  HMMA.16816.F32 R8, R232.reuse, R174, R8 ;  /* 0x000000aee808723c */ /* 0x040ff60000001808 */
[----:B------:R-:W-:Y:S05]  /*6940*/  @!UPT UIADD3 URZ, URZ, URZ, URZ ;  /* 0x0000003f3f3ff290 */ /* 0x000fea000fffe03f */
[----:B------:R-:W-:Y:S02]  /*6950*/  FMUL.FTZ R4, R4, c[0x0][0x320] ;  /* 0x0000c80004047a20 */ /* 0x000fe40000410000 */
[----:B------:R-:W-:Y:S02]  /*6960*/  FMUL.FTZ R5, R5, c[0x0][0x320] ;  /* 0x0000c80005057a20 */ /* 0x000fe40000410000 */
[----:B------:R-:W-:Y:S01]  /*6970*/  MUFU.TANH R174, R4 ;  /* 0x0000000400ae7308 */ /* 0x000fe20000002400 */
[----:B------:R-:W-:Y:S02]  /*6980*/  FMUL.FTZ R6, R6, c[0x0][0x320] ;  /* 0x0000c80006067a20 */ /* 0x000fe40000410000 */
[----:B------:R-:W-:Y:S01]  /*6990*/  FMUL.FTZ R7, R7, c[0x0][0x320] ;  /* 0x0000c80007077a20 */ /* 0x000fe20000410000 */
[C---:B-1----:R-:W-:Y:S03]  /*69a0*/  HMMA.16816.F32 R12, R232.reuse, R168, R12 ;  /* 0x000000a8e80c723c */ /* 0x042fe6000000180c */
[----:B------:R-:W-:Y:S03]  /*69b0*/  FMUL.FTZ R9, R9, c[0x0][0x320] ;  /* 0x0000c80009097a20 */ /* 0x000fe60000410000 */
[----:B------:R-:W-:Y:S01]  /*69c0*/  MUFU.TANH R173, R5 ;  /* 0x0000000500ad7308 */ /* 0x000fe20000002400 */
[----:B------:R-:W-:Y:S01]  /*69d0*/  FMUL.FTZ R10, R10, c[0x0][0x320] ;  /* 0x0000c8000a0a7a20 */ /* 0x000fe20000410000 */
[C---:B------:R-:W-:Y:S04]  /*69e0*/  HMMA.16816.F32 R16, R232.reuse, R170, R16 ;  /* 0x000000aae810723c */ /* 0x040fe80000001810 */
[----:B------:R-:W-:Y:S02]  /*69f0*/  FMUL.FTZ R11, R11, c[0x0][0x320] ;  /* 0x0000c8000b0b7a20 */ /* 0x000fe40000410000 */
[----:B------:R-:W-:Y:S02]  /*6a00*/  FMUL.FTZ R8, R8, c[0x0][0x320] ;  /* 0x0000c80008087a20 */ /* 0x000fe40000410000 */
[----:B------:R-:W1:Y:S08]  /*6a10*/  MUFU.TANH R0, R6 ;  /* 0x0000000600007308 */ /* 0x000e700000002400 */
[----:B------:R-:W-:Y:S02]  /*6a20*/  FMUL.FTZ R12, R12, c[0x0][0x320] ;  /* 0x0000c8000c0c7a20 */ /* 0x000fe40000410000 */
[----:B------:R2:W3:Y:S01]  /*6a30*/  MUFU.TANH R179, R7 ;  /* 0x0000000700b37308 */ /* 0x0004e20000002400 */
[----:B------:R-:W-:Y:S02]  /*6a40*/  FMUL.FTZ R13, R13, c[0x0][0x320] ;  /* 0x0000c8000d0d7a20 */ /* 0x000fe40000410000 */
[----:B------:R-:W-:Y:S02]  /*6a50*/  FMUL.FTZ R14, R14, c[0x0][0x320] ;  /* 0x0000c8000e0e7a20 */ /* 0x000fe40000410000 */
[----:B------:R-:W-:Y:S02]  /*6a60*/  FMUL.FTZ R15, R15, c[0x0][0x320] ;  /* 0x0000c8000f0f7a20 */ /* 0x000fe40000410000 */
[----:B------:R-:W-:Y:S02]  /*6a70*/  FMUL.FTZ R19, R19, c[0x0][0x320] ;  /* 0x0000c80013137a20 */ /* 0x000fe40000410000 */
[----:B------:R-:W-:Y:S01]  /*6a80*/  FMUL.FTZ R18, R18, c[0x0][0x320] ;  /* 0x0000c80012127a20 */ /* 0x000fe20000410000 */
[----:B------:R-:W4:Y:S01]  /*6a90*/  MUFU.TANH R168, R9 ;  /* 0x0000000900a87308 */ /* 0x000f220000002400 */
[----:B-1----:R-:W-:Y:S09]  /*6aa0*/  STL [R1+0x8], R0 ;  /* 0x0000080001007387 */ /* 0x002ff20000100800 */
[----:B------:R-:W1:Y:S01]  /*6ab0*/  MUFU.TANH R178, R10 ;  /* 0x0000000a00b27308 */ /* 0x000e620000002400 */
[----:B--2---:R-:W2:Y:S01]  /*6ac0*/  LDSM.16.M88.4 R4, [R238+0x5800] ;  /* 0x00580000ee04783b */ /* 0x004ea20000000200 */
[----:B------:R-:W-:Y:S08]  /*6ad0*/  DEPBAR.LE SB0, 0x0 ;  /* 0x000080000000791a */ /* 0x000ff00000000000 */
[----:B------:R-:W1:Y:S01]  /*6ae0*/  MUFU.TANH R177, R11 ;  /* 0x0000000b00b17308 */ /* 0x000e620000002400 */
[----:B------:R-:W-:Y:S09]  /*6af0*/  BAR.SYNC.DEFER_BLOCKING 0x0 ;  /* 0x0000000000007b1d */ /* 0x000ff20000010000 */
[----:B------:R5:W1:Y:S10]  /*6b00*/  MUFU.TANH R133, R12 ;  /* 0x0000000c00857308 */ /* 0x000a740000002400 */
[----:B------:R1:W1:Y:S10]  /*6b10*/  MUFU.TANH R132, R13 ;  /* 0x0000000d00847308 */ /* 0x0002740000002400 */
[----:B------:R3:W3:Y:S01]  /*6b20*/  MUFU.TANH R169, R19 ;  /* 0x0000001300a97308 */ /* 0x0006e20000002400 */
[C---:B--2---:R-:W-:Y:S05]  /*6b30*/  HMMA.16816.F32 R20, R232.reuse, R4, R20 ;  /* 0x00000004e814723c */ /* 0x044fea0000001814 */
[----:B-----5:R-:W-:Y:S04]  /*6b40*/  FMUL.FTZ R12, R17, c[0x0][0x320] ;  /* 0x0000c800110c7a20 */ /* 0x020fe80000410000 */
[----:B------:R2:W2:Y:S01]  /*6b50*/  MUFU.TANH R172, R8 ;  /* 0x0000000800ac7308 */ /* 0x0004a20000002400 */
[----:B------:R-:W-:Y:S03]  /*6b60*/  HMMA.16816.F32 R24, R232, R6, R24 ;  /* 0x00000006e818723c */ /* 0x000fe60000001818 */
[----:B-1----:R-:W-:Y:S06]  /*6b70*/  FMUL.FTZ R13, R16, c[0x0][0x320] ;  /* 0x0000c800100d7a20 */ /* 0x002fec0000410000 */
[----:B------:R1:W1:Y:S05]  /*6b80*/  MUFU.TANH R176, R14 ;  /* 0x0000000e00b07308 */ /* 0x00026a0000002400 */
[----:B------:R-:W-:Y:S05]  /*6b90*/  FMUL.FTZ R11, R20, c[0x0][0x320] ;  /* 0x0000c800140b7a20 */ /* 0x000fea0000410000 */
[----:B------:R1:W1:Y:S01]  /*6ba0*/  MUFU.TANH R175, R15 ;  /* 0x0000000f00af7308 */ /* 0x0002620000002400 */
[----:B------:R-:W-:Y:S02]  /*6bb0*/  FMUL.FTZ R10, R21, c[0x0][0x320] ;  /* 0x0000c800150a7a20 */ /* 0x000fe40000410000 */
[----:B------:R-:W-:Y:S02]  /*6bc0*/  FMUL.FTZ R21, R22, c[0x0][0x320] ;  /* 0x0000c80016157a20 */ /* 0x000fe40000410000 */
[----:B------:R-:W-:Y:S02]  /*6bd0*/  FMUL.FTZ R20, R23, c[0x0][0x320] ;  /* 0x0000c80017147a20 */ /* 0x000fe40000410000 */
[----:B------:R-:W-:Y:S02]  /*6be0*/  FMUL.FTZ R9, R24, c[0x0][0x320] ;  /* 0x0000c80018097a20 */ /* 0x000fe40000410000 */
[----:B---3--:R-:W-:Y:S01]  /*6bf0*/  FMUL.FTZ R19, R25, c[0x0][0x320] ;  /* 0x0000c80019137a20 */ /* 0x008fe20000410000 */
[----:B------:R-:W3:Y:S01]  /*6c00*/  MUFU.TANH R13, R13 ;  /* 0x0000000d000d7308 */ /* 0x000ee20000002400 */
[----:B------:R-:W-:Y:S02]  /*6c10*/  FMUL.FTZ R23, R26, c[0x0][0x320] ;  /* 0x0000c8001a177a20 */ /* 0x000fe40000410000 */
[----:B------:R-:W-:Y:S07]  /*6c20*/  FMUL.FTZ R22, R27, c[0x0][0x320] ;  /* 0x0000c8001b167a20 */ /* 0x000fee0000410000 */
[----:B------:R-:W1:Y:S10]  /*6c30*/  MUFU.TANH R12, R12 ;  /* 0x0000000c000c7308 */ /* 0x000e740000002400 */
[----:B------:R1:W1:Y:S10]  /*6c40*/  MUFU.TANH R170, R18 ;  /* 0x0000001200aa7308 */ /* 0x0002740000002400 */
[----:B------:R-:W1:Y:S10]  /*6c50*/  MUFU.TANH R11, R11 ;  /* 0x0000000b000b7308 */ /* 0x000e740000002400 */
[----:B------:R-:W1:Y:S10]  /*6c60*/  MUFU.TANH R10, R10 ;  /* 0x0000000a000a7308 */ /* 0x000e740000002400 */
[----:B------:R-:W1:Y:S10]  /*6c70*/  MUFU.TANH R21, R21 ;  /* 0x0000001500157308 */ /* 0x000e740000002400 */
[----:B------:R-:W1:Y:S10]  /*6c80*/  MUFU.TANH R20, R20 ;  /* 0x0000001400147308 */ /* 0x000e740000002400 */
[----:B------:R-:W1:Y:S10]  /*6c90*/  MUFU.TANH R9, R9 ;  /* 0x0000000900097308 */ /* 0x000e740000002400 */
[----:B------:R-:W1:Y:S10]  /*6ca0*/  MUFU.TANH R19, R19 ;  /* 0x0000001300137308 */ /* 0x000e740000002400 */
[----:B------:R-:W1:Y:S10]  /*6cb0*/  MUFU.TANH R23, R23 ;  /* 0x0000001700177308 */ /* 0x000e740000002400 */
[----:B------:R-:W1:Y:S01]  /*6cc0*/  MUFU.TANH R22, R22 ;  /* 0x0000001600167308 */ /* 0x000e620000002400 */
[----:B------:R-:W-:-:S05]  /*6cd0*/  @P0 BRA `(.L_x_178) ;  /* 0x000004e000000947 */ /* 0x000fca0003800000 */
[----:B--234-:R-:W2:Y:S01]  /*6ce0*/  LDL.64 R24, [R1+0x38] ;  /* 0x0000380001187983 */ /* 0x01cea20000100a00 */
[----:B------:R-:W-:Y:S02]  /*6cf0*/  UIADD3 UR11, UR13, -0x1, URZ ;  /* 0xffffffff0d0b7890 */ /* 0x000fe4000fffe03f */
[----:B------:R-:W-:Y:S01]  /*6d00*/  ULDC.64 UR4, c[0x0][0x1e0] ;  /* 0x0000780000047ab9 */ /* 0x000fe20000000a00 */
[----:B------:R-:W3:Y:S01]  /*6d10*/  LDL.64 R6, [R1+0x30] ;  /* 0x0000300001067983 */ /* 0x000ee20000100a00 */
[----:B------:R-:W-:Y:S02]  /*6d20*/  USHF.R.S32.HI UR10, URZ, 0x1f, UR11 ;  /* 0x0000001f3f0a7899 */ /* 0x000fe4000801140b */
[----:B------:R-:W-:Y:S01]  /*6d30*/  UIMAD.WIDE.U32 UR14, UR11, UR4, URZ ;  /* 0x000000040b0e72a5 */ /* 0x000fe2000f8e003f */
[----:B------:R-:W4:Y:S01]  /*6d40*/  LDL R26, [R1+0x28] ;  /* 0x00002800011a7983 */ /* 0x000f220000100800 */
[----:B------:R-:W-:Y:S03]  /*6d50*/  UIMAD UR10, UR10, UR4, URZ ;  /* 0x000000040a0a72a4 */ /* 0x000fe6000f8e023f */
[----:B------:R-:W5:Y:S01]  /*6d60*/  LDL R8, [R1+0x4] ;  /* 0x0000040001087983 */ /* 0x000f620000100800 */
[----:B------:R-:W-:Y:S03]  /*6d70*/  UIMAD UR10, UR11, UR5, UR10 ;  /* 0x000000050b0a72a4 */ /* 0x000fe6000f8e020a */
[----:B-1----:R-:W5:Y:S01]  /*6d80*/  LDL R18, [R1+0x50] ;  /* 0x0000500001127983 */ /* 0x002f620000100800 */
        /* <DEDUP_REMOVED lines=8> */
[----:B------:R-:W5:Y:S04]  /*6e10*/  LDL R171, [R1+0x10] ;  /* 0x0000100001ab7983 */ /* 0x000f680000100800 */
[----:B------:R-:W1:Y:S04]  /*6e20*/  S2R R0, SR_TID.X ;  /* 0x0000000000007919 */ /* 0x000e680000002100 */
[----:B------:R-:W1:Y:S02]  /*6e30*/  S2R R3, SR_TID.X ;  /* 0x0000000000037919 */ /* 0x000e640000002100 */
[----:B-1----:R-:W-:Y:S04]  /*6e40*/  SHF.R.S32.HI R0, RZ, 0x1f, R0 ;  /* 0x0000001fff007819 */ /* 0x002fe80000011400 */
[----:B------:R-:W-:Y:S04]  /*6e50*/  LEA.HI R0, R0, R3, RZ, 0x3 ;  /* 0x0000000300007211 */ /* 0x000fe800078f18ff */
[----:B------:R-:W-:Y:S04]  /*6e60*/  SHF.R.S32.HI R0, RZ, 0x3, R0 ;  /* 0x00000003ff007819 */ /* 0x000fe80000011400 */
[----:B------:R-:W-:Y:S04]  /*6e70*/  IADD3 R0, -R0, 0x30, RZ ;  /* 0x0000003000007810 */ /* 0x000fe80007ffe1ff */
[C---:B------:R-:W-:Y:S02]  /*6e80*/  ISETP.GE.AND P1, PT, R0.reuse, 0x1, PT ;  /* 0x000000010000780c */ /* 0x040fe40003f26270 */
[----:B------:R-:W-:Y:S11]  /*6e90*/  ISETP.GE.AND P0, PT, R0, 0x21, PT ;  /* 0x000000210000780c */ /* 0x000ff60003f06270 */
[----:B------:R-:W-:Y:S02]  /*6ea0*/  @!UPT UIADD3 URZ, URZ, URZ, URZ ;  /* 0x0000003f3f3ff290 */ /* 0x000fe4000fffe03f */
[----:B------:R-:W-:Y:S01]  /*6eb0*/  VOTEU.ANY UP0, P0 ;  /* 0x00000000003f7886 */ /* 0x000fe20000000100 */
[----:B--2---:R-:W-:Y:S04]  /*6ec0*/  @P1 IADD3 R0, P2, R24, UR14, RZ ;  /* 0x0000000e18001c10 */ /* 0x004fe8000ff5e0ff */
[----:B---3--:R-:W-:Y:S02]  /*6ed0*/  @P1 IADD3.X R3, R7, UR4, RZ, P2, !PT ;  /* 0x0000000407031c10 */ /* 0x008fe400097fe4ff */
[C---:B------:R-:W-:Y:S04]  /*6ee0*/  @P1 LEA R4, P2, R0.reuse, c[0x0][0x1c8], 0x1 ;  /* 0x0000720000041a11 */ /* 0x040fe800078408ff */
[----:B------:R-:W-:Y:S02]  /*6ef0*/  @P1 LEA.HI.X R5, R0, c[0x0][0x1cc], R3, 0x1, P2 ;  /* 0x0000730000051a11 */ /* 0x000fe400010f0c03 */
[----:B----4-:R-:W-:Y:S11]  /*6f00*/  LOP3.LUT P2, RZ, R26, 0x1, RZ, 0xc0, !PT ;  /* 0x000000011aff7812 */ /* 0x010ff6000784c0ff */
[----:B------:R-:W-:Y:S02]  /*6f10*/  @!UPT UIADD3 URZ, URZ, URZ, URZ ;  /* 0x0000003f3f3ff290 */ /* 0x000fe4000fffe03f */
[----:B------:R-:W-:Y:S01]  /*6f20*/  @!PT LDS RZ, [RZ] ;  /* 0x00000000fffff984 */ /* 0x000fe20000000800 */
[----:B------:R-:W-:Y:S01]  /*6f30*/  @!PT LDS RZ, [RZ] ;  /* 0x00000000fffff984 */ /* 0x000fe20000000800 */
[----:B------:R-:W-:Y:S01]  /*6f40*/  @!PT LDS RZ, [RZ] ;  /* 0x00000000fffff984 */ /* 0x000fe20000000800 */
[----:B-----5:R1:W-:Y:S01]  /*6f50*/  @P1 LDGSTS.E.BYPASS.LTC128B.128 [R8+0x14080], [R4.64], !P2 ;  /* 0x1408000004081fae */ /* 0x0203e2000d101d58 */
[----:B------:R-:W-:Y:S04]  /*6f60*/  @P1 IADD3 R0, P2, R18, UR14, RZ ;  /* 0x0000000e12001c10 */ /* 0x000fe8000ff5e0ff */
[----:B------:R-:W-:Y:S02]  /*6f70*/  @P1 IADD3.X R3, R17, UR4, RZ, P2, !PT ;  /* 0x0000000411031c10 */ /* 0x000fe400097fe4ff */
[C---:B-1----:R-:W-:Y:S04]  /*6f80*/  @P1 LEA R4, P2, R0.reuse, c[0x0][0x1c8], 0x1 ;  /* 0x0000720000041a11 */ /* 0x042fe800078408ff */
[----:B------:R-:W-:Y:S02]  /*6f90*/  @P1 LEA.HI.X R5, R0, c[0x0][0x1cc], R3, 0x1, P2 ;  /* 0x0000730000051a11 */ /* 0x000fe400010f0c03 */
[----:B------:R-:W-:Y:S03]  /*6fa0*/  @P1 IADD3 R0, P2, R16, UR14, RZ ;  /* 0x0000000e10001c10 */ /* 0x000fe6000ff5e0ff */
[----:B------:R1:W-:Y:S01]  /*6fb0*/  @P1 LDGSTS.E.BYPASS.LTC128B.128 [R8+0x15880], [R4.64], !P6 ;  /* 0x1588000004081fae */ /* 0x0003e2000f101d58 */
[----:B------:R-:W-:Y:S02]  /*6fc0*/  @P1 IADD3.X R3, R15, UR4, RZ, P2, !PT ;  /* 0x000000040f031c10 */ /* 0x000fe400097fe4ff */
[C---:B-1----:R-:W-:Y:S04]  /*6fd0*/  @P1 LEA R4, P2, R0.reuse, c[0x0][0x1c8], 0x1 ;  /* 0x0000720000041a11 */ /* 0x042fe800078408ff */
[----:B------:R-:W-:Y:S02]  /*6fe0*/  @P1 LEA.HI.X R5, R0, c[0x0][0x1cc], R3, 0x1, P2 ;  /* 0x0000730000051a11 */ /* 0x000fe400010f0c03 */
[----:B------:R-:W-:Y:S01]  /*6ff0*/  @P1 IADD3 R0, P2, R14, UR14, RZ ;  /* 0x0000000e0e001c10 */ /* 0x000fe2000ff5e0ff */
[----:B------:R-:W-:Y:S02]  /*7000*/  @UP0 UIADD3 UR14, UP1, UR8, UR14, URZ ;  /* 0x0000000e080e0290 */ /* 0x000fe4000ff3e03f */
[----:B------:R1:W-:Y:S01]  /*7010*/  @P1 LDGSTS.E.BYPASS.LTC128B.128 [R8+0x17080], [R4.64], !P5 ;  /* 0x1708000004081fae */ /* 0x0003e2000e901d58 */
[----:B------:R-:W-:Y:S01]  /*7020*/  @P1 IADD3.X R3, R171, UR4, RZ, P2, !PT ;  /* 0x00000004ab031c10 */ /* 0x000fe200097fe4ff */
[----:B------:R-:W-:Y:S01]  /*7030*/  @UP0 UIADD3.X UR4, UR6, UR4, URZ, UP1, !UPT ;  /* 0x0000000406040290 */ /* 0x000fe20008ffe43f */
[C---:B-1----:R-:W-:Y:S04]  /*7040*/  @P1 LEA R4, P2, R0.reuse, c[0x0][0x1c8], 0x1 ;  /* 0x0000720000041a11 */ /* 0x042fe800078408ff */
[----:B------:R-:W-:Y:S02]  /*7050*/  @P1 LEA.HI.X R5, R0, c[0x0][0x1cc], R3, 0x1, P2 ;  /* 0x0000730000051a11 */ /* 0x000fe400010f0c03 */
[----:B------:R-:W-:Y:S03]  /*7060*/  LOP3.LUT P2, RZ, R26, 0x1, RZ, 0xc0, !PT ;  /* 0x000000011aff7812 */ /* 0x000fe6000784c0ff */
[----:B------:R1:W-:Y:S01]  /*7070*/  @P1 LDGSTS.E.BYPASS.LTC128B.128 [R8+0x18880], [R4.64], !P4 ;  /* 0x1888000004081fae */ /* 0x0003e2000e101d58 */
        /* <DEDUP_REMOVED lines=18> */
[----:B------:R-:W-:Y:S05]  /*71a0*/  @P0 LEA.HI.X R5, R0, c[0x0][0x1cc], R3, 0x1, P1 ;  /* 0x0000730000050a11 */ /* 0x000fea00008f0c03 */
[----:B------:R1:W-:Y:S04]  /*71b0*/  @P0 LDGSTS.E.BYPASS.LTC128B.128 [R8+0x19880], [R4.64], !P4 ;  /* 0x1988000004080fae */ /* 0x0003e8000e101d58 */
.L_x_178:
[----:B--234-:R-:W2:Y:S01]  /*71c0*/  LDL R3, [R1+0x84] ;  /* 0x0000840001037983 */ /* 0x01cea20000100800 */
[----:B------:R-:W-:Y:S02]  /*71d0*/  UISETP.NE.AND UP1, UPT, UR18, URZ, UPT ;  /* 0x0000003f1200728c */ /* 0x000fe4000bf25270 */
[----:B------:R-:W-:Y:S01]  /*71e0*/  UIMAD UR4, UR13, -0x30, URZ ;  /* 0xffffffd00d0478a4 */ /* 0x000fe2000f8e023f */
[----:B------:R-:W3:Y:S01]  /*71f0*/  LDL R24, [R1+0x7c] ;  /* 0x00007c0001187983 */ /* 0x000ee20000100800 */
[----:B------:R-:W-:Y:S02]  /*7200*/  UISETP.NE.AND UP0, UPT, UR17, URZ, UPT ;  /* 0x0000003f1100728c */ /* 0x000fe4000bf05270 */
[----:B------:R-:W-:Y:S01]  /*7210*/  PLOP3.LUT P1, PT, PT, PT, UP1, 0x80, 0x0 ;  /* 0x000000000000781c */ /* 0x000fe20003f2f018 */
[----:B------:R-:W0:Y:S01]  /*7220*/  LDGDEPBAR ;  /* 0x00000000000079af */ /* 0x000e220000000000 */
[----:B------:R-:W-:Y:S11]  /*7230*/  PLOP3.LUT P0, PT, PT, PT, UP1, 0x80, 0x0 ;  /* 0x000000000000781c */ /* 0x000ff60003f0f018 */
[----:B--2---:R-:W-:Y:S04]  /*7240*/  @P1 IMAD.HI.U32 R0, R3, c[0x0][0x2c8], RZ ;  /* 0x0000b20003001a27 */ /* 0x004fe800078e00ff */
[----:B-1----:R-:W-:Y:S01]  /*7250*/  IMAD.MOV.U32 R5, RZ, RZ, R3 ;  /* 0x000000ffff057224 */ /* 0x002fe200078e0003 */
[----:B------:R-:W-:Y:S01]  /*7260*/  @P0 SHF.R.U32.HI R5, RZ, c[0x0][0x2cc], R0 ;  /* 0x0000b300ff050a19 */ /* 0x000fe20000011600 */
[----:B------:R-:W-:Y:S01]  /*7270*/  IMAD.U32 R0, RZ, RZ, UR4 ;  /* 0x00000004ff007e24 */ /* 0x000fe2000f8e00ff */
[----:B------:R-:W-:Y:S03]  /*7280*/  PLOP3.LUT P0, PT, PT, PT, UP0, 0x40, 0x0 ;  /* 0x000000000000781c */ /* 0x000fe60003f0e808 */
[----:B------:R-:W1:Y:S01]  /*7290*/  SHFL.IDX PT, R4, R5, RZ, 0x1c1f ;  /* 0x001c1fff05047589 */ /* 0x000e6200000e0000 */
[----:B---3--:R-:W-:Y:S04]  /*72a0*/  IADD3 R0, -R24, 0x1, R0 ;  /* 0x0000000118007810 */ /* 0x008fe80007ffe100 */
[----:B------:R-:W-:Y:S04]  /*72b0*/  IADD3 R0, R0, c[0x0][0x1d0], RZ ;  /* 0x0000740000007a10 */ /* 0x000fe80007ffe0ff */
[----:B------:R-:W-:Y:S04]  /*72c0*/  IADD3 R0, R0, -c[0x0][0x168], RZ ;  /* 0x80005a0000007a10 */ /* 0x000fe80007ffe0ff */
[C---:B------:R-:W-:Y:S02]  /*72d0*/  IADD3 R7, R0.reuse, c[0x0][0x328], RZ ;  /* 0x0000ca0000077a10 */ /* 0x040fe40007ffe0ff */
[----:B------:R-:W-:Y:S03]  /*72e0*/  IADD3 R6, R0, UR7, RZ ;  /* 0x0000000700067c10 */ /* 0x000fe6000fffe0ff */
[----:B-1----:R-:W-:Y:S02]  /*72f0*/  IMAD.IADD R3, R7, 0x1, R4 ;  /* 0x0000000107037824 */ /* 0x002fe400078e0204 */
[----:B------:R-:W-:Y:S01]  /*7300*/  IMAD.IADD R0, R4, 0x1, R6 ;  /* 0x0000000104007824 */ /* 0x000fe200078e0206 */
[----:B------:R-:W-:-:S05]  /*7310*/  @P0 BRA `(.L_x_179) ;  /* 0x0000019000000947 */ /* 0x000fca0003800000 */
[----:B------:R-:W-:Y:S01]  /*7320*/  IADD3 R4, R4, c[0x0][0x1d0], RZ ;  /* 0x0000740004047a10 */ /* 0x000fe20007ffe0ff */
[----:B------:R-:W-:Y:S03]  /*7330*/  BSSY B0, `(.L_x_180) ;  /* 0x0000012000007945 */ /* 0x000fe60003800000 */
[----:B------:R-:W-:Y:S04]  /*7340*/  IADD3 R4, R4, -c[0x0][0x168], RZ ;  /* 0x80005a0004047a10 */ /* 0x000fe80007ffe0ff */
[----:B------:R-:W-:Y:S11]  /*7350*/  ISETP.GT.AND P0, PT, R4, -0x1, PT ;  /* 0xffffffff0400780c */ /* 0x000ff60003f04270 */
[----:B------:R-:W-:Y:S02]  /*7360*/  @!UPT UIADD3 URZ, URZ, URZ, URZ ;  /* 0x0000003f3f3ff290 */ /* 0x000fe4000fffe03f */
[----:B------:R-:W-:-:S05]  /*7370*/  @P0 BRA `(.L_x_181) ;  /* 0x0000008000000947 */ /* 0x000fca0003800000 */
[----:B------:R-:W-:Y:S01]  /*7380*/  LOP3.LUT R4, RZ, R4, RZ, 0x33, !PT ;  /* 0x00000004ff047212 */ /* 0x000fe200078e33ff */
[----:B------:R-:W-:Y:S05]  /*7390*/  IMAD.MOV.U32 R8, RZ, RZ, c[0x0][0x32c] ;  /* 0x0000cb00ff087624 */ /* 0x000fea00078e00ff */
[----:B------:R-:W-:Y:S11]  /*73a0*/  ISETP.NE.AND P0, PT, R8, 0x1, PT ;  /* 0x000000010800780c */ /* 0x000ff60003f05270 */
[----:B------:R-:W-:Y:S02]  /*73b0*/  @!UPT UIADD3 URZ, URZ, URZ, URZ ;  /* 0x0000003f3f3ff290 */ /* 0x000fe4000fffe03f */
[----:B------:R-:W-:Y:S05]  /*73c0*/  @P0 IMAD.HI.U32 R8, R4, c[0x0][0x330], RZ ;  /* 0x0000cc0004080a27 */ /* 0x000fea00078e00ff */
[----:B------:R-:W-:Y:S04]  /*73d0*/  @P0 SHF.R.U32.HI R4, RZ, c[0x0][0x334], R8 ;  /* 0x0000cd00ff040a19 */ /* 0x000fe80000011608 */
[----:B------:R-:W-:Y:S01]  /*73e0*/  LOP3.LUT R4, RZ, R4, RZ, 0x33, !PT ;  /* 0x00000004ff047212 */ /* 0x000fe200078e33ff */
[----:B------:R-:W-:-:S05]  /*73f0*/  BRA `(.L_x_182) ;  /* 0x0000005000007947 */ /* 0x000fca0003800000 */
.L_x_181:
[----:B------:R-:W-:Y:S04]  /*7400*/  MOV R8, c[0x0][0x32c] ;  /* 0x0000cb0000087a02 */ /* 0x000fe80000000f00 */
[----:B------:R-:W-:Y:S11]  /*7410*/  ISETP.NE.AND P0, PT, R8, 0x1, PT ;  /* 0x000000010800780c */ /* 0x000ff60003f05270 */
[----:B------:R-:W-:Y:S02]  /*7420*/  @!UPT UIADD3 URZ, URZ, URZ, URZ ;  /* 0x0000003f3f3ff290 */ /* 0x000fe4000fffe03f */
[----:B------:R-:W-:Y:S05]  /*7430*/  @P0 IMAD.HI.U32 R8, R4, c[0x0][0x330], RZ ;  /* 0x0000cc0004080a27 */ /* 0x000fea00078e00ff */
[----:B------:R-:W-:Y:S02]  /*7440*/  @P0 SHF.R.U32.HI R4, RZ, c[0x0][0x334], R8 ;  /* 0x0000cd00ff040a19 */ /* 0x000fe40000011608 */
.L_x_182:
[----:B------:R-:W-:Y:S05]  /*7450*/  BSYNC B0 ;  /* 0x0000000000007941 */ /* 0x000fea0003800000 */
.L_x_180:
[----:B------:R-:W-:Y:S05]  /*7460*/  IADD3 R8, -R24, UR4, RZ ;  /* 0x0000000418087c10 */ /* 0x000fea000fffe1ff */
[----:B------:R-:W-:Y:S05]  /*7470*/  IMAD R4, R4, c[0x0][0x32c], R8 ;  /* 0x0000cb0004047a24 */ /* 0x000fea00078e0208 */
[----:B------:R-:W-:Y:S02]  /*7480*/  IMNMX R0, R0, R4, !PT ;  /* 0x0000000400007217 */ /* 0x000fe40007800200 */
[----:B------:R-:W-:Y:S04]  /*7490*/  IADD3 R4, R4, c[0x0][0x32c], RZ ;  /* 0x0000cb0004047a10 */ /* 0x000fe80007ffe0ff */
[----:B------:R-:W-:Y:S02]  /*74a0*/  IMNMX R3, R3, R4, PT ;  /* 0x0000000403037217 */ /* 0x000fe40003800200 */
.L_x_179:
[----:B------:R-:W-:Y:S01]  /*74b0*/  UISETP.GE.AND UP1, UPT, UR4, 0x1, UPT ;  /* 0x000000010400788c */ /* 0x000fe2000bf26270 */
[----:B------:R-:W1:Y:S01]  /*74c0*/  SHFL.IDX PT, R5, R5, 0x1, 0x1c1f ;  /* 0x003c1f0005057f89 */ /* 0x000e6200000e0000 */
[----:B------:R-:W-:Y:S02]  /*74d0*/  UISETP.GE.AND UP0, UPT, UR4, 0x2, UPT ;  /* 0x000000020400788c */ /* 0x000fe4000bf06270 */
[----:B------:R-:W-:Y:S02]  /*74e0*/  UP2UR UR15, UPR, URZ, 0x2 ;  /* 0x000000023f0f7883 */ /* 0x000fe40008000000 */
        /* <DEDUP_REMOVED lines=15> */
[----:B------:R-:W-:Y:S01]  /*75e0*/  UISETP.GE.AND UP3, UPT, UR4, 0x21, UPT ;  /* 0x000000210400788c */ /* 0x000fe2000bf66270 */
[----:B------:R-:W-:Y:S01]  /*75f0*/  FSEL R18, R173, -INF , !P0 ;  /* 0xff800000ad127808 */ /* 0x000fe20004000000 */
[----:B------:R-:W-:Y:S01]  /*7600*/  UISETP.GE.AND UP2, UPT, UR4, 0x22, UPT ;  /* 0x000000220400788c */ /* 0x000fe2000bf46270 */
[----:B------:R-:W-:Y:S01]  /*7610*/  PLOP3.LUT P0, PT, PT, PT, UP0, 0x40, 0x0 ;  /* 0x000000000000781c */ /* 0x000fe20003f0e808 */
[----:B------:R-:W-:Y:S01]  /*7620*/  UISETP.GE.AND UP0, UPT, UR4, 0x11, UPT ;  /* 0x000000110400788c */ /* 0x000fe2000bf06270 */
[C---:B------:R-:W-:Y:S01]  /*7630*/  ISETP.GT.AND P1, PT, R0.reuse, 0x8, P1 ;  /* 0x000000080000780c */ /* 0x040fe20000f24270 */
[----:B------:R-:W-:Y:S01]  /*7640*/  UP2UR UR11, UPR, URZ, 0x2 ;  /* 0x000000023f0b7883 */ /* 0x000fe20008000000 */
[----:B------:R-:W-:Y:S01]  /*7650*/  ISETP.GT.AND P0, PT, R0, 0x9, P0 ;  /* 0x000000090000780c */ /* 0x000fe20000704270 */
[----:B------:R-:W-:Y:S01]  /*7660*/  UP2UR UR5, UPR, URZ, 0x1 ;  /* 0x000000013f057883 */ /* 0x000fe20008000000 */
[C---:B------:R-:W-:Y:S01]  /*7670*/  ISETP.LT.OR P1, PT, R3.reuse, 0x9, P1 ;  /* 0x000000090300780c */ /* 0x040fe20000f21670 */
[----:B------:R-:W-:Y:S01]  /*7680*/  UISETP.GE.AND UP1, UPT, UR4, 0x29, UPT ;  /* 0x000000290400788c */ /* 0x000fe2000bf26270 */
[----:B------:R-:W-:Y:S01]  /*7690*/  ISETP.LT.OR P0, PT, R3, 0xa, P0 ;  /* 0x0000000a0300780c */ /* 0x000fe20000701670 */
[----:B------:R-:W-:Y:S01]  /*76a0*/  UP2UR UR16, UPR, URZ, 0x40 ;  /* 0x000000403f107883 */ /* 0x000fe20008000000 */
[----:B------:R-:W-:Y:S01]  /*76b0*/  FSEL R17, R172, -INF , !P1 ;  /* 0xff800000ac117808 */ /* 0x000fe20004800000 */
[--C-:B-1----:R-:W-:Y:S01]  /*76c0*/  IMAD.IADD R4, R7, 0x1, R5.reuse ;  /* 0x0000000107047824 */ /* 0x102fe200078e0205 */
[----:B------:R-:W-:Y:S01]  /*76d0*/  PLOP3.LUT P1, PT, PT, PT, UP0, 0x40, 0x0 ;  /* 0x000000000000781c */ /* 0x000fe20003f2e808 */
[----:B------:R-:W-:Y:S01]  /*76e0*/  UISETP.GE.AND UP0, UPT, UR4, 0x2a, UPT ;  /* 0x0000002a0400788c */ /* 0x000fe2000bf06270 */
[----:B------:R-:W-:Y:S02]  /*76f0*/  FSEL R16, R168, -INF , !P0 ;  /* 0xff800000a8107808 */ /* 0x000fe40004000000 */
[----:B------:R-:W-:Y:S01]  /*7700*/  PLOP3.LUT P0, PT, PT, PT, UP6, 0x40, 0x0 ;  /* 0x000000000000781c */ /* 0x000fe20003f0e868 */
[----:B------:R-:W-:Y:S01]  /*7710*/  UISETP.NE.AND UP6, UPT, UR17, URZ, UPT ;  /* 0x0000003f1100728c */ /* 0x000fe2000bfc5270 */
[C---:B------:R-:W-:Y:S02]  /*7720*/  ISETP.GT.AND P1, PT, R0.reuse, 0x10, P1 ;  /* 0x000000100000780c */ /* 0x040fe40000f24270 */
[----:B------:R-:W-:Y:S02]  /*7730*/  ISETP.GT.AND P0, PT, R0, 0x11, P0 ;  /* 0x000000110000780c */ /* 0x000fe40000704270 */
[C---:B------:R-:W-:Y:S02]  /*7740*/  ISETP.LT.OR P1, PT, R3.reuse, 0x11, P1 ;  /* 0x000000110300780c */ /* 0x040fe40000f21670 */
[----:B------:R-:W-:Y:S02]  /*7750*/  ISETP.LT.OR P0, PT, R3, 0x12, P0 ;  /* 0x000000120300780c */ /* 0x000fe40000701670 */
[----:B------:R-:W-:Y:S02]  /*7760*/  FSEL R15, R133, -INF , !P1 ;  /* 0xff800000850f7808 */ /* 0x000fe40004800000 */
[----:B------:R-:W-:Y:S02]  /*7770*/  PLOP3.LUT P1, PT, PT, PT, UP5, 0x40, 0x0 ;  /* 0x000000000000781c */ /* 0x000fe40003f2e858 */
[----:B------:R-:W-:Y:S02]  /*7780*/  FSEL R14, R132, -INF , !P0 ;  /* 0xff800000840e7808 */ /* 0x000fe40004000000 */
[----:B------:R-:W-:Y:S02]  /*7790*/  PLOP3.LUT P0, PT, PT, PT, UP4, 0x40, 0x0 ;  /* 0x000000000000781c */ /* 0x000fe40003f0e848 */
        /* <DEDUP_REMOVED lines=19> */
[----:B------:R-:W-:Y:S01]  /*78d0*/  ISETP.LT.OR P1, PT, R3, 0x2a, P0 ;  /* 0x0000002a0300780c */ /* 0x000fe20000721670 */
[----:B------:R-:W-:Y:S01]  /*78e0*/  IMAD.IADD R3, R6, 0x1, R5 ;  /* 0x0000000106037824 */ /* 0x000fe200078e0205 */
[----:B------:R-:W-:Y:S01]  /*78f0*/  PLOP3.LUT P0, PT, PT, PT, UP6, 0x40, 0x0 ;  /* 0x000000000000781c */ /* 0x000fe20003f0e868 */
[----:B------:R-:W-:Y:S01]  /*7900*/  UISETP.NE.AND UP6, UPT, UR16, URZ, UPT ;  /* 0x0000003f1000728c */ /* 0x000fe2000bfc5270 */
[----:B------:R-:W-:Y:S02]  /*7910*/  FSEL R9, R9, -INF , !P2 ;  /* 0xff80000009097808 */ /* 0x000fe40005000000 */
[----:B------:R-:W-:Y:S09]  /*7920*/  FSEL R6, R19, -INF , !P1 ;  /* 0xff80000013067808 */ /* 0x000ff20004800000 */
        /* <DEDUP_REMOVED lines=15> */
.L_x_185:
[----:B------:R-:W-:Y:S04]  /*7a20*/  MOV R5, c[0x0][0x32c] ;  /* 0x0000cb0000057a02 */ /* 0x000fe80000000f00 */
[----:B------:R-:W-:Y:S11]  /*7a30*/  ISETP.NE.AND P0, PT, R5, 0x1, PT ;  /* 0x000000010500780c */ /* 0x000ff60003f05270 */
[----:B------:R-:W-:Y:S02]  /*7a40*/  @!UPT UIADD3 URZ, URZ, URZ, URZ ;  /* 0x0000003f3f3ff290 */ /* 0x000fe4000fffe03f */
[----:B------:R-:W-:Y:S05]  /*7a50*/  @P0 IMAD.HI.U32 R5, R0, c[0x0][0x330], RZ ;  /* 0x0000cc0000050a27 */ /* 0x000fea00078e00ff */
[----:B------:R-:W-:Y:S02]  /*7a60*/  @P0 SHF.R.U32.HI R0, RZ, c[0x0][0x334], R5 ;  /* 0x0000cd00ff000a19 */ /* 0x000fe40000011605 */
.L_x_186:
[----:B------:R-:W-:Y:S05]  /*7a70*/  BSYNC B0 ;  /* 0x0000000000007941 */ /* 0x000fea0003800000 */
.L_x_184:
[----:B------:R-:W-:Y:S05]  /*7a80*/  IADD3 R5, -R24, UR4, RZ ;  /* 0x0000000418057c10 */ /* 0x000fea000fffe1ff */
[----:B------:R-:W-:Y:S05]  /*7a90*/  IMAD R0, R0, c[0x0][0x32c], R5 ;  /* 0x0000cb0000007a24 */ /* 0x000fea00078e0205 */
[----:B------:R-:W-:Y:S02]  /*7aa0*/  IMNMX R3, R3, R0, !PT ;  /* 0x0000000003037217 */ /* 0x000fe40007800200 */
[----:B------:R-:W-:Y:S04]  /*7ab0*/  IADD3 R0, R0, c[0x0][0x32c], RZ ;  /* 0x0000cb0000007a10 */ /* 0x000fe80007ffe0ff */
[----:B------:R-:W-:Y:S02]  /*7ac0*/  IMNMX R4, R4, R0, PT ;  /* 0x0000000004047217 */ /* 0x000fe40003800200 */
.L_x_183:
[----:B------:R-:W2:Y:S01]  /*7ad0*/  LDL.LU R5, [R1+0x8] ;  /* 0x0000080001057983 */ /* 0x000ea20000300800 */
[----:B------:R-:W-:Y:S01]  /*7ae0*/  FMNMX.FTZ R133, R8, R2, !PT ;  /* 0x0000000208857209 */ /* 0x000fe20007810000 */
[----:B------:R-:W-:Y:S02]  /*7af0*/  UP2UR UR4, UPR, URZ, 0x10 ;  /* 0x000000103f047883 */ /* 0x000fe40008000000 */
[----:B------:R-:W-:Y:S01]  /*7b00*/  UISETP.NE.AND UP4, UPT, UR15, URZ, UPT ;  /* 0x0000003f0f00728c */ /* 0x000fe2000bf85270 */
[----:B------:R-:W-:Y:S01]  /*7b10*/  FMNMX.FTZ R133, R18, R133, !PT ;  /* 0x0000008512857209 */ /* 0x000fe20007810000 */
[----:B------:R-:W-:Y:S02]  /*7b20*/  UP2UR UR15, UPR, URZ, 0x8 ;  /* 0x000000083f0f7883 */ /* 0x000fe40008000000 */
[----:B------:R-:W-:Y:S01]  /*7b30*/  UISETP.NE.AND UP3, UPT, UR14, URZ, UPT ;  /* 0x0000003f0e00728c */ /* 0x000fe2000bf65270 */
[----:B------:R-:W-:Y:S01]  /*7b40*/  FMNMX.FTZ R133, R17, R133, !PT ;  /* 0x0000008511857209 */ /* 0x000fe20007810000 */
[----:B------:R-:W-:Y:S02]  /*7b50*/  UP2UR UR14, UPR, URZ, 0x4 ;  /* 0x000000043f0e7883 */ /* 0x000fe40008000000 */
[----:B------:R-:W-:Y:S01]  /*7b60*/  UISETP.NE.AND UP2, UPT, UR11, URZ, UPT ;  /* 0x0000003f0b00728c */ /* 0x000fe2000bf45270 */
[----:B------:R-:W-:Y:S01]  /*7b70*/  FMNMX.FTZ R133, R16, R133, !PT ;  /* 0x0000008510857209 */ /* 0x000fe20007810000 */
[----:B------:R-:W-:Y:S01]  /*7b80*/  UP2UR UR11, UPR, URZ, 0x2 ;  /* 0x000000023f0b7883 */ /* 0x000fe20008000000 */
[----:B------:R-:W-:Y:S01]  /*7b90*/  PLOP3.LUT P2, PT, PT, PT, UP3, 0x40, 0x0 ;  /* 0x000000000000781c */ /* 0x000fe20003f4e838 */
[----:B------:R-:W-:Y:S01]  /*7ba0*/  UISETP.NE.AND UP1, UPT, UR10, URZ, UPT ;  /* 0x0000003f0a00728c */ /* 0x000fe2000bf25270 */
[----:B------:R-:W-:Y:S01]  /*7bb0*/  FMNMX.FTZ R133, R15, R133, !PT ;  /* 0x000000850f857209 */ /* 0x000fe20007810000 */
[----:B------:R-:W-:Y:S01]  /*7bc0*/  UP2UR UR10, UPR, URZ, 0x1 ;  /* 0x000000013f0a7883 */ /* 0x000fe20008000000 */
[----:B------:R-:W-:Y:S01]  /*7bd0*/  PLOP3.LUT P1, PT, PT, PT, UP2, 0x40, 0x0 ;  /* 0x000000000000781c */ /* 0x000fe20003f2e828 */
[----:B------:R-:W-:Y:S01]  /*7be0*/  UISETP.NE.AND UP0, UPT, UR5, URZ, UPT ;  /* 0x0000003f0500728c */ /* 0x000fe2000bf05270 */
[----:B------:R-:W-:Y:S01]  /*7bf0*/  FMNMX.FTZ R133, R14, R133, !PT ;  /* 0x000000850e857209 */ /* 0x000fe20007810000 */
[----:B------:R-:W-:Y:S02]  /*7c00*/  UISETP.NE.AND UP3, UPT, UR15, URZ, UPT ;  /* 0x0000003f0f00728c */ /* 0x000fe4000bf65270 */
[----:B------:R-:W-:Y:S01]  /*7c10*/  UISETP.NE.AND UP2, UPT, UR14, URZ, UPT ;  /* 0x0000003f0e00728c */ /* 0x000fe2000bf45270 */
[----:B------:R-:W-:Y:S04]  /*7c20*/  FMNMX.FTZ R133, R13, R133, !PT ;  /* 0x000000850d857209 */ /* 0x000fe80007810000 */
[----:B------:R-:W-:Y:S04]  /*7c30*/  FMNMX.FTZ R133, R12, R133, !PT ;  /* 0x000000850c857209 */ /* 0x000fe80007810000 */
[----:B------:R-:W-:Y:S04]  /*7c40*/  FMNMX.FTZ R133, R11, R133, !PT ;  /* 0x000000850b857209 */ /* 0x000fe80007810000 */
[----:B------:R-:W-:Y:S04]  /*7c50*/  FMNMX.FTZ R133, R10, R133, !PT ;  /* 0x000000850a857209 */ /* 0x000fe80007810000 */
[----:B------:R-:W-:Y:S04]  /*7c60*/  FMNMX.FTZ R133, R9, R133, !PT ;  /* 0x0000008509857209 */ /* 0x000fe80007810000 */
[----:B------:R-:W-:Y:S05]  /*7c70*/  FMNMX.FTZ R133, R6, R133, !PT ;  /* 0x0000008506857209 */ /* 0x000fea0007810000 */
[----:B------:R-:W1:Y:S02]  /*7c80*/  SHFL.BFLY PT, R0, R133, 0x2, 0x1f ;  /* 0x0c401f0085007f89 */ /* 0x000e6400000e0000 */
[----:B-1----:R-:W-:Y:S06]  /*7c90*/  FMNMX.FTZ R133, R133, R0, !PT ;  /* 0x0000000085857209 */ /* 0x002fec0007810000 */
[----:B------:R-:W1:Y:S02]  /*7ca0*/  SHFL.BFLY PT, R0, R133, 0x1, 0x1f ;  /* 0x0c201f0085007f89 */ /* 0x000e6400000e0000 */
[----:B-1----:R-:W-:Y:S04]  /*7cb0*/  FMNMX.FTZ R133, R133, R0, !PT ;  /* 0x0000000085857209 */ /* 0x002fe80007810000 */
[C---:B------:R-:W-:Y:S04]  /*7cc0*/  FSETP.NEU.FTZ.AND P0, PT, R133.reuse, -INF , PT ;  /* 0xff8000008500780b */ /* 0x040fe80003f1d000 */
[C---:B------:R-:W-:Y:S05]  /*7cd0*/  FSEL R0, R133.reuse, RZ, P0 ;  /* 0x000000ff85007208 */ /* 0x040fea0000000000 */
[----:B------:R-:W-:Y:S02]  /*7ce0*/  FADD.FTZ R0, -R0, R2 ;  /* 0x0000000200007221 */ /* 0x000fe40000010100 */
[----:B------:R-:W-:Y:S02]  /*7cf0*/  FMUL.FTZ R2, R133, c[0x0][0x2d0] ;  /* 0x0000b40085027a20 */ /* 0x000fe40000410000 */
[----:B------:R-:W-:Y:S03]  /*7d00*/  FMUL.FTZ R0, R0, c[0x0][0x2d0] ;  /* 0x0000b40000007a20 */ /* 0x000fe60000410000 */
[----:B------:R-:W-:Y:S02]  /*7d10*/  FSEL R2, R2, RZ, P0 ;  /* 0x000000ff02027208 */ /* 0x000fe40000000000 */
[----:B------:R-:W-:Y:S01]  /*7d20*/  PLOP3.LUT P0, PT, PT, PT, UP4, 0x40, 0x0 ;  /* 0x000000000000781c */ /* 0x000fe20003f0e848 */
[----:B------:R-:W-:Y:S02]  /*7d30*/  UISETP.NE.AND UP4, UPT, UR4, URZ, UPT ;  /* 0x0000003f0400728c */ /* 0x000fe4000bf85270 */
[--C-:B------:R-:W-:Y:S01]  /*7d40*/  FFMA.FTZ R26, R6, c[0x0][0x2d0], -R2.reuse ;  /* 0x0000b400061a7a23 */ /* 0x100fe20000010802 */
[----:B------:R-:W-:Y:S01]  /*7d50*/  ISETP.GT.AND P0, PT, R3, RZ, P0 ;  /* 0x000000ff0300720c */ /* 0x000fe20000704270 */
[--C-:B------:R-:W-:Y:S02]  /*7d60*/  FFMA.FTZ R24, R10, c[0x0][0x2d0], -R2.reuse ;  /* 0x0000b4000a187a23 */ /* 0x100fe40000010802 */
[--C-:B------:R-:W-:Y:S01]  /*7d70*/  FFMA.FTZ R27, R13, c[0x0][0x2d0], -R2.reuse ;  /* 0x0000b4000d1b7a23 */ /* 0x100fe20000010802 */
[----:B------:R-:W-:Y:S01]  /*7d80*/  ISETP.LT.OR P0, PT, R4, 0x1, P0 ;  /* 0x000000010400780c */ /* 0x000fe20000701670 */
[--C-:B------:R-:W-:Y:S02]  /*7d90*/  FFMA.FTZ R19, R11, c[0x0][0x2d0], -R2.reuse ;  /* 0x0000b4000b137a23 */ /* 0x100fe40000010802 */
[--C-:B------:R-:W-:Y:S02]  /*7da0*/  FFMA.FTZ R25, R9, c[0x0][0x2d0], -R2.reuse ;  /* 0x0000b40009197a23 */ /* 0x100fe40000010802 */
[--C-:B------:R-:W-:Y:S02]  /*7db0*/  FFMA.FTZ R8, R8, c[0x0][0x2d0], -R2.reuse ;  /* 0x0000b40008087a23 */ /* 0x100fe40000010802 */
[--C-:B------:R-:W-:Y:S02]  /*7dc0*/  FFMA.FTZ R18, R18, c[0x0][0x2d0], -R2.reuse ;  /* 0x0000b40012127a23 */ /* 0x100fe40000010802 */
[--C-:B------:R-:W-:Y:S02]  /*7dd0*/  FFMA.FTZ R17, R17, c[0x0][0x2d0], -R2.reuse ;  /* 0x0000b40011117a23 */ /* 0x100fe40000010802 */
[--C-:B------:R-:W-:Y:S01]  /*7de0*/  FFMA.FTZ R16, R16, c[0x0][0x2d0], -R2.reuse ;  /* 0x0000b40010107a23 */ /* 0x100fe20000010802 */
[----:B------:R-:W-:Y:S01]  /*7df0*/  MUFU.EX2 R8, R8 ;  /* 0x0000000800087308 */ /* 0x000fe20000000800 */
[--C-:B------:R-:W-:Y:S02]  /*7e00*/  FFMA.FTZ R15, R15, c[0x0][0x2d0], -R2.reuse ;  /* 0x0000b4000f0f7a23 */ /* 0x100fe40000010802 */
[--C-:B------:R-:W-:Y:S02]  /*7e10*/  FFMA.FTZ R14, R14, c[0x0][0x2d0], -R2.reuse ;  /* 0x0000b4000e0e7a23 */ /* 0x100fe40000010802 */
[----:B------:R-:W-:Y:S05]  /*7e20*/  FFMA.FTZ R174, R12, c[0x0][0x2d0], -R2 ;  /* 0x0000b4000cae7a23 */ /* 0x000fea0000010802 */
[----:B------:R-:W1:Y:S10]  /*7e30*/  MUFU.EX2 R2, R0 ;  /* 0x0000000000027308 */ /* 0x000e740000000800 */
[----:B------:R-:W3:Y:S10]  /*7e40*/  MUFU.EX2 R18, R18 ;  /* 0x0000001200127308 */ /* 0x000ef40000000800 */
[----:B------:R-:W-:Y:S01]  /*7e50*/  MUFU.EX2 R17, R17 ;  /* 0x0000001100117308 */ /* 0x000fe20000000800 */
[C---:B-1----:R-:W-:Y:S01]  /*7e60*/  FMUL.FTZ R9, R2.reuse, R153 ;  /* 0x0000009902097220 */ /* 0x042fe20000410000 */
[----:B------:R-:W-:Y:S01]  /*7e70*/  MOV R153, R25 ;  /* 0x0000001900997202 */ /* 0x000fe20000000f00 */
[C---:B------:R-:W-:Y:S02]  /*7e80*/  FMUL.FTZ R25, R2.reuse, R137 ;  /* 0x0000008902197220 */ /* 0x040fe40000410000 */
[C---:B------:R-:W-:Y:S01]  /*7e90*/  FMUL.FTZ R12, R2.reuse, R148 ;  /* 0x00000094020c7220 */ /* 0x040fe20000410000 */
[----:B------:R-:W-:Y:S04]  /*7ea0*/  MOV R148, R15 ;  /* 0x0000000f00947202 */ /* 0x000fe80000000f00 */
[----:B------:R-:W1:Y:S01]  /*7eb0*/  MUFU.EX2 R16, R16 ;  /* 0x0000001000107308 */ /* 0x000e620000000800 */
[C---:B------:R-:W-:Y:S02]  /*7ec0*/  FMUL.FTZ R13, R2.reuse, R149 ;  /* 0x00000095020d7220 */ /* 0x040fe40000410000 */
[----:B------:R-:W-:Y:S01]  /*7ed0*/  FMUL.FTZ R28, R2, R28 ;  /* 0x0000001c021c7220 */ /* 0x000fe20000410000 */
[----:B---3--:R-:W-:Y:S01]  /*7ee0*/  F2FP.PACK_AB R168, R18, R8 ;  /* 0x0000000812a8723e */ /* 0x008fe200000000ff */
[C---:B------:R-:W-:Y:S02]  /*7ef0*/  FMUL.FTZ R29, R2.reuse, R29 ;  /* 0x0000001d021d7220 */ /* 0x040fe40000410000 */
[C---:B------:R-:W-:Y:S02]  /*7f00*/  FMUL.FTZ R32, R2.reuse, R32 ;  /* 0x0000002002207220 */ /* 0x040fe40000410000 */
[C---:B------:R-:W-:Y:S01]  /*7f10*/  FMUL.FTZ R33, R2.reuse, R33 ;  /* 0x0000002102217220 */ /* 0x040fe20000410000 */
[----:B------:R-:W-:Y:S01]  /*7f20*/  MUFU.EX2 R153, R153 ;  /* 0x0000009900997308 */ /* 0x000fe20000000800 */
        /* <DEDUP_REMOVED lines=47> */
[----:B------:R-:W-:Y:S01]  /*8220*/  FMUL.FTZ R129, R2, R129 ;  /* 0x0000008102817220 */ /* 0x000fe20000410000 */
[----:B--2---:R-:W-:Y:S02]  /*8230*/  FSEL R6, R5, -INF , !P0 ;  /* 0xff80000005067808 */ /* 0x004fe40004000000 */
[----:B------:R-:W2:Y:S01]  /*8240*/  LDL.LU R5, [R1+0x20] ;  /* 0x0000200001057983 */ /* 0x000ea20000300800 */
[----:B------:R-:W-:Y:S02]  /*8250*/  ISETP.GT.AND P0, PT, R3, 0x1, P2 ;  /* 0x000000010300780c */ /* 0x000fe40001704270 */
[----:B------:R-:W-:Y:S01]  /*8260*/  PLOP3.LUT P2, PT, PT, PT, UP1, 0x40, 0x0 ;  /* 0x000000000000781c */ /* 0x000fe20003f4e818 */
[----:B------:R-:W-:Y:S01]  /*8270*/  UISETP.NE.AND UP1, UPT, UR11, URZ, UPT ;  /* 0x0000003f0b00728c */ /* 0x000fe2000bf25270 */
[C---:B------:R-:W-:Y:S04]  /*8280*/  ISETP.LT.OR P0, PT, R4.reuse, 0x2, P0 ;  /* 0x000000020400780c */ /* 0x040fe80000701670 */
[----:B------:R-:W-:Y:S02]  /*8290*/  FSEL R7, R179, -INF , !P0 ;  /* 0xff800000b3077808 */ /* 0x000fe40004000000 */
[C---:B------:R-:W-:Y:S02]  /*82a0*/  ISETP.GT.AND P0, PT, R3.reuse, 0x8, P1 ;  /* 0x000000080300780c */ /* 0x040fe40000f04270 */
[----:B------:R-:W-:Y:S01]  /*82b0*/  PLOP3.LUT P1, PT, PT, PT, UP0, 0x40, 0x0 ;  /* 0x000000000000781c */ /* 0x000fe20003f2e808 */
[----:B------:R-:W-:Y:S01]  /*82c0*/  UISETP.NE.AND UP0, UPT, UR10, URZ, UPT ;  /* 0x0000003f0a00728c */ /* 0x000fe2000bf05270 */
[----:B------:R-:W-:Y:S04]  /*82d0*/  ISETP.LT.OR P0, PT, R4, 0x9, P0 ;  /* 0x000000090400780c */ /* 0x000fe80000701670 */
[----:B------:R-:W-:Y:S02]  /*82e0*/  FSEL R10, R178, -INF , !P0 ;  /* 0xff800000b20a7808 */ /* 0x000fe40004000000 */
[----:B------:R-:W-:Y:S02]  /*82f0*/  ISETP.GT.AND P0, PT, R3, 0x9, P2 ;  /* 0x000000090300780c */ /* 0x000fe40001704270 */
[----:B------:R-:W-:Y:S02]  /*8300*/  PLOP3.LUT P2, PT, PT, PT, UP6, 0x40, 0x0 ;  /* 0x000000000000781c */ /* 0x000fe40003f4e868 */
[C---:B------:R-:W-:Y:S04]  /*8310*/  ISETP.LT.OR P0, PT, R4.reuse, 0xa, P0 ;  /* 0x0000000a0400780c */ /* 0x040fe80000701670 */
[----:B------:R-:W-:Y:S02]  /*8320*/  FSEL R171, R177, -INF , !P0 ;  /* 0xff800000b1ab7808 */ /* 0x000fe40004000000 */
[C---:B------:R-:W-:Y:S02]  /*8330*/  ISETP.GT.AND P0, PT, R3.reuse, 0x10, P1 ;  /* 0x000000100300780c */ /* 0x040fe40000f04270 */
[----:B------:R-:W-:Y:S02]  /*8340*/  PLOP3.LUT P1, PT, PT, PT, UP5, 0x40, 0x0 ;  /* 0x000000000000781c */ /* 0x000fe40003f2e858 */
[----:B------:R-:W-:Y:S02]  /*8350*/  ISETP.LT.OR P0, PT, R4, 0x11, P0 ;  /* 0x000000110400780c */ /* 0x000fe40000701670 */
[C---:B------:R-:W-:Y:S02]  /*8360*/  ISETP.GT.AND P1, PT, R3.reuse, 0x18, P1 ;  /* 0x000000180300780c */ /* 0x040fe40000f24270 */
[----:B------:R-:W-:Y:S02]  /*8370*/  FSEL R176, R176, -INF , !P0 ;  /* 0xff800000b0b07808 */ /* 0x000fe40004000000 */
[----:B------:R-:W-:Y:S02]  /*8380*/  ISETP.LT.OR P1, PT, R4, 0x19, P1 ;  /* 0x000000190400780c */ /* 0x000fe40000f21670 */
[C---:B------:R-:W-:Y:S02]  /*8390*/  ISETP.GT.AND P0, PT, R3.reuse, 0x11, P2 ;  /* 0x000000110300780c */ /* 0x040fe40001704270 */
[----:B------:R-:W-:Y:S02]  /*83a0*/  FSEL R172, R170, -INF , !P1 ;  /* 0xff800000aaac7808 */ /* 0x000fe40004800000 */
[----:B------:R-:W-:Y:S02]  /*83b0*/  PLOP3.LUT P1, PT, PT, PT, UP3, 0x40, 0x0 ;  /* 0x000000000000781c */ /* 0x000fe40003f2e838 */
[C---:B------:R-:W-:Y:S02]  /*83c0*/  ISETP.LT.OR P0, PT, R4.reuse, 0x12, P0 ;  /* 0x000000120400780c */ /* 0x040fe40000701670 */
[----:B------:R-:W-:Y:S02]  /*83d0*/  ISETP.GT.AND P1, PT, R3, 0x20, P1 ;  /* 0x000000200300780c */ /* 0x000fe40000f24270 */
[----:B------:R-:W-:Y:S02]  /*83e0*/  FSEL R175, R175, -INF , !P0 ;  /* 0xff800000afaf7808 */ /* 0x000fe40004000000 */
[----:B------:R-:W-:Y:S02]  /*83f0*/  ISETP.LT.OR P1, PT, R4, 0x21, P1 ;  /* 0x000000210400780c */ /* 0x000fe40000f21670 */
[----:B------:R-:W-:Y:S02]  /*8400*/  PLOP3.LUT P0, PT, PT, PT, UP4, 0x40, 0x0 ;  /* 0x000000000000781c */ /* 0x000fe40003f0e848 */
[----:B------:R-:W-:Y:S01]  /*8410*/  FSEL R178, R21, -INF , !P1 ;  /* 0xff80000015b27808 */ /* 0x000fe20004800000 */
[----:B------:R-:W-:Y:S01]  /*8420*/  FMUL.FTZ R21, R2, R141 ;  /* 0x0000008d02157220 */ /* 0x000fe20000410000 */
[C---:B------:R-:W-:Y:S01]  /*8430*/  ISETP.GT.AND P0, PT, R3.reuse, 0x19, P0 ;  /* 0x000000190300780c */ /* 0x040fe20000704270 */
[----:B------:R-:W3:Y:S01]  /*8440*/  LDL.LU R141, [R1+0x24] ;  /* 0x00002400018d7983 */ /* 0x000ee20000300800 */
[----:B------:R-:W-:Y:S02]  /*8450*/  PLOP3.LUT P1, PT, PT, PT, UP1, 0x40, 0x0 ;  /* 0x000000000000781c */ /* 0x000fe40003f2e818 */
[C---:B------:R-:W-:Y:S02]  /*8460*/  ISETP.LT.OR P0, PT, R4.reuse, 0x1a, P0 ;  /* 0x0000001a0400780c */ /* 0x040fe40000701670 */
[----:B------:R-:W-:Y:S02]  /*8470*/  ISETP.GT.AND P1, PT, R3, 0x28, P1 ;  /* 0x000000280300780c */ /* 0x000fe40000f24270 */
[----:B------:R-:W-:Y:S02]  /*8480*/  FSEL R173, R169, -INF , !P0 ;  /* 0xff800000a9ad7808 */ /* 0x000fe40004000000 */
[----:B------:R-:W-:Y:S02]  /*8490*/  PLOP3.LUT P0, PT, PT, PT, UP2, 0x40, 0x0 ;  /* 0x000000000000781c */ /* 0x000fe40003f0e828 */
[C---:B------:R-:W-:Y:S02]  /*84a0*/  ISETP.LT.OR P1, PT, R4.reuse, 0x29, P1 ;  /* 0x000000290400780c */ /* 0x040fe40000f21670 */
[----:B------:R-:W-:Y:S02]  /*84b0*/  ISETP.GT.AND P0, PT, R3, 0x21, P0 ;  /* 0x000000210300780c */ /* 0x000fe40000704270 */
[----:B------:R-:W-:Y:S02]  /*84c0*/  FSEL R177, R23, -INF , !P1 ;  /* 0xff80000017b17808 */ /* 0x000fe40004800000 */
[----:B------:R-:W-:Y:S02]  /*84d0*/  ISETP.LT.OR P0, PT, R4, 0x22, P0 ;  /* 0x000000220400780c */ /* 0x000fe40000701670 */
[----:B-1----:R-:W-:Y:S02]  /*84e0*/  F2FP.PACK_AB R170, R16, R17 ;  /* 0x0000001110aa723e */ /* 0x002fe400000000ff */
[----:B------:R-:W-:Y:S01]  /*84f0*/  FSEL R179, R20, -INF , !P0 ;  /* 0xff80000014b37808 */ /* 0x000fe20004000000 */
[----:B------:R-:W-:Y:S01]  /*8500*/  FMUL.FTZ R20, R2, R140 ;  /* 0x0000008c02147220 */ /* 0x000fe20000410000 */
[----:B------:R-:W-:Y:S01]  /*8510*/  PLOP3.LUT P0, PT, PT, PT, UP0, 0x40, 0x0 ;  /* 0x000000000000781c */ /* 0x000fe20003f0e808 */
[----:B------:R-:W-:Y:S01]  /*8520*/  UISETP.GT.AND UP0, UPT, UR13, UR9, UPT ;  /* 0x000000090d00728c */ /* 0x000fe2000bf04270 */
[----:B------:R-:W-:Y:S01]  /*8530*/  MOV R140, R19 ;  /* 0x00000013008c7202 */ /* 0x000fe20000000f00 */
[----:B------:R-:W-:Y:S01]  /*8540*/  UIADD3 UR13, UR13, -0x1, URZ ;  /* 0xffffffff0d0d7890 */ /* 0x000fe2000fffe03f */
[----:B------:R-:W-:Y:S04]  /*8550*/  ISETP.GT.AND P0, PT, R3, 0x29, P0 ;  /* 0x000000290300780c */ /* 0x000fe80000704270 */
[----:B------:R-:W-:Y:S04]  /*8560*/  ISETP.LT.OR P0, PT, R4, 0x2a, P0 ;  /* 0x0000002a0400780c */ /* 0x000fe80000701670 */
[----:B------:R-:W-:Y:S01]  /*8570*/  FSEL R132, R22, -INF , !P0 ;  /* 0xff80000016847808 */ /* 0x000fe20004000000 */
[C---:B--2---:R-:W-:Y:S02]  /*8580*/  FFMA.FTZ R0, R2.reuse, R5, R8 ;  /* 0x0000000502007223 */ /* 0x044fe40000010008 */
[----:B------:R-:W-:Y:S01]  /*8590*/  FMUL.FTZ R8, R2, R152 ;  /* 0x0000009802087220 */ /* 0x000fe20000410000 */
[----:B------:R-:W-:Y:S01]  /*85a0*/  MOV R152, R24 ;  /* 0x0000001800987202 */ /* 0x000fe20000000f00 */
[----:B------:R-:W-:Y:S01]  /*85b0*/  FADD.FTZ R4, R18, R0 ;  /* 0x0000000012047221 */ /* 0x000fe20000010000 */
[----:B------:R-:W-:Y:S01]  /*85c0*/  FMNMX.FTZ R0, R6, R134, !PT ;  /* 0x0000008606007209 */ /* 0x000fe20007810000 */
[C---:B------:R-:W-:Y:S02]  /*85d0*/  FMUL.FTZ R24, R2.reuse, R136 ;  /* 0x0000008802187220 */ /* 0x040fe40000410000 */
[----:B------:R-:W-:Y:S01]  /*85e0*/  FMUL.FTZ R5, R2, R157 ;  /* 0x0000009d02057220 */ /* 0x000fe20000410000 */
[----:B------:R-:W-:Y:S01]  /*85f0*/  FMNMX.FTZ R0, R7, R0, !PT ;  /* 0x0000000007007209 */ /* 0x000fe20007810000 */
[----:B------:R-:W-:Y:S01]  /*8600*/  MUFU.EX2 R152, R152 ;  /* 0x0000009800987308 */ /* 0x000fe20000000800 */
[----:B------:R-:W-:Y:S02]  /*8610*/  MOV R157, R14 ;  /* 0x0000000e009d7202 */ /* 0x000fe40000000f00 */
[----:B------:R-:W-:Y:S04]  /*8620*/  FMNMX.FTZ R0, R10, R0, !PT ;  /* 0x000000000a007209 */ /* 0x000fe80007810000 */
        /* <DEDUP_REMOVED lines=12> */
[----:B-1----:R-:W-:Y:S01]  /*86f0*/  FMNMX.FTZ R3, R0, R3, !PT ;  /* 0x0000000300037209 */ /* 0x002fe20007810000 */
[----:B------:R-:W-:Y:S02]  /*8700*/  FADD.FTZ R0, R17, R4 ;  /* 0x0000000411007221 */ /* 0x000fe40000010000 */
[----:B------:R-:W-:Y:S01]  /*8710*/  FMUL.FTZ R4, R2, R156 ;  /* 0x0000009c02047220 */ /* 0x000fe20000410000 */
[C---:B------:R-:W-:Y:S01]  /*8720*/  FSETP.NEU.FTZ.AND P0, PT, R3.reuse, -INF , PT ;  /* 0xff8000000300780b */ /* 0x040fe20003f1d000 */
[----:B------:R-:W-:Y:S01]  /*8730*/  FADD.FTZ R11, R16, R0 ;  /* 0x00000000100b7221 */ /* 0x000fe20000010000 */
[----:B------:R-:W-:Y:S01]  /*8740*/  MOV R156, R27 ;  /* 0x0000001b009c7202 */ /* 0x000fe20000000f00 */
[C---:B------:R-:W-:Y:S01]  /*8750*/  FMUL.FTZ R16, R2.reuse, R144 ;  /* 0x0000009002107220 */ /* 0x040fe20000410000 */
[C---:B------:R-:W-:Y:S01]  /*8760*/  FSEL R0, R3.reuse, RZ, P0 ;  /* 0x000000ff03007208 */ /* 0x040fe20000000000 */
[----:B------:R-:W-:Y:S01]  /*8770*/  FMUL.FTZ R17, R2, R145 ;  /* 0x0000009102117220 */ /* 0x000fe20000410000 */
[----:B------:R-:W-:Y:S02]  /*8780*/  MOV R145, R26 ;  /* 0x0000001a00917202 */ /* 0x000fe40000000f00 */
[----:B------:R-:W-:Y:S01]  /*8790*/  MOV R149, R11 ;  /* 0x0000000b00957202 */ /* 0x000fe20000000f00 */
[----:B------:R-:W-:Y:S01]  /*87a0*/  FADD.FTZ R0, -R0, R134 ;  /* 0x0000008600007221 */ /* 0x000fe20000010100 */
[----:B------:R-:W-:Y:S01]  /*87b0*/  MUFU.EX2 R156, R156 ;  /* 0x0000009c009c7308 */ /* 0x000fe20000000800 */
[----:B------:R-:W-:Y:S02]  /*87c0*/  FMUL.FTZ R134, R3, c[0x0][0x2d0] ;  /* 0x0000b40003867a20 */ /* 0x000fe40000410000 */
[----:B------:R-:W-:Y:S03]  /*87d0*/  FMUL.FTZ R0, R0, c[0x0][0x2d0] ;  /* 0x0000b40000007a20 */ /* 0x000fe60000410000 */
[----:B------:R-:W-:Y:S02]  /*87e0*/  FSEL R134, R134, RZ, P0 ;  /* 0x000000ff86867208 */ /* 0x000fe40000000000 */
[----:B------:R-:W-:Y:S02]  /*87f0*/  PLOP3.LUT P0, PT, PT, PT, UP0, 0x80, 0x0 ;  /* 0x000000000000781c */ /* 0x000fe40003f0f008 */
[----:B------:R-:W1:Y:S01]  /*8800*/  MUFU.EX2 R0, R0 ;  /* 0x0000000000007308 */ /* 0x000e620000000800 */
[--C-:B------:R-:W-:Y:S02]  /*8810*/  FFMA.FTZ R169, R6, c[0x0][0x2d0], -R134.reuse ;  /* 0x0000b40006a97a23 */ /* 0x100fe40000010886 */
[--C-:B------:R-:W-:Y:S02]  /*8820*/  FFMA.FTZ R7, R7, c[0x0][0x2d0], -R134.reuse ;  /* 0x0000b40007077a23 */ /* 0x100fe40000010886 */
[--C-:B------:R-:W-:Y:S05]  /*8830*/  FFMA.FTZ R2, R10, c[0x0][0x2d0], -R134.reuse ;  /* 0x0000b4000a027a23 */ /* 0x100fea0000010886 */
[----:B------:R-:W3:Y:S10]  /*8840*/  MUFU.EX2 R169, R169 ;  /* 0x000000a900a97308 */ /* 0x000ef40000000800 */
[----:B------:R-:W2:Y:S01]  /*8850*/  MUFU.EX2 R144, R7 ;  /* 0x0000000700907308 */ /* 0x000ea20000000800 */
[C---:B-1----:R-:W-:Y:S02]  /*8860*/  FMUL.FTZ R26, R0.reuse, R138 ;  /* 0x0000008a001a7220 */ /* 0x042fe40000410000 */
[C---:B------:R-:W-:Y:S02]  /*8870*/  FMUL.FTZ R27, R0.reuse, R139 ;  /* 0x0000008b001b7220 */ /* 0x040fe40000410000 */
[----:B------:R-:W1:Y:S01]  /*8880*/  LDSM.16.MT88.4 R136, [R236+0x4080] ;  /* 0x00408000ec88783b */ /* 0x000e620000004200 */
[C---:B------:R-:W-:Y:S02]  /*8890*/  FMUL.FTZ R11, R0.reuse, R155 ;  /* 0x0000009b000b7220 */ /* 0x040fe40000410000 */
[C---:B------:R-:W-:Y:S02]  /*88a0*/  FMUL.FTZ R22, R0.reuse, R142 ;  /* 0x0000008e00167220 */ /* 0x040fe40000410000 */
[C---:B------:R-:W-:Y:S02]  /*88b0*/  FMUL.FTZ R23, R0.reuse, R143 ;  /* 0x0000008f00177220 */ /* 0x040fe40000410000 */
[C---:B------:R-:W-:Y:S01]  /*88c0*/  FMUL.FTZ R6, R0.reuse, R158 ;  /* 0x0000009e00067220 */ /* 0x040fe20000410000 */
[----:B------:R-:W-:Y:S01]  /*88d0*/  MOV R158, R145 ;  /* 0x00000091009e7202 */ /* 0x000fe20000000f00 */
[C---:B------:R-:W-:Y:S01]  /*88e0*/  FMUL.FTZ R10, R0.reuse, R154 ;  /* 0x0000009a000a7220 */ /* 0x040fe20000410000 */
[----:B------:R-:W-:Y:S01]  /*88f0*/  MOV R154, R149 ;  /* 0x00000095009a7202 */ /* 0x000fe20000000f00 */
[C---:B------:R-:W-:Y:S01]  /*8900*/  FMUL.FTZ R14, R0.reuse, R150 ;  /* 0x00000096000e7220 */ /* 0x040fe20000410000 */
[----:B------:R-:W-:Y:S01]  /*8910*/  MUFU.EX2 R145, R157 ;  /* 0x0000009d00917308 */ /* 0x000fe20000000800 */
[C---:B------:R-:W-:Y:S02]  /*8920*/  FMUL.FTZ R15, R0.reuse, R151 ;  /* 0x00000097000f7220 */ /* 0x040fe40000410000 */
[----:B---3--:R-:W-:Y:S01]  /*8930*/  FFMA.FTZ R151, R0, R141, R169 ;  /* 0x0000008d00977223 */ /* 0x008fe200000100a9 */
[----:B--2---:R-:W-:Y:S01]  /*8940*/  F2FP.PACK_AB R169, R144, R169 ;  /* 0x000000a990a9723e */ /* 0x004fe200000000ff */
[C---:B------:R-:W-:Y:S01]  /*8950*/  FMUL.FTZ R7, R0.reuse, R159 ;  /* 0x0000009f00077220 */ /* 0x040fe20000410000 */
[----:B------:R-:W-:Y:S01]  /*8960*/  MOV R159, R140 ;  /* 0x0000008c009f7202 */ /* 0x000fe20000000f00 */
[C---:B------:R-:W-:Y:S01]  /*8970*/  FMUL.FTZ R18, R0.reuse, R146 ;  /* 0x0000009200127220 */ /* 0x040fe20000410000 */
[----:B------:R-:W-:Y:S01]  /*8980*/  LDSM.16.MT88.4 R140, [R236+0x4880] ;  /* 0x00488000ec8c783b */ /* 0x000fe20000004200 */
[C---:B------:R-:W-:Y:S01]  /*8990*/  FMUL.FTZ R19, R0.reuse, R147 ;  /* 0x0000009300137220 */ /* 0x040fe20000410000 */
[----:B------:R-:W-:Y:S01]  /*89a0*/  MUFU.EX2 R157, R174 ;  /* 0x000000ae009d7308 */ /* 0x000fe20000000800 */
[C---:B------:R-:W-:Y:S02]  /*89b0*/  FMUL.FTZ R30, R0.reuse, R30 ;  /* 0x0000001e001e7220 */ /* 0x040fe40000410000 */
[C---:B------:R-:W-:Y:S02]  /*89c0*/  FMUL.FTZ R31, R0.reuse, R31 ;  /* 0x0000001f001f7220 */ /* 0x040fe40000410000 */
        /* <DEDUP_REMOVED lines=52> */
[--C-:B------:R-:W-:Y:S02]  /*8d10*/  FFMA.FTZ R0, R171, c[0x0][0x2d0], -R134.reuse ;  /* 0x0000b400ab007a23 */ /* 0x100fe40000010886 */
[----:B------:R-:W-:Y:S02]  /*8d20*/  FADD.FTZ R144, R144, R151 ;  /* 0x0000009790907221 */ /* 0x000fe40000010000 */
[----:B------:R-:W2:Y:S02]  /*8d30*/  MUFU.EX2 R146, R0 ;  /* 0x0000000000927308 */ /* 0x000ea40000000800 */
[----:B--2---:R-:W-:Y:S01]  /*8d40*/  F2FP.PACK_AB R171, R146, R147 ;  /* 0x0000009392ab723e */ /* 0x004fe200000000ff */
[--C-:B------:R-:W-:Y:S07]  /*8d50*/  FFMA.FTZ R0, R176, c[0x0][0x2d0], -R134.reuse ;  /* 0x0000b400b0007a23 */ /* 0x100fee0000010886 */
[----:B------:R-:W-:Y:S01]  /*8d60*/  MUFU.EX2 R176, R159 ;  /* 0x0000009f00b07308 */ /* 0x000fe20000000800 */
[C---:B-1----:R-:W-:Y:S09]  /*8d70*/  HMMA.16816.F32 R4, R168.reuse, R136, R4 ;  /* 0x00000088a804723c */ /* 0x042ff20000001804 */
[----:B------:R1:W-:Y:S01]  /*8d80*/  MUFU.EX2 R149, R0 ;  /* 0x0000000000957308 */ /* 0x0003e20000000800 */
[C---:B------:R-:W-:Y:S01]  /*8d90*/  HMMA.16816.F32 R8, R168.reuse, R138, R8 ;  /* 0x0000008aa808723c */ /* 0x040fe20000001808 */
[----:B------:R-:W2:Y:S02]  /*8da0*/  LDSM.16.MT88.4 R136, [R237+0x4080] ;  /* 0x00408000ed88783b */ /* 0x000ea40000004200 */
[--C-:B-1----:R-:W-:Y:S06]  /*8db0*/  FFMA.FTZ R0, R175, c[0x0][0x2d0], -R134.reuse ;  /* 0x0000b400af007a23 */ /* 0x102fec0000010886 */
[----:B------:R1:W3:Y:S01]  /*8dc0*/  MUFU.EX2 R150, R0 ;  /* 0x0000000000967308 */ /* 0x0002e20000000800 */
[C---:B--2---:R-:W-:Y:S08]  /*8dd0*/  HMMA.16816.F32 R12, R168.reuse, R136, R12 ;  /* 0x00000088a80c723c */ /* 0x044ff0000000180c */
[C---:B------:R-:W-:Y:S01]  /*8de0*/  HMMA.16816.F32 R16, R168.reuse, R138, R16 ;  /* 0x0000008aa810723c */ /* 0x040fe20000001810 */
[----:B------:R-:W2:Y:S03]  /*8df0*/  LDSM.16.MT88.4 R136, [R240+0x4080] ;  /* 0x00408000f088783b */ /* 0x000ea60000004200 */
[--C-:B-1----:R-:W-:Y:S04]  /*8e00*/  FFMA.FTZ R0, R172, c[0x0][0x2d0], -R134.reuse ;  /* 0x0000b400ac007a23 */ /* 0x102fe80000010886 */
[----:B------:R1:W-:Y:S04]  /*8e10*/  MUFU.EX2 R148, R0 ;  /* 0x0000000000947308 */ /* 0x0003e80000000800 */
[----:B-1----:R-:W-:Y:S06]  /*8e20*/  FFMA.FTZ R0, R173, c[0x0][0x2d0], -R134 ;  /* 0x0000b400ad007a23 */ /* 0x002fec0000010886 */
[----:B------:R1:W4:Y:S01]  /*8e30*/  MUFU.EX2 R174, R0 ;  /* 0x0000000000ae7308 */ /* 0x0003220000000800 */
[C---:B--2---:R-:W-:Y:S08]  /*8e40*/  HMMA.16816.F32 R20, R168.reuse, R136, R20 ;  /* 0x00000088a814723c */ /* 0x044ff00000001814 */
[C---:B------:R-:W-:Y:S01]  /*8e50*/  HMMA.16816.F32 R24, R168.reuse, R138, R24 ;  /* 0x0000008aa818723c */ /* 0x040fe20000001818 */
[----:B------:R-:W2:Y:S03]  /*8e60*/  LDSM.16.MT88.4 R136, [R239+0x4080] ;  /* 0x00408000ef88783b */ /* 0x000ea60000004200 */
[----:B-1----:R-:W-:Y:S02]  /*8e70*/  FADD.FTZ R0, R2, R154 ;  /* 0x0000009a02007221 */ /* 0x002fe40000010000 */
[----:B------:R-:W1:Y:S02]  /*8e80*/  MUFU.EX2 R154, R158 ;  /* 0x0000009e009a7308 */ /* 0x000e640000000800 */
[----:B------:R-:W-:Y:S04]  /*8e90*/  FADD.FTZ R151, R145, R0 ;  /* 0x0000000091977221 */ /* 0x000fe80000010000 */
[----:B------:R-:W-:Y:S01]  /*8ea0*/  FADD.FTZ R0, R147, R144 ;  /* 0x0000009093007221 */ /* 0x000fe20000010000 */
[C---:B--2---:R-:W-:Y:S08]  /*8eb0*/  HMMA.16816.F32 R28, R168.reuse, R136, R28 ;  /* 0x00000088a81c723c */ /* 0x044ff0000000181c */
[C---:B------:R-:W-:Y:S01]  /*8ec0*/  HMMA.16816.F32 R32, R168.reuse, R138, R32 ;  /* 0x0000008aa820723c */ /* 0x040fe20000001820 */
[----:B------:R-:W2:Y:S07]  /*8ed0*/  LDSM.16.MT88.4 R136, [R236+0x5880] ;  /* 0x00588000ec88783b */ /* 0x000eae0000004200 */
        /* <DEDUP_REMOVED lines=33> */
[C---:B--2---:R-:W-:Y:S07]  /*90f0*/  HMMA.16816.F32 R124, R168.reuse, R136, R124 ;  /* 0x00000088a87c723c */ /* 0x044fee000000187c */
[----:B------:R-:W-:Y:S01]  /*9100*/  F2FP.PACK_AB R136, R145, R2 ;  /* 0x000000029188723e */ /* 0x000fe200000000ff */
[----:B------:R-:W-:Y:S04]  /*9110*/  HMMA.16816.F32 R128, R168, R138, R128 ;  /* 0x0000008aa880723c */ /* 0x000fe80000001880 */
[----:B---3--:R-:W-:Y:S01]  /*9120*/  F2FP.PACK_AB R137, R150, R149 ;  /* 0x000000959689723e */ /* 0x008fe200000000ff */
[----:B------:R-:W-:Y:S02]  /*9130*/  FADD.FTZ R2, R146, R0 ;  /* 0x0000000092027221 */ /* 0x000fe40000010000 */
[----:B------:R-:W-:Y:S01]  /*9140*/  F2FP.PACK_AB R138, R157, R156 ;  /* 0x0000009c9d8a723e */ /* 0x000fe200000000ff */
[----:B------:R-:W-:Y:S01]  /*9150*/  LDSM.16.MT88.4 R144, [R239+0x9080] ;  /* 0x00908000ef90783b */ /* 0x000fe20000004200 */
[----:B----4-:R-:W-:Y:S03]  /*9160*/  F2FP.PACK_AB R139, R174, R148 ;  /* 0x00000094ae8b723e */ /* 0x010fe600000000ff */
[----:B------:R-:W-:Y:S01]  /*9170*/  FFMA.FTZ R0, R178, c[0x0][0x2d0], -R134 ;  /* 0x0000b400b2007a23 */ /* 0x000fe20000010886 */
[----:B-1----:R-:W-:Y:S01]  /*9180*/  MOV R178, R154 ;  /* 0x0000009a00b27202 */ /* 0x002fe20000000f00 */
[----:B------:R-:W-:Y:S02]  /*9190*/  FADD.FTZ R2, R149, R2 ;  /* 0x0000000295027221 */ /* 0x000fe40000010000 */
[C---:B------:R-:W-:Y:S01]  /*91a0*/  HMMA.16816.F32 R4, R136.reuse, R140, R4 ;  /* 0x0000008c8804723c */ /* 0x040fe20000001804 */
[----:B------:R1:W-:Y:S04]  /*91b0*/  MUFU.EX2 R172, R0 ;  /* 0x0000000000ac7308 */ /* 0x0003e80000000800 */
[----:B------:R-:W-:Y:S03]  /*91c0*/  FADD.FTZ R2, R150, R2 ;  /* 0x0000000296027221 */ /* 0x000fe60000010000 */
[C---:B------:R-:W-:Y:S01]  /*91d0*/  HMMA.16816.F32 R8, R136.reuse, R142, R8 ;  /* 0x0000008e8808723c */ /* 0x040fe20000001808 */
[----:B------:R-:W2:Y:S03]  /*91e0*/  LDSM.16.MT88.4 R140, [R237+0x4880] ;  /* 0x00488000ed8c783b */ /* 0x000ea60000004200 */
[--C-:B-1----:R-:W-:Y:S01]  /*91f0*/  FFMA.FTZ R0, R179, c[0x0][0x2d0], -R134.reuse ;  /* 0x0000b400b3007a23 */ /* 0x102fe20000010886 */
[----:B------:R-:W-:Y:S03]  /*9200*/  MOV R179, R153 ;  /* 0x0000009900b37202 */ /* 0x000fe60000000f00 */
[----:B------:R1:W3:Y:S01]  /*9210*/  MUFU.EX2 R173, R0 ;  /* 0x0000000000ad7308 */ /* 0x0002e20000000800 */
[----:B------:R-:W-:Y:S01]  /*9220*/  F2FP.PACK_AB R170, R178, R179 ;  /* 0x000000b3b2aa723e */ /* 0x000fe200000000ff */
[C---:B--2---:R-:W-:Y:S03]  /*9230*/  HMMA.16816.F32 R12, R136.reuse, R140, R12 ;  /* 0x0000008c880c723c */ /* 0x044fe6000000180c */
[--C-:B-1----:R-:W-:Y:S01]  /*9240*/  FFMA.FTZ R0, R177, c[0x0][0x2d0], -R134.reuse ;  /* 0x0000b400b1007a23 */ /* 0x102fe20000010886 */
[----:B------:R-:W-:Y:S01]  /*9250*/  MOV R177, R152 ;  /* 0x0000009800b17202 */ /* 0x000fe20000000f00 */
[----:B------:R-:W-:Y:S01]  /*9260*/  FFMA.FTZ R134, R132, c[0x0][0x2d0], -R134 ;  /* 0x0000b40084867a23 */ /* 0x000fe20000010886 */
[----:B------:R-:W-:Y:S02]  /*9270*/  LDSM.16.MT88.4 R152, [R236+0x5080] ;  /* 0x00508000ec98783b */ /* 0x000fe40000004200 */
[C---:B------:R-:W-:Y:S01]  /*9280*/  HMMA.16816.F32 R16, R136.reuse, R142, R16 ;  /* 0x0000008e8810723c */ /* 0x040fe20000001810 */
[----:B------:R1:W-:Y:S03]  /*9290*/  MUFU.EX2 R132, R0 ;  /* 0x0000000000847308 */ /* 0x0003e60000000800 */
[----:B------:R-:W-:Y:S02]  /*92a0*/  F2FP.PACK_AB R168, R177, R176 ;  /* 0x000000b0b1a8723e */ /* 0x000fe400000000ff */
[----:B---3--:R-:W-:Y:S01]  /*92b0*/  F2FP.PACK_AB R169, R173, R172 ;  /* 0x000000acada9723e */ /* 0x008fe200000000ff */
[----:B------:R-:W2:Y:S04]  /*92c0*/  LDSM.16.MT88.4 R140, [R240+0x4880] ;  /* 0x00488000f08c783b */ /* 0x000ea80000004200 */
[----:B------:R-:W3:Y:S01]  /*92d0*/  MUFU.EX2 R134, R134 ;  /* 0x0000008600867308 */ /* 0x000ee20000000800 */
[----:B-1----:R-:W-:Y:S04]  /*92e0*/  FADD.FTZ R0, R156, R151 ;  /* 0x000000979c007221 */ /* 0x002fe80000010000 */
[----:B------:R-:W-:Y:S02]  /*92f0*/  FADD.FTZ R175, R157, R0 ;  /* 0x000000009daf7221 */ /* 0x000fe40000010000 */
[----:B------:R-:W-:Y:S02]  /*9300*/  FADD.FTZ R0, R148, R2 ;  /* 0x0000000294007221 */ /* 0x000fe40000010000 */
[----:B------:R-:W-:Y:S01]  /*9310*/  FADD.FTZ R2, R176, R175 ;  /* 0x000000afb0027221 */ /* 0x000fe20000010000 */
[----:B---3--:R-:W-:Y:S01]  /*9320*/  F2FP.PACK_AB R171, R134, R132 ;  /* 0x0000008486ab723e */ /* 0x008fe200000000ff */
[----:B------:R-:W-:Y:S02]  /*9330*/  FADD.FTZ R0, R174, R0 ;  /* 0x00000000ae007221 */ /* 0x000fe40000010000 */
[----:B------:R-:W-:Y:S02]  /*9340*/  FADD.FTZ R2, R177, R2 ;  /* 0x00000002b1027221 */ /* 0x000fe40000010000 */
[----:B------:R-:W-:Y:S02]  /*9350*/  FADD.FTZ R0, R172, R0 ;  /* 0x00000000ac007221 */ /* 0x000fe40000010000 */
[----:B------:R-:W-:Y:S02]  /*9360*/  FADD.FTZ R2, R179, R2 ;  /* 0x00000002b3027221 */ /* 0x000fe40000010000 */
[----:B------:R-:W-:Y:S01]  /*9370*/  FADD.FTZ R0, R173, R0 ;  /* 0x00000000ad007221 */ /* 0x000fe20000010000 */
[C---:B--2---:R-:W-:Y:S03]  /*9380*/  HMMA.16816.F32 R20, R136.reuse, R140, R20 ;  /* 0x0000008c8814723c */ /* 0x044fe60000001814 */
[----:B------:R-:W-:Y:S01]  /*9390*/  FADD.FTZ R0, R132, R0 ;  /* 0x0000000084007221 */ /* 0x000fe20000010000 */
[-C--:B------:R-:W-:Y:S03]  /*93a0*/  MOV R132, R3.reuse ;  /* 0x0000000300847202 */ /* 0x080fe60000000f00 */
[----:B------:R-:W-:Y:S01]  /*93b0*/  FADD.FTZ R0, R134, R0 ;  /* 0x0000000086007221 */ /* 0x000fe20000010000 */
[C---:B------:R-:W-:Y:S01]  /*93c0*/  HMMA.16816.F32 R24, R136.reuse, R142, R24 ;  /* 0x0000008e8818723c */ /* 0x040fe20000001818 */
[----:B------:R-:W1:Y:S03]  /*93d0*/  LDSM.16.MT88.4 R140, [R239+0x4880] ;  /* 0x00488000ef8c783b */ /* 0x000e660000004200 */
[----:B------:R-:W-:Y:S04]  /*93e0*/  MOV R134, R3 ;  /* 0x0000000300867202 */ /* 0x000fe80000000f00 */
        /* <DEDUP_REMOVED lines=34> */
[C---:B------:R-:W-:Y:S08]  /*9610*/  HMMA.16816.F32 R120, R136.reuse, R142, R120 ;  /* 0x0000008e8878723c */ /* 0x040ff00000001878 */
[C---:B------:R-:W-:Y:S08]  /*9620*/  HMMA.16816.F32 R124, R136.reuse, R144, R124 ;  /* 0x00000090887c723c */ /* 0x040ff0000000187c */
[----:B------:R-:W-:Y:S01]  /*9630*/  HMMA.16816.F32 R128, R136, R146, R128 ;  /* 0x000000928880723c */ /* 0x000fe20000001880 */
[----:B------:R-:W1:Y:S07]  /*9640*/  LDSM.16.MT88.4 R144, [R237+0x5080] ;  /* 0x00508000ed90783b */ /* 0x000e6e0000004200 */
[C---:B------:R-:W-:Y:S01]  /*9650*/  HMMA.16816.F32 R156, R168.reuse, R152, R4 ;  /* 0x00000098a89c723c */ /* 0x040fe20000001804 */
[----:B------:R-:W2:Y:S07]  /*9660*/  LDSM.16.MT88.4 R136, [R240+0x5080] ;  /* 0x00508000f088783b */ /* 0x000eae0000004200 */
[C---:B------:R-:W-:Y:S01]  /*9670*/  HMMA.16816.F32 R152, R168.reuse, R154, R8 ;  /* 0x0000009aa898723c */ /* 0x040fe20000001808 */
[----:B------:R-:W3:Y:S08]  /*9680*/  LDSM.16.MT88.4 R4, [R239+0x5080] ;  /* 0x00508000ef04783b */ /* 0x000ef00000004200 */
[----:B------:R-:W4:Y:S01]  /*9690*/  LDSM.16.MT88.4 R8, [R236+0x6880] ;  /* 0x00688000ec08783b */ /* 0x000f220000004200 */
[C---:B-1----:R-:W-:Y:S07]  /*96a0*/  HMMA.16816.F32 R148, R168.reuse, R144, R12 ;  /* 0x00000090a894723c */ /* 0x042fee000000180c */
[----:B------:R-:W1:Y:S01]  /*96b0*/  LDSM.16.MT88.4 R12, [R237+0x6880] ;  /* 0x00688000ed0c783b */ /* 0x000e620000004200 */
[C---:B------:R-:W-:Y:S08]  /*96c0*/  HMMA.16816.F32 R144, R168.reuse, R146, R16 ;  /* 0x00000092a890723c */ /* 0x040ff00000001810 */
[C---:B--2---:R-:W-:Y:S08]  /*96d0*/  HMMA.16816.F32 R140, R168.reuse, R136, R20 ;  /* 0x00000088a88c723c */ /* 0x044ff00000001814 */
[C---:B------:R-:W-:Y:S08]  /*96e0*/  HMMA.16816.F32 R136, R168.reuse, R138, R24 ;  /* 0x0000008aa888723c */ /* 0x040ff00000001818 */
[C---:B---3--:R-:W-:Y:S08]  /*96f0*/  HMMA.16816.F32 R28, R168.reuse, R4, R28 ;  /* 0x00000004a81c723c */ /* 0x048ff0000000181c */
[C---:B------:R-:W-:Y:S01]  /*9700*/  HMMA.16816.F32 R32, R168.reuse, R6, R32 ;  /* 0x00000006a820723c */ /* 0x040fe20000001820 */
[----:B------:R-:W2:Y:S07]  /*9710*/  LDSM.16.MT88.4 R4, [R240+0x6880] ;  /* 0x00688000f004783b */ /* 0x000eae0000004200 */
[C---:B----4-:R-:W-:Y:S08]  /*9720*/  HMMA.16816.F32 R36, R168.reuse, R8, R36 ;  /* 0x00000008a824723c */ /* 0x050ff00000001824 */
[C---:B------:R-:W-:Y:S01]  /*9730*/  HMMA.16816.F32 R40, R168.reuse, R10, R40 ;  /* 0x0000000aa828723c */ /* 0x040fe20000001828 */
[----:B------:R-:W3:Y:S07]  /*9740*/  LDSM.16.MT88.4 R8, [R239+0x6880] ;  /* 0x00688000ef08783b */ /* 0x000eee0000004200 */
        /* <DEDUP_REMOVED lines=25> */
[C---:B------:R-:W-:Y:S08]  /*98e0*/  HMMA.16816.F32 R112, R168.reuse, R10, R112 ;  /* 0x0000000aa870723c */ /* 0x040ff00000001870 */
[C---:B-1----:R-:W-:Y:S08]  /*98f0*/  HMMA.16816.F32 R116, R168.reuse, R12, R116 ;  /* 0x0000000ca874723c */ /* 0x042ff00000001874 */
[C---:B------:R-:W-:Y:S08]  /*9900*/  HMMA.16816.F32 R120, R168.reuse, R14, R120 ;  /* 0x0000000ea878723c */ /* 0x040ff00000001878 */
[C---:B--2---:R-:W-:Y:S07]  /*9910*/  HMMA.16816.F32 R124, R168.reuse, R4, R124 ;  /* 0x00000004a87c723c */ /* 0x044fee000000187c */
[----:B------:R-:W-:Y:S01]  /*9920*/  FADD.FTZ R4, R178, R2 ;  /* 0x00000002b2047221 */ /* 0x000fe20000010000 */
[----:B------:R-:W-:Y:S04]  /*9930*/  HMMA.16816.F32 R128, R168, R6, R128 ;  /* 0x00000006a880723c */ /* 0x000fe80000001880 */
[----:B------:R1:W-:Y:S01]  /*9940*/  STL [R1+0x20], R4 ;  /* 0x0000200401007387 */ /* 0x0003e20000100800 */
[----:B------:R-:W-:Y:S03]  /*9950*/  MOV R2, R133 ;  /* 0x0000008500027202 */ /* 0x000fe60000000f00 */
[----:B------:R1:W-:Y:S01]  /*9960*/  STL [R1+0x24], R0 ;  /* 0x0000240001007387 */ /* 0x0003e20000100800 */
[----:B------:R-:W-:-:S05]  /*9970*/  @P0 BRA `(.L_x_187) ;  /* 0xffffc25000000947 */ /* 0x000fca000383ffff */
.L_x_176:
[----:B------:R-:W2:Y:S01]  /*9980*/  S2UR UR9, SR_CTAID.X ;  /* 0x00000000000979c3 */ /* 0x000ea20000002500 */
[----:B------:R-:W-:-:S02]  /*9990*/  UISETP.NE.AND UP1, UPT, UR18, URZ, UPT ;  /* 0x0000003f1200728c */ /* 0x000fc4000bf25270 */
[----:B------:R-:W-:Y:S02]  /*99a0*/  UISETP.NE.AND UP0, UPT, UR17, URZ, UPT ;  /* 0x0000003f1100728c */ /* 0x000fe4000bf05270 */
[----:B------:R-:W-:-:S04]  /*99b0*/  ULDC.64 UR4, c[0x0][0x2c8] ;  /* 0x0000b20000047ab9 */ /* 0x000fc80000000a00 */
[----:B------:R-:W-:Y:S01]  /*99c0*/  PLOP3.LUT P0, PT, PT, PT, UP0, 0x40, 0x0 ;  /* 0x000000000000781c */ /* 0x000fe20003f0e808 */
[----:B--2---:R-:W-:-:S04]  /*99d0*/  ULEA UR9, UR9, 0x7f, 0x7 ;  /* 0x0000007f09097891 */ /* 0x004fc8000f8e383f */
[----:B------:R-:W-:-:S03]  /*99e0*/  UIMAD.WIDE.U32 UR10, UR9, UR4, URZ ;  /* 0x00000004090a72a5 */ /* 0x000fc6000f8e003f */
[----:B------:R-:W-:Y:S02]  /*99f0*/  ULDC UR4, c[0x0][0x168] ;  /* 0x00005a0000047ab9 */ /* 0x000fe40000000800 */
[----:B------:R-:W-:Y:S02]  /*9a00*/  @UP1 USHF.R.U32.HI UR9, URZ, UR5, UR11 ;  /* 0x000000053f091299 */ /* 0x000fe4000801160b */
[----:B------:R-:W-:Y:S02]  /*9a10*/  UIADD3 UR4, -UR4, 0x1, URZ ;  /* 0x0000000104047890 */ /* 0x000fe4000fffe13f */
[----:B------:R-:W-:Y:S02]  /*9a20*/  ULDC UR5, c[0x0][0x1d0] ;  /* 0x0000740000057ab9 */ /* 0x000fe40000000800 */
[----:B------:R-:W-:-:S03]  /*9a30*/  UIADD3 UR10, UR9, UR5, UR4 ;  /* 0x00000005090a7290 */ /* 0x000fc6000fffe004 */
[----:B------:R-:W-:Y:S02]  /*9a40*/  ULDC UR9, c[0x0][0x324] ;  /* 0x0000c90000097ab9 */ /* 0x000fe40000000800 */
[----:B------:R-:W-:Y:S01]  /*9a50*/  UIADD3 UR9, UR10, -UR9, URZ ;  /* 0x800000090a097290 */ /* 0x000fe2000fffe03f */
[----:B------:R-:W-:Y:S05]  /*9a60*/  @P0 BRA `(.L_x_188) ;  /* 0x0000016000000947 */ /* 0x000fea0003800000 */
[----:B------:R-:W-:-:S06]  /*9a70*/  UISETP.GT.AND UP0, UPT, UR10, -0x1, UPT ;  /* 0xffffffff0a00788c */ /* 0x000fcc000bf04270 */
[----:B------:R-:W-:-:S13]  /*9a80*/  PLOP3.LUT P0, PT, PT, PT, UP0, 0x80, 0x0 ;  /* 0x000000000000781c */ /* 0x000fda0003f0f008 */
[----:B------:R-:W-:Y:S05]  /*9a90*/  @P0 BRA `(.L_x_189) ;  /* 0x0000009000000947 */ /* 0x000fea0003800000 */
[----:B------:R-:W-:Y:S02]  /*9aa0*/  ULDC UR4, c[0x0][0x32c] ;  /* 0x0000cb0000047ab9 */ /* 0x000fe40000000800 */
[----:B------:R-:W-:Y:S02]  /*9ab0*/  UISETP.NE.AND UP0, UPT, UR4, 0x1, UPT ;  /* 0x000000010400788c */ /* 0x000fe4000bf05270 */
[----:B------:R-:W-:Y:S02]  /*9ac0*/  ULOP3.LUT UR10, URZ, UR10, URZ, 0x33, !UPT ;  /* 0x0000000a3f0a7292 */ /* 0x000fe4000f8e333f */
[----:B------:R-:W-:Y:S02]  /*9ad0*/  ULDC.64 UR4, c[0x0][0x330] ;  /* 0x0000cc0000047ab9 */ /* 0x000fe40000000a00 */
[----:B------:R-:W-:-:S07]  /*9ae0*/  UIMAD.WIDE.U32 UR14, UR10, UR4, URZ ;  /* 0x000000040a0e72a5 */ /* 0x000fce000f8e003f */
[----:B------:R-:W-:Y:S02]  /*9af0*/  @UP0 UMOV UR11, UR15 ;  /* 0x0000000f000b0c82 */ /* 0x000fe40008000000 */
[----:B------:R-:W-:-:S04]  /*9b00*/  @UP0 USHF.R.U32.HI UR10, URZ, UR5, UR11 ;  /* 0x000000053f0a0299 */ /* 0x000fc8000801160b */
[----:B------:R-:W-:Y:S01]  /*9b10*/  ULOP3.LUT UR10, URZ, UR10, URZ, 0x33, !UPT ;  /* 0x0000000a3f0a7292 */ /* 0x000fe2000f8e333f */
[----:B------:R-:W-:Y:S05]  /*9b20*/  BRA `(.L_x_190) ;  /* 0x0000006000007947 */ /* 0x000fea0003800000 */
.L_x_189:
[----:B------:R-:W-:Y:S02]  /*9b30*/  ULDC UR4, c[0x0][0x32c] ;  /* 0x0000cb0000047ab9 */ /* 0x000fe40000000800 */
[----:B------:R-:W-:-:S03]  /*9b40*/  UISETP.NE.AND UP0, UPT, UR4, 0x1, UPT ;  /* 0x000000010400788c */ /* 0x000fc6000bf05270 */
[----:B------:R-:W-:Y:S02]  /*9b50*/  ULDC.64 UR4, c[0x0][0x330] ;  /* 0x0000cc0000047ab9 */ /* 0x000fe40000000a00 */
[----:B------:R-:W-:-:S07]  /*9b60*/  UIMAD.WIDE.U32 UR14, UR10, UR4, URZ ;  /* 0x000000040a0e72a5 */ /* 0x000fce000f8e003f */
[----:B------:R-:W-:Y:S02]  /*9b70*/  @UP0 UMOV UR11, UR15 ;  /* 0x0000000f000b0c82 */ /* 0x000fe40008000000 */
[----:B------:R-:W-:Y:S02]  /*9b80*/  @UP0 USHF.R.U32.HI UR10, URZ, UR5, UR11 ;  /* 0x000000053f0a0299 */ /* 0x000fe4000801160b */
.L_x_190:
[----:B------:R-:W-:Y:S02]  /*9b90*/  ULDC UR4, c[0x0][0x32c] ;  /* 0x0000cb0000047ab9 */ /* 0x000fe40000000800 */
[----:B------:R-:W-:-:S04]  /*9ba0*/  UIMAD UR4, UR10, UR4, URZ ;  /* 0x000000040a0472a4 */ /* 0x000fc8000f8e023f */
[----:B------:R-:W-:-:S04]  /*9bb0*/  UISETP.LT.AND UP0, UPT, UR9, UR4, UPT ;  /* 0x000000040900728c */ /* 0x000fc8000bf01270 */
[----:B------:R-:W-:-:S04]  /*9bc0*/  USEL UR9, UR9, UR4, !UP0 ;  /* 0x0000000409097287 */ /* 0x000fc8000c000000 */
.L_x_188:
[----:B------:R-:W-:-:S04]  /*9bd0*/  UIADD3 UR9, UR9, 0x2f, URZ ;  /* 0x0000002f09097890 */ /* 0x000fc8000fffe03f */
[----:B------:R-:W-:-:S04]  /*9be0*/  UIMAD.WIDE UR4, UR9, 0x2aaaaaab, URZ ;  /* 0x2aaaaaab090478a5 */ /* 0x000fc8000f8e023f */
        /* <DEDUP_REMOVED lines=9> */
[----:B-1----:R-:W4:Y:S04]  /*9c80*/  LDL.64 R4, [R1+0x38] ;  /* 0x0000380001047983 */ /* 0x002f280000100a00 */
[----:B------:R-:W4:Y:S01]  /*9c90*/  LDL.64 R2, [R1+0x30] ;  /* 0x0000300001027983 */ /* 0x000f220000100a00 */
[----:B--2---:R-:W-:-:S02]  /*9ca0*/  IADD3 R11, P0, R8, 0x40, RZ ;  /* 0x00000040080b7810 */ /* 0x004fc40007f1e0ff */
[----:B------:R-:W-:-:S03]  /*9cb0*/  IADD3 R10, P1, R8, 0x80, RZ ;  /* 0x00000080080a7810 */ /* 0x000fc60007f3e0ff */
[--C-:B---3--:R-:W-:Y:S01]  /*9cc0*/  IMAD.X R0, RZ, RZ, R7.reuse, P0 ;  /* 0x000000ffff007224 */ /* 0x108fe200000e0607 */
[----:B------:R-:W-:Y:S01]  /*9cd0*/  STL [R1+0x78], R11 ;  /* 0x0000780b01007387 */ /* 0x000fe20000100800 */
[----:B------:R-:W-:Y:S01]  /*9ce0*/  IADD3 R9, P0, R8, 0xc0, RZ ;  /* 0x000000c008097810 */ /* 0x000fe20007f1e0ff */
[--C-:B------:R-:W-:Y:S01]  /*9cf0*/  IMAD.X R8, RZ, RZ, R7.reuse, P1 ;  /* 0x000000ffff087224 */ /* 0x100fe200008e0607 */
[C---:B----4-:R-:W-:Y:S01]  /*9d00*/  IADD3 R6, P1, R4.reuse, 0x80, RZ ;  /* 0x0000008004067810 */ /* 0x050fe20007f3e0ff */
[----:B------:R-:W-:Y:S02]  /*9d10*/  STL [R1+0x70], R10 ;  /* 0x0000700a01007387 */ /* 0x000fe40000100800 */
[----:B------:R-:W-:Y:S01]  /*9d20*/  IMAD.X R7, RZ, RZ, R7, P0 ;  /* 0x000000ffff077224 */ /* 0x000fe200000e0607 */
[C---:B------:R-:W-:Y:S01]  /*9d30*/  IADD3 R5, P0, R4.reuse, 0xc0, RZ ;  /* 0x000000c004057810 */ /* 0x040fe20007f1e0ff */
[----:B------:R1:W-:Y:S04]  /*9d40*/  STL [R1+0x74], R0 ;  /* 0x0000740001007387 */ /* 0x0003e80000100800 */
[----:B------:R-:W-:Y:S04]  /*9d50*/  STL [R1+0x68], R9 ;  /* 0x0000680901007387 */ /* 0x000fe80000100800 */
[----:B------:R-:W-:Y:S01]  /*9d60*/  STL [R1+0x6c], R8 ;  /* 0x00006c0801007387 */ /* 0x000fe20000100800 */
[----:B-1----:R-:W-:Y:S01]  /*9d70*/  IADD3 R0, P2, R4, 0x40, RZ ;  /* 0x0000004004007810 */ /* 0x002fe20007f5e0ff */
[----:B------:R-:W-:-:S04]  /*9d80*/  IMAD.X R4, RZ, RZ, R3, P1 ;  /* 0x000000ffff047224 */ /* 0x000fc800008e0603 */
[----:B------:R1:W-:Y:S04]  /*9d90*/  STL [R1+0x60], R0 ;  /* 0x0000600001007387 */ /* 0x0003e80000100800 */
[----:B------:R-:W-:Y:S04]  /*9da0*/  STL [R1+0x64], R7 ;  /* 0x0000640701007387 */ /* 0x000fe80000100800 */
[----:B------:R-:W-:Y:S01]  /*9db0*/  STL [R1+0x58], R6 ;  /* 0x0000580601007387 */ /* 0x000fe20000100800 */
[----:B-1----:R-:W-:-:S05]  /*9dc0*/  IMAD.X R0, RZ, RZ, R3, P2 ;  /* 0x000000ffff007224 */ /* 0x002fca00010e0603 */
[----:B------:R1:W-:Y:S04]  /*9dd0*/  STL [R1+0x5c], R0 ;  /* 0x00005c0001007387 */ /* 0x0003e80000100800 */
[----:B------:R2:W-:Y:S01]  /*9de0*/  STL [R1+0x50], R5 ;  /* 0x0000500501007387 */ /* 0x0005e20000100800 */
[----:B-1----:R-:W-:-:S05]  /*9df0*/  IMAD.X R0, RZ, RZ, R3, P0 ;  /* 0x000000ffff007224 */ /* 0x002fca00000e0603 */
[----:B------:R2:W-:Y:S04]  /*9e00*/  STL [R1+0x2c], R0 ;  /* 0x00002c0001007387 */ /* 0x0005e80000100800 */
[----:B------:R2:W-:Y:S02]  /*9e10*/  STL [R1+0x54], R4 ;  /* 0x0000540401007387 */ /* 0x0005e40000100800 */
.L_x_194:
[----:B--2---:R-:W2:Y:S01]  /*9e20*/  LDL R0, [R1] ;  /* 0x0000000001007983 */ /* 0x004ea20000100800 */
[----:B------:R-:W-:Y:S04]  /*9e30*/  DEPBAR.LE SB0, 0x0 ;  /* 0x000080000000791a */ /* 0x000fe80000000000 */
[----:B------:R-:W-:Y:S01]  /*9e40*/  BAR.SYNC.DEFER_BLOCKING 0x0 ;  /* 0x0000000000007b1d */ /* 0x000fe20000010000 */
[----:B------:R-:W-:Y:S01]  /*9e50*/  UISETP.GT.AND UP0, UPT, UR12, UR13, UPT ;  /* 0x0000000d0c00728c */ /* 0x000fe2000bf04270 */
[----:B------:R-:W-:Y:S05]  /*9e60*/  MOV R2, R133 ;  /* 0x0000008500027202 */ /* 0x000fea0000000f00 */
        /* <DEDUP_REMOVED lines=13> */
[----:B------:R4:W-:Y:S01]  /*9f40*/  STL.64 [R1+0x88], R8 ;  /* 0x0000880801007387 */ /* 0x0009e20000100a00 */
[----:B------:R-:W-:Y:S03]  /*9f50*/  UIMAD UR10, UR10, UR4, URZ ;  /* 0x000000040a0a72a4 */ /* 0x000fe6000f8e023f */
[----:B------:R-:W3:Y:S01]  /*9f60*/  LDL R12, [R1+0x4] ;  /* 0x00000400010c7983 */ /* 0x000ee20000100800 */
[----:B------:R-:W-:Y:S03]  /*9f70*/  UIMAD UR10, UR13, UR5, UR10 ;  /* 0x000000050d0a72a4 */ /* 0x000fe6000f8e020a */
[----:B------:R-:W3:Y:S01]  /*9f80*/  LDL R22, [R1+0x78] ;  /* 0x0000780001167983 */ /* 0x000ee20000100800 */
[----:B------:R-:W-:Y:S02]  /*9f90*/  UIADD3 UR4, UR15, UR10, URZ ;  /* 0x0000000a0f047290 */ /* 0x000fe4000fffe03f */
[----:B------:R-:W-:Y:S01]  /*9fa0*/  UIMAD.WIDE.U32 UR10, UR14, 0x30, URZ ;  /* 0x000000300e0a78a5 */ /* 0x000fe2000f8e003f */
[----:B------:R-:W3:Y:S01]  /*9fb0*/  LDL R21, [R1+0x74] ;  /* 0x0000740001157983 */ /* 0x000ee20000100800 */
[----:B------:R-:W-:Y:S03]  /*9fc0*/  UIMAD UR4, UR4, 0x30, URZ ;  /* 0x00000030040478a4 */ /* 0x000fe6000f8e023f */
[----:B------:R-:W3:Y:S01]  /*9fd0*/  LDL R20, [R1+0x70] ;  /* 0x0000700001147983 */ /* 0x000ee20000100800 */
[----:B------:R-:W-:Y:S03]  /*9fe0*/  UIADD3 UR4, UR11, UR4, URZ ;  /* 0x000000040b047290 */ /* 0x000fe6000fffe03f */
[----:B------:R-:W3:Y:S04]  /*9ff0*/  LDL R15, [R1+0x6c] ;  /* 0x00006c00010f7983 */ /* 0x000ee80000100800 */
[----:B------:R-:W3:Y:S04]  /*a000*/  LDL R14, [R1+0x68] ;  /* 0x00006800010e7983 */ /* 0x000ee80000100800 */
[----:B----4-:R-:W4:Y:S04]  /*a010*/  LDL.64 R8, [R1+0x40] ;  /* 0x0000400001087983 */ /* 0x010f280000100a00 */
[----:B------:R-:W4:Y:S01]  /*a020*/  LDL R13, [R1+0x64] ;  /* 0x00006400010d7983 */ /* 0x000f220000100800 */
[----:B--2---:R-:W-:Y:S02]  /*a030*/  LOP3.LUT P2, RZ, R0, 0x1, RZ, 0xc0, !PT ;  /* 0x0000000100ff7812 */ /* 0x004fe4000784c0ff */
[----:B---3--:R-:W-:Y:S04]  /*a040*/  IADD3 R0, P1, R6, UR10, RZ ;  /* 0x0000000a06007c10 */ /* 0x008fe8000ff3e0ff */
[C---:B------:R-:W-:Y:S02]  /*a050*/  LEA R4, P0, R0.reuse, c[0x0][0x1f8], 0x1 ;  /* 0x00007e0000047a11 */ /* 0x040fe400078008ff */
[----:B----4-:R-:W-:Y:S04]  /*a060*/  IADD3.X R3, R9, UR4, RZ, P1, !PT ;  /* 0x0000000409037c10 */ /* 0x010fe80008ffe4ff */
[----:B------:R-:W-:Y:S02]  /*a070*/  LEA.HI.X R5, R0, c[0x0][0x1fc], R3, 0x1, P0 ;  /* 0x00007f0000057a11 */ /* 0x000fe400000f0c03 */
[----:B------:R-:W-:Y:S03]  /*a080*/  IADD3 R0, P1, R22, UR10, RZ ;  /* 0x0000000a16007c10 */ /* 0x000fe6000ff3e0ff */
        /* <DEDUP_REMOVED lines=24> */
[----:B------:R-:W-:Y:S02]  /*a210*/  @!P3 IMAD.X R5, R0, 0x1, R9, P1 ;  /* 0x000000010005b824 */ /* 0x000fe400008e0609 */
[----:B------:R2:W5:Y:S03]  /*a220*/  LDL.LU.64 R8, [R1+0x88] ;  /* 0x0000880001087983 */ /* 0x0005660000300a00 */
[----:B------:R-:W-:Y:S02]  /*a230*/  @!P3 LEA.HI.X R7, R4, c[0x0][0x1fc], R5, 0x1, P0 ;  /* 0x00007f000407ba11 */ /* 0x000fe400000f0c05 */
[----:B------:R-:W-:Y:S03]  /*a240*/  @!P3 IADD3 R5, P1, R3, R22, RZ ;  /* 0x000000160305b210 */ /* 0x000fe60007f3e0ff */
[----:B------:R3:W-:Y:S01]  /*a250*/  @!P3 LDGSTS.E.BYPASS.LTC128B.128 [R12+0x5080], [R6.64], !P2 ;  /* 0x05080000060cbfae */ /* 0x0007e2000d101d58 */
[C---:B------:R-:W-:Y:S01]  /*a260*/  @!P3 LEA R4, P0, R5.reuse, c[0x0][0x1f8], 0x1 ;  /* 0x00007e000504ba11 */ /* 0x040fe200078008ff */
[C---:B---3--:R-:W-:Y:S05]  /*a270*/  @!P3 IMAD.X R6, R0.reuse, 0x1, R21, P1 ;  /* 0x000000010006b824 */ /* 0x048fea00008e0615 */
[----:B------:R-:W-:Y:S05]  /*a280*/  @!P3 LEA.HI.X R5, R5, c[0x0][0x1fc], R6, 0x1, P0 ;  /* 0x00007f000505ba11 */ /* 0x000fea00000f0c06 */
[----:B------:R3:W-:Y:S02]  /*a290*/  @!P3 LDGSTS.E.BYPASS.LTC128B.128 [R12+0x6880], [R4.64], !P6 ;  /* 0x06880000040cbfae */ /* 0x0007e4000f101d58 */
[----:B---3--:R-:W-:Y:S04]  /*a2a0*/  @!P3 IADD3 R5, P1, R3, R20, RZ ;  /* 0x000000140305b210 */ /* 0x008fe80007f3e0ff */
[----:B------:R-:W-:Y:S01]  /*a2b0*/  @!P3 LEA R4, P0, R5, c[0x0][0x1f8], 0x1 ;  /* 0x00007e000504ba11 */ /* 0x000fe200078008ff */
[C---:B------:R-:W-:Y:S01]  /*a2c0*/  @!P3 IMAD.X R6, R0.reuse, 0x1, R15, P1 ;  /* 0x000000010006b824 */ /* 0x040fe200008e060f */
[----:B------:R-:W-:Y:S04]  /*a2d0*/  @!P3 IADD3 R3, P1, R3, R14, RZ ;  /* 0x0000000e0303b210 */ /* 0x000fe80007f3e0ff */
[----:B------:R-:W-:Y:S01]  /*a2e0*/  @!P3 LEA.HI.X R5, R5, c[0x0][0x1fc], R6, 0x1, P0 ;  /* 0x00007f000505ba11 */ /* 0x000fe200000f0c06 */
[----:B------:R-:W-:Y:S04]  /*a2f0*/  @!P3 IMAD.X R0, R0, 0x1, R13, P1 ;  /* 0x000000010000b824 */ /* 0x000fe800008e060d */
[----:B------:R3:W-:Y:S02]  /*a300*/  @!P3 LDGSTS.E.BYPASS.LTC128B.128 [R12+0x8080], [R4.64], !P5 ;  /* 0x08080000040cbfae */ /* 0x0007e4000e901d58 */
[C---:B---3--:R-:W-:Y:S04]  /*a310*/  @!P3 LEA R4, P0, R3.reuse, c[0x0][0x1f8], 0x1 ;  /* 0x00007e000304ba11 */ /* 0x048fe800078008ff */
[----:B------:R-:W-:Y:S05]  /*a320*/  @!P3 LEA.HI.X R5, R3, c[0x0][0x1fc], R0, 0x1, P0 ;  /* 0x00007f000305ba11 */ /* 0x000fea00000f0c00 */
[----:B------:R2:W-:Y:S04]  /*a330*/  @!P3 LDGSTS.E.BYPASS.LTC128B.128 [R12+0x9880], [R4.64], !P4 ;  /* 0x09880000040cbfae */ /* 0x0005e8000e101d58 */
.L_x_192:
[C---:B--2345:R-:W-:Y:S01]  /*a340*/  HMMA.16816.F32 R4, R160.reuse, R8, RZ ;  /* 0x00000008a004723c */ /* 0x07cfe200000018ff */
        /* <DEDUP_REMOVED lines=138> */
[----:B------:R-:W2:Y:S01]  /*abf0*/  MUFU.TANH R175, R4 ;  /* 0x0000000400af7308 */ /* 0x000ea20000002400 */
[----:B------:R-:W-:Y:S02]  /*ac00*/  FMUL.FTZ R6, R6, c[0x0][0x320] ;  /* 0x0000c80006067a20 */ /* 0x000fe40000410000 */
[----:B------:R-:W-:Y:S01]  /*ac10*/  FMUL.FTZ R7, R7, c[0x0][0x320] ;  /* 0x0000c80007077a20 */ /* 0x000fe20000410000 */
[C---:B-1----:R-:W-:Y:S03]  /*ac20*/  HMMA.16816.F32 R12, R232.reuse, R168, R12 ;  /* 0x000000a8e80c723c */ /* 0x042fe6000000180c */
[----:B------:R-:W-:Y:S03]  /*ac30*/  FMUL.FTZ R8, R8, c[0x0][0x320] ;  /* 0x0000c80008087a20 */ /* 0x000fe60000410000 */
[----:B------:R-:W1:Y:S01]  /*ac40*/  MUFU.TANH R174, R5 ;  /* 0x0000000500ae7308 */ /* 0x000e620000002400 */
[----:B------:R-:W-:Y:S01]  /*ac50*/  FMUL.FTZ R9, R9, c[0x0][0x320] ;  /* 0x0000c80009097a20 */ /* 0x000fe20000410000 */
[C---:B------:R-:W-:Y:S04]  /*ac60*/  HMMA.16816.F32 R16, R232.reuse, R170, R16 ;  /* 0x000000aae810723c */ /* 0x040fe80000001810 */
[----:B------:R-:W-:Y:S02]  /*ac70*/  FMUL.FTZ R10, R10, c[0x0][0x320] ;  /* 0x0000c8000a0a7a20 */ /* 0x000fe40000410000 */
[----:B------:R-:W-:Y:S02]  /*ac80*/  FMUL.FTZ R11, R11, c[0x0][0x320] ;  /* 0x0000c8000b0b7a20 */ /* 0x000fe40000410000 */
[----:B------:R-:W3:Y:S08]  /*ac90*/  MUFU.TANH R178, R6 ;  /* 0x0000000600b27308 */ /* 0x000ef00000002400 */
[----:B------:R-:W-:Y:S02]  /*aca0*/  FMUL.FTZ R12, R12, c[0x0][0x320] ;  /* 0x0000c8000c0c7a20 */ /* 0x000fe40000410000 */
[----:B------:R4:W1:Y:S01]  /*acb0*/  MUFU.TANH R179, R7 ;  /* 0x0000000700b37308 */ /* 0x0008620000002400 */
[----:B------:R-:W-:Y:S02]  /*acc0*/  FMUL.FTZ R13, R13, c[0x0][0x320] ;  /* 0x0000c8000d0d7a20 */ /* 0x000fe40000410000 */
[----:B------:R-:W-:Y:S02]  /*acd0*/  FMUL.FTZ R14, R14, c[0x0][0x320] ;  /* 0x0000c8000e0e7a20 */ /* 0x000fe40000410000 */
[----:B------:R-:W-:Y:S05]  /*ace0*/  FMUL.FTZ R15, R15, c[0x0][0x320] ;  /* 0x0000c8000f0f7a20 */ /* 0x000fea0000410000 */
[----:B------:R-:W1:Y:S10]  /*acf0*/  MUFU.TANH R173, R8 ;  /* 0x0000000800ad7308 */ /* 0x000e740000002400 */
[----:B------:R-:W1:Y:S01]  /*ad00*/  MUFU.TANH R169, R9 ;  /* 0x0000000900a97308 */ /* 0x000e620000002400 */
[----:B----4-:R-:W4:Y:S01]  /*ad10*/  LDSM.16.M88.4 R4, [R238+0x5800] ;  /* 0x00580000ee04783b */ /* 0x010f220000000200 */
[----:B------:R-:W-:Y:S08]  /*ad20*/  DEPBAR.LE SB0, 0x0 ;  /* 0x000080000000791a */ /* 0x000ff00000000000 */
[----:B------:R-:W1:Y:S01]  /*ad30*/  MUFU.TANH R177, R10 ;  /* 0x0000000a00b17308 */ /* 0x000e620000002400 */
[----:B------:R-:W-:Y:S09]  /*ad40*/  BAR.SYNC.DEFER_BLOCKING 0x0 ;  /* 0x0000000000007b1d */ /* 0x000ff20000010000 */
[----:B------:R1:W1:Y:S10]  /*ad50*/  MUFU.TANH R176, R11 ;  /* 0x0000000b00b07308 */ /* 0x0002740000002400 */
[----:B------:R-:W2:Y:S10]  /*ad60*/  MUFU.TANH R168, R12 ;  /* 0x0000000c00a87308 */ /* 0x000eb40000002400 */
[----:B------:R2:W2:Y:S01]  /*ad70*/  MUFU.TANH R134, R13 ;  /* 0x0000000d00867308 */ /* 0x0004a20000002400 */
[C---:B----4-:R-:W-:Y:S05]  /*ad80*/  HMMA.16816.F32 R20, R232.reuse, R4, R20 ;  /* 0x00000004e814723c */ /* 0x050fea0000001814 */
[----:B-1----:R-:W-:Y:S04]  /*ad90*/  FMUL.FTZ R11, R17, c[0x0][0x320] ;  /* 0x0000c800110b7a20 */ /* 0x002fe80000410000 */
[----:B------:R1:W4:Y:S01]  /*ada0*/  MUFU.TANH R172, R14 ;  /* 0x0000000e00ac7308 */ /* 0x0003220000002400 */
[----:B------:R-:W-:Y:S09]  /*adb0*/  HMMA.16816.F32 R24, R232, R6, R24 ;  /* 0x00000006e818723c */ /* 0x000ff20000001818 */
[----:B------:R3:W3:Y:S03]  /*adc0*/  MUFU.TANH R171, R15 ;  /* 0x0000000f00ab7308 */ /* 0x0006e60000002400 */
[----:B--2---:R-:W-:Y:S02]  /*add0*/  FMUL.FTZ R13, R16, c[0x0][0x320] ;  /* 0x0000c800100d7a20 */ /* 0x004fe40000410000 */
[----:B------:R-:W-:Y:S02]  /*ade0*/  FMUL.FTZ R16, R18, c[0x0][0x320] ;  /* 0x0000c80012107a20 */ /* 0x000fe40000410000 */
[----:B------:R-:W-:Y:S03]  /*adf0*/  FMUL.FTZ R10, R20, c[0x0][0x320] ;  /* 0x0000c800140a7a20 */ /* 0x000fe60000410000 */
[----:B------:R-:W2:Y:S01]  /*ae00*/  MUFU.TANH R13, R13 ;  /* 0x0000000d000d7308 */ /* 0x000ea20000002400 */
[----:B------:R-:W-:Y:S02]  /*ae10*/  FMUL.FTZ R9, R21, c[0x0][0x320] ;  /* 0x0000c80015097a20 */ /* 0x000fe40000410000 */
[----:B------:R-:W-:Y:S02]  /*ae20*/  FMUL.FTZ R12, R23, c[0x0][0x320] ;  /* 0x0000c800170c7a20 */ /* 0x000fe40000410000 */
[----:B-1----:R-:W-:Y:S02]  /*ae30*/  FMUL.FTZ R14, R22, c[0x0][0x320] ;  /* 0x0000c800160e7a20 */ /* 0x002fe40000410000 */
[----:B------:R-:W-:Y:S02]  /*ae40*/  FMUL.FTZ R8, R24, c[0x0][0x320] ;  /* 0x0000c80018087a20 */ /* 0x000fe40000410000 */
[----:B------:R-:W-:Y:S01]  /*ae50*/  FMUL.FTZ R5, R25, c[0x0][0x320] ;  /* 0x0000c80019057a20 */ /* 0x000fe20000410000 */
[----:B------:R-:W1:Y:S01]  /*ae60*/  MUFU.TANH R11, R11 ;  /* 0x0000000b000b7308 */ /* 0x000e620000002400 */
[----:B------:R-:W-:Y:S02]  /*ae70*/  FMUL.FTZ R4, R26, c[0x0][0x320] ;  /* 0x0000c8001a047a20 */ /* 0x000fe40000410000 */
[----:B------:R-:W-:Y:S02]  /*ae80*/  FMUL.FTZ R0, R27, c[0x0][0x320] ;  /* 0x0000c8001b007a20 */ /* 0x000fe40000410000 */
[----:B---3--:R-:W-:Y:S05]  /*ae90*/  FMUL.FTZ R15, R19, c[0x0][0x320] ;  /* 0x0000c800130f7a20 */ /* 0x008fea0000410000 */
[----:B------:R-:W3:Y:S10]  /*aea0*/  MUFU.TANH R16, R16 ;  /* 0x0000001000107308 */ /* 0x000ef40000002400 */
[----:B------:R-:W1:Y:S10]  /*aeb0*/  MUFU.TANH R15, R15 ;  /* 0x0000000f000f7308 */ /* 0x000e740000002400 */
[----:B------:R-:W1:Y:S10]  /*aec0*/  MUFU.TANH R10, R10 ;  /* 0x0000000a000a7308 */ /* 0x000e740000002400 */
[----:B------:R-:W1:Y:S10]  /*aed0*/  MUFU.TANH R9, R9 ;  /* 0x0000000900097308 */ /* 0x000e740000002400 */
[----:B------:R-:W1:Y:S10]  /*aee0*/  MUFU.TANH R14, R14 ;  /* 0x0000000e000e7308 */ /* 0x000e740000002400 */
[----:B------:R-:W1:Y:S10]  /*aef0*/  MUFU.TANH R12, R12 ;  /* 0x0000000c000c7308 */ /* 0x000e740000002400 */
[----:B------:R-:W1:Y:S10]  /*af00*/  MUFU.TANH R8, R8 ;  /* 0x0000000800087308 */ /* 0x000e740000002400 */
[----:B------:R-:W1:Y:S10]  /*af10*/  MUFU.TANH R5, R5 ;  /* 0x0000000500057308 */ /* 0x000e740000002400 */
[----:B------:R-:W1:Y:S10]  /*af20*/  MUFU.TANH R4, R4 ;  /* 0x0000000400047308 */ /* 0x000e740000002400 */
[----:B------:R1:W1:Y:S01]  /*af30*/  MUFU.TANH R3, R0 ;  /* 0x0000000000037308 */ /* 0x0002620000002400 */
[----:B------:R-:W-:-:S05]  /*af40*/  @!P0 BRA `(.L_x_193) ;  /* 0x0000049000008947 */ /* 0x000fca0003800000 */
[----:B--234-:R-:W2:Y:S01]  /*af50*/  LDL R17, [R1+0x80] ;  /* 0x0000800001117983 */ /* 0x01cea20000100800 */
[----:B------:R-:W-:Y:S02]  /*af60*/  ULDC.64 UR4, c[0x0][0x1e0] ;  /* 0x0000780000047ab9 */ /* 0x000fe40000000a00 */
[----:B------:R-:W-:Y:S01]  /*af70*/  UIADD3 UR11, UR13, -0x1, URZ ;  /* 0xffffffff0d0b7890 */ /* 0x000fe2000fffe03f */
[----:B------:R-:W3:Y:S03]  /*af80*/  LDL.64 R26, [R1+0x38] ;  /* 0x00003800011a7983 */ /* 0x000ee60000100a00 */
[----:B------:R-:W-:Y:S01]  /*af90*/  UIMAD.WIDE.U32 UR14, UR11, UR4, URZ ;  /* 0x000000040b0e72a5 */ /* 0x000fe2000f8e003f */
[----:B------:R-:W4:Y:S01]  /*afa0*/  LDL.64 R24, [R1+0x30] ;  /* 0x0000300001187983 */ /* 0x000f220000100a00 */
[----:B------:R-:W-:Y:S03]  /*afb0*/  USHF.R.S32.HI UR10, URZ, 0x1f, UR11 ;  /* 0x0000001f3f0a7899 */ /* 0x000fe6000801140b */
[----:B------:R-:W5:Y:S01]  /*afc0*/  LDL R23, [R1+0x28] ;  /* 0x0000280001177983 */ /* 0x000f620000100800 */
[----:B------:R-:W-:Y:S03]  /*afd0*/  UIMAD UR10, UR10, UR4, URZ ;  /* 0x000000040a0a72a4 */ /* 0x000fe6000f8e023f */
[----:B------:R-:W3:Y:S01]  /*afe0*/  LDL R170, [R1+0x4] ;  /* 0x0000040001aa7983 */ /* 0x000ee20000100800 */
[----:B------:R-:W-:Y:S03]  /*aff0*/  UIMAD UR10, UR11, UR5, UR10 ;  /* 0x000000050b0a72a4 */ /* 0x000fe6000f8e020a */
[----:B------:R-:W4:Y:S01]  /*b000*/  LDL R22, [R1+0x60] ;  /* 0x0000600001167983 */ /* 0x000f220000100800 */
[----:B------:R-:W-:Y:S02]  /*b010*/  UIADD3 UR10, UR15, UR10, URZ ;  /* 0x0000000a0f0a7290 */ /* 0x000fe4000fffe03f */
[----:B------:R-:W-:Y:S01]  /*b020*/  UIMAD.WIDE.U32 UR14, UR14, 0x30, URZ ;  /* 0x000000300e0e78a5 */ /* 0x000fe2000f8e003f */
[----:B------:R-:W5:Y:S01]  /*b030*/  LDL R21, [R1+0x5c] ;  /* 0x00005c0001157983 */ /* 0x000f620000100800 */
[----:B------:R-:W-:Y:S03]  /*b040*/  UIMAD UR4, UR10, 0x30, URZ ;  /* 0x000000300a0478a4 */ /* 0x000fe6000f8e023f */
[----:B------:R-:W5:Y:S01]  /*b050*/  LDL R20, [R1+0x58] ;  /* 0x0000580001147983 */ /* 0x000f620000100800 */
[----:B------:R-:W-:Y:S03]  /*b060*/  UIADD3 UR4, UR15, UR4, URZ ;  /* 0x000000040f047290 */ /* 0x000fe6000fffe03f */
[----:B------:R-:W5:Y:S04]  /*b070*/  LDL R19, [R1+0x54] ;  /* 0x0000540001137983 */ /* 0x000f680000100800 */
[----:B------:R-:W5:Y:S01]  /*b080*/  LDL R18, [R1+0x50] ;  /* 0x0000500001127983 */ /* 0x000f620000100800 */
[----:B-12---:R-:W-:Y:S03]  /*b090*/  IADD3 R0, -R17, 0x30, RZ ;  /* 0x0000003011007810 */ /* 0x006fe60007ffe1ff */
[----:B------:R-:W2:Y:S01]  /*b0a0*/  LDL R17, [R1+0x2c] ;  /* 0x00002c0001117983 */ /* 0x000ea20000100800 */
[C---:B------:R-:W-:Y:S02]  /*b0b0*/  ISETP.GE.AND P1, PT, R0.reuse, 0x1, PT ;  /* 0x000000010000780c */ /* 0x040fe40003f26270 */
[----:B------:R-:W-:Y:S11]  /*b0c0*/  ISETP.GE.AND P0, PT, R0, 0x21, PT ;  /* 0x000000210000780c */ /* 0x000ff60003f06270 */
[----:B---3--:R-:W-:Y:S02]  /*b0d0*/  @P1 IADD3 R0, P2, R26, UR14, RZ ;  /* 0x0000000e1a001c10 */ /* 0x008fe4000ff5e0ff */
[----:B------:R-:W-:Y:S02]  /*b0e0*/  VOTEU.ANY UP0, P0 ;  /* 0x00000000003f7886 */ /* 0x000fe40000000100 */
[----:B----4-:R-:W-:Y:S02]  /*b0f0*/  @P1 IADD3.X R7, R25, UR4, RZ, P2, !PT ;  /* 0x0000000419071c10 */ /* 0x010fe400097fe4ff */
[C---:B------:R-:W-:Y:S04]  /*b100*/  @P1 LEA R6, P2, R0.reuse, c[0x0][0x1c8], 0x1 ;  /* 0x0000720000061a11 */ /* 0x040fe800078408ff */
[----:B------:R-:W-:Y:S02]  /*b110*/  @P1 LEA.HI.X R7, R0, c[0x0][0x1cc], R7, 0x1, P2 ;  /* 0x0000730000071a11 */ /* 0x000fe400010f0c07 */
[----:B-----5:R-:W-:Y:S11]  /*b120*/  LOP3.LUT P2, RZ, R23, 0x1, RZ, 0xc0, !PT ;  /* 0x0000000117ff7812 */ /* 0x020ff6000784c0ff */
[----:B------:R-:W-:Y:S02]  /*b130*/  @!UPT UIADD3 URZ, URZ, URZ, URZ ;  /* 0x0000003f3f3ff290 */ /* 0x000fe4000fffe03f */
[----:B------:R-:W-:Y:S01]  /*b140*/  @!PT LDS RZ, [RZ] ;  /* 0x00000000fffff984 */ /* 0x000fe20000000800 */
[----:B------:R-:W-:Y:S01]  /*b150*/  @!PT LDS RZ, [RZ] ;  /* 0x00000000fffff984 */ /* 0x000fe20000000800 */
[----:B------:R-:W-:Y:S01]  /*b160*/  @!PT LDS RZ, [RZ] ;  /* 0x00000000fffff984 */ /* 0x000fe20000000800 */
[----:B------:R1:W-:Y:S01]  /*b170*/  @P1 LDGSTS.E.BYPASS.LTC128B.128 [R170+0x14080], [R6.64], !P2 ;  /* 0x1408000006aa1fae */ /* 0x0003e2000d101d58 */
[----:B------:R-:W-:Y:S04]  /*b180*/  @P1 IADD3 R0, P2, R22, UR14, RZ ;  /* 0x0000000e16001c10 */ /* 0x000fe8000ff5e0ff */
[----:B-1----:R-:W-:Y:S02]  /*b190*/  @P1 IADD3.X R7, R21, UR4, RZ, P2, !PT ;  /* 0x0000000415071c10 */ /* 0x002fe400097fe4ff */
[C---:B------:R-:W-:Y:S04]  /*b1a0*/  @P1 LEA R6, P2, R0.reuse, c[0x0][0x1c8], 0x1 ;  /* 0x0000720000061a11 */ /* 0x040fe800078408ff */
[----:B------:R-:W-:Y:S02]  /*b1b0*/  @P1 LEA.HI.X R7, R0, c[0x0][0x1cc], R7, 0x1, P2 ;  /* 0x0000730000071a11 */ /* 0x000fe400010f0c07 */
[----:B------:R-:W-:Y:S03]  /*b1c0*/  @P1 IADD3 R0, P2, R20, UR14, RZ ;  /* 0x0000000e14001c10 */ /* 0x000fe6000ff5e0ff */
[----:B------:R1:W-:Y:S02]  /*b1d0*/  @P1 LDGSTS.E.BYPASS.LTC128B.128 [R170+0x15880], [R6.64], !P6 ;  /* 0x1588000006aa1fae */ /* 0x0003e4000f101d58 */
[----:B-1----:R-:W-:Y:S02]  /*b1e0*/  @P1 IADD3.X R7, R19, UR4, RZ, P2, !PT ;  /* 0x0000000413071c10 */ /* 0x002fe400097fe4ff */
[C---:B------:R-:W-:Y:S04]  /*b1f0*/  @P1 LEA R6, P2, R0.reuse, c[0x0][0x1c8], 0x1 ;  /* 0x0000720000061a11 */ /* 0x040fe800078408ff */
[----:B------:R-:W-:Y:S02]  /*b200*/  @P1 LEA.HI.X R7, R0, c[0x0][0x1cc], R7, 0x1, P2 ;  /* 0x0000730000071a11 */ /* 0x000fe400010f0c07 */
[----:B------:R-:W-:Y:S01]  /*b210*/  @P1 IADD3 R0, P2, R18, UR14, RZ ;  /* 0x0000000e12001c10 */ /* 0x000fe2000ff5e0ff */
[----:B------:R-:W-:Y:S02]  /*b220*/  @UP0 UIADD3 UR14, UP1, UR8, UR14, URZ ;  /* 0x0000000e080e0290 */ /* 0x000fe4000ff3e03f */
[----:B------:R2:W-:Y:S02]  /*b230*/  @P1 LDGSTS.E.BYPASS.LTC128B.128 [R170+0x17080], [R6.64], !P5 ;  /* 0x1708000006aa1fae */ /* 0x0005e4000e901d58 */
[----:B--2---:R-:W-:Y:S01]  /*b240*/  @P1 IADD3.X R7, R17, UR4, RZ, P2, !PT ;  /* 0x0000000411071c10 */ /* 0x004fe200097fe4ff */
[----:B------:R-:W-:Y:S01]  /*b250*/  @UP0 UIADD3.X UR4, UR6, UR4, URZ, UP1, !UPT ;  /* 0x0000000406040290 */ /* 0x000fe20008ffe43f */
[C---:B------:R-:W-:Y:S04]  /*b260*/  @P1 LEA R6, P2, R0.reuse, c[0x0][0x1c8], 0x1 ;  /* 0x0000720000061a11 */ /* 0x040fe800078408ff */
[----:B------:R-:W-:Y:S02]  /*b270*/  @P1 LEA.HI.X R7, R0, c[0x0][0x1cc], R7, 0x1, P2 ;  /* 0x0000730000071a11 */ /* 0x000fe400010f0c07 */
[----:B------:R-:W-:Y:S03]  /*b280*/  LOP3.LUT P2, RZ, R23, 0x1, RZ, 0xc0, !PT ;  /* 0x0000000117ff7812 */ /* 0x000fe6000784c0ff */
        /* <DEDUP_REMOVED lines=19> */
[----:B------:R-:W-:Y:S05]  /*b3c0*/  @P0 LEA.HI.X R7, R0, c[0x0][0x1cc], R7, 0x1, P1 ;  /* 0x0000730000070a11 */ /* 0x000fea00008f0c07 */
[----:B------:R1:W-:Y:S04]  /*b3d0*/  @P0 LDGSTS.E.BYPASS.LTC128B.128 [R170+0x19880], [R6.64], !P4 ;  /* 0x1988000006aa0fae */ /* 0x0003e8000e101d58 */
.L_x_193:
[----:B--234-:R-:W2:Y:S01]  /*b3e0*/  LDL.LU R17, [R1+0x20] ;  /* 0x0000200001117983 */ /* 0x01cea20000300800 */
[----:B------:R-:W-:Y:S01]  /*b3f0*/  FMNMX.FTZ R133, R175, R133, !PT ;  /* 0x00000085af857209 */ /* 0x000fe20007810000 */
[----:B------:R-:W-:Y:S02]  /*b400*/  UISETP.GT.AND UP0, UPT, UR13, UR9, UPT ;  /* 0x000000090d00728c */ /* 0x000fe4000bf04270 */
[----:B------:R-:W0:Y:S01]  /*b410*/  LDGDEPBAR ;  /* 0x00000000000079af */ /* 0x000e220000000000 */
[----:B------:R-:W-:Y:S01]  /*b420*/  FMNMX.FTZ R133, R174, R133, !PT ;  /* 0x00000085ae857209 */ /* 0x000fe20007810000 */
[----:B------:R-:W-:Y:S02]  /*b430*/  UIADD3 UR13, UR13, -0x1, URZ ;  /* 0xffffffff0d0d7890 */ /* 0x000fe4000fffe03f */
[----:B------:R-:W-:Y:S02]  /*b440*/  PLOP3.LUT P0, PT, PT, PT, UP0, 0x80, 0x0 ;  /* 0x000000000000781c */ /* 0x000fe40003f0f008 */
[----:B------:R-:W-:Y:S04]  /*b450*/  FMNMX.FTZ R133, R173, R133, !PT ;  /* 0x00000085ad857209 */ /* 0x000fe80007810000 */
[----:B------:R-:W-:Y:S04]  /*b460*/  FMNMX.FTZ R133, R169, R133, !PT ;  /* 0x00000085a9857209 */ /* 0x000fe80007810000 */
[----:B------:R-:W-:Y:S04]  /*b470*/  FMNMX.FTZ R133, R168, R133, !PT ;  /* 0x00000085a8857209 */ /* 0x000fe80007810000 */
[----:B------:R-:W-:Y:S04]  /*b480*/  FMNMX.FTZ R133, R134, R133, !PT ;  /* 0x0000008586857209 */ /* 0x000fe80007810000 */
[----:B------:R-:W-:Y:S04]  /*b490*/  FMNMX.FTZ R133, R13, R133, !PT ;  /* 0x000000850d857209 */ /* 0x000fe80007810000 */
[----:B-1----:R-:W-:Y:S04]  /*b4a0*/  FMNMX.FTZ R133, R11, R133, !PT ;  /* 0x000000850b857209 */ /* 0x002fe80007810000 */
[----:B------:R-:W-:Y:S04]  /*b4b0*/  FMNMX.FTZ R133, R10, R133, !PT ;  /* 0x000000850a857209 */ /* 0x000fe80007810000 */
[----:B------:R-:W-:Y:S04]  /*b4c0*/  FMNMX.FTZ R133, R9, R133, !PT ;  /* 0x0000008509857209 */ /* 0x000fe80007810000 */
[----:B------:R-:W-:Y:S04]  /*b4d0*/  FMNMX.FTZ R133, R8, R133, !PT ;  /* 0x0000008508857209 */ /* 0x000fe80007810000 */
[----:B------:R-:W-:Y:S05]  /*b4e0*/  FMNMX.FTZ R133, R5, R133, !PT ;  /* 0x0000008505857209 */ /* 0x000fea0007810000 */
[----:B------:R-:W1:Y:S02]  /*b4f0*/  SHFL.BFLY PT, R0, R133, 0x2, 0x1f ;  /* 0x0c401f0085007f89 */ /* 0x000e6400000e0000 */
[----:B-1----:R-:W-:Y:S06]  /*b500*/  FMNMX.FTZ R133, R133, R0, !PT ;  /* 0x0000000085857209 */ /* 0x002fec0007810000 */
[----:B------:R-:W1:Y:S02]  /*b510*/  SHFL.BFLY PT, R0, R133, 0x1, 0x1f ;  /* 0x0c201f0085007f89 */ /* 0x000e6400000e0000 */
[----:B-1----:R-:W-:Y:S05]  /*b520*/  FMNMX.FTZ R133, R133, R0, !PT ;  /* 0x0000000085857209 */ /* 0x002fea0007810000 */
[C---:B------:R-:W-:Y:S02]  /*b530*/  FADD.FTZ R0, -R133.reuse, R2 ;  /* 0x0000000285007221 */ /* 0x040fe40000010100 */
[----:B------:R-:W-:Y:S02]  /*b540*/  FMUL.FTZ R2, R133, c[0x0][0x2d0] ;  /* 0x0000b40085027a20 */ /* 0x000fe40000410000 */
[----:B------:R-:W-:Y:S02]  /*b550*/  FMUL.FTZ R0, R0, c[0x0][0x2d0] ;  /* 0x0000b40000007a20 */ /* 0x000fe40000410000 */
[--C-:B------:R-:W-:Y:S02]  /*b560*/  FFMA.FTZ R20, R8, c[0x0][0x2d0], -R2.reuse ;  /* 0x0000b40008147a23 */ /* 0x100fe40000010802 */
[----:B------:R-:W3:Y:S01]  /*b570*/  LDL.LU R8, [R1+0x24] ;  /* 0x0000240001087983 */ /* 0x000ee20000300800 */
[--C-:B------:R-:W-:Y:S01]  /*b580*/  FFMA.FTZ R175, R175, c[0x0][0x2d0], -R2.reuse ;  /* 0x0000b400afaf7a23 */ /* 0x100fe20000010802 */
[----:B------:R-:W1:Y:S01]  /*b590*/  MUFU.EX2 R6, R0 ;  /* 0x0000000000067308 */ /* 0x000e620000000800 */
[--C-:B------:R-:W-:Y:S02]  /*b5a0*/  FFMA.FTZ R174, R174, c[0x0][0x2d0], -R2.reuse ;  /* 0x0000b400aeae7a23 */ /* 0x100fe40000010802 */
[--C-:B------:R-:W-:Y:S02]  /*b5b0*/  FFMA.FTZ R18, R168, c[0x0][0x2d0], -R2.reuse ;  /* 0x0000b400a8127a23 */ /* 0x100fe40000010802 */
[--C-:B------:R-:W-:Y:S02]  /*b5c0*/  FFMA.FTZ R173, R173, c[0x0][0x2d0], -R2.reuse ;  /* 0x0000b400adad7a23 */ /* 0x100fe40000010802 */
[--C-:B------:R-:W-:Y:S02]  /*b5d0*/  FFMA.FTZ R169, R169, c[0x0][0x2d0], -R2.reuse ;  /* 0x0000b400a9a97a23 */ /* 0x100fe40000010802 */
[--C-:B------:R-:W-:Y:S01]  /*b5e0*/  FFMA.FTZ R19, R134, c[0x0][0x2d0], -R2.reuse ;  /* 0x0000b40086137a23 */ /* 0x100fe20000010802 */
[----:B------:R-:W2:Y:S01]  /*b5f0*/  MUFU.EX2 R175, R175 ;  /* 0x000000af00af7308 */ /* 0x000ea20000000800 */
[--C-:B------:R-:W-:Y:S02]  /*b600*/  FFMA.FTZ R134, R11, c[0x0][0x2d0], -R2.reuse ;  /* 0x0000b4000b867a23 */ /* 0x100fe40000010802 */
[--C-:B------:R-:W-:Y:S02]  /*b610*/  FFMA.FTZ R22, R13, c[0x0][0x2d0], -R2.reuse ;  /* 0x0000b4000d167a23 */ /* 0x100fe40000010802 */
[--C-:B------:R-:W-:Y:S02]  /*b620*/  FFMA.FTZ R24, R10, c[0x0][0x2d0], -R2.reuse ;  /* 0x0000b4000a187a23 */ /* 0x100fe40000010802 */
[--C-:B------:R-:W-:Y:S02]  /*b630*/  FFMA.FTZ R21, R5, c[0x0][0x2d0], -R2.reuse ;  /* 0x0000b40005157a23 */ /* 0x100fe40000010802 */
[----:B------:R-:W-:Y:S01]  /*b640*/  FFMA.FTZ R7, R9, c[0x0][0x2d0], -R2 ;  /* 0x0000b40009077a23 */ /* 0x000fe20000010802 */
[----:B------:R-:W4:Y:S01]  /*b650*/  MUFU.EX2 R168, R174 ;  /* 0x000000ae00a87308 */ /* 0x000f220000000800 */
[C---:B-1----:R-:W-:Y:S02]  /*b660*/  FMUL.FTZ R25, R6.reuse, R137 ;  /* 0x0000008906197220 */ /* 0x042fe40000410000 */
[C---:B------:R-:W-:Y:S02]  /*b670*/  FMUL.FTZ R9, R6.reuse, R153 ;  /* 0x0000009906097220 */ /* 0x040fe40000410000 */
[C---:B------:R-:W-:Y:S01]  /*b680*/  FMUL.FTZ R13, R6.reuse, R149 ;  /* 0x00000095060d7220 */ /* 0x040fe20000410000 */
[----:B------:R-:W-:Y:S04]  /*b690*/  MOV R149, R19 ;  /* 0x0000001300957202 */ /* 0x000fe80000000f00 */
[----:B------:R-:W1:Y:S01]  /*b6a0*/  MUFU.EX2 R170, R173 ;  /* 0x000000ad00aa7308 */ /* 0x000e620000000800 */
[C---:B------:R-:W-:Y:S02]  /*b6b0*/  FMUL.FTZ R28, R6.reuse, R28 ;  /* 0x0000001c061c7220 */ /* 0x040fe40000410000 */
[C---:B------:R-:W-:Y:S02]  /*b6c0*/  FMUL.FTZ R29, R6.reuse, R29 ;  /* 0x0000001d061d7220 */ /* 0x040fe40000410000 */
[C---:B------:R-:W-:Y:S02]  /*b6d0*/  FMUL.FTZ R32, R6.reuse, R32 ;  /* 0x0000002006207220 */ /* 0x040fe40000410000 */
[C---:B------:R-:W-:Y:S02]  /*b6e0*/  FMUL.FTZ R33, R6.reuse, R33 ;  /* 0x0000002106217220 */ /* 0x040fe40000410000 */
[C---:B------:R-:W-:Y:S01]  /*b6f0*/  FMUL.FTZ R36, R6.reuse, R36 ;  /* 0x0000002406247220 */ /* 0x040fe20000410000 */
[----:B------:R-:W5:Y:S01]  /*b700*/  MUFU.EX2 R169, R169 ;  /* 0x000000a900a97308 */ /* 0x000f620000000800 */
        /* <DEDUP_REMOVED lines=48> */
[C---:B--2---:R-:W-:Y:S02]  /*ba10*/  FFMA.FTZ R0, R6.reuse, R17, R175 ;  /* 0x0000001106007223 */ /* 0x044fe400000100af */
[----:B------:R-:W-:Y:S01]  /*ba20*/  FMUL.FTZ R17, R6, R145 ;  /* 0x0000009106117220 */ /* 0x000fe20000410000 */
[----:B------:R-:W-:Y:S01]  /*ba30*/  MOV R145, R24 ;  /* 0x0000001800917202 */ /* 0x000fe20000000f00 */
[C---:B----4-:R-:W-:Y:S01]  /*ba40*/  FADD.FTZ R0, R168.reuse, R0 ;  /* 0x00000000a8007221 */ /* 0x050fe20000010000 */
[----:B------:R-:W-:Y:S01]  /*ba50*/  F2FP.PACK_AB R168, R168, R175 ;  /* 0x000000afa8a8723e */ /* 0x000fe200000000ff */
[----:B------:R-:W-:Y:S02]  /*ba60*/  FMUL.FTZ R24, R6, R136 ;  /* 0x0000008806187220 */ /* 0x000fe40000410000 */
[----:B-1----:R-:W-:Y:S01]  /*ba70*/  FADD.FTZ R0, R170, R0 ;  /* 0x00000000aa007221 */ /* 0x002fe20000010000 */
[C---:B-----5:R-:W-:Y:S03]  /*ba80*/  F2FP.PACK_AB R170, R169.reuse, R170 ;  /* 0x000000aaa9aa723e */ /* 0x060fe600000000ff */
[----:B------:R-:W-:Y:S01]  /*ba90*/  FADD.FTZ R11, R169, R0 ;  /* 0x00000000a90b7221 */ /* 0x000fe20000010000 */
        /* <DEDUP_REMOVED lines=16> */
[C---:B------:R-:W-:Y:S01]  /*bba0*/  FADD.FTZ R0, -R2.reuse, R132 ;  /* 0x0000008402007221 */ /* 0x040fe20000010100 */
[----:B------:R-:W-:Y:S01]  /*bbb0*/  MOV R132, R21 ;  /* 0x0000001500847202 */ /* 0x000fe20000000f00 */
[----:B------:R-:W-:Y:S02]  /*bbc0*/  FMUL.FTZ R5, R2, c[0x0][0x2d0] ;  /* 0x0000b40002057a20 */ /* 0x000fe40000410000 */
[----:B------:R-:W-:Y:S01]  /*bbd0*/  FMUL.FTZ R0, R0, c[0x0][0x2d0] ;  /* 0x0000b40000007a20 */ /* 0x000fe20000410000 */
[----:B------:R-:W-:Y:S01]  /*bbe0*/  MOV R153, R132 ;  /* 0x0000008400997202 */ /* 0x000fe20000000f00 */
[--C-:B------:R-:W-:Y:S01]  /*bbf0*/  FFMA.FTZ R178, R178, c[0x0][0x2d0], -R5.reuse ;  /* 0x0000b400b2b27a23 */ /* 0x100fe20000010805 */
[----:B------:R-:W-:Y:S01]  /*bc00*/  MOV R132, R18 ;  /* 0x0000001200847202 */ /* 0x000fe20000000f00 */
[--C-:B------:R-:W-:Y:S02]  /*bc10*/  FFMA.FTZ R27, R14, c[0x0][0x2d0], -R5.reuse ;  /* 0x0000b4000e1b7a23 */ /* 0x100fe40000010805 */
[----:B------:R-:W1:Y:S01]  /*bc20*/  MUFU.EX2 R0, R0 ;  /* 0x0000000000007308 */ /* 0x000e620000000800 */
[--C-:B------:R-:W-:Y:S02]  /*bc30*/  FFMA.FTZ R26, R12, c[0x0][0x2d0], -R5.reuse ;  /* 0x0000b4000c1a7a23 */ /* 0x100fe40000010805 */
[--C-:B------:R-:W-:Y:S02]  /*bc40*/  FFMA.FTZ R174, R16, c[0x0][0x2d0], -R5.reuse ;  /* 0x0000b40010ae7a23 */ /* 0x100fe40000010805 */
[--C-:B------:R-:W-:Y:S02]  /*bc50*/  FFMA.FTZ R23, R4, c[0x0][0x2d0], -R5.reuse ;  /* 0x0000b40004177a23 */ /* 0x100fe40000010805 */
[--C-:B------:R-:W-:Y:S02]  /*bc60*/  FFMA.FTZ R179, R179, c[0x0][0x2d0], -R5.reuse ;  /* 0x0000b400b3b37a23 */ /* 0x100fe40000010805 */
[--C-:B------:R-:W-:Y:S01]  /*bc70*/  FFMA.FTZ R177, R177, c[0x0][0x2d0], -R5.reuse ;  /* 0x0000b400b1b17a23 */ /* 0x100fe20000010805 */
[----:B------:R-:W3:Y:S01]  /*bc80*/  MUFU.EX2 R178, R178 ;  /* 0x000000b200b27308 */ /* 0x000ee20000000800 */
[--C-:B------:R-:W-:Y:S02]  /*bc90*/  FFMA.FTZ R176, R176, c[0x0][0x2d0], -R5.reuse ;  /* 0x0000b400b0b07a23 */ /* 0x100fe40000010805 */
[--C-:B------:R-:W-:Y:S02]  /*bca0*/  FFMA.FTZ R173, R172, c[0x0][0x2d0], -R5.reuse ;  /* 0x0000b400acad7a23 */ /* 0x100fe40000010805 */
[--C-:B------:R-:W-:Y:S01]  /*bcb0*/  FFMA.FTZ R172, R171, c[0x0][0x2d0], -R5.reuse ;  /* 0x0000b400abac7a23 */ /* 0x100fe20000010805 */
[----:B------:R-:W-:Y:S01]  /*bcc0*/  MOV R171, R20 ;  /* 0x0000001400ab7202 */ /* 0x000fe20000000f00 */
[--C-:B------:R-:W-:Y:S01]  /*bcd0*/  FFMA.FTZ R175, R15, c[0x0][0x2d0], -R5.reuse ;  /* 0x0000b4000faf7a23 */ /* 0x100fe20000010805 */
[----:B------:R-:W-:Y:S01]  /*bce0*/  MOV R15, R7 ;  /* 0x00000007000f7202 */ /* 0x000fe20000000f00 */
[----:B------:R-:W-:Y:S01]  /*bcf0*/  FFMA.FTZ R10, R3, c[0x0][0x2d0], -R5 ;  /* 0x0000b400030a7a23 */ /* 0x000fe20000010805 */
[----:B------:R-:W2:Y:S01]  /*bd00*/  MUFU.EX2 R169, R179 ;  /* 0x000000b300a97308 */ /* 0x000ea20000000800 */
[C---:B------:R-:W-:Y:S01]  /*bd10*/  FMUL.FTZ R5, R6.reuse, R157 ;  /* 0x0000009d06057220 */ /* 0x040fe20000410000 */
[----:B------:R-:W-:Y:S01]  /*bd20*/  MOV R157, R26 ;  /* 0x0000001a009d7202 */ /* 0x000fe20000000f00 */
[----:B------:R-:W-:Y:S02]  /*bd30*/  FMUL.FTZ R20, R6, R140 ;  /* 0x0000008c06147220 */ /* 0x000fe40000410000 */
[----:B-1----:R-:W-:Y:S02]  /*bd40*/  FMUL.FTZ R26, R0, R138 ;  /* 0x0000008a001a7220 */ /* 0x002fe40000410000 */
[C---:B------:R-:W-:Y:S02]  /*bd50*/  FMUL.FTZ R21, R6.reuse, R141 ;  /* 0x0000008d06157220 */ /* 0x040fe40000410000 */
[C---:B------:R-:W-:Y:S01]  /*bd60*/  FMUL.FTZ R4, R6.reuse, R156 ;  /* 0x0000009c06047220 */ /* 0x040fe20000410000 */
[----:B------:R-:W-:Y:S01]  /*bd70*/  MOV R156, R23 ;  /* 0x00000017009c7202 */ /* 0x000fe20000000f00 */
[C---:B------:R-:W-:Y:S01]  /*bd80*/  FMUL.FTZ R12, R6.reuse, R148 ;  /* 0x00000094060c7220 */ /* 0x040fe20000410000 */
[----:B------:R-:W-:Y:S01]  /*bd90*/  MUFU.EX2 R132, R132 ;  /* 0x0000008400847308 */ /* 0x000fe20000000800 */
[----:B------:R-:W-:Y:S02]  /*bda0*/  FMUL.FTZ R16, R6, R144 ;  /* 0x0000009006107220 */ /* 0x000fe40000410000 */
[----:B---3--:R-:W-:Y:S02]  /*bdb0*/  FFMA.FTZ R3, R0, R8, R178 ;  /* 0x0000000800037223 */ /* 0x008fe400000100b2 */
[----:B------:R-:W-:Y:S01]  /*bdc0*/  FMUL.FTZ R8, R6, R152 ;  /* 0x0000009806087220 */ /* 0x000fe20000410000 */
[----:B------:R-:W-:Y:S01]  /*bdd0*/  MOV R152, R27 ;  /* 0x0000001b00987202 */ /* 0x000fe20000000f00 */
[C---:B------:R-:W-:Y:S02]  /*bde0*/  FMUL.FTZ R27, R0.reuse, R139 ;  /* 0x0000008b001b7220 */ /* 0x040fe40000410000 */
[----:B------:R-:W1:Y:S01]  /*bdf0*/  LDSM.16.MT88.4 R136, [R236+0x4080] ;  /* 0x00408000ec88783b */ /* 0x000e620000004200 */
[C---:B------:R-:W-:Y:S01]  /*be00*/  FMUL.FTZ R6, R0.reuse, R158 ;  /* 0x0000009e00067220 */ /* 0x040fe20000410000 */
[----:B------:R-:W-:Y:S01]  /*be10*/  MOV R158, R171 ;  /* 0x000000ab009e7202 */ /* 0x000fe20000000f00 */
[C---:B------:R-:W-:Y:S01]  /*be20*/  FMUL.FTZ R14, R0.reuse, R150 ;  /* 0x00000096000e7220 */ /* 0x040fe20000410000 */
[----:B------:R-:W3:Y:S01]  /*be30*/  MUFU.EX2 R171, R177 ;  /* 0x000000b100ab7308 */ /* 0x000ee20000000800 */
[C---:B--2---:R-:W-:Y:S01]  /*be40*/  FADD.FTZ R3, R169.reuse, R3 ;  /* 0x00000003a9037221 */ /* 0x044fe20000010000 */
[----:B------:R-:W-:Y:S01]  /*be50*/  F2FP.PACK_AB R169, R169, R178 ;  /* 0x000000b2a9a9723e */ /* 0x000fe200000000ff */
[C---:B------:R-:W-:Y:S01]  /*be60*/  FMUL.FTZ R7, R0.reuse, R159 ;  /* 0x0000009f00077220 */ /* 0x040fe20000410000 */
[----:B------:R-:W-:Y:S01]  /*be70*/  MOV R179, R10 ;  /* 0x0000000a00b37202 */ /* 0x000fe20000000f00 */
[C---:B------:R-:W-:Y:S01]  /*be80*/  FMUL.FTZ R10, R0.reuse, R154 ;  /* 0x0000009a000a7220 */ /* 0x040fe20000410000 */
[----:B------:R-:W-:Y:S01]  /*be90*/  MOV R154, R11 ;  /* 0x0000000b009a7202 */ /* 0x000fe20000000f00 */
[C---:B------:R-:W-:Y:S01]  /*bea0*/  FMUL.FTZ R11, R0.reuse, R155 ;  /* 0x0000009b000b7220 */ /* 0x040fe20000410000 */
[----:B------:R-:W-:Y:S01]  /*beb0*/  MOV R159, R15 ;  /* 0x0000000f009f7202 */ /* 0x000fe20000000f00 */
[C---:B------:R-:W-:Y:S01]  /*bec0*/  FMUL.FTZ R15, R0.reuse, R151 ;  /* 0x00000097000f7220 */ /* 0x040fe20000410000 */
[----:B------:R-:W2:Y:S01]  /*bed0*/  MUFU.EX2 R150, R176 ;  /* 0x000000b000967308 */ /* 0x000ea20000000800 */
[C---:B------:R-:W-:Y:S01]  /*bee0*/  FMUL.FTZ R18, R0.reuse, R146 ;  /* 0x0000009200127220 */ /* 0x040fe20000410000 */
[----:B------:R-:W-:Y:S01]  /*bef0*/  MOV R178, R22 ;  /* 0x0000001600b27202 */ /* 0x000fe20000000f00 */
[C---:B------:R-:W-:Y:S02]  /*bf00*/  FMUL.FTZ R19, R0.reuse, R147 ;  /* 0x0000009300137220 */ /* 0x040fe40000410000 */
[C---:B------:R-:W-:Y:S02]  /*bf10*/  FMUL.FTZ R22, R0.reuse, R142 ;  /* 0x0000008e00167220 */ /* 0x040fe40000410000 */
[C---:B------:R-:W-:Y:S02]  /*bf20*/  FMUL.FTZ R23, R0.reuse, R143 ;  /* 0x0000008f00177220 */ /* 0x040fe40000410000 */
[C---:B------:R-:W-:Y:S01]  /*bf30*/  FMUL.FTZ R30, R0.reuse, R30 ;  /* 0x0000001e001e7220 */ /* 0x040fe20000410000 */
[----:B------:R-:W-:Y:S01]  /*bf40*/  LDSM.16.MT88.4 R140, [R236+0x4880] ;  /* 0x00488000ec8c783b */ /* 0x000fe20000004200 */
[C---:B------:R-:W-:Y:S01]  /*bf50*/  FMUL.FTZ R31, R0.reuse, R31 ;  /* 0x0000001f001f7220 */ /* 0x040fe20000410000 */
[----:B------:R-:W-:Y:S01]  /*bf60*/  MUFU.EX2 R144, R178 ;  /* 0x000000b200907308 */ /* 0x000fe20000000800 */
[C---:B------:R-:W-:Y:S02]  /*bf70*/  FMUL.FTZ R34, R0.reuse, R34 ;  /* 0x0000002200227220 */ /* 0x040fe40000410000 */
[----:B---3--:R-:W-:Y:S02]  /*bf80*/  FADD.FTZ R148, R171, R3 ;  /* 0x00000003ab947221 */ /* 0x008fe40000010000 */
[C---:B------:R-:W-:Y:S02]  /*bf90*/  FMUL.FTZ R35, R0.reuse, R35 ;  /* 0x0000002300237220 */ /* 0x040fe40000410000 */
[C---:B------:R-:W-:Y:S02]  /*bfa0*/  FMUL.FTZ R38, R0.reuse, R38 ;  /* 0x0000002600267220 */ /* 0x040fe40000410000 */
[C---:B------:R-:W-:Y:S01]  /*bfb0*/  FMUL.FTZ R39, R0.reuse, R39 ;  /* 0x0000002700277220 */ /* 0x040fe20000410000 */
[----:B------:R-:W3:Y:S01]  /*bfc0*/  MUFU.EX2 R3, R149 ;  /* 0x0000009500037308 */ /* 0x000ee20000000800 */
[----:B------:R-:W-:Y:S01]  /*bfd0*/  FMUL.FTZ R42, R0, R42 ;  /* 0x0000002a002a7220 */ /* 0x000fe20000410000 */
[----:B--2---:R-:W-:Y:S01]  /*bfe0*/  F2FP.PACK_AB R171, R150, R171 ;  /* 0x000000ab96ab723e */ /* 0x004fe200000000ff */
[C---:B------:R-:W-:Y:S02]  /*bff0*/  FMUL.FTZ R43, R0.reuse, R43 ;  /* 0x0000002b002b7220 */ /* 0x040fe40000410000 */
[C---:B------:R-:W-:Y:S02]  /*c000*/  FMUL.FTZ R46, R0.reuse, R46 ;  /* 0x0000002e002e7220 */ /* 0x040fe40000410000 */
[C---:B------:R-:W-:Y:S02]  /*c010*/  FMUL.FTZ R47, R0.reuse, R47 ;  /* 0x0000002f002f7220 */ /* 0x040fe40000410000 */
[C---:B-1----:R-:W-:Y:S01]  /*c020*/  HMMA.16816.F32 R4, R168.reuse, R136, R4 ;  /* 0x00000088a804723c */ /* 0x042fe20000001804 */
[----:B------:R-:W-:Y:S04]  /*c030*/  MUFU.EX2 R149, R173 ;  /* 0x000000ad00957308 */ /* 0x000fe80000000800 */
[C---:B------:R-:W-:Y:S02]  /*c040*/  FMUL.FTZ R50, R0.reuse, R50 ;  /* 0x0000003200327220 */ /* 0x040fe40000410000 */
[C---:B------:R-:W-:Y:S01]  /*c050*/  FMUL.FTZ R51, R0.reuse, R51 ;  /* 0x0000003300337220 */ /* 0x040fe20000410000 */
[C---:B------:R-:W-:Y:S01]  /*c060*/  HMMA.16816.F32 R8, R168.reuse, R138, R8 ;  /* 0x0000008aa808723c */ /* 0x040fe20000001808 */
[----:B------:R-:W1:Y:S02]  /*c070*/  LDSM.16.MT88.4 R136, [R237+0x4080] ;  /* 0x00408000ed88783b */ /* 0x000e640000004200 */
[----:B------:R-:W2:Y:S01]  /*c080*/  MUFU.EX2 R178, R172 ;  /* 0x000000ac00b27308 */ /* 0x000ea20000000800 */
[C---:B------:R-:W-:Y:S02]  /*c090*/  FMUL.FTZ R54, R0.reuse, R54 ;  /* 0x0000003600367220 */ /* 0x040fe40000410000 */
[C---:B------:R-:W-:Y:S02]  /*c0a0*/  FMUL.FTZ R55, R0.reuse, R55 ;  /* 0x0000003700377220 */ /* 0x040fe40000410000 */
[C---:B------:R-:W-:Y:S04]  /*c0b0*/  FMUL.FTZ R58, R0.reuse, R58 ;  /* 0x0000003a003a7220 */ /* 0x040fe80000410000 */
        /* <DEDUP_REMOVED lines=13> */
[----:B------:R-:W4:Y:S01]  /*c190*/  MUFU.EX2 R176, R175 ;  /* 0x000000af00b07308 */ /* 0x000f220000000800 */
[C---:B------:R-:W-:Y:S02]  /*c1a0*/  FMUL.FTZ R82, R0.reuse, R82 ;  /* 0x0000005200527220 */ /* 0x040fe40000410000 */
[C---:B------:R-:W-:Y:S02]  /*c1b0*/  FMUL.FTZ R83, R0.reuse, R83 ;  /* 0x0000005300537220 */ /* 0x040fe40000410000 */
[C---:B------:R-:W-:Y:S02]  /*c1c0*/  FMUL.FTZ R86, R0.reuse, R86 ;  /* 0x0000005600567220 */ /* 0x040fe40000410000 */
[C---:B------:R-:W-:Y:S01]  /*c1d0*/  FMUL.FTZ R87, R0.reuse, R87 ;  /* 0x0000005700577220 */ /* 0x040fe20000410000 */
[C---:B-1----:R-:W-:Y:S02]  /*c1e0*/  HMMA.16816.F32 R12, R168.reuse, R136, R12 ;  /* 0x00000088a80c723c */ /* 0x042fe4000000180c */
[----:B------:R-:W1:Y:S01]  /*c1f0*/  MUFU.EX2 R175, R157 ;  /* 0x0000009d00af7308 */ /* 0x000e620000000800 */
[C---:B------:R-:W-:Y:S02]  /*c200*/  FMUL.FTZ R90, R0.reuse, R90 ;  /* 0x0000005a005a7220 */ /* 0x040fe40000410000 */
[C---:B------:R-:W-:Y:S02]  /*c210*/  FMUL.FTZ R91, R0.reuse, R91 ;  /* 0x0000005b005b7220 */ /* 0x040fe40000410000 */
[C---:B------:R-:W-:Y:S01]  /*c220*/  FMUL.FTZ R94, R0.reuse, R94 ;  /* 0x0000005e005e7220 */ /* 0x040fe20000410000 */
[C---:B------:R-:W-:Y:S01]  /*c230*/  HMMA.16816.F32 R16, R168.reuse, R138, R16 ;  /* 0x0000008aa810723c */ /* 0x040fe20000001810 */
[----:B------:R-:W5:Y:S03]  /*c240*/  LDSM.16.MT88.4 R136, [R240+0x4080] ;  /* 0x00408000f088783b */ /* 0x000f660000004200 */
[C---:B------:R-:W-:Y:S01]  /*c250*/  FMUL.FTZ R95, R0.reuse, R95 ;  /* 0x0000005f005f7220 */ /* 0x040fe20000410000 */
[----:B------:R-:W-:Y:S01]  /*c260*/  MUFU.EX2 R172, R156 ;  /* 0x0000009c00ac7308 */ /* 0x000fe20000000800 */
[C---:B------:R-:W-:Y:S02]  /*c270*/  FMUL.FTZ R98, R0.reuse, R98 ;  /* 0x0000006200627220 */ /* 0x040fe40000410000 */
[C---:B------:R-:W-:Y:S04]  /*c280*/  FMUL.FTZ R99, R0.reuse, R99 ;  /* 0x0000006300637220 */ /* 0x040fe80000410000 */
[C---:B------:R-:W-:Y:S02]  /*c290*/  FMUL.FTZ R102, R0.reuse, R102 ;  /* 0x0000006600667220 */ /* 0x040fe40000410000 */
[C---:B------:R-:W-:Y:S01]  /*c2a0*/  FMUL.FTZ R103, R0.reuse, R103 ;  /* 0x0000006700677220 */ /* 0x040fe20000410000 */
        /* <DEDUP_REMOVED lines=13> */
[C---:B------:R-:W-:Y:S01]  /*c380*/  FMUL.FTZ R130, R0.reuse, R130 ;  /* 0x0000008200827220 */ /* 0x040fe20000410000 */
[C---:B-----5:R-:W-:Y:S03]  /*c390*/  HMMA.16816.F32 R20, R168.reuse, R136, R20 ;  /* 0x00000088a814723c */ /* 0x060fe60000001814 */
[----:B------:R-:W-:Y:S02]  /*c3a0*/  FMUL.FTZ R131, R0, R131 ;  /* 0x0000008300837220 */ /* 0x000fe40000410000 */
[----:B------:R-:W-:Y:S01]  /*c3b0*/  FADD.FTZ R0, R132, R154 ;  /* 0x0000009a84007221 */ /* 0x000fe20000010000 */
[----:B------:R-:W-:Y:S02]  /*c3c0*/  MOV R154, R145 ;  /* 0x00000091009a7202 */ /* 0x000fe40000000f00 */
[C---:B------:R-:W-:Y:S01]  /*c3d0*/  HMMA.16816.F32 R24, R168.reuse, R138, R24 ;  /* 0x0000008aa818723c */ /* 0x040fe20000001818 */
[----:B------:R-:W5:Y:S03]  /*c3e0*/  LDSM.16.MT88.4 R136, [R239+0x4080] ;  /* 0x00408000ef88783b */ /* 0x000f660000004200 */
[C---:B---3--:R-:W-:Y:S04]  /*c3f0*/  FADD.FTZ R0, R3.reuse, R0 ;  /* 0x0000000003007221 */ /* 0x048fe80000010000 */
[----:B------:R-:W-:Y:S04]  /*c400*/  FADD.FTZ R0, R144, R0 ;  /* 0x0000000090007221 */ /* 0x000fe80000010000 */
[----:B------:R-:W-:Y:S01]  /*c410*/  FADD.FTZ R0, R134, R0 ;  /* 0x0000000086007221 */ /* 0x000fe20000010000 */
[C---:B-----5:R-:W-:Y:S08]  /*c420*/  HMMA.16816.F32 R28, R168.reuse, R136, R28 ;  /* 0x00000088a81c723c */ /* 0x060ff0000000181c */
[C---:B------:R-:W-:Y:S01]  /*c430*/  HMMA.16816.F32 R32, R168.reuse, R138, R32 ;  /* 0x0000008aa820723c */ /* 0x040fe20000001820 */
[----:B------:R-:W3:Y:S07]  /*c440*/  LDSM.16.MT88.4 R136, [R236+0x5880] ;  /* 0x00588000ec88783b */ /* 0x000eee0000004200 */
[C---:B---3--:R-:W-:Y:S08]  /*c450*/  HMMA.16816.F32 R36, R168.reuse, R136, R36 ;  /* 0x00000088a824723c */ /* 0x048ff00000001824 */
        /* <DEDUP_REMOVED lines=32> */
[C---:B---3--:R-:W-:Y:S07]  /*c660*/  HMMA.16816.F32 R124, R168.reuse, R136, R124 ;  /* 0x00000088a87c723c */ /* 0x048fee000000187c */
[----:B------:R-:W-:Y:S01]  /*c670*/  F2FP.PACK_AB R136, R3, R132 ;  /* 0x000000840388723e */ /* 0x000fe200000000ff */
[----:B------:R-:W-:Y:S01]  /*c680*/  HMMA.16816.F32 R128, R168, R138, R128 ;  /* 0x0000008aa880723c */ /* 0x000fe20000001880 */
[----:B------:R-:W3:Y:S03]  /*c690*/  MUFU.EX2 R132, R154 ;  /* 0x0000009a00847308 */ /* 0x000ee60000000800 */
[----:B--2---:R-:W-:Y:S01]  /*c6a0*/  F2FP.PACK_AB R137, R178, R149 ;  /* 0x00000095b289723e */ /* 0x004fe200000000ff */
[----:B------:R-:W-:Y:S02]  /*c6b0*/  FADD.FTZ R3, R150, R148 ;  /* 0x0000009496037221 */ /* 0x000fe40000010000 */
[----:B------:R-:W-:Y:S02]  /*c6c0*/  F2FP.PACK_AB R138, R134, R144 ;  /* 0x00000090868a723e */ /* 0x000fe400000000ff */
[----:B------:R-:W2:Y:S02]  /*c6d0*/  LDSM.16.MT88.4 R144, [R237+0x4880] ;  /* 0x00488000ed90783b */ /* 0x000ea40000004200 */
[----:B------:R5:W-:Y:S01]  /*c6e0*/  MUFU.EX2 R170, R153 ;  /* 0x0000009900aa7308 */ /* 0x000be20000000800 */
[----:B----4-:R-:W-:Y:S02]  /*c6f0*/  F2FP.PACK_AB R139, R176, R177 ;  /* 0x000000b1b08b723e */ /* 0x010fe400000000ff */
[----:B-1----:R-:W-:Y:S02]  /*c700*/  F2FP.PACK_AB R169, R175, R174 ;  /* 0x000000aeafa9723e */ /* 0x002fe400000000ff */
[----:B------:R-:W-:Y:S03]  /*c710*/  F2FP.PACK_AB R171, R173, R172 ;  /* 0x000000acadab723e */ /* 0x000fe600000000ff */
[C---:B------:R-:W-:Y:S02]  /*c720*/  HMMA.16816.F32 R4, R136.reuse, R140, R4 ;  /* 0x0000008c8804723c */ /* 0x040fe40000001804 */
[----:B------:R-:W1:Y:S03]  /*c730*/  MUFU.EX2 R168, R159 ;  /* 0x0000009f00a87308 */ /* 0x000e660000000800 */
[----:B---3--:R-:W-:Y:S03]  /*c740*/  FADD.FTZ R0, R132, R0 ;  /* 0x0000000084007221 */ /* 0x008fe60000010000 */
[C---:B------:R-:W-:Y:S01]  /*c750*/  HMMA.16816.F32 R8, R136.reuse, R142, R8 ;  /* 0x0000008e8808723c */ /* 0x040fe20000001808 */
[----:B------:R-:W3:Y:S03]  /*c760*/  LDSM.16.MT88.4 R140, [R240+0x4880] ;  /* 0x00488000f08c783b */ /* 0x000ee60000004200 */
[----:B------:R-:W4:Y:S05]  /*c770*/  MUFU.EX2 R134, R158 ;  /* 0x0000009e00867308 */ /* 0x000f2a0000000800 */
[----:B-----5:R-:W-:Y:S03]  /*c780*/  LDSM.16.MT88.4 R152, [R236+0x5080] ;  /* 0x00508000ec98783b */ /* 0x020fe60000004200 */
[C---:B-1----:R-:W-:Y:S01]  /*c790*/  FADD.FTZ R0, R168.reuse, R0 ;  /* 0x00000000a8007221 */ /* 0x042fe20000010000 */
[----:B------:R-:W-:Y:S01]  /*c7a0*/  F2FP.PACK_AB R168, R168, R132 ;  /* 0x00000084a8a8723e */ /* 0x000fe200000000ff */
[C---:B--2---:R-:W-:Y:S03]  /*c7b0*/  HMMA.16816.F32 R12, R136.reuse, R144, R12 ;  /* 0x00000090880c723c */ /* 0x044fe6000000180c */
[----:B----4-:R-:W-:Y:S05]  /*c7c0*/  FADD.FTZ R0, R134, R0 ;  /* 0x0000000086007221 */ /* 0x010fea0000010000 */
[C---:B------:R-:W-:Y:S01]  /*c7d0*/  HMMA.16816.F32 R16, R136.reuse, R146, R16 ;  /* 0x000000928810723c */ /* 0x040fe20000001810 */
[----:B------:R-:W1:Y:S03]  /*c7e0*/  LDSM.16.MT88.4 R144, [R239+0x4880] ;  /* 0x00488000ef90783b */ /* 0x000e660000004200 */
[C---:B------:R-:W-:Y:S01]  /*c7f0*/  FADD.FTZ R132, R170.reuse, R0 ;  /* 0x00000000aa847221 */ /* 0x040fe20000010000 */
[----:B------:R-:W-:Y:S01]  /*c800*/  F2FP.PACK_AB R170, R170, R134 ;  /* 0x00000086aaaa723e */ /* 0x000fe200000000ff */
[----:B------:R-:W-:Y:S03]  /*c810*/  FADD.FTZ R0, R149, R3 ;  /* 0x0000000395007221 */ /* 0x000fe60000010000 */
[----:B------:R2:W-:Y:S01]  /*c820*/  STL [R1+0x20], R132 ;  /* 0x0000208401007387 */ /* 0x0005e20000100800 */
[C---:B---3--:R-:W-:Y:S03]  /*c830*/  HMMA.16816.F32 R20, R136.reuse, R140, R20 ;  /* 0x0000008c8814723c */ /* 0x048fe60000001814 */
[----:B------:R-:W-:Y:S04]  /*c840*/  FADD.FTZ R0, R178, R0 ;  /* 0x00000000b2007221 */ /* 0x000fe80000010000 */
[----:B------:R-:W-:Y:S01]  /*c850*/  FADD.FTZ R0, R177, R0 ;  /* 0x00000000b1007221 */ /* 0x000fe20000010000 */
[C---:B------:R-:W-:Y:S01]  /*c860*/  HMMA.16816.F32 R24, R136.reuse, R142, R24 ;  /* 0x0000008e8818723c */ /* 0x040fe20000001818 */
[----:B------:R-:W3:Y:S03]  /*c870*/  LDSM.16.MT88.4 R140, [R236+0x6080] ;  /* 0x00608000ec8c783b */ /* 0x000ee60000004200 */
[----:B------:R-:W-:Y:S04]  /*c880*/  FADD.FTZ R0, R176, R0 ;  /* 0x00000000b0007221 */ /* 0x000fe80000010000 */
[----:B------:R-:W-:Y:S04]  /*c890*/  FADD.FTZ R0, R174, R0 ;  /* 0x00000000ae007221 */ /* 0x000fe80000010000 */
[----:B------:R-:W-:Y:S01]  /*c8a0*/  FADD.FTZ R0, R175, R0 ;  /* 0x00000000af007221 */ /* 0x000fe20000010000 */
[----:B--2---:R-:W-:Y:S03]  /*c8b0*/  MOV R132, R2 ;  /* 0x0000000200847202 */ /* 0x004fe60000000f00 */
[----:B------:R-:W-:Y:S04]  /*c8c0*/  FADD.FTZ R0, R172, R0 ;  /* 0x00000000ac007221 */ /* 0x000fe80000010000 */
[----:B------:R-:W-:Y:S01]  /*c8d0*/  FADD.FTZ R0, R173, R0 ;  /* 0x00000000ad007221 */ /* 0x000fe20000010000 */
[C---:B-1----:R-:W-:Y:S04]  /*c8e0*/  HMMA.16816.F32 R28, R136.reuse, R144, R28 ;  /* 0x00000090881c723c */ /* 0x042fe8000000181c */
[----:B------:R-:W-:Y:S04]  /*c8f0*/  STL [R1+0x24], R0 ;  /* 0x0000240001007387 */ /* 0x000fe80000100800 */
[C---:B------:R-:W-:Y:S01]  /*c900*/  HMMA.16816.F32 R32, R136.reuse, R146, R32 ;  /* 0x000000928820723c */ /* 0x040fe20000001820 */
[----:B------:R-:W1:Y:S07]  /*c910*/  LDSM.16.MT88.4 R144, [R237+0x6080] ;  /* 0x00608000ed90783b */ /* 0x000e6e0000004200 */
[C---:B---3--:R-:W-:Y:S08]  /*c920*/  HMMA.16816.F32 R36, R136.reuse, R140, R36 ;  /* 0x0000008c8824723c */ /* 0x048ff00000001824 */
        /* <DEDUP_REMOVED lines=30> */
[C---:B------:R-:W-:Y:S08]  /*cb10*/  HMMA.16816.F32 R120, R136.reuse, R142, R120 ;  /* 0x0000008e8878723c */ /* 0x040ff00000001878 */
[C---:B-1----:R-:W-:Y:S08]  /*cb20*/  HMMA.16816.F32 R124, R136.reuse, R144, R124 ;  /* 0x00000090887c723c */ /* 0x042ff0000000187c */
        /* <DEDUP_REMOVED lines=46> */
[C---:B--2---:R-:W-:Y:S08]  /*ce10*/  HMMA.16816.F32 R124, R168.reuse, R4, R124 ;  /* 0x00000004a87c723c */ /* 0x044ff0000000187c */
[----:B------:R-:W-:Y:S01]  /*ce20*/  HMMA.16816.F32 R128, R168, R6, R128 ;  /* 0x00000006a880723c */ /* 0x000fe20000001880 */
[----:B------:R-:W-:-:S07]  /*ce30*/  @P0 BRA `(.L_x_194) ;  /* 0xffffcfe000000947 */ /* 0x000fce000383ffff */
.L_x_191:
[----:B------:R-:W-:-:S06]  /*ce40*/  UISETP.GE.AND UP0, UPT, UR13, UR12, UPT ;  /* 0x0000000c0d00728c */ /* 0x000fcc000bf06270 */
[----:B------:R-:W-:-:S13]  /*ce50*/  PLOP3.LUT P0, PT, PT, PT, UP0, 0x40, 0x0 ;  /* 0x000000000000781c */ /* 0x000fda0003f0e808 */
[----:B------:R-:W-:Y:S05]  /*ce60*/  @P0 BRA `(.L_x_195) ;  /* 0x00003f6000000947 */ /* 0x000fea0003800000 */
[----:B------:R-:W2:Y:S01]  /*ce70*/  LDL.64 R8, [R1+0x48] ;  /* 0x0000480001087983 */ /* 0x000ea20000100a00 */
[----:B------:R-:W-:-:S03]  /*ce80*/  ULDC.64 UR4, c[0x0][0x208] ;  /* 0x0000820000047ab9 */ /* 0x000fc60000000a00 */
[----:B------:R-:W3:Y:S04]  /*ce90*/  LDL.64 R2, [R1+0x40] ;  /* 0x0000400001027983 */ /* 0x000ee80000100a00 */
[----:B------:R-:W4:Y:S04]  /*cea0*/  LDL.64 R6, [R1+0x38] ;  /* 0x0000380001067983 */ /* 0x000f280000100a00 */
[----:B-1----:R-:W4:Y:S01]  /*ceb0*/  LDL.64 R4, [R1+0x30] ;  /* 0x0000300001047983 */ /* 0x002f220000100a00 */
[----:B------:R-:W-:Y:S01]  /*cec0*/  UIMAD.WIDE.U32 UR10, UR4, 0x30, URZ ;  /* 0x00000030040a78a5 */ /* 0x000fe2000f8e003f */
[----:B------:R-:W-:Y:S01]  /*ced0*/  IMAD.MOV.U32 R134, RZ, RZ, R132 ;  /* 0x000000ffff867224 */ /* 0x000fe200078e0084 */
[----:B------:R-:W-:-:S04]  /*cee0*/  UIMAD UR5, UR5, 0x30, URZ ;  /* 0x00000030050578a4 */ /* 0x000fc8000f8e023f */
[----:B------:R-:W-:Y:S01]  /*cef0*/  UIADD3 UR9, UR11, UR5, URZ ;  /* 0x000000050b097290 */ /* 0x000fe2000fffe03f */
[C---:B--2---:R-:W-:Y:S02]  /*cf00*/  IADD3 R10, P0, R8.reuse, 0x40, RZ ;  /* 0x00000040080a7810 */ /* 0x044fe40007f1e0ff */
[C---:B------:R-:W-:Y:S01]  /*cf10*/  IADD3 R0, P1, R8.reuse, 0x80, RZ ;  /* 0x0000008008007810 */ /* 0x040fe20007f3e0ff */
[----:B---3--:R-:W1:Y:S04]  /*cf20*/  S2R R2, SR_TID.X ;  /* 0x0000000000027919 */ /* 0x008e680000002100 */
[--C-:B------:R-:W-:Y:S01]  /*cf30*/  IMAD.X R9, RZ, RZ, R3.reuse, P1 ;  /* 0x000000ffff097224 */ /* 0x100fe200008e0603 */
[----:B------:R2:W-:Y:S04]  /*cf40*/  STL [R1+0x6c], R10 ;  /* 0x00006c0a01007387 */ /* 0x0005e80000100800 */
[----:B------:R3:W-:Y:S01]  /*cf50*/  STL [R1+0x64], R0 ;  /* 0x0000640001007387 */ /* 0x0007e20000100800 */
[----:B--2---:R-:W-:Y:S01]  /*cf60*/  IMAD.X R10, RZ, RZ, R3, P0 ;  /* 0x000000ffff0a7224 */ /* 0x004fe200000e0603 */
[----:B---3--:R-:W-:-:S04]  /*cf70*/  IADD3 R0, P0, R8, 0xc0, RZ ;  /* 0x000000c008007810 */ /* 0x008fc80007f1e0ff */
[----:B------:R-:W-:Y:S01]  /*cf80*/  STL [R1+0x68], R10 ;  /* 0x0000680a01007387 */ /* 0x000fe20000100800 */
[----:B----4-:R-:W-:-:S03]  /*cf90*/  IADD3 R8, P2, R6, 0x40, RZ ;  /* 0x0000004006087810 */ /* 0x010fc60007f5e0ff */
[----:B------:R2:W-:Y:S04]  /*cfa0*/  STL [R1+0x5c], R0 ;  /* 0x00005c0001007387 */ /* 0x0005e80000100800 */
[----:B------:R-:W-:Y:S04]  /*cfb0*/  STL [R1+0x60], R9 ;  /* 0x0000600901007387 */ /* 0x000fe80000100800 */
[----:B------:R-:W-:Y:S01]  /*cfc0*/  STL [R1+0x54], R8 ;  /* 0x0000540801007387 */ /* 0x000fe20000100800 */
[----:B--2---:R-:W-:Y:S01]  /*cfd0*/  IMAD.X R0, RZ, RZ, R3, P0 ;  /* 0x000000ffff007224 */ /* 0x004fe200000e0603 */
[----:B------:R-:W-:-:S04]  /*cfe0*/  IADD3 R3, P1, R6, 0x80, RZ ;  /* 0x0000008006037810 */ /* 0x000fc80007f3e0ff */
[----:B------:R2:W-:Y:S04]  /*cff0*/  STL [R1+0x58], R0 ;  /* 0x0000580001007387 */ /* 0x0005e80000100800 */
[----:B------:R3:W-:Y:S04]  /*d000*/  STL [R1+0x2c], R3 ;  /* 0x00002c0301007387 */ /* 0x0007e80000100800 */
[----:B--2---:R-:W2:Y:S01]  /*d010*/  S2R R0, SR_TID.X ;  /* 0x0000000000007919 */ /* 0x004ea20000002100 */
[----:B---3--:R-:W-:-:S05]  /*d020*/  IMAD.X R3, RZ, RZ, R5, P2 ;  /* 0x000000ffff037224 */ /* 0x008fca00010e0605 */
[----:B------:R3:W-:Y:S01]  /*d030*/  STL [R1+0x50], R3 ;  /* 0x0000500301007387 */ /* 0x0007e20000100800 */
[----:B--2---:R-:W-:-:S04]  /*d040*/  SHF.R.S32.HI R0, RZ, 0x1f, R0 ;  /* 0x0000001fff007819 */ /* 0x004fc80000011400 */
[----:B-1----:R-:W-:Y:S02]  /*d050*/  LEA.HI R0, R0, R2, RZ, 0x3 ;  /* 0x0000000200007211 */ /* 0x002fe400078f18ff */
[----:B------:R-:W-:Y:S02]  /*d060*/  IADD3 R2, P0, R6, 0xc0, RZ ;  /* 0x000000c006027810 */ /* 0x000fe40007f1e0ff */
[----:B------:R-:W-:Y:S01]  /*d070*/  SHF.R.S32.HI R0, RZ, 0x3, R0 ;  /* 0x00000003ff007819 */ /* 0x000fe20000011400 */
[----:B---3--:R-:W-:Y:S02]  /*d080*/  IMAD.X R3, RZ, RZ, R5, P1 ;  /* 0x000000ffff037224 */ /* 0x008fe400008e0605 */
[----:B------:R1:W-:Y:S01]  /*d090*/  STL [R1+0x18], R2 ;  /* 0x0000180201007387 */ /* 0x0003e20000100800 */
[----:B------:R-:W-:-:S05]  /*d0a0*/  IADD3 R0, -R0, 0x30, RZ ;  /* 0x0000003000007810 */ /* 0x000fca0007ffe1ff */
[----:B------:R2:W-:Y:S01]  /*d0b0*/  STL [R1+0xc], R0 ;  /* 0x00000c0001007387 */ /* 0x0005e20000100800 */
[----:B-1----:R-:W-:Y:S02]  /*d0c0*/  IMAD.MOV.U32 R2, RZ, RZ, R133 ;  /* 0x000000ffff027224 */ /* 0x002fe400078e0085 */
[----:B--2---:R-:W-:-:S05]  /*d0d0*/  IMAD.X R0, RZ, RZ, R5, P0 ;  /* 0x000000ffff007224 */ /* 0x004fca00000e0605 */
[----:B------:R1:W-:Y:S04]  /*d0e0*/  STL [R1+0x14], R0 ;  /* 0x0000140001007387 */ /* 0x0003e80000100800 */
[----:B------:R1:W-:Y:S02]  /*d0f0*/  STL [R1+0x1c], R3 ;  /* 0x00001c0301007387 */ /* 0x0003e40000100800 */
.L_x_205:
[----:B------:R-:W2:Y:S01]  /*d100*/  LDL.64 R132, [R1+0x48] ;  /* 0x0000480001847983 */ /* 0x000ea20000100a00 */
[----:B------:R-:W-:Y:S01]  /*d110*/  USHF.R.S32.HI UR5, URZ, 0x1f, UR13 ;  /* 0x0000001f3f057899 */ /* 0x000fe2000801140d */
[----:B------:R-:W-:Y:S01]  /*d120*/  IMAD.MOV.U32 R24, RZ, RZ, c[0x0][0x208] ;  /* 0x00008200ff187624 */ /* 0x000fe200078e00ff */
[----:B------:R-:W-:Y:S01]  /*d130*/  UIMAD UR4, UR9, UR13, URZ ;  /* 0x0000000d090472a4 */ /* 0x000fe2000f8e023f */
[----:B------:R-:W-:Y:S01]  /*d140*/  IMAD.MOV.U32 R27, RZ, RZ, c[0x0][0x20c] ;  /* 0x00008300ff1b7624 */ /* 0x000fe200078e00ff */
[----:B------:R-:W-:Y:S01]  /*d150*/  UIMAD.WIDE.U32 UR14, UR10, UR13, URZ ;  /* 0x0000000d0a0e72a5 */ /* 0x000fe2000f8e003f */
[----:B------:R-:W3:Y:S01]  /*d160*/  LDL.64 R18, [R1+0x40] ;  /* 0x0000400001127983 */ /* 0x000ee20000100a00 */
[----:B------:R-:W-:Y:S01]  /*d170*/  UIMAD UR4, UR5, UR10, UR4 ;  /* 0x0000000a050472a4 */ /* 0x000fe2000f8e0204 */
[----:B------:R-:W-:Y:S04]  /*d180*/  DEPBAR.LE SB0, 0x0 ;  /* 0x000080000000791a */ /* 0x000fe80000000000 */
[----:B------:R-:W4:Y:S01]  /*d190*/  LDL R22, [R1+0x6c] ;  /* 0x00006c0001167983 */ /* 0x000f220000100800 */
[----:B------:R-:W-:Y:S02]  /*d1a0*/  UIADD3 UR4, UR15, UR4, URZ ;  /* 0x000000040f047290 */ /* 0x000fe4000fffe03f */
[----:B------:R-:W-:Y:S03]  /*d1b0*/  UISETP.GT.AND UP0, UPT, UR13, UR12, UPT ;  /* 0x0000000c0d00728c */ /* 0x000fe6000bf04270 */
[----:B------:R-:W4:Y:S06]  /*d1c0*/  LDL R17, [R1+0x68] ;  /* 0x0000680001117983 */ /* 0x000f2c0000100800 */
[----:B------:R-:W4:Y:S06]  /*d1d0*/  LDL R26, [R1+0x64] ;  /* 0x00006400011a7983 */ /* 0x000f2c0000100800 */
[----:B------:R-:W4:Y:S06]  /*d1e0*/  LDL R25, [R1+0x5c] ;  /* 0x00005c0001197983 */ /* 0x000f2c0000100800 */
[----:B------:R-:W4:Y:S06]  /*d1f0*/  LDL R174, [R1+0x60] ;  /* 0x0000600001ae7983 */ /* 0x000f2c0000100800 */
[----:B------:R-:W4:Y:S06]  /*d200*/  LDL R173, [R1+0x58] ;  /* 0x0000580001ad7983 */ /* 0x000f2c0000100800 */
[----:B------:R-:W4:Y:S06]  /*d210*/  LDL R23, [R1+0x28] ;  /* 0x0000280001177983 */ /* 0x000f2c0000100800 */
[----:B-1----:R1:W-:Y:S06]  /*d220*/  STL.64 [R1+0x90], R30 ;  /* 0x0000901e01007387 */ /* 0x0023ec0000100a00 */
[----:B------:R1:W-:Y:S06]  /*d230*/  STL.64 [R1+0x88], R28 ;  /* 0x0000881c01007387 */ /* 0x0003ec0000100a00 */
[----:B------:R-:W4:Y:S06]  /*d240*/  LDL R172, [R1] ;  /* 0x0000000001ac7983 */ /* 0x000f2c0000100800 */
[----:B------:R-:W-:Y:S06]  /*d250*/  BAR.SYNC.DEFER_BLOCKING 0x0 ;  /* 0x0000000000007b1d */ /* 0x000fec0000010000 */
[----:B-----5:R-:W1:Y:S06]  /*d260*/  LDSM.16.M88.4 R8, [R135+0x14080] ;  /* 0x014080008708783b */ /* 0x020e6c0000000200 */
[----:B------:R-:W-:Y:S06]  /*d270*/  LDSM.16.M88.4 R168, [R242] ;  /* 0x00000000f2a8783b */ /* 0x000fec0000000200 */
[----:B------:R-:W-:Y:S01]  /*d280*/  LDSM.16.M88.4 R176, [R252] ;  /* 0x00000000fcb0783b */ /* 0x000fe20000000200 */
[----:B-12---:R-:W-:Y:S04]  /*d290*/  IADD3 R0, P1, R132, UR14, RZ ;  /* 0x0000000e84007c10 */ /* 0x006fe8000ff3e0ff */
[----:B---3--:R-:W-:Y:S02]  /*d2a0*/  IADD3.X R4, R19, UR4, RZ, P1, !PT ;  /* 0x0000000413047c10 */ /* 0x008fe40008ffe4ff */
[----:B------:R-:W-:Y:S02]  /*d2b0*/  LEA R14, P1, R0, c[0x0][0x1f8], 0x1 ;  /* 0x00007e00000e7a11 */ /* 0x000fe400078208ff */
[----:B----4-:R-:W-:Y:S02]  /*d2c0*/  IADD3 R3, P0, R22, UR14, RZ ;  /* 0x0000000e16037c10 */ /* 0x010fe4000ff1e0ff */
[----:B------:R-:W-:Y:S02]  /*d2d0*/  LEA.HI.X R15, R0, c[0x0][0x1fc], R4, 0x1, P1 ;  /* 0x00007f00000f7a11 */ /* 0x000fe400008f0c04 */
[----:B------:R-:W-:Y:S02]  /*d2e0*/  IADD3.X R5, R17, UR4, RZ, P0, !PT ;  /* 0x0000000411057c10 */ /* 0x000fe400087fe4ff */
[C---:B------:R-:W-:Y:S02]  /*d2f0*/  LEA R12, P0, R3.reuse, c[0x0][0x1f8], 0x1 ;  /* 0x00007e00030c7a11 */ /* 0x040fe400078008ff */
[----:B------:R-:W-:Y:S02]  /*d300*/  IADD3 R0, P1, R26, UR14, RZ ;  /* 0x0000000e1a007c10 */ /* 0x000fe4000ff3e0ff */
[----:B------:R-:W-:Y:S02]  /*d310*/  LEA.HI.X R13, R3, c[0x0][0x1fc], R5, 0x1, P0 ;  /* 0x00007f00030d7a11 */ /* 0x000fe400000f0c05 */
[----:B------:R-:W-:Y:S02]  /*d320*/  LEA R6, P0, R0, c[0x0][0x1f8], 0x1 ;  /* 0x00007e0000067a11 */ /* 0x000fe400078008ff */
[----:B------:R-:W-:Y:S02]  /*d330*/  IADD3.X R3, R174, UR4, RZ, P1, !PT ;  /* 0x00000004ae037c10 */ /* 0x000fe40008ffe4ff */
[----:B------:R-:W-:Y:S02]  /*d340*/  IADD3 R4, P1, R25, UR14, RZ ;  /* 0x0000000e19047c10 */ /* 0x000fe4000ff3e0ff */
[----:B------:R-:W-:Y:S02]  /*d350*/  LEA.HI.X R7, R0, c[0x0][0x1fc], R3, 0x1, P0 ;  /* 0x00007f0000077a11 */ /* 0x000fe400000f0c03 */
[----:B------:R-:W-:Y:S02]  /*d360*/  IADD3.X R16, R173, UR4, RZ, P1, !PT ;  /* 0x00000004ad107c10 */ /* 0x000fe40008ffe4ff */
[----:B------:R-:W-:Y:S02]  /*d370*/  LEA R20, P2, R4, c[0x0][0x1f8], 0x1 ;  /* 0x00007e0004147a11 */ /* 0x000fe400078408ff */
[----:B------:R-:W-:Y:S02]  /*d380*/  @!P3 LEA R0, P0, R24, UR14, 0x5 ;  /* 0x0000000e1800bc11 */ /* 0x000fe4000f8028ff */
[----:B------:R-:W-:Y:S02]  /*d390*/  LEA.HI.X R21, R4, c[0x0][0x1fc], R16, 0x1, P2 ;  /* 0x00007f0004157a11 */ /* 0x000fe400010f0c10 */
[----:B------:R-:W-:Y:S02]  /*d3a0*/  @!P3 LEA.HI.X R3, R24, UR4, R27, 0x5, P0 ;  /* 0x000000041803bc11 */ /* 0x000fe400080f2c1b */
[C---:B------:R-:W-:Y:S02]  /*d3b0*/  @!P3 IADD3 R5, P1, R0.reuse, R132, RZ ;  /* 0x000000840005b210 */ /* 0x040fe40007f3e0ff */
[----:B------:R-:W-:Y:S02]  /*d3c0*/  @!P3 IADD3 R4, P0, R0, R22, RZ ;  /* 0x000000160004b210 */ /* 0x000fe40007f1e0ff */
[----:B------:R-:W-:Y:S01]  /*d3d0*/  LOP3.LUT P2, RZ, R23, 0x1, RZ, 0xc0, !PT ;  /* 0x0000000117ff7812 */ /* 0x000fe2000784c0ff */
[----:B------:R-:W-:Y:S01]  /*d3e0*/  @!P3 IMAD.X R23, R3, 0x1, R19, P1 ;  /* 0x000000010317b824 */ /* 0x000fe200008e0613 */
[----:B------:R-:W-:Y:S01]  /*d3f0*/  @!P3 LEA R22, P1, R5, c[0x0][0x1f8], 0x1 ;  /* 0x00007e000516ba11 */ /* 0x000fe200078208ff */
[----:B------:R-:W-:Y:S01]  /*d400*/  @!P3 IMAD.X R24, R3, 0x1, R17, P0 ;  /* 0x000000010318b824 */ /* 0x000fe200000e0611 */
[C---:B------:R-:W-:Y:S01]  /*d410*/  @!P3 LEA R132, P0, R4.reuse, c[0x0][0x1f8], 0x1 ;  /* 0x00007e000484ba11 */ /* 0x040fe200078008ff */
[----:B------:R-:W1:Y:S01]  /*d420*/  LDSM.16.M88.4 R16, [R135+0x14880] ;  /* 0x014880008710783b */ /* 0x000e620000000200 */
[----:B------:R-:W-:Y:S02]  /*d430*/  @!P3 LEA.HI.X R23, R5, c[0x0][0x1fc], R23, 0x1, P1 ;  /* 0x00007f000517ba11 */ /* 0x000fe400008f0c17 */
[----:B------:R-:W-:Y:S02]  /*d440*/  @!P3 LEA.HI.X R133, R4, c[0x0][0x1fc], R24, 0x1, P0 ;  /* 0x00007f000485ba11 */ /* 0x000fe400000f0c18 */
[C---:B------:R-:W-:Y:S02]  /*d450*/  @!P3 IADD3 R4, P1, R0.reuse, R26, RZ ;  /* 0x0000001a0004b210 */ /* 0x040fe40007f3e0ff */
[----:B------:R-:W-:Y:S02]  /*d460*/  @!P3 IADD3 R0, P0, R0, R25, RZ ;  /* 0x000000190000b210 */ /* 0x000fe40007f1e0ff */
[----:B------:R-:W2:Y:S01]  /*d470*/  LDSM.16.M88.4 R24, [R135+0x15080] ;  /* 0x015080008718783b */ /* 0x000ea20000000200 */
[C---:B------:R-:W-:Y:S01]  /*d480*/  @!P3 IMAD.X R5, R3.reuse, 0x1, R174, P1 ;  /* 0x000000010305b824 */ /* 0x040fe200008e06ae */
[----:B------:R-:W-:Y:S01]  /*d490*/  @!P3 LEA R30, P1, R4, c[0x0][0x1f8], 0x1 ;  /* 0x00007e00041eba11 */ /* 0x000fe200078208ff */
[----:B------:R-:W-:Y:S01]  /*d4a0*/  @!P3 IMAD.X R3, R3, 0x1, R173, P0 ;  /* 0x000000010303b824 */ /* 0x000fe200000e06ad */
[----:B------:R-:W-:Y:S02]  /*d4b0*/  @!P3 LEA R28, P0, R0, c[0x0][0x1f8], 0x1 ;  /* 0x00007e00001cba11 */ /* 0x000fe400078008ff */
[----:B------:R-:W3:Y:S01]  /*d4c0*/  LDSM.16.M88.4 R172, [R172] ;  /* 0x00000000acac783b */ /* 0x000ee20000000200 */
[----:B------:R-:W-:Y:S02]  /*d4d0*/  @!P3 LEA.HI.X R31, R4, c[0x0][0x1fc], R5, 0x1, P1 ;  /* 0x00007f00041fba11 */ /* 0x000fe400008f0c05 */
[----:B------:R-:W-:Y:S02]  /*d4e0*/  @!P3 LEA.HI.X R29, R0, c[0x0][0x1fc], R3, 0x1, P0 ;  /* 0x00007f00001dba11 */ /* 0x000fe400000f0c03 */
[----:B------:R-:W-:Y:S01]  /*d4f0*/  PLOP3.LUT P0, PT, PT, PT, UP0, 0x40, 0x0 ;  /* 0x000000000000781c */ /* 0x000fe20003f0e808 */
[----:B------:R-:W4:Y:S06]  /*d500*/  LDL R3, [R1+0x4] ;  /* 0x0000040001037983 */ /* 0x000f2c0000100800 */
[----:B------:R-:W-:Y:S01]  /*d510*/  @!PT LDS RZ, [RZ] ;  /* 0x00000000fffff984 */ /* 0x000fe20000000800 */
[----:B------:R-:W-:Y:S01]  /*d520*/  @!PT LDS RZ, [RZ] ;  /* 0x00000000fffff984 */ /* 0x000fe20000000800 */
[----:B------:R-:W-:Y:S01]  /*d530*/  @!PT LDS RZ, [RZ] ;  /* 0x00000000fffff984 */ /* 0x000fe20000000800 */
[----:B----4-:R1:W-:Y:S06]  /*d540*/  LDGSTS.E.BYPASS.LTC128B.128 [R3+0x4080], [R14.64], !P2 ;  /* 0x040800000e037fae */ /* 0x0103ec000d101d58 */
[----:B------:R1:W-:Y:S06]  /*d550*/  LDGSTS.E.BYPASS.LTC128B.128 [R3+0x5880], [R12.64], !P6 ;  /* 0x058800000c037fae */ /* 0x0003ec000f101d58 */
[----:B------:R4:W-:Y:S06]  /*d560*/  LDGSTS.E.BYPASS.LTC128B.128 [R3+0x7080], [R6.64], !P5 ;  /* 0x0708000006037fae */ /* 0x0009ec000e901d58 */
[----:B------:R2:W-:Y:S06]  /*d570*/  LDGSTS.E.BYPASS.LTC128B.128 [R3+0x8880], [R20.64], !P4 ;  /* 0x0888000014037fae */ /* 0x0005ec000e101d58 */
[----:B------:R2:W-:Y:S06]  /*d580*/  @!P3 LDGSTS.E.BYPASS.LTC128B.128 [R3+0x5080], [R22.64], !P2 ;  /* 0x050800001603bfae */ /* 0x0005ec000d101d58 */
[----:B------:R2:W-:Y:S06]  /*d590*/  @!P3 LDGSTS.E.BYPASS.LTC128B.128 [R3+0x6880], [R132.64], !P6 ;  /* 0x068800008403bfae */ /* 0x0005ec000f101d58 */
[----:B------:R2:W-:Y:S01]  /*d5a0*/  @!P3 LDGSTS.E.BYPASS.LTC128B.128 [R3+0x8080], [R30.64], !P5 ;  /* 0x080800001e03bfae */ /* 0x0005e2000e901d58 */
[C---:B----4-:R-:W-:Y:S05]  /*d5b0*/  HMMA.16816.F32 R4, R160.reuse, R8, RZ ;  /* 0x00000008a004723c */ /* 0x050fea00000018ff */
[----:B------:R4:W-:Y:S03]  /*d5c0*/  @!P3 LDGSTS.E.BYPASS.LTC128B.128 [R3+0x9880], [R28.64], !P4 ;  /* 0x098800001c03bfae */ /* 0x0009e6000e101d58 */
[C---:B------:R-:W-:Y:S03]  /*d5d0*/  HMMA.16816.F32 R8, R160.reuse, R10, RZ ;  /* 0x0000000aa008723c */ /* 0x040fe600000018ff */
[----:B------:R-:W0:Y:S05]  /*d5e0*/  LDGDEPBAR ;  /* 0x00000000000079af */ /* 0x000e2a0000000000 */
[C---:B-1----:R-:W-:Y:S08]  /*d5f0*/  HMMA.16816.F32 R12, R160.reuse, R16, RZ ;  /* 0x00000010a00c723c */ /* 0x042ff000000018ff */
[C---:B------:R-:W-:Y:S01]  /*d600*/  HMMA.16816.F32 R16, R160.reuse, R18, RZ ;  /* 0x00000012a010723c */ /* 0x040fe200000018ff */
[----:B--2---:R1:W5:Y:S06]  /*d610*/  LDL.LU.64 R30, [R1+0x90] ;  /* 0x00009000011e7983 */ /* 0x00436c0000300a00 */
[----:B----4-:R1:W5:Y:S01]  /*d620*/  LDL.LU.64 R28, [R1+0x88] ;  /* 0x00008800011c7983 */ /* 0x0103620000300a00 */
[C---:B------:R-:W-:Y:S08]  /*d630*/  HMMA.16816.F32 R20, R160.reuse, R24, RZ ;  /* 0x00000018a014723c */ /* 0x040ff000000018ff */
[----:B------:R-:W-:Y:S08]  /*d640*/  HMMA.16816.F32 R24, R160, R26, RZ ;  /* 0x0000001aa018723c */ /* 0x000ff000000018ff */
[C---:B------:R-:W-:Y:S08]  /*d650*/  HMMA.16816.F32 R4, R164.reuse, R168, R4 ;  /* 0x000000a8a404723c */ /* 0x040ff00000001804 */
[C---:B------:R-:W-:Y:S01]  /*d660*/  HMMA.16816.F32 R8, R164.reuse, R170, R8 ;  /* 0x000000aaa408723c */ /* 0x040fe20000001808 */
[----:B------:R-:W2:Y:S07]  /*d670*/  LDSM.16.M88.4 R168, [R241+0x14080] ;  /* 0x01408000f1a8783b */ /* 0x000eae0000000200 */
[C---:B---3--:R-:W-:Y:S08]  /*d680*/  HMMA.16816.F32 R12, R164.reuse, R172, R12 ;  /* 0x000000aca40c723c */ /* 0x048ff0000000180c */
[C---:B------:R-:W-:Y:S01]  /*d690*/  HMMA.16816.F32 R16, R164.reuse, R174, R16 ;  /* 0x000000aea410723c */ /* 0x040fe20000001810 */
[----:B------:R-:W3:Y:S07]  /*d6a0*/  LDSM.16.M88.4 R172, [R241+0x14880] ;  /* 0x01488000f1ac783b */ /* 0x000eee0000000200 */
[C---:B------:R-:W-:Y:S08]  /*d6b0*/  HMMA.16816.F32 R20, R164.reuse, R176, R20 ;  /* 0x000000b0a414723c */ /* 0x040ff00000001814 */
[----:B------:R-:W-:Y:S01]  /*d6c0*/  HMMA.16816.F32 R24, R164, R178, R24 ;  /* 0x000000b2a418723c */ /* 0x000fe20000001818 */
[----:B------:R-:W4:Y:S07]  /*d6d0*/  LDSM.16.M88.4 R176, [R241+0x15080] ;  /* 0x01508000f1b0783b */ /* 0x000f2e0000000200 */
[C---:B--2---:R-:W-:Y:S08]  /*d6e0*/  HMMA.16816.F32 R4, R180.reuse, R168, R4 ;  /* 0x000000a8b404723c */ /* 0x044ff00000001804 */
[C---:B------:R-:W-:Y:S01]  /*d6f0*/  HMMA.16816.F32 R8, R180.reuse, R170, R8 ;  /* 0x000000aab408723c */ /* 0x040fe20000001808 */
[----:B------:R-:W2:Y:S07]  /*d700*/  LDSM.16.M88.4 R168, [R238] ;  /* 0x00000000eea8783b */ /* 0x000eae0000000200 */
[C---:B---3--:R-:W-:Y:S08]  /*d710*/  HMMA.16816.F32 R12, R180.reuse, R172, R12 ;  /* 0x000000acb40c723c */ /* 0x048ff0000000180c */
[C---:B------:R-:W-:Y:S01]  /*d720*/  HMMA.16816.F32 R16, R180.reuse, R174, R16 ;  /* 0x000000aeb410723c */ /* 0x040fe20000001810 */
[----:B------:R-:W3:Y:S07]  /*d730*/  LDSM.16.M88.4 R172, [R238+0x800] ;  /* 0x00080000eeac783b */ /* 0x000eee0000000200 */
[C---:B----4-:R-:W-:Y:S08]  /*d740*/  HMMA.16816.F32 R20, R180.reuse, R176, R20 ;  /* 0x000000b0b414723c */ /* 0x050ff00000001814 */
[----:B------:R-:W-:Y:S01]  /*d750*/  HMMA.16816.F32 R24, R180, R178, R24 ;  /* 0x000000b2b418723c */ /* 0x000fe20000001818 */
[----:B------:R-:W4:Y:S07]  /*d760*/  LDSM.16.M88.4 R176, [R238+0x1000] ;  /* 0x00100000eeb0783b */ /* 0x000f2e0000000200 */
[C---:B--2---:R-:W-:Y:S08]  /*d770*/  HMMA.16816.F32 R4, R184.reuse, R168, R4 ;  /* 0x000000a8b804723c */ /* 0x044ff00000001804 */
[C---:B------:R-:W-:Y:S01]  /*d780*/  HMMA.16816.F32 R8, R184.reuse, R170, R8 ;  /* 0x000000aab808723c */ /* 0x040fe20000001808 */
[----:B------:R-:W2:Y:S07]  /*d790*/  LDSM.16.M88.4 R168, [R135+0x15880] ;  /* 0x0158800087a8783b */ /* 0x000eae0000000200 */
        /* <DEDUP_REMOVED lines=8> */
[----:B------:R-:W2:Y:S07]  /*d820*/  LDSM.16.M88.4 R168, [R251] ;  /* 0x00000000fba8783b */ /* 0x000eae0000000200 */
[C---:B---3--:R-:W-:Y:S08]  /*d830*/  HMMA.16816.F32 R12, R188.reuse, R172, R12 ;  /* 0x000000acbc0c723c */ /* 0x048ff0000000180c */
[C---:B------:R-:W-:Y:S01]  /*d840*/  HMMA.16816.F32 R16, R188.reuse, R174, R16 ;  /* 0x000000aebc10723c */ /* 0x040fe20000001810 */
[----:B------:R-:W3:Y:S07]  /*d850*/  LDSM.16.M88.4 R172, [R250] ;  /* 0x00000000faac783b */ /* 0x000eee0000000200 */
[C---:B----4-:R-:W-:Y:S08]  /*d860*/  HMMA.16816.F32 R20, R188.reuse, R176, R20 ;  /* 0x000000b0bc14723c */ /* 0x050ff00000001814 */
[----:B------:R-:W-:Y:S01]  /*d870*/  HMMA.16816.F32 R24, R188, R178, R24 ;  /* 0x000000b2bc18723c */ /* 0x000fe20000001818 */
[----:B------:R-:W4:Y:S07]  /*d880*/  LDSM.16.M88.4 R176, [R249] ;  /* 0x00000000f9b0783b */ /* 0x000f2e0000000200 */
        /* <DEDUP_REMOVED lines=88> */
[----:B------:R-:W-:Y:S08]  /*de10*/  HMMA.16816.F32 R24, R228, R178, R24 ;  /* 0x000000b2e418723c */ /* 0x000ff00000001818 */
[C---:B--2---:R-:W-:Y:S08]  /*de20*/  HMMA.16816.F32 R4, R232.reuse, R168, R4 ;  /* 0x000000a8e804723c */ /* 0x044ff00000001804 */
[C---:B------:R-:W-:Y:S08]  /*de30*/  HMMA.16816.F32 R8, R232.reuse, R170, R8 ;  /* 0x000000aae808723c */ /* 0x040ff00000001808 */
[C---:B---3--:R-:W-:Y:S08]  /*de40*/  HMMA.16816.F32 R12, R232.reuse, R172, R12 ;  /* 0x000000ace80c723c */ /* 0x048ff0000000180c */
[----:B------:R-:W-:Y:S01]  /*de50*/  FMUL.FTZ R4, R4, c[0x0][0x320] ;  /* 0x0000c80004047a20 */ /* 0x000fe20000410000 */
[C---:B------:R-:W-:Y:S03]  /*de60*/  HMMA.16816.F32 R16, R232.reuse, R174, R16 ;  /* 0x000000aee810723c */ /* 0x040fe60000001810 */
[----:B------:R-:W2:Y:S01]  /*de70*/  MUFU.TANH R171, R4 ;  /* 0x0000000400ab7308 */ /* 0x000ea20000002400 */
[----:B------:R-:W-:Y:S02]  /*de80*/  FMUL.FTZ R5, R5, c[0x0][0x320] ;  /* 0x0000c80005057a20 */ /* 0x000fe40000410000 */
[----:B------:R-:W-:Y:S02]  /*de90*/  FMUL.FTZ R6, R6, c[0x0][0x320] ;  /* 0x0000c80006067a20 */ /* 0x000fe40000410000 */
[----:B------:R-:W-:Y:S04]  /*dea0*/  FMUL.FTZ R7, R7, c[0x0][0x320] ;  /* 0x0000c80007077a20 */ /* 0x000fe80000410000 */
[----:B------:R-:W-:Y:S01]  /*deb0*/  FMUL.FTZ R9, R9, c[0x0][0x320] ;  /* 0x0000c80009097a20 */ /* 0x000fe20000410000 */
[----:B------:R-:W3:Y:S01]  /*dec0*/  MUFU.TANH R170, R5 ;  /* 0x0000000500aa7308 */ /* 0x000ee20000002400 */
[----:B------:R-:W-:Y:S02]  /*ded0*/  FMUL.FTZ R11, R11, c[0x0][0x320] ;  /* 0x0000c8000b0b7a20 */ /* 0x000fe40000410000 */
[----:B------:R-:W-:Y:S02]  /*dee0*/  FMUL.FTZ R12, R12, c[0x0][0x320] ;  /* 0x0000c8000c0c7a20 */ /* 0x000fe40000410000 */
[----:B------:R-:W-:Y:S02]  /*def0*/  FMUL.FTZ R13, R13, c[0x0][0x320] ;  /* 0x0000c8000d0d7a20 */ /* 0x000fe40000410000 */
[----:B------:R-:W-:Y:S02]  /*df00*/  FMUL.FTZ R14, R14, c[0x0][0x320] ;  /* 0x0000c8000e0e7a20 */ /* 0x000fe40000410000 */
[----:B------:R-:W-:Y:S01]  /*df10*/  FMUL.FTZ R8, R8, c[0x0][0x320] ;  /* 0x0000c80008087a20 */ /* 0x000fe20000410000 */
[----:B------:R-:W4:Y:S01]  /*df20*/  MUFU.TANH R179, R6 ;  /* 0x0000000600b37308 */ /* 0x000f220000002400 */
[----:B------:R-:W-:Y:S02]  /*df30*/  FMUL.FTZ R10, R10, c[0x0][0x320] ;  /* 0x0000c8000a0a7a20 */ /* 0x000fe40000410000 */
[----:B------:R-:W-:Y:S02]  /*df40*/  FMUL.FTZ R15, R15, c[0x0][0x320] ;  /* 0x0000c8000f0f7a20 */ /* 0x000fe40000410000 */
[----:B------:R-:W-:Y:S02]  /*df50*/  FMUL.FTZ R18, R18, c[0x0][0x320] ;  /* 0x0000c80012127a20 */ /* 0x000fe40000410000 */
[----:B------:R-:W-:Y:S03]  /*df60*/  FMUL.FTZ R19, R19, c[0x0][0x320] ;  /* 0x0000c80013137a20 */ /* 0x000fe60000410000 */
[----:B------:R1:W1:Y:S10]  /*df70*/  MUFU.TANH R178, R7 ;  /* 0x0000000700b27308 */ /* 0x0002740000002400 */
[----:B------:R-:W2:Y:S10]  /*df80*/  MUFU.TANH R168, R9 ;  /* 0x0000000900a87308 */ /* 0x000eb40000002400 */
[----:B------:R-:W2:Y:S01]  /*df90*/  MUFU.TANH R176, R11 ;  /* 0x0000000b00b07308 */ /* 0x000ea20000002400 */
[----:B-1----:R-:W1:Y:S01]  /*dfa0*/  LDSM.16.M88.4 R4, [R238+0x5800] ;  /* 0x00580000ee04783b */ /* 0x002e620000000200 */
[----:B------:R-:W-:Y:S08]  /*dfb0*/  DEPBAR.LE SB0, 0x0 ;  /* 0x000080000000791a */ /* 0x000ff00000000000 */
[----:B------:R-:W1:Y:S01]  /*dfc0*/  MUFU.TANH R133, R12 ;  /* 0x0000000c00857308 */ /* 0x000e620000002400 */
[----:B------:R-:W-:Y:S09]  /*dfd0*/  BAR.SYNC.DEFER_BLOCKING 0x0 ;  /* 0x0000000000007b1d */ /* 0x000ff20000010000 */
[----:B------:R1:W1:Y:S10]  /*dfe0*/  MUFU.TANH R132, R13 ;  /* 0x0000000d00847308 */ /* 0x0002740000002400 */
[----:B------:R2:W2:Y:S10]  /*dff0*/  MUFU.TANH R175, R14 ;  /* 0x0000000e00af7308 */ /* 0x0004b40000002400 */
[----:B------:R3:W3:Y:S01]  /*e000*/  MUFU.TANH R169, R8 ;  /* 0x0000000800a97308 */ /* 0x0006e20000002400 */
[C---:B-1----:R-:W-:Y:S05]  /*e010*/  HMMA.16816.F32 R20, R232.reuse, R4, R20 ;  /* 0x00000004e814723c */ /* 0x042fea0000001814 */
[----:B------:R-:W-:Y:S04]  /*e020*/  FMUL.FTZ R13, R17, c[0x0][0x320] ;  /* 0x0000c800110d7a20 */ /* 0x000fe80000410000 */
[----:B------:R1:W1:Y:S01]  /*e030*/  MUFU.TANH R177, R10 ;  /* 0x0000000a00b17308 */ /* 0x0002620000002400 */
[----:B------:R-:W-:Y:S03]  /*e040*/  HMMA.16816.F32 R24, R232, R6, R24 ;  /* 0x00000006e818723c */ /* 0x000fe60000001818 */
[----:B--2---:R-:W-:Y:S06]  /*e050*/  FMUL.FTZ R14, R16, c[0x0][0x320] ;  /* 0x0000c800100e7a20 */ /* 0x004fec0000410000 */
[----:B------:R2:W1:Y:S05]  /*e060*/  MUFU.TANH R174, R15 ;  /* 0x0000000f00ae7308 */ /* 0x00046a0000002400 */
[----:B------:R-:W-:Y:S05]  /*e070*/  FMUL.FTZ R12, R20, c[0x0][0x320] ;  /* 0x0000c800140c7a20 */ /* 0x000fea0000410000 */
[----:B------:R-:W1:Y:S01]  /*e080*/  MUFU.TANH R14, R14 ;  /* 0x0000000e000e7308 */ /* 0x000e620000002400 */
[----:B------:R-:W-:Y:S02]  /*e090*/  FMUL.FTZ R11, R21, c[0x0][0x320] ;  /* 0x0000c800150b7a20 */ /* 0x000fe40000410000 */
[----:B------:R-:W-:Y:S02]  /*e0a0*/  FMUL.FTZ R22, R22, c[0x0][0x320] ;  /* 0x0000c80016167a20 */ /* 0x000fe40000410000 */
[----:B------:R-:W-:Y:S02]  /*e0b0*/  FMUL.FTZ R21, R23, c[0x0][0x320] ;  /* 0x0000c80017157a20 */ /* 0x000fe40000410000 */
[----:B------:R-:W-:Y:S02]  /*e0c0*/  FMUL.FTZ R9, R24, c[0x0][0x320] ;  /* 0x0000c80018097a20 */ /* 0x000fe40000410000 */
[----:B------:R-:W-:Y:S01]  /*e0d0*/  FMUL.FTZ R20, R25, c[0x0][0x320] ;  /* 0x0000c80019147a20 */ /* 0x000fe20000410000 */
[----:B------:R-:W1:Y:S01]  /*e0e0*/  MUFU.TANH R13, R13 ;  /* 0x0000000d000d7308 */ /* 0x000e620000002400 */
[----:B------:R-:W-:Y:S02]  /*e0f0*/  FMUL.FTZ R24, R26, c[0x0][0x320] ;  /* 0x0000c8001a187a20 */ /* 0x000fe40000410000 */
[----:B------:R-:W-:Y:S07]  /*e100*/  FMUL.FTZ R23, R27, c[0x0][0x320] ;  /* 0x0000c8001b177a20 */ /* 0x000fee0000410000 */
[----:B------:R2:W1:Y:S10]  /*e110*/  MUFU.TANH R173, R18 ;  /* 0x0000001200ad7308 */ /* 0x0004740000002400 */
        /* <DEDUP_REMOVED lines=10> */
[----:B--234-:R-:W2:Y:S01]  /*e1c0*/  LDL R25, [R1+0xc] ;  /* 0x00000c0001197983 */ /* 0x01cea20000100800 */
[----:B------:R-:W-:Y:S02]  /*e1d0*/  ULDC.64 UR4, c[0x0][0x1e0] ;  /* 0x0000780000047ab9 */ /* 0x000fe40000000a00 */
[----:B------:R-:W-:Y:S01]  /*e1e0*/  UIADD3 UR15, UR13, -0x1, URZ ;  /* 0xffffffff0d0f7890 */ /* 0x000fe2000fffe03f */
[----:B------:R-:W3:Y:S03]  /*e1f0*/  LDL.64 R26, [R1+0x38] ;  /* 0x00003800011a7983 */ /* 0x000ee60000100a00 */
[----:B------:R-:W-:Y:S01]  /*e200*/  USHF.R.S32.HI UR14, URZ, 0x1f, UR15 ;  /* 0x0000001f3f0e7899 */ /* 0x000fe2000801140f */
[----:B------:R-:W4:Y:S01]  /*e210*/  LDL.64 R6, [R1+0x30] ;  /* 0x0000300001067983 */ /* 0x000f220000100a00 */
[----:B------:R-:W-:Y:S02]  /*e220*/  UIMAD.WIDE.U32 UR20, UR15, UR4, URZ ;  /* 0x000000040f1472a5 */ /* 0x000fe4000f8e003f */
[----:B------:R-:W-:Y:S01]  /*e230*/  UIMAD UR14, UR14, UR4, URZ ;  /* 0x000000040e0e72a4 */ /* 0x000fe2000f8e023f */
[----:B------:R-:W3:Y:S03]  /*e240*/  LDL R8, [R1+0x4] ;  /* 0x0000040001087983 */ /* 0x000ee60000100800 */
[----:B------:R-:W-:Y:S01]  /*e250*/  UIMAD UR14, UR15, UR5, UR14 ;  /* 0x000000050f0e72a4 */ /* 0x000fe2000f8e020e */
[----:B------:R-:W4:Y:S03]  /*e260*/  LDL R19, [R1+0x54] ;  /* 0x0000540001137983 */ /* 0x000f260000100800 */
[----:B------:R-:W-:Y:S01]  /*e270*/  UIADD3 UR14, UR21, UR14, URZ ;  /* 0x0000000e150e7290 */ /* 0x000fe2000fffe03f */
[----:B------:R-:W4:Y:S01]  /*e280*/  LDL R18, [R1+0x50] ;  /* 0x0000500001127983 */ /* 0x000f220000100800 */
[----:B------:R-:W-:Y:S02]  /*e290*/  UIMAD.WIDE.U32 UR20, UR20, 0x30, URZ ;  /* 0x00000030141478a5 */ /* 0x000fe4000f8e003f */
[----:B------:R-:W-:Y:S01]  /*e2a0*/  UIMAD UR4, UR14, 0x30, URZ ;  /* 0x000000300e0478a4 */ /* 0x000fe2000f8e023f */
[----:B------:R-:W4:Y:S03]  /*e2b0*/  LDL R17, [R1+0x2c] ;  /* 0x00002c0001117983 */ /* 0x000f260000100800 */
[----:B------:R-:W-:Y:S01]  /*e2c0*/  UIADD3 UR4, UR21, UR4, URZ ;  /* 0x0000000415047290 */ /* 0x000fe2000fffe03f */
[----:B------:R-:W4:Y:S04]  /*e2d0*/  LDL R16, [R1+0x1c] ;  /* 0x00001c0001107983 */ /* 0x000f280000100800 */
[----:B------:R-:W4:Y:S04]  /*e2e0*/  LDL R15, [R1+0x18] ;  /* 0x00001800010f7983 */ /* 0x000f280000100800 */
[----:B-1----:R-:W4:Y:S01]  /*e2f0*/  LDL R10, [R1+0x14] ;  /* 0x00001400010a7983 */ /* 0x002f220000100800 */
[----:B--2---:R-:W-:Y:S11]  /*e300*/  ISETP.GE.AND P0, PT, R25, 0x1, PT ;  /* 0x000000011900780c */ /* 0x004ff60003f06270 */
[----:B------:R-:W-:Y:S02]  /*e310*/  @!UPT UIADD3 URZ, URZ, URZ, URZ ;  /* 0x0000003f3f3ff290 */ /* 0x000fe4000fffe03f */
[----:B---3--:R-:W-:Y:S04]  /*e320*/  @P0 IADD3 R0, P1, R26, UR20, RZ ;  /* 0x000000141a000c10 */ /* 0x008fe8000ff3e0ff */
[----:B----4-:R-:W-:Y:S02]  /*e330*/  @P0 IADD3.X R3, R7, UR4, RZ, P1, !PT ;  /* 0x0000000407030c10 */ /* 0x010fe40008ffe4ff */
[C---:B------:R-:W-:Y:S04]  /*e340*/  @P0 LEA R4, P1, R0.reuse, c[0x0][0x1c8], 0x1 ;  /* 0x0000720000040a11 */ /* 0x040fe800078208ff */
[----:B------:R-:W-:Y:S02]  /*e350*/  @P0 LEA.HI.X R5, R0, c[0x0][0x1cc], R3, 0x1, P1 ;  /* 0x0000730000050a11 */ /* 0x000fe400008f0c03 */
[----:B------:R-:W-:Y:S03]  /*e360*/  @P0 IADD3 R0, P1, R19, UR20, RZ ;  /* 0x0000001413000c10 */ /* 0x000fe6000ff3e0ff */
[----:B------:R-:W-:Y:S01]  /*e370*/  @!PT LDS RZ, [RZ] ;  /* 0x00000000fffff984 */ /* 0x000fe20000000800 */
[----:B------:R-:W-:Y:S01]  /*e380*/  @!PT LDS RZ, [RZ] ;  /* 0x00000000fffff984 */ /* 0x000fe20000000800 */
[----:B------:R-:W-:Y:S01]  /*e390*/  @!PT LDS RZ, [RZ] ;  /* 0x00000000fffff984 */ /* 0x000fe20000000800 */
        /* <DEDUP_REMOVED lines=14> */
[----:B------:R1:W-:Y:S01]  /*e480*/  @P0 LDGSTS.E.BYPASS.LTC128B.128 [R8+0x18880], [R4.64], !P4 ;  /* 0x1888000004080fae */ /* 0x0003e2000e101d58 */
[----:B------:R-:W-:Y:S11]  /*e490*/  ISETP.GE.AND P0, PT, R25, 0x21, PT ;  /* 0x000000211900780c */ /* 0x000ff60003f06270 */
[----:B------:R-:W-:Y:S02]  /*e4a0*/  @!UPT UIADD3 URZ, URZ, URZ, URZ ;  /* 0x0000003f3f3ff290 */ /* 0x000fe4000fffe03f */
[----:B------:R-:W-:Y:S05]  /*e4b0*/  VOTEU.ANY UP0, P0 ;  /* 0x00000000003f7886 */ /* 0x000fea0000000100 */
[----:B------:R-:W-:Y:S04]  /*e4c0*/  @UP0 UIADD3 UR20, UP1, UR8, UR20, URZ ;  /* 0x0000001408140290 */ /* 0x000fe8000ff3e03f */
[----:B------:R-:W-:Y:S02]  /*e4d0*/  @UP0 UIADD3.X UR4, UR6, UR4, URZ, UP1, !UPT ;  /* 0x0000000406040290 */ /* 0x000fe40008ffe43f */
        /* <DEDUP_REMOVED lines=20> */
.L_x_196:
[----:B-1234-:R-:W2:Y:S01]  /*e620*/  LDL R4, [R1+0x84] ;  /* 0x0000840001047983 */ /* 0x01eea20000100800 */
[----:B------:R-:W-:Y:S02]  /*e630*/  UISETP.NE.AND UP1, UPT, UR18, URZ, UPT ;  /* 0x0000003f1200728c */ /* 0x000fe4000bf25270 */
[----:B------:R-:W-:Y:S01]  /*e640*/  UIMAD UR4, UR13, -0x30, URZ ;  /* 0xffffffd00d0478a4 */ /* 0x000fe2000f8e023f */
[----:B------:R-:W3:Y:S01]  /*e650*/  LDL R3, [R1+0x7c] ;  /* 0x00007c0001037983 */ /* 0x000ee20000100800 */
[----:B------:R-:W-:Y:S02]  /*e660*/  UISETP.NE.AND UP0, UPT, UR17, URZ, UPT ;  /* 0x0000003f1100728c */ /* 0x000fe4000bf05270 */
[----:B------:R-:W-:Y:S01]  /*e670*/  PLOP3.LUT P1, PT, PT, PT, UP1, 0x80, 0x0 ;  /* 0x000000000000781c */ /* 0x000fe20003f2f018 */
[----:B------:R-:W0:Y:S01]  /*e680*/  LDGDEPBAR ;  /* 0x00000000000079af */ /* 0x000e220000000000 */
[----:B------:R-:W-:Y:S02]  /*e690*/  PLOP3.LUT P0, PT, PT, PT, UP1, 0x80, 0x0 ;  /* 0x000000000000781c */ /* 0x000fe40003f0f018 */
[C---:B---3--:R-:W-:Y:S09]  /*e6a0*/  IADD3 R10, -R3.reuse, UR4, RZ ;  /* 0x00000004030a7c10 */ /* 0x048ff2000fffe1ff */
[----:B--2---:R-:W-:Y:S04]  /*e6b0*/  @P1 IMAD.HI.U32 R0, R4, c[0x0][0x2c8], RZ ;  /* 0x0000b20004001a27 */ /* 0x004fe800078e00ff */
[----:B------:R-:W-:Y:S01]  /*e6c0*/  IMAD.MOV.U32 R5, RZ, RZ, R4 ;  /* 0x000000ffff057224 */ /* 0x000fe200078e0004 */
[----:B------:R-:W-:Y:S01]  /*e6d0*/  @P0 SHF.R.U32.HI R5, RZ, c[0x0][0x2cc], R0 ;  /* 0x0000b300ff050a19 */ /* 0x000fe20000011600 */
[----:B------:R-:W-:Y:S01]  /*e6e0*/  IMAD.U32 R0, RZ, RZ, UR4 ;  /* 0x00000004ff007e24 */ /* 0x000fe2000f8e00ff */
[----:B------:R-:W-:Y:S03]  /*e6f0*/  PLOP3.LUT P0, PT, PT, PT, UP0, 0x40, 0x0 ;  /* 0x000000000000781c */ /* 0x000fe60003f0e808 */
[----:B------:R-:W1:Y:S01]  /*e700*/  SHFL.IDX PT, R4, R5, RZ, 0x1c1f ;  /* 0x001c1fff05047589 */ /* 0x000e6200000e0000 */
[----:B------:R-:W-:Y:S04]  /*e710*/  IADD3 R0, -R3, 0x1, R0 ;  /* 0x0000000103007810 */ /* 0x000fe80007ffe100 */
[----:B------:R-:W-:Y:S04]  /*e720*/  IADD3 R0, R0, c[0x0][0x1d0], RZ ;  /* 0x0000740000007a10 */ /* 0x000fe80007ffe0ff */
[----:B------:R-:W-:Y:S04]  /*e730*/  IADD3 R0, R0, -c[0x0][0x168], RZ ;  /* 0x80005a0000007a10 */ /* 0x000fe80007ffe0ff */
[C---:B------:R-:W-:Y:S02]  /*e740*/  IADD3 R7, R0.reuse, c[0x0][0x328], RZ ;  /* 0x0000ca0000077a10 */ /* 0x040fe40007ffe0ff */
[----:B------:R-:W-:Y:S03]  /*e750*/  IADD3 R6, R0, UR7, RZ ;  /* 0x0000000700067c10 */ /* 0x000fe6000fffe0ff */
[--C-:B-1----:R-:W-:Y:S02]  /*e760*/  IMAD.IADD R3, R7, 0x1, R4.reuse ;  /* 0x0000000107037824 */ /* 0x102fe400078e0204 */
        /* <DEDUP_REMOVED lines=16> */
.L_x_199:
[----:B------:R-:W-:Y:S04]  /*e870*/  MOV R8, c[0x0][0x32c] ;  /* 0x0000cb0000087a02 */ /* 0x000fe80000000f00 */
[----:B------:R-:W-:Y:S11]  /*e880*/  ISETP.NE.AND P0, PT, R8, 0x1, PT ;  /* 0x000000010800780c */ /* 0x000ff60003f05270 */
[----:B------:R-:W-:Y:S02]  /*e890*/  @!UPT UIADD3 URZ, URZ, URZ, URZ ;  /* 0x0000003f3f3ff290 */ /* 0x000fe4000fffe03f */
[----:B------:R-:W-:Y:S05]  /*e8a0*/  @P0 IMAD.HI.U32 R8, R4, c[0x0][0x330], RZ ;  /* 0x0000cc0004080a27 */ /* 0x000fea00078e00ff */
[----:B------:R-:W-:Y:S02]  /*e8b0*/  @P0 SHF.R.U32.HI R4, RZ, c[0x0][0x334], R8 ;  /* 0x0000cd00ff040a19 */ /* 0x000fe40000011608 */
.L_x_200:
[----:B------:R-:W-:Y:S05]  /*e8c0*/  BSYNC B0 ;  /* 0x0000000000007941 */ /* 0x000fea0003800000 */
.L_x_198:
[----:B------:R-:W-:Y:S05]  /*e8d0*/  IMAD R4, R4, c[0x0][0x32c], R10 ;  /* 0x0000cb0004047a24 */ /* 0x000fea00078e020a */
[----:B------:R-:W-:Y:S02]  /*e8e0*/  IMNMX R0, R0, R4, !PT ;  /* 0x0000000400007217 */ /* 0x000fe40007800200 */
[----:B------:R-:W-:Y:S04]  /*e8f0*/  IADD3 R4, R4, c[0x0][0x32c], RZ ;  /* 0x0000cb0004047a10 */ /* 0x000fe80007ffe0ff */
[----:B------:R-:W-:Y:S02]  /*e900*/  IMNMX R3, R3, R4, PT ;  /* 0x0000000403037217 */ /* 0x000fe40003800200 */
.L_x_197:
        /* <DEDUP_REMOVED lines=87> */
.L_x_203:
[----:B------:R-:W-:Y:S04]  /*ee80*/  MOV R5, c[0x0][0x32c] ;  /* 0x0000cb0000057a02 */ /* 0x000fe80000000f00 */
[----:B------:R-:W-:Y:S11]  /*ee90*/  ISETP.NE.AND P0, PT, R5, 0x1, PT ;  /* 0x000000010500780c */ /* 0x000ff60003f05270 */
[----:B------:R-:W-:Y:S02]  /*eea0*/  @!UPT UIADD3 URZ, URZ, URZ, URZ ;  /* 0x0000003f3f3ff290 */ /* 0x000fe4000fffe03f */
[----:B------:R-:W-:Y:S05]  /*eeb0*/  @P0 IMAD.HI.U32 R5, R0, c[0x0][0x330], RZ ;  /* 0x0000cc0000050a27 */ /* 0x000fea00078e00ff */
[----:B------:R-:W-:Y:S02]  /*eec0*/  @P0 SHF.R.U32.HI R0, RZ, c[0x0][0x334], R5 ;  /* 0x0000cd00ff000a19 */ /* 0x000fe40000011605 */
.L_x_204:
[----:B------:R-:W-:Y:S05]  /*eed0*/  BSYNC B0 ;  /* 0x0000000000007941 */ /* 0x000fea0003800000 */
.L_x_202:
[----:B------:R-:W-:Y:S05]  /*eee0*/  IMAD R0, R0, c[0x0][0x32c], R10 ;  /* 0x0000cb0000007a24 */ /* 0x000fea00078e020a */
[----:B------:R-:W-:Y:S02]  /*eef0*/  IMNMX R3, R3, R0, !PT ;  /* 0x0000000003037217 */ /* 0x000fe40007800200 */
[----:B------:R-:W-:Y:S04]  /*ef00*/  IADD3 R0, R0, c[0x0][0x32c], RZ ;  /* 0x0000cb0000007a10 */ /* 0x000fe80007ffe0ff */
[----:B------:R-:W-:Y:S02]  /*ef10*/  IMNMX R4, R4, R0, PT ;  /* 0x0000000004047217 */ /* 0x000fe40003800200 */
.L_x_201:
[----:B------:R-:W-:Y:S01]  /*ef20*/  FMNMX.FTZ R133, R8, R2, !PT ;  /* 0x0000000208857209 */ /* 0x000fe20007810000 */
[----:B------:R-:W2:Y:S01]  /*ef30*/  LDL.LU R132, [R1+0x20] ;  /* 0x0000200001847983 */ /* 0x000ea20000300800 */
[----:B------:R-:W-:Y:S02]  /*ef40*/  UP2UR UR4, UPR, URZ, 0x10 ;  /* 0x000000103f047883 */ /* 0x000fe40008000000 */
[----:B------:R-:W-:Y:S01]  /*ef50*/  FMNMX.FTZ R133, R19, R133, !PT ;  /* 0x0000008513857209 */ /* 0x000fe20007810000 */
[----:B------:R-:W-:Y:S02]  /*ef60*/  UISETP.NE.AND UP4, UPT, UR19, URZ, UPT ;  /* 0x0000003f1300728c */ /* 0x000fe4000bf85270 */
[----:B------:R-:W-:Y:S01]  /*ef70*/  UP2UR UR19, UPR, URZ, 0x8 ;  /* 0x000000083f137883 */ /* 0x000fe20008000000 */
[----:B------:R-:W-:Y:S01]  /*ef80*/  FMNMX.FTZ R133, R18, R133, !PT ;  /* 0x0000008512857209 */ /* 0x000fe20007810000 */
[----:B------:R-:W-:Y:S02]  /*ef90*/  UISETP.NE.AND UP3, UPT, UR16, URZ, UPT ;  /* 0x0000003f1000728c */ /* 0x000fe4000bf65270 */
[----:B------:R-:W-:Y:S01]  /*efa0*/  UP2UR UR16, UPR, URZ, 0x4 ;  /* 0x000000043f107883 */ /* 0x000fe20008000000 */
[----:B------:R-:W-:Y:S01]  /*efb0*/  FMNMX.FTZ R133, R17, R133, !PT ;  /* 0x0000008511857209 */ /* 0x000fe20007810000 */
[----:B------:R-:W-:Y:S02]  /*efc0*/  UISETP.NE.AND UP2, UPT, UR15, URZ, UPT ;  /* 0x0000003f0f00728c */ /* 0x000fe4000bf45270 */
[----:B------:R-:W-:Y:S01]  /*efd0*/  PLOP3.LUT P2, PT, PT, PT, UP3, 0x40, 0x0 ;  /* 0x000000000000781c */ /* 0x000fe20003f4e838 */
[----:B------:R-:W-:Y:S01]  /*efe0*/  UP2UR UR15, UPR, URZ, 0x2 ;  /* 0x000000023f0f7883 */ /* 0x000fe20008000000 */
[----:B------:R-:W-:Y:S01]  /*eff0*/  FMNMX.FTZ R133, R16, R133, !PT ;  /* 0x0000008510857209 */ /* 0x000fe20007810000 */
[----:B------:R-:W-:Y:S01]  /*f000*/  UISETP.NE.AND UP1, UPT, UR14, URZ, UPT ;  /* 0x0000003f0e00728c */ /* 0x000fe2000bf25270 */
[----:B------:R-:W-:Y:S01]  /*f010*/  PLOP3.LUT P1, PT, PT, PT, UP2, 0x40, 0x0 ;  /* 0x000000000000781c */ /* 0x000fe20003f2e828 */
[----:B------:R-:W-:Y:S01]  /*f020*/  UP2UR UR14, UPR, URZ, 0x1 ;  /* 0x000000013f0e7883 */ /* 0x000fe20008000000 */
[----:B------:R-:W-:Y:S01]  /*f030*/  FMNMX.FTZ R133, R15, R133, !PT ;  /* 0x000000850f857209 */ /* 0x000fe20007810000 */
[----:B------:R-:W-:Y:S02]  /*f040*/  UISETP.NE.AND UP0, UPT, UR5, URZ, UPT ;  /* 0x0000003f0500728c */ /* 0x000fe4000bf05270 */
[----:B------:R-:W-:Y:S01]  /*f050*/  UISETP.NE.AND UP2, UPT, UR16, URZ, UPT ;  /* 0x0000003f1000728c */ /* 0x000fe2000bf45270 */
[----:B------:R-:W-:Y:S01]  /*f060*/  FMNMX.FTZ R133, R14, R133, !PT ;  /* 0x000000850e857209 */ /* 0x000fe20007810000 */
[----:B------:R-:W-:Y:S03]  /*f070*/  UISETP.NE.AND UP3, UPT, UR19, URZ, UPT ;  /* 0x0000003f1300728c */ /* 0x000fe6000bf65270 */
        /* <DEDUP_REMOVED lines=23> */
[--C-:B------:R-:W-:Y:S01]  /*f1f0*/  FFMA.FTZ R8, R8, c[0x0][0x2d0], -R2.reuse ;  /* 0x0000b40008087a23 */ /* 0x100fe20000010802 */
[----:B------:R-:W-:Y:S01]  /*f200*/  FSEL R6, R179, -INF , !P0 ;  /* 0xff800000b3067808 */ /* 0x000fe20004000000 */
[--C-:B------:R-:W-:Y:S01]  /*f210*/  FFMA.FTZ R19, R19, c[0x0][0x2d0], -R2.reuse ;  /* 0x0000b40013137a23 */ /* 0x100fe20000010802 */
[----:B------:R-:W-:Y:S01]  /*f220*/  ISETP.GT.AND P0, PT, R3, 0x1, P2 ;  /* 0x000000010300780c */ /* 0x000fe20001704270 */
[--C-:B------:R-:W-:Y:S01]  /*f230*/  FFMA.FTZ R18, R18, c[0x0][0x2d0], -R2.reuse ;  /* 0x0000b40012127a23 */ /* 0x100fe20000010802 */
[----:B------:R-:W-:Y:S01]  /*f240*/  PLOP3.LUT P2, PT, PT, PT, UP1, 0x40, 0x0 ;  /* 0x000000000000781c */ /* 0x000fe20003f4e818 */
[--C-:B------:R-:W-:Y:S01]  /*f250*/  FFMA.FTZ R17, R17, c[0x0][0x2d0], -R2.reuse ;  /* 0x0000b40011117a23 */ /* 0x100fe20000010802 */
[----:B------:R-:W-:Y:S01]  /*f260*/  ISETP.LT.OR P0, PT, R4, 0x2, P0 ;  /* 0x000000020400780c */ /* 0x000fe20000701670 */
[--C-:B------:R-:W-:Y:S01]  /*f270*/  FFMA.FTZ R5, R16, c[0x0][0x2d0], -R2.reuse ;  /* 0x0000b40010057a23 */ /* 0x100fe20000010802 */
[----:B------:R-:W-:Y:S01]  /*f280*/  MUFU.EX2 R8, R8 ;  /* 0x0000000800087308 */ /* 0x000fe20000000800 */
[--C-:B------:R-:W-:Y:S01]  /*f290*/  FFMA.FTZ R20, R15, c[0x0][0x2d0], -R2.reuse ;  /* 0x0000b4000f147a23 */ /* 0x100fe20000010802 */
[----:B------:R-:W-:Y:S01]  /*f2a0*/  FSEL R7, R178, -INF , !P0 ;  /* 0xff800000b2077808 */ /* 0x000fe20004000000 */
[--C-:B------:R-:W-:Y:S01]  /*f2b0*/  FFMA.FTZ R14, R14, c[0x0][0x2d0], -R2.reuse ;  /* 0x0000b4000e0e7a23 */ /* 0x100fe20000010802 */
[----:B------:R-:W-:Y:S01]  /*f2c0*/  ISETP.GT.AND P0, PT, R3, 0x8, P1 ;  /* 0x000000080300780c */ /* 0x000fe20000f04270 */
[----:B------:R-:W-:Y:S01]  /*f2d0*/  FFMA.FTZ R15, R13, c[0x0][0x2d0], -R2 ;  /* 0x0000b4000d0f7a23 */ /* 0x000fe20000010802 */
[----:B------:R-:W-:Y:S01]  /*f2e0*/  PLOP3.LUT P1, PT, PT, PT, UP0, 0x40, 0x0 ;  /* 0x000000000000781c */ /* 0x000fe20003f2e808 */
[----:B------:R-:W-:Y:S01]  /*f2f0*/  UISETP.NE.AND UP1, UPT, UR15, URZ, UPT ;  /* 0x0000003f0f00728c */ /* 0x000fe2000bf25270 */
[C---:B------:R-:W-:Y:S01]  /*f300*/  ISETP.LT.OR P0, PT, R4.reuse, 0x9, P0 ;  /* 0x000000090400780c */ /* 0x040fe20000701670 */
[----:B------:R-:W-:Y:S01]  /*f310*/  UISETP.NE.AND UP0, UPT, UR14, URZ, UPT ;  /* 0x0000003f0e00728c */ /* 0x000fe2000bf05270 */
[----:B------:R-:W1:Y:S01]  /*f320*/  MUFU.EX2 R2, R0 ;  /* 0x0000000000027308 */ /* 0x000e620000000800 */
[----:B------:R-:W-:Y:S02]  /*f330*/  MOV R11, R20 ;  /* 0x00000014000b7202 */ /* 0x000fe40000000f00 */
[----:B------:R-:W-:Y:S02]  /*f340*/  FSEL R10, R177, -INF , !P0 ;  /* 0xff800000b10a7808 */ /* 0x000fe40004000000 */
[C---:B------:R-:W-:Y:S02]  /*f350*/  ISETP.GT.AND P0, PT, R3.reuse, 0x9, P2 ;  /* 0x000000090300780c */ /* 0x040fe40001704270 */
[----:B------:R-:W-:Y:S02]  /*f360*/  PLOP3.LUT P2, PT, PT, PT, UP6, 0x40, 0x0 ;  /* 0x000000000000781c */ /* 0x000fe40003f4e868 */
[----:B------:R-:W-:Y:S01]  /*f370*/  ISETP.LT.OR P0, PT, R4, 0xa, P0 ;  /* 0x0000000a0400780c */ /* 0x000fe20000701670 */
[----:B------:R-:W3:Y:S03]  /*f380*/  MUFU.EX2 R19, R19 ;  /* 0x0000001300137308 */ /* 0x000ee60000000800 */
[----:B------:R-:W-:Y:S02]  /*f390*/  FSEL R171, R176, -INF , !P0 ;  /* 0xff800000b0ab7808 */ /* 0x000fe40004000000 */
[C---:B------:R-:W-:Y:S02]  /*f3a0*/  ISETP.GT.AND P0, PT, R3.reuse, 0x10, P1 ;  /* 0x000000100300780c */ /* 0x040fe40000f04270 */
[----:B------:R-:W-:Y:S02]  /*f3b0*/  PLOP3.LUT P1, PT, PT, PT, UP5, 0x40, 0x0 ;  /* 0x000000000000781c */ /* 0x000fe40003f2e858 */
[----:B------:R-:W-:Y:S01]  /*f3c0*/  ISETP.LT.OR P0, PT, R4, 0x11, P0 ;  /* 0x000000110400780c */ /* 0x000fe20000701670 */
[----:B------:R-:W-:Y:S01]  /*f3d0*/  MUFU.EX2 R18, R18 ;  /* 0x0000001200127308 */ /* 0x000fe20000000800 */
[----:B------:R-:W-:Y:S02]  /*f3e0*/  ISETP.GT.AND P1, PT, R3, 0x18, P1 ;  /* 0x000000180300780c */ /* 0x000fe40000f24270 */
[----:B------:R-:W-:Y:S01]  /*f3f0*/  FSEL R175, R175, -INF , !P0 ;  /* 0xff800000afaf7808 */ /* 0x000fe20004000000 */
[C---:B-1----:R-:W-:Y:S01]  /*f400*/  FMUL.FTZ R13, R2.reuse, R149 ;  /* 0x00000095020d7220 */ /* 0x042fe20000410000 */
[----:B------:R-:W-:Y:S01]  /*f410*/  ISETP.GT.AND P0, PT, R3, 0x11, P2 ;  /* 0x000000110300780c */ /* 0x000fe20001704270 */
[----:B------:R-:W-:Y:S01]  /*f420*/  FMUL.FTZ R16, R2, R144 ;  /* 0x0000009002107220 */ /* 0x000fe20000410000 */
[----:B------:R-:W-:Y:S01]  /*f430*/  ISETP.LT.OR P1, PT, R4, 0x19, P1 ;  /* 0x000000190400780c */ /* 0x000fe20000f21670 */
[----:B------:R-:W-:Y:S01]  /*f440*/  FMUL.FTZ R9, R2, R153 ;  /* 0x0000009902097220 */ /* 0x000fe20000410000 */
[----:B------:R-:W-:Y:S01]  /*f450*/  ISETP.LT.OR P0, PT, R4, 0x12, P0 ;  /* 0x000000120400780c */ /* 0x000fe20000701670 */
[----:B------:R-:W1:Y:S01]  /*f460*/  MUFU.EX2 R17, R17 ;  /* 0x0000001100117308 */ /* 0x000e620000000800 */
[----:B------:R-:W-:Y:S01]  /*f470*/  FSEL R173, R173, -INF , !P1 ;  /* 0xff800000adad7808 */ /* 0x000fe20004800000 */
[----:B------:R-:W-:Y:S01]  /*f480*/  FMUL.FTZ R12, R2, R148 ;  /* 0x00000094020c7220 */ /* 0x000fe20000410000 */
[----:B------:R-:W-:Y:S01]  /*f490*/  FSEL R174, R174, -INF , !P0 ;  /* 0xff800000aeae7808 */ /* 0x000fe20004000000 */
[C---:B------:R-:W-:Y:S01]  /*f4a0*/  FMUL.FTZ R20, R2.reuse, R140 ;  /* 0x0000008c02147220 */ /* 0x040fe20000410000 */
[----:B------:R-:W-:Y:S01]  /*f4b0*/  PLOP3.LUT P0, PT, PT, PT, UP4, 0x40, 0x0 ;  /* 0x000000000000781c */ /* 0x000fe20003f0e848 */
[C---:B-----5:R-:W-:Y:S01]  /*f4c0*/  FMUL.FTZ R28, R2.reuse, R28 ;  /* 0x0000001c021c7220 */ /* 0x060fe20000410000 */
[----:B------:R-:W-:Y:S01]  /*f4d0*/  PLOP3.LUT P1, PT, PT, PT, UP3, 0x40, 0x0 ;  /* 0x000000000000781c */ /* 0x000fe20003f2e838 */
[C---:B------:R-:W-:Y:S01]  /*f4e0*/  FMUL.FTZ R29, R2.reuse, R29 ;  /* 0x0000001d021d7220 */ /* 0x040fe20000410000 */
[C---:B------:R-:W-:Y:S01]  /*f4f0*/  ISETP.GT.AND P0, PT, R3.reuse, 0x19, P0 ;  /* 0x000000190300780c */ /* 0x040fe20000704270 */
[C---:B------:R-:W-:Y:S01]  /*f500*/  FMUL.FTZ R32, R2.reuse, R32 ;  /* 0x0000002002207220 */ /* 0x040fe20000410000 */
[C---:B------:R-:W-:Y:S01]  /*f510*/  ISETP.GT.AND P1, PT, R3.reuse, 0x20, P1 ;  /* 0x000000200300780c */ /* 0x040fe20000f24270 */
[----:B------:R-:W-:Y:S01]  /*f520*/  FMUL.FTZ R33, R2, R33 ;  /* 0x0000002102217220 */ /* 0x000fe20000410000 */
[----:B------:R-:W-:Y:S01]  /*f530*/  ISETP.LT.OR P0, PT, R4, 0x1a, P0 ;  /* 0x0000001a0400780c */ /* 0x000fe20000701670 */
[----:B------:R-:W-:Y:S01]  /*f540*/  FMUL.FTZ R36, R2, R36 ;  /* 0x0000002402247220 */ /* 0x000fe20000410000 */
[----:B------:R-:W-:Y:S01]  /*f550*/  ISETP.LT.OR P1, PT, R4, 0x21, P1 ;  /* 0x000000210400780c */ /* 0x000fe20000f21670 */
[----:B------:R-:W-:Y:S01]  /*f560*/  FMUL.FTZ R37, R2, R37 ;  /* 0x0000002502257220 */ /* 0x000fe20000410000 */
[----:B------:R-:W-:Y:S01]  /*f570*/  FSEL R172, R172, -INF , !P0 ;  /* 0xff800000acac7808 */ /* 0x000fe20004000000 */
[C---:B------:R-:W-:Y:S01]  /*f580*/  FMUL.FTZ R40, R2.reuse, R40 ;  /* 0x0000002802287220 */ /* 0x040fe20000410000 */
[----:B------:R-:W-:Y:S01]  /*f590*/  PLOP3.LUT P0, PT, PT, PT, UP2, 0x40, 0x0 ;  /* 0x000000000000781c */ /* 0x000fe20003f0e828 */
[----:B------:R-:W-:Y:S01]  /*f5a0*/  FMUL.FTZ R41, R2, R41 ;  /* 0x0000002902297220 */ /* 0x000fe20000410000 */
[----:B------:R-:W-:Y:S01]  /*f5b0*/  FSEL R177, R22, -INF , !P1 ;  /* 0xff80000016b17808 */ /* 0x000fe20004800000 */
[C---:B------:R-:W-:Y:S01]  /*f5c0*/  FMUL.FTZ R44, R2.reuse, R44 ;  /* 0x0000002c022c7220 */ /* 0x040fe20000410000 */
[C---:B------:R-:W-:Y:S01]  /*f5d0*/  ISETP.GT.AND P0, PT, R3.reuse, 0x21, P0 ;  /* 0x000000210300780c */ /* 0x040fe20000704270 */
[C---:B------:R-:W-:Y:S01]  /*f5e0*/  FMUL.FTZ R45, R2.reuse, R45 ;  /* 0x0000002d022d7220 */ /* 0x040fe20000410000 */
[----:B------:R-:W-:Y:S01]  /*f5f0*/  PLOP3.LUT P1, PT, PT, PT, UP1, 0x40, 0x0 ;  /* 0x000000000000781c */ /* 0x000fe20003f2e818 */
[----:B------:R-:W-:Y:S01]  /*f600*/  FMUL.FTZ R48, R2, R48 ;  /* 0x0000003002307220 */ /* 0x000fe20000410000 */
[----:B------:R-:W-:Y:S01]  /*f610*/  ISETP.LT.OR P0, PT, R4, 0x22, P0 ;  /* 0x000000220400780c */ /* 0x000fe20000701670 */
[C---:B------:R-:W-:Y:S01]  /*f620*/  FMUL.FTZ R49, R2.reuse, R49 ;  /* 0x0000003102317220 */ /* 0x040fe20000410000 */
[----:B------:R-:W-:Y:S01]  /*f630*/  ISETP.GT.AND P1, PT, R3, 0x28, P1 ;  /* 0x000000280300780c */ /* 0x000fe20000f24270 */
[C---:B------:R-:W-:Y:S01]  /*f640*/  FMUL.FTZ R52, R2.reuse, R52 ;  /* 0x0000003402347220 */ /* 0x040fe20000410000 */
[----:B------:R-:W-:Y:S01]  /*f650*/  FSEL R178, R21, -INF , !P0 ;  /* 0xff80000015b27808 */ /* 0x000fe20004000000 */
[----:B------:R-:W-:Y:S01]  /*f660*/  FMUL.FTZ R21, R2, R141 ;  /* 0x0000008d02157220 */ /* 0x000fe20000410000 */
[----:B------:R-:W-:Y:S01]  /*f670*/  PLOP3.LUT P0, PT, PT, PT, UP0, 0x40, 0x0 ;  /* 0x000000000000781c */ /* 0x000fe20003f0e808 */
[----:B------:R-:W4:Y:S01]  /*f680*/  LDL.LU R141, [R1+0x24] ;  /* 0x00002400018d7983 */ /* 0x000f220000300800 */
[----:B------:R-:W-:Y:S01]  /*f690*/  ISETP.LT.OR P1, PT, R4, 0x29, P1 ;  /* 0x000000290400780c */ /* 0x000fe20000f21670 */
[C---:B------:R-:W-:Y:S01]  /*f6a0*/  FMUL.FTZ R53, R2.reuse, R53 ;  /* 0x0000003502357220 */ /* 0x040fe20000410000 */
[----:B------:R-:W-:Y:S01]  /*f6b0*/  ISETP.GT.AND P0, PT, R3, 0x29, P0 ;  /* 0x000000290300780c */ /* 0x000fe20000704270 */
[----:B------:R-:W-:Y:S01]  /*f6c0*/  FMUL.FTZ R56, R2, R56 ;  /* 0x0000003802387220 */ /* 0x000fe20000410000 */
[----:B------:R-:W-:Y:S01]  /*f6d0*/  FSEL R176, R24, -INF , !P1 ;  /* 0xff80000018b07808 */ /* 0x000fe20004800000 */
[----:B------:R-:W-:Y:S01]  /*f6e0*/  FMUL.FTZ R24, R2, R136 ;  /* 0x0000008802187220 */ /* 0x000fe20000410000 */
[----:B------:R-:W-:Y:S01]  /*f6f0*/  ISETP.LT.OR P0, PT, R4, 0x2a, P0 ;  /* 0x0000002a0400780c */ /* 0x000fe20000701670 */
[C---:B------:R-:W-:Y:S01]  /*f700*/  FMUL.FTZ R57, R2.reuse, R57 ;  /* 0x0000003902397220 */ /* 0x040fe20000410000 */
[----:B------:R-:W-:Y:S01]  /*f710*/  MOV R149, R169 ;  /* 0x000000a900957202 */ /* 0x000fe20000000f00 */
[C---:B------:R-:W-:Y:S01]  /*f720*/  FMUL.FTZ R60, R2.reuse, R60 ;  /* 0x0000003c023c7220 */ /* 0x040fe20000410000 */
[----:B---3--:R-:W-:Y:S01]  /*f730*/  F2FP.PACK_AB R168, R19, R8 ;  /* 0x0000000813a8723e */ /* 0x008fe200000000ff */
[C---:B------:R-:W-:Y:S01]  /*f740*/  FMUL.FTZ R61, R2.reuse, R61 ;  /* 0x0000003d023d7220 */ /* 0x040fe20000410000 */
[----:B------:R-:W-:Y:S01]  /*f750*/  MOV R153, R27 ;  /* 0x0000001b00997202 */ /* 0x000fe20000000f00 */
[C---:B------:R-:W-:Y:S01]  /*f760*/  FMUL.FTZ R64, R2.reuse, R64 ;  /* 0x0000004002407220 */ /* 0x040fe20000410000 */
[----:B------:R-:W-:Y:S01]  /*f770*/  MOV R148, R25 ;  /* 0x0000001900947202 */ /* 0x000fe20000000f00 */
[C---:B------:R-:W-:Y:S01]  /*f780*/  FMUL.FTZ R25, R2.reuse, R137 ;  /* 0x0000008902197220 */ /* 0x040fe20000410000 */
[----:B------:R-:W-:Y:S01]  /*f790*/  MOV R22, R5 ;  /* 0x0000000500167202 */ /* 0x000fe20000000f00 */
[C---:B------:R-:W-:Y:S01]  /*f7a0*/  FMUL.FTZ R5, R2.reuse, R157 ;  /* 0x0000009d02057220 */ /* 0x040fe20000410000 */
[----:B-1----:R-:W-:Y:S01]  /*f7b0*/  F2FP.PACK_AB R170, R17, R18 ;  /* 0x0000001211aa723e */ /* 0x002fe200000000ff */
[C---:B------:R-:W-:Y:S01]  /*f7c0*/  FMUL.FTZ R65, R2.reuse, R65 ;  /* 0x0000004102417220 */ /* 0x040fe20000410000 */
[----:B------:R-:W-:Y:S01]  /*f7d0*/  MOV R140, R22 ;  /* 0x00000016008c7202 */ /* 0x000fe20000000f00 */
[C---:B------:R-:W-:Y:S01]  /*f7e0*/  FMUL.FTZ R68, R2.reuse, R68 ;  /* 0x0000004402447220 */ /* 0x040fe20000410000 */
[----:B------:R-:W-:Y:S01]  /*f7f0*/  MOV R157, R15 ;  /* 0x0000000f009d7202 */ /* 0x000fe20000000f00 */
[C---:B------:R-:W-:Y:S01]  /*f800*/  FMUL.FTZ R69, R2.reuse, R69 ;  /* 0x0000004502457220 */ /* 0x040fe20000410000 */
[----:B------:R-:W-:Y:S01]  /*f810*/  MUFU.EX2 R153, R153 ;  /* 0x0000009900997308 */ /* 0x000fe20000000800 */
[C---:B------:R-:W-:Y:S01]  /*f820*/  FMUL.FTZ R72, R2.reuse, R72 ;  /* 0x0000004802487220 */ /* 0x040fe20000410000 */
[----:B------:R-:W-:Y:S01]  /*f830*/  UISETP.GT.AND UP0, UPT, UR13, UR12, UPT ;  /* 0x0000000c0d00728c */ /* 0x000fe2000bf04270 */
[C---:B------:R-:W-:Y:S01]  /*f840*/  FMUL.FTZ R73, R2.reuse, R73 ;  /* 0x0000004902497220 */ /* 0x040fe20000410000 */
[----:B------:R-:W-:Y:S01]  /*f850*/  UIADD3 UR13, UR13, -0x1, URZ ;  /* 0xffffffff0d0d7890 */ /* 0x000fe2000fffe03f */
        /* <DEDUP_REMOVED lines=27> */
[C---:B--2---:R-:W-:Y:S01]  /*fa10*/  FFMA.FTZ R0, R2.reuse, R132, R8 ;  /* 0x0000008402007223 */ /* 0x044fe20000010008 */
[----:B------:R-:W-:Y:S01]  /*fa20*/  FSEL R132, R23, -INF , !P0 ;  /* 0xff80000017847808 */ /* 0x000fe20004000000 */
[----:B------:R-:W-:Y:S01]  /*fa30*/  FMUL.FTZ R8, R2, R152 ;  /* 0x0000009802087220 */ /* 0x000fe20000410000 */
[----:B------:R-:W-:Y:S01]  /*fa40*/  MOV R152, R26 ;  /* 0x0000001a00987202 */ /* 0x000fe20000000f00 */
[----:B------:R-:W-:Y:S01]  /*fa50*/  FADD.FTZ R4, R19, R0 ;  /* 0x0000000013047221 */ /* 0x000fe20000010000 */
[----:B------:R-:W-:Y:S01]  /*fa60*/  FMNMX.FTZ R0, R6, R134, !PT ;  /* 0x0000008606007209 */ /* 0x000fe20007810000 */
[C---:B------:R-:W-:Y:S02]  /*fa70*/  FMUL.FTZ R128, R2.reuse, R128 ;  /* 0x0000008002807220 */ /* 0x040fe40000410000 */
[----:B------:R-:W-:Y:S01]  /*fa80*/  FMUL.FTZ R129, R2, R129 ;  /* 0x0000008102817220 */ /* 0x000fe20000410000 */
[----:B------:R-:W-:Y:S01]  /*fa90*/  FMNMX.FTZ R0, R7, R0, !PT ;  /* 0x0000000007007209 */ /* 0x000fe20007810000 */
[----:B------:R-:W-:Y:S03]  /*faa0*/  MUFU.EX2 R152, R152 ;  /* 0x0000009800987308 */ /* 0x000fe60000000800 */
        /* <DEDUP_REMOVED lines=15> */
[C---:B------:R-:W-:Y:S01]  /*fba0*/  FMUL.FTZ R4, R2.reuse, R156 ;  /* 0x0000009c02047220 */ /* 0x040fe20000410000 */
[----:B------:R-:W-:Y:S01]  /*fbb0*/  FSETP.NEU.FTZ.AND P0, PT, R3, -INF , PT ;  /* 0xff8000000300780b */ /* 0x000fe20003f1d000 */
[----:B------:R-:W-:Y:S01]  /*fbc0*/  FADD.FTZ R179, R17, R0 ;  /* 0x0000000011b37221 */ /* 0x000fe20000010000 */
[----:B------:R-:W-:Y:S01]  /*fbd0*/  MOV R156, R14 ;  /* 0x0000000e009c7202 */ /* 0x000fe20000000f00 */
[----:B------:R-:W-:Y:S01]  /*fbe0*/  FMUL.FTZ R17, R2, R145 ;  /* 0x0000009102117220 */ /* 0x000fe20000410000 */
[C---:B------:R-:W-:Y:S02]  /*fbf0*/  FSEL R0, R3.reuse, RZ, P0 ;  /* 0x000000ff03007208 */ /* 0x040fe40000000000 */
[----:B------:R-:W-:Y:S02]  /*fc00*/  MOV R145, R11 ;  /* 0x0000000b00917202 */ /* 0x000fe40000000f00 */
[----:B------:R-:W-:Y:S01]  /*fc10*/  MUFU.EX2 R156, R156 ;  /* 0x0000009c009c7308 */ /* 0x000fe20000000800 */
[----:B------:R-:W-:Y:S02]  /*fc20*/  FADD.FTZ R0, -R0, R134 ;  /* 0x0000008600007221 */ /* 0x000fe40000010100 */
[----:B------:R-:W-:Y:S02]  /*fc30*/  FMUL.FTZ R134, R3, c[0x0][0x2d0] ;  /* 0x0000b40003867a20 */ /* 0x000fe40000410000 */
[----:B------:R-:W-:Y:S03]  /*fc40*/  FMUL.FTZ R0, R0, c[0x0][0x2d0] ;  /* 0x0000b40000007a20 */ /* 0x000fe60000410000 */
[----:B------:R-:W-:Y:S02]  /*fc50*/  FSEL R134, R134, RZ, P0 ;  /* 0x000000ff86867208 */ /* 0x000fe40000000000 */
[----:B------:R-:W-:Y:S01]  /*fc60*/  MUFU.EX2 R145, R145 ;  /* 0x0000009100917308 */ /* 0x000fe20000000800 */
[----:B------:R-:W-:Y:S02]  /*fc70*/  PLOP3.LUT P0, PT, PT, PT, UP0, 0x80, 0x0 ;  /* 0x000000000000781c */ /* 0x000fe40003f0f008 */
[--C-:B------:R-:W-:Y:S02]  /*fc80*/  FFMA.FTZ R169, R6, c[0x0][0x2d0], -R134.reuse ;  /* 0x0000b40006a97a23 */ /* 0x100fe40000010886 */
[--C-:B------:R-:W-:Y:S02]  /*fc90*/  FFMA.FTZ R7, R7, c[0x0][0x2d0], -R134.reuse ;  /* 0x0000b40007077a23 */ /* 0x100fe40000010886 */
[--C-:B------:R-:W-:Y:S03]  /*fca0*/  FFMA.FTZ R2, R10, c[0x0][0x2d0], -R134.reuse ;  /* 0x0000b4000a027a23 */ /* 0x100fe60000010886 */
[----:B------:R-:W1:Y:S10]  /*fcb0*/  MUFU.EX2 R0, R0 ;  /* 0x0000000000007308 */ /* 0x000e740000000800 */
[----:B------:R-:W4:Y:S10]  /*fcc0*/  MUFU.EX2 R169, R169 ;  /* 0x000000a900a97308 */ /* 0x000f340000000800 */
[----:B------:R2:W3:Y:S01]  /*fcd0*/  MUFU.EX2 R144, R7 ;  /* 0x0000000700907308 */ /* 0x0004e20000000800 */
        /* <DEDUP_REMOVED lines=8> */
[C---:B------:R-:W-:Y:S02]  /*fd60*/  FMUL.FTZ R10, R0.reuse, R154 ;  /* 0x0000009a000a7220 */ /* 0x040fe40000410000 */
[C---:B------:R-:W-:Y:S01]  /*fd70*/  FMUL.FTZ R14, R0.reuse, R150 ;  /* 0x00000096000e7220 */ /* 0x040fe20000410000 */
[----:B------:R-:W-:Y:S01]  /*fd80*/  MUFU.EX2 R154, R158 ;  /* 0x0000009e009a7308 */ /* 0x000fe20000000800 */
[C---:B------:R-:W-:Y:S02]  /*fd90*/  FMUL.FTZ R15, R0.reuse, R151 ;  /* 0x00000097000f7220 */ /* 0x040fe40000410000 */
[C---:B------:R-:W-:Y:S02]  /*fda0*/  FMUL.FTZ R18, R0.reuse, R146 ;  /* 0x0000009200127220 */ /* 0x040fe40000410000 */
[C---:B--2---:R-:W-:Y:S01]  /*fdb0*/  FMUL.FTZ R7, R0.reuse, R159 ;  /* 0x0000009f00077220 */ /* 0x044fe20000410000 */
[----:B------:R-:W-:Y:S01]  /*fdc0*/  MOV R159, R148 ;  /* 0x00000094009f7202 */ /* 0x000fe20000000f00 */
        /* <DEDUP_REMOVED lines=8> */
[----:B------:R2:W-:Y:S01]  /*fe50*/  MUFU.EX2 R2, R140 ;  /* 0x0000008c00027308 */ /* 0x0005e20000000800 */
        /* <DEDUP_REMOVED lines=9> */
[----:B----4-:R-:W-:Y:S01]  /*fef0*/  FFMA.FTZ R151, R0, R141, R169 ;  /* 0x0000008d00977223 */ /* 0x010fe200000100a9 */
[----:B---3--:R-:W-:Y:S01]  /*ff00*/  F2FP.PACK_AB R169, R144, R169 ;  /* 0x000000a990a9723e */ /* 0x008fe200000000ff */
[C---:B------:R-:W-:Y:S02]  /*ff10*/  FMUL.FTZ R59, R0.reuse, R59 ;  /* 0x0000003b003b7220 */ /* 0x040fe40000410000 */
[C---:B------:R-:W-:Y:S01]  /*ff20*/  FMUL.FTZ R62, R0.reuse, R62 ;  /* 0x0000003e003e7220 */ /* 0x040fe20000410000 */
[----:B--2---:R-:W-:Y:S01]  /*ff30*/  LDSM.16.MT88.4 R140, [R236+0x4880] ;  /* 0x00488000ec8c783b */ /* 0x004fe20000004200 */
        /* <DEDUP_REMOVED lines=40> */
[----:B------:R2:W-:Y:S01]  /*101c0*/  MUFU.EX2 R149, R0 ;  /* 0x0000000000957308 */ /* 0x0005e20000000800 */
[C---:B-1----:R-:W-:Y:S08]  /*101d0*/  HMMA.16816.F32 R4, R168.reuse, R136, R4 ;  /* 0x00000088a804723c */ /* 0x042ff00000001804 */
[C---:B------:R-:W-:Y:S01]  /*101e0*/  HMMA.16816.F32 R8, R168.reuse, R138, R8 ;  /* 0x0000008aa808723c */ /* 0x040fe20000001808 */
[----:B------:R-:W1:Y:S03]  /*101f0*/  LDSM.16.MT88.4 R136, [R237+0x4080] ;  /* 0x00408000ed88783b */ /* 0x000e660000004200 */
[--C-:B--2---:R-:W-:Y:S04]  /*10200*/  FFMA.FTZ R0, R174, c[0x0][0x2d0], -R134.reuse ;  /* 0x0000b400ae007a23 */ /* 0x104fe80000010886 */
[----:B------:R2:W3:Y:S01]  /*10210*/  MUFU.EX2 R150, R0 ;  /* 0x0000000000967308 */ /* 0x0004e20000000800 */
[C---:B-1----:R-:W-:Y:S03]  /*10220*/  HMMA.16816.F32 R12, R168.reuse, R136, R12 ;  /* 0x00000088a80c723c */ /* 0x042fe6000000180c */
[--C-:B--2---:R-:W-:Y:S06]  /*10230*/  FFMA.FTZ R0, R173, c[0x0][0x2d0], -R134.reuse ;  /* 0x0000b400ad007a23 */ /* 0x104fec0000010886 */
[----:B------:R1:W-:Y:S01]  /*10240*/  MUFU.EX2 R148, R0 ;  /* 0x0000000000947308 */ /* 0x0003e20000000800 */
[C---:B------:R-:W-:Y:S01]  /*10250*/  HMMA.16816.F32 R16, R168.reuse, R138, R16 ;  /* 0x0000008aa810723c */ /* 0x040fe20000001810 */
[----:B------:R-:W2:Y:S02]  /*10260*/  LDSM.16.MT88.4 R136, [R240+0x4080] ;  /* 0x00408000f088783b */ /* 0x000ea40000004200 */
        /* <DEDUP_REMOVED lines=54> */
[----:B------:R-:W-:Y:S01]  /*105d0*/  MOV R177, R154 ;  /* 0x0000009a00b17202 */ /* 0x000fe20000000f00 */
[----:B------:R-:W-:Y:S02]  /*105e0*/  FADD.FTZ R2, R149, R2 ;  /* 0x0000000295027221 */ /* 0x000fe40000010000 */
[C---:B------:R-:W-:Y:S01]  /*105f0*/  HMMA.16816.F32 R4, R136.reuse, R140, R4 ;  /* 0x0000008c8804723c */ /* 0x040fe20000001804 */
[----:B------:R2:W-:Y:S04]  /*10600*/  MUFU.EX2 R172, R0 ;  /* 0x0000000000ac7308 */ /* 0x0005e80000000800 */
[----:B------:R-:W-:Y:S03]  /*10610*/  FADD.FTZ R2, R150, R2 ;  /* 0x0000000296027221 */ /* 0x000fe60000010000 */
[C---:B------:R-:W-:Y:S01]  /*10620*/  HMMA.16816.F32 R8, R136.reuse, R142, R8 ;  /* 0x0000008e8808723c */ /* 0x040fe20000001808 */
[----:B------:R-:W3:Y:S03]  /*10630*/  LDSM.16.MT88.4 R140, [R237+0x4880] ;  /* 0x00488000ed8c783b */ /* 0x000ee60000004200 */
[--C-:B--2---:R-:W-:Y:S01]  /*10640*/  FFMA.FTZ R0, R178, c[0x0][0x2d0], -R134.reuse ;  /* 0x0000b400b2007a23 */ /* 0x104fe20000010886 */
[----:B------:R-:W-:Y:S03]  /*10650*/  MOV R178, R153 ;  /* 0x0000009900b27202 */ /* 0x000fe60000000f00 */
[----:B------:R2:W4:Y:S01]  /*10660*/  MUFU.EX2 R173, R0 ;  /* 0x0000000000ad7308 */ /* 0x0005220000000800 */
[----:B------:R-:W-:Y:S01]  /*10670*/  F2FP.PACK_AB R170, R177, R178 ;  /* 0x000000b2b1aa723e */ /* 0x000fe200000000ff */
[C---:B---3--:R-:W-:Y:S03]  /*10680*/  HMMA.16816.F32 R12, R136.reuse, R140, R12 ;  /* 0x0000008c880c723c */ /* 0x048fe6000000180c */
[--C-:B--2---:R-:W-:Y:S01]  /*10690*/  FFMA.FTZ R0, R176, c[0x0][0x2d0], -R134.reuse ;  /* 0x0000b400b0007a23 */ /* 0x104fe20000010886 */
[----:B------:R-:W-:Y:S01]  /*106a0*/  MOV R176, R152 ;  /* 0x0000009800b07202 */ /* 0x000fe20000000f00 */
[----:B------:R-:W-:Y:S01]  /*106b0*/  FFMA.FTZ R134, R132, c[0x0][0x2d0], -R134 ;  /* 0x0000b40084867a23 */ /* 0x000fe20000010886 */
[----:B------:R-:W-:Y:S02]  /*106c0*/  LDSM.16.MT88.4 R152, [R236+0x5080] ;  /* 0x00508000ec98783b */ /* 0x000fe40000004200 */
[C---:B------:R-:W-:Y:S01]  /*106d0*/  HMMA.16816.F32 R16, R136.reuse, R142, R16 ;  /* 0x0000008e8810723c */ /* 0x040fe20000001810 */
[----:B------:R2:W-:Y:S03]  /*106e0*/  MUFU.EX2 R132, R0 ;  /* 0x0000000000847308 */ /* 0x0005e60000000800 */
[----:B-1----:R-:W-:Y:S02]  /*106f0*/  F2FP.PACK_AB R168, R176, R179 ;  /* 0x000000b3b0a8723e */ /* 0x002fe400000000ff */
[----:B----4-:R-:W-:Y:S01]  /*10700*/  F2FP.PACK_AB R169, R173, R172 ;  /* 0x000000acada9723e */ /* 0x010fe200000000ff */
[----:B------:R-:W1:Y:S04]  /*10710*/  LDSM.16.MT88.4 R140, [R240+0x4880] ;  /* 0x00488000f08c783b */ /* 0x000e680000004200 */
[----:B------:R-:W3:Y:S01]  /*10720*/  MUFU.EX2 R134, R134 ;  /* 0x0000008600867308 */ /* 0x000ee20000000800 */
[----:B--2---:R-:W-:Y:S04]  /*10730*/  FADD.FTZ R0, R156, R151 ;  /* 0x000000979c007221 */ /* 0x004fe80000010000 */
        /* <DEDUP_REMOVED lines=9> */
[C---:B-1----:R-:W-:Y:S03]  /*107d0*/  HMMA.16816.F32 R20, R136.reuse, R140, R20 ;  /* 0x0000008c8814723c */ /* 0x042fe60000001814 */
        /* <DEDUP_REMOVED lines=95> */
.L_x_195:
[----:B-1----:R-:W2:Y:S04]  /*10dd0*/  LDL.LU R0, [R1+0x20] ;  /* 0x0000200001007983 */ /* 0x002ea80000300800 */
[----:B------:R-:W3:Y:S01]  /*10de0*/  LDL.LU R3, [R1+0x24] ;  /* 0x0000240001037983 */ /* 0x000ee20000300800 */
[----:B------:R-:W-:-:S03]  /*10df0*/  PLOP3.LUT P2, PT, PT, PT, PT, 0x8, 0x0 ;  /* 0x000000000000781c */ /* 0x000fc60003f4e170 */
[----:B--2---:R-:W1:Y:S04]  /*10e00*/  SHFL.BFLY PT, R5, R0, 0x2, 0x1f ;  /* 0x0c401f0000057f89 */ /* 0x004e6800000e0000 */
[----:B---3--:R-:W2:Y:S01]  /*10e10*/  SHFL.BFLY PT, R2, R3, 0x2, 0x1f ;  /* 0x0c401f0003027f89 */ /* 0x008ea200000e0000 */
[----:B-1----:R-:W-:Y:S02]  /*10e20*/  FADD.FTZ R5, R5, R0 ;  /* 0x0000000005057221 */ /* 0x002fe40000010000 */
[----:B--2---:R-:W-:-:S03]  /*10e30*/  FADD.FTZ R2, R2, R3 ;  /* 0x0000000302027221 */ /* 0x004fc60000010000 */
[----:B------:R-:W1:Y:S04]  /*10e40*/  SHFL.BFLY PT, R0, R5, 0x1, 0x1f ;  /* 0x0c201f0005007f89 */ /* 0x000e6800000e0000 */
[----:B------:R-:W2:Y:S01]  /*10e50*/  SHFL.BFLY PT, R6, R2, 0x1, 0x1f ;  /* 0x0c201f0002067f89 */ /* 0x000ea200000e0000 */
[----:B-1----:R-:W-:Y:S01]  /*10e60*/  FADD.FTZ R5, R5, R0 ;  /* 0x0000000005057221 */ /* 0x002fe20000010000 */
[----:B------:R-:W-:Y:S01]  /*10e70*/  MOV R0, RZ ;  /* 0x000000ff00007202 */ /* 0x000fe20000000f00 */
[----:B--2---:R-:W-:-:S03]  /*10e80*/  FADD.FTZ R6, R2, R6 ;  /* 0x0000000602067221 */ /* 0x004fc60000010000 */
[----:B------:R-:W-:Y:S02]  /*10e90*/  FSETP.NE.FTZ.AND P1, PT, R5, RZ, PT ;  /* 0x000000ff0500720b */ /* 0x000fe40003f35000 */
[----:B------:R-:W-:Y:S02]  /*10ea0*/  MOV R2, RZ ;  /* 0x000000ff00027202 */ /* 0x000fe40000000f00 */
[----:B------:R-:W-:-:S09]  /*10eb0*/  FSETP.NE.FTZ.AND P0, PT, R6, RZ, PT ;  /* 0x000000ff0600720b */ /* 0x000fd20003f15000 */
[----:B------:R-:W1:Y:S01]  /*10ec0*/  @P1 MUFU.RCP R0, R5 ;  /* 0x0000000500001308 */ /* 0x000e620000001000 */
[----:B------:R-:W-:-:S05]  /*10ed0*/  @P1 MOV R3, 0x3f317218 ;  /* 0x3f31721800031802 */ /* 0x000fca0000000f00 */
[----:B------:R-:W-:Y:S02]  /*10ee0*/  @P1 FMUL.FTZ R4, R3, c[0x0][0x2d0] ;  /* 0x0000b40003041a20 */ /* 0x000fe40000410000 */
[----:B------:R-:W-:Y:S08]  /*10ef0*/  @P0 MUFU.RCP R2, R6 ;  /* 0x0000000600020308 */ /* 0x000ff00000001000 */
[----:B------:R-:W2:Y:S01]  /*10f00*/  @P1 MUFU.LG2 R5, R5 ;  /* 0x0000000500051308 */ /* 0x000ea20000000c00 */
[----:B-1----:R-:W-:-:S02]  /*10f10*/  FMUL.FTZ R14, R0, R28 ;  /* 0x0000001c000e7220 */ /* 0x002fc40000410000 */
[C---:B------:R-:W-:Y:S02]  /*10f20*/  FMUL.FTZ R13, R0.reuse, R29 ;  /* 0x0000001d000d7220 */ /* 0x040fe40000410000 */
[C---:B------:R-:W-:Y:S02]  /*10f30*/  FMUL.FTZ R12, R0.reuse, R32 ;  /* 0x00000020000c7220 */ /* 0x040fe40000410000 */
[C---:B------:R-:W-:Y:S01]  /*10f40*/  FMUL.FTZ R11, R0.reuse, R33 ;  /* 0x00000021000b7220 */ /* 0x040fe20000410000 */
[----:B------:R-:W1:Y:S01]  /*10f50*/  @P0 MUFU.LG2 R6, R6 ;  /* 0x0000000600060308 */ /* 0x000e620000000c00 */
        /* <DEDUP_REMOVED lines=14> */
[----:B------:R-:W-:Y:S01]  /*11040*/  MOV R36, 0xff800000 ;  /* 0xff80000000247802 */ /* 0x000fe20000000f00 */
[C---:B------:R-:W-:Y:S01]  /*11050*/  FMUL.FTZ R9, R0.reuse, R37 ;  /* 0x0000002500097220 */ /* 0x040fe20000410000 */
[----:B------:R-:W-:Y:S01]  /*11060*/  MOV R37, 0xff800000 ;  /* 0xff80000000257802 */ /* 0x000fe20000000f00 */
        /* <DEDUP_REMOVED lines=44> */
[----:B------:R-:W-:Y:S01]  /*11330*/  FMUL.FTZ R22, R0, R129 ;  /* 0x0000008100167220 */ /* 0x000fe20000410000 */
[----:B------:R-:W-:Y:S01]  /*11340*/  @P0 MOV R0, 0x3f317218 ;  /* 0x3f31721800000802 */ /* 0x000fe20000000f00 */
[----:B--2---:R-:W-:Y:S02]  /*11350*/  @P1 FMUL.FTZ R5, R5, 0.69314718246459960938 ;  /* 0x3f31721805051820 */ /* 0x004fe40000410000 */
[----:B-1----:R-:W-:Y:S02]  /*11360*/  @P0 FMUL.FTZ R3, R6, 0.69314718246459960938 ;  /* 0x3f31721806030820 */ /* 0x002fe40000410000 */
[----:B------:R-:W-:Y:S02]  /*11370*/  @P0 FMUL.FTZ R0, R0, c[0x0][0x2d0] ;  /* 0x0000b40000000a20 */ /* 0x000fe40000410000 */
        /* <DEDUP_REMOVED lines=63> */
[----:B------:R-:W-:Y:S02]  /*11770*/  FMUL.FTZ R131, R2, R131 ;  /* 0x0000008302837220 */ /* 0x000fe40000410000 */
[----:B------:R-:W-:Y:S02]  /*11780*/  @P1 FFMA.FTZ R36, R4, R133, R5 ;  /* 0x0000008504241223 */ /* 0x000fe40000010005 */
[----:B------:R-:W-:Y:S02]  /*11790*/  @P0 FFMA.FTZ R37, R0, R132, R3 ;  /* 0x0000008400250223 */ /* 0x000fe40000010003 */
.L_x_163:
[----:B------:R-:W-:Y:S05]  /*117a0*/  @P2 BRA `(.L_x_206) ;  /* 0x0000194000002947 */ /* 0x000fea0003800000 */
[----:B------:R-:W1:Y:S01]  /*117b0*/  S2R R16, SR_CTAID.Y ;  /* 0x0000000000107919 */ /* 0x000e620000002600 */
[----:B------:R-:W-:Y:S01]  /*117c0*/  F2FP.PACK_AB R109, R11, R12 ;  /* 0x0000000c0b6d723e */ /* 0x000fe200000000ff */
[----:B------:R-:W-:Y:S01]  /*117d0*/  BSSY B0, `(.L_x_207) ;  /* 0x0000134000007945 */ /* 0x000fe20003800000 */
[----:B------:R-:W-:Y:S01]  /*117e0*/  F2FP.PACK_AB R117, R13, R14 ;  /* 0x0000000e0d75723e */ /* 0x000fe200000000ff */
[----:B------:R-:W2:Y:S01]  /*117f0*/  S2R R12, SR_TID.X ;  /* 0x00000000000c7919 */ /* 0x000ea20000002100 */
[----:B------:R-:W-:-:S02]  /*11800*/  F2FP.PACK_AB R65, R7, R8 ;  /* 0x000000080741723e */ /* 0x000fc400000000ff */
[----:B------:R-:W-:Y:S01]  /*11810*/  F2FP.PACK_AB R101, R9, R10 ;  /* 0x0000000a0965723e */ /* 0x000fe200000000ff */
[----:B------:R-:W3:Y:S01]  /*11820*/  S2R R13, SR_CTAID.Z ;  /* 0x00000000000d7919 */ /* 0x000ee20000002700 */
[----:B------:R-:W-:Y:S02]  /*11830*/  F2FP.PACK_AB R105, R35, R34 ;  /* 0x000000222369723e */ /* 0x000fe400000000ff */
[----:B------:R-:W-:Y:S01]  /*11840*/  F2FP.PACK_AB R34, R81, R80 ;  /* 0x000000505122723e */ /* 0x000fe200000000ff */
[----:B------:R-:W-:Y:S01]  /*11850*/  IMAD.MOV.U32 R80, RZ, RZ, c[0x0][0x4e8] ;  /* 0x00013a00ff507624 */ /* 0x000fe200078e00ff */
[----:B------:R-:W4:Y:S01]  /*11860*/  S2R R81, SR_CTAID.X ;  /* 0x0000000000517919 */ /* 0x000f220000002500 */
[----:B------:R-:W-:Y:S02]  /*11870*/  F2FP.PACK_AB R41, R157, R156 ;  /* 0x0000009c9d29723e */ /* 0x000fe400000000ff */
[----:B------:R-:W-:Y:S01]  /*11880*/  F2FP.PACK_AB R158, R159, R158 ;  /* 0x0000009e9f9e723e */ /* 0x000fe200000000ff */
[----:B------:R-:W-:Y:S01]  /*11890*/  BAR.SYNC.DEFER_BLOCKING 0x1, 0x100 ;  /* 0x0044000000007b1d */ /* 0x000fe20000010000 */
[C---:B------:R-:W-:Y:S01]  /*118a0*/  ISETP.NE.AND P3, PT, R80.reuse, 0x1, PT ;  /* 0x000000015000780c */ /* 0x040fe20003f65270 */
[----:B------:R-:W-:Y:S01]  /*118b0*/  IMAD R80, R80, c[0x0][0x388], RZ ;  /* 0x0000e20050507a24 */ /* 0x000fe200078e02ff */
[----:B------:R-:W-:-:S02]  /*118c0*/  F2FP.PACK_AB R85, R153, R152 ;  /* 0x000000989955723e */ /* 0x000fc400000000ff */
[----:B------:R-:W-:Y:S02]  /*118d0*/  F2FP.PACK_AB R154, R155, R154 ;  /* 0x0000009a9b9a723e */ /* 0x000fe400000000ff */
[----:B-1----:R-:W-:Y:S01]  /*118e0*/  SHF.R.S32.HI R0, RZ, 0x1f, R16 ;  /* 0x0000001fff007819 */ /* 0x002fe20000011410 */
[----:B------:R-:W-:Y:S01]  /*118f0*/  IMAD.WIDE.U32 R14, R16, c[0x0][0x490], RZ ;  /* 0x00012400100e7a25 */ /* 0x000fe200078e00ff */
[----:B------:R-:W-:Y:S02]  /*11900*/  F2FP.PACK_AB R148, R149, R148 ;  /* 0x000000949594723e */ /* 0x000fe400000000ff */
[----:B--2---:R-:W-:Y:S01]  /*11910*/  SHF.R.S32.HI R20, RZ, 0x1f, R12 ;  /* 0x0000001fff147819 */ /* 0x004fe2000001140c */
[C---:B------:R-:W-:Y:S01]  /*11920*/  IMAD R4, R0.reuse, c[0x0][0x490], RZ ;  /* 0x0001240000047a24 */ /* 0x040fe200078e02ff */
[----:B------:R-:W-:Y:S01]  /*11930*/  F2FP.PACK_AB R150, R151, R150 ;  /* 0x000000969796723e */ /* 0x000fe200000000ff */
[----:B------:R-:W-:Y:S01]  /*11940*/  IMAD R3, R0, c[0x0][0x3e8], RZ ;  /* 0x0000fa0000037a24 */ /* 0x000fe200078e02ff */
[-C--:B------:R-:W-:Y:S01]  /*11950*/  LEA.HI R0, R20, R12.reuse, RZ, 0x2 ;  /* 0x0000000c14007211 */ /* 0x080fe200078f10ff */
[----:B------:R-:W-:Y:S01]  /*11960*/  IMAD R4, R16, c[0x0][0x494], R4 ;  /* 0x0001250010047a24 */ /* 0x000fe200078e0204 */
[----:B------:R-:W-:Y:S01]  /*11970*/  LEA.HI R6, R20, R12, RZ, 0x5 ;  /* 0x0000000c14067211 */ /* 0x000fe200078f28ff */
[C---:B------:R-:W-:Y:S01]  /*11980*/  IMAD R3, R16.reuse, c[0x0][0x3ec], R3 ;  /* 0x0000fb0010037a24 */ /* 0x040fe200078e0203 */
[----:B------:R-:W-:Y:S01]  /*11990*/  SHF.R.S32.HI R8, RZ, 0x2, R0 ;  /* 0x00000002ff087819 */ /* 0x000fe20000011400 */
[----:B------:R-:W-:Y:S01]  /*119a0*/  IMAD.IADD R5, R15, 0x1, R4 ;  /* 0x000000010f057824 */ /* 0x000fe200078e0204 */
[----:B------:R-:W-:Y:S01]  /*119b0*/  SHF.R.S32.HI R2, RZ, 0x1f, R0 ;  /* 0x0000001fff027819 */ /* 0x000fe20000011400 */
[----:B------:R-:W-:Y:S01]  /*119c0*/  IMAD.WIDE.U32 R16, R16, c[0x0][0x3e8], RZ ;  /* 0x0000fa0010107a25 */ /* 0x000fe200078e00ff */
[----:B------:R-:W-:-:S02]  /*119d0*/  LOP3.LUT R0, R0, 0xfffffffc, RZ, 0xc0, !PT ;  /* 0xfffffffc00007812 */ /* 0x000fc400078ec0ff */
[----:B------:R-:W-:Y:S01]  /*119e0*/  LOP3.LUT R7, R6, 0xffffffe0, RZ, 0xc0, !PT ;  /* 0xffffffe006077812 */ /* 0x000fe200078ec0ff */
[----:B------:R-:W-:Y:S01]  /*119f0*/  IMAD.MOV.U32 R4, RZ, RZ, R14 ;  /* 0x000000ffff047224 */ /* 0x000fe200078e000e */
[----:B------:R-:W-:Y:S01]  /*11a00*/  LEA.HI R2, R2, R8, RZ, 0x3 ;  /* 0x0000000802027211 */ /* 0x000fe200078f18ff */
[----:B------:R-:W-:Y:S01]  /*11a10*/  IMAD.IADD R10, R12, 0x1, -R0 ;  /* 0x000000010c0a7824 */ /* 0x000fe200078e0a00 */
[-C--:B------:R-:W-:Y:S01]  /*11a20*/  LEA.HI R11, R20, R12.reuse, RZ, 0x3 ;  /* 0x0000000c140b7211 */ /* 0x080fe200078f18ff */
[----:B------:R-:W-:Y:S01]  /*11a30*/  IMAD.IADD R0, R12, 0x1, -R7 ;  /* 0x000000010c007824 */ /* 0x000fe200078e0a07 */
[----:B------:R-:W-:Y:S01]  /*11a40*/  LOP3.LUT R7, R2, 0xfffffff8, RZ, 0xc0, !PT ;  /* 0xfffffff802077812 */ /* 0x000fe200078ec0ff */
[----:B------:R-:W-:Y:S01]  /*11a50*/  IMAD.IADD R3, R17, 0x1, R3 ;  /* 0x0000000111037824 */ /* 0x000fe200078e0203 */
[----:B------:R-:W-:Y:S01]  /*11a60*/  LOP3.LUT R9, R11, 0xfffffff8, RZ, 0xc0, !PT ;  /* 0xfffffff80b097812 */ /* 0x000fe200078ec0ff */
[----:B------:R-:W-:Y:S01]  /*11a70*/  IMAD.MOV.U32 R2, RZ, RZ, R16 ;  /* 0x000000ffff027224 */ /* 0x000fe200078e0010 */
[----:B------:R-:W-:Y:S01]  /*11a80*/  LEA.HI R20, R20, R12, RZ, 0x6 ;  /* 0x0000000c14147211 */ /* 0x000fe200078f30ff */
[----:B------:R-:W-:Y:S01]  /*11a90*/  IMAD.IADD R8, R8, 0x1, -R7 ;  /* 0x0000000108087824 */ /* 0x000fe200078e0a07 */
[----:B---3--:R-:W-:Y:S01]  /*11aa0*/  SHF.R.S32.HI R7, RZ, 0x1f, R13 ;  /* 0x0000001fff077819 */ /* 0x008fe2000001140d */
[----:B------:R-:W-:Y:S01]  /*11ab0*/  IMAD.IADD R9, R12, 0x1, -R9 ;  /* 0x000000010c097824 */ /* 0x000fe200078e0a09 */
[----:B------:R-:W-:Y:S01]  /*11ac0*/  SHF.R.S32.HI R12, RZ, 0x1f, R0 ;  /* 0x0000001fff0c7819 */ /* 0x000fe20000011400 */
[----:B------:R-:W-:Y:S01]  /*11ad0*/  IMAD.WIDE.U32 R16, R13, c[0x0][0x498], R4 ;  /* 0x000126000d107a25 */ /* 0x000fe200078e0004 */
[----:B------:R-:W-:-:S02]  /*11ae0*/  LOP3.LUT P0, RZ, R0, 0x3, RZ, 0xc0, !PT ;  /* 0x0000000300ff7812 */ /* 0x000fc4000780c0ff */
[----:B------:R-:W-:Y:S01]  /*11af0*/  LEA.HI R15, R12, R0, RZ, 0x2 ;  /* 0x000000000c0f7211 */ /* 0x000fe200078f10ff */
[C---:B------:R-:W-:Y:S01]  /*11b00*/  IMAD R21, R7.reuse, c[0x0][0x498], RZ ;  /* 0x0001260007157a24 */ /* 0x040fe200078e02ff */
[--C-:B------:R-:W-:Y:S01]  /*11b10*/  SHF.R.S32.HI R0, RZ, 0x1f, R6.reuse ;  /* 0x0000001fff007819 */ /* 0x100fe20000011406 */
[----:B------:R-:W-:Y:S01]  /*11b20*/  IMAD R18, R7, c[0x0][0x3f0], RZ ;  /* 0x0000fc0007127a24 */ /* 0x000fe200078e02ff */
[----:B------:R-:W-:Y:S01]  /*11b30*/  SHF.R.S32.HI R7, RZ, 0x5, R6 ;  /* 0x00000005ff077819 */ /* 0x000fe20000011406 */
[C---:B------:R-:W-:Y:S01]  /*11b40*/  IMAD R21, R13.reuse, c[0x0][0x49c], R21 ;  /* 0x000127000d157a24 */ /* 0x040fe200078e0215 */
[----:B------:R-:W-:Y:S01]  /*11b50*/  SHF.R.S32.HI R19, RZ, 0x3, R11 ;  /* 0x00000003ff137819 */ /* 0x000fe2000001140b */
[C---:B------:R-:W-:Y:S01]  /*11b60*/  IMAD R18, R13.reuse, c[0x0][0x3f4], R18 ;  /* 0x0000fd000d127a24 */ /* 0x040fe200078e0212 */
[----:B------:R-:W-:Y:S01]  /*11b70*/  LEA.HI R0, R0, R7, RZ, 0x3 ;  /* 0x0000000700007211 */ /* 0x000fe200078f18ff */
[----:B------:R-:W-:Y:S01]  /*11b80*/  IMAD.WIDE.U32 R12, R13, c[0x0][0x3f0], R2 ;  /* 0x0000fc000d0c7a25 */ /* 0x000fe200078e0002 */
[----:B------:R-:W-:-:S02]  /*11b90*/  LEA.HI R2, R10, R10, RZ, 0x1 ;  /* 0x0000000a0a027211 */ /* 0x000fc400078f08ff */
[----:B------:R-:W-:Y:S01]  /*11ba0*/  LOP3.LUT R3, R0, 0xffffff8, RZ, 0xc0, !PT ;  /* 0x0ffffff800037812 */ /* 0x000fe200078ec0ff */
[----:B------:R-:W-:Y:S01]  /*11bb0*/  IMAD.SHL.U32 R6, R19, 0x40, RZ ;  /* 0x0000004013067824 */ /* 0x000fe200078e00ff */
[----:B------:R-:W-:Y:S01]  /*11bc0*/  R2P PR, R8, 0x6 ;  /* 0x0000000608007804 */ /* 0x000fe20000000000 */
[----:B------:R-:W-:Y:S01]  /*11bd0*/  IMAD.SHL.U32 R4, R9, 0x8, RZ ;  /* 0x0000000809047824 */ /* 0x000fe200078e00ff */
[----:B------:R-:W-:Y:S01]  /*11be0*/  F2FP.PACK_AB R144, R145, R144 ;  /* 0x000000909190723e */ /* 0x000fe200000000ff */
[----:B------:R-:W-:Y:S01]  /*11bf0*/  IMAD R5, R9, 0x20, R19 ;  /* 0x0000002009057824 */ /* 0x000fe200078e0213 */
[----:B------:R-:W-:Y:S01]  /*11c00*/  LOP3.LUT R0, R6, 0x1c0, RZ, 0xc0, !PT ;  /* 0x000001c006007812 */ /* 0x000fe200078ec0ff */
[C---:B------:R-:W-:Y:S01]  /*11c10*/  IMAD.IADD R9, R7.reuse, 0x1, -R3 ;  /* 0x0000000107097824 */ /* 0x040fe200078e0a03 */
[----:B------:R-:W-:Y:S01]  /*11c20*/  LOP3.LUT R3, R2, 0x1ffffffe, RZ, 0xc0, !PT ;  /* 0x1ffffffe02037812 */ /* 0x000fe200078ec0ff */
[----:B------:R-:W-:Y:S01]  /*11c30*/  IMAD R14, R7, 0x200, R10 ;  /* 0x00000200070e7824 */ /* 0x000fe200078e020a */
[----:B------:R-:W-:Y:S01]  /*11c40*/  SHF.R.U32.HI R2, RZ, 0x3, R0 ;  /* 0x00000003ff027819 */ /* 0x000fe20000011600 */
[----:B----4-:R-:W-:Y:S01]  /*11c50*/  IMAD R7, R81, 0x80, R5 ;  /* 0x0000008051077824 */ /* 0x010fe200078e0205 */
[----:B------:R-:W-:Y:S01]  /*11c60*/  LOP3.LUT R0, R0, 0x38, R4, 0xf8, !PT ;  /* 0x0000003800007812 */ /* 0x000fe200078ef804 */
[----:B------:R-:W-:Y:S01]  /*11c70*/  IMAD.IADD R11, R10, 0x1, -R3 ;  /* 0x000000010a0b7824 */ /* 0x000fe200078e0a03 */
[----:B------:R-:W-:Y:S01]  /*11c80*/  SHF.R.S32.HI R6, RZ, 0x2, R15 ;  /* 0x00000002ff067819 */ /* 0x000fe2000001140f */
[----:B------:R-:W-:Y:S01]  /*11c90*/  IMAD.SHL.U32 R5, R8, 0x40, RZ ;  /* 0x0000004008057824 */ /* 0x000fe200078e00ff */
[----:B------:R-:W-:Y:S01]  /*11ca0*/  LOP3.LUT R10, R0, R2, RZ, 0x3c, !PT ;  /* 0x00000002000a7212 */ /* 0x000fe200078e3cff */
[----:B------:R-:W-:Y:S01]  /*11cb0*/  @P3 IMAD.HI.U32 R2, R7, c[0x0][0x4ec], RZ ;  /* 0x00013b0007023a27 */ /* 0x000fe200078e00ff */
[----:B------:R-:W-:-:S02]  /*11cc0*/  LOP3.LUT R3, R8, 0x1, RZ, 0xc0, !PT ;  /* 0x0000000108037812 */ /* 0x000fc400078ec0ff */
[----:B------:R-:W-:Y:S01]  /*11cd0*/  F2FP.PACK_AB R146, R147, R146 ;  /* 0x000000929392723e */ /* 0x000fe200000000ff */
[--C-:B------:R-:W-:Y:S01]  /*11ce0*/  IMAD.MOV.U32 R0, RZ, RZ, R7.reuse ;  /* 0x000000ffff007224 */ /* 0x100fe200078e0007 */
[----:B------:R-:W-:Y:S02]  /*11cf0*/  @P3 SHF.R.U32.HI R0, RZ, c[0x0][0x4f0], R2 ;  /* 0x00013c00ff003a19 */ /* 0x000fe40000011602 */
[----:B------:R-:W-:Y:S01]  /*11d00*/  LOP3.LUT R2, R5, 0x1c0, RZ, 0xc0, !PT ;  /* 0x000001c005027812 */ /* 0x000fe200078ec0ff */
[----:B------:R-:W-:Y:S01]  /*11d10*/  IMAD R5, R9, 0x10, R6 ;  /* 0x0000001009057824 */ /* 0x000fe200078e0206 */
[----:B------:R-:W-:Y:S01]  /*11d20*/  ISETP.NE.U32.AND P4, PT, R3, 0x1, PT ;  /* 0x000000010300780c */ /* 0x000fe20003f85070 */
[----:B------:R-:W-:Y:S01]  /*11d30*/  IMAD.SHL.U32 R6, R20, 0x8, RZ ;  /* 0x0000000814067824 */ /* 0x000fe200078e00ff */
[----:B------:R-:W-:Y:S01]  /*11d40*/  LEA.HI R9, R2, R2, RZ, 0x1d ;  /* 0x0000000202097211 */ /* 0x000fe200078fe8ff */
[----:B------:R-:W-:Y:S01]  /*11d50*/  IMAD.MOV R8, RZ, RZ, -R0 ;  /* 0x000000ffff087224 */ /* 0x000fe200078e0a00 */
[----:B------:R-:W-:Y:S01]  /*11d60*/  F2FP.PACK_AB R140, R141, R140 ;  /* 0x0000008c8d8c723e */ /* 0x000fe200000000ff */
[----:B------:R-:W-:Y:S01]  /*11d70*/  IMAD.MOV.U32 R2, RZ, RZ, R12 ;  /* 0x000000ffff027224 */ /* 0x000fe200078e000c */
[----:B------:R-:W-:Y:S01]  /*11d80*/  F2FP.PACK_AB R142, R143, R142 ;  /* 0x0000008e8f8e723e */ /* 0x000fe200000000ff */
[----:B------:R-:W-:Y:S01]  /*11d90*/  IMAD.IADD R3, R13, 0x1, R18 ;  /* 0x000000010d037824 */ /* 0x000fe200078e0212 */
[----:B------:R-:W-:Y:S01]  /*11da0*/  LOP3.LUT R18, R10, 0x7ffffe00, R6, 0xf8, !PT ;  /* 0x7ffffe000a127812 */ /* 0x000fe200078ef806 */
[----:B------:R-:W-:Y:S01]  /*11db0*/  IMAD R12, R8, c[0x0][0x4e8], R7 ;  /* 0x00013a00080c7a24 */ /* 0x000fe200078e0207 */
[----:B------:R-:W-:Y:S01]  /*11dc0*/  SHF.R.S32.HI R6, RZ, 0x1f, R0 ;  /* 0x0000001fff067819 */ /* 0x000fe20000011400 */
[----:B------:R-:W-:Y:S01]  /*11dd0*/  IMAD R8, R11, 0x8, R5 ;  /* 0x000000080b087824 */ /* 0x000fe200078e0205 */
[----:B------:R-:W-:Y:S01]  /*11de0*/  F2FP.PACK_AB R136, R137, R136 ;  /* 0x000000888988723e */ /* 0x000fe200000000ff */
[----:B------:R-:W-:Y:S01]  /*11df0*/  IMAD.U32 R10, R14, 0x2, R9 ;  /* 0x000000020e0a7824 */ /* 0x000fe200078e0009 */
[----:B------:R-:W-:Y:S01]  /*11e00*/  F2FP.PACK_AB R138, R139, R138 ;  /* 0x0000008a8b8a723e */ /* 0x000fe200000000ff */
[----:B------:R-:W-:Y:S01]  /*11e10*/  IMAD R8, R81, 0x80, R8 ;  /* 0x0000008051087824 */ /* 0x000fe200078e0208 */
[----:B------:R-:W-:Y:S01]  /*11e20*/  F2FP.PACK_AB R113, R31, R30 ;  /* 0x0000001e1f71723e */ /* 0x000fe200000000ff */
[----:B------:R-:W-:Y:S01]  /*11e30*/  IMAD R9, R6, c[0x0][0x3e0], RZ ;  /* 0x0000f80006097a24 */ /* 0x000fe200078e02ff */
[----:B------:R-:W-:Y:S01]  /*11e40*/  F2FP.PACK_AB R89, R39, R38 ;  /* 0x000000262759723e */ /* 0x000fe200000000ff */
[----:B------:R-:W-:Y:S01]  /*11e50*/  IMAD R5, R81, 0x80, R5 ;  /* 0x0000008051057824 */ /* 0x000fe200078e0205 */
[----:B------:R-:W-:Y:S01]  /*11e60*/  F2FP.PACK_AB R43, R43, R42 ;  /* 0x0000002a2b2b723e */ /* 0x000fe200000000ff */
[----:B------:R-:W-:Y:S01]  /*11e70*/  IMAD.WIDE.U32 R6, R0, c[0x0][0x3e0], R2 ;  /* 0x0000f80000067a25 */ /* 0x000fe200078e0002 */
[----:B------:R-:W-:-:S02]  /*11e80*/  F2FP.PACK_AB R44, R45, R44 ;  /* 0x0000002c2d2c723e */ /* 0x000fc400000000ff */
[C---:B------:R-:W-:Y:S01]  /*11e90*/  ISETP.GE.OR P6, PT, R5.reuse, R80, P0 ;  /* 0x000000500500720c */ /* 0x040fe200007c6670 */
[----:B------:R-:W-:Y:S01]  /*11ea0*/  @P3 IMAD.HI.U32 R2, R8, c[0x0][0x4ec], RZ ;  /* 0x00013b0008023a27 */ /* 0x000fe200078e00ff */
[----:B------:R-:W-:Y:S02]  /*11eb0*/  IADD3 R5, R5, 0x8, RZ ;  /* 0x0000000805057810 */ /* 0x000fe40007ffe0ff */
[----:B------:R-:W-:Y:S01]  /*11ec0*/  F2FP.PACK_AB R46, R47, R46 ;  /* 0x0000002e2f2e723e */ /* 0x000fe200000000ff */
[----:B------:R-:W-:Y:S01]  /*11ed0*/  IMAD.MOV.U32 R3, RZ, RZ, R8 ;  /* 0x000000ffff037224 */ /* 0x000fe200078e0008 */
[----:B------:R-:W-:Y:S01]  /*11ee0*/  @P3 SHF.R.U32.HI R3, RZ, c[0x0][0x4f0], R2 ;  /* 0x00013c00ff033a19 */ /* 0x000fe20000011602 */
[----:B------:R-:W-:Y:S01]  /*11ef0*/  IMAD R9, R0, c[0x0][0x3e4], R9 ;  /* 0x0000f90000097a24 */ /* 0x000fe200078e0209 */
[----:B------:R-:W-:Y:S01]  /*11f00*/  ISETP.GE.OR P5, PT, R5, R80, P0 ;  /* 0x000000500500720c */ /* 0x000fe200007a6670 */
[----:B------:R-:W-:Y:S01]  /*11f10*/  IMAD.SHL.U32 R0, R10, 0x2, RZ ;  /* 0x000000020a007824 */ /* 0x000fe200078e00ff */
[----:B------:R-:W-:Y:S01]  /*11f20*/  SHF.R.S32.HI R5, RZ, 0x1f, R3 ;  /* 0x0000001fff057819 */ /* 0x000fe20000011403 */
[----:B------:R-:W-:Y:S01]  /*11f30*/  IMAD.IADD R7, R7, 0x1, R9 ;  /* 0x0000000107077824 */ /* 0x000fe200078e0209 */
[----:B------:R-:W-:-:S02]  /*11f40*/  IADD3 R16, P0, R3, R16, RZ ;  /* 0x0000001003107210 */ /* 0x000fc40007f1e0ff */
[----:B------:R-:W-:Y:S01]  /*11f50*/  SHF.R.S32.HI R10, RZ, 0x1f, R12 ;  /* 0x0000001fff0a7819 */ /* 0x000fe2000001140c */
[----:B------:R-:W-:Y:S01]  /*11f60*/  STS [R0+0x80], R41 ;  /* 0x0000802900007388 */ /* 0x000fe20000000800 */
[----:B------:R-:W-:Y:S01]  /*11f70*/  IADD3.X R17, R5, R17, R21, P0, !PT ;  /* 0x0000001105117210 */ /* 0x000fe200007fe415 */
[----:B------:R-:W-:Y:S01]  /*11f80*/  IMAD.MOV R5, RZ, RZ, -R3 ;  /* 0x000000ffff057224 */ /* 0x000fe200078e0a03 */
[----:B------:R-:W-:Y:S01]  /*11f90*/  IADD3 R9, R0, 0x80, RZ ;  /* 0x0000008000097810 */ /* 0x000fe20007ffe0ff */
[----:B------:R-:W-:Y:S01]  /*11fa0*/  IMAD R10, R10, c[0x0][0x3d8], RZ ;  /* 0x0000f6000a0a7a24 */ /* 0x000fe200078e02ff */
[----:B------:R-:W-:Y:S01]  /*11fb0*/  IADD3 R2, R0, 0x70, RZ ;  /* 0x0000007000027810 */ /* 0x000fe20007ffe0ff */
[----:B------:R-:W-:Y:S01]  /*11fc0*/  IMAD R5, R5, c[0x0][0x4e8], R8 ;  /* 0x00013a0005057a24 */ /* 0x000fe200078e0208 */
[----:B------:R-:W-:Y:S01]  /*11fd0*/  @P4 IADD3 R2, R9, 0x10, RZ ;  /* 0x0000001009024810 */ /* 0x000fe20007ffe0ff */
[----:B------:R-:W-:Y:S01]  /*11fe0*/  IMAD.MOV.U32 R8, RZ, RZ, 0x40 ;  /* 0x00000040ff087424 */ /* 0x000fe200078e00ff */
[----:B------:R-:W-:Y:S01]  /*11ff0*/  STS [R0+0x480], R158 ;  /* 0x0004809e00007388 */ /* 0x000fe20000000800 */
[----:B------:R-:W-:Y:S01]  /*12000*/  IMAD.MOV.U32 R9, RZ, RZ, 0x20 ;  /* 0x00000020ff097424 */ /* 0x000fe200078e00ff */
[----:B------:R-:W-:Y:S01]  /*12010*/  F2FP.PACK_AB R48, R49, R48 ;  /* 0x000000303130723e */ /* 0x000fe200000000ff */
[C---:B------:R-:W-:Y:S01]  /*12020*/  IMAD R20, R12.reuse, c[0x0][0x3dc], R10 ;  /* 0x0000f7000c147a24 */ /* 0x040fe200078e020a */
[----:B------:R-:W-:Y:S01]  /*12030*/  STS [R2], R85 ;  /* 0x0000005502007388 */ /* 0x000fe20000000800 */
[----:B------:R-:W-:Y:S01]  /*12040*/  IMAD.WIDE.U32 R12, R12, c[0x0][0x3d8], R6 ;  /* 0x0000f6000c0c7a25 */ /* 0x000fe200078e0006 */
[----:B------:R-:W-:-:S02]  /*12050*/  SEL R7, R8, 0xffffffc0, !P2 ;  /* 0xffffffc008077807 */ /* 0x000fc40005000000 */
[----:B------:R-:W-:Y:S01]  /*12060*/  SHF.R.S32.HI R8, RZ, 0x1f, R5 ;  /* 0x0000001fff087819 */ /* 0x000fe20000011405 */
[----:B------:R-:W-:Y:S01]  /*12070*/  STS [R2+0x400], R154 ;  /* 0x0004009a02007388 */ /* 0x000fe20000000800 */
[----:B------:R-:W-:Y:S01]  /*12080*/  SEL R9, R9, 0xffffffe0, !P1 ;  /* 0xffffffe009097807 */ /* 0x000fe20004800000 */
[----:B------:R-:W-:Y:S01]  /*12090*/  IMAD.IADD R6, R0, 0x1, R7 ;  /* 0x0000000100067824 */ /* 0x000fe200078e0207 */
[----:B------:R-:W-:Y:S01]  /*120a0*/  F2FP.PACK_AB R50, R51, R50 ;  /* 0x000000323332723e */ /* 0x000fe200000000ff */
[----:B------:R-:W-:Y:S01]  /*120b0*/  IMAD R10, R8, c[0x0][0x488], RZ ;  /* 0x00012200080a7a24 */ /* 0x000fe200078e02ff */
[----:B------:R-:W-:Y:S01]  /*120c0*/  F2FP.PACK_AB R52, R53, R52 ;  /* 0x000000343534723e */ /* 0x000fe200000000ff */
[----:B------:R-:W-:Y:S01]  /*120d0*/  IMAD.IADD R3, R0, 0x1, R9 ;  /* 0x0000000100037824 */ /* 0x000fe200078e0209 */
[----:B------:R-:W-:Y:S01]  /*120e0*/  F2FP.PACK_AB R54, R55, R54 ;  /* 0x000000363736723e */ /* 0x000fe200000000ff */
[----:B------:R-:W-:Y:S01]  /*120f0*/  IMAD.IADD R15, R9, 0x1, R2 ;  /* 0x00000001090f7824 */ /* 0x000fe200078e0202 */
[----:B------:R-:W-:Y:S01]  /*12100*/  F2FP.PACK_AB R57, R57, R56 ;  /* 0x000000383939723e */ /* 0x000fe200000000ff */
[----:B------:R-:W-:Y:S01]  /*12110*/  IMAD.WIDE.U32 R8, R5, c[0x0][0x488], R16 ;  /* 0x0001220005087a25 */ /* 0x000fe200078e0010 */
[----:B------:R-:W-:Y:S01]  /*12120*/  STS [R3+0x80], R148 ;  /* 0x0000809403007388 */ /* 0x000fe20000000800 */
[----:B------:R-:W-:-:S02]  /*12130*/  F2FP.PACK_AB R58, R59, R58 ;  /* 0x0000003a3b3a723e */ /* 0x000fc400000000ff */
[----:B------:R-:W-:Y:S01]  /*12140*/  IMAD R10, R5, c[0x0][0x48c], R10 ;  /* 0x00012300050a7a24 */ /* 0x000fe200078e020a */
[----:B------:R-:W-:Y:S01]  /*12150*/  STS [R3+0x480], R150 ;  /* 0x0004809603007388 */ /* 0x000fe20000000800 */
[----:B------:R-:W-:Y:S01]  /*12160*/  IMAD.IADD R14, R7, 0x1, R2 ;  /* 0x00000001070e7824 */ /* 0x000fe200078e0202 */
[----:B------:R-:W-:Y:S01]  /*12170*/  F2FP.PACK_AB R42, R61, R60 ;  /* 0x0000003c3d2a723e */ /* 0x000fe200000000ff */
[----:B------:R-:W-:Y:S01]  /*12180*/  IMAD.IADD R5, R7, 0x1, R3 ;  /* 0x0000000107057824 */ /* 0x000fe200078e0203 */
[----:B------:R-:W-:Y:S01]  /*12190*/  STS [R15], R144 ;  /* 0x000000900f007388 */ /* 0x000fe20000000800 */
[----:B------:R-:W-:Y:S01]  /*121a0*/  IMAD.IADD R7, R15, 0x1, R7 ;  /* 0x000000010f077824 */ /* 0x000fe200078e0207 */
[----:B------:R-:W-:Y:S01]  /*121b0*/  F2FP.PACK_AB R62, R63, R62 ;  /* 0x0000003e3f3e723e */ /* 0x000fe200000000ff */
[----:B------:R-:W-:Y:S01]  /*121c0*/  IMAD.IADD R9, R9, 0x1, R10 ;  /* 0x0000000109097824 */ /* 0x000fe200078e020a */
        /* <DEDUP_REMOVED lines=41> */
[----:B------:R-:W-:Y:S01]  /*12460*/  LEA R16, P0, R8, c[0x0][0x450], 0x2 ;  /* 0x0001140008107a11 */ /* 0x000fe200078010ff */
        /* <DEDUP_REMOVED lines=10> */
[----:B------:R-:W-:-:S03]  /*12510*/  LEA.HI.X R9, R8, c[0x0][0x454], R9, 0x2, P0 ;  /* 0x0001150008097a11 */ /* 0x000fc600000f1409 */
        /* <DEDUP_REMOVED lines=24> */
[----:B------:R2:W-:Y:S04]  /*126a0*/  STS [R0+0xc480], R102 ;  /* 0x00c4806600007388 */ /* 0x0005e80000000800 */
[----:B------:R3:W-:Y:S04]  /*126b0*/  STS [R2+0xc000], R28 ;  /* 0x00c0001c02007388 */ /* 0x0007e80000000800 */
[----:B------:R4:W-:Y:S04]  /*126c0*/  STS [R2+0xc400], R106 ;  /* 0x00c4006a02007388 */ /* 0x0009e80000000800 */
[----:B------:R-:W-:Y:S01]  /*126d0*/  STS [R3+0xc080], R27 ;  /* 0x00c0801b03007388 */ /* 0x000fe20000000800 */
[----:B-1----:R-:W-:-:S03]  /*126e0*/  LEA R30, P0, R12, c[0x0][0x380], 0x1 ;  /* 0x0000e0000c1e7a11 */ /* 0x002fc600078008ff */
[----:B------:R-:W-:Y:S04]  /*126f0*/  STS [R3+0xc480], R110 ;  /* 0x00c4806e03007388 */ /* 0x000fe80000000800 */
[----:B------:R-:W-:Y:S04]  /*12700*/  STS [R15+0xc000], R26 ;  /* 0x00c0001a0f007388 */ /* 0x000fe80000000800 */
[----:B------:R-:W-:Y:S01]  /*12710*/  STS [R15+0xc400], R114 ;  /* 0x00c400720f007388 */ /* 0x000fe20000000800 */
[----:B--2---:R-:W-:-:S03]  /*12720*/  IMAD.SHL.U32 R0, R18, 0x2, RZ ;  /* 0x0000000212007824 */ /* 0x004fc600078e00ff */
[----:B------:R-:W-:Y:S01]  /*12730*/  STS [R6+0xc080], R25 ;  /* 0x00c0801906007388 */ /* 0x000fe20000000800 */
[----:B---3--:R-:W-:-:S03]  /*12740*/  IMAD R28, R81, 0x80, R19 ;  /* 0x00000080511c7824 */ /* 0x008fc600078e0213 */
[----:B------:R-:W-:Y:S01]  /*12750*/  STS [R6+0xc480], R118 ;  /* 0x00c4807606007388 */ /* 0x000fe20000000800 */
[----:B----4-:R-:W-:-:S03]  /*12760*/  IMAD.IADD R2, R13, 0x1, R20 ;  /* 0x000000010d027824 */ /* 0x010fc600078e0214 */
[----:B------:R-:W-:Y:S02]  /*12770*/  STS [R14+0xc000], R24 ;  /* 0x00c000180e007388 */ /* 0x000fe40000000800 */
[----:B------:R-:W-:Y:S02]  /*12780*/  LEA.HI.X R29, R12, c[0x0][0x384], R2, 0x1, P0 ;  /* 0x0000e1000c1d7a11 */ /* 0x000fe400000f0c02 */
[----:B------:R-:W-:Y:S01]  /*12790*/  STS [R14+0xc400], R122 ;  /* 0x00c4007a0e007388 */ /* 0x000fe20000000800 */
[----:B------:R-:W-:-:S03]  /*127a0*/  ISETP.GE.AND P0, PT, R28, R80, PT ;  /* 0x000000501c00720c */ /* 0x000fc60003f06270 */
[----:B------:R-:W-:Y:S04]  /*127b0*/  STS [R5+0xc080], R23 ;  /* 0x00c0801705007388 */ /* 0x000fe80000000800 */
[----:B------:R-:W-:Y:S04]  /*127c0*/  STS [R5+0xc480], R126 ;  /* 0x00c4807e05007388 */ /* 0x000fe80000000800 */
[----:B------:R-:W-:Y:S04]  /*127d0*/  STS [R7+0xc000], R22 ;  /* 0x00c0001607007388 */ /* 0x000fe80000000800 */
[----:B------:R-:W-:Y:S04]  /*127e0*/  STS [R7+0xc400], R130 ;  /* 0x00c4008207007388 */ /* 0x000fe80000000800 */
[----:B------:R-:W-:Y:S04]  /*127f0*/  SHFL.IDX PT, R10, R16, RZ, 0x1c1f ;  /* 0x001c1fff100a7589 */ /* 0x000fe800000e0000 */
[----:B------:R-:W1:Y:S04]  /*12800*/  SHFL.IDX PT, R11, R9, RZ, 0x1c1f ;  /* 0x001c1fff090b7589 */ /* 0x000e6800000e0000 */
[----:B------:R-:W-:Y:S06]  /*12810*/  BAR.SYNC.DEFER_BLOCKING 0x1, 0x100 ;  /* 0x0044000000007b1d */ /* 0x000fec0000010000 */
[----:B------:R-:W-:Y:S04]  /*12820*/  SHFL.IDX PT, R8, R16, 0x1, 0x1c1f ;  /* 0x003c1f0010087f89 */ /* 0x000fe800000e0000 */
[----:B------:R-:W2:Y:S04]  /*12830*/  SHFL.IDX PT, R9, R9, 0x1, 0x1c1f ;  /* 0x003c1f0009097f89 */ /* 0x000ea800000e0000 */
[----:B------:R3:W4:Y:S04]  /*12840*/  SHFL.IDX PT, R2, R30, RZ, 0x181f ;  /* 0x00181fff1e027589 */ /* 0x00072800000e0000 */
[----:B------:R3:W3:Y:S04]  /*12850*/  SHFL.IDX PT, R3, R29, RZ, 0x181f ;  /* 0x00181fff1d037589 */ /* 0x0006e800000e0000 */
[----:B-1----:R1:W-:Y:S04]  /*12860*/  @!P6 ST.E [R10.64], R36 ;  /* 0x000000240a00e985 */ /* 0x0023e8000c101918 */
[----:B--2---:R1:W-:Y:S04]  /*12870*/  @!P5 ST.E [R8.64], R37 ;  /* 0x000000250800d985 */ /* 0x0043e8000c101918 */
[----:B------:R1:W2:Y:S04]  /*12880*/  LDS.128 R44, [R0+0x1080] ;  /* 0x00108000002c7984 */ /* 0x0002a80000000c00 */
        /* <DEDUP_REMOVED lines=10> */
[----:B------:R1:W1:Y:S01]  /*12930*/  LDS.128 R76, [R0+0xf080] ;  /* 0x00f08000004c7984 */ /* 0x0002620000000c00 */
[----:B------:R-:W-:Y:S05]  /*12940*/  @P0 BRA `(.L_x_208) ;  /* 0x000001c000000947 */ /* 0x000fea0003800000 */
[----:B--234-:R-:W2:Y:S01]  /*12950*/  LDS.128 R24, [R0+0x80] ;  /* 0x0000800000187984 */ /* 0x01cea20000000c00 */
[----:B------:R-:W-:-:S02]  /*12960*/  IADD3 R7, R4, 0x40, RZ ;  /* 0x0000004004077810 */ /* 0x000fc40007ffe0ff */
[C---:B-1----:R-:W-:Y:S01]  /*12970*/  IADD3 R8, R4.reuse, 0x80, RZ ;  /* 0x0000008004087810 */ /* 0x042fe20007ffe0ff */
[----:B------:R-:W1:Y:S01]  /*12980*/  LDS.128 R20, [R0+0x4080] ;  /* 0x0040800000147984 */ /* 0x000e620000000c00 */
[----:B------:R-:W-:Y:S02]  /*12990*/  IADD3 R9, R4, 0xc0, RZ ;  /* 0x000000c004097810 */ /* 0x000fe40007ffe0ff */
[----:B------:R-:W-:Y:S01]  /*129a0*/  ISETP.GE.AND P2, PT, R7, c[0x0][0x3c8], PT ;  /* 0x0000f20007007a0c */ /* 0x000fe20003f46270 */
[----:B------:R-:W3:Y:S01]  /*129b0*/  LDS.128 R16, [R0+0x8080] ;  /* 0x0080800000107984 */ /* 0x000ee20000000c00 */
[----:B------:R-:W-:Y:S02]  /*129c0*/  ISETP.GE.AND P1, PT, R8, c[0x0][0x3c8], PT ;  /* 0x0000f20008007a0c */ /* 0x000fe40003f26270 */
[----:B------:R-:W-:Y:S01]  /*129d0*/  ISETP.GE.AND P0, PT, R9, c[0x0][0x3c8], PT ;  /* 0x0000f20009007a0c */ /* 0x000fe20003f06270 */
[----:B------:R4:W1:Y:S01]  /*129e0*/  LDS.128 R12, [R0+0xc080] ;  /* 0x00c08000000c7984 */ /* 0x0008620000000c00 */
[----:B------:R-:W-:-:S07]  /*129f0*/  ISETP.GE.AND P3, PT, R4, c[0x0][0x3c8], PT ;  /* 0x0000f20004007a0c */ /* 0x000fce0003f66270 */
[----:B------:R-:W-:-:S04]  /*12a00*/  @!P2 SHF.R.S32.HI R5, RZ, 0x1f, R7 ;  /* 0x0000001fff05a819 */ /* 0x000fc80000011407 */
[----:B------:R-:W-:Y:S02]  /*12a10*/  @!P0 SHF.R.S32.HI R6, RZ, 0x1f, R9 ;  /* 0x0000001fff068819 */ /* 0x000fe40000011409 */
[----:B------:R-:W-:Y:S01]  /*12a20*/  @!P2 LEA.HI R7, R5, R7, RZ, 0x3 ;  /* 0x000000070507a211 */ /* 0x000fe200078f18ff */
[----:B------:R-:W-:Y:S01]  /*12a30*/  @!P3 IMAD.WIDE R10, R4, 0x2, R2 ;  /* 0x00000002040ab825 */ /* 0x000fe200078e0202 */
[----:B----4-:R-:W-:-:S04]  /*12a40*/  @!P1 SHF.R.S32.HI R0, RZ, 0x1f, R8 ;  /* 0x0000001fff009819 */ /* 0x010fc80000011408 */
        /* <DEDUP_REMOVED lines=8> */
[----:B-1----:R2:W-:Y:S03]  /*12ad0*/  @!P2 ST.E.128 [R8.64], R20 ;  /* 0x000000140800a985 */ /* 0x0025e6000c101d18 */
[----:B------:R-:W-:Y:S01]  /*12ae0*/  @!P0 IMAD.WIDE R2, R0, 0x2, R2 ;  /* 0x0000000200028825 */ /* 0x000fe200078e0202 */
[----:B---3--:R2:W-:Y:S04]  /*12af0*/  @!P1 ST.E.128 [R6.64], R16 ;  /* 0x0000001006009985 */ /* 0x0085e8000c101d18 */
[----:B------:R2:W-:Y:S02]  /*12b00*/  @!P0 ST.E.128 [R2.64], R12 ;  /* 0x0000000c02008985 */ /* 0x0005e4000c101d18 */
.L_x_208:
[----:B--234-:R-:W-:Y:S05]  /*12b10*/  BSYNC B0 ;  /* 0x0000000000007941 */ /* 0x01cfea0003800000 */
.L_x_207:
        /* <DEDUP_REMOVED lines=30> */
.L_x_210:
[----:B------:R-:W-:Y:S05]  /*12d00*/  BSYNC B0 ;  /* 0x0000000000007941 */ /* 0x000fea0003800000 */
.L_x_209:
        /* <DEDUP_REMOVED lines=30> */
.L_x_212:
[----:B------:R-:W-:Y:S05]  /*12ef0*/  BSYNC B0 ;  /* 0x0000000000007941 */ /* 0x000fea0003800000 */
.L_x_211:
        /* <DEDUP_REMOVED lines=31> */
.L_x_206:
[----:B------:R-:W1:Y:S01]  /*130f0*/  S2R R9, SR_TID.X ;  /* 0x0000000000097919 */ /* 0x000e620000002100 */
[----:B------:R-:W-:Y:S03]  /*13100*/  BSSY B0, `(.L_x_213) ;  /* 0x0000027000007945 */ /* 0x000fe60003800000 */
[----:B------:R-:W2:Y:S01]  /*13110*/  S2R R10, SR_CTAID.Z ;  /* 0x00000000000a7919 */ /* 0x000ea20000002700 */
[----:B-1----:R-:W-:Y:S02]  /*13120*/  ISETP.GT.AND P0, PT, R9, 0x7f, PT ;  /* 0x0000007f0900780c */ /* 0x002fe40003f04270 */
[----:B--2---:R-:W-:-:S11]  /*13130*/  SHF.R.S32.HI R11, RZ, 0x1f, R10 ;  /* 0x0000001fff0b7819 */ /* 0x004fd6000001140a */
[----:B------:R-:W-:Y:S05]  /*13140*/  @P0 BRA `(.L_x_214) ;  /* 0x0000022000000947 */ /* 0x000fea0003800000 */
[----:B------:R-:W1:Y:S01]  /*13150*/  S2R R5, SR_CTAID.X ;  /* 0x0000000000057919 */ /* 0x000e620000002500 */
[----:B------:R-:W-:-:S05]  /*13160*/  MOV R2, c[0x0][0x4e8] ;  /* 0x00013a0000027a02 */ /* 0x000fca0000000f00 */
[----:B------:R-:W-:Y:S01]  /*13170*/  IMAD R0, R2, c[0x0][0x388], RZ ;  /* 0x0000e20002007a24 */ /* 0x000fe200078e02ff */
[----:B-1----:R-:W-:-:S04]  /*13180*/  LEA R5, R5, R9, 0x7 ;  /* 0x0000000905057211 */ /* 0x002fc800078e38ff */
[----:B------:R-:W-:-:S13]  /*13190*/  ISETP.GE.AND P0, PT, R5, R0, PT ;  /* 0x000000000500720c */ /* 0x000fda0003f06270 */
[----:B------:R-:W-:Y:S05]  /*131a0*/  @P0 BRA `(.L_x_214) ;  /* 0x000001c000000947 */ /* 0x000fea0003800000 */
[----:B------:R-:W1:Y:S01]  /*131b0*/  S2R R4, SR_CTAID.Y ;  /* 0x0000000000047919 */ /* 0x000e620000002600 */
[----:B------:R-:W-:Y:S02]  /*131c0*/  ISETP.NE.AND P0, PT, R2, 0x1, PT ;  /* 0x000000010200780c */ /* 0x000fe40003f05270 */
[----:B------:R-:W-:-:S11]  /*131d0*/  MOV R0, R5 ;  /* 0x0000000500007202 */ /* 0x000fd60000000f00 */
[----:B------:R-:W-:-:S05]  /*131e0*/  @P0 IMAD.HI.U32 R2, R5, c[0x0][0x4ec], RZ ;  /* 0x00013b0005020a27 */ /* 0x000fca00078e00ff */
[----:B------:R-:W-:Y:S02]  /*131f0*/  @P0 SHF.R.U32.HI R0, RZ, c[0x0][0x4f0], R2 ;  /* 0x00013c00ff000a19 */ /* 0x000fe40000011602 */
[----:B-1----:R-:W-:Y:S01]  /*13200*/  SHF.R.S32.HI R3, RZ, 0x1f, R4 ;  /* 0x0000001fff037819 */ /* 0x002fe20000011404 */
[----:B------:R-:W-:-:S04]  /*13210*/  IMAD.WIDE.U32 R6, R4, c[0x0][0x490], RZ ;  /* 0x0001240004067a25 */ /* 0x000fc800078e00ff */
[----:B------:R-:W-:-:S04]  /*13220*/  IMAD R3, R3, c[0x0][0x490], RZ ;  /* 0x0001240003037a24 */ /* 0x000fc800078e02ff */
[----:B------:R-:W-:Y:S01]  /*13230*/  IMAD R2, R4, c[0x0][0x494], R3 ;  /* 0x0001250004027a24 */ /* 0x000fe200078e0203 */
[----:B------:R-:W-:-:S04]  /*13240*/  IADD3 R4, -R0, RZ, RZ ;  /* 0x000000ff00047210 */ /* 0x000fc80007ffe1ff */
[----:B------:R-:W-:Y:S01]  /*13250*/  IADD3 R3, R7, R2, RZ ;  /* 0x0000000207037210 */ /* 0x000fe20007ffe0ff */
[----:B------:R-:W-:Y:S02]  /*13260*/  IMAD.MOV.U32 R2, RZ, RZ, R6 ;  /* 0x000000ffff027224 */ /* 0x000fe400078e0006 */
[----:B------:R-:W-:Y:S02]  /*13270*/  IMAD R7, R11, c[0x0][0x498], RZ ;  /* 0x000126000b077a24 */ /* 0x000fe400078e02ff */
[----:B------:R-:W-:Y:S02]  /*13280*/  IMAD R4, R4, c[0x0][0x4e8], R5 ;  /* 0x00013a0004047a24 */ /* 0x000fe400078e0205 */
[----:B------:R-:W-:-:S03]  /*13290*/  IMAD.WIDE.U32 R2, R10, c[0x0][0x498], R2 ;  /* 0x000126000a027a25 */ /* 0x000fc600078e0002 */
[----:B------:R-:W-:Y:S01]  /*132a0*/  SHF.R.S32.HI R5, RZ, 0x1f, R4 ;  /* 0x0000001fff057819 */ /* 0x000fe20000011404 */
[----:B------:R-:W-:Y:S01]  /*132b0*/  IMAD R6, R10, c[0x0][0x49c], R7 ;  /* 0x000127000a067a24 */ /* 0x000fe200078e0207 */
[----:B------:R-:W-:Y:S02]  /*132c0*/  SHF.R.S32.HI R7, RZ, 0x1f, R0 ;  /* 0x0000001fff077819 */ /* 0x000fe40000011400 */
[----:B------:R-:W-:Y:S01]  /*132d0*/  IADD3 R2, P0, R0, R2, RZ ;  /* 0x0000000200027210 */ /* 0x000fe20007f1e0ff */
[----:B------:R-:W-:-:S03]  /*132e0*/  IMAD R0, R5, c[0x0][0x488], RZ ;  /* 0x0001220005007a24 */ /* 0x000fc600078e02ff */
[----:B------:R-:W-:Y:S01]  /*132f0*/  IADD3.X R3, R7, R3, R6, P0, !PT ;  /* 0x0000000307037210 */ /* 0x000fe200007fe406 */
[----:B------:R-:W-:-:S04]  /*13300*/  IMAD R0, R4, c[0x0][0x48c], R0 ;  /* 0x0001230004007a24 */ /* 0x000fc800078e0200 */
[----:B------:R-:W-:-:S05]  /*13310*/  IMAD.WIDE.U32 R2, R4, c[0x0][0x488], R2 ;  /* 0x0001220004027a25 */ /* 0x000fca00078e0002 */
[----:B------:R-:W-:Y:S02]  /*13320*/  IADD3 R0, R3, R0, RZ ;  /* 0x0000000003007210 */ /* 0x000fe40007ffe0ff */
[----:B------:R-:W-:-:S04]  /*13330*/  LEA R4, P0, R2, c[0x0][0x450], 0x2 ;  /* 0x0001140002047a11 */ /* 0x000fc800078010ff */
[----:B------:R-:W-:Y:S01]  /*13340*/  LEA.HI.X R5, R2, c[0x0][0x454], R0, 0x2, P0 ;  /* 0x0001150002057a11 */ /* 0x000fe200000f1400 */
[----:B------:R-:W-:-:S05]  /*13350*/  IMAD.MOV.U32 R0, RZ, RZ, -0x800000 ;  /* 0xff800000ff007424 */ /* 0x000fca00078e00ff */
[----:B------:R1:W-:Y:S03]  /*13360*/  STG.E [R4.64], R0 ;  /* 0x0000000004007986 */ /* 0x0003e6000c101918 */
.L_x_214:
[----:B------:R-:W-:Y:S05]  /*13370*/  BSYNC B0 ;  /* 0x0000000000007941 */ /* 0x000fea0003800000 */
.L_x_213:
[----:B------:R-:W2:Y:S01]  /*13380*/  S2R R6, SR_CTAID.Y ;  /* 0x0000000000067919 */ /* 0x000ea20000002600 */
[----:B-1----:R-:W-:Y:S01]  /*13390*/  SHF.R.S32.HI R0, RZ, 0x1f, R9 ;  /* 0x0000001fff007819 */ /* 0x002fe20000011409 */
[----:B------:R-:W-:Y:S01]  /*133a0*/  BSSY B0, `(.L_x_215) ;  /* 0x0000044000007945 */ /* 0x000fe20003800000 */
[----:B------:R-:W-:Y:S01]  /*133b0*/  MOV R17, c[0x0][0x4e8] ;  /* 0x00013a0000117a02 */ /* 0x000fe20000000f00 */
[----:B------:R-:W1:Y:S01]  /*133c0*/  S2R R14, SR_CTAID.X ;  /* 0x00000000000e7919 */ /* 0x000e620000002500 */
[----:B------:R-:W-:Y:S02]  /*133d0*/  LEA.HI R0, R0, R9, RZ, 0x3 ;  /* 0x0000000900007211 */ /* 0x000fe400078f18ff */
[C---:B------:R-:W-:Y:S01]  /*133e0*/  ISETP.NE.AND P0, PT, R17.reuse, 0x1, PT ;  /* 0x000000011100780c */ /* 0x040fe20003f05270 */
[----:B------:R-:W-:Y:S01]  /*133f0*/  IMAD R17, R17, c[0x0][0x388], RZ ;  /* 0x0000e20011117a24 */ /* 0x000fe200078e02ff */
[----:B------:R-:W-:Y:S02]  /*13400*/  LOP3.LUT R2, R0, 0xfffffff8, RZ, 0xc0, !PT ;  /* 0xfffffff800027812 */ /* 0x000fe400078ec0ff */
[----:B------:R-:W-:-:S02]  /*13410*/  SHF.R.S32.HI R8, RZ, 0x3, R0 ;  /* 0x00000003ff087819 */ /* 0x000fc40000011400 */
[----:B------:R-:W-:-:S05]  /*13420*/  IADD3 R9, -R2, R9, RZ ;  /* 0x0000000902097210 */ /* 0x000fca0007ffe1ff */
[----:B------:R-:W-:Y:S01]  /*13430*/  IMAD R0, R9, 0x20, R8 ;  /* 0x0000002009007824 */ /* 0x000fe200078e0208 */
[----:B--2---:R-:W-:-:S04]  /*13440*/  SHF.R.S32.HI R3, RZ, 0x1f, R6 ;  /* 0x0000001fff037819 */ /* 0x004fc80000011406 */
[C---:B-1----:R-:W-:Y:S01]  /*13450*/  LEA R5, R14.reuse, R0, 0x7 ;  /* 0x000000000e057211 */ /* 0x042fe200078e38ff */
[----:B------:R-:W-:Y:S01]  /*13460*/  IMAD R2, R3, c[0x0][0x3e8], RZ ;  /* 0x0000fa0003027a24 */ /* 0x000fe200078e02ff */
[----:B------:R-:W-:Y:S02]  /*13470*/  LEA R14, R14, R8, 0x7 ;  /* 0x000000080e0e7211 */ /* 0x000fe400078e38ff */
[----:B------:R-:W-:Y:S01]  /*13480*/  MOV R0, R5 ;  /* 0x0000000500007202 */ /* 0x000fe20000000f00 */
[C---:B------:R-:W-:Y:S02]  /*13490*/  IMAD R2, R6.reuse, c[0x0][0x3ec], R2 ;  /* 0x0000fb0006027a24 */ /* 0x040fe400078e0202 */
[----:B------:R-:W-:-:S04]  /*134a0*/  IMAD.WIDE.U32 R6, R6, c[0x0][0x3e8], RZ ;  /* 0x0000fa0006067a25 */ /* 0x000fc800078e00ff */
[----:B------:R-:W-:-:S04]  /*134b0*/  @P0 IMAD.HI.U32 R4, R5, c[0x0][0x4ec], RZ ;  /* 0x00013b0005040a27 */ /* 0x000fc800078e00ff */
[----:B------:R-:W-:Y:S01]  /*134c0*/  IMAD.IADD R3, R7, 0x1, R2 ;  /* 0x0000000107037824 */ /* 0x000fe200078e0202 */
[----:B------:R-:W-:Y:S01]  /*134d0*/  @P0 SHF.R.U32.HI R0, RZ, c[0x0][0x4f0], R4 ;  /* 0x00013c00ff000a19 */ /* 0x000fe20000011604 */
[----:B------:R-:W-:Y:S02]  /*134e0*/  IMAD R7, R11, c[0x0][0x3f0], RZ ;  /* 0x0000fc000b077a24 */ /* 0x000fe400078e02ff */
[----:B------:R-:W-:Y:S01]  /*134f0*/  IMAD.MOV.U32 R2, RZ, RZ, R6 ;  /* 0x000000ffff027224 */ /* 0x000fe200078e0006 */
[----:B------:R-:W-:Y:S01]  /*13500*/  SHF.R.S32.HI R6, RZ, 0x1f, R0 ;  /* 0x0000001fff067819 */ /* 0x000fe20000011400 */
[----:B------:R-:W-:Y:S01]  /*13510*/  IMAD R7, R10, c[0x0][0x3f4], R7 ;  /* 0x0000fd000a077a24 */ /* 0x000fe200078e0207 */
[----:B------:R-:W-:Y:S01]  /*13520*/  IADD3 R4, -R0, RZ, RZ ;  /* 0x000000ff00047210 */ /* 0x000fe20007ffe1ff */
[----:B------:R-:W-:-:S04]  /*13530*/  IMAD.WIDE.U32 R2, R10, c[0x0][0x3f0], R2 ;  /* 0x0000fc000a027a25 */ /* 0x000fc800078e0002 */
[----:B------:R-:W-:Y:S02]  /*13540*/  IMAD.IADD R3, R3, 0x1, R7 ;  /* 0x0000000103037824 */ /* 0x000fe400078e0207 */
        /* <DEDUP_REMOVED lines=11> */
[----:B------:R-:W-:Y:S01]  /*13600*/  LEA.HI.X R15, R2, c[0x0][0x384], R0, 0x1, P0 ;  /* 0x0000e100020f7a11 */ /* 0x000fe200000f0c00 */
[----:B------:R-:W-:Y:S01]  /*13610*/  IMAD.SHL.U32 R0, R9, 0x8, RZ ;  /* 0x0000000809007824 */ /* 0x000fe200078e00ff */
[----:B------:R-:W-:Y:S01]  /*13620*/  ISETP.GE.AND P0, PT, R14, R17, PT ;  /* 0x000000110e00720c */ /* 0x000fe20003f06270 */
[----:B------:R1:W2:Y:S03]  /*13630*/  SHFL.IDX PT, R2, R16, RZ, 0x181f ;  /* 0x00181fff10027589 */ /* 0x0002a600000e0000 */
[C---:B------:R-:W-:Y:S01]  /*13640*/  IADD3 R11, R0.reuse, 0x40, RZ ;  /* 0x00000040000b7810 */ /* 0x040fe20007ffe0ff */
[----:B------:R1:W3:Y:S01]  /*13650*/  SHFL.IDX PT, R3, R15, RZ, 0x181f ;  /* 0x00181fff0f037589 */ /* 0x0002e200000e0000 */
[C---:B------:R-:W-:Y:S02]  /*13660*/  IADD3 R12, R0.reuse, 0x80, RZ ;  /* 0x00000080000c7810 */ /* 0x040fe40007ffe0ff */
[----:B------:R-:W-:-:S05]  /*13670*/  IADD3 R13, R0, 0xc0, RZ ;  /* 0x000000c0000d7810 */ /* 0x000fca0007ffe0ff */
        /* <DEDUP_REMOVED lines=22> */
.L_x_216:
[----:B------:R-:W-:Y:S05]  /*137e0*/  BSYNC B0 ;  /* 0x0000000000007941 */ /* 0x000fea0003800000 */
.L_x_215:
        /* <DEDUP_REMOVED lines=27> */
.L_x_218:
[----:B------:R-:W-:Y:S05]  /*139a0*/  BSYNC B0 ;  /* 0x0000000000007941 */ /* 0x000fea0003800000 */
.L_x_217:
        /* <DEDUP_REMOVED lines=27> */
.L_x_220:
[----:B------:R-:W-:Y:S05]  /*13b60*/  BSYNC B0 ;  /* 0x0000000000007941 */ /* 0x000fea0003800000 */
.L_x_219:
        /* <DEDUP_REMOVED lines=28> */
.L_x_221:
        /* <DEDUP_REMOVED lines=13> */
.L_x_2992:


//--------------------- .text._ZN7cutlass13device_kernelIN5flash19enable_sm80_to_sm89INS1_16FlashAttnFwdSm80INS1_25CollectiveMainloopFwdSm80ILi8ELi1ELb1EN4cute5tupleIJNS5_1CILi128EEENS7_ILi48EEENS7_ILi256EEEEEELi256ENS_6half_tEfNS_4arch4Sm80ELb0ELb1ELb1ELb1ELb0ELb0ELb1ELb0EEENS1_21CollectiveEpilogueFwdINS6_IJS8_SA_S9_EEENS6_IJNS7_ILi1EEESI_SI_EEESC_SE_Li256ELb1ELb1ELb0ELb0EEENS1_19SingleTileSchedulerILb1ELb0ELb1ELi128EEEEEEEEEvNT_6ParamsE --------------------------
	.section	.text._ZN7cutlass13device_kernelIN5flash19enable_sm80_to_sm89INS1_16FlashAttnFwdSm80INS1_25CollectiveMainloopFwdSm80ILi8ELi1ELb1EN4cute5tupleIJNS5_1CILi128EEENS7_ILi48EEENS7_ILi256EEEEEELi256ENS_6half_tEfNS_4arch4Sm80ELb0ELb1ELb1ELb1ELb0ELb0ELb1ELb0EEENS1_21CollectiveEpilogueFwdINS6_IJS8_SA_S9_EEENS6_IJNS7_ILi1EEESI_SI_EEESC_SE_Li256ELb1ELb1ELb0ELb0EEENS1_19SingleTileSchedulerILb1ELb0ELb1ELi128EEEEEEEEEvNT_6ParamsE,"ax",@progbits
	.sectioninfo	@"SHI_REGISTERS=255"
	.align	128
.text._ZN7cutlass13device_kernelIN5flash19enable_sm80_to_sm89INS1_16FlashAttnFwdSm80INS1_25CollectiveMainloopFwdSm80ILi8ELi1ELb1EN4cute5tupleIJNS5_1CILi128EEENS7_ILi48EEENS7_ILi256EEEEEELi256ENS_6half_tEfNS_4arch4Sm80ELb0ELb1ELb1ELb1ELb0ELb0ELb1ELb0EEENS1_21CollectiveEpilogueFwdINS6_IJS8_SA_S9_EEENS6_IJNS7_ILi1EEESI_SI_EEESC_SE_Li256ELb1ELb1ELb0ELb0EEENS1_19SingleTileSchedulerILb1ELb0ELb1ELi128EEEEEEEEEvNT_6ParamsE:
        .type           _ZN7cutlass13device_kernelIN5flash19enable_sm80_to_sm89INS1_16FlashAttnFwdSm80INS1_25CollectiveMainloopFwdSm80ILi8ELi1ELb1EN4cute5tupleIJNS5_1CILi128EEENS7_ILi48EEENS7_ILi256EEEEEELi256ENS_6half_tEfNS_4arch4Sm80ELb0ELb1ELb1ELb1ELb0ELb0ELb1ELb0EEENS1_21CollectiveEpilogueFwdINS6_IJS8_SA_S9_EEENS6_IJNS7_ILi1EEESI_SI_EEESC_SE_Li256ELb1ELb1ELb0ELb0EEENS1_19SingleTileSchedulerILb1ELb0ELb1ELi128EEEEEEEEEvNT_6ParamsE,@function
        .size           _ZN7cutlass13device_kernelIN5flash19enable_sm80_to_sm89INS1_16FlashAttnFwdSm80INS1_25CollectiveMainloopFwdSm80ILi8ELi1ELb1EN4cute5tupleIJNS5_1CILi128EEENS7_ILi48EEENS7_ILi256EEEEEELi256ENS_6half_tEfNS_4arch4Sm80ELb0ELb1ELb1ELb1ELb0ELb0ELb1ELb0EEENS1_21CollectiveEpilogueFwdINS6_IJS8_SA_S9_EEENS6_IJNS7_ILi1EEESI_SI_EEESC_SE_Li256ELb1ELb1ELb0ELb0EEENS1_19SingleTileSchedulerILb1ELb0ELb1ELi128EEEEEEEEEvNT_6ParamsE,(.L_x_2993 - _ZN7cutlass13device_kernelIN5flash19enable_sm80_to_sm89INS1_16FlashAttnFwdSm80INS1_25CollectiveMainloopFwdSm80ILi8ELi1ELb1EN4cute5tupleIJNS5_1CILi128EEENS7_ILi48EEENS7_ILi256EEEEEELi256ENS_6half_tEfNS_4arch4Sm80ELb0ELb1ELb1ELb1ELb0ELb0ELb1ELb0EEENS1_21CollectiveEpilogueFwdINS6_IJS8_SA_S9_EEENS6_IJNS7_ILi1EEESI_SI_EEESC_SE_Li256ELb1ELb1ELb0ELb0EEENS1_19SingleTileSchedulerILb1ELb0ELb1ELi128EEEEEEEEEvNT_6ParamsE)
        .other          _ZN7cutlass13device_kernelIN5flash19enable_sm80_to_sm89INS1_16FlashAttnFwdSm80INS1_25CollectiveMainloopFwdSm80ILi8ELi1ELb1EN4cute5tupleIJNS5_1CILi128EEENS7_ILi48EEENS7_ILi256EEEEEELi256ENS_6half_tEfNS_4arch4Sm80ELb0ELb1ELb1ELb1ELb0ELb0ELb1ELb0EEENS1_21CollectiveEpilogueFwdINS6_IJS8_SA_S9_EEENS6_IJNS7_ILi1EEESI_SI_EEESC_SE_Li256ELb1ELb1ELb0ELb0EEENS1_19SingleTileSchedulerILb1ELb0ELb1ELi128EEEEEEEEEvNT_6ParamsE,@"STO_CUDA_ENTRY STV_DEFAULT"
_ZN7cutlass13device_kernelIN5flash19enable_sm80_to_sm89INS1_16FlashAttnFwdSm80INS1_25CollectiveMainloopFwdSm80ILi8ELi1ELb1EN4cute5tupleIJNS5_1CILi128EEENS7_ILi48EEENS7_ILi256EEEEEELi256ENS_6half_tEfNS_4arch4Sm80ELb0ELb1ELb1ELb1ELb0ELb0ELb1ELb0EEENS1_21CollectiveEpilogueFwdINS6_IJS8_SA_S9_EEENS6_IJNS7_ILi1EEESI_SI_EEESC_SE_Li256ELb1ELb1ELb0ELb0EEENS1_19SingleTileSchedulerILb1ELb0ELb1ELi128EEEEEEEEEvNT_6ParamsE:
[----:B------:R-:W-:Y:S02]  /*0000*/  MOV R1, c[0x0][0x28] ;  /* 0x00000a0000017a02 */ /* 0x000fe40000000f00 */
[----:B------:R-:W1:Y:S01]  /*0010*/  S2R R81, SR_TID.X ;  /* 0x0000000000517919 */ /* 0x000e620000002100 */
[----:B------:R-:W2:Y:S01]  /*0020*/  S2UR UR13, SR_CTAID.Z ;  /* 0x00000000000d79c3 */ /* 0x000ea20000002700 */
[----:B------:R-:W-:Y:S01]  /*0030*/  UMOV UR7, 0x4 ;  /* 0x0000000400077882 */ /* 0x000fe20000000000 */
[----:B------:R-:W-:Y:S01]  /*0040*/  IADD3 R1, R1, -0xa0, RZ ;  /* 0xffffff6001017810 */ /* 0x000fe20007ffe0ff */
[----:B------:R-:W-:Y:S02]  /*0050*/  ULDC.64 UR4, c[0x0][0x568] ;  /* 0x00015a0000047ab9 */ /* 0x000fe40000000a00 */
[----:B------:R-:W-:-:S03]  /*0060*/  ULDC.64 UR18, c[0x0][0x118] ;  /* 0x0000460000127ab9 */ /* 0x000fc60000000a00 */
[----:B------:R-:W3:Y:S01]  /*0070*/  S2UR UR11, SR_CTAID.X ;  /* 0x00000000000b79c3 */ /* 0x000ee20000002500 */
[----:B-1----:R-:W-:Y:S01]  /*0080*/  SHF.R.U32.HI R0, RZ, 0x5, R81 ;  /* 0x00000005ff007819 */ /* 0x002fe20000011651 */
[----:B--2---:R-:W-:-:S05]  /*0090*/  UIMAD.WIDE UR4, UR13, UR7, UR4 ;  /* 0x000000070d0472a5 */ /* 0x004fca000f8e0204 */
[----:B------:R-:W1:Y:S02]  /*00a0*/  SHFL.IDX PT, R0, R0, RZ, 0x1f ;  /* 0x00001fff00007589 */ /* 0x000e6400000e0000 */
[----:B-1----:R-:W-:-:S13]  /*00b0*/  ISETP.NE.AND P0, PT, R0, RZ, PT ;  /* 0x000000ff0000720c */ /* 0x002fda0003f05270 */
[----:B---3--:R-:W-:Y:S05]  /*00c0*/  @!P0 BRA `(.L_x_222) ;  /* 0x000001c000008947 */ /* 0x008fea0003800000 */
[----:B------:R-:W-:-:S04]  /*00d0*/  ISETP.NE.U32.AND P0, PT, RZ, c[0x0][0x568], PT ;  /* 0x00015a00ff007a0c */ /* 0x000fc80003f05070 */
[----:B------:R-:W-:-:S13]  /*00e0*/  ISETP.NE.AND.EX P0, PT, RZ, c[0x0][0x56c], PT, P0 ;  /* 0x00015b00ff007a0c */ /* 0x000fda0003f05300 */
[----:B------:R-:W-:Y:S05]  /*00f0*/  @!P0 BRA `(.L_x_223) ;  /* 0x0000005000008947 */ /* 0x000fea0003800000 */
[----:B------:R-:W-:Y:S02]  /*0100*/  MOV R2, UR4 ;  /* 0x0000000400027c02 */ /* 0x000fe40008000f00 */
[----:B------:R-:W-:-:S05]  /*0110*/  MOV R3, UR5 ;  /* 0x0000000500037c02 */ /* 0x000fca0008000f00 */
[----:B------:R-:W2:Y:S02]  /*0120*/  LDG.E R0, [R2.64] ;  /* 0x0000001202007981 */ /* 0x000ea4000c1e1900 */
[----:B--2---:R1:W2:Y:S02]  /*0130*/  R2UR UR5, R0 ;  /* 0x00000000000573c2 */ /* 0x0042a400000e0000 */
[----:B-12---:R-:W-:Y:S05]  /*0140*/  BRA `(.L_x_224) ;  /* 0x000000e000007947 */ /* 0x006fea0003800000 */
.L_x_223:
[----:B------:R-:W-:-:S04]  /*0150*/  ISETP.NE.U32.AND P0, PT, RZ, c[0x0][0x560], PT ;  /* 0x00015800ff007a0c */ /* 0x000fc80003f05070 */
[----:B------:R-:W-:-:S13]  /*0160*/  ISETP.NE.AND.EX P0, PT, RZ, c[0x0][0x564], PT, P0 ;  /* 0x00015900ff007a0c */ /* 0x000fda0003f05300 */
[----:B------:R-:W-:Y:S05]  /*0170*/  @!P0 BRA `(.L_x_225) ;  /* 0x000000a000008947 */ /* 0x000fea0003800000 */
[----:B------:R-:W-:Y:S02]  /*0180*/  ULDC.64 UR4, c[0x0][0x560] ;  /* 0x0001580000047ab9 */ /* 0x000fe40000000a00 */
[----:B------:R-:W-:-:S06]  /*0190*/  UIMAD.WIDE UR4, UR13, UR7, UR4 ;  /* 0x000000070d0472a5 */ /* 0x000fcc000f8e0204 */
[----:B------:R-:W-:Y:S02]  /*01a0*/  MOV R2, UR4 ;  /* 0x0000000400027c02 */ /* 0x000fe40008000f00 */
[----:B------:R-:W-:-:S05]  /*01b0*/  MOV R3, UR5 ;  /* 0x0000000500037c02 */ /* 0x000fca0008000f00 */
[----:B------:R1:W2:Y:S04]  /*01c0*/  LDG.E R0, [R2.64] ;  /* 0x0000001202007981 */ /* 0x0002a8000c1e1900 */
[----:B-1----:R-:W3:Y:S01]  /*01d0*/  LDG.E R2, [R2.64+0x4] ;  /* 0x0000041202027981 */ /* 0x002ee2000c1e1900 */
[----:B--2---:R-:W1:Y:S08]  /*01e0*/  R2UR UR4, R0 ;  /* 0x00000000000473c2 */ /* 0x004e7000000e0000 */
[----:B---3--:R-:W1:Y:S02]  /*01f0*/  R2UR UR5, R2 ;  /* 0x00000000020573c2 */ /* 0x008e6400000e0000 */
[----:B-1----:R-:W-:Y:S01]  /*0200*/  UIADD3 UR5, -UR4, UR5, URZ ;  /* 0x0000000504057290 */ /* 0x002fe2000fffe13f */
[----:B------:R-:W-:Y:S05]  /*0210*/  BRA `(.L_x_224) ;  /* 0x0000001000007947 */ /* 0x000fea0003800000 */
.L_x_225:
[----:B------:R-:W-:Y:S02]  /*0220*/  ULDC UR5, c[0x0][0x54c] ;  /* 0x0001530000057ab9 */ /* 0x000fe40000000800 */
.L_x_224:
[----:B------:R-:W-:Y:S02]  /*0230*/  ULDC UR4, c[0x0][0x548] ;  /* 0x0001520000047ab9 */ /* 0x000fe40000000800 */
[----:B------:R-:W-:-:S02]  /*0240*/  USHF.L.U32 UR11, UR11, 0x7, URZ ;  /* 0x000000070b0b7899 */ /* 0x000fc4000800063f */
[----:B------:R-:W-:-:S04]  /*0250*/  UIMAD UR4, UR5, UR4, URZ ;  /* 0x00000004050472a4 */ /* 0x000fc8000f8e023f */
[----:B------:R-:W-:-:S04]  /*0260*/  UISETP.GE.AND UP0, UPT, UR11, UR4, UPT ;  /* 0x000000040b00728c */ /* 0x000fc8000bf06270 */
[----:B------:R-:W-:Y:S01]  /*0270*/  USEL UR13, UR13, 0xffffffff, !UP0 ;  /* 0xffffffff0d0d7887 */ /* 0x000fe2000c000000 */
[----:B------:R-:W-:Y:S05]  /*0280*/  BRA `(.L_x_226) ;  /* 0x000001b000007947 */ /* 0x000fea0003800000 */
.L_x_222:
        /* <DEDUP_REMOVED lines=8> */
.L_x_227:
        /* <DEDUP_REMOVED lines=13> */
.L_x_229:
[----:B------:R-:W-:Y:S02]  /*03e0*/  ULDC UR5, c[0x0][0x54c] ;  /* 0x0001530000057ab9 */ /* 0x000fe40000000800 */
.L_x_228:
[----:B------:R-:W-:Y:S02]  /*03f0*/  ULDC UR4, c[0x0][0x548] ;  /* 0x0001520000047ab9 */ /* 0x000fe40000000800 */
[----:B------:R-:W-:-:S02]  /*0400*/  USHF.L.U32 UR11, UR11, 0x7, URZ ;  /* 0x000000070b0b7899 */ /* 0x000fc4000800063f */
[----:B------:R-:W-:-:S04]  /*0410*/  UIMAD UR4, UR5, UR4, URZ ;  /* 0x00000004050472a4 */ /* 0x000fc8000f8e023f */
[----:B------:R-:W-:-:S04]  /*0420*/  UISETP.GE.AND UP0, UPT, UR11, UR4, UPT ;  /* 0x000000040b00728c */ /* 0x000fc8000bf06270 */
[----:B------:R-:W-:-:S06]  /*0430*/  USEL UR13, UR13, 0xffffffff, !UP0 ;  /* 0xffffffff0d0d7887 */ /* 0x000fcc000c000000 */
.L_x_226:
[----:B------:R-:W-:-:S13]  /*0440*/  ISETP.LE.AND P0, PT, RZ, UR13, PT ;  /* 0x0000000dff007c0c */ /* 0x000fda000bf03270 */
[----:B------:R-:W-:Y:S05]  /*0450*/  @!P0 EXIT ;  /* 0x000000000000894d */ /* 0x000fea0003800000 */
[----:B------:R-:W-:Y:S02]  /*0460*/  ULDC.64 UR14, c[0x0][0x370] ;  /* 0x0000dc00000e7ab9 */ /* 0x000fe40000000a00 */
[----:B------:R-:W-:Y:S02]  /*0470*/  ULDC.64 UR4, c[0x0][0x360] ;  /* 0x0000d80000047ab9 */ /* 0x000fe40000000a00 */
[----:B------:R-:W-:Y:S02]  /*0480*/  UISETP.NE.U32.AND UP0, UPT, URZ, UR14, UPT ;  /* 0x0000000e3f00728c */ /* 0x000fe4000bf05070 */
[----:B------:R-:W-:Y:S02]  /*0490*/  UISETP.NE.U32.AND UP2, UPT, URZ, UR4, UPT ;  /* 0x000000043f00728c */ /* 0x000fe4000bf45070 */
[----:B------:R-:W-:Y:S02]  /*04a0*/  UISETP.NE.AND.EX UP1, UPT, URZ, UR15, UPT, UP0 ;  /* 0x0000000f3f00728c */ /* 0x000fe4000bf25300 */
[----:B------:R-:W-:-:S02]  /*04b0*/  UISETP.NE.AND.EX UP0, UPT, URZ, UR5, UPT, UP2 ;  /* 0x000000053f00728c */ /* 0x000fc4000bf05320 */
[----:B------:R-:W-:Y:S02]  /*04c0*/  ULDC.64 UR8, c[0x0][0x348] ;  /* 0x0000d20000087ab9 */ /* 0x000fe40000000a00 */
[----:B------:R-:W-:Y:S01]  /*04d0*/  ULDC.64 UR4, c[0x0][0x360] ;  /* 0x0000d80000047ab9 */ /* 0x000fe20000000a00 */
[----:B------:R-:W-:Y:S01]  /*04e0*/  PLOP3.LUT P2, PT, PT, PT, UP1, 0x80, 0x0 ;  /* 0x000000000000781c */ /* 0x000fe20003f4f018 */
[----:B------:R-:W-:Y:S01]  /*04f0*/  UISETP.NE.U32.AND UP3, UPT, URZ, UR8, UPT ;  /* 0x000000083f00728c */ /* 0x000fe2000bf65070 */
[----:B------:R-:W-:Y:S01]  /*0500*/  PLOP3.LUT P1, PT, PT, PT, UP0, 0x80, 0x0 ;  /* 0x000000000000781c */ /* 0x000fe20003f2f008 */
[----:B------:R-:W-:Y:S02]  /*0510*/  ULDC.64 UR14, c[0x0][0x370] ;  /* 0x0000dc00000e7ab9 */ /* 0x000fe40000000a00 */
[----:B------:R-:W-:Y:S02]  /*0520*/  UISETP.NE.AND.EX UP3, UPT, URZ, UR9, UPT, UP3 ;  /* 0x000000093f00728c */ /* 0x000fe4000bf65330 */
[----:B------:R-:W-:-:S02]  /*0530*/  @UP0 UIMAD.WIDE UR4, UR13, UR7, UR4 ;  /* 0x000000070d0402a5 */ /* 0x000fc4000f8e0204 */
[----:B------:R-:W-:Y:S02]  /*0540*/  ULDC.64 UR8, c[0x0][0x348] ;  /* 0x0000d20000087ab9 */ /* 0x000fe40000000a00 */
[----:B------:R-:W-:Y:S01]  /*0550*/  @UP1 UIMAD.WIDE UR14, UR13, UR7, UR14 ;  /* 0x000000070d0e12a5 */ /* 0x000fe2000f8e020e */
[----:B------:R-:W-:Y:S01]  /*0560*/  PLOP3.LUT P0, PT, PT, PT, UP3, 0x80, 0x0 ;  /* 0x000000000000781c */ /* 0x000fe20003f0f038 */
[----:B------:R-:W-:Y:S01]  /*0570*/  IMAD.U32 R2, RZ, RZ, UR4 ;  /* 0x00000004ff027e24 */ /* 0x000fe2000f8e00ff */
[----:B------:R-:W-:Y:S01]  /*0580*/  MOV R3, UR5 ;  /* 0x0000000500037c02 */ /* 0x000fe20008000f00 */
[----:B------:R-:W-:Y:S02]  /*0590*/  ULDC.64 UR4, c[0x0][0x350] ;  /* 0x0000d40000047ab9 */ /* 0x000fe40000000a00 */
[----:B------:R-:W-:Y:S01]  /*05a0*/  UISETP.NE.U32.AND UP0, UPT, URZ, UR4, UPT ;  /* 0x000000043f00728c */ /* 0x000fe2000bf05070 */
[----:B------:R-:W-:Y:S01]  /*05b0*/  IMAD.U32 R5, RZ, RZ, UR15 ;  /* 0x0000000fff057e24 */ /* 0x000fe2000f8e00ff */
[----:B------:R-:W-:Y:S01]  /*05c0*/  UIMAD.WIDE UR8, UR13, UR7, UR8 ;  /* 0x000000070d0872a5 */ /* 0x000fe2000f8e0208 */
[----:B------:R-:W-:Y:S01]  /*05d0*/  IMAD.U32 R4, RZ, RZ, UR14 ;  /* 0x0000000eff047e24 */ /* 0x000fe2000f8e00ff */
[----:B------:R-:W-:Y:S01]  /*05e0*/  UISETP.NE.AND.EX UP2, UPT, URZ, UR5, UPT, UP0 ;  /* 0x000000053f00728c */ /* 0x000fe2000bf45300 */
[----:B------:R1:W2:Y:S02]  /*05f0*/  @P1 LDG.E R0, [R2.64] ;  /* 0x0000001202001981 */ /* 0x0002a4000c1e1900 */
[----:B------:R-:W-:Y:S01]  /*0600*/  ULDC.64 UR4, c[0x0][0x350] ;  /* 0x0000d40000047ab9 */ /* 0x000fe20000000a00 */
[----:B------:R-:W-:Y:S01]  /*0610*/  IMAD.U32 R8, RZ, RZ, UR8 ;  /* 0x00000008ff087e24 */ /* 0x000fe2000f8e00ff */
[----:B------:R3:W4:Y:S01]  /*0620*/  @P2 LDG.E R5, [R4.64] ;  /* 0x0000001204052981 */ /* 0x000722000c1e1900 */
[----:B------:R-:W-:Y:S01]  /*0630*/  PLOP3.LUT P3, PT, PT, PT, UP2, 0x80, 0x0 ;  /* 0x000000000000781c */ /* 0x000fe20003f6f028 */
[----:B------:R-:W-:Y:S01]  /*0640*/  IMAD.U32 R9, RZ, RZ, UR9 ;  /* 0x00000009ff097e24 */ /* 0x000fe2000f8e00ff */
[----:B------:R-:W-:Y:S01]  /*0650*/  UIMAD.WIDE UR4, UR13, UR7, UR4 ;  /* 0x000000070d0472a5 */ /* 0x000fe2000f8e0204 */
[----:B------:R-:W-:-:S05]  /*0660*/  MOV R6, RZ ;  /* 0x000000ff00067202 */ /* 0x000fca0000000f00 */
[----:B-1----:R-:W-:Y:S01]  /*0670*/  IMAD.U32 R2, RZ, RZ, UR4 ;  /* 0x00000004ff027e24 */ /* 0x002fe2000f8e00ff */
[----:B------:R-:W-:Y:S01]  /*0680*/  MOV R3, UR5 ;  /* 0x0000000500037c02 */ /* 0x000fe20008000f00 */
[----:B---3--:R-:W3:Y:S04]  /*0690*/  @P0 LDG.E R4, [R8.64] ;  /* 0x0000001208040981 */ /* 0x008ee8000c1e1900 */
[----:B------:R1:W5:Y:S01]  /*06a0*/  @P3 LDG.E R6, [R2.64] ;  /* 0x0000001202063981 */ /* 0x000362000c1e1900 */
[----:B------:R-:W-:Y:S01]  /*06b0*/  PLOP3.LUT P0, PT, PT, PT, UP3, 0x80, 0x0 ;  /* 0x000000000000781c */ /* 0x000fe20003f0f038 */
[----:B------:R-:W-:Y:S02]  /*06c0*/  UMOV UR16, URZ ;  /* 0x0000003f00107c82 */ /* 0x000fe40008000000 */
[----:B------:R-:W-:-:S02]  /*06d0*/  ULDC UR12, c[0x0][0x168] ;  /* 0x00005a00000c7ab9 */ /* 0x000fc40000000800 */
[----:B------:R-:W-:Y:S02]  /*06e0*/  UMOV UR6, URZ ;  /* 0x0000003f00067c82 */ /* 0x000fe40008000000 */
[----:B------:R-:W-:Y:S01]  /*06f0*/  ULDC UR10, c[0x0][0x1d0] ;  /* 0x00007400000a7ab9 */ /* 0x000fe20000000800 */
[----:B--2---:R1:W2:Y:S08]  /*0700*/  @P1 R2UR UR12, R0 ;  /* 0x00000000000c13c2 */ /* 0x0042b000000e0000 */
[----:B----4-:R1:W4:Y:S08]  /*0710*/  @P2 R2UR UR16, R5 ;  /* 0x00000000051023c2 */ /* 0x01033000000e0000 */
[----:B---3--:R1:W3:Y:S02]  /*0720*/  @P0 R2UR UR6, R4 ;  /* 0x00000000040603c2 */ /* 0x0082e400000e0000 */
[----:B-1-34-:R-:W-:Y:S05]  /*0730*/  @P1 BRA `(.L_x_230) ;  /* 0x0000007000001947 */ /* 0x01afea0003800000 */
[----:B--2---:R-:W-:-:S13]  /*0740*/  PLOP3.LUT P0, PT, PT, PT, UP3, 0x40, 0x0 ;  /* 0x000000000000781c */ /* 0x004fda0003f0e838 */
[----:B------:R-:W-:Y:S05]  /*0750*/  @P0 BRA `(.L_x_230) ;  /* 0x0000005000000947 */ /* 0x000fea0003800000 */
[----:B------:R-:W2:Y:S04]  /*0760*/  LDG.E R4, [R8.64] ;  /* 0x0000001208047981 */ /* 0x000ea8000c1e1900 */
[----:B------:R-:W3:Y:S01]  /*0770*/  LDG.E R0, [R8.64+0x4] ;  /* 0x0000041208007981 */ /* 0x000ee2000c1e1900 */
[----:B--2---:R-:W1:Y:S08]  /*0780*/  R2UR UR12, R4 ;  /* 0x00000000040c73c2 */ /* 0x004e7000000e0000 */
[----:B---3--:R-:W1:Y:S02]  /*0790*/  R2UR UR4, R0 ;  /* 0x00000000000473c2 */ /* 0x008e6400000e0000 */
[----:B-1----:R-:W-:-:S06]  /*07a0*/  UIADD3 UR12, -UR12, UR4, URZ ;  /* 0x000000040c0c7290 */ /* 0x002fcc000fffe13f */
.L_x_230:
[----:B--2---:R-:W-:-:S04]  /*07b0*/  ISETP.NE.U32.AND P0, PT, RZ, c[0x0][0x368], PT ;  /* 0x0000da00ff007a0c */ /* 0x004fc80003f05070 */
[----:B------:R-:W-:-:S13]  /*07c0*/  ISETP.NE.AND.EX P0, PT, RZ, c[0x0][0x36c], PT, P0 ;  /* 0x0000db00ff007a0c */ /* 0x000fda0003f05300 */
[----:B------:R-:W-:Y:S05]  /*07d0*/  @!P0 BRA `(.L_x_231) ;  /* 0x0000007000008947 */ /* 0x000fea0003800000 */
[----:B------:R-:W-:Y:S02]  /*07e0*/  ULDC.64 UR4, c[0x0][0x368] ;  /* 0x0000da0000047ab9 */ /* 0x000fe40000000a00 */
[----:B------:R-:W-:-:S06]  /*07f0*/  UIMAD.WIDE UR4, UR13, UR7, UR4 ;  /* 0x000000070d0472a5 */ /* 0x000fcc000f8e0204 */
[----:B------:R-:W-:Y:S02]  /*0800*/  MOV R2, UR4 ;  /* 0x0000000400027c02 */ /* 0x000fe40008000f00 */
[----:B------:R-:W-:-:S05]  /*0810*/  MOV R3, UR5 ;  /* 0x0000000500037c02 */ /* 0x000fca0008000f00 */
[----:B------:R-:W2:Y:S02]  /*0820*/  LDG.E R0, [R2.64] ;  /* 0x0000001202007981 */ /* 0x000ea4000c1e1900 */
[----:B--2---:R1:W2:Y:S02]  /*0830*/  R2UR UR10, R0 ;  /* 0x00000000000a73c2 */ /* 0x0042a400000e0000 */
[----:B-12---:R-:W-:Y:S05]  /*0840*/  BRA `(.L_x_232) ;  /* 0x0000006000007947 */ /* 0x006fea0003800000 */
.L_x_231:
[----:B------:R-:W-:Y:S05]  /*0850*/  @!P3 BRA `(.L_x_232) ;  /* 0x000000500000b947 */ /* 0x000fea0003800000 */
[----:B------:R1:W2:Y:S04]  /*0860*/  LDG.E R0, [R2.64] ;  /* 0x0000001202007981 */ /* 0x0002a8000c1e1900 */
[----:B-1----:R-:W3:Y:S01]  /*0870*/  LDG.E R2, [R2.64+0x4] ;  /* 0x0000041202027981 */ /* 0x002ee2000c1e1900 */
[----:B--2---:R-:W1:Y:S08]  /*0880*/  R2UR UR10, R0 ;  /* 0x00000000000a73c2 */ /* 0x004e7000000e0000 */
[----:B---3--:R-:W1:Y:S02]  /*0890*/  R2UR UR4, R2 ;  /* 0x00000000020473c2 */ /* 0x008e6400000e0000 */
[----:B-1----:R-:W-:-:S06]  /*08a0*/  UIADD3 UR10, -UR10, UR4, URZ ;  /* 0x000000040a0a7290 */ /* 0x002fcc000fffe13f */
.L_x_232:
[----:B------:R-:W-:Y:S01]  /*08b0*/  ULDC UR4, c[0x0][0x2c4] ;  /* 0x0000b10000047ab9 */ /* 0x000fe20000000800 */
[----:B-----5:R-:W-:Y:S01]  /*08c0*/  IADD3 R9, R6, UR16, RZ ;  /* 0x0000001006097c10 */ /* 0x020fe2000fffe0ff */
[----:B------:R-:W-:-:S02]  /*08d0*/  UISETP.NE.AND UP0, UPT, UR4, 0x1, UPT ;  /* 0x000000010400788c */ /* 0x000fc4000bf05270 */
[----:B------:R-:W-:Y:S02]  /*08e0*/  UIADD3 UR14, UR11, 0x7f, URZ ;  /* 0x0000007f0b0e7890 */ /* 0x000fe4000fffe03f */
[----:B------:R-:W-:Y:S02]  /*08f0*/  ULDC.64 UR4, c[0x0][0x2c8] ;  /* 0x0000b20000047ab9 */ /* 0x000fe40000000a00 */
[----:B------:R-:W-:Y:S02]  /*0900*/  ULDC.64 UR8, c[0x0][0x328] ;  /* 0x0000ca0000087ab9 */ /* 0x000fe40000000a00 */
[----:B------:R-:W-:Y:S02]  /*0910*/  UP2UR UR15, UPR, URZ, 0x1 ;  /* 0x000000013f0f7883 */ /* 0x000fe40008000000 */
[----:B------:R-:W-:Y:S02]  /*0920*/  UIADD3 UR10, -UR16, UR10, URZ ;  /* 0x0000000a100a7290 */ /* 0x000fe4000fffe13f */
[----:B------:R-:W-:-:S04]  /*0930*/  @UP0 UIADD3 UR20, UR11, 0x7f, URZ ;  /* 0x0000007f0b140890 */ /* 0x000fc8000fffe03f */
[----:B------:R-:W-:Y:S02]  /*0940*/  UIMAD.WIDE.U32 UR20, UR20, UR4, URZ ;  /* 0x00000004141472a5 */ /* 0x000fe4000f8e003f */
[----:B------:R-:W-:-:S05]  /*0950*/  UIADD3 UR4, UR10, 0x1, -UR12 ;  /* 0x000000010a047890 */ /* 0x000fca000fffe80c */
[----:B------:R-:W-:Y:S02]  /*0960*/  @UP0 UMOV UR17, UR21 ;  /* 0x0000001500110c82 */ /* 0x000fe40008000000 */
[----:B------:R-:W-:Y:S02]  /*0970*/  @UP0 USHF.R.U32.HI UR14, URZ, UR5, UR17 ;  /* 0x000000053f0e0299 */ /* 0x000fe40008011611 */
[----:B------:R-:W-:Y:S02]  /*0980*/  UISETP.GE.AND UP0, UPT, UR9, 0x1, UPT ;  /* 0x000000010900788c */ /* 0x000fe4000bf06270 */
[----:B------:R-:W-:Y:S02]  /*0990*/  UIADD3 UR4, UR4, UR14, URZ ;  /* 0x0000000e04047290 */ /* 0x000fe4000fffe03f */
[----:B------:R-:W-:Y:S02]  /*09a0*/  UP2UR UR14, UPR, URZ, 0x1 ;  /* 0x000000013f0e7883 */ /* 0x000fe40008000000 */
[----:B------:R-:W-:Y:S01]  /*09b0*/  PLOP3.LUT P0, PT, PT, PT, UP0, 0x40, 0x0 ;  /* 0x000000000000781c */ /* 0x000fe20003f0e808 */
[----:B------:R-:W-:-:S12]  /*09c0*/  UIADD3 UR8, UR4, UR8, URZ ;  /* 0x0000000804087290 */ /* 0x000fd8000fffe03f */
[----:B------:R-:W-:Y:S05]  /*09d0*/  @P0 BRA `(.L_x_233) ;  /* 0x0000014000000947 */ /* 0x000fea0003800000 */
[----:B------:R-:W-:Y:S01]  /*09e0*/  ISETP.LT.AND P0, PT, RZ, UR4, PT ;  /* 0x00000004ff007c0c */ /* 0x000fe2000bf01270 */
[----:B------:R-:W-:-:S12]  /*09f0*/  UIADD3 UR16, UR4, -0x1, URZ ;  /* 0xffffffff04107890 */ /* 0x000fd8000fffe03f */
[----:B------:R-:W-:Y:S05]  /*0a00*/  @P0 BRA `(.L_x_234) ;  /* 0x0000008000000947 */ /* 0x000fea0003800000 */
[----:B------:R-:W-:Y:S02]  /*0a10*/  UISETP.NE.AND UP0, UPT, UR9, 0x1, UPT ;  /* 0x000000010900788c */ /* 0x000fe4000bf05270 */
[----:B------:R-:W-:-:S03]  /*0a20*/  UIADD3 UR16, -UR4, URZ, URZ ;  /* 0x0000003f04107290 */ /* 0x000fc6000fffe13f */
[----:B------:R-:W-:Y:S02]  /*0a30*/  ULDC.64 UR4, c[0x0][0x330] ;  /* 0x0000cc0000047ab9 */ /* 0x000fe40000000a00 */
[----:B------:R-:W-:-:S07]  /*0a40*/  UIMAD.WIDE.U32 UR20, UR16, UR4, URZ ;  /* 0x00000004101472a5 */ /* 0x000fce000f8e003f */
[----:B------:R-:W-:Y:S02]  /*0a50*/  @UP0 UMOV UR17, UR21 ;  /* 0x0000001500110c82 */ /* 0x000fe40008000000 */
[----:B------:R-:W-:-:S04]  /*0a60*/  @UP0 USHF.R.U32.HI UR16, URZ, UR5, UR17 ;  /* 0x000000053f100299 */ /* 0x000fc80008011611 */
[----:B------:R-:W-:Y:S01]  /*0a70*/  ULOP3.LUT UR16, URZ, UR16, URZ, 0x33, !UPT ;  /* 0x000000103f107292 */ /* 0x000fe2000f8e333f */
[----:B------:R-:W-:Y:S05]  /*0a80*/  BRA `(.L_x_235) ;  /* 0x0000005000007947 */ /* 0x000fea0003800000 */
.L_x_234:
[----:B------:R-:W-:Y:S02]  /*0a90*/  UISETP.NE.AND UP0, UPT, UR9, 0x1, UPT ;  /* 0x000000010900788c */ /* 0x000fe4000bf05270 */
[----:B------:R-:W-:Y:S02]  /*0aa0*/  ULDC.64 UR4, c[0x0][0x330] ;  /* 0x0000cc0000047ab9 */ /* 0x000fe40000000a00 */
[----:B------:R-:W-:-:S07]  /*0ab0*/  UIMAD.WIDE.U32 UR20, UR16, UR4, URZ ;  /* 0x00000004101472a5 */ /* 0x000fce000f8e003f */
[----:B------:R-:W-:Y:S02]  /*0ac0*/  @UP0 UMOV UR17, UR21 ;  /* 0x0000001500110c82 */ /* 0x000fe40008000000 */
[----:B------:R-:W-:Y:S02]  /*0ad0*/  @UP0 USHF.R.U32.HI UR16, URZ, UR5, UR17 ;  /* 0x000000053f100299 */ /* 0x000fe40008011611 */
.L_x_235:
[----:B------:R-:W-:Y:S02]  /*0ae0*/  ULDC UR4, c[0x0][0x32c] ;  /* 0x0000cb0000047ab9 */ /* 0x000fe40000000800 */
[----:B------:R-:W-:-:S04]  /*0af0*/  UIMAD UR4, UR16, UR9, UR4 ;  /* 0x00000009100472a4 */ /* 0x000fc8000f8e0204 */
[----:B------:R-:W-:-:S04]  /*0b00*/  UISETP.LT.AND UP0, UPT, UR8, UR4, UPT ;  /* 0x000000040800728c */ /* 0x000fc8000bf01270 */
[----:B------:R-:W-:Y:S02]  /*0b10*/  USEL UR8, UR8, UR4, UP0 ;  /* 0x0000000408087287 */ /* 0x000fe40008000000 */
.L_x_233:
[----:B------:R-:W-:Y:S02]  /*0b20*/  UISETP.NE.AND UP0, UPT, UR15, URZ, UPT ;  /* 0x0000003f0f00728c */ /* 0x000fe4000bf05270 */
[----:B------:R-:W-:Y:S02]  /*0b30*/  UIADD3 UR22, UR10, 0x2f, URZ ;  /* 0x0000002f0a167890 */ /* 0x000fe4000fffe03f */
[----:B------:R-:W-:Y:S02]  /*0b40*/  UIADD3 UR20, UR8, 0x2f, URZ ;  /* 0x0000002f08147890 */ /* 0x000fe4000fffe03f */
[----:B------:R-:W-:Y:S02]  /*0b50*/  ULDC.64 UR4, c[0x0][0x2c8] ;  /* 0x0000b20000047ab9 */ /* 0x000fe40000000a00 */
[----:B------:R-:W-:Y:S02]  /*0b60*/  UISETP.GE.AND UP1, UPT, UR9, 0x1, UPT ;  /* 0x000000010900788c */ /* 0x000fe4000bf26270 */
[----:B------:R-:W-:-:S02]  /*0b70*/  UIMAD.WIDE.U32 UR16, UR11, UR4, URZ ;  /* 0x000000040b1072a5 */ /* 0x000fc4000f8e003f */
[----:B------:R-:W-:Y:S02]  /*0b80*/  UIMAD.WIDE UR22, UR22, 0x2aaaaaab, URZ ;  /* 0x2aaaaaab161678a5 */ /* 0x000fe4000f8e023f */
[----:B------:R-:W-:Y:S01]  /*0b90*/  UIMAD.WIDE UR20, UR20, 0x2aaaaaab, URZ ;  /* 0x2aaaaaab141478a5 */ /* 0x000fe2000f8e023f */
[----:B------:R-:W-:Y:S01]  /*0ba0*/  PLOP3.LUT P0, PT, PT, PT, UP1, 0x40, 0x0 ;  /* 0x000000000000781c */ /* 0x000fe20003f0e818 */
[----:B------:R-:W-:Y:S02]  /*0bb0*/  UMOV UR4, UR11 ;  /* 0x0000000b00047c82 */ /* 0x000fe40008000000 */
[----:B------:R-:W-:Y:S02]  /*0bc0*/  @UP0 USHF.R.U32.HI UR4, URZ, UR5, UR17 ;  /* 0x000000053f040299 */ /* 0x000fe40008011611 */
[----:B------:R-:W-:Y:S02]  /*0bd0*/  USHF.R.U32.HI UR5, URZ, 0x1f, UR23 ;  /* 0x0000001f3f057899 */ /* 0x000fe40008011617 */
[----:B------:R-:W-:-:S02]  /*0be0*/  USHF.R.U32.HI UR17, URZ, 0x1f, UR21 ;  /* 0x0000001f3f117899 */ /* 0x000fc40008011615 */
[----:B------:R-:W-:Y:S02]  /*0bf0*/  UIADD3 UR16, UR10, -UR12, URZ ;  /* 0x8000000c0a107290 */ /* 0x000fe4000fffe03f */
[----:B------:R-:W-:Y:S02]  /*0c00*/  ULEA.HI.SX32 UR5, UR23, UR5, 0x1d ;  /* 0x0000000517057291 */ /* 0x000fe4000f8fea3f */
[----:B------:R-:W-:Y:S02]  /*0c10*/  ULEA.HI.SX32 UR17, UR21, UR17, 0x1d ;  /* 0x0000001115117291 */ /* 0x000fe4000f8fea3f */
[----:B------:R-:W-:Y:S02]  /*0c20*/  UIADD3 UR4, UR16, UR4, URZ ;  /* 0x0000000410047290 */ /* 0x000fe4000fffe03f */
[----:B------:R-:W-:Y:S02]  /*0c30*/  UISETP.LT.AND UP0, UPT, UR5, UR17, UPT ;  /* 0x000000110500728c */ /* 0x000fe4000bf01270 */
[----:B------:R-:W-:-:S02]  /*0c40*/  ULDC UR8, c[0x0][0x324] ;  /* 0x0000c90000087ab9 */ /* 0x000fc40000000800 */
[----:B------:R-:W-:Y:S02]  /*0c50*/  UIADD3 UR8, UR4, -UR8, URZ ;  /* 0x8000000804087290 */ /* 0x000fe4000fffe03f */
[----:B------:R-:W-:Y:S01]  /*0c60*/  USEL UR17, UR5, UR17, UP0 ;  /* 0x0000001105117287 */ /* 0x000fe20008000000 */
[----:B------:R-:W-:Y:S05]  /*0c70*/  @P0 BRA `(.L_x_236) ;  /* 0x0000015000000947 */ /* 0x000fea0003800000 */
[----:B------:R-:W-:Y:S02]  /*0c80*/  UMOV UR20, UR4 ;  /* 0x0000000400147c82 */ /* 0x000fe40008000000 */
[----:B------:R-:W-:-:S06]  /*0c90*/  UISETP.GT.AND UP0, UPT, UR20, -0x1, UPT ;  /* 0xffffffff1400788c */ /* 0x000fcc000bf04270 */
[----:B------:R-:W-:-:S13]  /*0ca0*/  PLOP3.LUT P0, PT, PT, PT, UP0, 0x80, 0x0 ;  /* 0x000000000000781c */ /* 0x000fda0003f0f008 */
[----:B------:R-:W-:Y:S05]  /*0cb0*/  @P0 BRA `(.L_x_237) ;  /* 0x0000008000000947 */ /* 0x000fea0003800000 */
        /* <DEDUP_REMOVED lines=8> */
.L_x_237:
[----:B------:R-:W-:Y:S02]  /*0d40*/  UISETP.NE.AND UP0, UPT, UR9, 0x1, UPT ;  /* 0x000000010900788c */ /* 0x000fe4000bf05270 */
[----:B------:R-:W-:Y:S02]  /*0d50*/  ULDC.64 UR4, c[0x0][0x330] ;  /* 0x0000cc0000047ab9 */ /* 0x000fe40000000a00 */
[----:B------:R-:W-:-:S07]  /*0d60*/  UIMAD.WIDE.U32 UR22, UR20, UR4, URZ ;  /* 0x00000004141672a5 */ /* 0x000fce000f8e003f */
[----:B------:R-:W-:Y:S02]  /*0d70*/  @UP0 UMOV UR21, UR23 ;  /* 0x0000001700150c82 */ /* 0x000fe40008000000 */
[----:B------:R-:W-:Y:S02]  /*0d80*/  @UP0 USHF.R.U32.HI UR20, URZ, UR5, UR21 ;  /* 0x000000053f140299 */ /* 0x000fe40008011615 */
.L_x_238:
[----:B------:R-:W-:Y:S02]  /*0d90*/  ULDC UR4, c[0x0][0x32c] ;  /* 0x0000cb0000047ab9 */ /* 0x000fe40000000800 */
[----:B------:R-:W-:-:S04]  /*0da0*/  UIMAD UR4, UR20, UR4, URZ ;  /* 0x00000004140472a4 */ /* 0x000fc8000f8e023f */
[----:B------:R-:W-:-:S04]  /*0db0*/  UISETP.LT.AND UP0, UPT, UR8, UR4, UPT ;  /* 0x000000040800728c */ /* 0x000fc8000bf01270 */
[----:B------:R-:W-:-:S04]  /*0dc0*/  USEL UR8, UR8, UR4, !UP0 ;  /* 0x0000000408087287 */ /* 0x000fc8000c000000 */
.L_x_236:
[----:B------:R-:W-:Y:S01]  /*0dd0*/  UIMAD.WIDE UR4, UR8, 0x2aaaaaab, URZ ;  /* 0x2aaaaaab080478a5 */ /* 0x000fe2000f8e023f */
[----:B------:R-:W-:Y:S01]  /*0de0*/  PLOP3.LUT P2, PT, PT, PT, PT, 0x80, 0x0 ;  /* 0x000000000000781c */ /* 0x000fe20003f4f070 */
[----:B------:R-:W-:Y:S01]  /*0df0*/  CS2R R10, SRZ ;  /* 0x00000000000a7805 */ /* 0x000fe2000001ff00 */
[----:B------:R-:W-:Y:S01]  /*0e00*/  IMAD.MOV.U32 R130, RZ, RZ, RZ ;  /* 0x000000ffff827224 */ /* 0x000fe200078e00ff */
[----:B------:R-:W-:Y:S01]  /*0e10*/  USHF.R.U32.HI UR4, URZ, 0x1f, UR5 ;  /* 0x0000001f3f047899 */ /* 0x000fe20008011605 */
[----:B------:R-:W-:Y:S01]  /*0e20*/  CS2R R128, SRZ ;  /* 0x0000000000807805 */ /* 0x000fe2000001ff00 */
[----:B------:R-:W-:Y:S01]  /*0e30*/  CS2R R14, SRZ ;  /* 0x00000000000e7805 */ /* 0x000fe2000001ff00 */
[----:B------:R-:W-:Y:S01]  /*0e40*/  IMAD.MOV.U32 R126, RZ, RZ, RZ ;  /* 0x000000ffff7e7224 */ /* 0x000fe200078e00ff */
[----:B------:R-:W-:Y:S01]  /*0e50*/  ULEA.HI.SX32 UR4, UR5, UR4, 0x1d ;  /* 0x0000000405047291 */ /* 0x000fe2000f8fea3f */
[----:B------:R-:W-:Y:S01]  /*0e60*/  CS2R R124, SRZ ;  /* 0x00000000007c7805 */ /* 0x000fe2000001ff00 */
[----:B------:R-:W-:Y:S01]  /*0e70*/  MOV R122, RZ ;  /* 0x000000ff007a7202 */ /* 0x000fe20000000f00 */
[----:B------:R-:W-:Y:S01]  /*0e80*/  CS2R R120, SRZ ;  /* 0x0000000000787805 */ /* 0x000fe2000001ff00 */
[----:B------:R-:W-:Y:S01]  /*0e90*/  UISETP.LT.AND UP0, UPT, URZ, UR4, UPT ;  /* 0x000000043f00728c */ /* 0x000fe2000bf01270 */
[----:B------:R-:W-:Y:S01]  /*0ea0*/  CS2R R12, SRZ ;  /* 0x00000000000c7805 */ /* 0x000fe2000001ff00 */
[----:B------:R-:W-:Y:S01]  /*0eb0*/  IMAD.MOV.U32 R118, RZ, RZ, RZ ;  /* 0x000000ffff767224 */ /* 0x000fe200078e00ff */
[----:B------:R-:W-:Y:S01]  /*0ec0*/  CS2R R116, SRZ ;  /* 0x0000000000747805 */ /* 0x000fe2000001ff00 */
[----:B------:R-:W-:Y:S01]  /*0ed0*/  USEL UR8, URZ, UR4, !UP0 ;  /* 0x000000043f087287 */ /* 0x000fe2000c000000 */
[----:B------:R-:W-:Y:S01]  /*0ee0*/  CS2R R16, SRZ ;  /* 0x0000000000107805 */ /* 0x000fe2000001ff00 */
[----:B------:R-:W-:Y:S01]  /*0ef0*/  MOV R114, RZ ;  /* 0x000000ff00727202 */ /* 0x000fe20000000f00 */
[----:B------:R-:W-:Y:S01]  /*0f00*/  CS2R R112, SRZ ;  /* 0x0000000000707805 */ /* 0x000fe2000001ff00 */
[----:B------:R-:W-:Y:S01]  /*0f10*/  UISETP.GT.AND UP0, UPT, UR17, UR8, UPT ;  /* 0x000000081100728c */ /* 0x000fe2000bf04270 */
[----:B------:R-:W-:Y:S01]  /*0f20*/  CS2R R18, SRZ ;  /* 0x0000000000127805 */ /* 0x000fe2000001ff00 */
[----:B------:R-:W-:Y:S01]  /*0f30*/  IMAD.MOV.U32 R110, RZ, RZ, RZ ;  /* 0x000000ffff6e7224 */ /* 0x000fe200078e00ff */
[----:B------:R-:W-:Y:S01]  /*0f40*/  CS2R R108, SRZ ;  /* 0x00000000006c7805 */ /* 0x000fe2000001ff00 */
[----:B------:R-:W-:Y:S01]  /*0f50*/  CS2R R106, SRZ ;  /* 0x00000000006a7805 */ /* 0x000fe2000001ff00 */
[----:B------:R-:W-:Y:S01]  /*0f60*/  CS2R R104, SRZ ;  /* 0x0000000000687805 */ /* 0x000fe2000001ff00 */
[----:B------:R-:W-:Y:S01]  /*0f70*/  PLOP3.LUT P0, PT, PT, PT, UP0, 0x80, 0x0 ;  /* 0x000000000000781c */ /* 0x000fe20003f0f008 */
        /* <DEDUP_REMOVED lines=49> */
[----:B------:R-:W-:Y:S01]  /*1290*/  CS2R R158, SRZ ;  /* 0x00000000009e7805 */ /* 0x000fe2000001ff00 */
[----:B------:R-:W-:Y:S01]  /*12a0*/  IMAD.MOV.U32 R8, RZ, RZ, RZ ;  /* 0x000000ffff087224 */ /* 0x000fe200078e00ff */
[----:B------:R-:W-:Y:S01]  /*12b0*/  MOV R156, RZ ;  /* 0x000000ff009c7202 */ /* 0x000fe20000000f00 */
[----:B------:R-:W-:Y:S01]  /*12c0*/  IMAD.MOV.U32 R53, RZ, RZ, RZ ;  /* 0x000000ffff357224 */ /* 0x000fe200078e00ff */
[----:B------:R-:W-:Y:S05]  /*12d0*/  @!P0 BRA `(.L_x_239) ;  /* 0x00010ee000008947 */ /* 0x000fea0003800000 */
[----:B------:R-:W-:Y:S01]  /*12e0*/  ULDC.64 UR4, c[0x0][0x340] ;  /* 0x0000d00000047ab9 */ /* 0x000fe20000000a00 */
[----:B------:R-:W2:Y:S01]  /*12f0*/  LDL.LU R85, [R1+0x28] ;  /* 0x0000280001557983 */ /* 0x000ea20000300800 */
[----:B------:R-:W-:-:S02]  /*1300*/  UISETP.NE.U32.AND UP0, UPT, URZ, UR4, UPT ;  /* 0x000000043f00728c */ /* 0x000fc4000bf05070 */
[----:B------:R-:W-:Y:S02]  /*1310*/  UISETP.NE.AND UP1, UPT, UR15, URZ, UPT ;  /* 0x0000003f0f00728c */ /* 0x000fe4000bf25270 */
[----:B------:R-:W-:-:S03]  /*1320*/  UISETP.NE.AND.EX UP0, UPT, URZ, UR5, UPT, UP0 ;  /* 0x000000053f00728c */ /* 0x000fc6000bf05300 */
[----:B------:R-:W-:-:S03]  /*1330*/  ULDC.64 UR4, c[0x0][0x340] ;  /* 0x0000d00000047ab9 */ /* 0x000fc60000000a00 */
[----:B------:R-:W-:-:S05]  /*1340*/  PLOP3.LUT P4, PT, PT, PT, UP0, 0x80, 0x0 ;  /* 0x000000000000781c */ /* 0x000fca0003f8f008 */
[----:B------:R-:W-:-:S06]  /*1350*/  @UP0 UIMAD.WIDE UR4, UR13, UR7, UR4 ;  /* 0x000000070d0402a5 */ /* 0x000fcc000f8e0204 */
[----:B------:R-:W-:Y:S02]  /*1360*/  IMAD.U32 R2, RZ, RZ, UR4 ;  /* 0x00000004ff027e24 */ /* 0x000fe4000f8e00ff */
[----:B------:R-:W-:Y:S01]  /*1370*/  IMAD.U32 R3, RZ, RZ, UR5 ;  /* 0x00000005ff037e24 */ /* 0x000fe2000f8e00ff */
[----:B------:R-:W1:Y:S01]  /*1380*/  S2UR UR24, SR_CTAID.Y ;  /* 0x00000000001879c3 */ /* 0x000e620000002600 */
[----:B------:R-:W-:Y:S01]  /*1390*/  SHF.R.S32.HI R75, RZ, 0x1f, R81 ;  /* 0x0000001fff4b7819 */ /* 0x000fe20000011451 */
[----:B------:R-:W-:Y:S02]  /*13a0*/  USHF.R.S32.HI UR7, URZ, 0x1f, UR6 ;  /* 0x0000001f3f077899 */ /* 0x000fe40008011406 */
[----:B------:R3:W4:Y:S01]  /*13b0*/  @P4 LDG.E R8, [R2.64] ;  /* 0x0000001202084981 */ /* 0x000722000c1e1900 */
[----:B------:R-:W-:Y:S01]  /*13c0*/  ULDC.64 UR4, c[0x0][0x178] ;  /* 0x00005e0000047ab9 */ /* 0x000fe20000000a00 */
[----:B------:R-:W-:Y:S01]  /*13d0*/  PLOP3.LUT P1, PT, PT, PT, UP1, 0x80, 0x0 ;  /* 0x000000000000781c */ /* 0x000fe20003f2f018 */
[----:B------:R-:W-:Y:S01]  /*13e0*/  UIMAD UR7, UR7, UR4, URZ ;  /* 0x00000004070772a4 */ /* 0x000fe2000f8e023f */
[----:B------:R-:W-:Y:S01]  /*13f0*/  BAR.SYNC.DEFER_BLOCKING 0x0 ;  /* 0x0000000000007b1d */ /* 0x000fe20000010000 */
[----:B------:R-:W-:Y:S01]  /*1400*/  UIMAD.WIDE.U32 UR22, UR6, UR4, URZ ;  /* 0x00000004061672a5 */ /* 0x000fe2000f8e003f */
[----:B------:R-:W-:Y:S01]  /*1410*/  PLOP3.LUT P0, PT, PT, PT, UP1, 0x80, 0x0 ;  /* 0x000000000000781c */ /* 0x000fe20003f0f018 */
[----:B------:R-:W-:Y:S01]  /*1420*/  UIMAD UR6, UR6, UR5, UR7 ;  /* 0x00000005060672a4 */ /* 0x000fe2000f8e0207 */
[----:B------:R-:W-:Y:S01]  /*1430*/  LEA.HI R74, R75, R81, RZ, 0x5 ;  /* 0x000000514b4a7211 */ /* 0x000fe200078f28ff */
[----:B------:R-:W-:-:S02]  /*1440*/  USHF.R.S32.HI UR20, URZ, 0x1f, UR13 ;  /* 0x0000001f3f147899 */ /* 0x000fc4000801140d */
[----:B------:R-:W-:Y:S01]  /*1450*/  ULDC.64 UR4, c[0x0][0x1b8] ;  /* 0x00006e0000047ab9 */ /* 0x000fe20000000a00 */
[----:B------:R-:W-:Y:S01]  /*1460*/  SHF.R.S32.HI R73, RZ, 0x5, R74 ;  /* 0x00000005ff497819 */ /* 0x000fe2000001144a */
[----:B------:R-:W-:Y:S02]  /*1470*/  UIADD3 UR23, UR23, UR6, URZ ;  /* 0x0000000617177290 */ /* 0x000fe4000fffe03f */
[----:B------:R-:W-:Y:S02]  /*1480*/  USEL UR7, UR20, URZ, !UP3 ;  /* 0x0000003f14077287 */ /* 0x000fe4000d800000 */
[----:B-1----:R-:W-:Y:S02]  /*1490*/  USHF.R.S32.HI UR21, URZ, 0x1f, UR24 ;  /* 0x0000001f3f157899 */ /* 0x002fe40008011418 */
[----:B------:R-:W-:Y:S02]  /*14a0*/  UIMAD.WIDE.U32 UR26, UR24, UR4, UR22 ;  /* 0x00000004181a72a5 */ /* 0x000fe4000f8e0016 */
[----:B------:R-:W-:Y:S01]  /*14b0*/  UIMAD UR6, UR21, UR4, URZ ;  /* 0x00000004150672a4 */ /* 0x000fe2000f8e023f */
[----:B---3--:R-:W-:Y:S01]  /*14c0*/  LEA.HI R2, R75, R81, RZ, 0x3 ;  /* 0x000000514b027211 */ /* 0x008fe200078f18ff */
[----:B------:R-:W-:-:S02]  /*14d0*/  USEL UR22, UR13, URZ, !UP3 ;  /* 0x0000003f0d167287 */ /* 0x000fc4000d800000 */
[----:B------:R-:W-:Y:S01]  /*14e0*/  UIMAD UR6, UR24, UR5, UR6 ;  /* 0x00000005180672a4 */ /* 0x000fe2000f8e0206 */
[----:B------:R-:W-:Y:S02]  /*14f0*/  LOP3.LUT R0, R2, 0xfffffff8, RZ, 0xc0, !PT ;  /* 0xfffffff802007812 */ /* 0x000fe400078ec0ff */
[----:B------:R-:W-:Y:S01]  /*1500*/  SHF.R.S32.HI R77, RZ, 0x3, R2 ;  /* 0x00000003ff4d7819 */ /* 0x000fe20000011402 */
[----:B------:R-:W-:Y:S02]  /*1510*/  ULDC.64 UR4, c[0x0][0x1c0] ;  /* 0x0000700000047ab9 */ /* 0x000fe40000000a00 */
[----:B------:R-:W-:Y:S01]  /*1520*/  IMAD.IADD R26, R81, 0x1, -R0 ;  /* 0x00000001511a7824 */ /* 0x000fe200078e0a00 */
[----:B------:R-:W-:Y:S01]  /*1530*/  UIMAD UR7, UR7, UR4, URZ ;  /* 0x00000004070772a4 */ /* 0x000fe2000f8e023f */
[----:B------:R-:W-:Y:S01]  /*1540*/  IADD3 R17, R77, UR11, RZ ;  /* 0x0000000b4d117c10 */ /* 0x000fe2000fffe0ff */
[----:B------:R-:W-:Y:S01]  /*1550*/  UIADD3 UR27, UR27, UR6, URZ ;  /* 0x000000061b1b7290 */ /* 0x000fe2000fffe03f */
[----:B------:R-:W-:Y:S01]  /*1560*/  IMAD R0, R26, 0x20, R77 ;  /* 0x000000201a007824 */ /* 0x000fe200078e024d */
[----:B------:R-:W-:Y:S01]  /*1570*/  UIMAD UR5, UR22, UR5, UR7 ;  /* 0x00000005160572a4 */ /* 0x000fe2000f8e0207 */
[----:B------:R-:W-:Y:S01]  /*1580*/  STL [R1+0x80], R77 ;  /* 0x0000804d01007387 */ /* 0x000fe20000100800 */
[----:B------:R-:W-:-:S02]  /*1590*/  UIMAD.WIDE.U32 UR22, UR22, UR4, UR26 ;  /* 0x00000004161672a5 */ /* 0x000fc4000f8e001a */
[----:B------:R-:W-:Y:S01]  /*15a0*/  IADD3 R4, R0, UR11, RZ ;  /* 0x0000000b00047c10 */ /* 0x000fe2000fffe0ff */
[----:B------:R-:W-:Y:S02]  /*15b0*/  ULDC UR4, c[0x0][0x2c4] ;  /* 0x0000b10000047ab9 */ /* 0x000fe40000000800 */
[----:B------:R-:W-:Y:S01]  /*15c0*/  UIADD3 UR5, UR23, UR5, URZ ;  /* 0x0000000517057290 */ /* 0x000fe2000fffe03f */
[----:B------:R-:W-:Y:S01]  /*15d0*/  IMAD.U32 R3, RZ, RZ, UR23 ;  /* 0x00000017ff037e24 */ /* 0x000fe2000f8e00ff */
[----:B------:R-:W-:Y:S01]  /*15e0*/  UIMAD UR4, UR12, UR4, URZ ;  /* 0x000000040c0472a4 */ /* 0x000fe2000f8e023f */
[----:B------:R-:W-:Y:S01]  /*15f0*/  @P1 IMAD.HI.U32 R2, R4, c[0x0][0x2c8], RZ ;  /* 0x0000b20004021a27 */ /* 0x000fe200078e00ff */
[----:B------:R-:W-:Y:S02]  /*1600*/  UMOV UR23, 0x30 ;  /* 0x0000003000177882 */ /* 0x000fe40000000000 */
[----:B------:R-:W-:Y:S01]  /*1610*/  ULDC.64 UR6, c[0x0][0x1e8] ;  /* 0x00007a0000067ab9 */ /* 0x000fe20000000a00 */
[----:B------:R-:W-:Y:S01]  /*1620*/  IMAD.MOV.U32 R0, RZ, RZ, R4 ;  /* 0x000000ffff007224 */ /* 0x000fe200078e0004 */
[----:B------:R-:W-:Y:S01]  /*1630*/  @P0 SHF.R.U32.HI R0, RZ, c[0x0][0x2cc], R2 ;  /* 0x0000b300ff000a19 */ /* 0x000fe20000011602 */
[----:B------:R-:W-:Y:S01]  /*1640*/  IMAD.U32 R2, RZ, RZ, UR22 ;  /* 0x00000016ff027e24 */ /* 0x000fe2000f8e00ff */
[----:B------:R-:W-:Y:S01]  /*1650*/  UIMAD UR22, UR17, -0x30, UR23 ;  /* 0xffffffd0111678a4 */ /* 0x000fe2000f8e0217 */
[----:B------:R-:W-:Y:S01]  /*1660*/  IMAD.U32 R3, RZ, RZ, UR5 ;  /* 0x00000005ff037e24 */ /* 0x000fe2000f8e00ff */
[--C-:B------:R-:W-:Y:S01]  /*1670*/  SHF.R.S32.HI R6, RZ, 0x1f, R0.reuse ;  /* 0x0000001fff067819 */ /* 0x100fe20000011400 */
[----:B------:R-:W-:Y:S01]  /*1680*/  IMAD.MOV R5, RZ, RZ, -R0 ;  /* 0x000000ffff057224 */ /* 0x000fe200078e0a00 */
[----:B------:R-:W-:Y:S01]  /*1690*/  UIMAD UR6, UR21, UR6, URZ ;  /* 0x00000006150672a4 */ /* 0x000fe2000f8e023f */
[----:B------:R-:W-:-:S03]  /*16a0*/  IMAD.WIDE.U32 R2, R0, c[0x0][0x1b0], R2 ;  /* 0x00006c0000027a25 */ /* 0x000fc600078e0002 */
[----:B------:R-:W-:Y:S01]  /*16b0*/  UIMAD UR25, UR24, UR7, UR6 ;  /* 0x00000007181972a4 */ /* 0x000fe2000f8e0206 */
[----:B------:R-:W-:Y:S02]  /*16c0*/  IMAD R4, R5, c[0x0][0x2c4], R4 ;  /* 0x0000b10005047a24 */ /* 0x000fe400078e0204 */
[----:B------:R-:W-:Y:S01]  /*16d0*/  IMAD R5, R6, c[0x0][0x1b0], RZ ;  /* 0x00006c0006057a24 */ /* 0x000fe200078e02ff */
[----:B------:R-:W-:Y:S01]  /*16e0*/  ULDC.64 UR6, c[0x0][0x1f0] ;  /* 0x00007c0000067ab9 */ /* 0x000fe20000000a00 */
[----:B------:R-:W-:Y:S02]  /*16f0*/  IMAD.U32 R72, RZ, RZ, UR22 ;  /* 0x00000016ff487e24 */ /* 0x000fe4000f8e00ff */
[----:B------:R-:W-:Y:S01]  /*1700*/  IMAD R6, R0, c[0x0][0x1b4], R5 ;  /* 0x00006d0000067a24 */ /* 0x000fe200078e0205 */
[----:B------:R-:W-:-:S03]  /*1710*/  SHF.R.S32.HI R5, RZ, 0x1f, R4 ;  /* 0x0000001fff057819 */ /* 0x000fc60000011404 */
[----:B------:R-:W-:Y:S01]  /*1720*/  IMAD.IADD R3, R3, 0x1, R6 ;  /* 0x0000000103037824 */ /* 0x000fe200078e0206 */
[----:B------:R-:W-:Y:S01]  /*1730*/  IADD3 R6, R17, 0x20, RZ ;  /* 0x0000002011067810 */ /* 0x000fe20007ffe0ff */
[----:B------:R-:W-:-:S03]  /*1740*/  IMAD R0, R5, c[0x0][0x1a8], RZ ;  /* 0x00006a0005007a24 */ /* 0x000fc600078e02ff */
[----:B------:R-:W-:Y:S01]  /*1750*/  ISETP.GE.AND P2, PT, R6, UR4, PT ;  /* 0x0000000406007c0c */ /* 0x000fe2000bf46270 */
[C---:B------:R-:W-:Y:S01]  /*1760*/  IMAD R7, R4.reuse, c[0x0][0x1ac], R0 ;  /* 0x00006b0004077a24 */ /* 0x040fe200078e0200 */
[----:B------:R-:W-:Y:S01]  /*1770*/  LEA.HI R6, R75, R81, RZ, 0x6 ;  /* 0x000000514b067211 */ /* 0x000fe200078f30ff */
[----:B------:R-:W-:Y:S02]  /*1780*/  IMAD.SHL.U32 R0, R77, 0x40, RZ ;  /* 0x000000404d007824 */ /* 0x000fe400078e00ff */
[----:B------:R-:W-:-:S03]  /*1790*/  IMAD.WIDE.U32 R4, R4, c[0x0][0x1a8], R2 ;  /* 0x00006a0004047a25 */ /* 0x000fc600078e0002 */
[----:B------:R-:W-:Y:S01]  /*17a0*/  LOP3.LUT R0, R0, 0x1c0, RZ, 0xc0, !PT ;  /* 0x000001c000007812 */ /* 0x000fe200078ec0ff */
[----:B------:R-:W-:Y:S01]  /*17b0*/  IMAD.SHL.U32 R2, R26, 0x8, RZ ;  /* 0x000000081a027824 */ /* 0x000fe200078e00ff */
[----:B------:R-:W-:Y:S01]  /*17c0*/  LEA R20, P0, R4, c[0x0][0x160], 0x1 ;  /* 0x0000580004147a11 */ /* 0x000fe200078008ff */
[----:B------:R-:W-:Y:S01]  /*17d0*/  IMAD.IADD R3, R5, 0x1, R7 ;  /* 0x0000000105037824 */ /* 0x000fe200078e0207 */
[----:B------:R-:W-:Y:S01]  /*17e0*/  IADD3 R7, R17, 0x40, RZ ;  /* 0x0000004011077810 */ /* 0x000fe20007ffe0ff */
[----:B------:R-:W-:Y:S01]  /*17f0*/  IMAD.SHL.U32 R6, R6, 0x8, RZ ;  /* 0x0000000806067824 */ /* 0x000fe200078e00ff */
[----:B------:R-:W-:Y:S02]  /*1800*/  LOP3.LUT R5, R0, 0x38, R2, 0xf8, !PT ;  /* 0x0000003800057812 */ /* 0x000fe400078ef802 */
[----:B------:R-:W-:Y:S02]  /*1810*/  SHF.R.U32.HI R0, RZ, 0x3, R0 ;  /* 0x00000003ff007819 */ /* 0x000fe40000011600 */
[----:B------:R-:W-:-:S02]  /*1820*/  LEA.HI.X R19, R4, c[0x0][0x164], R3, 0x1, P0 ;  /* 0x0000590004137a11 */ /* 0x000fc400000f0c03 */
[----:B------:R-:W1:Y:S01]  /*1830*/  SHFL.IDX PT, R4, R20, RZ, 0x181f ;  /* 0x00181fff14047589 */ /* 0x000e6200000e0000 */
[----:B------:R-:W-:Y:S02]  /*1840*/  LOP3.LUT R3, R5, R0, RZ, 0x3c, !PT ;  /* 0x0000000005037212 */ /* 0x000fe400078e3cff */
[----:B------:R-:W-:Y:S01]  /*1850*/  ISETP.GE.AND P0, PT, R17, UR4, PT ;  /* 0x0000000411007c0c */ /* 0x000fe2000bf06270 */
[----:B------:R-:W3:Y:S01]  /*1860*/  SHFL.IDX PT, R5, R19, RZ, 0x181f ;  /* 0x00181fff13057589 */ /* 0x000ee200000e0000 */
[----:B------:R-:W-:Y:S02]  /*1870*/  SHF.R.S32.HI R0, RZ, 0x1f, R9 ;  /* 0x0000001fff007819 */ /* 0x000fe40000011409 */
[----:B------:R-:W-:Y:S02]  /*1880*/  IADD3 R9, P3, R9, R77, RZ ;  /* 0x0000004d09097210 */ /* 0x000fe40007f7e0ff */
[----:B------:R-:W-:Y:S02]  /*1890*/  LOP3.LUT R18, R3, 0xfffffe00, R6, 0xf8, !PT ;  /* 0xfffffe0003127812 */ /* 0x000fe400078ef806 */
[----:B------:R-:W-:Y:S01]  /*18a0*/  LEA.HI.X.SX32 R21, R77, R0, 0x1, P3 ;  /* 0x000000004d157211 */ /* 0x000fe200018f0eff */
[----:B------:R-:W5:Y:S01]  /*18b0*/  SHFL.IDX PT, R6, R20, 0x1, 0x181f ;  /* 0x00381f0014067f89 */ /* 0x000f6200000e0000 */
[----:B------:R-:W-:Y:S01]  /*18c0*/  IADD3 R0, R2, 0x80, RZ ;  /* 0x0000008002007810 */ /* 0x000fe20007ffe0ff */
[----:B------:R-:W-:Y:S01]  /*18d0*/  IMAD.SHL.U32 R76, R18, 0x2, RZ ;  /* 0x00000002124c7824 */ /* 0x000fe200078e00ff */
[----:B------:R-:W-:-:S02]  /*18e0*/  IADD3 R27, R2, 0xc0, RZ ;  /* 0x000000c0021b7810 */ /* 0x000fc40007ffe0ff */
[----:B------:R-:W-:Y:S02]  /*18f0*/  ISETP.GE.AND P1, PT, R7, UR4, PT ;  /* 0x0000000407007c0c */ /* 0x000fe4000bf26270 */
[----:B------:R-:W-:Y:S01]  /*1900*/  @!P0 SHF.R.S32.HI R11, RZ, 0x1f, R0 ;  /* 0x0000001fff0b8819 */ /* 0x000fe20000011400 */
[----:B------:R-:W2:Y:S01]  /*1910*/  SHFL.IDX PT, R7, R19, 0x1, 0x181f ;  /* 0x00381f0013077f89 */ /* 0x000ea200000e0000 */
[--C-:B------:R-:W-:Y:S02]  /*1920*/  SHF.R.S32.HI R3, RZ, 0x1f, R2.reuse ;  /* 0x0000001fff037819 */ /* 0x100fe40000011402 */
[----:B------:R-:W-:Y:S01]  /*1930*/  @!P0 SHF.R.S32.HI R14, RZ, 0x1f, R27 ;  /* 0x0000001fff0e8819 */ /* 0x000fe2000001141b */
[----:B------:R-:W-:Y:S01]  /*1940*/  STL [R1+0x4], R76 ;  /* 0x0000044c01007387 */ /* 0x000fe20000100800 */
[----:B-1----:R-:W-:Y:S01]  /*1950*/  @!P0 LEA R10, P3, R2, R4, 0x1 ;  /* 0x00000004020a8211 */ /* 0x002fe200078608ff */
[----:B------:R-:W-:Y:S01]  /*1960*/  IMAD.WIDE.U32 R22, R9, c[0x0][0x1e0], R2 ;  /* 0x0000780009167a25 */ /* 0x000fe200078e0002 */
[----:B------:R-:W-:-:S02]  /*1970*/  @!P0 LEA.HI R13, R11, R0, RZ, 0x3 ;  /* 0x000000000b0d8211 */ /* 0x000fc400078f18ff */
[----:B------:R-:W-:Y:S01]  /*1980*/  ISETP.GE.AND P6, PT, R0, c[0x0][0x198], PT ;  /* 0x0000660000007a0c */ /* 0x000fe20003fc6270 */
[----:B------:R-:W-:Y:S01]  /*1990*/  IMAD.WIDE.U32 R24, R9, c[0x0][0x208], R2 ;  /* 0x0000820009187a25 */ /* 0x000fe200078e0002 */
[C---:B---3--:R-:W-:Y:S02]  /*19a0*/  @!P0 LEA.HI.X R11, R2.reuse, R5, R3, 0x1, P3 ;  /* 0x00000005020b8211 */ /* 0x048fe400018f0c03 */
[----:B------:R-:W-:Y:S02]  /*19b0*/  ISETP.GE.AND P3, PT, R27, c[0x0][0x198], PT ;  /* 0x000066001b007a0c */ /* 0x000fe40003f66270 */
[----:B------:R-:W-:Y:S02]  /*19c0*/  @!P0 LOP3.LUT R13, R13, 0xfffffff8, RZ, 0xc0, !PT ;  /* 0xfffffff80d0d8812 */ /* 0x000fe400078ec0ff */
[----:B--2---:R-:W-:Y:S01]  /*19d0*/  LOP3.LUT R85, R85, 0xfffffffe, RZ, 0xc0, !PT ;  /* 0xfffffffe55557812 */ /* 0x004fe200078ec0ff */
[----:B----4-:R1:W2:Y:S01]  /*19e0*/  @P4 R2UR UR26, R8 ;  /* 0x00000000081a43c2 */ /* 0x0102a200000e0000 */
[----:B------:R-:W-:-:S13]  /*19f0*/  ISETP.GE.AND P4, PT, R2, c[0x0][0x198], PT ;  /* 0x0000660002007a0c */ /* 0x000fda0003f86270 */
[----:B------:R5:W-:Y:S01]  /*1a00*/  @!P0 LDGSTS.E.BYPASS.LTC128B.128 [R76+0x4080], [R10.64], !P4 ;  /* 0x040800000a4c8fae */ /* 0x000be2000e101d52 */
[----:B-1----:R-:W-:Y:S01]  /*1a10*/  IADD3 R8, R2, 0x40, RZ ;  /* 0x0000004002087810 */ /* 0x002fe20007ffe0ff */
[----:B--2---:R-:W-:Y:S02]  /*1a20*/  @UP0 USHF.R.S32.HI UR29, URZ, 0x1f, UR26 ;  /* 0x0000001f3f1d0899 */ /* 0x004fe4000801141a */
[----:B------:R-:W-:Y:S01]  /*1a30*/  @UP0 UMOV UR28, UR26 ;  /* 0x0000001a001c0c82 */ /* 0x000fe20008000000 */
[----:B------:R-:W-:Y:S01]  /*1a40*/  @!P0 SHF.R.S32.HI R12, RZ, 0x1f, R8 ;  /* 0x0000001fff0c8819 */ /* 0x000fe20000011408 */
[----:B------:R-:W-:Y:S01]  /*1a50*/  @!UP0 UMOV UR28, UR13 ;  /* 0x0000000d001c8c82 */ /* 0x000fe20008000000 */
[----:B------:R-:W-:Y:S02]  /*1a60*/  ISETP.GE.AND P5, PT, R8, c[0x0][0x198], PT ;  /* 0x0000660008007a0c */ /* 0x000fe40003fa6270 */
[----:B------:R-:W-:Y:S01]  /*1a70*/  @!P0 LEA.HI R15, R12, R8, RZ, 0x3 ;  /* 0x000000080c0f8211 */ /* 0x000fe200078f18ff */
[----:B------:R-:W-:Y:S01]  /*1a80*/  @!UP0 UMOV UR29, UR20 ;  /* 0x00000014001d8c82 */ /* 0x000fe20008000000 */
[----:B------:R-:W-:Y:S01]  /*1a90*/  @!P0 LEA.HI R12, R14, R27, RZ, 0x3 ;  /* 0x0000001b0e0c8211 */ /* 0x000fe200078f18ff */
[----:B------:R-:W-:Y:S01]  /*1aa0*/  USEL UR20, UR28, URZ, !UP2 ;  /* 0x0000003f1c147287 */ /* 0x000fe2000d000000 */
[----:B------:R-:W-:Y:S01]  /*1ab0*/  @!P0 LOP3.LUT R14, R15, 0xfffffff8, RZ, 0xc0, !PT ;  /* 0xfffffff80f0e8812 */ /* 0x000fe200078ec0ff */
[----:B------:R-:W-:Y:S01]  /*1ac0*/  USEL UR28, UR29, URZ, !UP2 ;  /* 0x0000003f1d1c7287 */ /* 0x000fe2000d000000 */
[----:B------:R-:W-:Y:S01]  /*1ad0*/  @!P0 LOP3.LUT R16, R12, 0xfffffff8, RZ, 0xc0, !PT ;  /* 0xfffffff80c108812 */ /* 0x000fe200078ec0ff */
[----:B------:R-:W-:-:S02]  /*1ae0*/  @!P0 IMAD.WIDE R12, R13, 0x2, R4 ;  /* 0x000000020d0c8825 */ /* 0x000fc400078e0204 */
[----:B------:R-:W-:Y:S02]  /*1af0*/  UIMAD UR6, UR28, UR6, URZ ;  /* 0x000000061c0672a4 */ /* 0x000fe4000f8e023f */
[--C-:B------:R-:W-:Y:S02]  /*1b00*/  @!P0 IMAD.WIDE R14, R14, 0x2, R4.reuse ;  /* 0x000000020e0e8825 */ /* 0x100fe400078e0204 */
[----:B------:R-:W-:Y:S02]  /*1b10*/  UIMAD UR26, UR20, UR7, UR6 ;  /* 0x00000007141a72a4 */ /* 0x000fe4000f8e0206 */
[----:B------:R-:W-:Y:S01]  /*1b20*/  @!P0 IMAD.WIDE R4, R16, 0x2, R4 ;  /* 0x0000000210048825 */ /* 0x000fe200078e0204 */
[----:B------:R1:W-:Y:S01]  /*1b30*/  @!P0 LDGSTS.E.BYPASS.LTC128B.128 [R76+0x8080], [R14.64], !P5 ;  /* 0x080800000e4c8fae */ /* 0x0003e2000e901d52 */
[----:B------:R-:W-:Y:S02]  /*1b40*/  ULDC.64 UR6, c[0x0][0x1e0] ;  /* 0x0000780000067ab9 */ /* 0x000fe40000000a00 */
[----:B------:R-:W-:Y:S01]  /*1b50*/  UIMAD.WIDE.U32 UR30, UR23, UR6, URZ ;  /* 0x00000006171e72a5 */ /* 0x000fe2000f8e003f */
[----:B------:R2:W-:Y:S01]  /*1b60*/  @!P0 LDGSTS.E.BYPASS.LTC128B.128 [R76+0xc080], [R12.64], !P6 ;  /* 0x0c0800000c4c8fae */ /* 0x0005e2000f101d52 */
[----:B------:R-:W-:-:S03]  /*1b70*/  UIMAD UR23, UR23, UR7, URZ ;  /* 0x00000007171772a4 */ /* 0x000fc6000f8e023f */
[----:B------:R3:W-:Y:S01]  /*1b80*/  @!P0 LDGSTS.E.BYPASS.LTC128B.128 [R76+0x10080], [R4.64], !P3 ;  /* 0x10080000044c8fae */ /* 0x0007e2000d901d52 */
[----:B-----5:R-:W-:-:S04]  /*1b90*/  @!P2 LEA R10, P0, R2, R6, 0x1 ;  /* 0x00000006020aa211 */ /* 0x020fc800078008ff */
[----:B------:R-:W-:-:S05]  /*1ba0*/  @!P2 LEA.HI.X R11, R2, R7, R3, 0x1, P0 ;  /* 0x00000007020ba211 */ /* 0x000fca00000f0c03 */
[----:B------:R4:W-:Y:S01]  /*1bb0*/  @!P2 LDGSTS.E.BYPASS.LTC128B.128 [R76+0x5080], [R10.64], !P4 ;  /* 0x050800000a4cafae */ /* 0x0009e2000e101d52 */
[----:B--2---:R-:W-:Y:S01]  /*1bc0*/  IMAD R12, R21, c[0x0][0x1e0], RZ ;  /* 0x00007800150c7a24 */ /* 0x004fe200078e02ff */
[----:B---3--:R-:W-:Y:S01]  /*1bd0*/  IADD3 R4, R17, 0x60, RZ ;  /* 0x0000006011047810 */ /* 0x008fe20007ffe0ff */
[----:B------:R-:W-:Y:S02]  /*1be0*/  IMAD R5, R21, c[0x0][0x208], RZ ;  /* 0x0000820015057a24 */ /* 0x000fe400078e02ff */
[C---:B------:R-:W-:Y:S01]  /*1bf0*/  IMAD R17, R9.reuse, c[0x0][0x1e4], R12 ;  /* 0x0000790009117a24 */ /* 0x040fe200078e020c */
[----:B------:R-:W-:Y:S01]  /*1c00*/  ISETP.GE.AND P0, PT, R4, UR4, PT ;  /* 0x0000000404007c0c */ /* 0x000fe2000bf06270 */
[----:B------:R-:W-:Y:S01]  /*1c10*/  IMAD R18, R9, c[0x0][0x20c], R5 ;  /* 0x0000830009127a24 */ /* 0x000fe200078e0205 */
[----:B------:R-:W-:Y:S01]  /*1c20*/  @!P2 SHF.R.S32.HI R4, RZ, 0x1f, R0 ;  /* 0x0000001fff04a819 */ /* 0x000fe20000011400 */
[----:B------:R-:W-:Y:S01]  /*1c30*/  ULDC.64 UR4, c[0x0][0x210] ;  /* 0x0000840000047ab9 */ /* 0x000fe20000000a00 */
[----:B------:R-:W-:Y:S01]  /*1c40*/  @!P2 SHF.R.S32.HI R5, RZ, 0x1f, R8 ;  /* 0x0000001fff05a819 */ /* 0x000fe20000011408 */
[----:B------:R-:W-:Y:S01]  /*1c50*/  UIMAD UR4, UR21, UR4, URZ ;  /* 0x00000004150472a4 */ /* 0x000fe2000f8e023f */
[----:B------:R-:W-:Y:S01]  /*1c60*/  @!P2 SHF.R.S32.HI R12, RZ, 0x1f, R27 ;  /* 0x0000001fff0ca819 */ /* 0x000fe2000001141b */
[----:B------:R-:W-:Y:S01]  /*1c70*/  UIADD3 UR21, UR10, UR22, URZ ;  /* 0x000000160a157290 */ /* 0x000fe2000fffe03f */
[----:B------:R-:W-:Y:S01]  /*1c80*/  @!P2 LEA.HI R4, R4, R0, RZ, 0x3 ;  /* 0x000000000404a211 */ /* 0x000fe200078f18ff */
[----:B------:R-:W-:Y:S01]  /*1c90*/  UIMAD UR24, UR24, UR5, UR4 ;  /* 0x00000005181872a4 */ /* 0x000fe2000f8e0204 */
[----:B-1----:R-:W-:Y:S01]  /*1ca0*/  @!P2 LEA.HI R14, R5, R8, RZ, 0x3 ;  /* 0x00000008050ea211 */ /* 0x002fe200078f18ff */
[----:B------:R-:W-:Y:S01]  /*1cb0*/  UISETP.LT.AND UP1, UPT, UR21, 0x30, UPT ;  /* 0x000000301500788c */ /* 0x000fe2000bf21270 */
[----:B------:R-:W-:Y:S01]  /*1cc0*/  @!P2 LEA.HI R5, R12, R27, RZ, 0x3 ;  /* 0x0000001b0c05a211 */ /* 0x000fe200078f18ff */
[----:B------:R-:W-:Y:S01]  /*1cd0*/  ULDC.64 UR4, c[0x0][0x218] ;  /* 0x0000860000047ab9 */ /* 0x000fe20000000a00 */
[----:B------:R-:W-:Y:S01]  /*1ce0*/  @!P2 LOP3.LUT R12, R4, 0xfffffff8, RZ, 0xc0, !PT ;  /* 0xfffffff8040ca812 */ /* 0x000fe200078ec0ff */
[----:B------:R-:W-:Y:S01]  /*1cf0*/  USEL UR27, UR21, 0x30, UP1 ;  /* 0x00000030151b7887 */ /* 0x000fe20008800000 */
[----:B------:R-:W-:Y:S01]  /*1d00*/  SHFL.IDX PT, R4, R20, 0x2, 0x181f ;  /* 0x00581f0014047f89 */ /* 0x000fe200000e0000 */
[----:B------:R-:W-:Y:S01]  /*1d10*/  @!P2 LOP3.LUT R9, R5, 0xfffffff8, RZ, 0xc0, !PT ;  /* 0xfffffff80509a812 */ /* 0x000fe200078ec0ff */
[----:B------:R-:W-:Y:S01]  /*1d20*/  UIMAD UR28, UR28, UR4, URZ ;  /* 0x000000041c1c72a4 */ /* 0x000fe2000f8e023f */
[----:B------:R-:W-:Y:S01]  /*1d30*/  @!P2 LOP3.LUT R14, R14, 0xfffffff8, RZ, 0xc0, !PT ;  /* 0xfffffff80e0ea812 */ /* 0x000fe200078ec0ff */
[----:B------:R-:W1:Y:S01]  /*1d40*/  SHFL.IDX PT, R5, R19, 0x2, 0x181f ;  /* 0x00581f0013057f89 */ /* 0x000e6200000e0000 */
[----:B------:R-:W-:Y:S01]  /*1d50*/  @!P2 IMAD.WIDE R12, R12, 0x2, R6 ;  /* 0x000000020c0ca825 */ /* 0x000fe200078e0206 */
[----:B----4-:R-:W-:Y:S01]  /*1d60*/  @!P1 SHF.R.S32.HI R10, RZ, 0x1f, R0 ;  /* 0x0000001fff0a9819 */ /* 0x010fe20000011400 */
[----:B------:R-:W-:-:S02]  /*1d70*/  UIMAD UR28, UR20, UR5, UR28 ;  /* 0x00000005141c72a4 */ /* 0x000fc4000f8e021c */
[----:B------:R-:W-:Y:S01]  /*1d80*/  @!P2 IMAD.WIDE R14, R14, 0x2, R6 ;  /* 0x000000020e0ea825 */ /* 0x000fe200078e0206 */
[----:B------:R-:W-:-:S03]  /*1d90*/  ULDC.64 UR4, c[0x0][0x208] ;  /* 0x0000820000047ab9 */ /* 0x000fc60000000a00 */
[----:B------:R-:W-:Y:S01]  /*1da0*/  @!P2 IMAD.WIDE R6, R9, 0x2, R6 ;  /* 0x000000020906a825 */ /* 0x000fe200078e0206 */
[----:B------:R1:W-:Y:S01]  /*1db0*/  @!P2 LDGSTS.E.BYPASS.LTC128B.128 [R76+0x9080], [R14.64], !P5 ;  /* 0x090800000e4cafae */ /* 0x0003e2000e901d52 */
[----:B------:R-:W-:-:S03]  /*1dc0*/  @!P1 SHF.R.S32.HI R9, RZ, 0x1f, R8 ;  /* 0x0000001fff099819 */ /* 0x000fc60000011408 */
[----:B------:R2:W-:Y:S01]  /*1dd0*/  @!P2 LDGSTS.E.BYPASS.LTC128B.128 [R76+0xd080], [R12.64], !P6 ;  /* 0x0d0800000c4cafae */ /* 0x0005e2000f101d52 */
[----:B------:R-:W-:Y:S02]  /*1de0*/  @!P1 LEA.HI R9, R9, R8, RZ, 0x3 ;  /* 0x0000000809099211 */ /* 0x000fe400078f18ff */
[----:B------:R-:W-:Y:S01]  /*1df0*/  ISETP.GE.AND P6, PT, R8, c[0x0][0x1d4], PT ;  /* 0x0000750008007a0c */ /* 0x000fe20003fc6270 */
[----:B------:R3:W-:Y:S01]  /*1e00*/  @!P2 LDGSTS.E.BYPASS.LTC128B.128 [R76+0x11080], [R6.64], !P3 ;  /* 0x11080000064cafae */ /* 0x0007e2000d901d52 */
[----:B------:R-:W-:-:S05]  /*1e10*/  @!P1 LOP3.LUT R9, R9, 0xfffffff8, RZ, 0xc0, !PT ;  /* 0xfffffff809099812 */ /* 0x000fca00078ec0ff */
[----:B-1----:R-:W-:Y:S01]  /*1e20*/  @!P1 IMAD.WIDE R14, R9, 0x2, R4 ;  /* 0x00000002090e9825 */ /* 0x002fe200078e0204 */
[----:B------:R-:W-:Y:S02]  /*1e30*/  @!P0 SHF.R.S32.HI R9, RZ, 0x1f, R8 ;  /* 0x0000001fff098819 */ /* 0x000fe40000011408 */
[----:B--2---:R-:W-:Y:S02]  /*1e40*/  @!P1 LEA.HI R12, R10, R0, RZ, 0x3 ;  /* 0x000000000a0c9211 */ /* 0x004fe400078f18ff */
[----:B------:R-:W-:Y:S02]  /*1e50*/  @!P1 LEA R10, P2, R2, R4, 0x1 ;  /* 0x00000004020a9211 */ /* 0x000fe400078408ff */
[----:B---3--:R-:W-:Y:S01]  /*1e60*/  @!P1 SHF.R.S32.HI R7, RZ, 0x1f, R27 ;  /* 0x0000001fff079819 */ /* 0x008fe2000001141b */
[----:B------:R-:W-:Y:S01]  /*1e70*/  SHFL.IDX PT, R6, R20, 0x3, 0x181f ;  /* 0x00781f0014067f89 */ /* 0x000fe200000e0000 */
[----:B------:R-:W-:Y:S02]  /*1e80*/  @!P1 LOP3.LUT R12, R12, 0xfffffff8, RZ, 0xc0, !PT ;  /* 0xfffffff80c0c9812 */ /* 0x000fe400078ec0ff */
[----:B------:R-:W-:-:S02]  /*1e90*/  @!P1 LEA.HI R11, R7, R27, RZ, 0x3 ;  /* 0x0000001b070b9211 */ /* 0x000fc400078f18ff */
[----:B------:R-:W1:Y:S01]  /*1ea0*/  SHFL.IDX PT, R7, R19, 0x3, 0x181f ;  /* 0x00781f0013077f89 */ /* 0x000e6200000e0000 */
[----:B------:R-:W-:Y:S01]  /*1eb0*/  @!P1 IMAD.WIDE R12, R12, 0x2, R4 ;  /* 0x000000020c0c9825 */ /* 0x000fe200078e0204 */
[----:B------:R-:W-:Y:S02]  /*1ec0*/  @!P1 LOP3.LUT R16, R11, 0xfffffff8, RZ, 0xc0, !PT ;  /* 0xfffffff80b109812 */ /* 0x000fe400078ec0ff */
[----:B------:R-:W-:Y:S02]  /*1ed0*/  @!P1 LEA.HI.X R11, R2, R5, R3, 0x1, P2 ;  /* 0x00000005020b9211 */ /* 0x000fe400010f0c03 */
[----:B------:R-:W-:Y:S01]  /*1ee0*/  ISETP.GE.AND P2, PT, R0, c[0x0][0x198], PT ;  /* 0x0000660000007a0c */ /* 0x000fe20003f46270 */
[----:B------:R-:W-:Y:S01]  /*1ef0*/  @!P1 IMAD.WIDE R4, R16, 0x2, R4 ;  /* 0x0000000210049825 */ /* 0x000fe200078e0204 */
[----:B------:R-:W-:Y:S01]  /*1f00*/  @!P0 LEA.HI R9, R9, R8, RZ, 0x3 ;  /* 0x0000000809098211 */ /* 0x000fe200078f18ff */
[----:B------:R2:W-:Y:S04]  /*1f10*/  @!P1 LDGSTS.E.BYPASS.LTC128B.128 [R76+0x6080], [R10.64], !P4 ;  /* 0x060800000a4c9fae */ /* 0x0005e8000e101d52 */
[----:B------:R3:W-:Y:S01]  /*1f20*/  @!P1 LDGSTS.E.BYPASS.LTC128B.128 [R76+0xa080], [R14.64], !P5 ;  /* 0x0a0800000e4c9fae */ /* 0x0007e2000e901d52 */
[----:B------:R-:W-:-:S05]  /*1f30*/  ISETP.GE.AND P5, PT, R2, c[0x0][0x1d4], PT ;  /* 0x0000750002007a0c */ /* 0x000fca0003fa6270 */
[----:B------:R4:W-:Y:S04]  /*1f40*/  @!P1 LDGSTS.E.BYPASS.LTC128B.128 [R76+0xe080], [R12.64], !P2 ;  /* 0x0e0800000c4c9fae */ /* 0x0009e8000d101d52 */
[----:B------:R5:W-:Y:S04]  /*1f50*/  @!P1 LDGSTS.E.BYPASS.LTC128B.128 [R76+0x12080], [R4.64], !P3 ;  /* 0x12080000044c9fae */ /* 0x000be8000d901d52 */
[----:B------:R-:W-:Y:S02]  /*1f60*/  @P5 LOP3.LUT R85, R85, 0x1, RZ, 0xfc, !PT ;  /* 0x0000000155555812 */ /* 0x000fe400078efcff */
[----:B------:R-:W-:-:S03]  /*1f70*/  ISETP.GE.AND P5, PT, R0, c[0x0][0x1d4], PT ;  /* 0x0000750000007a0c */ /* 0x000fc60003fa6270 */
[----:B------:R-:W-:Y:S01]  /*1f80*/  STL [R1+0x28], R85 ;  /* 0x0000285501007387 */ /* 0x000fe20000100800 */
[----:B--2---:R-:W-:-:S05]  /*1f90*/  @!P0 LOP3.LUT R10, R9, 0xfffffff8, RZ, 0xc0, !PT ;  /* 0xfffffff8090a8812 */ /* 0x004fca00078ec0ff */
[----:B-1----:R-:W-:Y:S01]  /*1fa0*/  @!P0 IMAD.WIDE R10, R10, 0x2, R6 ;  /* 0x000000020a0a8825 */ /* 0x002fe200078e0206 */
[----:B----4-:R-:W1:Y:S01]  /*1fb0*/  S2R R12, SR_CTAID.Y ;  /* 0x00000000000c7919 */ /* 0x010e620000002600 */
[----:B-----5:R-:W-:-:S04]  /*1fc0*/  @!P0 LEA R4, P1, R2, R6, 0x1 ;  /* 0x0000000602048211 */ /* 0x020fc800078208ff */
[----:B------:R-:W-:Y:S02]  /*1fd0*/  @!P0 LEA.HI.X R5, R2, R7, R3, 0x1, P1 ;  /* 0x0000000702058211 */ /* 0x000fe400008f0c03 */
[----:B------:R-:W-:Y:S02]  /*1fe0*/  @!P0 SHF.R.S32.HI R2, RZ, 0x1f, R0 ;  /* 0x0000001fff028819 */ /* 0x000fe40000011400 */
[----:B------:R-:W-:Y:S01]  /*1ff0*/  ISETP.GE.AND P1, PT, R8, c[0x0][0x198], PT ;  /* 0x0000660008007a0c */ /* 0x000fe20003f26270 */
[----:B------:R2:W-:Y:S01]  /*2000*/  @!P0 LDGSTS.E.BYPASS.LTC128B.128 [R76+0x7080], [R4.64], !P4 ;  /* 0x07080000044c8fae */ /* 0x0005e2000e101d52 */
[----:B------:R-:W-:Y:S01]  /*2010*/  @!P0 LEA.HI R2, R2, R0, RZ, 0x3 ;  /* 0x0000000002028211 */ /* 0x000fe200078f18ff */
[----:B------:R-:W-:Y:S01]  /*2020*/  IMAD.U32 R8, RZ, RZ, UR20 ;  /* 0x00000014ff087e24 */ /* 0x000fe2000f8e00ff */
[----:B------:R-:W-:Y:S01]  /*2030*/  IADD3 R0, -R77, UR27, RZ ;  /* 0x0000001b4d007c10 */ /* 0x000fe2000fffe1ff */
[----:B------:R-:W-:Y:S01]  /*2040*/  UIADD3 UR27, UR17, -0x1, URZ ;  /* 0xffffffff111b7890 */ /* 0x000fe2000fffe03f */
[----:B------:R-:W-:-:S02]  /*2050*/  @!P0 LOP3.LUT R2, R2, 0xfffffff8, RZ, 0xc0, !PT ;  /* 0xfffffff802028812 */ /* 0x000fc400078ec0ff */
[----:B------:R-:W-:Y:S01]  /*2060*/  ISETP.GE.AND P4, PT, R27, c[0x0][0x1d4], PT ;  /* 0x000075001b007a0c */ /* 0x000fe20003f86270 */
[----:B------:R-:W-:Y:S02]  /*2070*/  USHF.R.S32.HI UR20, URZ, 0x1f, UR27 ;  /* 0x0000001f3f147899 */ /* 0x000fe4000801141b */
[----:B------:R-:W-:Y:S01]  /*2080*/  @!P0 IMAD.WIDE R2, R2, 0x2, R6 ;  /* 0x0000000202028825 */ /* 0x000fe200078e0206 */
[----:B------:R-:W-:Y:S01]  /*2090*/  UIMAD.WIDE.U32 UR32, UR27, UR4, URZ ;  /* 0x000000041b2072a5 */ /* 0x000fe2000f8e003f */
[----:B------:R4:W-:Y:S01]  /*20a0*/  @!P0 LDGSTS.E.BYPASS.LTC128B.128 [R76+0xb080], [R10.64], !P1 ;  /* 0x0b0800000a4c8fae */ /* 0x0009e2000c901d52 */
[C---:B------:R-:W-:Y:S01]  /*20b0*/  ISETP.GE.AND P1, PT, R0.reuse, 0x21, PT ;  /* 0x000000210000780c */ /* 0x040fe20003f26270 */
[----:B------:R-:W-:Y:S02]  /*20c0*/  UIMAD UR4, UR20, UR4, URZ ;  /* 0x00000004140472a4 */ /* 0x000fe4000f8e023f */
[----:B------:R5:W-:Y:S01]  /*20d0*/  @!P0 LDGSTS.E.BYPASS.LTC128B.128 [R76+0xf080], [R2.64], !P2 ;  /* 0x0f080000024c8fae */ /* 0x000be2000d101d52 */
[----:B------:R-:W-:Y:S01]  /*20e0*/  ISETP.GE.AND P2, PT, R0, 0x1, PT ;  /* 0x000000010000780c */ /* 0x000fe20003f46270 */
[----:B------:R-:W-:Y:S01]  /*20f0*/  UIMAD UR4, UR27, UR5, UR4 ;  /* 0x000000051b0472a4 */ /* 0x000fe2000f8e0204 */
[----:B------:R-:W-:Y:S01]  /*2100*/  @!P0 SHF.R.S32.HI R0, RZ, 0x1f, R27 ;  /* 0x0000001fff008819 */ /* 0x000fe2000001141b */
[----:B------:R-:W-:-:S02]  /*2110*/  UISETP.GT.AND UP0, UPT, UR27, UR8, UPT ;  /* 0x000000081b00728c */ /* 0x000fc4000bf04270 */
[----:B------:R-:W-:Y:S01]  /*2120*/  UMOV UR5, 0x5 ;  /* 0x0000000500057882 */ /* 0x000fe20000000000 */
[----:B------:R-:W-:Y:S01]  /*2130*/  @!P0 LEA.HI R0, R0, R27, RZ, 0x3 ;  /* 0x0000001b00008211 */ /* 0x000fe200078f18ff */
[----:B------:R-:W-:Y:S01]  /*2140*/  UIADD3 UR4, UR33, UR4, URZ ;  /* 0x0000000421047290 */ /* 0x000fe2000fffe03f */
[----:B--2---:R-:W-:Y:S02]  /*2150*/  IMAD.IADD R5, R23, 0x1, R17 ;  /* 0x0000000117057824 */ /* 0x004fe400078e0211 */
[----:B------:R-:W-:Y:S01]  /*2160*/  @!P0 LOP3.LUT R0, R0, 0xfffffff8, RZ, 0xc0, !PT ;  /* 0xfffffff800008812 */ /* 0x000fe200078ec0ff */
[----:B------:R-:W-:Y:S01]  /*2170*/  IMAD.MOV.U32 R4, RZ, RZ, R22 ;  /* 0x000000ffff047224 */ /* 0x000fe200078e0016 */
[----:B------:R-:W-:-:S03]  /*2180*/  UIMAD UR4, UR4, 0x30, URZ ;  /* 0x00000030040478a4 */ /* 0x000fc6000f8e023f */
[----:B-1----:R-:W-:-:S04]  /*2190*/  IMAD.WIDE.U32 R4, R12, c[0x0][0x1e8], R4 ;  /* 0x00007a000c047a25 */ /* 0x002fc800078e0004 */
[----:B------:R-:W-:Y:S01]  /*21a0*/  @!P0 IMAD.WIDE R6, R0, 0x2, R6 ;  /* 0x0000000200068825 */ /* 0x000fe200078e0206 */
[----:B------:R-:W-:Y:S02]  /*21b0*/  IADD3 R5, R5, UR25, RZ ;  /* 0x0000001905057c10 */ /* 0x000fe4000fffe0ff */
[----:B----4-:R-:W-:Y:S02]  /*21c0*/  LEA.HI R10, R75, R81, RZ, 0x4 ;  /* 0x000000514b0a7211 */ /* 0x010fe400078f20ff */
[----:B------:R1:W-:Y:S01]  /*21d0*/  @!P0 LDGSTS.E.BYPASS.LTC128B.128 [R76+0x13080], [R6.64], !P3 ;  /* 0x13080000064c8fae */ /* 0x0003e2000d901d52 */
[----:B-----5:R-:W-:Y:S01]  /*21e0*/  IMAD.IADD R3, R25, 0x1, R18 ;  /* 0x0000000119037824 */ /* 0x020fe200078e0212 */
[----:B------:R-:W-:Y:S01]  /*21f0*/  LOP3.LUT P3, RZ, R85, 0x1, RZ, 0xc0, !PT ;  /* 0x0000000155ff7812 */ /* 0x000fe2000786c0ff */
[----:B------:R-:W-:Y:S01]  /*2200*/  IMAD.MOV.U32 R2, RZ, RZ, R24 ;  /* 0x000000ffff027224 */ /* 0x000fe200078e0018 */
[----:B------:R-:W0:Y:S01]  /*2210*/  LDGDEPBAR ;  /* 0x00000000000079af */ /* 0x000e220000000000 */
[----:B------:R-:W-:-:S04]  /*2220*/  IMAD.WIDE.U32 R82, R8, c[0x0][0x1f0], R4 ;  /* 0x00007c0008527a25 */ /* 0x000fc800078e0004 */
[----:B------:R-:W-:Y:S01]  /*2230*/  IMAD.WIDE.U32 R2, R12, c[0x0][0x210], R2 ;  /* 0x000084000c027a25 */ /* 0x000fe200078e0002 */
[----:B------:R-:W-:Y:S01]  /*2240*/  IADD3 R79, R83, UR26, RZ ;  /* 0x0000001a534f7c10 */ /* 0x000fe2000fffe0ff */
[----:B------:R-:W-:Y:S02]  /*2250*/  STL.64 [R1+0x38], R82 ;  /* 0x0000385201007387 */ /* 0x000fe40000100a00 */
[----:B------:R-:W-:Y:S01]  /*2260*/  IMAD.U32 R4, RZ, RZ, UR30 ;  /* 0x0000001eff047e24 */ /* 0x000fe2000f8e00ff */
[----:B------:R-:W-:Y:S01]  /*2270*/  IADD3 R3, R3, UR24, RZ ;  /* 0x0000001803037c10 */ /* 0x000fe2000fffe0ff */
[----:B------:R-:W-:Y:S01]  /*2280*/  UIADD3 UR24, UR31, UR23, URZ ;  /* 0x000000171f187290 */ /* 0x000fe2000fffe03f */
[----:B------:R-:W-:Y:S02]  /*2290*/  IMAD.MOV.U32 R78, RZ, RZ, R82 ;  /* 0x000000ffff4e7224 */ /* 0x000fe400078e0052 */
[----:B------:R-:W-:Y:S01]  /*22a0*/  IMAD.U32 R5, RZ, RZ, UR31 ;  /* 0x0000001fff057e24 */ /* 0x000fe2000f8e00ff */
[----:B------:R-:W-:Y:S01]  /*22b0*/  UIMAD UR23, UR24, UR27, URZ ;  /* 0x0000001b181772a4 */ /* 0x000fe2000f8e023f */
[----:B------:R-:W-:Y:S01]  /*22c0*/  IMAD.WIDE.U32 R4, R4, UR27, R78 ;  /* 0x0000001b04047c25 */ /* 0x000fe2000f8e004e */
[----:B------:R-:W-:Y:S02]  /*22d0*/  STL.64 [R1+0x30], R78 ;  /* 0x0000304e01007387 */ /* 0x000fe40000100a00 */
[----:B------:R-:W-:Y:S01]  /*22e0*/  UIMAD UR23, UR20, UR30, UR23 ;  /* 0x0000001e141772a4 */ /* 0x000fe2000f8e0217 */
[----:B------:R-:W-:Y:S01]  /*22f0*/  IMAD.WIDE.U32 R30, R8, c[0x0][0x218], R2 ;  /* 0x00008600081e7a25 */ /* 0x000fe200078e0002 */
[----:B------:R-:W-:Y:S01]  /*2300*/  USHF.L.U32 UR20, UR6, 0x5, URZ ;  /* 0x0000000506147899 */ /* 0x000fe2000800063f */
[C---:B------:R-:W-:Y:S01]  /*2310*/  @P2 LEA R2, P0, R4.reuse, c[0x0][0x1c8], 0x1 ;  /* 0x0000720004022a11 */ /* 0x040fe200078008ff */
[----:B------:R-:W-:Y:S01]  /*2320*/  USHF.L.U64.HI UR6, UR6, UR5, UR7 ;  /* 0x0000000506067299 */ /* 0x000fe20008010207 */
[----:B-1----:R-:W-:Y:S01]  /*2330*/  IMAD.U32 R6, RZ, RZ, UR32 ;  /* 0x00000020ff067e24 */ /* 0x002fe2000f8e00ff */
[----:B------:R-:W-:Y:S01]  /*2340*/  IADD3 R0, R5, UR23, RZ ;  /* 0x0000001705007c10 */ /* 0x000fe2000fffe0ff */
[----:B------:R-:W-:Y:S01]  /*2350*/  IMAD.MOV.U32 R28, RZ, RZ, R30 ;  /* 0x000000ffff1c7224 */ /* 0x000fe200078e001e */
[----:B------:R-:W-:Y:S01]  /*2360*/  IADD3 R29, R31, UR28, RZ ;  /* 0x0000001c1f1d7c10 */ /* 0x000fe2000fffe0ff */
[----:B------:R-:W-:Y:S01]  /*2370*/  IMAD.U32 R7, RZ, RZ, UR33 ;  /* 0x00000021ff077e24 */ /* 0x000fe2000f8e00ff */
[C---:B------:R-:W-:Y:S01]  /*2380*/  @P2 LEA.HI.X R3, R4.reuse, c[0x0][0x1cc], R0, 0x1, P0 ;  /* 0x0000730004032a11 */ /* 0x040fe200000f0c00 */
[----:B------:R-:W-:Y:S01]  /*2390*/  STL.64 [R1+0x48], R30 ;  /* 0x0000481e01007387 */ /* 0x000fe20000100a00 */
[----:B------:R-:W-:Y:S01]  /*23a0*/  @P1 IADD3 R4, P0, R4, UR20, RZ ;  /* 0x0000001404041c10 */ /* 0x000fe2000ff1e0ff */
[----:B------:R-:W-:-:S02]  /*23b0*/  IMAD.WIDE.U32 R6, R6, 0x30, R28 ;  /* 0x0000003006067825 */ /* 0x000fc400078e001c */
[----:B------:R1:W-:Y:S01]  /*23c0*/  @P2 LDGSTS.E.BYPASS.LTC128B.128 [R76+0x14080], [R2.64], !P3 ;  /* 0x14080000024c2fae */ /* 0x0003e2000d901d52 */
[----:B------:R-:W-:Y:S02]  /*23d0*/  @P1 IADD3.X R0, R0, UR6, RZ, P0, !PT ;  /* 0x0000000600001c10 */ /* 0x000fe400087fe4ff */
[C---:B------:R-:W-:Y:S01]  /*23e0*/  @P1 LEA R8, P0, R4.reuse, c[0x0][0x1c8], 0x1 ;  /* 0x0000720004081a11 */ /* 0x040fe200078008ff */
[----:B------:R1:W-:Y:S01]  /*23f0*/  @P2 LDGSTS.E.BYPASS.LTC128B.128 [R76+0x15880], [R2.64+0x80], !P6 ;  /* 0x15880080024c2fae */ /* 0x0003e2000f101d52 */
[----:B------:R-:W-:Y:S02]  /*2400*/  ISETP.GT.AND P3, PT, R81, 0x7f, PT ;  /* 0x0000007f5100780c */ /* 0x000fe40003f64270 */
[----:B------:R-:W-:Y:S01]  /*2410*/  @P1 LEA.HI.X R9, R4, c[0x0][0x1cc], R0, 0x1, P0 ;  /* 0x0000730004091a11 */ /* 0x000fe200000f0c00 */
[----:B------:R1:W-:Y:S01]  /*2420*/  @P2 LDGSTS.E.BYPASS.LTC128B.128 [R76+0x17080], [R2.64+0x100], !P5 ;  /* 0x17080100024c2fae */ /* 0x0003e2000e901d52 */
[----:B------:R-:W-:Y:S02]  /*2430*/  IADD3 R0, R7, UR4, RZ ;  /* 0x0000000407007c10 */ /* 0x000fe4000fffe0ff */
[----:B------:R-:W-:Y:S01]  /*2440*/  LEA R12, P0, R6, c[0x0][0x1f8], 0x1 ;  /* 0x00007e00060c7a11 */ /* 0x000fe200078008ff */
[----:B------:R1:W-:Y:S01]  /*2450*/  @P2 LDGSTS.E.BYPASS.LTC128B.128 [R76+0x18880], [R2.64+0x180], !P4 ;  /* 0x18880180024c2fae */ /* 0x0003e2000e101d52 */
[----:B------:R-:W-:-:S02]  /*2460*/  LOP3.LUT P2, RZ, R85, 0x1, RZ, 0xc0, !PT ;  /* 0x0000000155ff7812 */ /* 0x000fc4000784c0ff */
[----:B------:R-:W-:Y:S01]  /*2470*/  LEA.HI.X R13, R6, c[0x0][0x1fc], R0, 0x1, P0 ;  /* 0x00007f00060d7a11 */ /* 0x000fe200000f0c00 */
[----:B------:R-:W-:Y:S01]  /*2480*/  IMAD.SHL.U32 R6, R77, 0x8, RZ ;  /* 0x000000084d067824 */ /* 0x000fe200078e00ff */
[----:B------:R-:W-:Y:S01]  /*2490*/  STL.64 [R1+0x40], R28 ;  /* 0x0000401c01007387 */ /* 0x000fe20000100a00 */
[----:B------:R-:W-:Y:S01]  /*24a0*/  @!P3 IMAD.MOV.U32 R7, RZ, RZ, c[0x0][0x208] ;  /* 0x00008200ff07b624 */ /* 0x000fe200078e00ff */
[----:B------:R-:W-:Y:S01]  /*24b0*/  P2R R16, PR, RZ, 0x8 ;  /* 0x00000008ff107803 */ /* 0x000fe20000000000 */
[----:B------:R-:W-:-:S03]  /*24c0*/  @!P3 IMAD.MOV.U32 R11, RZ, RZ, c[0x0][0x20c] ;  /* 0x00008300ff0bb624 */ /* 0x000fc600078e00ff */
[----:B---3--:R-:W-:-:S03]  /*24d0*/  @!P3 LEA R14, P0, R7, R12, 0x6 ;  /* 0x0000000c070eb211 */ /* 0x008fc600078030ff */
[----:B------:R2:W-:Y:S01]  /*24e0*/  @P1 LDGSTS.E.BYPASS.LTC128B.128 [R76+0x15080], [R8.64], !P2 ;  /* 0x15080000084c1fae */ /* 0x0005e2000d101d52 */
[----:B------:R-:W-:Y:S02]  /*24f0*/  @!P3 LEA.HI.X R15, R7, R13, R11, 0x6, P0 ;  /* 0x0000000d070fb211 */ /* 0x000fe400000f340b */
[----:B------:R-:W-:Y:S01]  /*2500*/  LOP3.LUT P0, RZ, R26, 0x2, RZ, 0xc0, !PT ;  /* 0x000000021aff7812 */ /* 0x000fe2000780c0ff */
[----:B------:R2:W-:Y:S01]  /*2510*/  @P1 LDGSTS.E.BYPASS.LTC128B.128 [R76+0x16880], [R8.64+0x80], !P6 ;  /* 0x16880080084c1fae */ /* 0x0005e2000f101d52 */
[----:B------:R-:W-:-:S03]  /*2520*/  SEL R7, RZ, 0x1, P2 ;  /* 0x00000001ff077807 */ /* 0x000fc60001000000 */
[----:B------:R2:W-:Y:S04]  /*2530*/  @P1 LDGSTS.E.BYPASS.LTC128B.128 [R76+0x18080], [R8.64+0x100], !P5 ;  /* 0x18080100084c1fae */ /* 0x0005e8000e901d52 */
[----:B------:R2:W-:Y:S01]  /*2540*/  @P1 LDGSTS.E.BYPASS.LTC128B.128 [R76+0x19880], [R8.64+0x180], !P4 ;  /* 0x19880180084c1fae */ /* 0x0005e2000e101d52 */
[C---:B-1----:R-:W-:Y:S02]  /*2550*/  LOP3.LUT R2, R10.reuse, 0xfffffff0, RZ, 0xc0, !PT ;  /* 0xfffffff00a027812 */ /* 0x042fe400078ec0ff */
        /* <DEDUP_REMOVED lines=46> */
[----:B------:R-:W-:-:S02]  /*2840*/  IADD3 R5, R72, UR10, -R77 ;  /* 0x0000000a48057c10 */ /* 0x000fc4000fffe84d */
        /* <DEDUP_REMOVED lines=36> */
[----:B--2---:R-:W1:Y:S04]  /*2a90*/  LDSM.16.M88.4 R8, [R135+0x14080] ;  /* 0x014080008708783b */ /* 0x004e680000000200 */
[----:B------:R-:W2:Y:S04]  /*2aa0*/  LDSM.16.M88.4 R20, [R135+0x14880] ;  /* 0x014880008714783b */ /* 0x000ea80000000200 */
[----:B------:R-:W3:Y:S04]  /*2ab0*/  LDSM.16.M88.4 R28, [R135+0x15080] ;  /* 0x01508000871c783b */ /* 0x000ee80000000200 */
[----:B------:R-:W4:Y:S04]  /*2ac0*/  LDSM.16.M88.4 R44, [R242] ;  /* 0x00000000f22c783b */ /* 0x000f280000000200 */
[----:B------:R-:W5:Y:S04]  /*2ad0*/  LDSM.16.M88.4 R48, [R242+0x800] ;  /* 0x00080000f230783b */ /* 0x000f680000000200 */
        /* <DEDUP_REMOVED lines=18> */
[----:B---3--:R-:W-:Y:S08]  /*2c00*/  HMMA.16816.F32 R40, R160, R28, RZ ;  /* 0x0000001ca028723c */ /* 0x008ff000000018ff */
[----:B----4-:R-:W-:Y:S04]  /*2c10*/  HMMA.16816.F32 R20, R164, R46, R24 ;  /* 0x0000002ea414723c */ /* 0x010fe80000001818 */
[----:B------:R1:W-:Y:S01]  /*2c20*/  LDGSTS.E.BYPASS.LTC128B.128 [R76+0x8880], [R12.64+0x180], !P3 ;  /* 0x088801800c4c7fae */ /* 0x0003e2000d901d52 */
[----:B------:R-:W-:-:S03]  /*2c30*/  ISETP.NE.AND P3, PT, R16, RZ, PT ;  /* 0x000000ff1000720c */ /* 0x000fc60003f65270 */
[C---:B------:R-:W-:Y:S08]  /*2c40*/  HMMA.16816.F32 R16, R160.reuse, R8, RZ ;  /* 0x00000008a010723c */ /* 0x040ff000000018ff */
[----:B------:R-:W-:Y:S02]  /*2c50*/  HMMA.16816.F32 R8, R160, R30, RZ ;  /* 0x0000001ea008723c */ /* 0x000fe400000018ff */
[----:B------:R-:W-:-:S02]  /*2c60*/  @!P3 ISETP.LT.OR P6, PT, R5, 0x21, !P6 ;  /* 0x000000210500b80c */ /* 0x000fc400077c1670 */
[C---:B------:R-:W-:Y:S02]  /*2c70*/  @!P3 ISETP.LT.OR P2, PT, R5.reuse, 0x21, !P2 ;  /* 0x000000210500b80c */ /* 0x040fe40005741670 */
[C---:B------:R-:W-:Y:S02]  /*2c80*/  @!P3 ISETP.LT.OR P1, PT, R5.reuse, 0x21, !P1 ;  /* 0x000000210500b80c */ /* 0x040fe40004f21670 */
[----:B------:R-:W-:Y:S01]  /*2c90*/  @!P3 ISETP.LT.OR P0, PT, R5, 0x21, !P0 ;  /* 0x000000210500b80c */ /* 0x000fe20004701670 */
[----:B-----5:R-:W-:Y:S01]  /*2ca0*/  HMMA.16816.F32 R24, R164, R48, R32 ;  /* 0x00000030a418723c */ /* 0x020fe20000001820 */
        /* <DEDUP_REMOVED lines=185> */
.L_x_240:
        /* <DEDUP_REMOVED lines=9> */
[----:B------:R-:W-:Y:S01]  /*38d0*/  ULDC UR7, c[0x0][0x324] ;  /* 0x0000c90000077ab9 */ /* 0x000fe20000000800 */
[----:B------:R-:W-:Y:S01]  /*38e0*/  LOP3.LUT R8, R7, 0xffffff8, RZ, 0xc0, !PT ;  /* 0x0ffffff807087812 */ /* 0x000fe200078ec0ff */
[----:B------:R-:W-:Y:S01]  /*38f0*/  FMUL.FTZ R7, R48, c[0x0][0x320] ;  /* 0x0000c80030077a20 */ /* 0x000fe20000410000 */
[----:B------:R-:W-:Y:S01]  /*3900*/  SHF.R.S32.HI R10, RZ, 0x1f, R2 ;  /* 0x0000001fff0a7819 */ /* 0x000fe20000011402 */
[----:B------:R-:W-:Y:S01]  /*3910*/  ULOP3.LUT UR7, URZ, UR7, URZ, 0x33, !UPT ;  /* 0x000000073f077292 */ /* 0x000fe2000f8e333f */
[----:B------:R-:W-:Y:S01]  /*3920*/  PLOP3.LUT P1, PT, PT, PT, UP0, 0x80, 0x0 ;  /* 0x000000000000781c */ /* 0x000fe20003f2f008 */
[----:B------:R-:W-:Y:S01]  /*3930*/  IMAD.IADD R9, R73, 0x1, -R8 ;  /* 0x0000000149097824 */ /* 0x000fe200078e0a08 */
[----:B------:R4:W2:Y:S01]  /*3940*/  MUFU.TANH R22, R7 ;  /* 0x0000000700167308 */ /* 0x0008a20000002400 */
[----:B------:R-:W-:Y:S01]  /*3950*/  PLOP3.LUT P0, PT, PT, PT, UP0, 0x80, 0x0 ;  /* 0x000000000000781c */ /* 0x000fe20003f0f008 */
[----:B------:R-:W-:Y:S01]  /*3960*/  UISETP.GE.AND UP0, UPT, UR9, 0x1, UPT ;  /* 0x000000010900788c */ /* 0x000fe2000bf06270 */
        /* <DEDUP_REMOVED lines=30> */
[----:B------:R-:W-:Y:S01]  /*3b50*/  IADD3 R9, -R11, UR10, R72 ;  /* 0x0000000a0b097c10 */ /* 0x000fe2000fffe148 */
[----:B------:R1:W-:Y:S01]  /*3b60*/  STL [R1+0x7c], R11 ;  /* 0x00007c0b01007387 */ /* 0x0003e20000100800 */
[----:B------:R-:W-:-:S04]  /*3b70*/  IADD3 R2, R2, -UR12, RZ ;  /* 0x8000000c02027c10 */ /* 0x000fc8000fffe0ff */
        /* <DEDUP_REMOVED lines=9> */
[----:B--23--:R-:W-:Y:S01]  /*3c10*/  IMAD.U32 R12, RZ, RZ, UR12 ;  /* 0x0000000cff0c7e24 */ /* 0x00cfe2000f8e00ff */
[----:B------:R-:W-:Y:S04]  /*3c20*/  BSSY B0, `(.L_x_242) ;  /* 0x0000011000007945 */ /* 0x000fe80003800000 */
[----:B------:R-:W-:-:S04]  /*3c30*/  IADD3 R6, -R12, UR10, R6 ;  /* 0x0000000a0c067c10 */ /* 0x000fc8000fffe106 */
[----:B------:R-:W-:-:S13]  /*3c40*/  ISETP.GT.AND P0, PT, R6, -0x1, PT ;  /* 0xffffffff0600780c */ /* 0x000fda0003f04270 */
[----:B------:R-:W-:Y:S05]  /*3c50*/  @P0 BRA `(.L_x_243) ;  /* 0x0000008000000947 */ /* 0x000fea0003800000 */
[----:B------:R-:W-:Y:S01]  /*3c60*/  UISETP.NE.AND UP0, UPT, UR9, 0x1, UPT ;  /* 0x000000010900788c */ /* 0x000fe2000bf05270 */
[----:B------:R-:W-:-:S05]  /*3c70*/  LOP3.LUT R6, RZ, R6, RZ, 0x33, !PT ;  /* 0x00000006ff067212 */ /* 0x000fca00078e33ff */
[----:B------:R-:W-:Y:S02]  /*3c80*/  PLOP3.LUT P1, PT, PT, PT, UP0, 0x80, 0x0 ;  /* 0x000000000000781c */ /* 0x000fe40003f2f008 */
[----:B------:R-:W-:-:S11]  /*3c90*/  PLOP3.LUT P0, PT, PT, PT, UP0, 0x80, 0x0 ;  /* 0x000000000000781c */ /* 0x000fd60003f0f008 */
[----:B------:R-:W-:-:S05]  /*3ca0*/  @P1 IMAD.HI.U32 R12, R6, c[0x0][0x330], RZ ;  /* 0x0000cc00060c1a27 */ /* 0x000fca00078e00ff */
[----:B------:R-:W-:-:S04]  /*3cb0*/  @P0 SHF.R.U32.HI R6, RZ, c[0x0][0x334], R12 ;  /* 0x0000cd00ff060a19 */ /* 0x000fc8000001160c */
[----:B------:R-:W-:Y:S01]  /*3cc0*/  LOP3.LUT R6, RZ, R6, RZ, 0x33, !PT ;  /* 0x00000006ff067212 */ /* 0x000fe200078e33ff */
[----:B------:R-:W-:Y:S05]  /*3cd0*/  BRA `(.L_x_244) ;  /* 0x0000005000007947 */ /* 0x000fea0003800000 */
.L_x_243:
[----:B------:R-:W-:-:S06]  /*3ce0*/  UISETP.NE.AND UP0, UPT, UR9, 0x1, UPT ;  /* 0x000000010900788c */ /* 0x000fcc000bf05270 */
[----:B------:R-:W-:Y:S02]  /*3cf0*/  PLOP3.LUT P1, PT, PT, PT, UP0, 0x80, 0x0 ;  /* 0x000000000000781c */ /* 0x000fe40003f2f008 */
[----:B------:R-:W-:-:S11]  /*3d00*/  PLOP3.LUT P0, PT, PT, PT, UP0, 0x80, 0x0 ;  /* 0x000000000000781c */ /* 0x000fd60003f0f008 */
[----:B------:R-:W-:-:S05]  /*3d10*/  @P1 IMAD.HI.U32 R12, R6, c[0x0][0x330], RZ ;  /* 0x0000cc00060c1a27 */ /* 0x000fca00078e00ff */
[----:B------:R-:W-:Y:S02]  /*3d20*/  @P0 SHF.R.U32.HI R6, RZ, c[0x0][0x334], R12 ;  /* 0x0000cd00ff060a19 */ /* 0x000fe4000001160c */
.L_x_244:
[----:B------:R-:W-:Y:S05]  /*3d30*/  BSYNC B0 ;  /* 0x0000000000007941 */ /* 0x000fea0003800000 */
.L_x_242:
[----:B------:R-:W-:-:S05]  /*3d40*/  IMAD R6, R6, c[0x0][0x32c], R11 ;  /* 0x0000cb0006067a24 */ /* 0x000fca00078e020b */
[----:B------:R-:W-:Y:S02]  /*3d50*/  IADD3 R12, R6, c[0x0][0x32c], RZ ;  /* 0x0000cb00060c7a10 */ /* 0x000fe40007ffe0ff */
[----:B------:R-:W-:Y:S02]  /*3d60*/  IMNMX R2, R2, R6, !PT ;  /* 0x0000000602027217 */ /* 0x000fe40007800200 */
[----:B------:R-:W-:Y:S02]  /*3d70*/  IMNMX R5, R5, R12, PT ;  /* 0x0000000c05057217 */ /* 0x000fe40003800200 */
.L_x_241:
        /* <DEDUP_REMOVED lines=55> */
[----:B------:R-:W-:Y:S01]  /*40f0*/  UISETP.GE.AND UP6, UPT, UR9, 0x1, UPT ;  /* 0x000000010900788c */ /* 0x000fe2000bfc6270 */
        /* <DEDUP_REMOVED lines=38> */
[----:B--234-:R-:W-:Y:S01]  /*4360*/  IMAD.U32 R7, RZ, RZ, UR12 ;  /* 0x0000000cff077e24 */ /* 0x01cfe2000f8e00ff */
[----:B------:R-:W-:Y:S04]  /*4370*/  BSSY B0, `(.L_x_246) ;  /* 0x0000015000007945 */ /* 0x000fe80003800000 */
[----:B------:R-:W-:-:S04]  /*4380*/  IADD3 R6, -R7, UR10, R6 ;  /* 0x0000000a07067c10 */ /* 0x000fc8000fffe106 */
[----:B------:R-:W-:-:S13]  /*4390*/  ISETP.GT.AND P0, PT, R6, -0x1, PT ;  /* 0xffffffff0600780c */ /* 0x000fda0003f04270 */
[----:B------:R-:W-:Y:S05]  /*43a0*/  @P0 BRA `(.L_x_247) ;  /* 0x000000a000000947 */ /* 0x000fea0003800000 */
[----:B------:R-:W-:Y:S01]  /*43b0*/  UP2UR UR22, UPR, URZ, 0x1 ;  /* 0x000000013f167883 */ /* 0x000fe20008000000 */
[----:B------:R-:W-:Y:S01]  /*43c0*/  LOP3.LUT R6, RZ, R6, RZ, 0x33, !PT ;  /* 0x00000006ff067212 */ /* 0x000fe200078e33ff */
[----:B------:R-:W-:-:S06]  /*43d0*/  UISETP.NE.AND UP0, UPT, UR9, 0x1, UPT ;  /* 0x000000010900788c */ /* 0x000fcc000bf05270 */
[----:B------:R-:W-:Y:S02]  /*43e0*/  PLOP3.LUT P1, PT, PT, PT, UP0, 0x80, 0x0 ;  /* 0x000000000000781c */ /* 0x000fe40003f2f008 */
[----:B------:R-:W-:Y:S01]  /*43f0*/  PLOP3.LUT P0, PT, PT, PT, UP0, 0x80, 0x0 ;  /* 0x000000000000781c */ /* 0x000fe20003f0f008 */
[----:B------:R-:W-:-:S10]  /*4400*/  UISETP.NE.AND UP0, UPT, UR22, URZ, UPT ;  /* 0x0000003f1600728c */ /* 0x000fd4000bf05270 */
[----:B------:R-:W-:-:S05]  /*4410*/  @P1 IMAD.HI.U32 R7, R6, c[0x0][0x330], RZ ;  /* 0x0000cc0006071a27 */ /* 0x000fca00078e00ff */
[----:B------:R-:W-:-:S04]  /*4420*/  @P0 SHF.R.U32.HI R6, RZ, c[0x0][0x334], R7 ;  /* 0x0000cd00ff060a19 */ /* 0x000fc80000011607 */
[----:B------:R-:W-:Y:S01]  /*4430*/  LOP3.LUT R6, RZ, R6, RZ, 0x33, !PT ;  /* 0x00000006ff067212 */ /* 0x000fe200078e33ff */
[----:B------:R-:W-:Y:S05]  /*4440*/  BRA `(.L_x_248) ;  /* 0x0000007000007947 */ /* 0x000fea0003800000 */
.L_x_247:
[----:B------:R-:W-:Y:S02]  /*4450*/  UP2UR UR22, UPR, URZ, 0x1 ;  /* 0x000000013f167883 */ /* 0x000fe40008000000 */
[----:B------:R-:W-:-:S06]  /*4460*/  UISETP.NE.AND UP0, UPT, UR9, 0x1, UPT ;  /* 0x000000010900788c */ /* 0x000fcc000bf05270 */
[----:B------:R-:W-:Y:S02]  /*4470*/  PLOP3.LUT P1, PT, PT, PT, UP0, 0x80, 0x0 ;  /* 0x000000000000781c */ /* 0x000fe40003f2f008 */
[----:B------:R-:W-:Y:S01]  /*4480*/  PLOP3.LUT P0, PT, PT, PT, UP0, 0x80, 0x0 ;  /* 0x000000000000781c */ /* 0x000fe20003f0f008 */
[----:B------:R-:W-:-:S10]  /*4490*/  UISETP.NE.AND UP0, UPT, UR22, URZ, UPT ;  /* 0x0000003f1600728c */ /* 0x000fd4000bf05270 */
[----:B------:R-:W-:-:S05]  /*44a0*/  @P1 IMAD.HI.U32 R7, R6, c[0x0][0x330], RZ ;  /* 0x0000cc0006071a27 */ /* 0x000fca00078e00ff */
[----:B------:R-:W-:Y:S02]  /*44b0*/  @P0 SHF.R.U32.HI R6, RZ, c[0x0][0x334], R7 ;  /* 0x0000cd00ff060a19 */ /* 0x000fe40000011607 */
.L_x_248:
[----:B------:R-:W-:Y:S05]  /*44c0*/  BSYNC B0 ;  /* 0x0000000000007941 */ /* 0x000fea0003800000 */
.L_x_246:
[----:B------:R-:W-:-:S05]  /*44d0*/  IMAD R6, R6, c[0x0][0x32c], R11 ;  /* 0x0000cb0006067a24 */ /* 0x000fca00078e020b */
[----:B------:R-:W-:Y:S02]  /*44e0*/  IADD3 R7, R6, c[0x0][0x32c], RZ ;  /* 0x0000cb0006077a10 */ /* 0x000fe40007ffe0ff */
[----:B------:R-:W-:Y:S02]  /*44f0*/  IMNMX R2, R2, R6, !PT ;  /* 0x0000000602027217 */ /* 0x000fe40007800200 */
[----:B------:R-:W-:Y:S02]  /*4500*/  IMNMX R5, R5, R7, PT ;  /* 0x0000000705057217 */ /* 0x000fe40003800200 */
.L_x_245:
        /* <DEDUP_REMOVED lines=51> */
[----:B------:R-:W-:Y:S02]  /*4840*/  PLOP3.LUT P1, PT, PT, PT, UP5, 0x40, 0x0 ;  /* 0x000000000000781c */ /* 0x000fe40003f2e858 */
        /* <DEDUP_REMOVED lines=262> */
[----:B------:R-:W-:Y:S01]  /*58b0*/  UIMAD.WIDE.U32 UR22, UR11, UR4, URZ ;  /* 0x000000040b1672a5 */ /* 0x000fe2000f8e003f */
[----:B------:R4:W5:Y:S01]  /*58c0*/  LDL.LU R163, [R1+0x98] ;  /* 0x0000980001a37983 */ /* 0x0009620000300800 */
        /* <DEDUP_REMOVED lines=76> */
[----:B------:R-:W-:Y:S01]  /*5d90*/  HMMA.16816.F32 R156, R128, R152, R156 ;  /* 0x00000098809c723c */ /* 0x000fe2000000189c */
[----:B------:R-:W-:Y:S01]  /*5da0*/  FADD.FTZ R0, R88, R0 ;  /* 0x0000000058007221 */ /* 0x000fe20000010000 */
[----:B------:R-:W-:Y:S01]  /*5db0*/  @UP6 UMOV UR21, UR23 ;  /* 0x0000001700156c82 */ /* 0x000fe20008000000 */
[----:B------:R-:W-:Y:S01]  /*5dc0*/  LDSM.16.MT88.4 R88, [R240+0x8080] ;  /* 0x00808000f058783b */ /* 0x000fe20000004200 */
[----:B------:R-:W-:-:S03]  /*5dd0*/  IMAD.MOV.U32 R11, RZ, RZ, R64 ;  /* 0x000000ffff0b7224 */ /* 0x000fc600078e0040 */
[----:B------:R4:W5:Y:S01]  /*5de0*/  LDL.LU R160, [R1+0x8c] ;  /* 0x00008c0001a07983 */ /* 0x0009620000300800 */
[C---:B------:R-:W-:Y:S03]  /*5df0*/  HMMA.16816.F32 R144, R128.reuse, R146, R136 ;  /* 0x000000928090723c */ /* 0x040fe60000001888 */
[----:B------:R-:W1:Y:S05]  /*5e00*/  LDSM.16.MT88.4 R136, [R240+0x5080] ;  /* 0x00508000f088783b */ /* 0x000e6a0000004200 */
[----:B------:R-:W-:Y:S01]  /*5e10*/  HMMA.16816.F32 R152, R128, R154, R96 ;  /* 0x0000009a8098723c */ /* 0x000fe20000001860 */
[----:B------:R-:W-:Y:S01]  /*5e20*/  FADD.FTZ R2, R87, R0 ;  /* 0x0000000057027221 */ /* 0x000fe20000010000 */
[----:B------:R4:W5:Y:S05]  /*5e30*/  LDL.LU R135, [R1+0x88] ;  /* 0x0000880001877983 */ /* 0x00096a0000300800 */
[----:B------:R-:W-:Y:S01]  /*5e40*/  IMAD.MOV.U32 R98, RZ, RZ, R33 ;  /* 0x000000ffff627224 */ /* 0x000fe200078e0021 */
[----:B------:R-:W-:-:S02]  /*5e50*/  MOV R97, R34 ;  /* 0x0000002200617202 */ /* 0x000fc40000000f00 */
        /* <DEDUP_REMOVED lines=46> */
[----:B------:R-:W-:Y:S01]  /*6140*/  FADD.FTZ R0, R3, R5 ;  /* 0x0000000503007221 */ /* 0x000fe20000010000 */
[----:B------:R-:W-:-:S02]  /*6150*/  @UP6 USHF.R.U32.HI UR11, URZ, UR5, UR21 ;  /* 0x000000053f0b6299 */ /* 0x000fc40008011615 */
[----:B------:R-:W-:Y:S02]  /*6160*/  UISETP.GE.AND UP6, UPT, UR9, 0x1, UPT ;  /* 0x000000010900788c */ /* 0x000fe4000bfc6270 */
[----:B------:R4:W-:Y:S04]  /*6170*/  STL [R1+0x24], R0 ;  /* 0x0000240001007387 */ /* 0x0009e80000100800 */
[----:B------:R4:W-:Y:S01]  /*6180*/  STL [R1+0x20], R2 ;  /* 0x0000200201007387 */ /* 0x0009e20000100800 */
[----:B------:R-:W-:Y:S01]  /*6190*/  PLOP3.LUT P0, PT, PT, PT, UP6, 0x40, 0x0 ;  /* 0x000000000000781c */ /* 0x000fe20003f0e868 */
[----:B---3--:R-:W-:Y:S01]  /*61a0*/  HMMA.16816.F32 R108, R128, R112, R108 ;  /* 0x00000070806c723c */ /* 0x008fe2000000186c */
[----:B------:R-:W-:-:S03]  /*61b0*/  UIADD3 UR4, UR16, UR11, URZ ;  /* 0x0000000b10047290 */ /* 0x000fc6000fffe03f */
[----:B------:R-:W-:-:S04]  /*61c0*/  ULDC UR11, c[0x0][0x328] ;  /* 0x0000ca00000b7ab9 */ /* 0x000fc80000000800 */
[----:B------:R-:W-:Y:S01]  /*61d0*/  HMMA.16816.F32 R112, R128, R114, R116 ;  /* 0x000000728070723c */ /* 0x000fe20000001874 */
[----:B------:R-:W-:Y:S02]  /*61e0*/  UIADD3 UR17, UR17, -0x2, URZ ;  /* 0xfffffffe11117890 */ /* 0x000fe4000fffe03f */
[----:B------:R-:W-:-:S05]  /*61f0*/  UIADD3 UR11, UR4, UR11, URZ ;  /* 0x0000000b040b7290 */ /* 0x000fca000fffe03f */
        /* <DEDUP_REMOVED lines=18> */
.L_x_250:
[----:B------:R-:W-:Y:S02]  /*6320*/  UISETP.NE.AND UP0, UPT, UR9, 0x1, UPT ;  /* 0x000000010900788c */ /* 0x000fe4000bf05270 */
[----:B------:R-:W-:Y:S02]  /*6330*/  ULDC.64 UR4, c[0x0][0x330] ;  /* 0x0000cc0000047ab9 */ /* 0x000fe40000000a00 */
[----:B------:R-:W-:-:S07]  /*6340*/  UIMAD.WIDE.U32 UR22, UR16, UR4, URZ ;  /* 0x00000004101672a5 */ /* 0x000fce000f8e003f */
[----:B------:R-:W-:Y:S02]  /*6350*/  @UP0 UMOV UR21, UR23 ;  /* 0x0000001700150c82 */ /* 0x000fe40008000000 */
[----:B------:R-:W-:Y:S02]  /*6360*/  @UP0 USHF.R.U32.HI UR16, URZ, UR5, UR21 ;  /* 0x000000053f100299 */ /* 0x000fe40008011615 */
.L_x_251:
[----:B------:R-:W-:Y:S02]  /*6370*/  ULDC UR4, c[0x0][0x32c] ;  /* 0x0000cb0000047ab9 */ /* 0x000fe40000000800 */
[----:B------:R-:W-:-:S04]  /*6380*/  UIMAD UR4, UR16, UR9, UR4 ;  /* 0x00000009100472a4 */ /* 0x000fc8000f8e0204 */
[----:B------:R-:W-:-:S04]  /*6390*/  UISETP.LT.AND UP0, UPT, UR11, UR4, UPT ;  /* 0x000000040b00728c */ /* 0x000fc8000bf01270 */
[----:B------:R-:W-:-:S04]  /*63a0*/  USEL UR11, UR11, UR4, UP0 ;  /* 0x000000040b0b7287 */ /* 0x000fc80008000000 */
.L_x_249:
        /* <DEDUP_REMOVED lines=38> */
.L_x_263:
        /* <DEDUP_REMOVED lines=79> */
.L_x_253:
        /* <DEDUP_REMOVED lines=272> */
.L_x_254:
        /* <DEDUP_REMOVED lines=12> */
[----:B------:R-:W-:Y:S01]  /*7cc0*/  PLOP3.LUT P0, PT, PT, PT, UP0, 0x40, 0x0 ;  /* 0x000000000000781c */ /* 0x000fe20003f0e808 */
[----:B------:R-:W-:Y:S02]  /*7cd0*/  IMAD.U32 R0, RZ, RZ, UR12 ;  /* 0x0000000cff007e24 */ /* 0x000fe4000f8e00ff */
[----:B------:R-:W1:Y:S01]  /*7ce0*/  SHFL.IDX PT, R4, R5, RZ, 0x1c1f ;  /* 0x001c1fff05047589 */ /* 0x000e6200000e0000 */
[----:B---3--:R-:W-:Y:S04]  /*7cf0*/  IADD3 R3, -R24, 0x1, R3 ;  /* 0x0000000118037810 */ /* 0x008fe80007ffe103 */
[----:B------:R-:W-:Y:S04]  /*7d00*/  IADD3 R0, -R0, UR10, R3 ;  /* 0x0000000a00007c10 */ /* 0x000fe8000fffe103 */
[C---:B------:R-:W-:Y:S02]  /*7d10*/  IADD3 R7, R0.reuse, c[0x0][0x328], RZ ;  /* 0x0000ca0000077a10 */ /* 0x040fe40007ffe0ff */
[----:B------:R-:W-:Y:S03]  /*7d20*/  IADD3 R6, R0, UR7, RZ ;  /* 0x0000000700067c10 */ /* 0x000fe6000fffe0ff */
[----:B-1----:R-:W-:Y:S02]  /*7d30*/  IMAD.IADD R3, R7, 0x1, R4 ;  /* 0x0000000107037824 */ /* 0x002fe400078e0204 */
[----:B------:R-:W-:Y:S01]  /*7d40*/  IMAD.IADD R0, R4, 0x1, R6 ;  /* 0x0000000104007824 */ /* 0x000fe200078e0206 */
[----:B------:R-:W-:-:S05]  /*7d50*/  @P0 BRA `(.L_x_255) ;  /* 0x0000019000000947 */ /* 0x000fca0003800000 */
[----:B------:R-:W-:Y:S01]  /*7d60*/  IMAD.U32 R8, RZ, RZ, UR12 ;  /* 0x0000000cff087e24 */ /* 0x000fe2000f8e00ff */
[----:B------:R-:W-:Y:S04]  /*7d70*/  BSSY B0, `(.L_x_256) ;  /* 0x0000012000007945 */ /* 0x000fe80003800000 */
[----:B------:R-:W-:Y:S04]  /*7d80*/  IADD3 R4, -R8, UR10, R4 ;  /* 0x0000000a08047c10 */ /* 0x000fe8000fffe104 */
        /* <DEDUP_REMOVED lines=11> */
.L_x_257:
[----:B------:R-:W-:Y:S04]  /*7e40*/  MOV R8, c[0x0][0x32c] ;  /* 0x0000cb0000087a02 */ /* 0x000fe80000000f00 */
[----:B------:R-:W-:Y:S11]  /*7e50*/  ISETP.NE.AND P0, PT, R8, 0x1, PT ;  /* 0x000000010800780c */ /* 0x000ff60003f05270 */
[----:B------:R-:W-:Y:S02]  /*7e60*/  @!UPT UIADD3 URZ, URZ, URZ, URZ ;  /* 0x0000003f3f3ff290 */ /* 0x000fe4000fffe03f */
[----:B------:R-:W-:Y:S05]  /*7e70*/  @P0 IMAD.HI.U32 R8, R4, c[0x0][0x330], RZ ;  /* 0x0000cc0004080a27 */ /* 0x000fea00078e00ff */
[----:B------:R-:W-:Y:S02]  /*7e80*/  @P0 SHF.R.U32.HI R4, RZ, c[0x0][0x334], R8 ;  /* 0x0000cd00ff040a19 */ /* 0x000fe40000011608 */
.L_x_258:
[----:B------:R-:W-:Y:S05]  /*7e90*/  BSYNC B0 ;  /* 0x0000000000007941 */ /* 0x000fea0003800000 */
.L_x_256:
[----:B------:R-:W-:Y:S05]  /*7ea0*/  IADD3 R8, -R24, UR4, RZ ;  /* 0x0000000418087c10 */ /* 0x000fea000fffe1ff */
[----:B------:R-:W-:Y:S05]  /*7eb0*/  IMAD R4, R4, c[0x0][0x32c], R8 ;  /* 0x0000cb0004047a24 */ /* 0x000fea00078e0208 */
[----:B------:R-:W-:Y:S02]  /*7ec0*/  IMNMX R0, R0, R4, !PT ;  /* 0x0000000400007217 */ /* 0x000fe40007800200 */
[----:B------:R-:W-:Y:S04]  /*7ed0*/  IADD3 R4, R4, c[0x0][0x32c], RZ ;  /* 0x0000cb0004047a10 */ /* 0x000fe80007ffe0ff */
[----:B------:R-:W-:Y:S02]  /*7ee0*/  IMNMX R3, R3, R4, PT ;  /* 0x0000000403037217 */ /* 0x000fe40003800200 */
.L_x_255:
        /* <DEDUP_REMOVED lines=87> */
.L_x_261:
[----:B------:R-:W-:Y:S04]  /*8460*/  MOV R5, c[0x0][0x32c] ;  /* 0x0000cb0000057a02 */ /* 0x000fe80000000f00 */
[----:B------:R-:W-:Y:S11]  /*8470*/  ISETP.NE.AND P0, PT, R5, 0x1, PT ;  /* 0x000000010500780c */ /* 0x000ff60003f05270 */
[----:B------:R-:W-:Y:S02]  /*8480*/  @!UPT UIADD3 URZ, URZ, URZ, URZ ;  /* 0x0000003f3f3ff290 */ /* 0x000fe4000fffe03f */
[----:B------:R-:W-:Y:S05]  /*8490*/  @P0 IMAD.HI.U32 R5, R0, c[0x0][0x330], RZ ;  /* 0x0000cc0000050a27 */ /* 0x000fea00078e00ff */
[----:B------:R-:W-:Y:S02]  /*84a0*/  @P0 SHF.R.U32.HI R0, RZ, c[0x0][0x334], R5 ;  /* 0x0000cd00ff000a19 */ /* 0x000fe40000011605 */
.L_x_262:
[----:B------:R-:W-:Y:S05]  /*84b0*/  BSYNC B0 ;  /* 0x0000000000007941 */ /* 0x000fea0003800000 */
.L_x_260:
[----:B------:R-:W-:Y:S05]  /*84c0*/  IADD3 R5, -R24, UR4, RZ ;  /* 0x0000000418057c10 */ /* 0x000fea000fffe1ff */
[----:B------:R-:W-:Y:S05]  /*84d0*/  IMAD R0, R0, c[0x0][0x32c], R5 ;  /* 0x0000cb0000007a24 */ /* 0x000fea00078e0205 */
[----:B------:R-:W-:Y:S02]  /*84e0*/  IMNMX R3, R3, R0, !PT ;  /* 0x0000000003037217 */ /* 0x000fe40007800200 */
[----:B------:R-:W-:Y:S04]  /*84f0*/  IADD3 R0, R0, c[0x0][0x32c], RZ ;  /* 0x0000cb0000007a10 */ /* 0x000fe80007ffe0ff */
[----:B------:R-:W-:Y:S02]  /*8500*/  IMNMX R4, R4, R0, PT ;  /* 0x0000000004047217 */ /* 0x000fe40003800200 */
.L_x_259:
        /* <DEDUP_REMOVED lines=491> */
.L_x_252:
[----:B------:R-:W2:Y:S01]  /*a3c0*/  S2UR UR9, SR_CTAID.X ;  /* 0x00000000000979c3 */ /* 0x000ea20000002500 */
[----:B------:R-:W-:-:S02]  /*a3d0*/  UISETP.NE.AND UP1, UPT, UR15, URZ, UPT ;  /* 0x0000003f0f00728c */ /* 0x000fc4000bf25270 */
[----:B------:R-:W-:Y:S02]  /*a3e0*/  UISETP.NE.AND UP0, UPT, UR14, URZ, UPT ;  /* 0x0000003f0e00728c */ /* 0x000fe4000bf05270 */
[----:B------:R-:W-:-:S04]  /*a3f0*/  ULDC.64 UR4, c[0x0][0x2c8] ;  /* 0x0000b20000047ab9 */ /* 0x000fc80000000a00 */
[----:B------:R-:W-:Y:S01]  /*a400*/  PLOP3.LUT P0, PT, PT, PT, UP0, 0x40, 0x0 ;  /* 0x000000000000781c */ /* 0x000fe20003f0e808 */
[----:B--2---:R-:W-:-:S04]  /*a410*/  ULEA UR9, UR9, 0x7f, 0x7 ;  /* 0x0000007f09097891 */ /* 0x004fc8000f8e383f */
[----:B------:R-:W-:Y:S02]  /*a420*/  UIMAD.WIDE.U32 UR22, UR9, UR4, URZ ;  /* 0x00000004091672a5 */ /* 0x000fe4000f8e003f */
[----:B------:R-:W-:Y:S02]  /*a430*/  UIADD3 UR4, UR10, 0x1, -UR12 ;  /* 0x000000010a047890 */ /* 0x000fe4000fffe80c */
[----:B------:R-:W-:-:S04]  /*a440*/  @UP1 USHF.R.U32.HI UR9, URZ, UR5, UR23 ;  /* 0x000000053f091299 */ /* 0x000fc80008011617 */
[----:B------:R-:W-:-:S03]  /*a450*/  UIADD3 UR11, UR4, UR9, URZ ;  /* 0x00000009040b7290 */ /* 0x000fc6000fffe03f */
        /* <DEDUP_REMOVED lines=15> */
.L_x_265:
[----:B------:R-:W-:Y:S02]  /*a550*/  ULDC UR4, c[0x0][0x32c] ;  /* 0x0000cb0000047ab9 */ /* 0x000fe40000000800 */
[----:B------:R-:W-:-:S03]  /*a560*/  UISETP.NE.AND UP0, UPT, UR4, 0x1, UPT ;  /* 0x000000010400788c */ /* 0x000fc6000bf05270 */
[----:B------:R-:W-:Y:S02]  /*a570*/  ULDC.64 UR4, c[0x0][0x330] ;  /* 0x0000cc0000047ab9 */ /* 0x000fe40000000a00 */
[----:B------:R-:W-:-:S07]  /*a580*/  UIMAD.WIDE.U32 UR22, UR11, UR4, URZ ;  /* 0x000000040b1672a5 */ /* 0x000fce000f8e003f */
[----:B------:R-:W-:Y:S02]  /*a590*/  @UP0 UMOV UR21, UR23 ;  /* 0x0000001700150c82 */ /* 0x000fe40008000000 */
[----:B------:R-:W-:Y:S02]  /*a5a0*/  @UP0 USHF.R.U32.HI UR11, URZ, UR5, UR21 ;  /* 0x000000053f0b0299 */ /* 0x000fe40008011615 */
.L_x_266:
[----:B------:R-:W-:Y:S02]  /*a5b0*/  ULDC UR4, c[0x0][0x32c] ;  /* 0x0000cb0000047ab9 */ /* 0x000fe40000000800 */
[----:B------:R-:W-:-:S04]  /*a5c0*/  UIMAD UR4, UR11, UR4, URZ ;  /* 0x000000040b0472a4 */ /* 0x000fc8000f8e023f */
[----:B------:R-:W-:-:S04]  /*a5d0*/  UISETP.LT.AND UP0, UPT, UR9, UR4, UPT ;  /* 0x000000040900728c */ /* 0x000fc8000bf01270 */
[----:B------:R-:W-:-:S04]  /*a5e0*/  USEL UR9, UR9, UR4, !UP0 ;  /* 0x0000000409097287 */ /* 0x000fc8000c000000 */
.L_x_264:
        /* <DEDUP_REMOVED lines=37> */
.L_x_270:
        /* <DEDUP_REMOVED lines=82> */
.L_x_268:
        /* <DEDUP_REMOVED lines=266> */
.L_x_269:
        /* <DEDUP_REMOVED lines=422> */
.L_x_267:
        /* <DEDUP_REMOVED lines=44> */
.L_x_281:
        /* <DEDUP_REMOVED lines=338> */
.L_x_272:
[----:B--234-:R-:W2:Y:S01]  /*f040*/  LDL R3, [R1+0x84] ;  /* 0x0000840001037983 */ /* 0x01cea20000100800 */
[----:B------:R-:W-:Y:S02]  /*f050*/  UISETP.NE.AND UP1, UPT, UR15, URZ, UPT ;  /* 0x0000003f0f00728c */ /* 0x000fe4000bf25270 */
[----:B------:R-:W-:Y:S01]  /*f060*/  UIMAD UR4, UR17, -0x30, URZ ;  /* 0xffffffd0110478a4 */ /* 0x000fe2000f8e023f */
[----:B-1----:R-:W3:Y:S01]  /*f070*/  LDL R8, [R1+0x7c] ;  /* 0x00007c0001087983 */ /* 0x002ee20000100800 */
        /* <DEDUP_REMOVED lines=9> */
[----:B------:R-:W-:Y:S01]  /*f110*/  PLOP3.LUT P0, PT, PT, PT, UP0, 0x40, 0x0 ;  /* 0x000000000000781c */ /* 0x000fe20003f0e808 */
[----:B------:R-:W-:Y:S02]  /*f120*/  IMAD.U32 R3, RZ, RZ, UR12 ;  /* 0x0000000cff037e24 */ /* 0x000fe4000f8e00ff */
[----:B------:R-:W1:Y:S01]  /*f130*/  SHFL.IDX PT, R4, R5, RZ, 0x1c1f ;  /* 0x001c1fff05047589 */ /* 0x000e6200000e0000 */
[----:B------:R-:W-:Y:S04]  /*f140*/  IADD3 R0, -R8, 0x1, R0 ;  /* 0x0000000108007810 */ /* 0x000fe80007ffe100 */
[----:B------:R-:W-:Y:S04]  /*f150*/  IADD3 R0, -R3, UR10, R0 ;  /* 0x0000000a03007c10 */ /* 0x000fe8000fffe100 */
[C---:B------:R-:W-:Y:S02]  /*f160*/  IADD3 R7, R0.reuse, c[0x0][0x328], RZ ;  /* 0x0000ca0000077a10 */ /* 0x040fe40007ffe0ff */
[----:B------:R-:W-:Y:S03]  /*f170*/  IADD3 R6, R0, UR7, RZ ;  /* 0x0000000700067c10 */ /* 0x000fe6000fffe0ff */
[--C-:B-1----:R-:W-:Y:S02]  /*f180*/  IMAD.IADD R3, R7, 0x1, R4.reuse ;  /* 0x0000000107037824 */ /* 0x102fe400078e0204 */
        /* <DEDUP_REMOVED lines=16> */
.L_x_275:
[----:B------:R-:W-:Y:S04]  /*f290*/  MOV R8, c[0x0][0x32c] ;  /* 0x0000cb0000087a02 */ /* 0x000fe80000000f00 */
[----:B------:R-:W-:Y:S11]  /*f2a0*/  ISETP.NE.AND P0, PT, R8, 0x1, PT ;  /* 0x000000010800780c */ /* 0x000ff60003f05270 */
[----:B------:R-:W-:Y:S02]  /*f2b0*/  @!UPT UIADD3 URZ, URZ, URZ, URZ ;  /* 0x0000003f3f3ff290 */ /* 0x000fe4000fffe03f */
[----:B------:R-:W-:Y:S05]  /*f2c0*/  @P0 IMAD.HI.U32 R8, R4, c[0x0][0x330], RZ ;  /* 0x0000cc0004080a27 */ /* 0x000fea00078e00ff */
[----:B------:R-:W-:Y:S02]  /*f2d0*/  @P0 SHF.R.U32.HI R4, RZ, c[0x0][0x334], R8 ;  /* 0x0000cd00ff040a19 */ /* 0x000fe40000011608 */
.L_x_276:
[----:B------:R-:W-:Y:S05]  /*f2e0*/  BSYNC B0 ;  /* 0x0000000000007941 */ /* 0x000fea0003800000 */
.L_x_274:
[----:B------:R-:W-:Y:S05]  /*f2f0*/  IMAD R4, R4, c[0x0][0x32c], R10 ;  /* 0x0000cb0004047a24 */ /* 0x000fea00078e020a */
[----:B------:R-:W-:Y:S02]  /*f300*/  IMNMX R0, R0, R4, !PT ;  /* 0x0000000400007217 */ /* 0x000fe40007800200 */
[----:B------:R-:W-:Y:S04]  /*f310*/  IADD3 R4, R4, c[0x0][0x32c], RZ ;  /* 0x0000cb0004047a10 */ /* 0x000fe80007ffe0ff */
[----:B------:R-:W-:Y:S02]  /*f320*/  IMNMX R3, R3, R4, PT ;  /* 0x0000000403037217 */ /* 0x000fe40003800200 */
.L_x_273:
        /* <DEDUP_REMOVED lines=87> */
.L_x_279:
[----:B------:R-:W-:Y:S04]  /*f8a0*/  MOV R5, c[0x0][0x32c] ;  /* 0x0000cb0000057a02 */ /* 0x000fe80000000f00 */
[----:B------:R-:W-:Y:S11]  /*f8b0*/  ISETP.NE.AND P0, PT, R5, 0x1, PT ;  /* 0x000000010500780c */ /* 0x000ff60003f05270 */
[----:B------:R-:W-:Y:S02]  /*f8c0*/  @!UPT UIADD3 URZ, URZ, URZ, URZ ;  /* 0x0000003f3f3ff290 */ /* 0x000fe4000fffe03f */
[----:B------:R-:W-:Y:S05]  /*f8d0*/  @P0 IMAD.HI.U32 R5, R0, c[0x0][0x330], RZ ;  /* 0x0000cc0000050a27 */ /* 0x000fea00078e00ff */
[----:B------:R-:W-:Y:S02]  /*f8e0*/  @P0 SHF.R.U32.HI R0, RZ, c[0x0][0x334], R5 ;  /* 0x0000cd00ff000a19 */ /* 0x000fe40000011605 */
.L_x_280:
[----:B------:R-:W-:Y:S05]  /*f8f0*/  BSYNC B0 ;  /* 0x0000000000007941 */ /* 0x000fea0003800000 */
.L_x_278:
[----:B------:R-:W-:Y:S05]  /*f900*/  IMAD R0, R0, c[0x0][0x32c], R10 ;  /* 0x0000cb0000007a24 */ /* 0x000fea00078e020a */
[----:B------:R-:W-:Y:S02]  /*f910*/  IMNMX R3, R3, R0, !PT ;  /* 0x0000000003037217 */ /* 0x000fe40007800200 */
[----:B------:R-:W-:Y:S04]  /*f920*/  IADD3 R0, R0, c[0x0][0x32c], RZ ;  /* 0x0000cb0000007a10 */ /* 0x000fe80007ffe0ff */
[----:B------:R-:W-:Y:S02]  /*f930*/  IMNMX R4, R4, R0, PT ;  /* 0x0000000004047217 */ /* 0x000fe40003800200 */
.L_x_277:
        /* <DEDUP_REMOVED lines=491> */
.L_x_271:
[----:B------:R-:W2:Y:S04]  /*117f0*/  LDL.LU R5, [R1+0x20] ;  /* 0x0000200001057983 */ /* 0x000ea80000300800 */
[----:B-1----:R-:W3:Y:S01]  /*11800*/  LDL.LU R4, [R1+0x24] ;  /* 0x0000240001047983 */ /* 0x002ee20000300800 */
[----:B------:R-:W-:-:S02]  /*11810*/  MOV R2, RZ ;  /* 0x000000ff00027202 */ /* 0x000fc40000000f00 */
[----:B------:R-:W-:Y:S01]  /*11820*/  PLOP3.LUT P2, PT, PT, PT, PT, 0x8, 0x0 ;  /* 0x000000000000781c */ /* 0x000fe20003f4e170 */
        /* <DEDUP_REMOVED lines=41> */
[C---:B------:R-:W-:Y:S01]  /*11ac0*/  FMUL.FTZ R16, R2.reuse, R53 ;  /* 0x0000003502107220 */ /* 0x040fe20000410000 */
[----:B------:R-:W-:Y:S01]  /*11ad0*/  MOV R53, 0xff800000 ;  /* 0xff80000000357802 */ /* 0x000fe20000000f00 */
[C---:B------:R-:W-:Y:S01]  /*11ae0*/  FMUL.FTZ R26, R2.reuse, R56 ;  /* 0x00000038021a7220 */ /* 0x040fe20000410000 */
[----:B------:R-:W-:Y:S01]  /*11af0*/  MOV R56, 0xff800000 ;  /* 0xff80000000387802 */ /* 0x000fe20000000f00 */
        /* <DEDUP_REMOVED lines=108> */
.L_x_239:
[----:B------:R-:W-:Y:S05]  /*121c0*/  @P2 BRA `(.L_x_282) ;  /* 0x00001c0000002947 */ /* 0x000fea0003800000 */
[----:B------:R-:W1:Y:S01]  /*121d0*/  S2R R65, SR_TID.X ;  /* 0x0000000000417919 */ /* 0x000e620000002100 */
[----:B------:R-:W-:Y:S01]  /*121e0*/  F2FP.PACK_AB R50, R51, R50 ;  /* 0x000000323332723e */ /* 0x000fe200000000ff */
[----:B------:R-:W-:Y:S01]  /*121f0*/  ULDC.64 UR4, c[0x0][0x500] ;  /* 0x0001400000047ab9 */ /* 0x000fe20000000a00 */
[----:B------:R-:W-:Y:S01]  /*12200*/  F2FP.PACK_AB R46, R47, R46 ;  /* 0x0000002e2f2e723e */ /* 0x000fe200000000ff */
[----:B------:R-:W-:Y:S01]  /*12210*/  UISETP.NE.U32.AND UP0, UPT, URZ, UR4, UPT ;  /* 0x000000043f00728c */ /* 0x000fe2000bf05070 */
[----:B------:R-:W-:Y:S01]  /*12220*/  F2FP.PACK_AB R39, R39, R38 ;  /* 0x000000262727723e */ /* 0x000fe200000000ff */
[----:B------:R-:W-:Y:S01]  /*12230*/  UMOV UR6, 0x4 ;  /* 0x0000000400067882 */ /* 0x000fe20000000000 */
[----:B------:R-:W-:Y:S01]  /*12240*/  F2FP.PACK_AB R38, R12, R22 ;  /* 0x000000160c26723e */ /* 0x000fe200000000ff */
[----:B------:R-:W-:Y:S01]  /*12250*/  UISETP.NE.AND.EX UP0, UPT, URZ, UR5, UPT, UP0 ;  /* 0x000000053f00728c */ /* 0x000fe2000bf05300 */
[----:B------:R-:W-:Y:S02]  /*12260*/  F2FP.PACK_AB R42, R43, R42 ;  /* 0x0000002a2b2a723e */ /* 0x000fe400000000ff */
[----:B------:R-:W-:Y:S01]  /*12270*/  F2FP.PACK_AB R8, R8, R156 ;  /* 0x0000009c0808723e */ /* 0x000fe200000000ff */
[----:B------:R-:W-:Y:S01]  /*12280*/  ULDC.64 UR4, c[0x0][0x500] ;  /* 0x0001400000047ab9 */ /* 0x000fe20000000a00 */
[----:B------:R-:W-:Y:S01]  /*12290*/  F2FP.PACK_AB R159, R159, R158 ;  /* 0x0000009e9f9f723e */ /* 0x000fe200000000ff */
[----:B------:R-:W-:Y:S01]  /*122a0*/  UIMAD.WIDE UR4, UR13, UR6, UR4 ;  /* 0x000000060d0472a5 */ /* 0x000fe2000f8e0204 */
[----:B------:R-:W-:-:S02]  /*122b0*/  F2FP.PACK_AB R6, R153, R152 ;  /* 0x000000989906723e */ /* 0x000fc400000000ff */
[----:B------:R-:W-:Y:S02]  /*122c0*/  F2FP.PACK_AB R154, R155, R154 ;  /* 0x0000009a9b9a723e */ /* 0x000fe400000000ff */
[----:B------:R-:W-:Y:S02]  /*122d0*/  F2FP.PACK_AB R5, R149, R148 ;  /* 0x000000949505723e */ /* 0x000fe400000000ff */
[----:B------:R-:W-:Y:S02]  /*122e0*/  F2FP.PACK_AB R150, R151, R150 ;  /* 0x000000969796723e */ /* 0x000fe400000000ff */
[----:B------:R-:W-:Y:S02]  /*122f0*/  F2FP.PACK_AB R7, R7, R144 ;  /* 0x000000900707723e */ /* 0x000fe400000000ff */
[----:B-1----:R-:W-:Y:S02]  /*12300*/  SHF.R.S32.HI R51, RZ, 0x1f, R65 ;  /* 0x0000001fff337819 */ /* 0x002fe40000011441 */
[----:B------:R-:W-:-:S02]  /*12310*/  F2FP.PACK_AB R146, R147, R146 ;  /* 0x000000929392723e */ /* 0x000fc400000000ff */
[CC--:B------:R-:W-:Y:S02]  /*12320*/  LEA.HI R2, R51.reuse, R65.reuse, RZ, 0x2 ;  /* 0x0000004133027211 */ /* 0x0c0fe400078f10ff */
[----:B------:R-:W-:Y:S02]  /*12330*/  LEA.HI R47, R51, R65, RZ, 0x5 ;  /* 0x00000041332f7211 */ /* 0x000fe400078f28ff */
[--C-:B------:R-:W-:Y:S02]  /*12340*/  SHF.R.S32.HI R4, RZ, 0x2, R2.reuse ;  /* 0x00000002ff047819 */ /* 0x100fe40000011402 */
[----:B------:R-:W-:Y:S02]  /*12350*/  SHF.R.S32.HI R0, RZ, 0x1f, R2 ;  /* 0x0000001fff007819 */ /* 0x000fe40000011402 */
[----:B------:R-:W-:Y:S02]  /*12360*/  SHF.R.S32.HI R43, RZ, 0x5, R47 ;  /* 0x00000005ff2b7819 */ /* 0x000fe4000001142f */
[----:B------:R-:W-:-:S02]  /*12370*/  LEA.HI R0, R0, R4, RZ, 0x3 ;  /* 0x0000000400007211 */ /* 0x000fc400078f18ff */
[----:B------:R-:W-:Y:S02]  /*12380*/  F2FP.PACK_AB R52, R141, R140 ;  /* 0x0000008c8d34723e */ /* 0x000fe400000000ff */
[----:B------:R-:W-:Y:S02]  /*12390*/  LOP3.LUT R0, R0, 0xfffffff8, RZ, 0xc0, !PT ;  /* 0xfffffff800007812 */ /* 0x000fe400078ec0ff */
        /* <DEDUP_REMOVED lines=46> */
[----:B------:R3:W-:Y:S01]  /*12680*/  STS [R3+0x80], R5 ;  /* 0x0000800503007388 */ /* 0x0007e20000000800 */
        /* <DEDUP_REMOVED lines=10> */
[----:B--2---:R-:W-:Y:S01]  /*12730*/  SEL R6, R8, 0xffffffc0, !P2 ;  /* 0xffffffc008067807 */ /* 0x004fe20005000000 */
[----:B------:R-:W-:Y:S01]  /*12740*/  IMAD.IADD R8, R4, 0x1, R2 ;  /* 0x0000000104087824 */ /* 0x000fe200078e0202 */
[----:B------:R-:W-:Y:S02]  /*12750*/  F2FP.PACK_AB R94, R95, R94 ;  /* 0x0000005e5f5e723e */ /* 0x000fe400000000ff */
[----:B------:R-:W-:Y:S01]  /*12760*/  F2FP.PACK_AB R24, R97, R96 ;  /* 0x000000606118723e */ /* 0x000fe200000000ff */
[----:B------:R-:W-:Y:S01]  /*12770*/  IMAD.IADD R4, R6, 0x1, R3 ;  /* 0x0000000106047824 */ /* 0x000fe200078e0203 */
[----:B------:R1:W-:Y:S01]  /*12780*/  STS [R8], R7 ;  /* 0x0000000708007388 */ /* 0x0003e20000000800 */
[----:B---3--:R-:W-:Y:S01]  /*12790*/  IMAD.IADD R5, R0, 0x1, R6 ;  /* 0x0000000100057824 */ /* 0x008fe200078e0206 */
        /* <DEDUP_REMOVED lines=22> */
[----:B------:R-:W-:Y:S02]  /*12900*/  F2FP.PACK_AB R14, R129, R128 ;  /* 0x00000080810e723e */ /* 0x000fe400000000ff */
[----:B------:R-:W-:Y:S01]  /*12910*/  F2FP.PACK_AB R10, R10, R130 ;  /* 0x000000820a0a723e */ /* 0x000fe200000000ff */
[----:B------:R-:W-:Y:S01]  /*12920*/  STS [R4+0x80], R48 ;  /* 0x0000803004007388 */ /* 0x000fe20000000800 */
[----:B------:R-:W-:-:S03]  /*12930*/  PLOP3.LUT P0, PT, PT, PT, UP0, 0x80, 0x0 ;  /* 0x000000000000781c */ /* 0x000fc60003f0f008 */
        /* <DEDUP_REMOVED lines=47> */
[----:B------:R2:W-:Y:S04]  /*12c30*/  STS [R4+0xc080], R9 ;  /* 0x00c0800904007388 */ /* 0x0005e80000000800 */
[----:B------:R3:W-:Y:S01]  /*12c40*/  STS [R4+0xc480], R15 ;  /* 0x00c4800f04007388 */ /* 0x0007e20000000800 */
[----:B-1----:R-:W-:-:S03]  /*12c50*/  IMAD.U32 R8, RZ, RZ, UR4 ;  /* 0x00000004ff087e24 */ /* 0x002fc6000f8e00ff */
[----:B------:R3:W-:Y:S04]  /*12c60*/  STS [R6+0xc000], R14 ;  /* 0x00c0000e06007388 */ /* 0x0007e80000000800 */
[----:B------:R3:W-:Y:S01]  /*12c70*/  STS [R6+0xc400], R10 ;  /* 0x00c4000a06007388 */ /* 0x0007e20000000800 */
[----:B--2---:R-:W-:-:S03]  /*12c80*/  IMAD.U32 R9, RZ, RZ, UR5 ;  /* 0x00000005ff097e24 */ /* 0x004fc6000f8e00ff */
[----:B------:R-:W-:Y:S06]  /*12c90*/  BAR.SYNC.DEFER_BLOCKING 0x1, 0x100 ;  /* 0x0044000000007b1d */ /* 0x000fec0000010000 */
[----:B------:R-:W-:Y:S02]  /*12ca0*/  ULDC.64 UR4, c[0x0][0x508] ;  /* 0x0001420000047ab9 */ /* 0x000fe40000000a00 */
[----:B------:R-:W-:Y:S01]  /*12cb0*/  UISETP.NE.U32.AND UP1, UPT, URZ, UR4, UPT ;  /* 0x000000043f00728c */ /* 0x000fe2000bf25070 */
[----:B------:R-:W2:Y:S03]  /*12cc0*/  @P0 LDG.E R0, [R8.64] ;  /* 0x0000001208000981 */ /* 0x000ea6000c1e1900 */
[----:B------:R-:W-:Y:S01]  /*12cd0*/  UISETP.NE.AND.EX UP1, UPT, URZ, UR5, UPT, UP1 ;  /* 0x000000053f00728c */ /* 0x000fe2000bf25310 */
[----:B------:R-:W-:-:S02]  /*12ce0*/  IMAD.MOV.U32 R16, RZ, RZ, c[0x0][0x388] ;  /* 0x0000e200ff107624 */ /* 0x000fc400078e00ff */
[----:B------:R-:W-:-:S03]  /*12cf0*/  ULDC.64 UR4, c[0x0][0x508] ;  /* 0x0001420000047ab9 */ /* 0x000fc60000000a00 */
[----:B------:R-:W-:-:S05]  /*12d00*/  PLOP3.LUT P1, PT, PT, PT, UP1, 0x80, 0x0 ;  /* 0x000000000000781c */ /* 0x000fca0003f2f018 */
[----:B------:R-:W-:-:S06]  /*12d10*/  @UP1 UIMAD.WIDE UR4, UR13, UR6, UR4 ;  /* 0x000000060d0412a5 */ /* 0x000fcc000f8e0204 */
[----:B------:R-:W-:Y:S02]  /*12d20*/  IMAD.U32 R2, RZ, RZ, UR4 ;  /* 0x00000004ff027e24 */ /* 0x000fe4000f8e00ff */
[----:B------:R-:W-:-:S05]  /*12d30*/  IMAD.U32 R3, RZ, RZ, UR5 ;  /* 0x00000005ff037e24 */ /* 0x000fca000f8e00ff */
[----:B------:R3:W5:Y:S01]  /*12d40*/  @P1 LDG.E R16, [R2.64] ;  /* 0x0000001202101981 */ /* 0x000762000c1e1900 */
[----:B------:R-:W-:Y:S02]  /*12d50*/  UMOV UR16, URZ ;  /* 0x0000003f00107c82 */ /* 0x000fe40008000000 */
[----:B------:R-:W-:Y:S01]  /*12d60*/  UMOV UR17, URZ ;  /* 0x0000003f00117c82 */ /* 0x000fe20008000000 */
[----:B--2---:R-:W1:Y:S02]  /*12d70*/  @P0 R2UR UR5, R0 ;  /* 0x00000000000503c2 */ /* 0x004e6400000e0000 */
[----:B-1----:R-:W-:Y:S02]  /*12d80*/  @UP0 USHF.R.S32.HI UR4, URZ, 0x1f, UR5 ;  /* 0x0000001f3f040899 */ /* 0x002fe40008011405 */
[----:B------:R-:W-:-:S05]  /*12d90*/  @UP0 UMOV UR16, UR5 ;  /* 0x0000000500100c82 */ /* 0x000fca0008000000 */
[----:B------:R-:W-:Y:S01]  /*12da0*/  @UP0 UMOV UR17, UR4 ;  /* 0x0000000400110c82 */ /* 0x000fe20008000000 */
[----:B------:R-:W-:Y:S05]  /*12db0*/  @P1 BRA `(.L_x_283) ;  /* 0x0000004000001947 */ /* 0x000fea0003800000 */
[----:B---3--:R-:W-:Y:S05]  /*12dc0*/  @!P0 BRA `(.L_x_283) ;  /* 0x0000003000008947 */ /* 0x008fea0003800000 */
[----:B------:R-:W2:Y:S04]  /*12dd0*/  LDG.E R0, [R8.64] ;  /* 0x0000001208007981 */ /* 0x000ea8000c1e1900 */
[----:B------:R-:W2:Y:S02]  /*12de0*/  LDG.E R2, [R8.64+0x4] ;  /* 0x0000041208027981 */ /* 0x000ea4000c1e1900 */
[----:B--2--5:R-:W-:Y:S02]  /*12df0*/  IADD3 R16, -R0, R2, RZ ;  /* 0x0000000200107210 */ /* 0x024fe40007ffe1ff */
.L_x_283:
[----:B---3--:R-:W-:Y:S01]  /*12e00*/  SHF.R.S32.HI R0, RZ, 0x1f, R43 ;  /* 0x0000001fff007819 */ /* 0x008fe2000001142b */
[----:B------:R-:W-:Y:S01]  /*12e10*/  IMAD.MOV.U32 R2, RZ, RZ, c[0x0][0x4e8] ;  /* 0x00013a00ff027624 */ /* 0x000fe200078e00ff */
[----:B------:R-:W-:Y:S01]  /*12e20*/  LOP3.LUT R3, R47, 0xffffffe0, RZ, 0xc0, !PT ;  /* 0xffffffe02f037812 */ /* 0x000fe200078ec0ff */
[----:B------:R-:W1:Y:S01]  /*12e30*/  S2R R28, SR_CTAID.X ;  /* 0x00000000001c7919 */ /* 0x000e620000002500 */
[----:B------:R-:W-:Y:S01]  /*12e40*/  LEA.HI R0, R0, R43, RZ, 0x3 ;  /* 0x0000002b00007211 */ /* 0x000fe200078f18ff */
[----:B------:R-:W2:Y:S01]  /*12e50*/  S2UR UR9, SR_CTAID.Y ;  /* 0x00000000000979c3 */ /* 0x000ea20000002600 */
[----:B------:R-:W-:Y:S01]  /*12e60*/  ISETP.NE.AND P1, PT, R2, 0x1, PT ;  /* 0x000000010200780c */ /* 0x000fe20003f25270 */
[----:B------:R-:W-:Y:S01]  /*12e70*/  IMAD.IADD R3, R65, 0x1, -R3 ;  /* 0x0000000141037824 */ /* 0x000fe200078e0a03 */
[----:B------:R-:W-:Y:S01]  /*12e80*/  LOP3.LUT R0, R0, 0xffffff8, RZ, 0xc0, !PT ;  /* 0x0ffffff800007812 */ /* 0x000fe200078ec0ff */
[----:B------:R-:W-:Y:S01]  /*12e90*/  ULDC.64 UR4, c[0x0][0x3a0] ;  /* 0x0000e80000047ab9 */ /* 0x000fe20000000a00 */
[----:B------:R-:W-:Y:S01]  /*12ea0*/  LEA.HI R6, R51, R65, RZ, 0x3 ;  /* 0x0000004133067211 */ /* 0x000fe200078f18ff */
[----:B------:R-:W-:Y:S01]  /*12eb0*/  ULDC.64 UR6, c[0x0][0x490] ;  /* 0x0001240000067ab9 */ /* 0x000fe20000000a00 */
[----:B------:R-:W-:Y:S01]  /*12ec0*/  SHF.R.S32.HI R2, RZ, 0x1f, R3 ;  /* 0x0000001fff027819 */ /* 0x000fe20000011403 */
[----:B------:R-:W-:Y:S01]  /*12ed0*/  IMAD.IADD R4, R43, 0x1, -R0 ;  /* 0x000000012b047824 */ /* 0x000fe200078e0a00 */
[----:B------:R-:W-:Y:S01]  /*12ee0*/  LEA.HI R0, R22, R22, RZ, 0x1 ;  /* 0x0000001616007211 */ /* 0x000fe200078f08ff */
[----:B------:R-:W-:Y:S01]  /*12ef0*/  UIMAD.WIDE.U32 UR10, UR16, UR4, URZ ;  /* 0x00000004100a72a5 */ /* 0x000fe2000f8e003f */
[----:B------:R-:W-:Y:S01]  /*12f00*/  LEA.HI R2, R2, R3, RZ, 0x2 ;  /* 0x0000000302027211 */ /* 0x000fe200078f10ff */
[----:B------:R-:W-:Y:S01]  /*12f10*/  UIMAD UR12, UR17, UR4, URZ ;  /* 0x00000004110c72a4 */ /* 0x000fe2000f8e023f */
[----:B------:R-:W-:Y:S01]  /*12f20*/  LOP3.LUT R0, R0, 0x1ffffffe, RZ, 0xc0, !PT ;  /* 0x1ffffffe00007812 */ /* 0x000fe200078ec0ff */
[----:B------:R-:W-:Y:S01]  /*12f30*/  USHF.R.S32.HI UR4, URZ, 0x1f, UR13 ;  /* 0x0000001f3f047899 */ /* 0x000fe2000801140d */
[----:B------:R-:W-:Y:S01]  /*12f40*/  SHF.R.S32.HI R2, RZ, 0x2, R2 ;  /* 0x00000002ff027819 */ /* 0x000fe20000011402 */
[----:B------:R-:W-:Y:S01]  /*12f50*/  UMOV UR20, UR16 ;  /* 0x0000001000147c82 */ /* 0x000fe20008000000 */
[----:B------:R-:W-:Y:S01]  /*12f60*/  LOP3.LUT P2, RZ, R3, 0x3, RZ, 0xc0, !PT ;  /* 0x0000000303ff7812 */ /* 0x000fe2000784c0ff */
[----:B------:R-:W-:Y:S01]  /*12f70*/  IMAD.IADD R0, R22, 0x1, -R0 ;  /* 0x0000000116007824 */ /* 0x000fe200078e0a00 */
[----:B------:R-:W-:Y:S01]  /*12f80*/  UMOV UR21, UR17 ;  /* 0x0000001100157c82 */ /* 0x000fe20008000000 */
[----:B------:R-:W-:Y:S01]  /*12f90*/  IMAD R15, R4, 0x10, R2 ;  /* 0x00000010040f7824 */ /* 0x000fe200078e0202 */
[----:B------:R-:W-:Y:S01]  /*12fa0*/  USEL UR15, UR13, URZ, !UP0 ;  /* 0x0000003f0d0f7287 */ /* 0x000fe2000c000000 */
[----:B------:R-:W-:Y:S01]  /*12fb0*/  LOP3.LUT R4, R6, 0xfffffff8, RZ, 0xc0, !PT ;  /* 0xfffffff806047812 */ /* 0x000fe200078ec0ff */
[----:B------:R-:W-:Y:S01]  /*12fc0*/  USEL UR13, UR4, URZ, !UP0 ;  /* 0x0000003f040d7287 */ /* 0x000fe2000c000000 */
[----:B------:R-:W-:Y:S01]  /*12fd0*/  IMAD R0, R0, 0x8, R15 ;  /* 0x0000000800007824 */ /* 0x000fe200078e020f */
[----:B--2---:R-:W-:Y:S01]  /*12fe0*/  USHF.R.S32.HI UR8, URZ, 0x1f, UR9 ;  /* 0x0000001f3f087899 */ /* 0x004fe20008011409 */
[----:B------:R-:W-:Y:S01]  /*12ff0*/  SHF.R.S32.HI R14, RZ, 0x3, R6 ;  /* 0x00000003ff0e7819 */ /* 0x000fe20000011406 */
[----:B------:R-:W-:Y:S01]  /*13000*/  UIMAD.WIDE.U32 UR20, UR9, UR6, UR20 ;  /* 0x00000006091472a5 */ /* 0x000fe2000f8e0014 */
[----:B------:R-:W-:Y:S01]  /*13010*/  IMAD.IADD R7, R65, 0x1, -R4 ;  /* 0x0000000141077824 */ /* 0x000fe200078e0a04 */
[----:B-1----:R-:W-:Y:S01]  /*13020*/  LEA R0, R28, R0, 0x7 ;  /* 0x000000001c007211 */ /* 0x002fe200078e38ff */
[----:B------:R-:W-:Y:S01]  /*13030*/  UIMAD UR14, UR8, UR6, URZ ;  /* 0x00000006080e72a4 */ /* 0x000fe2000f8e023f */
[----:B-----5:R-:W-:Y:S01]  /*13040*/  IMAD R29, R16, c[0x0][0x4e8], RZ ;  /* 0x00013a00101d7a24 */ /* 0x020fe200078e02ff */
[----:B------:R-:W-:Y:S01]  /*13050*/  UIMAD UR12, UR16, UR5, UR12 ;  /* 0x00000005100c72a4 */ /* 0x000fe2000f8e020c */
[----:B------:R-:W-:Y:S01]  /*13060*/  LEA R6, R7, R14, 0x5 ;  /* 0x0000000e07067211 */ /* 0x000fe200078e28ff */
[----:B------:R-:W-:Y:S01]  /*13070*/  @P1 IMAD.HI.U32 R3, R0, c[0x0][0x4ec], RZ ;  /* 0x00013b0000031a27 */ /* 0x000fe200078e00ff */
[----:B------:R-:W-:Y:S01]  /*13080*/  UIMAD UR14, UR9, UR7, UR14 ;  /* 0x00000007090e72a4 */ /* 0x000fe2000f8e020e */
[----:B------:R-:W-:Y:S01]  /*13090*/  LEA.HI R18, R51, R65, RZ, 0x6 ;  /* 0x0000004133127211 */ /* 0x000fe200078f30ff */
[----:B------:R-:W-:Y:S01]  /*130a0*/  ULDC.64 UR4, c[0x0][0x3e8] ;  /* 0x0000fa0000047ab9 */ /* 0x000fe20000000a00 */
[----:B------:R-:W-:Y:S01]  /*130b0*/  IMAD.MOV.U32 R2, RZ, RZ, R0 ;  /* 0x000000ffff027224 */ /* 0x000fe200078e0000 */
[----:B------:R-:W-:Y:S01]  /*130c0*/  @P1 SHF.R.U32.HI R2, RZ, c[0x0][0x4f0], R3 ;  /* 0x00013c00ff021a19 */ /* 0x000fe20000011603 */
[----:B------:R-:W-:Y:S01]  /*130d0*/  ULDC.64 UR6, c[0x0][0x498] ;  /* 0x0001260000067ab9 */ /* 0x000fe20000000a00 */
[----:B------:R-:W-:Y:S01]  /*130e0*/  IMAD R6, R28, 0x80, R6 ;  /* 0x000000801c067824 */ /* 0x000fe200078e0206 */
[----:B------:R-:W-:Y:S01]  /*130f0*/  UIMAD UR16, UR13, UR6, URZ ;  /* 0x000000060d1072a4 */ /* 0x000fe2000f8e023f */
[--C-:B------:R-:W-:Y:S01]  /*13100*/  SHF.R.S32.HI R5, RZ, 0x1f, R2.reuse ;  /* 0x0000001fff057819 */ /* 0x100fe20000011402 */
[----:B------:R-:W-:Y:S01]  /*13110*/  UIADD3 UR21, UR21, UR14, URZ ;  /* 0x0000000e15157290 */ /* 0x000fe2000fffe03f */
[----:B------:R-:W-:Y:S01]  /*13120*/  IMAD.MOV R3, RZ, RZ, -R2 ;  /* 0x000000ffff037224 */ /* 0x000fe200078e0a02 */
[----:B------:R-:W-:Y:S01]  /*13130*/  UIMAD UR7, UR15, UR7, UR16 ;  /* 0x000000070f0772a4 */ /* 0x000fe2000f8e0210 */
[----:B------:R-:W-:Y:S01]  /*13140*/  @P1 IMAD.HI.U32 R10, R6, c[0x0][0x4ec], RZ ;  /* 0x00013b00060a1a27 */ /* 0x000fe200078e00ff */
[----:B------:R-:W-:Y:S01]  /*13150*/  UIMAD.WIDE.U32 UR20, UR15, UR6, UR20 ;  /* 0x000000060f1472a5 */ /* 0x000fe2000f8e0014 */
[----:B------:R-:W-:Y:S01]  /*13160*/  BSSY B0, `(.L_x_284) ;  /* 0x0000069000007945 */ /* 0x000fe20003800000 */
[----:B------:R-:W-:Y:S01]  /*13170*/  UIMAD UR8, UR8, UR4, URZ ;  /* 0x00000004080872a4 */ /* 0x000fe2000f8e023f */
[----:B------:R-:W-:Y:S01]  /*13180*/  IMAD R0, R3, c[0x0][0x4e8], R0 ;  /* 0x00013a0003007a24 */ /* 0x000fe200078e0200 */
[----:B------:R-:W-:Y:S01]  /*13190*/  UIADD3 UR11, UR11, UR12, URZ ;  /* 0x0000000c0b0b7290 */ /* 0x000fe2000fffe03f */
[----:B------:R-:W-:Y:S01]  /*131a0*/  IMAD.U32 R3, RZ, RZ, UR7 ;  /* 0x00000007ff037e24 */ /* 0x000fe2000f8e00ff */
[----:B------:R-:W-:Y:S01]  /*131b0*/  IADD3 R2, P0, R2, UR20, RZ ;  /* 0x0000001402027c10 */ /* 0x000fe2000ff1e0ff */
[----:B------:R-:W-:Y:S01]  /*131c0*/  UIMAD UR5, UR9, UR5, UR8 ;  /* 0x00000005090572a4 */ /* 0x000fe2000f8e0208 */
[----:B------:R-:W-:Y:S01]  /*131d0*/  SHF.R.S32.HI R4, RZ, 0x1f, R0 ;  /* 0x0000001fff047819 */ /* 0x000fe20000011400 */
[----:B------:R-:W-:Y:S01]  /*131e0*/  UIMAD.WIDE.U32 UR10, UR9, UR4, UR10 ;  /* 0x00000004090a72a5 */ /* 0x000fe2000f8e000a */
[----:B------:R-:W-:Y:S01]  /*131f0*/  IADD3.X R3, R5, UR21, R3, P0, !PT ;  /* 0x0000001505037c10 */ /* 0x000fe200087fe403 */
[----:B------:R-:W-:Y:S01]  /*13200*/  IMAD.SHL.U32 R5, R14, 0x40, RZ ;  /* 0x000000400e057824 */ /* 0x000fe200078e00ff */
[----:B------:R-:W-:Y:S01]  /*13210*/  ULDC.64 UR6, c[0x0][0x3f0] ;  /* 0x0000fc0000067ab9 */ /* 0x000fe20000000a00 */
[----:B------:R-:W-:Y:S01]  /*13220*/  IMAD R4, R4, c[0x0][0x488], RZ ;  /* 0x0001220004047a24 */ /* 0x000fe200078e02ff */
[----:B------:R-:W-:Y:S01]  /*13230*/  UIMAD UR13, UR13, UR6, URZ ;  /* 0x000000060d0d72a4 */ /* 0x000fe2000f8e023f */
[----:B------:R-:W-:Y:S01]  /*13240*/  IMAD.WIDE.U32 R2, R0, c[0x0][0x488], R2 ;  /* 0x0001220000027a25 */ /* 0x000fe200078e0002 */
[----:B------:R-:W-:Y:S01]  /*13250*/  LOP3.LUT R5, R5, 0x1c0, RZ, 0xc0, !PT ;  /* 0x000001c005057812 */ /* 0x000fe200078ec0ff */
[----:B------:R-:W-:-:S02]  /*13260*/  UIADD3 UR11, UR11, UR5, URZ ;  /* 0x000000050b0b7290 */ /* 0x000fc4000fffe03f */
[----:B------:R-:W-:Y:S01]  /*13270*/  IMAD R9, R0, c[0x0][0x48c], R4 ;  /* 0x0001230000097a24 */ /* 0x000fe200078e0204 */
[----:B------:R-:W-:Y:S01]  /*13280*/  SHF.R.U32.HI R8, RZ, 0x3, R5 ;  /* 0x00000003ff087819 */ /* 0x000fe20000011605 */
[----:B------:R-:W-:Y:S01]  /*13290*/  IMAD.SHL.U32 R0, R7, 0x8, RZ ;  /* 0x0000000807007824 */ /* 0x000fe200078e00ff */
[C---:B------:R-:W-:Y:S01]  /*132a0*/  LEA R7, P0, R2.reuse, c[0x0][0x450], 0x2 ;  /* 0x0001140002077a11 */ /* 0x040fe200078010ff */
[----:B------:R-:W-:Y:S01]  /*132b0*/  IMAD.IADD R3, R3, 0x1, R9 ;  /* 0x0000000103037824 */ /* 0x000fe200078e0209 */
[----:B------:R-:W-:Y:S01]  /*132c0*/  UIMAD UR7, UR15, UR7, UR13 ;  /* 0x000000070f0772a4 */ /* 0x000fe2000f8e020d */
[----:B------:R-:W-:Y:S01]  /*132d0*/  IMAD.MOV.U32 R4, RZ, RZ, R6 ;  /* 0x000000ffff047224 */ /* 0x000fe200078e0006 */
[----:B------:R-:W-:Y:S01]  /*132e0*/  LOP3.LUT R5, R5, 0x38, R0, 0xf8, !PT ;  /* 0x0000003805057812 */ /* 0x000fe200078ef800 */
[----:B------:R-:W-:Y:S01]  /*132f0*/  UIMAD.WIDE.U32 UR10, UR15, UR6, UR10 ;  /* 0x000000060f0a72a5 */ /* 0x000fe2000f8e000a */
[----:B------:R-:W-:Y:S01]  /*13300*/  @P1 SHF.R.U32.HI R4, RZ, c[0x0][0x4f0], R10 ;  /* 0x00013c00ff041a19 */ /* 0x000fe2000001160a */
[----:B------:R-:W-:Y:S01]  /*13310*/  SHFL.IDX PT, R12, R7, RZ, 0x1c1f ;  /* 0x001c1fff070c7589 */ /* 0x000fe200000e0000 */
[----:B------:R-:W-:Y:S01]  /*13320*/  LOP3.LUT R17, R5, R8, RZ, 0x3c, !PT ;  /* 0x0000000805117212 */ /* 0x000fe200078e3cff */
[----:B------:R-:W-:Y:S01]  /*13330*/  UIADD3 UR7, UR11, UR7, URZ ;  /* 0x000000070b077290 */ /* 0x000fe2000fffe03f */
[----:B------:R-:W-:Y:S01]  /*13340*/  LEA.HI.X R5, R2, c[0x0][0x454], R3, 0x2, P0 ;  /* 0x0001150002057a11 */ /* 0x000fe200000f1403 */
[--C-:B------:R-:W-:Y:S01]  /*13350*/  IMAD.MOV R8, RZ, RZ, -R4.reuse ;  /* 0x000000ffff087224 */ /* 0x100fe200078e0a04 */
[----:B------:R-:W-:Y:S01]  /*13360*/  SHF.R.S32.HI R9, RZ, 0x1f, R4 ;  /* 0x0000001fff097819 */ /* 0x000fe20000011404 */
[----:B------:R1:W-:Y:S01]  /*13370*/  SHFL.IDX PT, R10, R7, 0x1, 0x1c1f ;  /* 0x003c1f00070a7f89 */ /* 0x0003e200000e0000 */
[----:B------:R-:W-:Y:S01]  /*13380*/  MOV R2, UR10 ;  /* 0x0000000a00027c02 */ /* 0x000fe20008000f00 */
[----:B------:R-:W-:-:S02]  /*13390*/  IMAD.U32 R3, RZ, RZ, UR11 ;  /* 0x0000000bff037e24 */ /* 0x000fc4000f8e00ff */
[----:B------:R-:W2:Y:S01]  /*133a0*/  SHFL.IDX PT, R13, R5, RZ, 0x1c1f ;  /* 0x001c1fff050d7589 */ /* 0x000ea200000e0000 */
[----:B------:R-:W-:Y:S02]  /*133b0*/  IMAD.U32 R3, RZ, RZ, UR7 ;  /* 0x00000007ff037e24 */ /* 0x000fe4000f8e00ff */
[----:B------:R-:W-:Y:S01]  /*133c0*/  IMAD R6, R8, c[0x0][0x4e8], R6 ;  /* 0x00013a0008067a24 */ /* 0x000fe200078e0206 */
[----:B------:R3:W4:Y:S01]  /*133d0*/  SHFL.IDX PT, R11, R5, 0x1, 0x1c1f ;  /* 0x003c1f00050b7f89 */ /* 0x00072200000e0000 */
[----:B------:R-:W-:-:S04]  /*133e0*/  IMAD.WIDE.U32 R2, R4, c[0x0][0x3e0], R2 ;  /* 0x0000f80004027a25 */ /* 0x000fc800078e0002 */
[----:B-1----:R-:W-:-:S04]  /*133f0*/  IMAD R7, R9, c[0x0][0x3e0], RZ ;  /* 0x0000f80009077a24 */ /* 0x002fc800078e02ff */
[----:B------:R-:W-:Y:S01]  /*13400*/  IMAD R7, R4, c[0x0][0x3e4], R7 ;  /* 0x0000f90004077a24 */ /* 0x000fe200078e0207 */
[----:B------:R-:W-:Y:S01]  /*13410*/  SHF.R.S32.HI R4, RZ, 0x1f, R6 ;  /* 0x0000001fff047819 */ /* 0x000fe20000011406 */
[----:B---3--:R-:W-:-:S03]  /*13420*/  IMAD R5, R28, 0x80, R15 ;  /* 0x000000801c057824 */ /* 0x008fc600078e020f */
[----:B------:R-:W-:Y:S01]  /*13430*/  IADD3 R3, R3, R7, RZ ;  /* 0x0000000703037210 */ /* 0x000fe20007ffe0ff */
[----:B------:R-:W-:Y:S02]  /*13440*/  IMAD R4, R4, c[0x0][0x3d8], RZ ;  /* 0x0000f60004047a24 */ /* 0x000fe400078e02ff */
[----:B------:R-:W-:Y:S01]  /*13450*/  IMAD R28, R28, 0x80, R14 ;  /* 0x000000801c1c7824 */ /* 0x000fe200078e020e */
[C---:B------:R-:W-:Y:S01]  /*13460*/  IADD3 R8, R5.reuse, 0x8, RZ ;  /* 0x0000000805087810 */ /* 0x040fe20007ffe0ff */
[----:B------:R-:W-:Y:S01]  /*13470*/  IMAD R7, R6, c[0x0][0x3dc], R4 ;  /* 0x0000f70006077a24 */ /* 0x000fe200078e0204 */
[-C--:B------:R-:W-:Y:S01]  /*13480*/  ISETP.GE.OR P1, PT, R5, R29.reuse, P2 ;  /* 0x0000001d0500720c */ /* 0x080fe20001726670 */
[----:B------:R-:W-:Y:S01]  /*13490*/  IMAD.SHL.U32 R5, R18, 0x8, RZ ;  /* 0x0000000812057824 */ /* 0x000fe200078e00ff */
[----:B------:R-:W-:-:S04]  /*134a0*/  ISETP.GE.OR P0, PT, R8, R29, P2 ;  /* 0x0000001d0800720c */ /* 0x000fc80001706670 */
[----:B------:R-:W-:Y:S01]  /*134b0*/  LOP3.LUT R8, R17, 0x7ffffe00, R5, 0xf8, !PT ;  /* 0x7ffffe0011087812 */ /* 0x000fe200078ef805 */
[----:B------:R-:W-:-:S04]  /*134c0*/  IMAD.WIDE.U32 R4, R6, c[0x0][0x3d8], R2 ;  /* 0x0000f60006047a25 */ /* 0x000fc800078e0002 */
[----:B------:R-:W-:Y:S02]  /*134d0*/  IMAD.SHL.U32 R2, R8, 0x2, RZ ;  /* 0x0000000208027824 */ /* 0x000fe400078e00ff */
[----:B--2---:R1:W-:Y:S01]  /*134e0*/  @!P1 ST.E [R12.64], R53 ;  /* 0x000000350c009985 */ /* 0x0043e2000c101912 */
[----:B------:R-:W-:-:S03]  /*134f0*/  IMAD.IADD R3, R5, 0x1, R7 ;  /* 0x0000000105037824 */ /* 0x000fc600078e0207 */
[----:B----4-:R1:W-:Y:S01]  /*13500*/  @!P0 ST.E [R10.64], R56 ;  /* 0x000000380a008985 */ /* 0x0103e2000c101912 */
[----:B------:R-:W-:-:S03]  /*13510*/  LEA R31, P0, R4, c[0x0][0x380], 0x1 ;  /* 0x0000e000041f7a11 */ /* 0x000fc600078008ff */
[----:B------:R1:W2:Y:S01]  /*13520*/  LDS.128 R44, [R2+0x1080] ;  /* 0x00108000022c7984 */ /* 0x0002a20000000c00 */
[----:B------:R-:W-:Y:S02]  /*13530*/  LEA.HI.X R30, R4, c[0x0][0x384], R3, 0x1, P0 ;  /* 0x0000e100041e7a11 */ /* 0x000fe400000f0c03 */
[----:B------:R-:W-:Y:S01]  /*13540*/  ISETP.GE.AND P0, PT, R28, R29, PT ;  /* 0x0000001d1c00720c */ /* 0x000fe20003f06270 */
[----:B------:R1:W3:Y:S04]  /*13550*/  LDS.128 R60, [R2+0x2080] ;  /* 0x00208000023c7984 */ /* 0x0002e80000000c00 */
        /* <DEDUP_REMOVED lines=41> */
.L_x_285:
[----:B--234-:R-:W-:Y:S05]  /*137f0*/  BSYNC B0 ;  /* 0x0000000000007941 */ /* 0x01cfea0003800000 */
.L_x_284:
        /* <DEDUP_REMOVED lines=16> */
[----:B------:R-:W-:Y:S02]  /*13900*/  @!P2 LEA.HI R7, R5, R7, RZ, 0x3 ;  /* 0x000000070507a211 */ /* 0x000fe400078f18ff */
[----:B------:R-:W-:Y:S02]  /*13910*/  @!P1 LEA.HI R5, R4, R8, RZ, 0x3 ;  /* 0x0000000804059211 */ /* 0x000fe400078f18ff */
[----:B------:R-:W-:Y:S01]  /*13920*/  @!P0 LEA.HI R4, R6, R9, RZ, 0x3 ;  /* 0x0000000906048211 */ /* 0x000fe200078f18ff */
[----:B--23--:R-:W-:Y:S01]  /*13930*/  @!P3 IMAD.WIDE R8, R0, 0x2, R2 ;  /* 0x000000020008b825 */ /* 0x00cfe200078e0202 */
[----:B------:R-:W-:-:S02]  /*13940*/  @!P2 LOP3.LUT R6, R7, 0xfffffff8, RZ, 0xc0, !PT ;  /* 0xfffffff80706a812 */ /* 0x000fc400078ec0ff */
[----:B------:R-:W-:Y:S02]  /*13950*/  @!P1 LOP3.LUT R5, R5, 0xfffffff8, RZ, 0xc0, !PT ;  /* 0xfffffff805059812 */ /* 0x000fe400078ec0ff */
[----:B------:R-:W-:Y:S01]  /*13960*/  @!P0 LOP3.LUT R10, R4, 0xfffffff8, RZ, 0xc0, !PT ;  /* 0xfffffff8040a8812 */ /* 0x000fe200078ec0ff */
[--C-:B------:R-:W-:Y:S01]  /*13970*/  @!P2 IMAD.WIDE R6, R6, 0x2, R2.reuse ;  /* 0x000000020606a825 */ /* 0x100fe200078e0202 */
[----:B------:R2:W-:Y:S03]  /*13980*/  @!P3 ST.E.128 [R8.64], R44 ;  /* 0x0000002c0800b985 */ /* 0x0005e6000c101d12 */
[--C-:B------:R-:W-:Y:S01]  /*13990*/  @!P1 IMAD.WIDE R4, R5, 0x2, R2.reuse ;  /* 0x0000000205049825 */ /* 0x100fe200078e0202 */
[----:B------:R2:W-:Y:S03]  /*139a0*/  @!P2 ST.E.128 [R6.64], R40 ;  /* 0x000000280600a985 */ /* 0x0005e6000c101d12 */
[----:B------:R-:W-:Y:S01]  /*139b0*/  @!P0 IMAD.WIDE R2, R10, 0x2, R2 ;  /* 0x000000020a028825 */ /* 0x000fe200078e0202 */
[----:B------:R2:W-:Y:S04]  /*139c0*/  @!P1 ST.E.128 [R4.64], R36 ;  /* 0x0000002404009985 */ /* 0x0005e8000c101d12 */
[----:B------:R2:W-:Y:S02]  /*139d0*/  @!P0 ST.E.128 [R2.64], R32 ;  /* 0x0000002002008985 */ /* 0x0005e4000c101d12 */
.L_x_287:
[----:B------:R-:W-:Y:S05]  /*139e0*/  BSYNC B0 ;  /* 0x0000000000007941 */ /* 0x000fea0003800000 */
.L_x_286:
[----:B--2---:R-:W-:Y:S01]  /*139f0*/  IADD3 R4, R28, 0x40, RZ ;  /* 0x000000401c047810 */ /* 0x004fe20007ffe0ff */
[----:B------:R2:W4:Y:S01]  /*13a00*/  SHFL.IDX PT, R3, R30, 0x2, 0x181f ;  /* 0x00581f001e037f89 */ /* 0x00052200000e0000 */
        /* <DEDUP_REMOVED lines=17> */
[----:B---34-:R-:W-:Y:S01]  /*13b20*/  @!P3 IMAD.WIDE R8, R0, 0x2, R2 ;  /* 0x000000020008b825 */ /* 0x018fe200078e0202 */
        /* <DEDUP_REMOVED lines=10> */
.L_x_289:
[----:B------:R-:W-:Y:S05]  /*13bd0*/  BSYNC B0 ;  /* 0x0000000000007941 */ /* 0x000fea0003800000 */
.L_x_288:
[----:B---3--:R-:W-:Y:S01]  /*13be0*/  IADD3 R4, R28, 0x60, RZ ;  /* 0x000000601c047810 */ /* 0x008fe20007ffe0ff */
[----:B----4-:R3:W4:Y:S03]  /*13bf0*/  SHFL.IDX PT, R3, R30, 0x3, 0x181f ;  /* 0x00781f001e037f89 */ /* 0x01072600000e0000 */
        /* <DEDUP_REMOVED lines=15> */
[----:B------:R1:W-:Y:S01]  /*13cf0*/  @!P2 ST.E.128 [R8.64], R72 ;  /* 0x000000480800a985 */ /* 0x0003e2000c101d12 */
[----:B------:R-:W-:Y:S01]  /*13d00*/  IADD3 R0, R0, 0xc0, RZ ;  /* 0x000000c000007810 */ /* 0x000fe20007ffe0ff */
[----:B------:R-:W-:-:S04]  /*13d10*/  @!P1 IMAD.WIDE R6, R5, 0x2, R2 ;  /* 0x0000000205069825 */ /* 0x000fc800078e0202 */
[----:B------:R-:W-:Y:S01]  /*13d20*/  @!P0 IMAD.WIDE R4, R4, 0x2, R2 ;  /* 0x0000000204048825 */ /* 0x000fe200078e0202 */
[----:B------:R1:W-:Y:S04]  /*13d30*/  @!P1 ST.E.128 [R6.64], R68 ;  /* 0x0000004406009985 */ /* 0x0003e8000c101d12 */
[----:B------:R1:W-:Y:S01]  /*13d40*/  @!P0 ST.E.128 [R4.64], R64 ;  /* 0x0000004004008985 */ /* 0x0003e2000c101d12 */
[----:B------:R-:W-:-:S13]  /*13d50*/  ISETP.GE.AND P0, PT, R0, c[0x0][0x3c8], PT ;  /* 0x0000f20000007a0c */ /* 0x000fda0003f06270 */
[----:B------:R-:W-:Y:S05]  /*13d60*/  @P0 EXIT ;  /* 0x000000000000094d */ /* 0x000fea0003800000 */
[----:B-1----:R-:W-:-:S04]  /*13d70*/  SHF.R.S32.HI R4, RZ, 0x1f, R0 ;  /* 0x0000001fff047819 */ /* 0x002fc80000011400 */
[----:B------:R-:W-:-:S04]  /*13d80*/  LEA.HI R0, R4, R0, RZ, 0x3 ;  /* 0x0000000004007211 */ /* 0x000fc800078f18ff */
[----:B------:R-:W-:-:S05]  /*13d90*/  LOP3.LUT R0, R0, 0xfffffff8, RZ, 0xc0, !PT ;  /* 0xfffffff800007812 */ /* 0x000fca00078ec0ff */
[----:B------:R-:W-:-:S05]  /*13da0*/  IMAD.WIDE R2, R0, 0x2, R2 ;  /* 0x0000000200027825 */ /* 0x000fca00078e0202 */
[----:B------:R-:W-:Y:S01]  /*13db0*/  ST.E.128 [R2.64], R76 ;  /* 0x0000004c02007985 */ /* 0x000fe2000c101d12 */
[----:B------:R-:W-:Y:S05]  /*13dc0*/  EXIT ;  /* 0x000000000000794d */ /* 0x000fea0003800000 */
.L_x_282:
[----:B------:R-:W-:Y:S02]  /*13dd0*/  ULDC.64 UR4, c[0x0][0x500] ;  /* 0x0001400000047ab9 */ /* 0x000fe40000000a00 */
[----:B------:R-:W-:Y:S02]  /*13de0*/  UISETP.NE.U32.AND UP0, UPT, URZ, UR4, UPT ;  /* 0x000000043f00728c */ /* 0x000fe4000bf05070 */
[----:B------:R-:W-:Y:S02]  /*13df0*/  UMOV UR6, 0x4 ;  /* 0x0000000400067882 */ /* 0x000fe40000000000 */
[----:B------:R-:W-:-:S03]  /*13e00*/  UISETP.NE.AND.EX UP0, UPT, URZ, UR5, UPT, UP0 ;  /* 0x000000053f00728c */ /* 0x000fc6000bf05300 */
[----:B------:R-:W-:Y:S02]  /*13e10*/  ULDC.64 UR4, c[0x0][0x500] ;  /* 0x0001400000047ab9 */ /* 0x000fe40000000a00 */
[----:B------:R-:W-:Y:S01]  /*13e20*/  UIMAD.WIDE UR4, UR13, UR6, UR4 ;  /* 0x000000060d0472a5 */ /* 0x000fe2000f8e0204 */
[----:B------:R-:W-:-:S05]  /*13e30*/  PLOP3.LUT P0, PT, PT, PT, UP0, 0x80, 0x0 ;  /* 0x000000000000781c */ /* 0x000fca0003f0f008 */
[----:B------:R-:W-:Y:S01]  /*13e40*/  IMAD.U32 R4, RZ, RZ, UR4 ;  /* 0x00000004ff047e24 */ /* 0x000fe2000f8e00ff */
[----:B------:R-:W-:Y:S01]  /*13e50*/  MOV R5, UR5 ;  /* 0x0000000500057c02 */ /* 0x000fe20008000f00 */
[----:B------:R-:W-:-:S06]  /*13e60*/  ULDC.64 UR4, c[0x0][0x508] ;  /* 0x0001420000047ab9 */ /* 0x000fcc0000000a00 */
[----:B------:R-:W2:Y:S01]  /*13e70*/  @P0 LDG.E R0, [R4.64] ;  /* 0x0000001204000981 */ /* 0x000ea2000c1e1900 */
[----:B------:R-:W-:Y:S01]  /*13e80*/  UISETP.NE.U32.AND UP1, UPT, URZ, UR4, UPT ;  /* 0x000000043f00728c */ /* 0x000fe2000bf25070 */
[----:B------:R-:W-:-:S03]  /*13e90*/  IMAD.MOV.U32 R9, RZ, RZ, c[0x0][0x388] ;  /* 0x0000e200ff097624 */ /* 0x000fc600078e00ff */
[----:B------:R-:W-:-:S03]  /*13ea0*/  UISETP.NE.AND.EX UP1, UPT, URZ, UR5, UPT, UP1 ;  /* 0x000000053f00728c */ /* 0x000fc6000bf25310 */
[----:B------:R-:W-:-:S03]  /*13eb0*/  ULDC.64 UR4, c[0x0][0x508] ;  /* 0x0001420000047ab9 */ /* 0x000fc60000000a00 */
[----:B------:R-:W-:-:S05]  /*13ec0*/  PLOP3.LUT P1, PT, PT, PT, UP1, 0x80, 0x0 ;  /* 0x000000000000781c */ /* 0x000fca0003f2f018 */
[----:B------:R-:W-:-:S06]  /*13ed0*/  @UP1 UIMAD.WIDE UR4, UR13, UR6, UR4 ;  /* 0x000000060d0412a5 */ /* 0x000fcc000f8e0204 */
[----:B------:R-:W-:Y:S01]  /*13ee0*/  MOV R2, UR4 ;  /* 0x0000000400027c02 */ /* 0x000fe20008000f00 */
[----:B------:R-:W-:-:S05]  /*13ef0*/  IMAD.U32 R3, RZ, RZ, UR5 ;  /* 0x00000005ff037e24 */ /* 0x000fca000f8e00ff */
[----:B------:R1:W5:Y:S01]  /*13f00*/  @P1 LDG.E R9, [R2.64] ;  /* 0x0000001202091981 */ /* 0x000362000c1e1900 */
[----:B------:R-:W-:Y:S02]  /*13f10*/  UMOV UR8, URZ ;  /* 0x0000003f00087c82 */ /* 0x000fe40008000000 */
[----:B------:R-:W-:Y:S01]  /*13f20*/  UMOV UR9, URZ ;  /* 0x0000003f00097c82 */ /* 0x000fe20008000000 */
[----:B--2---:R-:W2:Y:S02]  /*13f30*/  @P0 R2UR UR5, R0 ;  /* 0x00000000000503c2 */ /* 0x004ea400000e0000 */
[----:B--2---:R-:W-:Y:S02]  /*13f40*/  @UP0 USHF.R.S32.HI UR4, URZ, 0x1f, UR5 ;  /* 0x0000001f3f040899 */ /* 0x004fe40008011405 */
[----:B------:R-:W-:-:S05]  /*13f50*/  @UP0 UMOV UR8, UR5 ;  /* 0x0000000500080c82 */ /* 0x000fca0008000000 */
[----:B------:R-:W-:Y:S01]  /*13f60*/  @UP0 UMOV UR9, UR4 ;  /* 0x0000000400090c82 */ /* 0x000fe20008000000 */
[----:B------:R-:W-:Y:S05]  /*13f70*/  @P1 BRA `(.L_x_290) ;  /* 0x0000004000001947 */ /* 0x000fea0003800000 */
[----:B-1----:R-:W-:Y:S05]  /*13f80*/  @!P0 BRA `(.L_x_290) ;  /* 0x0000003000008947 */ /* 0x002fea0003800000 */
[----:B------:R-:W2:Y:S04]  /*13f90*/  LDG.E R0, [R4.64] ;  /* 0x0000001204007981 */ /* 0x000ea8000c1e1900 */
[----:B------:R-:W2:Y:S02]  /*13fa0*/  LDG.E R2, [R4.64+0x4] ;  /* 0x0000041204027981 */ /* 0x000ea4000c1e1900 */
[----:B--2--5:R-:W-:Y:S02]  /*13fb0*/  IADD3 R9, -R0, R2, RZ ;  /* 0x0000000200097210 */ /* 0x024fe40007ffe1ff */
.L_x_290:
[----:B-1----:R-:W1:Y:S01]  /*13fc0*/  S2R R8, SR_TID.X ;  /* 0x0000000000087919 */ /* 0x002e620000002100 */
[----:B------:R-:W-:Y:S01]  /*13fd0*/  USHF.R.S32.HI UR6, URZ, 0x1f, UR13 ;  /* 0x0000001f3f067899 */ /* 0x000fe2000801140d */
[----:B------:R-:W-:Y:S01]  /*13fe0*/  BSSY B0, `(.L_x_291) ;  /* 0x000002b000007945 */ /* 0x000fe20003800000 */
[----:B------:R-:W-:-:S02]  /*13ff0*/  USEL UR13, UR13, URZ, !UP0 ;  /* 0x0000003f0d0d7287 */ /* 0x000fc4000c000000 */
[----:B------:R-:W-:Y:S01]  /*14000*/  USEL UR6, UR6, URZ, !UP0 ;  /* 0x0000003f06067287 */ /* 0x000fe2000c000000 */
[----:B-1----:R-:W-:-:S13]  /*14010*/  ISETP.GT.AND P0, PT, R8, 0x7f, PT ;  /* 0x0000007f0800780c */ /* 0x002fda0003f04270 */
[----:B------:R-:W-:Y:S05]  /*14020*/  @P0 BRA `(.L_x_292) ;  /* 0x0000026000000947 */ /* 0x000fea0003800000 */
[----:B------:R-:W1:Y:S01]  /*14030*/  S2R R3, SR_CTAID.X ;  /* 0x0000000000037919 */ /* 0x000e620000002500 */
[----:B-----5:R-:W-:Y:S01]  /*14040*/  IMAD R0, R9, c[0x0][0x4e8], RZ ;  /* 0x00013a0009007a24 */ /* 0x020fe200078e02ff */
[----:B-1----:R-:W-:-:S04]  /*14050*/  LEA R3, R3, R8, 0x7 ;  /* 0x0000000803037211 */ /* 0x002fc800078e38ff */
[----:B------:R-:W-:-:S13]  /*14060*/  ISETP.GE.AND P0, PT, R3, R0, PT ;  /* 0x000000000300720c */ /* 0x000fda0003f06270 */
[----:B------:R-:W-:Y:S05]  /*14070*/  @P0 BRA `(.L_x_292) ;  /* 0x0000021000000947 */ /* 0x000fea0003800000 */
[----:B------:R-:W1:Y:S01]  /*14080*/  S2UR UR10, SR_CTAID.Y ;  /* 0x00000000000a79c3 */ /* 0x000e620000002600 */
[----:B------:R-:W-:Y:S01]  /*14090*/  IMAD.MOV.U32 R0, RZ, RZ, c[0x0][0x4e8] ;  /* 0x00013a00ff007624 */ /* 0x000fe200078e00ff */
[----:B------:R-:W-:Y:S01]  /*140a0*/  ULDC.64 UR4, c[0x0][0x490] ;  /* 0x0001240000047ab9 */ /* 0x000fe20000000a00 */
[----:B------:R-:W-:Y:S01]  /*140b0*/  IMAD.MOV.U32 R2, RZ, RZ, R3 ;  /* 0x000000ffff027224 */ /* 0x000fe200078e0003 */
[----:B------:R-:W-:Y:S02]  /*140c0*/  UMOV UR14, UR8 ;  /* 0x00000008000e7c82 */ /* 0x000fe40008000000 */
[----:B------:R-:W-:Y:S01]  /*140d0*/  ISETP.NE.AND P0, PT, R0, 0x1, PT ;  /* 0x000000010000780c */ /* 0x000fe20003f05270 */
[----:B------:R-:W-:-:S12]  /*140e0*/  UMOV UR15, UR9 ;  /* 0x00000009000f7c82 */ /* 0x000fd80008000000 */
[----:B------:R-:W-:Y:S01]  /*140f0*/  @P0 IMAD.HI.U32 R0, R3, c[0x0][0x4ec], RZ ;  /* 0x00013b0003000a27 */ /* 0x000fe200078e00ff */
[----:B-1----:R-:W-:-:S04]  /*14100*/  USHF.R.S32.HI UR7, URZ, 0x1f, UR10 ;  /* 0x0000001f3f077899 */ /* 0x002fc8000801140a */
[----:B------:R-:W-:Y:S01]  /*14110*/  @P0 SHF.R.U32.HI R2, RZ, c[0x0][0x4f0], R0 ;  /* 0x00013c00ff020a19 */ /* 0x000fe20000011600 */
[----:B------:R-:W-:Y:S02]  /*14120*/  UIMAD.WIDE.U32 UR14, UR10, UR4, UR14 ;  /* 0x000000040a0e72a5 */ /* 0x000fe4000f8e000e */
[----:B------:R-:W-:Y:S01]  /*14130*/  UIMAD UR7, UR7, UR4, URZ ;  /* 0x00000004070772a4 */ /* 0x000fe2000f8e023f */
[----:B------:R-:W-:-:S03]  /*14140*/  IADD3 R0, -R2, RZ, RZ ;  /* 0x000000ff02007210 */ /* 0x000fc60007ffe1ff */
[----:B------:R-:W-:Y:S02]  /*14150*/  UIMAD UR7, UR10, UR5, UR7 ;  /* 0x000000050a0772a4 */ /* 0x000fe4000f8e0207 */
[----:B------:R-:W-:Y:S01]  /*14160*/  IMAD R0, R0, c[0x0][0x4e8], R3 ;  /* 0x00013a0000007a24 */ /* 0x000fe200078e0203 */
[----:B------:R-:W-:Y:S01]  /*14170*/  ULDC.64 UR4, c[0x0][0x498] ;  /* 0x0001260000047ab9 */ /* 0x000fe20000000a00 */
[----:B------:R-:W-:Y:S01]  /*14180*/  SHF.R.S32.HI R3, RZ, 0x1f, R2 ;  /* 0x0000001fff037819 */ /* 0x000fe20000011402 */
[----:B------:R-:W-:Y:S02]  /*14190*/  UIMAD UR10, UR6, UR4, URZ ;  /* 0x00000004060a72a4 */ /* 0x000fe4000f8e023f */
[----:B------:R-:W-:Y:S01]  /*141a0*/  UIADD3 UR15, UR7, UR15, URZ ;  /* 0x0000000f070f7290 */ /* 0x000fe2000fffe03f */
[----:B------:R-:W-:Y:S01]  /*141b0*/  SHF.R.S32.HI R4, RZ, 0x1f, R0 ;  /* 0x0000001fff047819 */ /* 0x000fe20000011400 */
[----:B------:R-:W-:Y:S02]  /*141c0*/  UIMAD UR5, UR13, UR5, UR10 ;  /* 0x000000050d0572a4 */ /* 0x000fe4000f8e020a */
[----:B------:R-:W-:-:S02]  /*141d0*/  UIMAD.WIDE.U32 UR14, UR13, UR4, UR14 ;  /* 0x000000040d0e72a5 */ /* 0x000fc4000f8e000e */
[----:B------:R-:W-:Y:S02]  /*141e0*/  IMAD R4, R4, c[0x0][0x488], RZ ;  /* 0x0001220004047a24 */ /* 0x000fe400078e02ff */
[----:B------:R-:W-:Y:S02]  /*141f0*/  IMAD.U32 R5, RZ, RZ, UR5 ;  /* 0x00000005ff057e24 */ /* 0x000fe4000f8e00ff */
[----:B------:R-:W-:Y:S01]  /*14200*/  IADD3 R2, P0, R2, UR14, RZ ;  /* 0x0000000e02027c10 */ /* 0x000fe2000ff1e0ff */
[----:B------:R-:W-:-:S03]  /*14210*/  IMAD R4, R0, c[0x0][0x48c], R4 ;  /* 0x0001230000047a24 */ /* 0x000fc600078e0204 */
[----:B------:R-:W-:-:S05]  /*14220*/  IADD3.X R3, R3, UR15, R5, P0, !PT ;  /* 0x0000000f03037c10 */ /* 0x000fca00087fe405 */
[----:B------:R-:W-:-:S05]  /*14230*/  IMAD.WIDE.U32 R2, R0, c[0x0][0x488], R2 ;  /* 0x0001220000027a25 */ /* 0x000fca00078e0002 */
[----:B------:R-:W-:Y:S02]  /*14240*/  IADD3 R0, R3, R4, RZ ;  /* 0x0000000403007210 */ /* 0x000fe40007ffe0ff */
[----:B------:R-:W-:-:S04]  /*14250*/  LEA R4, P0, R2, c[0x0][0x450], 0x2 ;  /* 0x0001140002047a11 */ /* 0x000fc800078010ff */
[----:B------:R-:W-:Y:S01]  /*14260*/  LEA.HI.X R5, R2, c[0x0][0x454], R0, 0x2, P0 ;  /* 0x0001150002057a11 */ /* 0x000fe200000f1400 */
[----:B------:R-:W-:-:S05]  /*14270*/  IMAD.MOV.U32 R0, RZ, RZ, -0x800000 ;  /* 0xff800000ff007424 */ /* 0x000fca00078e00ff */
[----:B------:R1:W-:Y:S03]  /*14280*/  STG.E [R4.64], R0 ;  /* 0x0000000004007986 */ /* 0x0003e6000c101912 */
.L_x_292:
[----:B------:R-:W-:Y:S05]  /*14290*/  BSYNC B0 ;  /* 0x0000000000007941 */ /* 0x000fea0003800000 */
.L_x_291:
[----:B------:R-:W2:Y:S01]  /*142a0*/  S2UR UR7, SR_CTAID.Y ;  /* 0x00000000000779c3 */ /* 0x000ea20000002600 */
[----:B------:R-:W3:Y:S01]  /*142b0*/  S2R R14, SR_CTAID.X ;  /* 0x00000000000e7919 */ /* 0x000ee20000002500 */
[----:B-1----:R-:W-:Y:S01]  /*142c0*/  SHF.R.S32.HI R0, RZ, 0x1f, R8 ;  /* 0x0000001fff007819 */ /* 0x002fe20000011408 */
[----:B------:R-:W-:Y:S01]  /*142d0*/  IMAD.MOV.U32 R3, RZ, RZ, c[0x0][0x4e8] ;  /* 0x00013a00ff037624 */ /* 0x000fe200078e00ff */
[----:B------:R-:W-:Y:S01]  /*142e0*/  ULDC.64 UR4, c[0x0][0x3a0] ;  /* 0x0000e80000047ab9 */ /* 0x000fe20000000a00 */
[----:B-----5:R-:W-:Y:S01]  /*142f0*/  IMAD R16, R9, c[0x0][0x4e8], RZ ;  /* 0x00013a0009107a24 */ /* 0x020fe200078e02ff */
[----:B------:R-:W-:Y:S01]  /*14300*/  LEA.HI R0, R0, R8, RZ, 0x3 ;  /* 0x0000000800007211 */ /* 0x000fe200078f18ff */
[----:B------:R-:W-:Y:S01]  /*14310*/  UIMAD UR9, UR9, UR4, URZ ;  /* 0x00000004090972a4 */ /* 0x000fe2000f8e023f */
[----:B------:R-:W-:Y:S01]  /*14320*/  ISETP.NE.AND P0, PT, R3, 0x1, PT ;  /* 0x000000010300780c */ /* 0x000fe20003f05270 */
[----:B------:R-:W-:Y:S01]  /*14330*/  UIMAD.WIDE.U32 UR10, UR8, UR4, URZ ;  /* 0x00000004080a72a5 */ /* 0x000fe2000f8e003f */
[----:B------:R-:W-:Y:S01]  /*14340*/  LOP3.LUT R2, R0, 0xfffffff8, RZ, 0xc0, !PT ;  /* 0xfffffff800027812 */ /* 0x000fe200078ec0ff */
[----:B------:R-:W-:Y:S01]  /*14350*/  UIMAD UR9, UR8, UR5, UR9 ;  /* 0x00000005080972a4 */ /* 0x000fe2000f8e0209 */
[----:B------:R-:W-:Y:S01]  /*14360*/  SHF.R.S32.HI R7, RZ, 0x3, R0 ;  /* 0x00000003ff077819 */ /* 0x000fe20000011400 */
[----:B------:R-:W-:Y:S01]  /*14370*/  BSSY B0, `(.L_x_293) ;  /* 0x0000043000007945 */ /* 0x000fe20003800000 */
[----:B------:R-:W-:Y:S01]  /*14380*/  ULDC.64 UR4, c[0x0][0x3e8] ;  /* 0x0000fa0000047ab9 */ /* 0x000fe20000000a00 */
[----:B------:R-:W-:Y:S01]  /*14390*/  IMAD.IADD R8, R8, 0x1, -R2 ;  /* 0x0000000108087824 */ /* 0x000fe200078e0a02 */
[----:B------:R-:W-:-:S04]  /*143a0*/  UIADD3 UR11, UR11, UR9, URZ ;  /* 0x000000090b0b7290 */ /* 0x000fc8000fffe03f */
[----:B------:R-:W-:Y:S01]  /*143b0*/  LEA R0, R8, R7, 0x5 ;  /* 0x0000000708007211 */ /* 0x000fe200078e28ff */
[----:B--2---:R-:W-:-:S04]  /*143c0*/  USHF.R.S32.HI UR8, URZ, 0x1f, UR7 ;  /* 0x0000001f3f087899 */ /* 0x004fc80008011407 */
[C---:B---3--:R-:W-:Y:S01]  /*143d0*/  IMAD R0, R14.reuse, 0x80, R0 ;  /* 0x000000800e007824 */ /* 0x048fe200078e0200 */
[----:B------:R-:W-:Y:S01]  /*143e0*/  UIMAD.WIDE.U32 UR10, UR7, UR4, UR10 ;  /* 0x00000004070a72a5 */ /* 0x000fe2000f8e000a */
[----:B------:R-:W-:Y:S01]  /*143f0*/  IMAD R14, R14, 0x80, R7 ;  /* 0x000000800e0e7824 */ /* 0x000fe200078e0207 */
[----:B------:R-:W-:Y:S01]  /*14400*/  UIMAD UR8, UR8, UR4, URZ ;  /* 0x00000004080872a4 */ /* 0x000fe2000f8e023f */
[----:B------:R-:W-:-:S03]  /*14410*/  @P0 IMAD.HI.U32 R2, R0, c[0x0][0x4ec], RZ ;  /* 0x00013b0000020a27 */ /* 0x000fc600078e00ff */
[----:B------:R-:W-:Y:S01]  /*14420*/  UIMAD UR8, UR7, UR5, UR8 ;  /* 0x00000005070872a4 */ /* 0x000fe2000f8e0208 */
[----:B------:R-:W-:Y:S01]  /*14430*/  IMAD.MOV.U32 R4, RZ, RZ, R0 ;  /* 0x000000ffff047224 */ /* 0x000fe200078e0000 */
[----:B------:R-:W-:Y:S01]  /*14440*/  @P0 SHF.R.U32.HI R4, RZ, c[0x0][0x4f0], R2 ;  /* 0x00013c00ff040a19 */ /* 0x000fe20000011602 */
[----:B------:R-:W-:Y:S02]  /*14450*/  ULDC.64 UR4, c[0x0][0x3f0] ;  /* 0x0000fc0000047ab9 */ /* 0x000fe40000000a00 */
[----:B------:R-:W-:Y:S01]  /*14460*/  UIMAD UR6, UR6, UR4, URZ ;  /* 0x00000004060672a4 */ /* 0x000fe2000f8e023f */
[----:B------:R-:W-:Y:S01]  /*14470*/  IADD3 R2, -R4, RZ, RZ ;  /* 0x000000ff04027210 */ /* 0x000fe20007ffe1ff */
[----:B------:R-:W-:Y:S01]  /*14480*/  UIADD3 UR9, UR8, UR11, URZ ;  /* 0x0000000b08097290 */ /* 0x000fe2000fffe03f */
[----:B------:R-:W-:Y:S01]  /*14490*/  SHF.R.S32.HI R3, RZ, 0x1f, R4 ;  /* 0x0000001fff037819 */ /* 0x000fe20000011404 */
[----:B------:R-:W-:Y:S02]  /*144a0*/  UIMAD UR5, UR13, UR5, UR6 ;  /* 0x000000050d0572a4 */ /* 0x000fe4000f8e0206 */
[----:B------:R-:W-:Y:S01]  /*144b0*/  UMOV UR8, UR10 ;  /* 0x0000000a00087c82 */ /* 0x000fe20008000000 */
[----:B------:R-:W-:Y:S01]  /*144c0*/  IMAD R5, R2, c[0x0][0x4e8], R0 ;  /* 0x00013a0002057a24 */ /* 0x000fe200078e0200 */
[----:B------:R-:W-:Y:S01]  /*144d0*/  UIMAD.WIDE.U32 UR8, UR13, UR4, UR8 ;  /* 0x000000040d0872a5 */ /* 0x000fe2000f8e0008 */
[----:B------:R-:W-:-:S03]  /*144e0*/  IMAD R0, R3, c[0x0][0x3e0], RZ ;  /* 0x0000f80003007a24 */ /* 0x000fc600078e02ff */
[----:B------:R-:W-:Y:S01]  /*144f0*/  UIADD3 UR5, UR9, UR5, URZ ;  /* 0x0000000509057290 */ /* 0x000fe2000fffe03f */
[----:B------:R-:W-:Y:S01]  /*14500*/  IMAD R6, R4, c[0x0][0x3e4], R0 ;  /* 0x0000f90004067a24 */ /* 0x000fe200078e0200 */
[----:B------:R-:W-:Y:S01]  /*14510*/  SHF.R.S32.HI R0, RZ, 0x1f, R5 ;  /* 0x0000001fff007819 */ /* 0x000fe20000011405 */
[----:B------:R-:W-:Y:S02]  /*14520*/  IMAD.U32 R3, RZ, RZ, UR9 ;  /* 0x00000009ff037e24 */ /* 0x000fe4000f8e00ff */
[----:B------:R-:W-:Y:S01]  /*14530*/  IMAD.U32 R2, RZ, RZ, UR8 ;  /* 0x00000008ff027e24 */ /* 0x000fe2000f8e00ff */
[----:B------:R-:W-:Y:S01]  /*14540*/  MOV R3, UR5 ;  /* 0x0000000500037c02 */ /* 0x000fe20008000f00 */
[----:B------:R-:W-:-:S04]  /*14550*/  IMAD R0, R0, c[0x0][0x3d8], RZ ;  /* 0x0000f60000007a24 */ /* 0x000fc800078e02ff */
[----:B------:R-:W-:-:S04]  /*14560*/  IMAD.WIDE.U32 R2, R4, c[0x0][0x3e0], R2 ;  /* 0x0000f80004027a25 */ /* 0x000fc800078e0002 */
[----:B------:R-:W-:Y:S02]  /*14570*/  IMAD.IADD R3, R3, 0x1, R6 ;  /* 0x0000000103037824 */ /* 0x000fe400078e0206 */
[C---:B------:R-:W-:Y:S02]  /*14580*/  IMAD R0, R5.reuse, c[0x0][0x3dc], R0 ;  /* 0x0000f70005007a24 */ /* 0x040fe400078e0200 */
[----:B------:R-:W-:-:S05]  /*14590*/  IMAD.WIDE.U32 R2, R5, c[0x0][0x3d8], R2 ;  /* 0x0000f60005027a25 */ /* 0x000fca00078e0002 */
[----:B------:R-:W-:Y:S02]  /*145a0*/  IADD3 R0, R3, R0, RZ ;  /* 0x0000000003007210 */ /* 0x000fe40007ffe0ff */
        /* <DEDUP_REMOVED lines=31> */
.L_x_294:
[----:B------:R-:W-:Y:S05]  /*147a0*/  BSYNC B0 ;  /* 0x0000000000007941 */ /* 0x000fea0003800000 */
.L_x_293:
        /* <DEDUP_REMOVED lines=27> */
.L_x_296:
[----:B------:R-:W-:Y:S05]  /*14960*/  BSYNC B0 ;  /* 0x0000000000007941 */ /* 0x000fea0003800000 */
.L_x_295:
        /* <DEDUP_REMOVED lines=27> */
.L_x_298:
[----:B------:R-:W-:Y:S05]  /*14b20*/  BSYNC B0 ;  /* 0x0000000000007941 */ /* 0x000fea0003800000 */
.L_x_297:
        /* <DEDUP_REMOVED lines=28> */
.L_x_299:
        /* <DEDUP_REMOVED lines=9> */
.L_x_2993:


//--------------------- .text._ZN7cutlass13device_kernelIN5flash19enable_sm80_to_sm89INS1_16FlashAttnFwdSm80INS1_25CollectiveMainloopFwdSm80ILi8ELi1ELb0EN4cute5tupleIJNS5_1CILi128EEENS7_ILi32EEENS7_ILi256EEEEEELi256ENS_6half_tEfNS_4arch4Sm80ELb0ELb1ELb1ELb1ELb0ELb1ELb1ELb0EEENS1_21CollectiveEpilogueFwdINS6_IJS8_SA_S9_EEENS6_IJNS7_ILi1EEESI_SI_EEESC_SE_Li256ELb1ELb1ELb0ELb0EEENS1_19SingleTileSchedulerILb1ELb0ELb1ELi128EEEEEEEEEvNT_6ParamsE --------------------------
	.section	.text._ZN7cutlass13device_kernelIN5flash19enable_sm80_to_sm89INS1_16FlashAttnFwdSm80INS1_25CollectiveMainloopFwdSm80ILi8ELi1ELb0EN4cute5tupleIJNS5_1CILi128EEENS7_ILi32EEENS7_ILi256EEEEEELi256ENS_6half_tEfNS_4arch4Sm80ELb0ELb1ELb1ELb1ELb0ELb1ELb1ELb0EEENS1_21CollectiveEpilogueFwdINS6_IJS8_SA_S9_EEENS6_IJNS7_ILi1EEESI_SI_EEESC_SE_Li256ELb1ELb1ELb0ELb0EEENS1_19SingleTileSchedulerILb1ELb0ELb1ELi128EEEEEEEEEvNT_6ParamsE,"ax",@progbits
	.sectioninfo	@"SHI_REGISTERS=245"
	.align	128
.text._ZN7cutlass13device_kernelIN5flash19enable_sm80_to_sm89INS1_16FlashAttnFwdSm80INS1_25CollectiveMainloopFwdSm80ILi8ELi1ELb0EN4cute5tupleIJNS5_1CILi128EEENS7_ILi32EEENS7_ILi256EEEEEELi256ENS_6half_tEfNS_4arch4Sm80ELb0ELb1ELb1ELb1ELb0ELb1ELb1ELb0EEENS1_21CollectiveEpilogueFwdINS6_IJS8_SA_S9_EEENS6_IJNS7_ILi1EEESI_SI_EEESC_SE_Li256ELb1ELb1ELb0ELb0EEENS1_19SingleTileSchedulerILb1ELb0ELb1ELi128EEEEEEEEEvNT_6ParamsE:
        .type           _ZN7cutlass13device_kernelIN5flash19enable_sm80_to_sm89INS1_16FlashAttnFwdSm80INS1_25CollectiveMainloopFwdSm80ILi8ELi1ELb0EN4cute5tupleIJNS5_1CILi128EEENS7_ILi32EEENS7_ILi256EEEEEELi256ENS_6half_tEfNS_4arch4Sm80ELb0ELb1ELb1ELb1ELb0ELb1ELb1ELb0EEENS1_21CollectiveEpilogueFwdINS6_IJS8_SA_S9_EEENS6_IJNS7_ILi1EEESI_SI_EEESC_SE_Li256ELb1ELb1ELb0ELb0EEENS1_19SingleTileSchedulerILb1ELb0ELb1ELi128EEEEEEEEEvNT_6ParamsE,@function
        .size           _ZN7cutlass13device_kernelIN5flash19enable_sm80_to_sm89INS1_16FlashAttnFwdSm80INS1_25CollectiveMainloopFwdSm80ILi8ELi1ELb0EN4cute5tupleIJNS5_1CILi128EEENS7_ILi32EEENS7_ILi256EEEEEELi256ENS_6half_tEfNS_4arch4Sm80ELb0ELb1ELb1ELb1ELb0ELb1ELb1ELb0EEENS1_21CollectiveEpilogueFwdINS6_IJS8_SA_S9_EEENS6_IJNS7_ILi1EEESI_SI_EEESC_SE_Li256ELb1ELb1ELb0ELb0EEENS1_19SingleTileSchedulerILb1ELb0ELb1ELi128EEEEEEEEEvNT_6ParamsE,(.L_x_2994 - _ZN7cutlass13device_kernelIN5flash19enable_sm80_to_sm89INS1_16FlashAttnFwdSm80INS1_25CollectiveMainloopFwdSm80ILi8ELi1ELb0EN4cute5tupleIJNS5_1CILi128EEENS7_ILi32EEENS7_ILi256EEEEEELi256ENS_6half_tEfNS_4arch4Sm80ELb0ELb1ELb1ELb1ELb0ELb1ELb1ELb0EEENS1_21CollectiveEpilogueFwdINS6_IJS8_SA_S9_EEENS6_IJNS7_ILi1EEESI_SI_EEESC_SE_Li256ELb1ELb1ELb0ELb0EEENS1_19SingleTileSchedulerILb1ELb0ELb1ELi128EEEEEEEEEvNT_6ParamsE)
        .other          _ZN7cutlass13device_kernelIN5flash19enable_sm80_to_sm89INS1_16FlashAttnFwdSm80INS1_25CollectiveMainloopFwdSm80ILi8ELi1ELb0EN4cute5tupleIJNS5_1CILi128EEENS7_ILi32EEENS7_ILi256EEEEEELi256ENS_6half_tEfNS_4arch4Sm80ELb0ELb1ELb1ELb1ELb0ELb1ELb1ELb0EEENS1_21CollectiveEpilogueFwdINS6_IJS8_SA_S9_EEENS6_IJNS7_ILi1EEESI_SI_EEESC_SE_Li256ELb1ELb1ELb0ELb0EEENS1_19SingleTileSchedulerILb1ELb0ELb1ELi128EEEEEEEEEvNT_6ParamsE,@"STO_CUDA_ENTRY STV_DEFAULT"
_ZN7cutlass13device_kernelIN5flash19enable_sm80_to_sm89INS1_16FlashAttnFwdSm80INS1_25CollectiveMainloopFwdSm80ILi8ELi1ELb0EN4cute5tupleIJNS5_1CILi128EEENS7_ILi32EEENS7_ILi256EEEEEELi256ENS_6half_tEfNS_4arch4Sm80ELb0ELb1ELb1ELb1ELb0ELb1ELb1ELb0EEENS1_21CollectiveEpilogueFwdINS6_IJS8_SA_S9_EEENS6_IJNS7_ILi1EEESI_SI_EEESC_SE_Li256ELb1ELb1ELb0ELb0EEENS1_19SingleTileSchedulerILb1ELb0ELb1ELi128EEEEEEEEEvNT_6ParamsE:
[----:B------:R-:W-:Y:S02]  /*0000*/  MOV R1, c[0x0][0x28] ;  /* 0x00000a0000017a02 */ /* 0x000fe40000000f00 */
[----:B------:R-:W1:Y:S01]  /*0010*/  S2R R55, SR_TID.X ;  /* 0x0000000000377919 */ /* 0x000e620000002100 */
[----:B------:R-:W2:Y:S01]  /*0020*/  S2UR UR29, SR_CTAID.Z ;  /* 0x00000000001d79c3 */ /* 0x000ea20000002700 */
[----:B------:R-:W-:Y:S02]  /*0030*/  UMOV UR8, 0x4 ;  /* 0x0000000400087882 */ /* 0x000fe40000000000 */
[----:B------:R-:W-:Y:S02]  /*0040*/  ULDC.64 UR4, c[0x0][0x568] ;  /* 0x00015a0000047ab9 */ /* 0x000fe40000000a00 */
[----:B------:R-:W-:-:S03]  /*0050*/  ULDC.64 UR30, c[0x0][0x118] ;  /* 0x00004600001e7ab9 */ /* 0x000fc60000000a00 */
[----:B------:R-:W3:Y:S01]  /*0060*/  S2UR UR21, SR_CTAID.X ;  /* 0x00000000001579c3 */ /* 0x000ee20000002500 */
[----:B-1----:R-:W-:Y:S01]  /*0070*/  SHF.R.U32.HI R0, RZ, 0x5, R55 ;  /* 0x00000005ff007819 */ /* 0x002fe20000011637 */
[----:B--2---:R-:W-:-:S05]  /*0080*/  UIMAD.WIDE UR4, UR29, UR8, UR4 ;  /* 0x000000081d0472a5 */ /* 0x004fca000f8e0204 */
[----:B------:R-:W1:Y:S02]  /*0090*/  SHFL.IDX PT, R0, R0, RZ, 0x1f ;  /* 0x00001fff00007589 */ /* 0x000e6400000e0000 */
[----:B-1----:R-:W-:-:S13]  /*00a0*/  ISETP.NE.AND P0, PT, R0, RZ, PT ;  /* 0x000000ff0000720c */ /* 0x002fda0003f05270 */
[----:B------:R-:W-:Y:S05]  /*00b0*/  @!P0 BRA `(.L_x_300) ;  /* 0x000001c000008947 */ /* 0x000fea0003800000 */
[----:B---3--:R-:W-:-:S04]  /*00c0*/  ISETP.NE.U32.AND P0, PT, RZ, c[0x0][0x568], PT ;  /* 0x00015a00ff007a0c */ /* 0x008fc80003f05070 */
[----:B------:R-:W-:-:S13]  /*00d0*/  ISETP.NE.AND.EX P0, PT, RZ, c[0x0][0x56c], PT, P0 ;  /* 0x00015b00ff007a0c */ /* 0x000fda0003f05300 */
[----:B------:R-:W-:Y:S05]  /*00e0*/  @!P0 BRA `(.L_x_301) ;  /* 0x0000005000008947 */ /* 0x000fea0003800000 */
[----:B------:R-:W-:Y:S02]  /*00f0*/  MOV R2, UR4 ;  /* 0x0000000400027c02 */ /* 0x000fe40008000f00 */
[----:B------:R-:W-:-:S05]  /*0100*/  MOV R3, UR5 ;  /* 0x0000000500037c02 */ /* 0x000fca0008000f00 */
[----:B------:R-:W2:Y:S02]  /*0110*/  LDG.E R2, [R2.64] ;  /* 0x0000001e02027981 */ /* 0x000ea4000c1e1900 */
[----:B--2---:R1:W2:Y:S02]  /*0120*/  R2UR UR5, R2 ;  /* 0x00000000020573c2 */ /* 0x0042a400000e0000 */
[----:B-12---:R-:W-:Y:S05]  /*0130*/  BRA `(.L_x_302) ;  /* 0x000000e000007947 */ /* 0x006fea0003800000 */
.L_x_301:
[----:B------:R-:W-:-:S04]  /*0140*/  ISETP.NE.U32.AND P0, PT, RZ, c[0x0][0x560], PT ;  /* 0x00015800ff007a0c */ /* 0x000fc80003f05070 */
[----:B------:R-:W-:-:S13]  /*0150*/  ISETP.NE.AND.EX P0, PT, RZ, c[0x0][0x564], PT, P0 ;  /* 0x00015900ff007a0c */ /* 0x000fda0003f05300 */
[----:B------:R-:W-:Y:S05]  /*0160*/  @!P0 BRA `(.L_x_303) ;  /* 0x000000a000008947 */ /* 0x000fea0003800000 */
[----:B------:R-:W-:Y:S02]  /*0170*/  ULDC.64 UR4, c[0x0][0x560] ;  /* 0x0001580000047ab9 */ /* 0x000fe40000000a00 */
[----:B------:R-:W-:-:S06]  /*0180*/  UIMAD.WIDE UR4, UR29, UR8, UR4 ;  /* 0x000000081d0472a5 */ /* 0x000fcc000f8e0204 */
[----:B------:R-:W-:Y:S02]  /*0190*/  MOV R4, UR4 ;  /* 0x0000000400047c02 */ /* 0x000fe40008000f00 */
[----:B------:R-:W-:-:S05]  /*01a0*/  MOV R5, UR5 ;  /* 0x0000000500057c02 */ /* 0x000fca0008000f00 */
[----:B------:R-:W2:Y:S04]  /*01b0*/  LDG.E R2, [R4.64] ;  /* 0x0000001e04027981 */ /* 0x000ea8000c1e1900 */
[----:B------:R-:W3:Y:S01]  /*01c0*/  LDG.E R0, [R4.64+0x4] ;  /* 0x0000041e04007981 */ /* 0x000ee2000c1e1900 */
[----:B--2---:R-:W1:Y:S08]  /*01d0*/  R2UR UR4, R2 ;  /* 0x00000000020473c2 */ /* 0x004e7000000e0000 */
[----:B---3--:R-:W1:Y:S02]  /*01e0*/  R2UR UR5, R0 ;  /* 0x00000000000573c2 */ /* 0x008e6400000e0000 */
[----:B-1----:R-:W-:Y:S01]  /*01f0*/  UIADD3 UR5, -UR4, UR5, URZ ;  /* 0x0000000504057290 */ /* 0x002fe2000fffe13f */
[----:B------:R-:W-:Y:S05]  /*0200*/  BRA `(.L_x_302) ;  /* 0x0000001000007947 */ /* 0x000fea0003800000 */
.L_x_303:
[----:B------:R-:W-:Y:S02]  /*0210*/  ULDC UR5, c[0x0][0x54c] ;  /* 0x0001530000057ab9 */ /* 0x000fe40000000800 */
.L_x_302:
[----:B------:R-:W-:Y:S02]  /*0220*/  ULDC UR4, c[0x0][0x548] ;  /* 0x0001520000047ab9 */ /* 0x000fe40000000800 */
[----:B------:R-:W-:-:S02]  /*0230*/  USHF.L.U32 UR23, UR21, 0x7, URZ ;  /* 0x0000000715177899 */ /* 0x000fc4000800063f */
[----:B------:R-:W-:-:S04]  /*0240*/  UIMAD UR4, UR5, UR4, URZ ;  /* 0x00000004050472a4 */ /* 0x000fc8000f8e023f */
[----:B------:R-:W-:-:S04]  /*0250*/  UISETP.GE.AND UP0, UPT, UR23, UR4, UPT ;  /* 0x000000041700728c */ /* 0x000fc8000bf06270 */
[----:B------:R-:W-:Y:S01]  /*0260*/  USEL UR29, UR29, 0xffffffff, !UP0 ;  /* 0xffffffff1d1d7887 */ /* 0x000fe2000c000000 */
[----:B------:R-:W-:Y:S05]  /*0270*/  BRA `(.L_x_304) ;  /* 0x000001b000007947 */ /* 0x000fea0003800000 */
.L_x_300:
        /* <DEDUP_REMOVED lines=8> */
.L_x_305:
        /* <DEDUP_REMOVED lines=13> */
.L_x_307:
[----:B------:R-:W-:Y:S02]  /*03d0*/  ULDC UR5, c[0x0][0x54c] ;  /* 0x0001530000057ab9 */ /* 0x000fe40000000800 */
.L_x_306:
[----:B------:R-:W-:Y:S02]  /*03e0*/  ULDC UR4, c[0x0][0x548] ;  /* 0x0001520000047ab9 */ /* 0x000fe40000000800 */
[----:B------:R-:W-:-:S02]  /*03f0*/  USHF.L.U32 UR23, UR21, 0x7, URZ ;  /* 0x0000000715177899 */ /* 0x000fc4000800063f */
[----:B------:R-:W-:-:S04]  /*0400*/  UIMAD UR4, UR5, UR4, URZ ;  /* 0x00000004050472a4 */ /* 0x000fc8000f8e023f */
[----:B------:R-:W-:-:S04]  /*0410*/  UISETP.GE.AND UP0, UPT, UR23, UR4, UPT ;  /* 0x000000041700728c */ /* 0x000fc8000bf06270 */
[----:B------:R-:W-:-:S06]  /*0420*/  USEL UR29, UR29, 0xffffffff, !UP0 ;  /* 0xffffffff1d1d7887 */ /* 0x000fcc000c000000 */
.L_x_304:
[----:B------:R-:W-:-:S13]  /*0430*/  ISETP.LE.AND P0, PT, RZ, UR29, PT ;  /* 0x0000001dff007c0c */ /* 0x000fda000bf03270 */
[----:B------:R-:W-:Y:S05]  /*0440*/  @!P0 EXIT ;  /* 0x000000000000894d */ /* 0x000fea0003800000 */
[----:B------:R-:W-:Y:S01]  /*0450*/  ULDC.64 UR4, c[0x0][0x360] ;  /* 0x0000d80000047ab9 */ /* 0x000fe20000000a00 */
[----:B------:R-:W-:Y:S01]  /*0460*/  ISETP.NE.U32.AND P4, PT, RZ, c[0x0][0x348], PT ;  /* 0x0000d200ff007a0c */ /* 0x000fe20003f85070 */
[----:B------:R-:W-:Y:S02]  /*0470*/  UISETP.NE.U32.AND UP0, UPT, URZ, UR4, UPT ;  /* 0x000000043f00728c */ /* 0x000fe4000bf05070 */
[----:B------:R-:W-:Y:S01]  /*0480*/  ULDC.64 UR10, c[0x0][0x370] ;  /* 0x0000dc00000a7ab9 */ /* 0x000fe20000000a00 */
[----:B------:R-:W-:Y:S01]  /*0490*/  ISETP.NE.AND.EX P4, PT, RZ, c[0x0][0x34c], PT, P4 ;  /* 0x0000d300ff007a0c */ /* 0x000fe20003f85340 */
[----:B------:R-:W-:Y:S02]  /*04a0*/  UISETP.NE.AND.EX UP0, UPT, URZ, UR5, UPT, UP0 ;  /* 0x000000053f00728c */ /* 0x000fe4000bf05300 */
[----:B------:R-:W-:Y:S02]  /*04b0*/  UISETP.NE.U32.AND UP1, UPT, URZ, UR10, UPT ;  /* 0x0000000a3f00728c */ /* 0x000fe4000bf25070 */
[----:B------:R-:W-:-:S02]  /*04c0*/  ULDC.64 UR4, c[0x0][0x360] ;  /* 0x0000d80000047ab9 */ /* 0x000fc40000000a00 */
[----:B------:R-:W-:Y:S01]  /*04d0*/  ULDC.64 UR6, c[0x0][0x350] ;  /* 0x0000d40000067ab9 */ /* 0x000fe20000000a00 */
[----:B------:R-:W-:Y:S01]  /*04e0*/  PLOP3.LUT P1, PT, PT, PT, UP0, 0x80, 0x0 ;  /* 0x000000000000781c */ /* 0x000fe20003f2f008 */
[----:B------:R-:W-:Y:S02]  /*04f0*/  UISETP.NE.U32.AND UP5, UPT, URZ, UR6, UPT ;  /* 0x000000063f00728c */ /* 0x000fe4000bfa5070 */
[----:B------:R-:W-:Y:S02]  /*0500*/  UISETP.NE.AND.EX UP1, UPT, URZ, UR11, UPT, UP1 ;  /* 0x0000000b3f00728c */ /* 0x000fe4000bf25310 */
[----:B------:R-:W-:Y:S02]  /*0510*/  @UP0 UIMAD.WIDE UR4, UR29, UR8, UR4 ;  /* 0x000000081d0402a5 */ /* 0x000fe4000f8e0204 */
[----:B------:R-:W-:Y:S02]  /*0520*/  UISETP.NE.AND.EX UP5, UPT, URZ, UR7, UPT, UP5 ;  /* 0x000000073f00728c */ /* 0x000fe4000bfa5350 */
[----:B------:R-:W-:Y:S01]  /*0530*/  ULDC.64 UR12, c[0x0][0x370] ;  /* 0x0000dc00000c7ab9 */ /* 0x000fe20000000a00 */
[----:B------:R-:W-:Y:S01]  /*0540*/  PLOP3.LUT P3, PT, PT, PT, UP1, 0x80, 0x0 ;  /* 0x000000000000781c */ /* 0x000fe20003f6f018 */
[----:B------:R-:W-:Y:S01]  /*0550*/  IMAD.U32 R13, RZ, RZ, UR5 ;  /* 0x00000005ff0d7e24 */ /* 0x000fe2000f8e00ff */
[----:B------:R-:W-:Y:S01]  /*0560*/  MOV R12, UR4 ;  /* 0x00000004000c7c02 */ /* 0x000fe20008000f00 */
[----:B------:R-:W-:Y:S01]  /*0570*/  ULDC.64 UR4, c[0x0][0x358] ;  /* 0x0000d60000047ab9 */ /* 0x000fe20000000a00 */
[----:B------:R-:W-:Y:S01]  /*0580*/  PLOP3.LUT P2, PT, PT, PT, UP5, 0x80, 0x0 ;  /* 0x000000000000781c */ /* 0x000fe20003f4f058 */
[----:B------:R-:W-:-:S02]  /*0590*/  UISETP.NE.U32.AND UP4, UPT, URZ, UR4, UPT ;  /* 0x000000043f00728c */ /* 0x000fc4000bf85070 */
[----:B------:R-:W-:Y:S01]  /*05a0*/  ULDC.64 UR10, c[0x0][0x348] ;  /* 0x0000d200000a7ab9 */ /* 0x000fe20000000a00 */
[----:B------:R-:W2:Y:S01]  /*05b0*/  @P1 LDG.E R0, [R12.64] ;  /* 0x0000001e0c001981 */ /* 0x000ea2000c1e1900 */
[----:B------:R-:W-:Y:S02]  /*05c0*/  ULDC.64 UR6, c[0x0][0x350] ;  /* 0x0000d40000067ab9 */ /* 0x000fe40000000a00 */
[----:B------:R-:W-:Y:S02]  /*05d0*/  @UP1 UIMAD.WIDE UR12, UR29, UR8, UR12 ;  /* 0x000000081d0c12a5 */ /* 0x000fe4000f8e020c */
[----:B------:R-:W-:Y:S02]  /*05e0*/  UISETP.NE.AND.EX UP4, UPT, URZ, UR5, UPT, UP4 ;  /* 0x000000053f00728c */ /* 0x000fe4000bf85340 */
[----:B------:R-:W-:Y:S02]  /*05f0*/  UIMAD.WIDE UR10, UR29, UR8, UR10 ;  /* 0x000000081d0a72a5 */ /* 0x000fe4000f8e020a */
[----:B------:R-:W-:Y:S01]  /*0600*/  UIMAD.WIDE UR6, UR29, UR8, UR6 ;  /* 0x000000081d0672a5 */ /* 0x000fe2000f8e0206 */
[----:B------:R-:W-:Y:S01]  /*0610*/  IMAD.U32 R4, RZ, RZ, UR12 ;  /* 0x0000000cff047e24 */ /* 0x000fe2000f8e00ff */
[----:B------:R-:W-:Y:S01]  /*0620*/  ULDC.64 UR4, c[0x0][0x358] ;  /* 0x0000d60000047ab9 */ /* 0x000fe20000000a00 */
[----:B------:R-:W-:Y:S01]  /*0630*/  PLOP3.LUT P0, PT, PT, PT, UP4, 0x80, 0x0 ;  /* 0x000000000000781c */ /* 0x000fe20003f0f048 */
[----:B------:R-:W-:Y:S01]  /*0640*/  IMAD.U32 R5, RZ, RZ, UR13 ;  /* 0x0000000dff057e24 */ /* 0x000fe2000f8e00ff */
[----:B------:R-:W-:Y:S01]  /*0650*/  MOV R11, UR11 ;  /* 0x0000000b000b7c02 */ /* 0x000fe20008000f00 */
[----:B------:R-:W-:Y:S01]  /*0660*/  IMAD.U32 R10, RZ, RZ, UR10 ;  /* 0x0000000aff0a7e24 */ /* 0x000fe2000f8e00ff */
[----:B------:R-:W-:Y:S01]  /*0670*/  UIMAD.WIDE UR4, UR29, UR8, UR4 ;  /* 0x000000081d0472a5 */ /* 0x000fe2000f8e0204 */
[----:B------:R-:W-:Y:S01]  /*0680*/  IMAD.U32 R8, RZ, RZ, UR6 ;  /* 0x00000006ff087e24 */ /* 0x000fe2000f8e00ff */
[----:B------:R-:W3:Y:S01]  /*0690*/  @P3 LDG.E R4, [R4.64] ;  /* 0x0000001e04043981 */ /* 0x000ee2000c1e1900 */
[----:B------:R-:W-:Y:S01]  /*06a0*/  IMAD.U32 R9, RZ, RZ, UR7 ;  /* 0x00000007ff097e24 */ /* 0x000fe2000f8e00ff */
[----:B------:R-:W-:-:S02]  /*06b0*/  MOV R77, RZ ;  /* 0x000000ff004d7202 */ /* 0x000fc40000000f00 */
[----:B------:R-:W4:Y:S01]  /*06c0*/  @P4 LDG.E R3, [R10.64] ;  /* 0x0000001e0a034981 */ /* 0x000f22000c1e1900 */
[----:B------:R-:W-:Y:S01]  /*06d0*/  IMAD.U32 R6, RZ, RZ, UR4 ;  /* 0x00000004ff067e24 */ /* 0x000fe2000f8e00ff */
[----:B------:R-:W-:Y:S02]  /*06e0*/  MOV R7, UR5 ;  /* 0x0000000500077c02 */ /* 0x000fe40008000f00 */
[----:B------:R-:W4:Y:S04]  /*06f0*/  @P2 LDG.E R2, [R8.64] ;  /* 0x0000001e08022981 */ /* 0x000f28000c1e1900 */
[----:B------:R1:W5:Y:S01]  /*0700*/  @P0 LDG.E R77, [R6.64] ;  /* 0x0000001e064d0981 */ /* 0x000362000c1e1900 */
[----:B------:R-:W1:Y:S01]  /*0710*/  S2UR UR20, SR_CTAID.Y ;  /* 0x00000000001479c3 */ /* 0x000e620000002600 */
[----:B------:R-:W-:-:S02]  /*0720*/  UMOV UR25, URZ ;  /* 0x0000003f00197c82 */ /* 0x000fc40008000000 */
[----:B------:R-:W-:Y:S02]  /*0730*/  ULDC UR28, c[0x0][0x168] ;  /* 0x00005a00001c7ab9 */ /* 0x000fe40000000800 */
[----:B------:R-:W-:Y:S02]  /*0740*/  UMOV UR26, URZ ;  /* 0x0000003f001a7c82 */ /* 0x000fe40008000000 */
[----:B------:R-:W-:Y:S02]  /*0750*/  UMOV UR24, URZ ;  /* 0x0000003f00187c82 */ /* 0x000fe40008000000 */
[----:B------:R-:W-:Y:S02]  /*0760*/  ULDC UR9, c[0x0][0x1d0] ;  /* 0x0000740000097ab9 */ /* 0x000fe40000000800 */
[----:B------:R-:W-:Y:S02]  /*0770*/  ULDC UR27, c[0x0][0x228] ;  /* 0x00008a00001b7ab9 */ /* 0x000fe40000000800 */
[----:B-1----:R-:W-:Y:S01]  /*0780*/  USHF.R.S32.HI UR19, URZ, 0x1f, UR20 ;  /* 0x0000001f3f137899 */ /* 0x002fe20008011414 */
[----:B--2---:R1:W2:Y:S08]  /*0790*/  @P1 R2UR UR28, R0 ;  /* 0x00000000001c13c2 */ /* 0x0042b000000e0000 */
[----:B---3--:R1:W3:Y:S08]  /*07a0*/  @P3 R2UR UR25, R4 ;  /* 0x00000000041933c2 */ /* 0x0082f000000e0000 */
[----:B----4-:R1:W4:Y:S08]  /*07b0*/  @P4 R2UR UR26, R3 ;  /* 0x00000000031a43c2 */ /* 0x01033000000e0000 */
[----:B------:R1:W1:Y:S01]  /*07c0*/  @P2 R2UR UR24, R2 ;  /* 0x00000000021823c2 */ /* 0x00026200000e0000 */
[----:B------:R-:W-:Y:S05]  /*07d0*/  @P1 BRA `(.L_x_308) ;  /* 0x0000006000001947 */ /* 0x000fea0003800000 */
[----:B--2---:R-:W-:Y:S05]  /*07e0*/  @!P4 BRA `(.L_x_308) ;  /* 0x000000500000c947 */ /* 0x004fea0003800000 */
[----:B-1----:R-:W2:Y:S04]  /*07f0*/  LDG.E R0, [R10.64] ;  /* 0x0000001e0a007981 */ /* 0x002ea8000c1e1900 */
[----:B----4-:R-:W4:Y:S01]  /*0800*/  LDG.E R2, [R10.64+0x4] ;  /* 0x0000041e0a027981 */ /* 0x010f22000c1e1900 */
[----:B--2---:R-:W1:Y:S08]  /*0810*/  R2UR UR28, R0 ;  /* 0x00000000001c73c2 */ /* 0x004e7000000e0000 */
[----:B----4-:R-:W1:Y:S02]  /*0820*/  R2UR UR4, R2 ;  /* 0x00000000020473c2 */ /* 0x010e6400000e0000 */
[----:B-1----:R-:W-:-:S06]  /*0830*/  UIADD3 UR28, -UR28, UR4, URZ ;  /* 0x000000041c1c7290 */ /* 0x002fcc000fffe13f */
.L_x_308:
[----:B--2---:R-:W-:-:S04]  /*0840*/  ISETP.NE.U32.AND P1, PT, RZ, c[0x0][0x368], PT ;  /* 0x0000da00ff007a0c */ /* 0x004fc80003f25070 */
[----:B------:R-:W-:-:S13]  /*0850*/  ISETP.NE.AND.EX P1, PT, RZ, c[0x0][0x36c], PT, P1 ;  /* 0x0000db00ff007a0c */ /* 0x000fda0003f25310 */
[----:B------:R-:W-:Y:S05]  /*0860*/  @!P1 BRA `(.L_x_309) ;  /* 0x0000007000009947 */ /* 0x000fea0003800000 */
[----:B------:R-:W-:Y:S02]  /*0870*/  ULDC.64 UR4, c[0x0][0x368] ;  /* 0x0000da0000047ab9 */ /* 0x000fe40000000a00 */
[----:B------:R-:W-:-:S06]  /*0880*/  UIMAD.WIDE UR4, UR29, UR8, UR4 ;  /* 0x000000081d0472a5 */ /* 0x000fcc000f8e0204 */
[----:B-1----:R-:W-:Y:S02]  /*0890*/  MOV R2, UR4 ;  /* 0x0000000400027c02 */ /* 0x002fe40008000f00 */
[----:B------:R-:W-:-:S05]  /*08a0*/  MOV R3, UR5 ;  /* 0x0000000500037c02 */ /* 0x000fca0008000f00 */
[----:B------:R-:W2:Y:S02]  /*08b0*/  LDG.E R0, [R2.64] ;  /* 0x0000001e02007981 */ /* 0x000ea4000c1e1900 */
[----:B--2---:R1:W2:Y:S02]  /*08c0*/  R2UR UR9, R0 ;  /* 0x00000000000973c2 */ /* 0x0042a400000e0000 */
[----:B-12---:R-:W-:Y:S05]  /*08d0*/  BRA `(.L_x_310) ;  /* 0x0000006000007947 */ /* 0x006fea0003800000 */
.L_x_309:
[----:B------:R-:W-:Y:S05]  /*08e0*/  @!P2 BRA `(.L_x_310) ;  /* 0x000000500000a947 */ /* 0x000fea0003800000 */
[----:B-1----:R-:W2:Y:S04]  /*08f0*/  LDG.E R0, [R8.64] ;  /* 0x0000001e08007981 */ /* 0x002ea8000c1e1900 */
[----:B----4-:R-:W4:Y:S01]  /*0900*/  LDG.E R2, [R8.64+0x4] ;  /* 0x0000041e08027981 */ /* 0x010f22000c1e1900 */
[----:B--2---:R-:W1:Y:S08]  /*0910*/  R2UR UR9, R0 ;  /* 0x00000000000973c2 */ /* 0x004e7000000e0000 */
[----:B----4-:R-:W1:Y:S02]  /*0920*/  R2UR UR4, R2 ;  /* 0x00000000020473c2 */ /* 0x010e6400000e0000 */
[----:B-1----:R-:W-:-:S06]  /*0930*/  UIADD3 UR9, -UR9, UR4, URZ ;  /* 0x0000000409097290 */ /* 0x002fcc000fffe13f */
.L_x_310:
[----:B-1----:R-:W2:Y:S01]  /*0940*/  @P0 LDG.E R0, [R6.64] ;  /* 0x0000001e06000981 */ /* 0x002ea2000c1e1900 */
[----:B------:R-:W-:-:S03]  /*0950*/  ULDC.64 UR4, c[0x0][0x378] ;  /* 0x0000de0000047ab9 */ /* 0x000fc60000000a00 */
[----:B----4-:R-:W4:Y:S01]  /*0960*/  @P0 LDG.E R2, [R6.64+0x4] ;  /* 0x0000041e06020981 */ /* 0x010f22000c1e1900 */
[----:B------:R-:W-:Y:S01]  /*0970*/  UISETP.NE.U32.AND UP0, UPT, URZ, UR4, UPT ;  /* 0x000000043f00728c */ /* 0x000fe2000bf05070 */
[----:B------:R-:W-:-:S03]  /*0980*/  IMAD.U32 R64, RZ, RZ, UR9 ;  /* 0x00000009ff407e24 */ /* 0x000fc6000f8e00ff */
[----:B------:R-:W-:-:S03]  /*0990*/  UISETP.NE.AND.EX UP0, UPT, URZ, UR5, UPT, UP0 ;  /* 0x000000053f00728c */ /* 0x000fc6000bf05300 */
[----:B------:R-:W-:-:S03]  /*09a0*/  ULDC.64 UR4, c[0x0][0x378] ;  /* 0x0000de0000047ab9 */ /* 0x000fc60000000a00 */
[----:B------:R-:W-:-:S05]  /*09b0*/  PLOP3.LUT P1, PT, PT, PT, UP0, 0x80, 0x0 ;  /* 0x000000000000781c */ /* 0x000fca0003f2f008 */
[----:B------:R-:W-:-:S06]  /*09c0*/  @UP0 UIMAD.WIDE UR4, UR29, UR8, UR4 ;  /* 0x000000081d0402a5 */ /* 0x000fcc000f8e0204 */
[----:B------:R-:W-:Y:S01]  /*09d0*/  MOV R4, UR4 ;  /* 0x0000000400047c02 */ /* 0x000fe20008000f00 */
[----:B------:R-:W-:-:S05]  /*09e0*/  IMAD.U32 R5, RZ, RZ, UR5 ;  /* 0x00000005ff057e24 */ /* 0x000fca000f8e00ff */
[----:B------:R1:W5:Y:S01]  /*09f0*/  @P1 LDG.E R64, [R4.64] ;  /* 0x0000001e04401981 */ /* 0x000362000c1e1900 */
[----:B------:R-:W-:Y:S02]  /*0a00*/  ULDC UR4, c[0x0][0x2c4] ;  /* 0x0000b10000047ab9 */ /* 0x000fe40000000800 */
[----:B------:R-:W-:Y:S02]  /*0a10*/  UISETP.NE.AND UP3, UPT, UR4, 0x1, UPT ;  /* 0x000000010400788c */ /* 0x000fe4000bf65270 */
[----:B---3--:R-:W-:Y:S02]  /*0a20*/  UIADD3 UR10, -UR25, UR9, URZ ;  /* 0x00000009190a7290 */ /* 0x008fe4000fffe13f */
[----:B------:R-:W-:-:S07]  /*0a30*/  ULDC.64 UR4, c[0x0][0x2c8] ;  /* 0x0000b20000047ab9 */ /* 0x000fce0000000a00 */
[----:B------:R-:W-:-:S04]  /*0a40*/  @UP3 UIADD3 UR12, UR23, 0x7f, URZ ;  /* 0x0000007f170c3890 */ /* 0x000fc8000fffe03f */
[----:B------:R-:W-:Y:S01]  /*0a50*/  UIMAD.WIDE.U32 UR12, UR12, UR4, URZ ;  /* 0x000000040c0c72a5 */ /* 0x000fe2000f8e003f */
[----:B--2---:R-:W2:Y:S08]  /*0a60*/  @P0 R2UR UR6, R0 ;  /* 0x00000000000603c2 */ /* 0x004eb000000e0000 */
[----:B----4-:R-:W2:Y:S02]  /*0a70*/  @P0 R2UR UR7, R2 ;  /* 0x00000000020703c2 */ /* 0x010ea400000e0000 */
[----:B--2---:R-:W-:-:S02]  /*0a80*/  @UP4 UIADD3 UR27, -UR6, UR7, URZ ;  /* 0x00000007061b4290 */ /* 0x004fc4000fffe13f */
[----:B------:R-:W-:Y:S02]  /*0a90*/  UIADD3 UR6, UR23, 0x7f, URZ ;  /* 0x0000007f17067890 */ /* 0x000fe4000fffe03f */
[----:B------:R-:W-:Y:S02]  /*0aa0*/  @UP3 USHF.R.U32.HI UR6, URZ, UR5, UR13 ;  /* 0x000000053f063299 */ /* 0x000fe4000801160d */
[----:B------:R-:W-:Y:S02]  /*0ab0*/  UIADD3 UR16, UR10, UR27, URZ ;  /* 0x0000001b0a107290 */ /* 0x000fe4000fffe03f */
[----:B------:R-:W-:Y:S02]  /*0ac0*/  ULDC.64 UR4, c[0x0][0x328] ;  /* 0x0000ca0000047ab9 */ /* 0x000fe40000000a00 */
[----:B------:R-:W-:Y:S02]  /*0ad0*/  UISETP.GE.AND UP2, UPT, UR5, 0x1, UPT ;  /* 0x000000010500788c */ /* 0x000fe4000bf46270 */
[----:B------:R-:W-:-:S04]  /*0ae0*/  UIADD3 UR15, UR16, 0x1, -UR28 ;  /* 0x00000001100f7890 */ /* 0x000fc8000fffe81c */
[----:B------:R-:W-:Y:S01]  /*0af0*/  PLOP3.LUT P0, PT, PT, PT, UP2, 0x40, 0x0 ;  /* 0x000000000000781c */ /* 0x000fe20003f0e828 */
[----:B------:R-:W-:-:S04]  /*0b00*/  UIADD3 UR6, UR15, UR6, URZ ;  /* 0x000000060f067290 */ /* 0x000fc8000fffe03f */
[----:B------:R-:W-:-:S08]  /*0b10*/  UIADD3 UR11, UR6, UR4, URZ ;  /* 0x00000004060b7290 */ /* 0x000fd0000fffe03f */
[----:B------:R-:W-:Y:S05]  /*0b20*/  @P0 BRA `(.L_x_311) ;  /* 0x0000012000000947 */ /* 0x000fea0003800000 */
[----:B-1----:R-:W-:Y:S01]  /*0b30*/  ISETP.LT.AND P0, PT, RZ, UR6, PT ;  /* 0x00000006ff007c0c */ /* 0x002fe2000bf01270 */
[----:B------:R-:W-:-:S12]  /*0b40*/  UIADD3 UR4, UR6, -0x1, URZ ;  /* 0xffffffff06047890 */ /* 0x000fd8000fffe03f */
[----:B------:R-:W-:Y:S05]  /*0b50*/  @P0 BRA `(.L_x_312) ;  /* 0x0000007000000947 */ /* 0x000fea0003800000 */
[----:B------:R-:W-:Y:S02]  /*0b60*/  UISETP.NE.AND UP0, UPT, UR5, 0x1, UPT ;  /* 0x000000010500788c */ /* 0x000fe4000bf05270 */
[----:B------:R-:W-:-:S03]  /*0b70*/  UIADD3 UR4, -UR6, URZ, URZ ;  /* 0x0000003f06047290 */ /* 0x000fc6000fffe13f */
[----:B------:R-:W-:Y:S02]  /*0b80*/  ULDC.64 UR6, c[0x0][0x330] ;  /* 0x0000cc0000067ab9 */ /* 0x000fe40000000a00 */
[----:B------:R-:W-:-:S04]  /*0b90*/  UIMAD.WIDE.U32 UR12, UR4, UR6, URZ ;  /* 0x00000006040c72a5 */ /* 0x000fc8000f8e003f */
[----:B------:R-:W-:-:S04]  /*0ba0*/  @UP0 USHF.R.U32.HI UR4, URZ, UR7, UR13 ;  /* 0x000000073f040299 */ /* 0x000fc8000801160d */
[----:B------:R-:W-:Y:S01]  /*0bb0*/  ULOP3.LUT UR4, URZ, UR4, URZ, 0x33, !UPT ;  /* 0x000000043f047292 */ /* 0x000fe2000f8e333f */
[----:B------:R-:W-:Y:S05]  /*0bc0*/  BRA `(.L_x_313) ;  /* 0x0000004000007947 */ /* 0x000fea0003800000 */
.L_x_312:
[----:B------:R-:W-:Y:S02]  /*0bd0*/  UISETP.NE.AND UP0, UPT, UR5, 0x1, UPT ;  /* 0x000000010500788c */ /* 0x000fe4000bf05270 */
[----:B------:R-:W-:Y:S02]  /*0be0*/  ULDC.64 UR6, c[0x0][0x330] ;  /* 0x0000cc0000067ab9 */ /* 0x000fe40000000a00 */
[----:B------:R-:W-:-:S07]  /*0bf0*/  UIMAD.WIDE.U32 UR12, UR4, UR6, URZ ;  /* 0x00000006040c72a5 */ /* 0x000fce000f8e003f */
[----:B------:R-:W-:Y:S02]  /*0c00*/  @UP0 USHF.R.U32.HI UR4, URZ, UR7, UR13 ;  /* 0x000000073f040299 */ /* 0x000fe4000801160d */
.L_x_313:
[----:B------:R-:W-:Y:S02]  /*0c10*/  ULDC UR6, c[0x0][0x32c] ;  /* 0x0000cb0000067ab9 */ /* 0x000fe40000000800 */
[----:B------:R-:W-:-:S04]  /*0c20*/  UIMAD UR6, UR4, UR5, UR6 ;  /* 0x00000005040672a4 */ /* 0x000fc8000f8e0206 */
[----:B------:R-:W-:-:S04]  /*0c30*/  UISETP.LT.AND UP0, UPT, UR11, UR6, UPT ;  /* 0x000000060b00728c */ /* 0x000fc8000bf01270 */
[----:B------:R-:W-:-:S03]  /*0c40*/  USEL UR11, UR11, UR6, UP0 ;  /* 0x000000060b0b7287 */ /* 0x000fc60008000000 */
.L_x_311:
[----:B-1----:R-:W-:Y:S01]  /*0c50*/  ULDC.64 UR6, c[0x0][0x2c8] ;  /* 0x0000b20000067ab9 */ /* 0x002fe20000000a00 */
[----:B------:R-:W-:Y:S01]  /*0c60*/  PLOP3.LUT P0, PT, PT, PT, UP2, 0x40, 0x0 ;  /* 0x000000000000781c */ /* 0x000fe20003f0e828 */
[----:B------:R-:W-:Y:S02]  /*0c70*/  UIMAD.WIDE.U32 UR32, UR23, UR6, URZ ;  /* 0x00000006172072a5 */ /* 0x000fe4000f8e003f */
[----:B------:R-:W-:Y:S02]  /*0c80*/  UIADD3 UR12, UR16, 0x1f, URZ ;  /* 0x0000001f100c7890 */ /* 0x000fe4000fffe03f */
[----:B------:R-:W-:Y:S02]  /*0c90*/  UMOV UR13, UR23 ;  /* 0x00000017000d7c82 */ /* 0x000fe40008000000 */
[----:B------:R-:W-:Y:S02]  /*0ca0*/  UIADD3 UR14, UR16, -UR28, URZ ;  /* 0x8000001c100e7290 */ /* 0x000fe4000fffe03f */
[----:B------:R-:W-:-:S02]  /*0cb0*/  @UP3 UMOV UR17, UR33 ;  /* 0x0000002100113c82 */ /* 0x000fc40008000000 */
[----:B------:R-:W-:Y:S02]  /*0cc0*/  USHF.R.S32.HI UR4, URZ, 0x1f, UR12 ;  /* 0x0000001f3f047899 */ /* 0x000fe4000801140c */
[----:B------:R-:W-:Y:S02]  /*0cd0*/  @UP3 USHF.R.U32.HI UR13, URZ, UR7, UR17 ;  /* 0x000000073f0d3299 */ /* 0x000fe40008011611 */
[----:B------:R-:W-:Y:S02]  /*0ce0*/  ULEA.HI UR4, UR4, UR12, URZ, 0x5 ;  /* 0x0000000c04047291 */ /* 0x000fe4000f8f283f */
[----:B------:R-:W-:Y:S02]  /*0cf0*/  UIADD3 UR7, UR14, UR13, URZ ;  /* 0x0000000d0e077290 */ /* 0x000fe4000fffe03f */
[----:B------:R-:W-:Y:S02]  /*0d00*/  ULDC UR6, c[0x0][0x324] ;  /* 0x0000c90000067ab9 */ /* 0x000fe40000000800 */
[----:B------:R-:W-:-:S02]  /*0d10*/  USHF.R.S32.HI UR13, URZ, 0x5, UR4 ;  /* 0x000000053f0d7899 */ /* 0x000fc40008011404 */
[----:B------:R-:W-:Y:S01]  /*0d20*/  UIADD3 UR6, UR7, -UR6, URZ ;  /* 0x8000000607067290 */ /* 0x000fe2000fffe03f */
[----:B------:R-:W-:Y:S05]  /*0d30*/  @P0 BRA `(.L_x_314) ;  /* 0x0000014000000947 */ /* 0x000fea0003800000 */
        /* <DEDUP_REMOVED lines=11> */
.L_x_315:
[----:B------:R-:W-:-:S03]  /*0df0*/  UISETP.NE.AND UP0, UPT, UR5, 0x1, UPT ;  /* 0x000000010500788c */ /* 0x000fc6000bf05270 */
[----:B------:R-:W-:Y:S02]  /*0e00*/  ULDC.64 UR4, c[0x0][0x330] ;  /* 0x0000cc0000047ab9 */ /* 0x000fe40000000a00 */
[----:B------:R-:W-:-:S07]  /*0e10*/  UIMAD.WIDE.U32 UR32, UR7, UR4, URZ ;  /* 0x00000004072072a5 */ /* 0x000fce000f8e003f */
[----:B------:R-:W-:Y:S02]  /*0e20*/  @UP0 UMOV UR17, UR33 ;  /* 0x0000002100110c82 */ /* 0x000fe40008000000 */
[----:B------:R-:W-:Y:S02]  /*0e30*/  @UP0 USHF.R.U32.HI UR7, URZ, UR5, UR17 ;  /* 0x000000053f070299 */ /* 0x000fe40008011611 */
.L_x_316:
[----:B------:R-:W-:Y:S02]  /*0e40*/  ULDC UR4, c[0x0][0x32c] ;  /* 0x0000cb0000047ab9 */ /* 0x000fe40000000800 */
[----:B------:R-:W-:-:S04]  /*0e50*/  UIMAD UR4, UR7, UR4, URZ ;  /* 0x00000004070472a4 */ /* 0x000fc8000f8e023f */
[----:B------:R-:W-:-:S04]  /*0e60*/  UISETP.LT.AND UP0, UPT, UR6, UR4, UPT ;  /* 0x000000040600728c */ /* 0x000fc8000bf01270 */
[----:B------:R-:W-:Y:S02]  /*0e70*/  USEL UR6, UR6, UR4, !UP0 ;  /* 0x0000000406067287 */ /* 0x000fe4000c000000 */
.L_x_314:
[----:B------:R-:W-:Y:S02]  /*0e80*/  UIADD3 UR11, UR11, 0x1f, URZ ;  /* 0x0000001f0b0b7890 */ /* 0x000fe4000fffe03f */
[----:B------:R-:W-:Y:S02]  /*0e90*/  USHF.R.S32.HI UR4, URZ, 0x1f, UR6 ;  /* 0x0000001f3f047899 */ /* 0x000fe40008011406 */
[----:B------:R-:W-:Y:S02]  /*0ea0*/  USHF.R.S32.HI UR5, URZ, 0x1f, UR11 ;  /* 0x0000001f3f057899 */ /* 0x000fe4000801140b */
[----:B------:R-:W-:Y:S02]  /*0eb0*/  ULEA.HI UR4, UR4, UR6, URZ, 0x5 ;  /* 0x0000000604047291 */ /* 0x000fe4000f8f283f */
[----:B------:R-:W-:Y:S02]  /*0ec0*/  ULEA.HI UR5, UR5, UR11, URZ, 0x5 ;  /* 0x0000000b05057291 */ /* 0x000fe4000f8f283f */
[----:B------:R-:W-:-:S02]  /*0ed0*/  USHF.R.S32.HI UR4, URZ, 0x5, UR4 ;  /* 0x000000053f047899 */ /* 0x000fc40008011404 */
[----:B------:R-:W-:Y:S02]  /*0ee0*/  USHF.R.S32.HI UR5, URZ, 0x5, UR5 ;  /* 0x000000053f057899 */ /* 0x000fe40008011405 */
[----:B------:R-:W-:Y:S02]  /*0ef0*/  UISETP.LT.AND UP1, UPT, URZ, UR4, UPT ;  /* 0x000000043f00728c */ /* 0x000fe4000bf21270 */
[----:B------:R-:W-:Y:S02]  /*0f00*/  UISETP.LT.AND UP0, UPT, UR5, UR13, UPT ;  /* 0x0000000d0500728c */ /* 0x000fe4000bf01270 */
[----:B------:R-:W-:Y:S02]  /*0f10*/  USEL UR4, URZ, UR4, !UP1 ;  /* 0x000000043f047287 */ /* 0x000fe4000c800000 */
[----:B------:R-:W-:Y:S02]  /*0f20*/  USEL UR5, UR5, UR13, UP0 ;  /* 0x0000000d05057287 */ /* 0x000fe40008000000 */
[----:B------:R-:W-:-:S02]  /*0f30*/  ULEA UR4, UR4, -UR10, 0x5 ;  /* 0x8000000a04047291 */ /* 0x000fc4000f8e283f */
[----:B------:R-:W-:Y:S02]  /*0f40*/  ULEA UR5, UR5, -UR10, 0x5 ;  /* 0x8000000a05057291 */ /* 0x000fe4000f8e283f */
[----:B------:R-:W-:Y:S02]  /*0f50*/  UISETP.LT.AND UP1, UPT, URZ, UR4, UPT ;  /* 0x000000043f00728c */ /* 0x000fe4000bf21270 */
[----:B------:R-:W-:Y:S02]  /*0f60*/  UISETP.LT.AND UP0, UPT, UR5, UR27, UPT ;  /* 0x0000001b0500728c */ /* 0x000fe4000bf01270 */
[----:B------:R-:W-:Y:S02]  /*0f70*/  USEL UR4, URZ, UR4, !UP1 ;  /* 0x000000043f047287 */ /* 0x000fe4000c800000 */
[----:B------:R-:W-:Y:S02]  /*0f80*/  USEL UR5, UR5, UR27, UP0 ;  /* 0x0000001b05057287 */ /* 0x000fe40008000000 */
[----:B------:R-:W-:-:S02]  /*0f90*/  USHF.R.U32.HI UR12, URZ, 0x5, UR4 ;  /* 0x000000053f0c7899 */ /* 0x000fc40008011604 */
[----:B------:R-:W-:-:S05]  /*0fa0*/  UISETP.GT.AND UP0, UPT, UR5, UR4, UPT ;  /* 0x000000040500728c */ /* 0x000fca000bf04270 */
[----:B------:R-:W-:-:S06]  /*0fb0*/  UMOV UR10, UR12 ;  /* 0x0000000c000a7c82 */ /* 0x000fcc0008000000 */
[----:B------:R-:W-:-:S04]  /*0fc0*/  @UP0 UIADD3 UR5, UR5, 0x1f, URZ ;  /* 0x0000001f05050890 */ /* 0x000fc8000fffe03f */
[----:B------:R-:W-:-:S04]  /*0fd0*/  @UP0 USHF.R.S32.HI UR4, URZ, 0x1f, UR5 ;  /* 0x0000001f3f040899 */ /* 0x000fc80008011405 */
[----:B------:R-:W-:-:S04]  /*0fe0*/  @UP0 ULEA.HI UR4, UR4, UR5, URZ, 0x5 ;  /* 0x0000000504040291 */ /* 0x000fc8000f8f283f */
[----:B------:R-:W-:-:S04]  /*0ff0*/  @UP0 USHF.R.S32.HI UR10, URZ, 0x5, UR4 ;  /* 0x000000053f0a0899 */ /* 0x000fc80008011404 */
[----:B------:R-:W-:-:S06]  /*1000*/  UISETP.GT.AND UP0, UPT, UR10, UR12, UPT ;  /* 0x0000000c0a00728c */ /* 0x000fcc000bf04270 */
[----:B------:R-:W-:-:S13]  /*1010*/  PLOP3.LUT P0, PT, PT, PT, UP0, 0x80, 0x0 ;  /* 0x000000000000781c */ /* 0x000fda0003f0f008 */
[----:B------:R-:W-:Y:S05]  /*1020*/  @!P0 BRA `(.L_x_317) ;  /* 0x00003c7000008947 */ /* 0x000fea0003800000 */
[----:B------:R-:W-:Y:S02]  /*1030*/  ULDC.64 UR4, c[0x0][0x340] ;  /* 0x0000d00000047ab9 */ /* 0x000fe40000000a00 */
[----:B------:R-:W-:Y:S02]  /*1040*/  UISETP.NE.U32.AND UP0, UPT, URZ, UR4, UPT ;  /* 0x000000043f00728c */ /* 0x000fe4000bf05070 */
[----:B------:R-:W-:Y:S02]  /*1050*/  UMOV UR32, 0x5 ;  /* 0x0000000500207882 */ /* 0x000fe40000000000 */
[----:B------:R-:W-:Y:S02]  /*1060*/  UISETP.NE.AND.EX UP0, UPT, URZ, UR5, UPT, UP0 ;  /* 0x000000053f00728c */ /* 0x000fe4000bf05300 */
[----:B------:R-:W-:Y:S02]  /*1070*/  ULDC.64 UR6, c[0x0][0x238] ;  /* 0x00008e0000067ab9 */ /* 0x000fe40000000a00 */
[----:B------:R-:W-:-:S02]  /*1080*/  ULDC.64 UR4, c[0x0][0x340] ;  /* 0x0000d00000047ab9 */ /* 0x000fc40000000a00 */
[----:B------:R-:W-:-:S05]  /*1090*/  PLOP3.LUT P0, PT, PT, PT, UP0, 0x80, 0x0 ;  /* 0x000000000000781c */ /* 0x000fca0003f0f008 */
[----:B------:R-:W-:-:S06]  /*10a0*/  @UP0 UIMAD.WIDE UR4, UR29, UR8, UR4 ;  /* 0x000000081d0402a5 */ /* 0x000fcc000f8e0204 */
[----:B------:R-:W-:Y:S02]  /*10b0*/  IMAD.U32 R2, RZ, RZ, UR4 ;  /* 0x00000004ff027e24 */ /* 0x000fe4000f8e00ff */
[----:B------:R-:W-:Y:S01]  /*10c0*/  IMAD.U32 R3, RZ, RZ, UR5 ;  /* 0x00000005ff037e24 */ /* 0x000fe2000f8e00ff */
[----:B------:R-:W-:-:S04]  /*10d0*/  ULDC.64 UR4, c[0x0][0x240] ;  /* 0x0000900000047ab9 */ /* 0x000fc80000000a00 */
[----:B------:R1:W2:Y:S01]  /*10e0*/  @P0 LDG.E R0, [R2.64] ;  /* 0x0000001e02000981 */ /* 0x0002a2000c1e1900 */
[----:B------:R-:W-:Y:S01]  /*10f0*/  UIMAD UR4, UR19, UR4, URZ ;  /* 0x00000004130472a4 */ /* 0x000fe2000f8e023f */
[----:B------:R-:W-:Y:S01]  /*1100*/  IMAD.U32 R112, RZ, RZ, UR20 ;  /* 0x00000014ff707e24 */ /* 0x000fe2000f8e00ff */
[----:B------:R-:W-:Y:S01]  /*1110*/  USHF.R.S32.HI UR34, URZ, 0x1f, UR29 ;  /* 0x0000001f3f227899 */ /* 0x000fe2000801141d */
[----:B------:R-:W-:Y:S01]  /*1120*/  BSSY B0, `(.L_x_318) ;  /* 0x000006f000007945 */ /* 0x000fe20003800000 */
[----:B------:R-:W-:Y:S02]  /*1130*/  UIADD3 UR9, UR24, UR9, URZ ;  /* 0x0000000918097290 */ /* 0x000fe4000fffe03f */
[----:B------:R-:W-:Y:S02]  /*1140*/  UIADD3 UR22, UR10, -0x1, URZ ;  /* 0xffffffff0a167890 */ /* 0x000fe4000fffe03f */
[----:B------:R-:W-:Y:S02]  /*1150*/  USEL UR10, UR34, URZ, !UP4 ;  /* 0x0000003f220a7287 */ /* 0x000fe4000e000000 */
[----:B------:R-:W-:-:S02]  /*1160*/  USHF.L.U64.HI UR17, UR6, UR32, UR7 ;  /* 0x0000002006117299 */ /* 0x000fc40008010207 */
[----:B------:R-:W-:Y:S02]  /*1170*/  USHF.L.U32 UR18, UR6, 0x5, URZ ;  /* 0x0000000506127899 */ /* 0x000fe4000800063f */
[----:B------:R-:W-:Y:S02]  /*1180*/  UIMAD UR33, UR20, UR5, UR4 ;  /* 0x00000005142172a4 */ /* 0x000fe4000f8e0204 */
[----:B------:R-:W-:Y:S02]  /*1190*/  USHF.R.S32.HI UR8, URZ, 0x1f, UR9 ;  /* 0x0000001f3f087899 */ /* 0x000fe40008011409 */
[----:B------:R-:W-:Y:S02]  /*11a0*/  ULDC.64 UR6, c[0x0][0x1e0] ;  /* 0x0000780000067ab9 */ /* 0x000fe40000000a00 */
[----:B------:R-:W-:Y:S02]  /*11b0*/  ULDC.64 UR4, c[0x0][0x248] ;  /* 0x0000920000047ab9 */ /* 0x000fe40000000a00 */
[----:B------:R-:W-:Y:S01]  /*11c0*/  UIMAD.WIDE.U32 UR38, UR9, UR6, URZ ;  /* 0x00000006092672a5 */ /* 0x000fe2000f8e003f */
[----:B-1----:R-:W-:Y:S01]  /*11d0*/  SHF.R.S32.HI R2, RZ, 0x1f, R55 ;  /* 0x0000001fff027819 */ /* 0x002fe20000011437 */
[----:B------:R-:W-:Y:S01]  /*11e0*/  UIMAD UR4, UR10, UR4, URZ ;  /* 0x000000040a0472a4 */ /* 0x000fe2000f8e023f */
[----:B------:R-:W-:Y:S01]  /*11f0*/  IMAD.U32 R3, RZ, RZ, UR22 ;  /* 0x00000016ff037e24 */ /* 0x000fe2000f8e00ff */
[----:B------:R-:W-:Y:S01]  /*1200*/  UIMAD UR6, UR8, UR6, URZ ;  /* 0x00000006080672a4 */ /* 0x000fe2000f8e023f */
[CC--:B------:R-:W-:Y:S01]  /*1210*/  LEA.HI R14, R2.reuse, R55.reuse, RZ, 0x3 ;  /* 0x00000037020e7211 */ /* 0x0c0fe200078f18ff */
[----:B------:R-:W-:Y:S01]  /*1220*/  USEL UR11, UR29, URZ, !UP4 ;  /* 0x0000003f1d0b7287 */ /* 0x000fe2000e000000 */
[----:B------:R-:W-:Y:S01]  /*1230*/  LEA.HI R84, R2, R55, RZ, 0x6 ;  /* 0x0000003702547211 */ /* 0x000fe200078f30ff */
[----:B------:R-:W-:Y:S01]  /*1240*/  UIMAD UR7, UR9, UR7, UR6 ;  /* 0x00000007090772a4 */ /* 0x000fe2000f8e0206 */
[----:B------:R-:W-:Y:S01]  /*1250*/  SHF.R.S32.HI R99, RZ, 0x3, R14 ;  /* 0x00000003ff637819 */ /* 0x000fe2000001140e */
[----:B------:R-:W-:Y:S01]  /*1260*/  UIMAD UR6, UR11, UR5, UR4 ;  /* 0x000000050b0672a4 */ /* 0x000fe2000f8e0204 */
[----:B------:R-:W-:Y:S01]  /*1270*/  LOP3.LUT R14, R14, 0xfffffff8, RZ, 0xc0, !PT ;  /* 0xfffffff80e0e7812 */ /* 0x000fe200078ec0ff */
[----:B------:R-:W-:Y:S01]  /*1280*/  UIADD3 UR39, UR39, UR7, URZ ;  /* 0x0000000727277290 */ /* 0x000fe2000fffe03f */
[----:B------:R-:W-:Y:S01]  /*1290*/  SHF.R.S32.HI R72, RZ, 0x1f, R99 ;  /* 0x0000001fff487819 */ /* 0x000fe20000011463 */
[----:B------:R-:W-:Y:S01]  /*12a0*/  ULDC.64 UR4, c[0x0][0x1e8] ;  /* 0x00007a0000047ab9 */ /* 0x000fe20000000a00 */
[----:B------:R-:W-:Y:S01]  /*12b0*/  IADD3 R76, -R99, UR27, RZ ;  /* 0x0000001b634c7c10 */ /* 0x000fe2000fffe1ff */
[----:B------:R-:W-:Y:S01]  /*12c0*/  IMAD.IADD R14, R55, 0x1, -R14 ;  /* 0x00000001370e7824 */ /* 0x000fe200078e0a0e */
[----:B------:R-:W-:Y:S01]  /*12d0*/  UIMAD UR35, UR19, UR4, URZ ;  /* 0x00000004132372a4 */ /* 0x000fe2000f8e023f */
[----:B------:R-:W-:Y:S01]  /*12e0*/  IMAD.SHL.U32 R9, R99, 0x40, RZ ;  /* 0x0000004063097824 */ /* 0x000fe200078e00ff */
[----:B------:R-:W-:Y:S01]  /*12f0*/  UIMAD.WIDE.U32 UR38, UR20, UR4, UR38 ;  /* 0x00000004142672a5 */ /* 0x000fe2000f8e0026 */
[C---:B------:R-:W-:Y:S01]  /*1300*/  IMAD.SHL.U32 R16, R14.reuse, 0x8, RZ ;  /* 0x000000080e107824 */ /* 0x040fe200078e00ff */
[----:B------:R-:W-:Y:S01]  /*1310*/  UIMAD UR7, UR20, UR5, UR35 ;  /* 0x00000005140772a4 */ /* 0x000fe2000f8e0223 */
[----:B------:R-:W-:Y:S01]  /*1320*/  IMAD.SHL.U32 R14, R14, 0x4, RZ ;  /* 0x000000040e0e7824 */ /* 0x000fe200078e00ff */
[----:B------:R-:W-:Y:S01]  /*1330*/  LOP3.LUT R9, R9, 0x1c0, RZ, 0xc0, !PT ;  /* 0x000001c009097812 */ /* 0x000fe200078ec0ff */
[----:B------:R-:W-:Y:S01]  /*1340*/  IMAD R3, R3, -0x20, R76 ;  /* 0xffffffe003037824 */ /* 0x000fe200078e024c */
[----:B------:R-:W-:Y:S01]  /*1350*/  SHF.R.S32.HI R17, RZ, 0x1f, R16 ;  /* 0x0000001fff117819 */ /* 0x000fe20000011410 */
[----:B------:R-:W-:Y:S01]  /*1360*/  IMAD.SHL.U32 R84, R84, 0x8, RZ ;  /* 0x0000000854547824 */ /* 0x000fe200078e00ff */
[----:B------:R-:W-:Y:S01]  /*1370*/  IADD3 R12, R14, 0x40, RZ ;  /* 0x000000400e0c7810 */ /* 0x000fe20007ffe0ff */
[----:B------:R-:W-:Y:S01]  /*1380*/  ULDC.64 UR4, c[0x0][0x1f0] ;  /* 0x00007c0000047ab9 */ /* 0x000fe20000000a00 */
[----:B------:R-:W-:Y:S01]  /*1390*/  ISETP.GT.AND P2, PT, R3, RZ, PT ;  /* 0x000000ff0300720c */ /* 0x000fe20003f44270 */
[----:B------:R-:W-:Y:S01]  /*13a0*/  UIADD3 UR39, UR39, UR7, URZ ;  /* 0x0000000727277290 */ /* 0x000fe2000fffe03f */
[----:B------:R-:W-:Y:S01]  /*13b0*/  ISETP.GE.AND P1, PT, R16, c[0x0][0x1d4], PT ;  /* 0x0000750010007a0c */ /* 0x000fe20003f26270 */
[----:B------:R-:W-:Y:S01]  /*13c0*/  IMAD.IADD R11, R14, 0x1, R12 ;  /* 0x000000010e0b7824 */ /* 0x000fe200078e020c */
[C---:B------:R-:W-:Y:S01]  /*13d0*/  IADD3 R98, R16.reuse, 0x80, RZ ;  /* 0x0000008010627810 */ /* 0x040fe20007ffe0ff */
[----:B------:R-:W-:Y:S01]  /*13e0*/  IMAD.U32 R110, RZ, RZ, UR11 ;  /* 0x0000000bff6e7e24 */ /* 0x000fe2000f8e00ff */
[----:B------:R-:W-:Y:S01]  /*13f0*/  IADD3 R97, R16, 0xc0, RZ ;  /* 0x000000c010617810 */ /* 0x000fe20007ffe0ff */
[----:B------:R-:W-:Y:S01]  /*1400*/  IMAD R2, R72, c[0x0][0x1e0], RZ ;  /* 0x0000780048027a24 */ /* 0x000fe200078e02ff */
[----:B------:R-:W-:Y:S01]  /*1410*/  SEL R3, RZ, 0x1, P1 ;  /* 0x00000001ff037807 */ /* 0x000fe20000800000 */
[----:B------:R-:W-:Y:S01]  /*1420*/  IMAD.WIDE.U32 R116, R99, c[0x0][0x1e0], RZ ;  /* 0x0000780063747a25 */ /* 0x000fe200078e00ff */
[----:B------:R-:W-:-:S02]  /*1430*/  LOP3.LUT R84, R84, 0xfffffe00, RZ, 0xc0, !PT ;  /* 0xfffffe0054547812 */ /* 0x000fc400078ec0ff */
[----:B------:R-:W-:Y:S01]  /*1440*/  LOP3.LUT R96, R9, 0x38, R16, 0xf8, !PT ;  /* 0x0000003809607812 */ /* 0x000fe200078ef810 */
[----:B------:R-:W-:Y:S01]  /*1450*/  IMAD R81, R99, c[0x0][0x1e4], R2 ;  /* 0x0000790063517a24 */ /* 0x000fe200078e0202 */
[----:B------:R-:W-:Y:S02]  /*1460*/  SHF.R.U32.HI R7, RZ, 0x3, R9 ;  /* 0x00000003ff077819 */ /* 0x000fe40000011609 */
[----:B------:R-:W-:Y:S01]  /*1470*/  ISETP.GE.AND P1, PT, R98, c[0x0][0x1d4], PT ;  /* 0x0000750062007a0c */ /* 0x000fe20003f26270 */
[----:B------:R-:W-:Y:S01]  /*1480*/  IMAD.IADD R81, R117, 0x1, R81 ;  /* 0x0000000175517824 */ /* 0x000fe200078e0251 */
[----:B------:R-:W-:-:S05]  /*1490*/  LOP3.LUT R96, R84, R96, R7, 0xf6, !PT ;  /* 0x0000006054607212 */ /* 0x000fca00078ef607 */
[----:B------:R-:W-:Y:S01]  /*14a0*/  IMAD.SHL.U32 R96, R96, 0x2, RZ ;  /* 0x0000000260607824 */ /* 0x000fe200078e00ff */
[----:B--2---:R1:W2:Y:S01]  /*14b0*/  @P0 R2UR UR36, R0 ;  /* 0x00000000002403c2 */ /* 0x0042a200000e0000 */
[----:B-----5:R-:W-:-:S04]  /*14c0*/  IADD3 R79, P0, R99, R77, RZ ;  /* 0x0000004d634f7210 */ /* 0x020fc80007f1e0ff */
[----:B------:R-:W-:Y:S01]  /*14d0*/  LEA.HI.X.SX32 R77, R77, R72, 0x1, P0 ;  /* 0x000000484d4d7211 */ /* 0x000fe200000f0eff */
[----:B------:R-:W-:Y:S01]  /*14e0*/  IMAD.WIDE.U32 R4, R79, c[0x0][0x238], R16 ;  /* 0x00008e004f047a25 */ /* 0x000fe200078e0010 */
[----:B------:R-:W-:-:S03]  /*14f0*/  ISETP.GE.AND P0, PT, R11, c[0x0][0x1d4], PT ;  /* 0x000075000b007a0c */ /* 0x000fc60003f06270 */
[----:B-1----:R-:W-:Y:S01]  /*1500*/  IMAD R0, R77, c[0x0][0x238], RZ ;  /* 0x00008e004d007a24 */ /* 0x002fe200078e02ff */
[----:B--2---:R-:W-:-:S03]  /*1510*/  @UP0 USHF.R.S32.HI UR37, URZ, 0x1f, UR36 ;  /* 0x0000001f3f250899 */ /* 0x004fc60008011424 */
[----:B------:R-:W-:Y:S01]  /*1520*/  IMAD R0, R79, c[0x0][0x23c], R0 ;  /* 0x00008f004f007a24 */ /* 0x000fe200078e0200 */
[----:B------:R-:W-:-:S03]  /*1530*/  @!UP0 UMOV UR36, UR29 ;  /* 0x0000001d00248c82 */ /* 0x000fc60008000000 */
[----:B------:R-:W-:Y:S01]  /*1540*/  IMAD.IADD R5, R5, 0x1, R0 ;  /* 0x0000000105057824 */ /* 0x000fe200078e0200 */
[----:B------:R-:W-:Y:S01]  /*1550*/  @!UP0 UMOV UR37, UR34 ;  /* 0x0000002200258c82 */ /* 0x000fe20008000000 */
[----:B------:R-:W-:Y:S01]  /*1560*/  SEL R0, RZ, 0xffffffff, P0 ;  /* 0xffffffffff007807 */ /* 0x000fe20000000000 */
[----:B------:R-:W-:Y:S01]  /*1570*/  USEL UR34, UR36, URZ, !UP5 ;  /* 0x0000003f24227287 */ /* 0x000fe2000e800000 */
[----:B------:R-:W-:Y:S01]  /*1580*/  IMAD.WIDE.U32 R112, R112, c[0x0][0x240], R4 ;  /* 0x0000900070707a25 */ /* 0x000fe200078e0004 */
[----:B------:R-:W-:-:S03]  /*1590*/  ISETP.GE.AND P0, PT, R97, c[0x0][0x1d4], PT ;  /* 0x0000750061007a0c */ /* 0x000fc60003f06270 */
[----:B------:R-:W-:Y:S01]  /*15a0*/  IMAD.SHL.U32 R0, R0, 0x2, RZ ;  /* 0x0000000200007824 */ /* 0x000fe200078e00ff */
[----:B------:R-:W-:Y:S01]  /*15b0*/  IADD3 R113, R113, UR33, RZ ;  /* 0x0000002171717c10 */ /* 0x000fe2000fffe0ff */
[----:B------:R-:W-:Y:S01]  /*15c0*/  USEL UR33, UR37, URZ, !UP5 ;  /* 0x0000003f25217287 */ /* 0x000fe2000e800000 */
[----:B------:R-:W-:Y:S01]  /*15d0*/  SEL R92, RZ, 0x8, P0 ;  /* 0x00000008ff5c7807 */ /* 0x000fe20000000000 */
[----:B------:R-:W-:Y:S01]  /*15e0*/  UIMAD.WIDE.U32 UR36, UR34, UR4, UR38 ;  /* 0x00000004222472a5 */ /* 0x000fe2000f8e0026 */
[----:B------:R-:W-:Y:S01]  /*15f0*/  LOP3.LUT R0, R0, 0x2, R3, 0xe2, !PT ;  /* 0x0000000200007812 */ /* 0x000fe200078ee203 */
[----:B------:R-:W-:Y:S01]  /*1600*/  UIMAD UR7, UR33, UR4, URZ ;  /* 0x00000004210772a4 */ /* 0x000fe2000f8e023f */
[----:B------:R-:W-:Y:S01]  /*1610*/  IMAD.WIDE.U32 R112, R110, c[0x0][0x248], R112 ;  /* 0x000092006e707a25 */ /* 0x000fe200078e0070 */
[----:B------:R-:W-:Y:S02]  /*1620*/  SEL R3, RZ, 0x4, P1 ;  /* 0x00000004ff037807 */ /* 0x000fe40000800000 */
[----:B------:R-:W-:-:S02]  /*1630*/  UIMAD UR5, UR34, UR5, UR7 ;  /* 0x00000005220572a4 */ /* 0x000fc4000f8e0207 */
[----:B------:R-:W-:Y:S02]  /*1640*/  IADD3 R115, R113, UR6, RZ ;  /* 0x0000000671737c10 */ /* 0x000fe4000fffe0ff */
[----:B------:R-:W-:Y:S01]  /*1650*/  UIADD3 UR35, UR37, UR5, URZ ;  /* 0x0000000525237290 */ /* 0x000fe2000fffe03f */
[----:B------:R-:W-:Y:S01]  /*1660*/  LOP3.LUT R92, R92, R0, R3, 0xfe, !PT ;  /* 0x000000005c5c7212 */ /* 0x000fe200078efe03 */
[----:B------:R-:W-:Y:S05]  /*1670*/  @!P2 BRA `(.L_x_319) ;  /* 0x000001900000a947 */ /* 0x000fea0003800000 */
[----:B------:R-:W-:Y:S01]  /*1680*/  IMAD.U32 R3, RZ, RZ, UR18 ;  /* 0x00000012ff037e24 */ /* 0x000fe2000f8e00ff */
[C---:B------:R-:W-:Y:S01]  /*1690*/  LOP3.LUT R0, R92.reuse, 0xff, RZ, 0xc0, !PT ;  /* 0x000000ff5c007812 */ /* 0x040fe200078ec0ff */
[----:B------:R-:W-:Y:S01]  /*16a0*/  IMAD.MOV.U32 R114, RZ, RZ, R112 ;  /* 0x000000ffff727224 */ /* 0x000fe200078e0070 */
[----:B------:R-:W-:Y:S01]  /*16b0*/  USHF.R.S32.HI UR5, URZ, 0x1f, UR22 ;  /* 0x0000001f3f057899 */ /* 0x000fe20008011416 */
[----:B------:R-:W-:Y:S01]  /*16c0*/  IMAD.SHL.U32 R4, R92, 0x10, RZ ;  /* 0x000000105c047824 */ /* 0x000fe200078e00ff */
[----:B------:R-:W-:Y:S01]  /*16d0*/  UIMAD UR4, UR17, UR22, URZ ;  /* 0x00000016110472a4 */ /* 0x000fe2000f8e023f */
[----:B------:R-:W-:-:S03]  /*16e0*/  IMAD.WIDE.U32 R18, R3, UR22, R114 ;  /* 0x0000001603127c25 */ /* 0x000fc6000f8e0072 */
[----:B------:R-:W-:Y:S01]  /*16f0*/  UIMAD UR4, UR5, UR18, UR4 ;  /* 0x00000012050472a4 */ /* 0x000fe2000f8e0204 */
[----:B------:R-:W-:Y:S01]  /*1700*/  IMAD.SHL.U32 R3, R0, 0x8, RZ ;  /* 0x0000000800037824 */ /* 0x000fe200078e00ff */
[----:B------:R-:W-:Y:S01]  /*1710*/  LOP3.LUT P4, RZ, R4, 0x10, RZ, 0xc0, !PT ;  /* 0x0000001004ff7812 */ /* 0x000fe2000788c0ff */
[C---:B------:R-:W-:Y:S02]  /*1720*/  IMAD.SHL.U32 R2, R0.reuse, 0x4, RZ ;  /* 0x0000000400027824 */ /* 0x040fe400078e00ff */
[----:B------:R-:W-:Y:S01]  /*1730*/  IMAD.SHL.U32 R0, R0, 0x2, RZ ;  /* 0x0000000200007824 */ /* 0x000fe200078e00ff */
[----:B------:R-:W-:Y:S02]  /*1740*/  LOP3.LUT P3, RZ, R3, 0x10, RZ, 0xc0, !PT ;  /* 0x0000001003ff7812 */ /* 0x000fe4000786c0ff */
[----:B------:R-:W-:Y:S02]  /*1750*/  LOP3.LUT P2, RZ, R2, 0x10, RZ, 0xc0, !PT ;  /* 0x0000001002ff7812 */ /* 0x000fe4000784c0ff */
[----:B------:R-:W-:-:S02]  /*1760*/  LOP3.LUT P1, RZ, R0, 0x10, RZ, 0xc0, !PT ;  /* 0x0000001000ff7812 */ /* 0x000fc4000782c0ff */
[----:B------:R-:W-:Y:S02]  /*1770*/  IADD3 R0, R19, UR4, RZ ;  /* 0x0000000413007c10 */ /* 0x000fe4000fffe0ff */
[----:B------:R-:W-:-:S04]  /*1780*/  LEA R2, P0, R18, c[0x0][0x220], 0x1 ;  /* 0x0000880012027a11 */ /* 0x000fc800078008ff */
        /* <DEDUP_REMOVED lines=8> */
.L_x_319:
[----:B------:R-:W-:Y:S05]  /*1810*/  BSYNC B0 ;  /* 0x0000000000007941 */ /* 0x000fea0003800000 */
.L_x_318:
[----:B------:R-:W-:Y:S01]  /*1820*/  IMAD.MOV.U32 R0, RZ, RZ, c[0x0][0x27c] ;  /* 0x00009f00ff007624 */ /* 0x000fe200078e00ff */
[----:B------:R-:W-:Y:S01]  /*1830*/  ISETP.GE.AND P1, PT, R16, c[0x0][0x27c], PT ;  /* 0x00009f0010007a0c */ /* 0x000fe20003f26270 */
[----:B------:R-:W-:Y:S01]  /*1840*/  ULDC.64 UR4, c[0x0][0x260] ;  /* 0x0000980000047ab9 */ /* 0x000fe20000000a00 */
[----:B------:R-:W-:Y:S01]  /*1850*/  ISETP.GE.AND P0, PT, R11, c[0x0][0x27c], PT ;  /* 0x00009f000b007a0c */ /* 0x000fe20003f06270 */
[----:B------:R-:W-:Y:S01]  /*1860*/  UIMAD UR4, UR19, UR4, URZ ;  /* 0x00000004130472a4 */ /* 0x000fe2000f8e023f */
[C---:B------:R-:W-:Y:S01]  /*1870*/  ISETP.GE.AND P6, PT, R0.reuse, 0x1, PT ;  /* 0x000000010000780c */ /* 0x040fe20003fc6270 */
[----:B------:R-:W-:Y:S01]  /*1880*/  IMAD.SHL.U32 R0, R0, 0x2, RZ ;  /* 0x0000000200007824 */ /* 0x000fe200078e00ff */
[----:B-1----:R-:W-:Y:S01]  /*1890*/  SEL R3, RZ, c[0x0][0x27c], !P1 ;  /* 0x00009f00ff037a07 */ /* 0x002fe20004800000 */
[----:B------:R-:W-:Y:S01]  /*18a0*/  UIMAD UR6, UR20, UR5, UR4 ;  /* 0x00000005140672a4 */ /* 0x000fe2000f8e0204 */
[----:B------:R-:W-:Y:S01]  /*18b0*/  IMAD.U32 R19, RZ, RZ, UR20 ;  /* 0x00000014ff137e24 */ /* 0x000fe2000f8e00ff */
[----:B------:R-:W0:Y:S01]  /*18c0*/  LDGDEPBAR ;  /* 0x00000000000079af */ /* 0x000e220000000000 */
[----:B------:R-:W-:Y:S01]  /*18d0*/  IADD3 R5, -R0, c[0x0][0x1d4], RZ ;  /* 0x0000750000057a10 */ /* 0x000fe20007ffe1ff */
[----:B------:R-:W-:Y:S01]  /*18e0*/  IMAD.IADD R3, R16, 0x1, R3 ;  /* 0x0000000110037824 */ /* 0x000fe200078e0203 */
[----:B------:R-:W-:Y:S01]  /*18f0*/  ULDC.64 UR4, c[0x0][0x210] ;  /* 0x0000840000047ab9 */ /* 0x000fe20000000a00 */
[----:B------:R-:W-:Y:S01]  /*1900*/  IMAD.WIDE.U32 R18, R19, c[0x0][0x210], R16 ;  /* 0x0000840013127a25 */ /* 0x000fe200078e0010 */
[CC--:B------:R-:W-:Y:S01]  /*1910*/  SEL R13, R0.reuse, R5.reuse, !P1 ;  /* 0x00000005000d7207 */ /* 0x0c0fe20004800000 */
[----:B------:R-:W-:Y:S01]  /*1920*/  UIMAD UR4, UR19, UR4, URZ ;  /* 0x00000004130472a4 */ /* 0x000fe2000f8e023f */
[----:B------:R-:W-:Y:S01]  /*1930*/  SEL R5, R0, R5, !P0 ;  /* 0x0000000500057207 */ /* 0x000fe20004000000 */
[----:B------:R-:W-:Y:S01]  /*1940*/  IMAD.U32 R21, RZ, RZ, UR20 ;  /* 0x00000014ff157e24 */ /* 0x000fe2000f8e00ff */
[----:B------:R-:W-:Y:S01]  /*1950*/  SEL R0, RZ, c[0x0][0x27c], !P0 ;  /* 0x00009f00ff007a07 */ /* 0x000fe20004000000 */
[----:B------:R-:W-:Y:S01]  /*1960*/  UIMAD UR4, UR20, UR5, UR4 ;  /* 0x00000005140472a4 */ /* 0x000fe2000f8e0204 */
[----:B------:R-:W-:Y:S01]  /*1970*/  SHF.R.S32.HI R4, RZ, 0x1f, R3 ;  /* 0x0000001fff047819 */ /* 0x000fe20000011403 */
[----:B------:R-:W-:Y:S01]  /*1980*/  IMAD.WIDE.U32 R20, R21, c[0x0][0x260], R16 ;  /* 0x0000980015147a25 */ /* 0x000fe200078e0010 */
[----:B------:R-:W-:-:S02]  /*1990*/  SHF.R.S32.HI R2, RZ, 0x1f, R13 ;  /* 0x0000001fff027819 */ /* 0x000fc4000001140d */
[CC--:B------:R-:W-:Y:S01]  /*19a0*/  LEA.HI R91, R4.reuse, R3.reuse, RZ, 0x3 ;  /* 0x00000003045b7211 */ /* 0x0c0fe200078f18ff */
[----:B------:R-:W-:Y:S01]  /*19b0*/  IMAD.IADD R0, R11, 0x1, R0 ;  /* 0x000000010b007824 */ /* 0x000fe200078e0200 */
[----:B------:R-:W-:Y:S01]  /*19c0*/  LEA.HI R4, R4, R3, RZ, 0x6 ;  /* 0x0000000304047211 */ /* 0x000fe200078f30ff */
[----:B------:R-:W-:Y:S01]  /*19d0*/  IMAD R102, R72, c[0x0][0x290], RZ ;  /* 0x0000a40048667a24 */ /* 0x000fe200078e02ff */
[----:B------:R-:W-:Y:S01]  /*19e0*/  LEA.HI R2, R2, R13, RZ, 0x4 ;  /* 0x0000000d02027211 */ /* 0x000fe200078f20ff */
[----:B------:R-:W-:Y:S01]  /*19f0*/  IMAD R100, R72, c[0x0][0x280], RZ ;  /* 0x0000a00048647a24 */ /* 0x000fe200078e02ff */
[----:B------:R-:W-:Y:S01]  /*1a00*/  SHF.R.S32.HI R3, RZ, 0x1f, R0 ;  /* 0x0000001fff037819 */ /* 0x000fe20000011400 */
[----:B------:R-:W-:Y:S01]  /*1a10*/  IMAD.SHL.U32 R4, R4, 0x20, RZ ;  /* 0x0000002004047824 */ /* 0x000fe200078e00ff */
[----:B------:R-:W-:Y:S01]  /*1a20*/  LOP3.LUT R8, R9, 0x38, R91, 0xf8, !PT ;  /* 0x0000003809087812 */ /* 0x000fe200078ef85b */
[----:B------:R-:W-:Y:S01]  /*1a30*/  IMAD.WIDE.U32 R106, R99, c[0x0][0x290], R16 ;  /* 0x0000a400636a7a25 */ /* 0x000fe200078e0010 */
[----:B------:R-:W-:-:S02]  /*1a40*/  LEA.HI R90, R3, R0, RZ, 0x3 ;  /* 0x00000000035a7211 */ /* 0x000fc400078f18ff */
[----:B------:R-:W-:Y:S01]  /*1a50*/  LEA.HI R3, R3, R0, RZ, 0x6 ;  /* 0x0000000003037211 */ /* 0x000fe200078f30ff */
[----:B------:R-:W-:Y:S01]  /*1a60*/  IMAD.WIDE.U32 R104, R99, c[0x0][0x280], R16 ;  /* 0x0000a00063687a25 */ /* 0x000fe200078e0010 */
[----:B------:R-:W-:Y:S02]  /*1a70*/  LOP3.LUT R6, R9, 0x38, R90, 0xf8, !PT ;  /* 0x0000003809067812 */ /* 0x000fe400078ef85a */
[----:B------:R-:W-:Y:S01]  /*1a80*/  SHF.R.S32.HI R0, RZ, 0x1f, R5 ;  /* 0x0000001fff007819 */ /* 0x000fe20000011405 */
[----:B------:R-:W-:Y:S01]  /*1a90*/  IMAD.SHL.U32 R3, R3, 0x20, RZ ;  /* 0x0000002003037824 */ /* 0x000fe200078e00ff */
[----:B------:R-:W-:Y:S01]  /*1aa0*/  LOP3.LUT R85, R6, R7, RZ, 0x3c, !PT ;  /* 0x0000000706557212 */ /* 0x000fe200078e3cff */
[C---:B------:R-:W-:Y:S01]  /*1ab0*/  IMAD R102, R99.reuse, c[0x0][0x294], R102 ;  /* 0x0000a50063667a24 */ /* 0x040fe200078e0266 */
[----:B------:R-:W-:Y:S01]  /*1ac0*/  LEA.HI R0, R0, R5, RZ, 0x4 ;  /* 0x0000000500007211 */ /* 0x000fe200078f20ff */
[----:B------:R-:W-:Y:S01]  /*1ad0*/  IMAD R100, R99, c[0x0][0x284], R100 ;  /* 0x0000a10063647a24 */ /* 0x000fe200078e0264 */
[----:B------:R-:W-:Y:S01]  /*1ae0*/  LOP3.LUT R3, R3, 0x7ffff800, RZ, 0xc0, !PT ;  /* 0x7ffff80003037812 */ /* 0x000fe200078ec0ff */
[----:B------:R-:W-:Y:S01]  /*1af0*/  IMAD.SHL.U32 R95, R92, 0x10, RZ ;  /* 0x000000105c5f7824 */ /* 0x000fe200078e00ff */
[----:B------:R-:W-:Y:S01]  /*1b00*/  SHF.R.S32.HI R2, RZ, 0x4, R2 ;  /* 0x00000004ff027819 */ /* 0x000fe20000011402 */
[----:B------:R-:W-:Y:S01]  /*1b10*/  IMAD.IADD R107, R107, 0x1, R102 ;  /* 0x000000016b6b7824 */ /* 0x000fe200078e0266 */
[----:B------:R-:W-:Y:S01]  /*1b20*/  IADD3 R85, R85, R3, R84 ;  /* 0x0000000355557210 */ /* 0x000fe20007ffe054 */
[----:B------:R-:W-:Y:S01]  /*1b30*/  IMAD.IADD R105, R105, 0x1, R100 ;  /* 0x0000000169697824 */ /* 0x000fe200078e0264 */
[----:B------:R-:W-:Y:S01]  /*1b40*/  SHF.R.S32.HI R3, RZ, 0x4, R0 ;  /* 0x00000004ff037819 */ /* 0x000fe20000011400 */
[----:B------:R-:W-:Y:S01]  /*1b50*/  IMAD.U32 R108, RZ, RZ, UR34 ;  /* 0x00000022ff6c7e24 */ /* 0x000fe2000f8e00ff */
[----:B------:R-:W-:Y:S01]  /*1b60*/  LOP3.LUT R4, R4, 0x7ffff800, RZ, 0xc0, !PT ;  /* 0x7ffff80004047812 */ /* 0x000fe200078ec0ff */
[----:B------:R-:W-:Y:S01]  /*1b70*/  IMAD.WIDE.U32 R104, R64, c[0x0][0x280], R104 ;  /* 0x0000a00040687a25 */ /* 0x000fe200078e0068 */
[----:B------:R-:W-:-:S02]  /*1b80*/  LOP3.LUT R87, R8, R7, RZ, 0x3c, !PT ;  /* 0x0000000708577212 */ /* 0x000fc400078e3cff */
[----:B------:R-:W-:Y:S01]  /*1b90*/  LEA.HI.SX32 R89, R91, R2, 0x1d ;  /* 0x000000025b597211 */ /* 0x000fe200078feaff */
[----:B------:R-:W-:Y:S01]  /*1ba0*/  IMAD.WIDE.U32 R106, R64, c[0x0][0x290], R106 ;  /* 0x0000a400406a7a25 */ /* 0x000fe200078e006a */
[----:B------:R-:W-:Y:S02]  /*1bb0*/  LEA.HI.SX32 R3, R90, R3, 0x1d ;  /* 0x000000035a037211 */ /* 0x000fe400078feaff */
[----:B------:R-:W-:Y:S01]  /*1bc0*/  IADD3 R87, R87, R4, R84 ;  /* 0x0000000457577210 */ /* 0x000fe20007ffe054 */
[----:B------:R-:W-:Y:S01]  /*1bd0*/  IMAD.SHL.U32 R85, R85, 0x2, RZ ;  /* 0x0000000255557824 */ /* 0x000fe200078e00ff */
[----:B------:R-:W-:Y:S01]  /*1be0*/  SHF.R.S32.HI R4, RZ, 0x1f, R89 ;  /* 0x0000001fff047819 */ /* 0x000fe20000011459 */
[----:B------:R-:W-:Y:S01]  /*1bf0*/  IMAD.SHL.U32 R88, R3, 0x8, RZ ;  /* 0x0000000803587824 */ /* 0x000fe200078e00ff */
[----:B------:R-:W-:Y:S01]  /*1c00*/  SHF.R.S32.HI R0, RZ, 0x1f, R3 ;  /* 0x0000001fff007819 */ /* 0x000fe20000011403 */
[----:B------:R-:W-:Y:S01]  /*1c10*/  IMAD.SHL.U32 R87, R87, 0x2, RZ ;  /* 0x0000000257577824 */ /* 0x000fe200078e00ff */
[----:B------:R-:W-:Y:S01]  /*1c20*/  IADD3 R19, R19, UR4, RZ ;  /* 0x0000000413137c10 */ /* 0x000fe2000fffe0ff */
[----:B------:R-:W-:Y:S01]  /*1c30*/  ULDC.64 UR4, c[0x0][0x290] ;  /* 0x0000a40000047ab9 */ /* 0x000fe20000000a00 */
[----:B------:R-:W-:Y:S01]  /*1c40*/  LEA.HI R4, R4, R89, RZ, 0x3 ;  /* 0x0000005904047211 */ /* 0x000fe200078f18ff */
[----:B------:R-:W-:Y:S01]  /*1c50*/  USHF.L.U64.HI UR38, UR4, UR32, UR5 ;  /* 0x0000002004267299 */ /* 0x000fe20008010205 */
[----:B------:R-:W-:Y:S01]  /*1c60*/  IMAD.SHL.U32 R89, R89, 0x8, RZ ;  /* 0x0000000859597824 */ /* 0x000fe200078e00ff */
[----:B------:R-:W-:Y:S01]  /*1c70*/  USHF.L.U32 UR39, UR4, 0x5, URZ ;  /* 0x0000000504277899 */ /* 0x000fe2000800063f */
[----:B------:R-:W-:Y:S01]  /*1c80*/  LEA.HI R0, R0, R3, RZ, 0x3 ;  /* 0x0000000300007211 */ /* 0x000fe200078f18ff */
[----:B------:R-:W-:Y:S01]  /*1c90*/  IMAD.SHL.U32 R4, R4, 0x100, RZ ;  /* 0x0000010004047824 */ /* 0x000fe200078e00ff */
[----:B------:R-:W-:Y:S01]  /*1ca0*/  SHF.R.S32.HI R15, RZ, 0x1f, R14 ;  /* 0x0000001fff0f7819 */ /* 0x000fe2000001140e */
[----:B------:R-:W-:Y:S01]  /*1cb0*/  ULDC.64 UR4, c[0x0][0x280] ;  /* 0x0000a00000047ab9 */ /* 0x000fe20000000a00 */
[----:B------:R-:W-:Y:S01]  /*1cc0*/  SHF.R.S32.HI R65, RZ, 0x1f, R64 ;  /* 0x0000001fff417819 */ /* 0x000fe20000011440 */
[----:B------:R-:W-:Y:S01]  /*1cd0*/  USHF.L.U64.HI UR40, UR4, UR32, UR5 ;  /* 0x0000002004287299 */ /* 0x000fe20008010205 */
[----:B------:R-:W-:Y:S01]  /*1ce0*/  LOP3.LUT R5, R9, 0x38, R89, 0xf8, !PT ;  /* 0x0000003809057812 */ /* 0x000fe200078ef859 */
[----:B------:R-:W-:Y:S01]  /*1cf0*/  USHF.L.U32 UR41, UR4, 0x5, URZ ;  /* 0x0000000504297899 */ /* 0x000fe2000800063f */
[----:B------:R-:W-:Y:S01]  /*1d00*/  IMAD.SHL.U32 R0, R0, 0x100, RZ ;  /* 0x0000010000007824 */ /* 0x000fe200078e00ff */
[----:B------:R-:W-:Y:S01]  /*1d10*/  IADD3 R21, R21, UR6, RZ ;  /* 0x0000000615157c10 */ /* 0x000fe2000fffe0ff */
[----:B------:R-:W-:Y:S01]  /*1d20*/  ULDC.64 UR4, c[0x0][0x1e0] ;  /* 0x0000780000047ab9 */ /* 0x000fe20000000a00 */
[----:B------:R-:W-:Y:S01]  /*1d30*/  IMAD.WIDE.U32 R24, R99, c[0x0][0x290], R14 ;  /* 0x0000a40063187a25 */ /* 0x000fe200078e000e */
[----:B------:R-:W-:Y:S01]  /*1d40*/  LOP3.LUT R2, R9, 0x38, R88, 0xf8, !PT ;  /* 0x0000003809027812 */ /* 0x000fe200078ef858 */
[----:B------:R-:W-:Y:S01]  /*1d50*/  USHF.L.U64.HI UR32, UR4, UR32, UR5 ;  /* 0x0000002004207299 */ /* 0x000fe20008010205 */
[----:B------:R-:W-:Y:S01]  /*1d60*/  LOP3.LUT R92, R92, 0xff, RZ, 0xc0, !PT ;  /* 0x000000ff5c5c7812 */ /* 0x000fe200078ec0ff */
[----:B------:R-:W-:Y:S01]  /*1d70*/  IMAD.WIDE.U32 R22, R99, c[0x0][0x280], R14 ;  /* 0x0000a00063167a25 */ /* 0x000fe200078e000e */
[----:B------:R-:W-:Y:S01]  /*1d80*/  USHF.L.U32 UR42, UR4, 0x5, URZ ;  /* 0x00000005042a7899 */ /* 0x000fe2000800063f */
[-C--:B------:R-:W-:Y:S01]  /*1d90*/  LOP3.LUT R5, R5, R7.reuse, RZ, 0x3c, !PT ;  /* 0x0000000705057212 */ /* 0x080fe200078e3cff */
[----:B------:R-:W-:Y:S01]  /*1da0*/  ULDC.64 UR6, c[0x0][0x268] ;  /* 0x00009a0000067ab9 */ /* 0x000fe20000000a00 */
[----:B------:R-:W-:Y:S01]  /*1db0*/  LOP3.LUT R86, R4, 0x7ffff800, RZ, 0xc0, !PT ;  /* 0x7ffff80004567812 */ /* 0x000fe200078ec0ff */
[----:B------:R-:W-:Y:S01]  /*1dc0*/  ULDC.64 UR4, c[0x0][0x218] ;  /* 0x0000860000047ab9 */ /* 0x000fe20000000a00 */
[C---:B------:R-:W-:Y:S01]  /*1dd0*/  IMAD R3, R65.reuse, c[0x0][0x290], RZ ;  /* 0x0000a40041037a24 */ /* 0x040fe200078e02ff */
[----:B------:R-:W-:Y:S01]  /*1de0*/  UIMAD UR6, UR10, UR6, URZ ;  /* 0x000000060a0672a4 */ /* 0x000fe2000f8e023f */
[----:B------:R-:W-:Y:S01]  /*1df0*/  IMAD.IADD R103, R102, 0x1, R25 ;  /* 0x0000000166677824 */ /* 0x000fe200078e0219 */
[----:B------:R-:W-:Y:S01]  /*1e00*/  UIMAD UR4, UR33, UR4, URZ ;  /* 0x00000004210472a4 */ /* 0x000fe2000f8e023f */
[----:B------:R-:W-:Y:S01]  /*1e10*/  IMAD.IADD R101, R100, 0x1, R23 ;  /* 0x0000000164657824 */ /* 0x000fe200078e0217 */
[----:B------:R-:W-:Y:S01]  /*1e20*/  LOP3.LUT R7, R2, R7, RZ, 0x3c, !PT ;  /* 0x0000000702077212 */ /* 0x000fe200078e3cff */
[----:B------:R-:W-:Y:S01]  /*1e30*/  IMAD R65, R65, c[0x0][0x280], RZ ;  /* 0x0000a00041417a24 */ /* 0x000fe200078e02ff */
[----:B------:R-:W-:Y:S01]  /*1e40*/  LOP3.LUT R0, R0, 0x7ffff800, RZ, 0xc0, !PT ;  /* 0x7ffff80000007812 */ /* 0x000fe200078ec0ff */
[----:B------:R-:W-:Y:S01]  /*1e50*/  IMAD.MOV.U32 R102, RZ, RZ, R24 ;  /* 0x000000ffff667224 */ /* 0x000fe200078e0018 */
[----:B------:R-:W-:Y:S01]  /*1e60*/  IADD3 R86, R5, R86, R84 ;  /* 0x0000005605567210 */ /* 0x000fe20007ffe054 */
[----:B------:R-:W-:Y:S01]  /*1e70*/  IMAD.MOV.U32 R100, RZ, RZ, R22 ;  /* 0x000000ffff647224 */ /* 0x000fe200078e0016 */
[----:B------:R-:W-:Y:S01]  /*1e80*/  UIMAD UR6, UR11, UR7, UR6 ;  /* 0x000000070b0672a4 */ /* 0x000fe2000f8e0206 */
[C---:B------:R-:W-:Y:S01]  /*1e90*/  IMAD.SHL.U32 R94, R92.reuse, 0x8, RZ ;  /* 0x000000085c5e7824 */ /* 0x040fe200078e00ff */
[----:B------:R-:W-:Y:S01]  /*1ea0*/  UIMAD UR5, UR34, UR5, UR4 ;  /* 0x00000005220572a4 */ /* 0x000fe2000f8e0204 */
[----:B------:R-:W-:Y:S01]  /*1eb0*/  IMAD.SHL.U32 R93, R92, 0x4, RZ ;  /* 0x000000045c5d7824 */ /* 0x000fe200078e00ff */
[----:B------:R-:W-:Y:S01]  /*1ec0*/  IADD3 R84, R7, R0, R84 ;  /* 0x0000000007547210 */ /* 0x000fe20007ffe054 */
[----:B------:R-:W-:Y:S01]  /*1ed0*/  IMAD.WIDE.U32 R110, R110, c[0x0][0x268], R20 ;  /* 0x00009a006e6e7a25 */ /* 0x000fe200078e0014 */
[----:B------:R-:W-:Y:S01]  /*1ee0*/  IADD3 R73, P2, R99, UR9, RZ ;  /* 0x0000000963497c10 */ /* 0x000fe2000ff5e0ff */
[----:B------:R-:W-:Y:S01]  /*1ef0*/  ULDC.U8 UR4, c[0x0][0x298] ;  /* 0x0000a60000047ab9 */ /* 0x000fe20000000000 */
[----:B------:R-:W-:Y:S01]  /*1f00*/  IADD3 R70, P1, P0, R116, UR36, R16 ;  /* 0x0000002474467c10 */ /* 0x000fe2000f83e010 */
[----:B------:R-:W-:Y:S01]  /*1f10*/  IMAD.WIDE.U32 R108, R108, c[0x0][0x218], R18 ;  /* 0x000086006c6c7a25 */ /* 0x000fe200078e0012 */
[----:B------:R-:W-:-:S02]  /*1f20*/  LOP3.LUT R91, R91, 0xfffffff8, RZ, 0xc0, !PT ;  /* 0xfffffff85b5b7812 */ /* 0x000fc400078ec0ff */
[----:B------:R-:W-:Y:S01]  /*1f30*/  LOP3.LUT R90, R90, 0xfffffff8, RZ, 0xc0, !PT ;  /* 0xfffffff85a5a7812 */ /* 0x000fe200078ec0ff */
[----:B------:R-:W-:Y:S01]  /*1f40*/  IMAD.SHL.U32 R92, R92, 0x2, RZ ;  /* 0x000000025c5c7824 */ /* 0x000fe200078e00ff */
[----:B------:R-:W-:Y:S01]  /*1f50*/  IADD3 R10, R14, 0x60, RZ ;  /* 0x000000600e0a7810 */ /* 0x000fe20007ffe0ff */
[----:B------:R-:W-:Y:S01]  /*1f60*/  IMAD R65, R64, c[0x0][0x284], R65 ;  /* 0x0000a10040417a24 */ /* 0x000fe200078e0241 */
[----:B------:R-:W-:Y:S01]  /*1f70*/  IADD3 R9, R14, 0x20, RZ ;  /* 0x000000200e097810 */ /* 0x000fe20007ffe0ff */
[C---:B------:R-:W-:Y:S01]  /*1f80*/  IMAD R3, R64.reuse, c[0x0][0x294], R3 ;  /* 0x0000a50040037a24 */ /* 0x040fe200078e0203 */
[----:B------:R-:W-:Y:S01]  /*1f90*/  ISETP.NE.AND P5, PT, RZ, UR4, PT ;  /* 0x00000004ff007c0c */ /* 0x000fe2000bfa5270 */
[----:B------:R-:W-:Y:S01]  /*1fa0*/  IMAD.WIDE.U32 R102, R64, c[0x0][0x290], R102 ;  /* 0x0000a40040667a25 */ /* 0x000fe200078e0066 */
[----:B------:R-:W-:Y:S02]  /*1fb0*/  LOP3.LUT R95, R95, 0x10, RZ, 0xc0, !PT ;  /* 0x000000105f5f7812 */ /* 0x000fe400078ec0ff */
[----:B------:R-:W-:Y:S01]  /*1fc0*/  IADD3.X R72, R72, UR8, RZ, P2, !PT ;  /* 0x0000000848487c10 */ /* 0x000fe200097fe4ff */
[----:B------:R-:W-:Y:S01]  /*1fd0*/  IMAD.WIDE.U32 R100, R64, c[0x0][0x280], R100 ;  /* 0x0000a00040647a25 */ /* 0x000fe200078e0064 */
[----:B------:R-:W-:-:S02]  /*1fe0*/  IADD3.X R69, R81, UR35, R17, P1, P0 ;  /* 0x0000002351457c10 */ /* 0x000fc40008fe0411 */
[----:B------:R-:W-:Y:S01]  /*1ff0*/  LOP3.LUT R94, R94, 0x10, RZ, 0xc0, !PT ;  /* 0x000000105e5e7812 */ /* 0x000fe200078ec0ff */
[----:B------:R-:W-:Y:S01]  /*2000*/  IMAD.IADD R67, R105, 0x1, R65 ;  /* 0x0000000169437824 */ /* 0x000fe200078e0241 */
[----:B------:R-:W-:Y:S01]  /*2010*/  LOP3.LUT R93, R93, 0x10, RZ, 0xc0, !PT ;  /* 0x000000105d5d7812 */ /* 0x000fe200078ec0ff */
[----:B------:R-:W-:Y:S01]  /*2020*/  IMAD.IADD R68, R107, 0x1, R3 ;  /* 0x000000016b447824 */ /* 0x000fe200078e0203 */
[----:B------:R-:W-:Y:S01]  /*2030*/  LOP3.LUT R92, R92, 0x10, RZ, 0xc0, !PT ;  /* 0x000000105c5c7812 */ /* 0x000fe200078ec0ff */
[----:B------:R-:W-:Y:S01]  /*2040*/  IMAD.IADD R66, R3, 0x1, R103 ;  /* 0x0000000103427824 */ /* 0x000fe200078e0267 */
[----:B------:R-:W-:Y:S01]  /*2050*/  IADD3 R75, R111, UR6, RZ ;  /* 0x000000066f4b7c10 */ /* 0x000fe2000fffe0ff */
[----:B------:R-:W-:Y:S01]  /*2060*/  IMAD.IADD R65, R65, 0x1, R101 ;  /* 0x0000000141417824 */ /* 0x000fe200078e0265 */
[----:B------:R-:W-:Y:S01]  /*2070*/  IADD3 R71, R109, UR5, RZ ;  /* 0x000000056d477c10 */ /* 0x000fe2000fffe0ff */
[----:B------:R-:W-:Y:S01]  /*2080*/  IMAD.SHL.U32 R86, R86, 0x2, RZ ;  /* 0x0000000256567824 */ /* 0x000fe200078e00ff */
[----:B------:R-:W-:Y:S01]  /*2090*/  SHF.R.S32.HI R83, RZ, 0x1f, R91 ;  /* 0x0000001fff537819 */ /* 0x000fe2000001145b */
[----:B------:R-:W-:Y:S01]  /*20a0*/  IMAD.SHL.U32 R84, R84, 0x2, RZ ;  /* 0x0000000254547824 */ /* 0x000fe200078e00ff */
[----:B------:R-:W-:-:S02]  /*20b0*/  SHF.R.S32.HI R82, RZ, 0x1f, R90 ;  /* 0x0000001fff527819 */ /* 0x000fc4000001145a */
[----:B------:R-:W-:Y:S02]  /*20c0*/  SHF.R.S32.HI R80, RZ, 0x1f, R89 ;  /* 0x0000001fff507819 */ /* 0x000fe40000011459 */
[----:B------:R-:W-:Y:S01]  /*20d0*/  SHF.R.S32.HI R78, RZ, 0x1f, R88 ;  /* 0x0000001fff4e7819 */ /* 0x000fe20000011458 */
[----:B------:R-:W-:Y:S06]  /*20e0*/  BAR.SYNC.DEFER_BLOCKING 0x0 ;  /* 0x0000000000007b1d */ /* 0x000fec0000010000 */
.L_x_338:
[----:B------:R-:W-:Y:S01]  /*20f0*/  USHF.R.S32.HI UR8, URZ, 0x1f, UR22 ;  /* 0x0000001f3f087899 */ /* 0x000fe20008011416 */
[----:B------:R-:W-:Y:S04]  /*2100*/  DEPBAR.LE SB0, 0x0 ;  /* 0x000080000000791a */ /* 0x000fe80000000000 */
[----:B------:R-:W-:Y:S01]  /*2110*/  UIMAD UR7, UR32, UR22, URZ ;  /* 0x00000016200772a4 */ /* 0x000fe2000f8e023f */
[----:B------:R-:W-:Y:S01]  /*2120*/  BAR.SYNC.DEFER_BLOCKING 0x0 ;  /* 0x0000000000007b1d */ /* 0x000fe20000010000 */
[----:B------:R-:W-:Y:S02]  /*2130*/  UIMAD.WIDE.U32 UR46, UR42, UR22, URZ ;  /* 0x000000162a2e72a5 */ /* 0x000fe4000f8e003f */
[----:B------:R-:W-:Y:S04]  /*2140*/  UIMAD UR7, UR8, UR42, UR7 ;  /* 0x0000002a080772a4 */ /* 0x000fe8000f8e0207 */
[----:B------:R-:W-:Y:S01]  /*2150*/  IADD3 R3, P1, R70, UR46, RZ ;  /* 0x0000002e46037c10 */ /* 0x000fe2000ff3e0ff */
[----:B------:R-:W-:Y:S03]  /*2160*/  UIADD3 UR7, UR47, UR7, URZ ;  /* 0x000000072f077290 */ /* 0x000fe6000fffe03f */
[----:B------:R-:W-:Y:S03]  /*2170*/  LEA R52, P0, R3, c[0x0][0x1c8], 0x1 ;  /* 0x0000720003347a11 */ /* 0x000fe600078008ff */
[----:B------:R-:W-:Y:S04]  /*2180*/  IADD3.X R0, R69, UR7, RZ, P1, !PT ;  /* 0x0000000745007c10 */ /* 0x000fe80008ffe4ff */
[----:B------:R-:W-:Y:S01]  /*2190*/  LEA.HI.X R53, R3, c[0x0][0x1cc], R0, 0x1, P0 ;  /* 0x0000730003357a11 */ /* 0x000fe200000f0c00 */
[----:B------:R-:W-:Y:S01]  /*21a0*/  BSSY B1, `(.L_x_320) ;  /* 0x000025a000017945 */ /* 0x000fe20003800000 */
[----:B-1---5:R-:W-:-:S05]  /*21b0*/  @!P6 BRA `(.L_x_321) ;  /* 0x000024600000e947 */ /* 0x022fca0003800000 */
[----:B------:R-:W-:Y:S02]  /*21c0*/  UIMAD UR6, UR40, UR22, URZ ;  /* 0x00000016280672a4 */ /* 0x000fe4000f8e023f */
[----:B------:R-:W-:Y:S02]  /*21d0*/  UIMAD UR5, UR38, UR22, URZ ;  /* 0x00000016260572a4 */ /* 0x000fe4000f8e023f */
[----:B------:R-:W-:Y:S02]  /*21e0*/  UIMAD UR4, UR22, -0x20, UR27 ;  /* 0xffffffe0160478a4 */ /* 0x000fe4000f8e021b */
[----:B------:R-:W-:Y:S02]  /*21f0*/  UIMAD.WIDE.U32 UR44, UR41, UR22, URZ ;  /* 0x00000016292c72a5 */ /* 0x000fe4000f8e003f */
[----:B------:R-:W-:Y:S02]  /*2200*/  UIMAD.WIDE.U32 UR10, UR39, UR22, URZ ;  /* 0x00000016270a72a5 */ /* 0x000fe4000f8e003f */
[----:B------:R-:W-:Y:S02]  /*2210*/  UIMAD UR6, UR8, UR41, UR6 ;  /* 0x00000029080672a4 */ /* 0x000fe4000f8e0206 */
[----:B------:R-:W-:Y:S02]  /*2220*/  UIMAD UR5, UR8, UR39, UR5 ;  /* 0x00000027080572a4 */ /* 0x000fe4000f8e0205 */
[----:B------:R-:W-:Y:S02]  /*2230*/  UISETP.LT.AND UP0, UPT, UR4, 0x20, UPT ;  /* 0x000000200400788c */ /* 0x000fe4000bf01270 */
[----:B------:R-:W-:Y:S02]  /*2240*/  UIADD3 UR6, UR45, UR6, URZ ;  /* 0x000000062d067290 */ /* 0x000fe4000fffe03f */
[----:B------:R-:W-:Y:S02]  /*2250*/  UIADD3 UR5, UR11, UR5, URZ ;  /* 0x000000050b057290 */ /* 0x000fe4000fffe03f */
[----:B------:R-:W-:Y:S01]  /*2260*/  USEL UR4, UR4, 0x20, UP0 ;  /* 0x0000002004047887 */ /* 0x000fe20008000000 */
[----:B------:R-:W-:-:S05]  /*2270*/  @!P5 BRA `(.L_x_322) ;  /* 0x000012000000d947 */ /* 0x000fca0003800000 */
[----:B------:R-:W-:Y:S01]  /*2280*/  ISETP.GE.AND P4, PT, R99, UR4, PT ;  /* 0x0000000463007c0c */ /* 0x000fe2000bf86270 */
        /* <DEDUP_REMOVED lines=10> */
[----:B------:R-:W-:Y:S01]  /*2330*/  IADD3 R3, P1, R100, UR44, RZ ;  /* 0x0000002c64037c10 */ /* 0x000fe2000ff3e0ff */
[----:B------:R-:W-:Y:S01]  /*2340*/  CS2R R50, SRZ ;  /* 0x0000000000327805 */ /* 0x000fe2000001ff00 */
[----:B------:R-:W-:Y:S01]  /*2350*/  IADD3 R5, P0, R102, UR10, RZ ;  /* 0x0000000a66057c10 */ /* 0x000fe2000ff1e0ff */
[----:B------:R-:W-:Y:S01]  /*2360*/  CS2R R46, SRZ ;  /* 0x00000000002e7805 */ /* 0x000fe2000001ff00 */
[----:B------:R-:W-:Y:S01]  /*2370*/  IADD3.X R0, R65, UR6, RZ, P1, !PT ;  /* 0x0000000641007c10 */ /* 0x000fe20008ffe4ff */
[----:B------:R-:W-:Y:S01]  /*2380*/  CS2R R44, SRZ ;  /* 0x00000000002c7805 */ /* 0x000fe2000001ff00 */
[----:B------:R-:W-:Y:S01]  /*2390*/  LEA R6, P1, R3, c[0x0][0x270], 0x1 ;  /* 0x00009c0003067a11 */ /* 0x000fe200078208ff */
[----:B------:R-:W-:Y:S01]  /*23a0*/  CS2R R40, SRZ ;  /* 0x0000000000287805 */ /* 0x000fe2000001ff00 */
[----:B------:R-:W-:Y:S01]  /*23b0*/  IADD3.X R2, R66, UR5, RZ, P0, !PT ;  /* 0x0000000542027c10 */ /* 0x000fe200087fe4ff */
[----:B------:R-:W-:Y:S01]  /*23c0*/  CS2R R32, SRZ ;  /* 0x0000000000207805 */ /* 0x000fe2000001ff00 */
[----:B------:R-:W-:Y:S01]  /*23d0*/  LEA R4, P0, R5, c[0x0][0x288], 0x1 ;  /* 0x0000a20005047a11 */ /* 0x000fe200078008ff */
[----:B------:R-:W-:Y:S01]  /*23e0*/  CS2R R28, SRZ ;  /* 0x00000000001c7805 */ /* 0x000fe2000001ff00 */
[----:B------:R-:W-:Y:S01]  /*23f0*/  LEA.HI.X R7, R3, c[0x0][0x274], R0, 0x1, P1 ;  /* 0x00009d0003077a11 */ /* 0x000fe200008f0c00 */
[----:B------:R-:W-:Y:S01]  /*2400*/  CS2R R24, SRZ ;  /* 0x0000000000187805 */ /* 0x000fe2000001ff00 */
[----:B------:R-:W-:Y:S01]  /*2410*/  ISETP.GE.AND P3, PT, R14, c[0x0][0x27c], PT ;  /* 0x00009f000e007a0c */ /* 0x000fe20003f66270 */
[----:B------:R-:W-:Y:S01]  /*2420*/  CS2R R18, SRZ ;  /* 0x0000000000127805 */ /* 0x000fe2000001ff00 */
[----:B------:R-:W-:Y:S02]  /*2430*/  LEA.HI.X R5, R5, c[0x0][0x28c], R2, 0x1, P0 ;  /* 0x0000a30005057a11 */ /* 0x000fe400000f0c02 */
[----:B------:R-:W-:Y:S02]  /*2440*/  ISETP.GE.AND P2, PT, R9, c[0x0][0x27c], PT ;  /* 0x00009f0009007a0c */ /* 0x000fe40003f46270 */
[----:B------:R-:W-:Y:S02]  /*2450*/  ISETP.GE.AND P1, PT, R12, c[0x0][0x27c], PT ;  /* 0x00009f000c007a0c */ /* 0x000fe40003f26270 */
[----:B------:R-:W-:Y:S05]  /*2460*/  ISETP.GE.AND P0, PT, R10, c[0x0][0x27c], PT ;  /* 0x00009f000a007a0c */ /* 0x000fea0003f06270 */
[----:B------:R1:W5:Y:S04]  /*2470*/  @!P3 LDG.E.64 R50, [R6.64] ;  /* 0x0000001e0632b981 */ /* 0x000368000c1e1b00 */
[----:B------:R1:W5:Y:S04]  /*2480*/  @!P2 LDG.E.64 R46, [R6.64+0x40] ;  /* 0x0000401e062ea981 */ /* 0x000368000c1e1b00 */
[----:B------:R1:W5:Y:S04]  /*2490*/  @!P1 LDG.E.64 R44, [R6.64+0x80] ;  /* 0x0000801e062c9981 */ /* 0x000368000c1e1b00 */
[----:B------:R1:W5:Y:S04]  /*24a0*/  @!P0 LDG.E.64 R40, [R6.64+0xc0] ;  /* 0x0000c01e06288981 */ /* 0x000368000c1e1b00 */
[----:B------:R1:W5:Y:S04]  /*24b0*/  @!P3 LDG.E.64 R32, [R4.64] ;  /* 0x0000001e0420b981 */ /* 0x000368000c1e1b00 */
[----:B------:R1:W5:Y:S04]  /*24c0*/  @!P2 LDG.E.64 R28, [R4.64+0x40] ;  /* 0x0000401e041ca981 */ /* 0x000368000c1e1b00 */
[----:B------:R1:W5:Y:S04]  /*24d0*/  @!P1 LDG.E.64 R24, [R4.64+0x80] ;  /* 0x0000801e04189981 */ /* 0x000368000c1e1b00 */
[----:B------:R1:W5:Y:S02]  /*24e0*/  @!P0 LDG.E.64 R18, [R4.64+0xc0] ;  /* 0x0000c01e04128981 */ /* 0x000364000c1e1b00 */
.L_x_324:
[----:B------:R-:W-:Y:S05]  /*24f0*/  BSYNC B0 ;  /* 0x0000000000007941 */ /* 0x000fea0003800000 */
.L_x_323:
[----:B------:R-:W-:-:S05]  /*2500*/  @P4 BRA `(.L_x_325) ;  /* 0x0000223000004947 */ /* 0x000fca0003800000 */
[----:B------:R-:W-:Y:S01]  /*2510*/  ISETP.GE.AND P0, PT, R16, c[0x0][0x1d4], PT ;  /* 0x0000750010007a0c */ /* 0x000fe20003f06270 */
[----:B-----5:R-:W-:Y:S01]  /*2520*/  IMAD.MOV.U32 R13, RZ, RZ, R44 ;  /* 0x000000ffff0d7224 */ /* 0x020fe200078e002c */
[----:B------:R-:W-:Y:S01]  /*2530*/  MOV R8, R45 ;  /* 0x0000002d00087202 */ /* 0x000fe20000000f00 */
[----:B------:R-:W-:Y:S01]  /*2540*/  IMAD.MOV.U32 R0, RZ, RZ, R19 ;  /* 0x000000ffff007224 */ /* 0x000fe200078e0013 */
[----:B------:R-:W-:Y:S01]  /*2550*/  MOV R2, R18 ;  /* 0x0000001200027202 */ /* 0x000fe20000000f00 */
[----:B------:R-:W-:Y:S01]  /*2560*/  IMAD.MOV.U32 R21, RZ, RZ, R40 ;  /* 0x000000ffff157224 */ /* 0x000fe200078e0028 */
[----:B------:R-:W-:Y:S01]  /*2570*/  PRMT R42, R8, 0x5410, R13 ;  /* 0x00005410082a7816 */ /* 0x000fe2000000000d */
[----:B------:R-:W-:Y:S01]  /*2580*/  IMAD.MOV.U32 R20, RZ, RZ, R41 ;  /* 0x000000ffff147224 */ /* 0x000fe200078e0029 */
[----:B-1----:R-:W-:Y:S01]  /*2590*/  PRMT R5, R0, 0x5410, R2 ;  /* 0x0000541000057816 */ /* 0x002fe20000000002 */
        /* <DEDUP_REMOVED lines=67> */
.L_x_327:
[----:B------:R-:W-:Y:S05]  /*29d0*/  BSYNC B0 ;  /* 0x0000000000007941 */ /* 0x000fea0003800000 */
.L_x_326:
        /* <DEDUP_REMOVED lines=56> */
.L_x_329:
[----:B------:R-:W-:Y:S05]  /*2d60*/  BSYNC B0 ;  /* 0x0000000000007941 */ /* 0x000fea0003800000 */
.L_x_328:
        /* <DEDUP_REMOVED lines=56> */
.L_x_331:
[----:B------:R-:W-:Y:S05]  /*30f0*/  BSYNC B0 ;  /* 0x0000000000007941 */ /* 0x000fea0003800000 */
.L_x_330:
        /* <DEDUP_REMOVED lines=56> */
.L_x_322:
        /* <DEDUP_REMOVED lines=13> */
[----:B------:R-:W-:Y:S01]  /*3550*/  ISETP.GE.AND P2, PT, R16, c[0x0][0x27c], PT ;  /* 0x00009f0010007a0c */ /* 0x000fe20003f46270 */
[----:B------:R-:W-:Y:S01]  /*3560*/  CS2R R56, SRZ ;  /* 0x0000000000387805 */ /* 0x000fe2000001ff00 */
[----:B------:R-:W-:Y:S01]  /*3570*/  ISETP.GE.AND P1, PT, R11, c[0x0][0x27c], PT ;  /* 0x00009f000b007a0c */ /* 0x000fe20003f26270 */
[----:B------:R-:W-:Y:S01]  /*3580*/  CS2R R26, SRZ ;  /* 0x00000000001a7805 */ /* 0x000fe2000001ff00 */
[----:B------:R-:W-:Y:S01]  /*3590*/  IADD3 R5, P0, R106, UR10, RZ ;  /* 0x0000000a6a057c10 */ /* 0x000fe2000ff1e0ff */
[----:B------:R-:W-:Y:S01]  /*35a0*/  CS2R R24, SRZ ;  /* 0x0000000000187805 */ /* 0x000fe2000001ff00 */
[----:B------:R-:W-:Y:S02]  /*35b0*/  IADD3.X R0, R67, UR6, RZ, P4, !PT ;  /* 0x0000000643007c10 */ /* 0x000fe4000a7fe4ff */
[----:B------:R-:W-:Y:S02]  /*35c0*/  LEA R6, P4, R3, c[0x0][0x270], 0x1 ;  /* 0x00009c0003067a11 */ /* 0x000fe400078808ff */
[----:B------:R-:W-:Y:S02]  /*35d0*/  IADD3.X R2, R68, UR5, RZ, P0, !PT ;  /* 0x0000000544027c10 */ /* 0x000fe400087fe4ff */
[----:B------:R-:W-:Y:S02]  /*35e0*/  LEA R4, P0, R5, c[0x0][0x288], 0x1 ;  /* 0x0000a20005047a11 */ /* 0x000fe400078008ff */
[----:B------:R-:W-:Y:S02]  /*35f0*/  LEA.HI.X R7, R3, c[0x0][0x274], R0, 0x1, P4 ;  /* 0x00009d0003077a11 */ /* 0x000fe400020f0c00 */
[----:B------:R-:W-:Y:S03]  /*3600*/  LEA.HI.X R5, R5, c[0x0][0x28c], R2, 0x1, P0 ;  /* 0x0000a30005057a11 */ /* 0x000fe600000f0c02 */
[----:B------:R1:W5:Y:S04]  /*3610*/  @!P2 LDG.E.128 R40, [R6.64] ;  /* 0x0000001e0628a981 */ /* 0x000368000c1e1d00 */
[----:B------:R1:W5:Y:S04]  /*3620*/  @!P1 LDG.E.128 R56, [R6.64+0x80] ;  /* 0x0000801e06389981 */ /* 0x000368000c1e1d00 */
[----:B------:R1:W5:Y:S04]  /*3630*/  @!P2 LDG.E.128 R28, [R4.64] ;  /* 0x0000001e041ca981 */ /* 0x000368000c1e1d00 */
[----:B------:R1:W5:Y:S02]  /*3640*/  @!P1 LDG.E.128 R24, [R4.64+0x80] ;  /* 0x0000801e04189981 */ /* 0x000364000c1e1d00 */
.L_x_333:
[----:B------:R-:W-:Y:S05]  /*3650*/  BSYNC B0 ;  /* 0x0000000000007941 */ /* 0x000fea0003800000 */
.L_x_332:
[----:B------:R-:W-:Y:S04]  /*3660*/  IADD3 R74, P0, R116, UR46, RZ ;  /* 0x0000002e744a7c10 */ /* 0x000fe8000ff1e0ff */
[----:B------:R-:W-:Y:S01]  /*3670*/  IADD3.X R119, R81, UR7, RZ, P0, !PT ;  /* 0x0000000751777c10 */ /* 0x000fe200087fe4ff */
        /* <DEDUP_REMOVED lines=23> */
[----:B------:R-:W-:Y:S01]  /*37f0*/  IADD3 R118, P3, P2, R74, UR36, R91 ;  /* 0x000000244a767c10 */ /* 0x000fe2000fa7e05b */
[----:B------:R-:W-:Y:S01]  /*3800*/  IMAD.MOV.U32 R44, RZ, RZ, R41 ;  /* 0x000000ffff2c7224 */ /* 0x000fe200078e0029 */
[----:B------:R-:W-:Y:S01]  /*3810*/  MOV R50, R40 ;  /* 0x0000002800327202 */ /* 0x000fe20000000f00 */
[----:B------:R-:W2:Y:S01]  /*3820*/  LDS.128 R20, [R87+0xc080] ;  /* 0x00c0800057147984 */ /* 0x000ea20000000c00 */
[----:B------:R-:W-:Y:S02]  /*3830*/  LEA R124, P4, R118, c[0x0][0x1c8], 0x1 ;  /* 0x00007200767c7a11 */ /* 0x000fe400078808ff */
[C---:B------:R-:W-:Y:S01]  /*3840*/  IADD3.X R121, R119.reuse, UR35, R83, P3, P2 ;  /* 0x0000002377797c10 */ /* 0x040fe20009fe4453 */
        /* <DEDUP_REMOVED lines=16> */
[----:B------:R-:W-:Y:S01]  /*3950*/  @!P1 IADD3 R123, P3, P2, R74, UR36, R89 ;  /* 0x000000244a7b9c10 */ /* 0x000fe2000fa7e059 */
[----:B------:R-:W-:Y:S01]  /*3960*/  @!P0 HADD2.F32 R30, -RZ, R30.H0_H0 ;  /* 0x2000001eff1e8230 */ /* 0x000fe20000004100 */
[--C-:B------:R-:W-:Y:S02]  /*3970*/  @!P0 SHF.R.U32.HI R46, RZ, 0x10, R41.reuse ;  /* 0x00000010ff2e8819 */ /* 0x100fe40000011629 */
[----:B------:R-:W-:Y:S02]  /*3980*/  @!P1 IADD3.X R120, R119, UR35, R80, P3, P2 ;  /* 0x0000002377789c10 */ /* 0x000fe40009fe4450 */
        /* <DEDUP_REMOVED lines=85> */
.L_x_335:
[----:B------:R-:W-:Y:S05]  /*3ee0*/  BSYNC B0 ;  /* 0x0000000000007941 */ /* 0x000fea0003800000 */
.L_x_334:
[----:B------:R-:W-:Y:S11]  /*3ef0*/  ISETP.GE.AND P0, PT, R11, c[0x0][0x1d4], PT ;  /* 0x000075000b007a0c */ /* 0x000ff60003f06270 */
[----:B------:R-:W-:Y:S02]  /*3f00*/  @!UPT UIADD3 URZ, URZ, URZ, URZ ;  /* 0x0000003f3f3ff290 */ /* 0x000fe4000fffe03f */
[----:B------:R-:W-:-:S05]  /*3f10*/  @P0 BRA `(.L_x_325) ;  /* 0x0000082000000947 */ /* 0x000fca0003800000 */
[----:B------:R-:W-:Y:S01]  /*3f20*/  LDS.128 R48, [R84+0xc080] ;  /* 0x00c0800054307984 */ /* 0x000fe20000000c00 */
[----:B------:R-:W-:Y:S02]  /*3f30*/  ISETP.GE.AND P0, PT, R11, c[0x0][0x27c], PT ;  /* 0x00009f000b007a0c */ /* 0x000fe40003f06270 */
[----:B------:R-:W-:Y:S04]  /*3f40*/  IADD3 R46, P2, P1, R74, UR36, R90 ;  /* 0x000000244a2e7c10 */ /* 0x000fe8000f95e05a */
[----:B------:R-:W-:Y:S01]  /*3f50*/  IADD3.X R47, R119, UR35, R82, P2, P1 ;  /* 0x00000023772f7c10 */ /* 0x000fe200097e2452 */
[----:B-1----:R-:W1:Y:S01]  /*3f60*/  LDS.128 R20, [R85+0xc080] ;  /* 0x00c0800055147984 */ /* 0x002e620000000c00 */
[C---:B------:R-:W-:Y:S04]  /*3f70*/  LEA R60, P1, R46.reuse, c[0x0][0x1c8], 0x1 ;  /* 0x000072002e3c7a11 */ /* 0x040fe800078208ff */
[----:B------:R-:W-:Y:S01]  /*3f80*/  LEA.HI.X R61, R46, c[0x0][0x1cc], R47, 0x1, P1 ;  /* 0x000073002e3d7a11 */ /* 0x000fe200008f0c2f */
[--C-:B------:R-:W-:Y:S01]  /*3f90*/  @!P0 HADD2.F32 R31, -RZ, R54.reuse.H0_H0 ;  /* 0x20000036ff1f8230 */ /* 0x100fe20000004100 */
[--C-:B------:R-:W-:Y:S01]  /*3fa0*/  @!P0 SHF.R.U32.HI R28, RZ, 0x10, R25.reuse ;  /* 0x00000010ff1c8819 */ /* 0x100fe20000011619 */
[----:B------:R-:W-:Y:S01]  /*3fb0*/  @!P0 HADD2.F32 R35, -RZ, R54.H1_H1 ;  /* 0x30000036ff238230 */ /* 0x000fe20000004100 */
[----:B------:R-:W-:Y:S01]  /*3fc0*/  @!P0 SHF.R.U64 R24, R24, 0x10, R25 ;  /* 0x0000001018188819 */ /* 0x000fe20000001219 */
[--C-:B------:R-:W-:Y:S01]  /*3fd0*/  @!P0 HADD2.F32 R44, -RZ, R53.reuse.H1_H1 ;  /* 0x30000035ff2c8230 */ /* 0x100fe20000004100 */
[----:B------:R-:W-:Y:S01]  /*3fe0*/  @!P0 SHF.R.U32.HI R36, RZ, 0x10, R57 ;  /* 0x00000010ff248819 */ /* 0x000fe20000011639 */
[----:B------:R-:W-:Y:S01]  /*3ff0*/  @!P0 HADD2.F32 R28, -RZ, R28.H0_H0 ;  /* 0x2000001cff1c8230 */ /* 0x000fe20000004100 */
[--C-:B------:R-:W-:Y:S01]  /*4000*/  @!P0 SHF.R.U32.HI R19, RZ, 0x10, R27.reuse ;  /* 0x00000010ff138819 */ /* 0x100fe2000001161b */
[----:B------:R-:W-:Y:S01]  /*4010*/  @!P0 HADD2.F32 R39, -RZ, R53.H0_H0 ;  /* 0x20000035ff278230 */ /* 0x000fe20000004100 */
[----:B------:R-:W-:Y:S01]  /*4020*/  @!P0 SHF.R.U64 R26, R26, 0x10, R27 ;  /* 0x000000101a1a8819 */ /* 0x000fe2000000121b */
[----:B------:R-:W-:Y:S01]  /*4030*/  @!P0 HADD2.F32 R27, -RZ, R18.H1_H1 ;  /* 0x30000012ff1b8230 */ /* 0x000fe20000004100 */
[----:B------:R-:W-:Y:S01]  /*4040*/  @!P0 SHF.R.U64 R33, R56, 0x10, R57 ;  /* 0x0000001038218819 */ /* 0x000fe20000001239 */
[----:B------:R-:W-:Y:S01]  /*4050*/  @!P0 HADD2.F32 R36, -RZ, R36.H0_H0 ;  /* 0x20000024ff248230 */ /* 0x000fe20000004100 */
        /* <DEDUP_REMOVED lines=12> */
[--C-:B------:R-:W-:Y:S01]  /*4120*/  @!P0 HADD2.F32 R37, -RZ, R29.reuse.H1_H1 ;  /* 0x3000001dff258230 */ /* 0x100fe20000004100 */
[----:B------:R-:W-:Y:S01]  /*4130*/  @!P0 MOV R41, R50 ;  /* 0x0000003200298202 */ /* 0x000fe20000000f00 */
[----:B------:R-:W-:Y:S01]  /*4140*/  @!P0 HADD2.F32 R34, -RZ, R29.H0_H0 ;  /* 0x2000001dff228230 */ /* 0x000fe20000004100 */
[-C--:B------:R-:W-:Y:S01]  /*4150*/  @!P0 FMUL.FTZ R3, R30, R27.reuse ;  /* 0x0000001b1e038220 */ /* 0x080fe20000410000 */
[----:B------:R-:W-:Y:S01]  /*4160*/  @!P0 HADD2.F32 R25, -RZ, R25.H1_H1 ;  /* 0x30000019ff198230 */ /* 0x000fe20000004100 */
[-C--:B------:R-:W-:Y:S01]  /*4170*/  @!P0 FMUL.FTZ R47, R37, R28.reuse ;  /* 0x0000001c252f8220 */ /* 0x080fe20000410000 */
[----:B------:R-:W-:Y:S01]  /*4180*/  @!P0 HADD2.F32 R29, -RZ, R32.H0_H0 ;  /* 0x20000020ff1d8230 */ /* 0x000fe20000004100 */
[----:B------:R-:W-:Y:S01]  /*4190*/  @!P0 FMUL.FTZ R46, R34, R27 ;  /* 0x0000001b222e8220 */ /* 0x000fe20000410000 */
[----:B------:R-:W-:Y:S01]  /*41a0*/  @!P0 HADD2.F32 R27, -RZ, R18.H0_H0 ;  /* 0x20000012ff1b8230 */ /* 0x000fe20000004100 */
[C---:B------:R-:W-:Y:S01]  /*41b0*/  @!P0 FMUL.FTZ R4, R25.reuse, R28 ;  /* 0x0000001c19048220 */ /* 0x040fe20000410000 */
[----:B------:R-:W-:Y:S01]  /*41c0*/  @!P0 MOV R18, R20 ;  /* 0x0000001400128202 */ /* 0x000fe20000000f00 */
[----:B------:R-:W-:Y:S01]  /*41d0*/  @!P0 FFMA.FTZ R47, R25, R36, -R47 ;  /* 0x00000024192f8223 */ /* 0x000fe2000001082f */
[----:B------:R-:W-:Y:S01]  /*41e0*/  @!P0 HADD2.F32 R25, -RZ, R24.H0_H0 ;  /* 0x20000018ff198230 */ /* 0x000fe20000004100 */
[----:B------:R-:W-:Y:S01]  /*41f0*/  @!P0 FMUL.FTZ R52, R29, R27 ;  /* 0x0000001b1d348220 */ /* 0x000fe20000410000 */
[----:B------:R-:W-:Y:S01]  /*4200*/  @!P0 HADD2.F32 R32, -RZ, R32.H1_H1 ;  /* 0x30000020ff208230 */ /* 0x000fe20000004100 */
[----:B------:R-:W-:Y:S01]  /*4210*/  @!P0 FFMA.FTZ R46, R30, R35, -R46 ;  /* 0x000000231e2e8223 */ /* 0x000fe2000001082e */
[--C-:B------:R-:W-:Y:S02]  /*4220*/  @!P0 HADD2.F32 R24, -RZ, R18.reuse.H0_H0 ;  /* 0x20000012ff188230 */ /* 0x100fe40000004100 */
[----:B------:R-:W-:Y:S01]  /*4230*/  @!P0 HADD2.F32 R18, -RZ, R18.H1_H1 ;  /* 0x30000012ff128230 */ /* 0x000fe20000004100 */
[----:B------:R-:W-:Y:S01]  /*4240*/  @!P0 FMUL.FTZ R63, R32, R25 ;  /* 0x00000019203f8220 */ /* 0x000fe20000410000 */
[----:B------:R-:W-:Y:S01]  /*4250*/  @!P0 F2FP.PACK_AB R46, R47, R46 ;  /* 0x0000002e2f2e823e */ /* 0x000fe200000000ff */
[C---:B------:R-:W-:Y:S01]  /*4260*/  @!P0 FMUL.FTZ R0, R24.reuse, R27 ;  /* 0x0000001b18008220 */ /* 0x040fe20000410000 */
[----:B------:R-:W-:Y:S01]  /*4270*/  @!P0 MOV R27, R22 ;  /* 0x00000016001b8202 */ /* 0x000fe20000000f00 */
[----:B------:R-:W-:Y:S01]  /*4280*/  @!P0 FFMA.FTZ R52, R24, R31, -R52 ;  /* 0x0000001f18348223 */ /* 0x000fe20000010834 */
[----:B------:R-:W-:Y:S01]  /*4290*/  @!P0 MOV R21, R46 ;  /* 0x0000002e00158202 */ /* 0x000fe20000000f00 */
[----:B------:R-:W-:Y:S01]  /*42a0*/  @!P0 IMAD.MOV.U32 R24, RZ, RZ, R23 ;  /* 0x000000ffff188224 */ /* 0x000fe200078e0017 */
[--C-:B------:R-:W-:Y:S01]  /*42b0*/  @!P0 HADD2.F32 R42, -RZ, R38.reuse.H0_H0 ;  /* 0x20000026ff2a8230 */ /* 0x100fe20000004100 */
[C---:B------:R-:W-:Y:S01]  /*42c0*/  @!P0 FMUL.FTZ R2, R18.reuse, R25 ;  /* 0x0000001912028220 */ /* 0x040fe20000410000 */
[----:B------:R-:W-:Y:S01]  /*42d0*/  @!P0 HADD2.F32 R28, -RZ, R27.H0_H0 ;  /* 0x2000001bff1c8230 */ /* 0x000fe20000004100 */
[----:B------:R-:W-:Y:S01]  /*42e0*/  @!P0 FFMA.FTZ R63, R18, R33, -R63 ;  /* 0x00000021123f8223 */ /* 0x000fe2000001083f */
[--C-:B------:R-:W-:Y:S01]  /*42f0*/  @!P0 HADD2.F32 R18, -RZ, R13.reuse.H0_H0 ;  /* 0x2000000dff128230 */ /* 0x100fe20000004100 */
[----:B------:R-:W-:Y:S01]  /*4300*/  @!P0 FFMA.FTZ R0, R29, R31, R0 ;  /* 0x0000001f1d008223 */ /* 0x000fe20000010000 */
[----:B------:R-:W-:Y:S01]  /*4310*/  @!P0 HADD2.F32 R25, -RZ, R13.H1_H1 ;  /* 0x3000000dff198230 */ /* 0x000fe20000004100 */
[----:B------:R-:W-:Y:S01]  /*4320*/  @!P0 FFMA.FTZ R2, R32, R33, R2 ;  /* 0x0000002120028223 */ /* 0x000fe20000010002 */
[----:B------:R-:W-:Y:S01]  /*4330*/  @!P0 HADD2.F32 R13, -RZ, R19.H0_H0 ;  /* 0x20000013ff0d8230 */ /* 0x000fe20000004100 */
[----:B------:R-:W-:Y:S01]  /*4340*/  @!P0 FMUL.FTZ R121, R42, R18 ;  /* 0x000000122a798220 */ /* 0x000fe20000410000 */
[----:B------:R-:W-:Y:S01]  /*4350*/  @!P0 HADD2.F32 R43, -RZ, R38.H1_H1 ;  /* 0x30000026ff2b8230 */ /* 0x000fe20000004100 */
[----:B------:R-:W-:Y:S01]  /*4360*/  @!P0 FMUL.FTZ R5, R28, R25 ;  /* 0x000000191c058220 */ /* 0x000fe20000410000 */
[--C-:B------:R-:W-:Y:S01]  /*4370*/  @!P0 HADD2.F32 R38, -RZ, R41.reuse.H0_H0 ;  /* 0x20000029ff268230 */ /* 0x100fe20000004100 */
[----:B------:R-:W-:Y:S01]  /*4380*/  @!P0 FFMA.FTZ R3, R34, R35, R3 ;  /* 0x0000002322038223 */ /* 0x000fe20000010003 */
[----:B------:R-:W-:Y:S01]  /*4390*/  @!P0 HADD2.F32 R41, -RZ, R41.H1_H1 ;  /* 0x30000029ff298230 */ /* 0x000fe20000004100 */
[----:B------:R-:W-:Y:S01]  /*43a0*/  @!P0 FMUL.FTZ R62, R43, R13 ;  /* 0x0000000d2b3e8220 */ /* 0x000fe20000410000 */
[--C-:B------:R-:W-:Y:S01]  /*43b0*/  @!P0 HADD2.F32 R19, -RZ, R24.reuse.H0_H0 ;  /* 0x20000018ff138230 */ /* 0x100fe20000004100 */
[----:B------:R-:W-:Y:S01]  /*43c0*/  @!P0 FMUL.FTZ R123, R38, R25 ;  /* 0x00000019267b8220 */ /* 0x000fe20000410000 */
[----:B------:R-:W-:Y:S01]  /*43d0*/  @!P0 HADD2.F32 R24, -RZ, R24.H1_H1 ;  /* 0x30000018ff188230 */ /* 0x000fe20000004100 */
[----:B------:R-:W-:Y:S01]  /*43e0*/  @!P0 FMUL.FTZ R118, R41, R26 ;  /* 0x0000001a29768220 */ /* 0x000fe20000410000 */
[----:B------:R-:W-:Y:S01]  /*43f0*/  @!P0 HADD2.F32 R27, -RZ, R27.H1_H1 ;  /* 0x3000001bff1b8230 */ /* 0x000fe20000004100 */
[----:B------:R-:W-:Y:S01]  /*4400*/  @!P0 FFMA.FTZ R121, R19, R44, -R121 ;  /* 0x0000002c13798223 */ /* 0x000fe20000010879 */
[----:B------:R-:W-:Y:S01]  /*4410*/  @!P0 F2FP.PACK_AB R63, R63, R52 ;  /* 0x000000343f3f823e */ /* 0x000fe200000000ff */
[----:B------:R-:W-:Y:S01]  /*4420*/  @!P0 FFMA.FTZ R62, R24, R45, -R62 ;  /* 0x0000002d183e8223 */ /* 0x000fe2000001083e */
[----:B------:R-:W-:Y:S01]  /*4430*/  @!P0 F2FP.PACK_AB R46, R2, R0 ;  /* 0x00000000022e823e */ /* 0x000fe200000000ff */
[----:B------:R-:W-:Y:S02]  /*4440*/  @!P0 FFMA.FTZ R123, R28, R39, -R123 ;  /* 0x000000271c7b8223 */ /* 0x000fe4000001087b */
[C---:B------:R-:W-:Y:S01]  /*4450*/  @!P0 FFMA.FTZ R118, R27.reuse, R40, -R118 ;  /* 0x000000281b768223 */ /* 0x040fe20000010876 */
[----:B------:R-:W-:Y:S01]  /*4460*/  @!P0 F2FP.PACK_AB R62, R62, R121 ;  /* 0x000000793e3e823e */ /* 0x000fe200000000ff */
[----:B------:R-:W-:Y:S02]  /*4470*/  @!P0 IMAD.MOV.U32 R20, RZ, RZ, R63 ;  /* 0x000000ffff148224 */ /* 0x000fe400078e003f */
        /* <DEDUP_REMOVED lines=20> */
[----:B------:R-:W-:Y:S04]  /*45c0*/  IADD3 R74, P1, P0, R74, UR36, R88 ;  /* 0x000000244a4a7c10 */ /* 0x000fe8000f83e058 */
[----:B------:R-:W-:Y:S02]  /*45d0*/  IADD3.X R119, R119, UR35, R78, P1, P0 ;  /* 0x0000002377777c10 */ /* 0x000fe40008fe044e */
[C---:B------:R-:W-:Y:S04]  /*45e0*/  LEA R2, P0, R74.reuse, c[0x0][0x1c8], 0x1 ;  /* 0x000072004a027a11 */ /* 0x040fe800078008ff */
[----:B------:R-:W-:Y:S05]  /*45f0*/  LEA.HI.X R3, R74, c[0x0][0x1cc], R119, 0x1, P0 ;  /* 0x000073004a037a11 */ /* 0x000fea00000f0c77 */
[----:B------:R1:W-:Y:S01]  /*4600*/  STG.E.128 [R2.64], R48 ;  /* 0x0000003002007986 */ /* 0x0003e2000c101d1e */
[----:B------:R-:W-:-:S05]  /*4610*/  BRA `(.L_x_325) ;  /* 0x0000012000007947 */ /* 0x000fca0003800000 */
.L_x_321:
[----:B------:R-:W-:Y:S04]  /*4620*/  UIMAD UR4, UR22, -0x20, UR27 ;  /* 0xffffffe0160478a4 */ /* 0x000fe8000f8e021b */
[----:B------:R-:W-:Y:S04]  /*4630*/  UISETP.LT.AND UP0, UPT, UR4, 0x20, UPT ;  /* 0x000000200400788c */ /* 0x000fe8000bf01270 */
[----:B------:R-:W-:Y:S06]  /*4640*/  USEL UR4, UR4, 0x20, UP0 ;  /* 0x0000002004047887 */ /* 0x000fec0008000000 */
[----:B------:R-:W-:Y:S11]  /*4650*/  ISETP.GE.AND P0, PT, R99, UR4, PT ;  /* 0x0000000463007c0c */ /* 0x000ff6000bf06270 */
        /* <DEDUP_REMOVED lines=14> */
.L_x_325:
[----:B------:R-:W-:Y:S05]  /*4740*/  BSYNC B1 ;  /* 0x0000000000017941 */ /* 0x000fea0003800000 */
.L_x_320:
[----:B------:R-:W-:Y:S01]  /*4750*/  USHF.L.U32 UR4, UR22, 0x5, URZ ;  /* 0x0000000516047899 */ /* 0x000fe2000800063f */
[----:B-1----:R-:W-:Y:S01]  /*4760*/  IMAD.U32 R3, RZ, RZ, UR8 ;  /* 0x00000008ff037e24 */ /* 0x002fe2000f8e00ff */
[----:B------:R-:W-:Y:S04]  /*4770*/  BSSY B0, `(.L_x_336) ;  /* 0x0000037000007945 */ /* 0x000fe80003800000 */
[----:B------:R-:W-:Y:S01]  /*4780*/  IADD3 R0, R76, -UR4, RZ ;  /* 0x800000044c007c10 */ /* 0x000fe2000fffe0ff */
[----:B------:R-:W-:Y:S03]  /*4790*/  UIADD3 UR4, -UR4, UR27, URZ ;  /* 0x0000001b04047290 */ /* 0x000fe6000fffe13f */
[----:B------:R-:W-:Y:S01]  /*47a0*/  ISETP.GE.AND P0, PT, R0, 0x1, PT ;  /* 0x000000010000780c */ /* 0x000fe20003f06270 */
[----:B------:R-:W-:Y:S01]  /*47b0*/  IMAD.U32 R0, RZ, RZ, UR22 ;  /* 0x00000016ff007e24 */ /* 0x000fe2000f8e00ff */
[----:B------:R-:W-:Y:S04]  /*47c0*/  UISETP.LT.AND UP0, UPT, UR4, 0x20, UPT ;  /* 0x000000200400788c */ /* 0x000fe8000bf01270 */
[----:B------:R-:W-:Y:S07]  /*47d0*/  USEL UR4, UR4, 0x20, UP0 ;  /* 0x0000002004047887 */ /* 0x000fee0008000000 */
[C---:B------:R-:W-:Y:S01]  /*47e0*/  @P0 LEA R5, P1, R0.reuse, R79, 0x5 ;  /* 0x0000004f00050211 */ /* 0x040fe200078228ff */
[----:B------:R-:W-:Y:S01]  /*47f0*/  @P0 IMAD.MOV.U32 R74, RZ, RZ, R110 ;  /* 0x000000ffff4a0224 */ /* 0x000fe200078e006e */
[----:B------:R-:W-:Y:S02]  /*4800*/  @P0 ISETP.NE.U32.AND P4, PT, R95, RZ, PT ;  /* 0x000000ff5f00020c */ /* 0x000fe40003f85070 */
[----:B------:R-:W-:Y:S01]  /*4810*/  @P0 LEA.HI.X R0, R0, R77, R3, 0x5, P1 ;  /* 0x0000004d00000211 */ /* 0x000fe200008f2c03 */
[----:B------:R-:W-:Y:S01]  /*4820*/  @P0 IMAD.WIDE.U32 R6, R5, c[0x0][0x258], R74 ;  /* 0x0000960005060a25 */ /* 0x000fe200078e004a */
[----:B------:R-:W-:Y:S02]  /*4830*/  @P0 ISETP.NE.U32.AND P3, PT, R94, RZ, PT ;  /* 0x000000ff5e00020c */ /* 0x000fe40003f65070 */
[----:B------:R-:W-:Y:S01]  /*4840*/  @P0 ISETP.NE.U32.AND P2, PT, R93, RZ, PT ;  /* 0x000000ff5d00020c */ /* 0x000fe20003f45070 */
[----:B------:R-:W-:Y:S01]  /*4850*/  @P0 IMAD R0, R0, c[0x0][0x258], RZ ;  /* 0x0000960000000a24 */ /* 0x000fe200078e02ff */
[C---:B------:R-:W-:Y:S03]  /*4860*/  @P0 LEA R4, P1, R6.reuse, c[0x0][0x250], 0x1 ;  /* 0x0000940006040a11 */ /* 0x040fe600078208ff */
[----:B------:R-:W-:Y:S04]  /*4870*/  @P0 IMAD R0, R5, c[0x0][0x25c], R0 ;  /* 0x0000970005000a24 */ /* 0x000fe800078e0200 */
        /* <DEDUP_REMOVED lines=10> */
[----:B------:R-:W-:Y:S03]  /*4920*/  ISETP.GE.AND P0, PT, R99, UR4, PT ;  /* 0x0000000463007c0c */ /* 0x000fe6000bf06270 */
[----:B------:R-:W0:Y:S01]  /*4930*/  LDGDEPBAR ;  /* 0x00000000000079af */ /* 0x000e220000000000 */
[----:B------:R-:W-:Y:S04]  /*4940*/  DEPBAR.LE SB0, 0x0 ;  /* 0x000080000000791a */ /* 0x000fe80000000000 */
[----:B------:R-:W-:Y:S06]  /*4950*/  BAR.SYNC.DEFER_BLOCKING 0x0 ;  /* 0x0000000000007b1d */ /* 0x000fec0000010000 */
[----:B------:R-:W-:-:S05]  /*4960*/  @P0 BRA `(.L_x_337) ;  /* 0x0000017000000947 */ /* 0x000fca0003800000 */
[----:B-1----:R-:W-:Y:S01]  /*4970*/  ISETP.GE.AND P3, PT, R16, c[0x0][0x1d4], PT ;  /* 0x0000750010007a0c */ /* 0x002fe20003f66270 */
[----:B------:R-:W-:Y:S01]  /*4980*/  IMAD.U32 R0, RZ, RZ, UR22 ;  /* 0x00000016ff007e24 */ /* 0x000fe2000f8e00ff */
[----:B------:R-:W-:Y:S01]  /*4990*/  ISETP.GE.AND P2, PT, R11, c[0x0][0x1d4], PT ;  /* 0x000075000b007a0c */ /* 0x000fe20003f46270 */
[----:B-----5:R-:W-:Y:S01]  /*49a0*/  IMAD.MOV.U32 R18, RZ, RZ, R108 ;  /* 0x000000ffff127224 */ /* 0x020fe200078e006c */
[----:B------:R-:W-:Y:S01]  /*49b0*/  ISETP.GE.AND P1, PT, R98, c[0x0][0x1d4], PT ;  /* 0x0000750062007a0c */ /* 0x000fe20003f26270 */
[----:B------:R-:W-:Y:S01]  /*49c0*/  IMAD.MOV.U32 R19, RZ, RZ, R71 ;  /* 0x000000ffff137224 */ /* 0x000fe200078e0047 */
[----:B------:R-:W-:Y:S02]  /*49d0*/  ISETP.GE.AND P0, PT, R97, c[0x0][0x1d4], PT ;  /* 0x0000750061007a0c */ /* 0x000fe40003f06270 */
[C---:B------:R-:W-:Y:S04]  /*49e0*/  LEA R2, P4, R0.reuse, R73, 0x5 ;  /* 0x0000004900027211 */ /* 0x040fe800078828ff */
[----:B------:R-:W-:Y:S01]  /*49f0*/  LEA.HI.X R3, R0, R72, R3, 0x5, P4 ;  /* 0x0000004800037211 */ /* 0x000fe200020f2c03 */
[----:B------:R-:W1:Y:S01]  /*4a00*/  @!P3 LDS.128 R28, [R96+0x8080] ;  /* 0x00808000601cb984 */ /* 0x000e620000000c00 */
[----:B------:R-:W-:Y:S03]  /*4a10*/  IMAD.WIDE.U32 R18, R2, c[0x0][0x208], R18 ;  /* 0x0000820002127a25 */ /* 0x000fe600078e0012 */
[----:B------:R-:W2:Y:S01]  /*4a20*/  @!P2 LDS.128 R24, [R96+0x9080] ;  /* 0x009080006018a984 */ /* 0x000ea20000000c00 */
[----:B------:R-:W-:Y:S01]  /*4a30*/  IMAD R3, R3, c[0x0][0x208], RZ ;  /* 0x0000820003037a24 */ /* 0x000fe200078e02ff */
[----:B------:R-:W-:Y:S02]  /*4a40*/  LEA R32, P4, R18, c[0x0][0x1f8], 0x1 ;  /* 0x00007e0012207a11 */ /* 0x000fe400078808ff */
[----:B------:R-:W3:Y:S01]  /*4a50*/  @!P1 LDS.128 R20, [R96+0xa080] ;  /* 0x00a0800060149984 */ /* 0x000ee20000000c00 */
[----:B------:R-:W-:Y:S03]  /*4a60*/  IMAD R3, R2, c[0x0][0x20c], R3 ;  /* 0x0000830002037a24 */ /* 0x000fe600078e0203 */
[----:B------:R-:W4:Y:S01]  /*4a70*/  @!P0 LDS.128 R4, [R96+0xb080] ;  /* 0x00b0800060048984 */ /* 0x000f220000000c00 */
[----:B------:R-:W-:Y:S05]  /*4a80*/  IMAD.IADD R3, R19, 0x1, R3 ;  /* 0x0000000113037824 */ /* 0x000fea00078e0203 */
[----:B------:R-:W-:Y:S05]  /*4a90*/  LEA.HI.X R33, R18, c[0x0][0x1fc], R3, 0x1, P4 ;  /* 0x00007f0012217a11 */ /* 0x000fea00020f0c03 */
[----:B-1----:R1:W-:Y:S04]  /*4aa0*/  @!P3 STG.E.128 [R32.64], R28 ;  /* 0x0000001c2000b986 */ /* 0x0023e8000c101d1e */
[----:B--2---:R1:W-:Y:S04]  /*4ab0*/  @!P2 STG.E.128 [R32.64+0x80], R24 ;  /* 0x000080182000a986 */ /* 0x0043e8000c101d1e */
[----:B---3--:R1:W-:Y:S04]  /*4ac0*/  @!P1 STG.E.128 [R32.64+0x100], R20 ;  /* 0x0001001420009986 */ /* 0x0083e8000c101d1e */
[----:B----4-:R1:W-:Y:S02]  /*4ad0*/  @!P0 STG.E.128 [R32.64+0x180], R4 ;  /* 0x0001800420008986 */ /* 0x0103e4000c101d1e */
.L_x_337:
[----:B-1----:R-:W-:Y:S05]  /*4ae0*/  BSYNC B0 ;  /* 0x0000000000007941 */ /* 0x002fea0003800000 */
.L_x_336:
[----:B------:R-:W-:Y:S01]  /*4af0*/  UISETP.GT.AND UP0, UPT, UR22, UR12, UPT ;  /* 0x0000000c1600728c */ /* 0x000fe2000bf04270 */
[----:B------:R-:W-:Y:S01]  /*4b00*/  IMAD.U32 R0, RZ, RZ, UR18 ;  /* 0x00000012ff007e24 */ /* 0x000fe2000f8e00ff */
[----:B------:R-:W-:Y:S04]  /*4b10*/  UIADD3 UR22, UR22, -0x1, URZ ;  /* 0xffffffff16167890 */ /* 0x000fe8000fffe03f */
[----:B------:R-:W-:Y:S05]  /*4b20*/  PLOP3.LUT P0, PT, PT, PT, UP0, 0x80, 0x0 ;  /* 0x000000000000781c */ /* 0x000fea0003f0f008 */
[----:B------:R-:W-:Y:S02]  /*4b30*/  @UP0 USHF.R.S32.HI UR5, URZ, 0x1f, UR22 ;  /* 0x0000001f3f050899 */ /* 0x000fe40008011416 */
[----:B------:R-:W-:Y:S04]  /*4b40*/  @UP0 UIMAD UR4, UR17, UR22, URZ ;  /* 0x00000016110402a4 */ /* 0x000fe8000f8e023f */
[----:B------:R-:W-:Y:S02]  /*4b50*/  @UP0 UIMAD UR4, UR5, UR18, UR4 ;  /* 0x00000012050402a4 */ /* 0x000fe4000f8e0204 */
[----:B------:R-:W-:Y:S01]  /*4b60*/  @P0 IMAD.MOV.U32 R2, RZ, RZ, R112 ;  /* 0x000000ffff020224 */ /* 0x000fe200078e0070 */
[----:B------:R-:W-:Y:S01]  /*4b70*/  @P0 ISETP.NE.U32.AND P4, PT, R95, RZ, PT ;  /* 0x000000ff5f00020c */ /* 0x000fe20003f85070 */
[----:B------:R-:W-:Y:S01]  /*4b80*/  @P0 IMAD.MOV.U32 R3, RZ, RZ, R115 ;  /* 0x000000ffff030224 */ /* 0x000fe200078e0073 */
[----:B------:R-:W-:Y:S02]  /*4b90*/  @P0 ISETP.NE.U32.AND P3, PT, R94, RZ, PT ;  /* 0x000000ff5e00020c */ /* 0x000fe40003f65070 */
[----:B------:R-:W-:Y:S01]  /*4ba0*/  @P0 ISETP.NE.U32.AND P2, PT, R93, RZ, PT ;  /* 0x000000ff5d00020c */ /* 0x000fe20003f45070 */
[----:B------:R-:W-:Y:S05]  /*4bb0*/  @P0 IMAD.WIDE.U32 R2, R0, UR22, R2 ;  /* 0x0000001600020c25 */ /* 0x000fea000f8e0002 */
[C---:B------:R-:W-:Y:S02]  /*4bc0*/  @P0 LEA R4, P1, R2.reuse, c[0x0][0x220], 0x1 ;  /* 0x0000880002040a11 */ /* 0x040fe400078208ff */
[----:B------:R-:W-:Y:S04]  /*4bd0*/  @P0 IADD3 R0, R3, UR4, RZ ;  /* 0x0000000403000c10 */ /* 0x000fe8000fffe0ff */
        /* <DEDUP_REMOVED lines=8> */
[----:B------:R1:W-:Y:S04]  /*4c60*/  @P0 LDGSTS.E.BYPASS.LTC128B.128 [R96+0xf080], [R4.64+0x180], P1 ;  /* 0x0f08018004600fae */ /* 0x0003e80008901d5e */
[----:B------:R-:W0:Y:S01]  /*4c70*/  LDGDEPBAR ;  /* 0x00000000000079af */ /* 0x000e220000000000 */
[----:B------:R-:W-:-:S05]  /*4c80*/  @P0 BRA `(.L_x_338) ;  /* 0xffffd46000000947 */ /* 0x000fca000383ffff */
[----:B------:R-:W-:Y:S06]  /*4c90*/  BAR.SYNC.DEFER_BLOCKING 0x0 ;  /* 0x0000000000007b1d */ /* 0x000fec0000010000 */
.L_x_317:
[----:B------:R-:W-:Y:S01]  /*4ca0*/  UIADD3 UR6, UR23, 0x7f, URZ ;  /* 0x0000007f17067890 */ /* 0x000fe2000fffe03f */
[----:B------:R-:W-:Y:S01]  /*4cb0*/  PLOP3.LUT P0, PT, PT, PT, UP2, 0x40, 0x0 ;  /* 0x000000000000781c */ /* 0x000fe20003f0e828 */
[----:B------:R-:W-:-:S02]  /*4cc0*/  ULDC.64 UR4, c[0x0][0x2c8] ;  /* 0x0000b20000047ab9 */ /* 0x000fc40000000a00 */
[----:B------:R-:W-:Y:S02]  /*4cd0*/  UIMAD.WIDE.U32 UR8, UR6, UR4, URZ ;  /* 0x00000004060872a5 */ /* 0x000fe4000f8e003f */
[----:B------:R-:W-:Y:S02]  /*4ce0*/  ULDC UR7, c[0x0][0x328] ;  /* 0x0000ca0000077ab9 */ /* 0x000fe40000000800 */
[----:B------:R-:W-:Y:S02]  /*4cf0*/  @UP3 USHF.R.U32.HI UR6, URZ, UR5, UR9 ;  /* 0x000000053f063299 */ /* 0x000fe40008011609 */
[----:B------:R-:W-:Y:S02]  /*4d00*/  UIADD3 UR24, UR24, UR25, URZ ;  /* 0x0000001918187290 */ /* 0x000fe4000fffe03f */
[----:B------:R-:W-:-:S04]  /*4d10*/  UIADD3 UR15, UR15, UR6, URZ ;  /* 0x000000060f0f7290 */ /* 0x000fc8000fffe03f */
[----:B------:R-:W-:Y:S01]  /*4d20*/  UIADD3 UR7, UR15, UR7, URZ ;  /* 0x000000070f077290 */ /* 0x000fe2000fffe03f */
[----:B------:R-:W-:Y:S05]  /*4d30*/  @P0 BRA `(.L_x_339) ;  /* 0x0000015000000947 */ /* 0x000fea0003800000 */
[----:B------:R-:W-:Y:S01]  /*4d40*/  ISETP.LT.AND P0, PT, RZ, UR15, PT ;  /* 0x0000000fff007c0c */ /* 0x000fe2000bf01270 */
[----:B------:R-:W-:Y:S02]  /*4d50*/  UIADD3 UR8, UR15, -0x1, URZ ;  /* 0xffffffff0f087890 */ /* 0x000fe4000fffe03f */
[----:B------:R-:W-:-:S10]  /*4d60*/  ULDC UR6, c[0x0][0x32c] ;  /* 0x0000cb0000067ab9 */ /* 0x000fd40000000800 */
[----:B------:R-:W-:Y:S05]  /*4d70*/  @P0 BRA `(.L_x_340) ;  /* 0x0000008000000947 */ /* 0x000fea0003800000 */
[----:B------:R-:W-:Y:S02]  /*4d80*/  UISETP.NE.AND UP0, UPT, UR6, 0x1, UPT ;  /* 0x000000010600788c */ /* 0x000fe4000bf05270 */
[----:B------:R-:W-:Y:S02]  /*4d90*/  UIADD3 UR8, -UR15, URZ, URZ ;  /* 0x0000003f0f087290 */ /* 0x000fe4000fffe13f */
[----:B------:R-:W-:Y:S02]  /*4da0*/  ULDC.64 UR4, c[0x0][0x330] ;  /* 0x0000cc0000047ab9 */ /* 0x000fe40000000a00 */
[----:B------:R-:W-:-:S07]  /*4db0*/  UIMAD.WIDE.U32 UR10, UR8, UR4, URZ ;  /* 0x00000004080a72a5 */ /* 0x000fce000f8e003f */
[----:B------:R-:W-:Y:S02]  /*4dc0*/  @UP0 UMOV UR9, UR11 ;  /* 0x0000000b00090c82 */ /* 0x000fe40008000000 */
[----:B------:R-:W-:-:S04]  /*4dd0*/  @UP0 USHF.R.U32.HI UR8, URZ, UR5, UR9 ;  /* 0x000000053f080299 */ /* 0x000fc80008011609 */
[----:B------:R-:W-:Y:S01]  /*4de0*/  ULOP3.LUT UR8, URZ, UR8, URZ, 0x33, !UPT ;  /* 0x000000083f087292 */ /* 0x000fe2000f8e333f */
[----:B------:R-:W-:Y:S05]  /*4df0*/  BRA `(.L_x_341) ;  /* 0x0000005000007947 */ /* 0x000fea0003800000 */
.L_x_340:
[----:B------:R-:W-:Y:S02]  /*4e00*/  UISETP.NE.AND UP0, UPT, UR6, 0x1, UPT ;  /* 0x000000010600788c */ /* 0x000fe4000bf05270 */
[----:B------:R-:W-:Y:S02]  /*4e10*/  ULDC.64 UR4, c[0x0][0x330] ;  /* 0x0000cc0000047ab9 */ /* 0x000fe40000000a00 */
[----:B------:R-:W-:-:S07]  /*4e20*/  UIMAD.WIDE.U32 UR10, UR8, UR4, URZ ;  /* 0x00000004080a72a5 */ /* 0x000fce000f8e003f */
[----:B------:R-:W-:Y:S02]  /*4e30*/  @UP0 UMOV UR9, UR11 ;  /* 0x0000000b00090c82 */ /* 0x000fe40008000000 */
[----:B------:R-:W-:Y:S02]  /*4e40*/  @UP0 USHF.R.U32.HI UR8, URZ, UR5, UR9 ;  /* 0x000000053f080299 */ /* 0x000fe40008011609 */
.L_x_341:
[----:B------:R-:W-:Y:S02]  /*4e50*/  ULDC UR4, c[0x0][0x32c] ;  /* 0x0000cb0000047ab9 */ /* 0x000fe40000000800 */
[----:B------:R-:W-:-:S04]  /*4e60*/  UIMAD UR4, UR8, UR6, UR4 ;  /* 0x00000006080472a4 */ /* 0x000fc8000f8e0204 */
[----:B------:R-:W-:-:S04]  /*4e70*/  UISETP.LT.AND UP0, UPT, UR7, UR4, UPT ;  /* 0x000000040700728c */ /* 0x000fc8000bf01270 */
[----:B------:R-:W-:-:S04]  /*4e80*/  USEL UR7, UR7, UR4, UP0 ;  /* 0x0000000407077287 */ /* 0x000fc80008000000 */
.L_x_339:
[----:B------:R-:W-:Y:S01]  /*4e90*/  UIADD3 UR6, UR7, 0x1f, URZ ;  /* 0x0000001f07067890 */ /* 0x000fe2000fffe03f */
[----:B------:R-:W-:Y:S01]  /*4ea0*/  PLOP3.LUT P0, PT, PT, PT, UP2, 0x40, 0x0 ;  /* 0x000000000000781c */ /* 0x000fe20003f0e828 */
[----:B------:R-:W-:Y:S02]  /*4eb0*/  ULDC.64 UR4, c[0x0][0x2c8] ;  /* 0x0000b20000047ab9 */ /* 0x000fe40000000a00 */
[----:B------:R-:W-:Y:S02]  /*4ec0*/  USHF.R.S32.HI UR7, URZ, 0x1f, UR6 ;  /* 0x0000001f3f077899 */ /* 0x000fe40008011406 */
[----:B------:R-:W-:Y:S02]  /*4ed0*/  UIMAD.WIDE.U32 UR8, UR23, UR4, URZ ;  /* 0x00000004170872a5 */ /* 0x000fe4000f8e003f */
[----:B------:R-:W-:Y:S02]  /*4ee0*/  ULEA.HI UR7, UR7, UR6, URZ, 0x5 ;  /* 0x0000000607077291 */ /* 0x000fe4000f8f283f */
[----:B------:R-:W-:-:S02]  /*4ef0*/  ULDC UR4, c[0x0][0x324] ;  /* 0x0000c90000047ab9 */ /* 0x000fc40000000800 */
[----:B------:R-:W-:Y:S02]  /*4f00*/  UMOV UR6, UR23 ;  /* 0x0000001700067c82 */ /* 0x000fe40008000000 */
[----:B------:R-:W-:Y:S02]  /*4f10*/  USHF.R.S32.HI UR7, URZ, 0x5, UR7 ;  /* 0x000000053f077899 */ /* 0x000fe40008011407 */
[----:B------:R-:W-:Y:S02]  /*4f20*/  @UP3 USHF.R.U32.HI UR6, URZ, UR5, UR9 ;  /* 0x000000053f063299 */ /* 0x000fe40008011609 */
[----:B------:R-:W-:Y:S02]  /*4f30*/  UISETP.LT.AND UP0, UPT, UR7, UR13, UPT ;  /* 0x0000000d0700728c */ /* 0x000fe4000bf01270 */
[----:B------:R-:W-:Y:S02]  /*4f40*/  UIADD3 UR5, UR14, UR6, URZ ;  /* 0x000000060e057290 */ /* 0x000fe4000fffe03f */
[----:B------:R-:W-:-:S02]  /*4f50*/  USEL UR13, UR7, UR13, UP0 ;  /* 0x0000000d070d7287 */ /* 0x000fc40008000000 */
[----:B------:R-:W-:Y:S01]  /*4f60*/  UIADD3 UR6, UR5, -UR4, URZ ;  /* 0x8000000405067290 */ /* 0x000fe2000fffe03f */
        /* <DEDUP_REMOVED lines=13> */
.L_x_343:
[----:B------:R-:W-:Y:S02]  /*5040*/  ULDC UR4, c[0x0][0x32c] ;  /* 0x0000cb0000047ab9 */ /* 0x000fe40000000800 */
[----:B------:R-:W-:-:S03]  /*5050*/  UISETP.NE.AND UP0, UPT, UR4, 0x1, UPT ;  /* 0x000000010400788c */ /* 0x000fc6000bf05270 */
[----:B------:R-:W-:Y:S02]  /*5060*/  ULDC.64 UR4, c[0x0][0x330] ;  /* 0x0000cc0000047ab9 */ /* 0x000fe40000000a00 */
[----:B------:R-:W-:-:S06]  /*5070*/  UIMAD.WIDE.U32 UR8, UR7, UR4, URZ ;  /* 0x00000004070872a5 */ /* 0x000fcc000f8e003f */
[----:B------:R-:W-:Y:S02]  /*5080*/  @UP0 USHF.R.U32.HI UR7, URZ, UR5, UR9 ;  /* 0x000000053f070299 */ /* 0x000fe40008011609 */
.L_x_344:
[----:B------:R-:W-:Y:S02]  /*5090*/  ULDC UR4, c[0x0][0x32c] ;  /* 0x0000cb0000047ab9 */ /* 0x000fe40000000800 */
[----:B------:R-:W-:-:S04]  /*50a0*/  UIMAD UR4, UR7, UR4, URZ ;  /* 0x00000004070472a4 */ /* 0x000fc8000f8e023f */
[----:B------:R-:W-:-:S04]  /*50b0*/  UISETP.LT.AND UP0, UPT, UR6, UR4, UPT ;  /* 0x000000040600728c */ /* 0x000fc8000bf01270 */
[----:B------:R-:W-:-:S04]  /*50c0*/  USEL UR6, UR6, UR4, !UP0 ;  /* 0x0000000406067287 */ /* 0x000fc8000c000000 */
.L_x_342:
[----:B------:R-:W-:Y:S01]  /*50d0*/  USHF.R.S32.HI UR4, URZ, 0x1f, UR6 ;  /* 0x0000001f3f047899 */ /* 0x000fe20008011406 */
[----:B------:R-:W-:Y:S01]  /*50e0*/  PLOP3.LUT P2, PT, PT, PT, PT, 0x80, 0x0 ;  /* 0x000000000000781c */ /* 0x000fe20003f4f070 */
[----:B------:R-:W-:Y:S01]  /*50f0*/  IMAD.MOV.U32 R3, RZ, RZ, RZ ;  /* 0x000000ffff037224 */ /* 0x000fe200078e00ff */
[----:B------:R-:W-:Y:S01]  /*5100*/  CS2R R128, SRZ ;  /* 0x0000000000807805 */ /* 0x000fe2000001ff00 */
[----:B------:R-:W-:Y:S01]  /*5110*/  ULEA.HI UR6, UR4, UR6, URZ, 0x5 ;  /* 0x0000000604067291 */ /* 0x000fe2000f8f283f */
[----:B------:R-:W-:Y:S01]  /*5120*/  IMAD.MOV.U32 R130, RZ, RZ, RZ ;  /* 0x000000ffff827224 */ /* 0x000fe200078e00ff */
[----:B------:R-:W-:Y:S01]  /*5130*/  CS2R R126, SRZ ;  /* 0x00000000007e7805 */ /* 0x000fe2000001ff00 */
[----:B------:R-:W-:Y:S01]  /*5140*/  CS2R R124, SRZ ;  /* 0x00000000007c7805 */ /* 0x000fe2000001ff00 */
[----:B------:R-:W-:Y:S01]  /*5150*/  USHF.R.S32.HI UR6, URZ, 0x5, UR6 ;  /* 0x000000053f067899 */ /* 0x000fe20008011406 */
[----:B------:R-:W-:Y:S01]  /*5160*/  CS2R R122, SRZ ;  /* 0x00000000007a7805 */ /* 0x000fe2000001ff00 */
[----:B------:R-:W-:Y:S01]  /*5170*/  CS2R R120, SRZ ;  /* 0x0000000000787805 */ /* 0x000fe2000001ff00 */
[----:B------:R-:W-:Y:S01]  /*5180*/  CS2R R118, SRZ ;  /* 0x0000000000767805 */ /* 0x000fe2000001ff00 */
[----:B------:R-:W-:Y:S01]  /*5190*/  UISETP.LT.AND UP0, UPT, URZ, UR6, UPT ;  /* 0x000000063f00728c */ /* 0x000fe2000bf01270 */
[----:B------:R-:W-:Y:S01]  /*51a0*/  CS2R R116, SRZ ;  /* 0x0000000000747805 */ /* 0x000fe2000001ff00 */
[----:B------:R-:W-:Y:S01]  /*51b0*/  CS2R R114, SRZ ;  /* 0x0000000000727805 */ /* 0x000fe2000001ff00 */
[----:B------:R-:W-:Y:S01]  /*51c0*/  CS2R R112, SRZ ;  /* 0x0000000000707805 */ /* 0x000fe2000001ff00 */
[----:B------:R-:W-:Y:S01]  /*51d0*/  USEL UR6, URZ, UR6, !UP0 ;  /* 0x000000063f067287 */ /* 0x000fe2000c000000 */
[----:B------:R-:W-:Y:S01]  /*51e0*/  CS2R R110, SRZ ;  /* 0x00000000006e7805 */ /* 0x000fe2000001ff00 */
[----:B------:R-:W-:Y:S01]  /*51f0*/  CS2R R108, SRZ ;  /* 0x00000000006c7805 */ /* 0x000fe2000001ff00 */
[----:B------:R-:W-:Y:S01]  /*5200*/  CS2R R106, SRZ ;  /* 0x00000000006a7805 */ /* 0x000fe2000001ff00 */
[----:B------:R-:W-:Y:S01]  /*5210*/  UISETP.GT.AND UP0, UPT, UR13, UR6, UPT ;  /* 0x000000060d00728c */ /* 0x000fe2000bf04270 */
[----:B------:R-:W-:Y:S01]  /*5220*/  CS2R R104, SRZ ;  /* 0x0000000000687805 */ /* 0x000fe2000001ff00 */
[----:B------:R-:W-:Y:S01]  /*5230*/  CS2R R102, SRZ ;  /* 0x0000000000667805 */ /* 0x000fe2000001ff00 */
[----:B------:R-:W-:Y:S01]  /*5240*/  CS2R R100, SRZ ;  /* 0x0000000000647805 */ /* 0x000fe2000001ff00 */
[----:B------:R-:W-:Y:S01]  /*5250*/  CS2R R98, SRZ ;  /* 0x0000000000627805 */ /* 0x000fe2000001ff00 */
[----:B-1----:R-:W-:Y:S01]  /*5260*/  CS2R R96, SRZ ;  /* 0x0000000000607805 */ /* 0x002fe2000001ff00 */
        /* <DEDUP_REMOVED lines=10> */
[----:B-----5:R-:W-:Y:S01]  /*5310*/  CS2R R76, SRZ ;  /* 0x00000000004c7805 */ /* 0x020fe2000001ff00 */
        /* <DEDUP_REMOVED lines=39> */
[----:B------:R-:W-:Y:S05]  /*5590*/  @!P0 BRA `(.L_x_345) ;  /* 0x000149f000008947 */ /* 0x000fea0003800000 */
[----:B------:R-:W-:Y:S02]  /*55a0*/  ULDC.64 UR4, c[0x0][0x340] ;  /* 0x0000d00000047ab9 */ /* 0x000fe40000000a00 */
[----:B------:R-:W-:-:S02]  /*55b0*/  UISETP.NE.U32.AND UP1, UPT, URZ, UR4, UPT ;  /* 0x000000043f00728c */ /* 0x000fc4000bf25070 */
[----:B------:R-:W-:Y:S02]  /*55c0*/  ULDC.64 UR8, c[0x0][0x340] ;  /* 0x0000d00000087ab9 */ /* 0x000fe40000000a00 */
[----:B------:R-:W-:-:S06]  /*55d0*/  UISETP.NE.AND.EX UP1, UPT, URZ, UR5, UPT, UP1 ;  /* 0x000000053f00728c */ /* 0x000fcc000bf25310 */
[----:B------:R-:W-:-:S05]  /*55e0*/  PLOP3.LUT P3, PT, PT, PT, UP1, 0x80, 0x0 ;  /* 0x000000000000781c */ /* 0x000fca0003f6f018 */
[----:B------:R-:W-:Y:S02]  /*55f0*/  @UP1 UMOV UR4, 0x4 ;  /* 0x0000000400041882 */ /* 0x000fe40000000000 */
[----:B------:R-:W-:-:S06]  /*5600*/  @UP1 UIMAD.WIDE UR4, UR29, UR4, UR8 ;  /* 0x000000041d0412a5 */ /* 0x000fcc000f8e0208 */
[----:B------:R-:W-:Y:S02]  /*5610*/  IMAD.U32 R4, RZ, RZ, UR4 ;  /* 0x00000004ff047e24 */ /* 0x000fe4000f8e00ff */
[----:B------:R-:W-:Y:S01]  /*5620*/  IMAD.U32 R5, RZ, RZ, UR5 ;  /* 0x00000005ff057e24 */ /* 0x000fe2000f8e00ff */
[----:B------:R-:W-:Y:S01]  /*5630*/  SHF.R.S32.HI R6, RZ, 0x1f, R55 ;  /* 0x0000001fff067819 */ /* 0x000fe20000011437 */
[----:B------:R-:W-:-:S03]  /*5640*/  ULDC.64 UR4, c[0x0][0x348] ;  /* 0x0000d20000047ab9 */ /* 0x000fc60000000a00 */
[----:B------:R1:W2:Y:S01]  /*5650*/  @P3 LDG.E R0, [R4.64] ;  /* 0x0000001e04003981 */ /* 0x0002a2000c1e1900 */
[----:B------:R-:W-:Y:S01]  /*5660*/  UISETP.NE.U32.AND UP0, UPT, URZ, UR4, UPT ;  /* 0x000000043f00728c */ /* 0x000fe2000bf05070 */
[CC--:B------:R-:W-:Y:S01]  /*5670*/  LEA.HI R2, R6.reuse, R55.reuse, RZ, 0x4 ;  /* 0x0000003706027211 */ /* 0x0c0fe200078f20ff */
[----:B------:R-:W-:Y:S01]  /*5680*/  USHF.R.S32.HI UR7, URZ, 0x1f, UR26 ;  /* 0x0000001f3f077899 */ /* 0x000fe2000801141a */
[----:B------:R-:W-:Y:S01]  /*5690*/  LEA.HI R54, R6, R55, RZ, 0x3 ;  /* 0x0000003706367211 */ /* 0x000fe200078f18ff */
[----:B------:R-:W-:Y:S01]  /*56a0*/  UISETP.NE.AND.EX UP0, UPT, URZ, UR5, UPT, UP0 ;  /* 0x000000053f00728c */ /* 0x000fe2000bf05300 */
[----:B------:R-:W-:Y:S01]  /*56b0*/  SHF.R.S32.HI R3, RZ, 0x4, R2 ;  /* 0x00000004ff037819 */ /* 0x000fe20000011402 */
[----:B------:R-:W-:Y:S01]  /*56c0*/  USHF.R.S32.HI UR12, URZ, 0x1f, UR24 ;  /* 0x0000001f3f0c7899 */ /* 0x000fe20008011418 */
[----:B------:R-:W-:Y:S01]  /*56d0*/  PLOP3.LUT P2, PT, PT, PT, UP3, 0x80, 0x0 ;  /* 0x000000000000781c */ /* 0x000fe20003f4f038 */
[----:B------:R-:W-:Y:S01]  /*56e0*/  ULDC.64 UR4, c[0x0][0x178] ;  /* 0x00005e0000047ab9 */ /* 0x000fe20000000a00 */
[C---:B------:R-:W-:Y:S01]  /*56f0*/  LEA.HI R63, R2.reuse, R3, RZ, 0x1 ;  /* 0x00000003023f7211 */ /* 0x040fe200078f08ff */
[----:B------:R-:W-:Y:S01]  /*5700*/  UIMAD UR7, UR7, UR4, URZ ;  /* 0x00000004070772a4 */ /* 0x000fe2000f8e023f */
[----:B------:R-:W-:Y:S01]  /*5710*/  PLOP3.LUT P0, PT, PT, PT, UP3, 0x80, 0x0 ;  /* 0x000000000000781c */ /* 0x000fe20003f0f038 */
[----:B------:R-:W-:Y:S01]  /*5720*/  UIMAD.WIDE.U32 UR8, UR26, UR4, URZ ;  /* 0x000000041a0872a5 */ /* 0x000fe2000f8e003f */
[----:B------:R-:W-:Y:S01]  /*5730*/  LOP3.LUT R63, R63, 0xfffffffe, RZ, 0xc0, !PT ;  /* 0xfffffffe3f3f7812 */ /* 0x000fe200078ec0ff */
[----:B------:R-:W-:Y:S01]  /*5740*/  UIMAD UR26, UR26, UR5, UR7 ;  /* 0x000000051a1a72a4 */ /* 0x000fe2000f8e0207 */
[----:B------:R-:W-:Y:S01]  /*5750*/  LOP3.LUT R2, R2, 0xfffffff0, RZ, 0xc0, !PT ;  /* 0xfffffff002027812 */ /* 0x000fe200078ec0ff */
[----:B------:R-:W-:Y:S01]  /*5760*/  USEL UR11, UR29, URZ, !UP0 ;  /* 0x0000003f1d0b7287 */ /* 0x000fe2000c000000 */
[----:B------:R-:W-:Y:S01]  /*5770*/  LEA.HI R119, R6, R55, RZ, 0x6 ;  /* 0x0000003706777211 */ /* 0x000fe200078f30ff */
[----:B------:R-:W-:Y:S01]  /*5780*/  ULDC UR7, c[0x0][0x2c4] ;  /* 0x0000b10000077ab9 */ /* 0x000fe20000000800 */
[----:B------:R-:W-:Y:S01]  /*5790*/  IMAD.IADD R63, R3, 0x1, -R63 ;  /* 0x00000001033f7824 */ /* 0x000fe200078e0a3f */
[----:B------:R-:W-:Y:S01]  /*57a0*/  UIMAD UR7, UR28, UR7, URZ ;  /* 0x000000071c0772a4 */ /* 0x000fe2000f8e023f */
[----:B------:R-:W-:Y:S01]  /*57b0*/  IMAD.IADD R11, R55, 0x1, -R2 ;  /* 0x00000001370b7824 */ /* 0x000fe200078e0a02 */
[----:B------:R-:W-:Y:S01]  /*57c0*/  ULDC.64 UR4, c[0x0][0x1b8] ;  /* 0x00006e0000047ab9 */ /* 0x000fe20000000a00 */
[----:B------:R-:W-:Y:S01]  /*57d0*/  IMAD.SHL.U32 R119, R119, 0x8, RZ ;  /* 0x0000000877777824 */ /* 0x000fe200078e00ff */
[----:B-1----:R-:W-:Y:S01]  /*57e0*/  LOP3.LUT R4, R54, 0xfffffff8, RZ, 0xc0, !PT ;  /* 0xfffffff836047812 */ /* 0x002fe200078ec0ff */
[----:B------:R-:W-:Y:S01]  /*57f0*/  UIADD3 UR27, UR9, UR26, URZ ;  /* 0x0000001a091b7290 */ /* 0x000fe2000fffe03f */
[----:B------:R-:W-:Y:S01]  /*5800*/  SHF.R.S32.HI R54, RZ, 0x3, R54 ;  /* 0x00000003ff367819 */ /* 0x000fe20000011436 */
[----:B------:R-:W-:Y:S01]  /*5810*/  UIMAD UR10, UR19, UR4, URZ ;  /* 0x00000004130a72a4 */ /* 0x000fe2000f8e023f */
[----:B------:R-:W-:Y:S01]  /*5820*/  SHF.R.S32.HI R16, RZ, 0x1f, R11 ;  /* 0x0000001fff107819 */ /* 0x000fe2000001140b */
[----:B------:R-:W-:Y:S01]  /*5830*/  IMAD.IADD R61, R55, 0x1, -R4 ;  /* 0x00000001373d7824 */ /* 0x000fe200078e0a04 */
[C---:B------:R-:W-:Y:S01]  /*5840*/  IADD3 R14, R54.reuse, UR23, RZ ;  /* 0x00000017360e7c10 */ /* 0x040fe2000fffe0ff */
[----:B------:R-:W-:Y:S01]  /*5850*/  UMOV UR26, UR8 ;  /* 0x00000008001a7c82 */ /* 0x000fe20008000000 */
[----:B------:R-:W-:Y:S01]  /*5860*/  IMAD.SHL.U32 R121, R54, 0x40, RZ ;  /* 0x0000004036797824 */ /* 0x000fe200078e00ff */
[----:B------:R-:W-:Y:S01]  /*5870*/  USHF.R.S32.HI UR8, URZ, 0x1f, UR29 ;  /* 0x0000001f3f087899 */ /* 0x000fe2000801141d */
[C---:B------:R-:W-:Y:S01]  /*5880*/  IMAD R3, R61.reuse, 0x20, R54 ;  /* 0x000000203d037824 */ /* 0x040fe200078e0236 */
[C---:B------:R-:W-:Y:S01]  /*5890*/  ISETP.GE.AND P1, PT, R14.reuse, UR7, PT ;  /* 0x000000070e007c0c */ /* 0x040fe2000bf26270 */
[----:B------:R-:W-:Y:S01]  /*58a0*/  IMAD.SHL.U32 R80, R61, 0x8, RZ ;  /* 0x000000083d507824 */ /* 0x000fe200078e00ff */
[----:B------:R-:W-:Y:S01]  /*58b0*/  IADD3 R4, R14, 0x20, RZ ;  /* 0x000000200e047810 */ /* 0x000fe20007ffe0ff */
[----:B------:R-:W-:Y:S01]  /*58c0*/  UIMAD UR9, UR20, UR5, UR10 ;  /* 0x00000005140972a4 */ /* 0x000fe2000f8e020a */
[----:B------:R-:W-:Y:S01]  /*58d0*/  IADD3 R3, R3, UR23, RZ ;  /* 0x0000001703037c10 */ /* 0x000fe2000fffe0ff */
[----:B------:R-:W-:Y:S01]  /*58e0*/  UIMAD.WIDE.U32 UR26, UR20, UR4, UR26 ;  /* 0x00000004141a72a5 */ /* 0x000fe2000f8e001a */
[----:B------:R-:W-:Y:S01]  /*58f0*/  ISETP.GE.AND P4, PT, R4, UR7, PT ;  /* 0x0000000704007c0c */ /* 0x000fe2000bf86270 */
[----:B------:R-:W-:Y:S01]  /*5900*/  USEL UR10, UR8, URZ, !UP0 ;  /* 0x0000003f080a7287 */ /* 0x000fe2000c000000 */
[C---:B------:R-:W-:Y:S01]  /*5910*/  IADD3 R9, R80.reuse, 0x80, RZ ;  /* 0x0000008050097810 */ /* 0x040fe20007ffe0ff */
[----:B------:R-:W-:Y:S01]  /*5920*/  @P2 IMAD.HI.U32 R4, R3, c[0x0][0x2c8], RZ ;  /* 0x0000b20003042a27 */ /* 0x000fe200078e00ff */
[----:B------:R-:W-:Y:S01]  /*5930*/  ULDC.64 UR4, c[0x0][0x1c0] ;  /* 0x0000700000047ab9 */ /* 0x000fe20000000a00 */
[----:B------:R-:W-:Y:S01]  /*5940*/  IADD3 R8, R80, 0xc0, RZ ;  /* 0x000000c050087810 */ /* 0x000fe20007ffe0ff */
[----:B------:R-:W-:Y:S01]  /*5950*/  UIMAD UR10, UR10, UR4, URZ ;  /* 0x000000040a0a72a4 */ /* 0x000fe2000f8e023f */
[----:B------:R-:W-:Y:S01]  /*5960*/  IMAD.MOV.U32 R7, RZ, RZ, R3 ;  /* 0x000000ffff077224 */ /* 0x000fe200078e0003 */
[----:B------:R-:W-:Y:S01]  /*5970*/  @P0 SHF.R.U32.HI R7, RZ, c[0x0][0x2cc], R4 ;  /* 0x0000b300ff070a19 */ /* 0x000fe20000011604 */
[----:B------:R-:W-:Y:S01]  /*5980*/  UIADD3 UR27, UR27, UR9, URZ ;  /* 0x000000091b1b7290 */ /* 0x000fe2000fffe03f */
[----:B------:R-:W-:Y:S01]  /*5990*/  @!P1 SHF.R.S32.HI R4, RZ, 0x1f, R9 ;  /* 0x0000001fff049819 */ /* 0x000fe20000011409 */
[----:B------:R-:W-:Y:S01]  /*59a0*/  UIMAD UR5, UR11, UR5, UR10 ;  /* 0x000000050b0572a4 */ /* 0x000fe2000f8e020a */
[----:B------:R-:W-:Y:S01]  /*59b0*/  IADD3 R13, P0, R54, UR24, RZ ;  /* 0x00000018360d7c10 */ /* 0x000fe2000ff1e0ff */
[----:B------:R-:W-:Y:S01]  /*59c0*/  UIMAD.WIDE.U32 UR26, UR11, UR4, UR26 ;  /* 0x000000040b1a72a5 */ /* 0x000fe2000f8e001a */
[----:B------:R-:W-:Y:S01]  /*59d0*/  ISETP.GE.AND P5, PT, R9, c[0x0][0x198], PT ;  /* 0x0000660009007a0c */ /* 0x000fe20003fa6270 */
[--C-:B------:R-:W-:Y:S01]  /*59e0*/  IMAD.MOV R12, RZ, RZ, -R7.reuse ;  /* 0x000000ffff0c7224 */ /* 0x100fe200078e0a07 */
[----:B------:R-:W-:Y:S01]  /*59f0*/  @!P1 LEA.HI R9, R4, R9, RZ, 0x3 ;  /* 0x0000000904099211 */ /* 0x000fe200078f18ff */
[----:B------:R-:W-:Y:S01]  /*5a00*/  UIADD3 UR5, UR27, UR5, URZ ;  /* 0x000000051b057290 */ /* 0x000fe2000fffe03f */
[----:B------:R-:W-:Y:S01]  /*5a10*/  LEA.HI.X.SX32 R4, R54, UR12, 0x1, P0 ;  /* 0x0000000c36047c11 */ /* 0x000fe200080f0eff */
[----:B------:R-:W-:Y:S01]  /*5a20*/  IMAD.U32 R19, RZ, RZ, UR27 ;  /* 0x0000001bff137e24 */ /* 0x000fe2000f8e00ff */
[----:B------:R-:W-:Y:S01]  /*5a30*/  @!P1 SHF.R.S32.HI R5, RZ, 0x1f, R8 ;  /* 0x0000001fff059819 */ /* 0x000fe20000011408 */
[----:B------:R-:W-:Y:S01]  /*5a40*/  IMAD.U32 R18, RZ, RZ, UR26 ;  /* 0x0000001aff127e24 */ /* 0x000fe2000f8e00ff */
[----:B------:R-:W-:Y:S01]  /*5a50*/  P2R R10, PR, RZ, 0x10 ;  /* 0x00000010ff0a7803 */ /* 0x000fe20000000000 */
[----:B------:R-:W-:Y:S01]  /*5a60*/  IMAD R2, R4, c[0x0][0x1e0], RZ ;  /* 0x0000780004027a24 */ /* 0x000fe200078e02ff */
[----:B------:R-:W-:Y:S01]  /*5a70*/  ISETP.GE.AND P4, PT, R8, c[0x0][0x198], PT ;  /* 0x0000660008007a0c */ /* 0x000fe20003f86270 */
[----:B------:R-:W-:Y:S01]  /*5a80*/  IMAD.U32 R19, RZ, RZ, UR5 ;  /* 0x00000005ff137e24 */ /* 0x000fe2000f8e00ff */
[----:B------:R-:W-:Y:S01]  /*5a90*/  @!P1 LEA.HI R8, R5, R8, RZ, 0x3 ;  /* 0x0000000805089211 */ /* 0x000fe200078f18ff */
[----:B------:R-:W-:Y:S01]  /*5aa0*/  IMAD R5, R13, c[0x0][0x1e4], R2 ;  /* 0x000079000d057a24 */ /* 0x000fe200078e0202 */
[----:B------:R-:W-:Y:S01]  /*5ab0*/  SHF.R.S32.HI R2, RZ, 0x1f, R7 ;  /* 0x0000001fff027819 */ /* 0x000fe20000011407 */
[----:B------:R-:W-:Y:S01]  /*5ac0*/  IMAD R12, R12, c[0x0][0x2c4], R3 ;  /* 0x0000b1000c0c7a24 */ /* 0x000fe200078e0203 */
[----:B------:R-:W-:Y:S01]  /*5ad0*/  LEA.HI R3, R16, R11, RZ, 0x3 ;  /* 0x0000000b10037211 */ /* 0x000fe200078f18ff */
[----:B------:R-:W-:Y:S01]  /*5ae0*/  IMAD.SHL.U32 R98, R61, 0x8, RZ ;  /* 0x000000083d627824 */ /* 0x000fe200078e00ff */
[----:B------:R-:W-:Y:S01]  /*5af0*/  LOP3.LUT R121, R121, 0x1c0, RZ, 0xc0, !PT ;  /* 0x000001c079797812 */ /* 0x000fe200078ec0ff */
[----:B------:R-:W-:Y:S01]  /*5b00*/  IMAD R2, R2, c[0x0][0x1b0], RZ ;  /* 0x00006c0002027a24 */ /* 0x000fe200078e02ff */
[----:B------:R-:W-:Y:S01]  /*5b10*/  LOP3.LUT R16, R3, 0xfffffff8, RZ, 0xc0, !PT ;  /* 0xfffffff803107812 */ /* 0x000fe200078ec0ff */
[C---:B------:R-:W-:Y:S01]  /*5b20*/  IMAD.WIDE.U32 R18, R7.reuse, c[0x0][0x1b0], R18 ;  /* 0x00006c0007127a25 */ /* 0x040fe200078e0012 */
[----:B------:R-:W-:Y:S01]  /*5b30*/  SHF.R.S32.HI R99, RZ, 0x1f, R98 ;  /* 0x0000001fff637819 */ /* 0x000fe20000011462 */
[----:B------:R-:W-:Y:S01]  /*5b40*/  ULDC.64 UR4, c[0x0][0x1e8] ;  /* 0x00007a0000047ab9 */ /* 0x000fe20000000a00 */
[----:B------:R-:W-:Y:S01]  /*5b50*/  IADD3 R62, R98, 0x40, RZ ;  /* 0x00000040623e7810 */ /* 0x000fe20007ffe0ff */
[----:B------:R-:W-:Y:S01]  /*5b60*/  IMAD R2, R7, c[0x0][0x1b4], R2 ;  /* 0x00006d0007027a24 */ /* 0x000fe200078e0202 */
[----:B------:R-:W-:Y:S01]  /*5b70*/  SHF.R.S32.HI R7, RZ, 0x1f, R12 ;  /* 0x0000001fff077819 */ /* 0x000fe2000001140c */
[----:B------:R-:W-:Y:S01]  /*5b80*/  IMAD R4, R4, c[0x0][0x208], RZ ;  /* 0x0000820004047a24 */ /* 0x000fe200078e02ff */
[----:B------:R-:W-:Y:S01]  /*5b90*/  @!P1 LOP3.LUT R8, R8, 0xfffffff8, RZ, 0xc0, !PT ;  /* 0xfffffff808089812 */ /* 0x000fe200078ec0ff */
[----:B------:R-:W-:Y:S01]  /*5ba0*/  IMAD.IADD R19, R19, 0x1, R2 ;  /* 0x0000000113137824 */ /* 0x000fe200078e0202 */
[----:B------:R-:W-:Y:S01]  /*5bb0*/  LOP3.LUT R119, R119, 0xfffffe00, RZ, 0xc0, !PT ;  /* 0xfffffe0077777812 */ /* 0x000fe200078ec0ff */
[----:B------:R-:W-:Y:S01]  /*5bc0*/  IMAD R7, R7, c[0x0][0x1a8], RZ ;  /* 0x00006a0007077a24 */ /* 0x000fe200078e02ff */
[----:B------:R-:W-:Y:S01]  /*5bd0*/  SHF.R.U32.HI R120, RZ, 0x3, R121 ;  /* 0x00000003ff787819 */ /* 0x000fe20000011679 */
[----:B------:R-:W-:Y:S01]  /*5be0*/  IMAD R4, R13, c[0x0][0x20c], R4 ;  /* 0x000083000d047a24 */ /* 0x000fe200078e0204 */
[----:B------:R-:W-:Y:S01]  /*5bf0*/  @!P1 LOP3.LUT R9, R9, 0xfffffff8, RZ, 0xc0, !PT ;  /* 0xfffffff809099812 */ /* 0x000fe200078ec0ff */
[--C-:B------:R-:W-:Y:S01]  /*5c00*/  IMAD.WIDE.U32 R20, R13, c[0x0][0x1e0], R98.reuse ;  /* 0x000078000d147a25 */ /* 0x100fe200078e0062 */
[----:B------:R-:W-:Y:S01]  /*5c10*/  UIMAD UR4, UR19, UR4, URZ ;  /* 0x00000004130472a4 */ /* 0x000fe2000f8e023f */
[----:B------:R-:W-:Y:S01]  /*5c20*/  LOP3.LUT R215, R215, 0xfffffffd, RZ, 0xc0, !PT ;  /* 0xfffffffdd7d77812 */ /* 0x000fe200078ec0ff */
[----:B------:R-:W-:Y:S01]  /*5c30*/  BSSY B0, `(.L_x_346) ;  /* 0x000006f000007945 */ /* 0x000fe20003800000 */
[----:B------:R-:W-:Y:S01]  /*5c40*/  IMAD.WIDE.U32 R22, R13, c[0x0][0x208], R98 ;  /* 0x000082000d167a25 */ /* 0x000fe200078e0062 */
[----:B------:R-:W-:-:S03]  /*5c50*/  UIMAD UR9, UR20, UR5, UR4 ;  /* 0x00000005140972a4 */ /* 0x000fc6000f8e0204 */
[C---:B------:R-:W-:Y:S01]  /*5c60*/  IMAD R7, R12.reuse, c[0x0][0x1ac], R7 ;  /* 0x00006b000c077a24 */ /* 0x040fe200078e0207 */
[----:B------:R-:W-:Y:S01]  /*5c70*/  ULDC.64 UR4, c[0x0][0x210] ;  /* 0x0000840000047ab9 */ /* 0x000fe20000000a00 */
[----:B------:R-:W-:Y:S01]  /*5c80*/  IMAD.WIDE.U32 R12, R12, c[0x0][0x1a8], R18 ;  /* 0x00006a000c0c7a25 */ /* 0x000fe200078e0012 */
[----:B------:R-:W-:-:S03]  /*5c90*/  UIMAD UR4, UR19, UR4, URZ ;  /* 0x00000004130472a4 */ /* 0x000fc6000f8e023f */
[----:B------:R-:W-:Y:S01]  /*5ca0*/  IMAD.IADD R13, R13, 0x1, R7 ;  /* 0x000000010d0d7824 */ /* 0x000fe200078e0207 */
[C---:B------:R-:W-:Y:S01]  /*5cb0*/  LEA R15, P0, R12.reuse, c[0x0][0x160], 0x1 ;  /* 0x000058000c0f7a11 */ /* 0x040fe200078008ff */
[----:B------:R-:W-:Y:S01]  /*5cc0*/  IMAD.IADD R11, R11, 0x1, -R16 ;  /* 0x000000010b0b7824 */ /* 0x000fe200078e0a10 */
[----:B------:R-:W-:Y:S01]  /*5cd0*/  UIMAD UR4, UR20, UR5, UR4 ;  /* 0x00000005140472a4 */ /* 0x000fe2000f8e0204 */
[----:B------:R-:W-:Y:S01]  /*5ce0*/  IMAD.IADD R23, R23, 0x1, R4 ;  /* 0x0000000117177824 */ /* 0x000fe200078e0204 */
[----:B------:R-:W-:Y:S01]  /*5cf0*/  LEA.HI.X R13, R12, c[0x0][0x164], R13, 0x1, P0 ;  /* 0x000059000c0d7a11 */ /* 0x000fe200000f0c0d */
[----:B------:R-:W1:Y:S01]  /*5d00*/  SHFL.IDX PT, R16, R15, RZ, 0x181f ;  /* 0x00181fff0f107589 */ /* 0x000e6200000e0000 */
[C---:B------:R-:W-:Y:S01]  /*5d10*/  IMAD.SHL.U32 R4, R11.reuse, 0x40, RZ ;  /* 0x000000400b047824 */ /* 0x040fe200078e00ff */
[C---:B------:R-:W-:Y:S01]  /*5d20*/  LOP3.LUT P6, RZ, R11.reuse, 0x4, RZ, 0xc0, !PT ;  /* 0x000000040bff7812 */ /* 0x040fe200078cc0ff */
[----:B------:R-:W-:Y:S01]  /*5d30*/  IMAD.MOV.U32 R2, RZ, RZ, 0x10 ;  /* 0x00000010ff027424 */ /* 0x000fe200078e00ff */
[----:B------:R-:W3:Y:S01]  /*5d40*/  SHFL.IDX PT, R17, R13, RZ, 0x181f ;  /* 0x00181fff0d117589 */ /* 0x000ee200000e0000 */
[----:B------:R-:W-:Y:S01]  /*5d50*/  LOP3.LUT P2, RZ, R11, 0x2, RZ, 0xc0, !PT ;  /* 0x000000020bff7812 */ /* 0x000fe2000784c0ff */
[----:B------:R-:W-:Y:S01]  /*5d60*/  IMAD.IADD R21, R21, 0x1, R5 ;  /* 0x0000000115157824 */ /* 0x000fe200078e0205 */
[----:B------:R-:W-:Y:S01]  /*5d70*/  @!P1 SHF.R.S32.HI R11, RZ, 0x1f, R62 ;  /* 0x0000001fff0b9819 */ /* 0x000fe2000001143e */
[----:B------:R-:W-:Y:S01]  /*5d80*/  IMAD.SHL.U32 R5, R63, 0x8, RZ ;  /* 0x000000083f057824 */ /* 0x000fe200078e00ff */
[----:B------:R-:W-:Y:S01]  /*5d90*/  LOP3.LUT R4, R4, 0x1c0, RZ, 0xc0, !PT ;  /* 0x000001c004047812 */ /* 0x000fe200078ec0ff */
[----:B------:R-:W-:Y:S01]  /*5da0*/  IMAD.U32 R217, RZ, RZ, UR20 ;  /* 0x00000014ffd97e24 */ /* 0x000fe2000f8e00ff */
[----:B------:R-:W-:Y:S01]  /*5db0*/  @!P1 LEA.HI R11, R11, R62, RZ, 0x3 ;  /* 0x0000003e0b0b9211 */ /* 0x000fe200078f18ff */
[----:B------:R-:W-:Y:S01]  /*5dc0*/  IMAD.U32 R229, RZ, RZ, UR20 ;  /* 0x00000014ffe57e24 */ /* 0x000fe2000f8e00ff */
[----:B------:R-:W-:Y:S01]  /*5dd0*/  SEL R2, R2, 0xfffffff0, !P2 ;  /* 0xfffffff002027807 */ /* 0x000fe20005000000 */
[----:B------:R-:W-:Y:S01]  /*5de0*/  IMAD.WIDE.U32 R216, R217, c[0x0][0x1e8], R20 ;  /* 0x00007a00d9d87a25 */ /* 0x000fe200078e0014 */
[----:B------:R-:W-:-:S02]  /*5df0*/  ISETP.GE.AND P2, PT, R62, c[0x0][0x198], PT ;  /* 0x000066003e007a0c */ /* 0x000fc40003f46270 */
[----:B------:R-:W-:Y:S01]  /*5e00*/  LOP3.LUT R5, R4, 0x8, R5, 0xf8, !PT ;  /* 0x0000000804057812 */ /* 0x000fe200078ef805 */
[----:B------:R-:W-:Y:S01]  /*5e10*/  IMAD.WIDE.U32 R228, R229, c[0x0][0x210], R22 ;  /* 0x00008400e5e47a25 */ /* 0x000fe200078e0016 */
[----:B------:R-:W-:Y:S02]  /*5e20*/  SHF.R.U32.HI R4, RZ, 0x3, R4 ;  /* 0x00000003ff047819 */ /* 0x000fe40000011604 */
[----:B------:R-:W-:Y:S02]  /*5e30*/  @!P1 LOP3.LUT R11, R11, 0xfffffff8, RZ, 0xc0, !PT ;  /* 0xfffffff80b0b9812 */ /* 0x000fe400078ec0ff */
[----:B------:R-:W-:Y:S02]  /*5e40*/  LOP3.LUT R4, R5, R4, RZ, 0x3c, !PT ;  /* 0x0000000405047212 */ /* 0x000fe400078e3cff */
[----:B-1----:R-:W-:Y:S02]  /*5e50*/  @!P1 LEA R18, P0, R80, R16, 0x1 ;  /* 0x0000001050129211 */ /* 0x002fe400078008ff */
[----:B------:R-:W-:Y:S01]  /*5e60*/  IADD3 R229, R229, UR4, RZ ;  /* 0x00000004e5e57c10 */ /* 0x000fe2000fffe0ff */
[----:B---3--:R-:W-:Y:S01]  /*5e70*/  @!P1 IMAD.WIDE R24, R8, 0x2, R16 ;  /* 0x0000000208189825 */ /* 0x008fe200078e0210 */
[----:B------:R-:W-:Y:S01]  /*5e80*/  @!P1 LEA.HI.X R19, R80, R17, R99, 0x1, P0 ;  /* 0x0000001150139211 */ /* 0x000fe200000f0c63 */
[----:B------:R-:W-:Y:S01]  /*5e90*/  ULDC.64 UR4, c[0x0][0x350] ;  /* 0x0000d40000047ab9 */ /* 0x000fe20000000a00 */
[----:B------:R-:W-:Y:S01]  /*5ea0*/  ISETP.NE.AND P0, PT, R10, RZ, PT ;  /* 0x000000ff0a00720c */ /* 0x000fe20003f05270 */
[--C-:B------:R-:W-:Y:S01]  /*5eb0*/  @!P1 IMAD.WIDE R20, R11, 0x2, R16.reuse ;  /* 0x000000020b149825 */ /* 0x100fe200078e0210 */
[----:B------:R-:W-:Y:S01]  /*5ec0*/  IADD3 R8, R98, 0x80, RZ ;  /* 0x0000008062087810 */ /* 0x000fe20007ffe0ff */
[----:B------:R-:W-:Y:S01]  /*5ed0*/  UISETP.NE.U32.AND UP0, UPT, URZ, UR4, UPT ;  /* 0x000000043f00728c */ /* 0x000fe2000bf05070 */
[----:B------:R-:W-:Y:S01]  /*5ee0*/  P2R R7, PR, RZ, 0x1 ;  /* 0x00000001ff077803 */ /* 0x000fe20000000000 */
[----:B------:R-:W-:Y:S01]  /*5ef0*/  @!P1 IMAD.WIDE R22, R9, 0x2, R16 ;  /* 0x0000000209169825 */ /* 0x000fe200078e0210 */
[----:B------:R-:W-:Y:S01]  /*5f00*/  ISETP.GE.AND P0, PT, R8, c[0x0][0x1d4], PT ;  /* 0x0000750008007a0c */ /* 0x000fe20003f06270 */
[----:B------:R-:W-:Y:S01]  /*5f10*/  UISETP.NE.AND.EX UP0, UPT, URZ, UR5, UPT, UP0 ;  /* 0x000000053f00728c */ /* 0x000fe2000bf05300 */
[----:B------:R-:W-:Y:S01]  /*5f20*/  IADD3 R217, R217, UR9, RZ ;  /* 0x00000009d9d97c10 */ /* 0x000fe2000fffe0ff */
[----:B------:R-:W-:Y:S01]  /*5f30*/  IMAD.MOV.U32 R11, RZ, RZ, 0x20 ;  /* 0x00000020ff0b7424 */ /* 0x000fe200078e00ff */
[----:B------:R-:W-:Y:S01]  /*5f40*/  ULDC.64 UR4, c[0x0][0x1f0] ;  /* 0x00007c0000047ab9 */ /* 0x000fe20000000a00 */
[----:B------:R1:W3:Y:S04]  /*5f50*/  SHFL.IDX PT, R16, R15, 0x1, 0x181f ;  /* 0x00381f000f107f89 */ /* 0x0002e800000e0000 */
[----:B------:R1:W4:Y:S04]  /*5f60*/  SHFL.IDX PT, R17, R13, 0x1, 0x181f ;  /* 0x00381f000d117f89 */ /* 0x00032800000e0000 */
[----:B------:R-:W-:-:S04]  /*5f70*/  @P0 LOP3.LUT R215, R215, 0x2, RZ, 0xfc, !PT ;  /* 0x00000002d7d70812 */ /* 0x000fc800078efcff */
[----:B------:R-:W-:Y:S01]  /*5f80*/  LOP3.LUT R215, R215, 0xfffffffe, RZ, 0xc0, !PT ;  /* 0xfffffffed7d77812 */ /* 0x000fe200078ec0ff */
[----:B--2---:R2:W5:Y:S01]  /*5f90*/  @P3 R2UR UR10, R0 ;  /* 0x00000000000a33c2 */ /* 0x00456200000e0000 */
[----:B------:R-:W-:Y:S02]  /*5fa0*/  ISETP.GE.AND P3, PT, R80, c[0x0][0x198], PT ;  /* 0x0000660050007a0c */ /* 0x000fe40003f66270 */
[----:B--2---:R-:W-:Y:S01]  /*5fb0*/  LOP3.LUT R0, R121, 0x38, R98, 0xf8, !PT ;  /* 0x0000003879007812 */ /* 0x004fe200078ef862 */
[----:B-----5:R-:W-:-:S03]  /*5fc0*/  @UP1 USHF.R.S32.HI UR11, URZ, 0x1f, UR10 ;  /* 0x0000001f3f0b1899 */ /* 0x020fc6000801140a */
[----:B------:R-:W-:Y:S01]  /*5fd0*/  LOP3.LUT R0, R119, R0, R120, 0xf6, !PT ;  /* 0x0000000077007212 */ /* 0x000fe200078ef678 */
[----:B------:R-:W-:Y:S02]  /*5fe0*/  @!UP1 UMOV UR10, UR29 ;  /* 0x0000001d000a9c82 */ /* 0x000fe40008000000 */
[----:B------:R-:W-:Y:S02]  /*5ff0*/  USEL UR9, UR10, URZ, !UP0 ;  /* 0x0000003f0a097287 */ /* 0x000fe4000c000000 */
[----:B------:R-:W-:Y:S01]  /*6000*/  @!P1 IMAD.SHL.U32 R5, R0, 0x2, RZ ;  /* 0x0000000200059824 */ /* 0x000fe200078e00ff */
[----:B------:R-:W-:Y:S02]  /*6010*/  @!UP1 UMOV UR11, UR8 ;  /* 0x00000008000b9c82 */ /* 0x000fe40008000000 */
[----:B------:R-:W-:Y:S01]  /*6020*/  USEL UR8, UR11, URZ, !UP0 ;  /* 0x0000003f0b087287 */ /* 0x000fe2000c000000 */
[----:B------:R-:W-:Y:S01]  /*6030*/  IMAD.U32 R9, RZ, RZ, UR9 ;  /* 0x00000009ff097e24 */ /* 0x000fe2000f8e00ff */
[----:B------:R2:W-:Y:S02]  /*6040*/  @!P1 LDGSTS.E.BYPASS.LTC128B.128 [R5+0x10080], [R18.64], !P3 ;  /* 0x1008000012059fae */ /* 0x0005e4000d901d5e */
[----:B------:R-:W-:Y:S01]  /*6050*/  UIMAD UR4, UR8, UR4, URZ ;  /* 0x00000004080472a4 */ /* 0x000fe2000f8e023f */
[C---:B------:R-:W-:Y:S01]  /*6060*/  IMAD.WIDE.U32 R216, R9.reuse, c[0x0][0x1f0], R216 ;  /* 0x00007c0009d87a25 */ /* 0x040fe200078e00d8 */
[----:B------:R2:W-:Y:S02]  /*6070*/  @!P1 LDGSTS.E.BYPASS.LTC128B.128 [R5+0x14080], [R20.64], !P2 ;  /* 0x1408000014059fae */ /* 0x0005e4000d101d5e */
[----:B------:R-:W-:Y:S01]  /*6080*/  UIMAD UR10, UR9, UR5, UR4 ;  /* 0x00000005090a72a4 */ /* 0x000fe2000f8e0204 */
[----:B------:R-:W-:Y:S01]  /*6090*/  IMAD.WIDE.U32 R228, R9, c[0x0][0x218], R228 ;  /* 0x0000860009e47a25 */ /* 0x000fe200078e00e4 */
[----:B------:R2:W-:Y:S01]  /*60a0*/  @!P1 LDGSTS.E.BYPASS.LTC128B.128 [R5+0x18080], [R22.64], !P5 ;  /* 0x1808000016059fae */ /* 0x0005e2000e901d5e */
[----:B------:R-:W-:-:S02]  /*60b0*/  ULDC.64 UR4, c[0x0][0x218] ;  /* 0x0000860000047ab9 */ /* 0x000fc40000000a00 */
[----:B------:R-:W-:Y:S01]  /*60c0*/  UIMAD UR4, UR8, UR4, URZ ;  /* 0x00000004080472a4 */ /* 0x000fe2000f8e023f */
[----:B------:R2:W-:Y:S01]  /*60d0*/  @!P1 LDGSTS.E.BYPASS.LTC128B.128 [R5+0x1c080], [R24.64], !P4 ;  /* 0x1c08000018059fae */ /* 0x0005e2000e101d5e */
[----:B------:R-:W-:Y:S01]  /*60e0*/  IMAD.SHL.U32 R9, R3, 0x40, RZ ;  /* 0x0000004003097824 */ /* 0x000fe200078e00ff */
[----:B------:R-:W-:Y:S01]  /*60f0*/  IADD3 R223, R217, UR10, RZ ;  /* 0x0000000ad9df7c10 */ /* 0x000fe2000fffe0ff */
[----:B------:R-:W-:Y:S01]  /*6100*/  UIMAD UR4, UR9, UR5, UR4 ;  /* 0x00000005090472a4 */ /* 0x000fe2000f8e0204 */
[----:B------:R-:W-:Y:S02]  /*6110*/  SEL R3, R11, 0xffffffe0, !P6 ;  /* 0xffffffe00b037807 */ /* 0x000fe40007000000 */
[----:B------:R-:W-:Y:S02]  /*6120*/  LOP3.LUT R4, R4, 0xfffffe00, R9, 0xf8, !PT ;  /* 0xfffffe0004047812 */ /* 0x000fe400078ef809 */
[----:B------:R-:W-:Y:S02]  /*6130*/  ISETP.GE.AND P6, PT, R98, c[0x0][0x1d4], PT ;  /* 0x0000750062007a0c */ /* 0x000fe40003fc6270 */
[----:B------:R-:W-:-:S02]  /*6140*/  IADD3 R221, R229, UR4, RZ ;  /* 0x00000004e5dd7c10 */ /* 0x000fc4000fffe0ff */
[----:B--2---:R-:W-:-:S04]  /*6150*/  IADD3 R5, R98, 0xc0, RZ ;  /* 0x000000c062057810 */ /* 0x004fc80007ffe0ff */
[----:B------:R-:W-:-:S13]  /*6160*/  ISETP.GE.AND P0, PT, R5, c[0x0][0x1d4], PT ;  /* 0x0000750005007a0c */ /* 0x000fda0003f06270 */
[----:B------:R-:W-:Y:S02]  /*6170*/  @P0 LOP3.LUT R215, R215, 0x1, RZ, 0xfc, !PT ;  /* 0x00000001d7d70812 */ /* 0x000fe400078efcff */
[----:B------:R-:W-:Y:S02]  /*6180*/  ISETP.GE.AND P0, PT, R62, c[0x0][0x1d4], PT ;  /* 0x000075003e007a0c */ /* 0x000fe40003f06270 */
[----:B------:R-:W-:-:S11]  /*6190*/  LOP3.LUT R215, R215, 0xfffffffb, RZ, 0xc0, !PT ;  /* 0xfffffffbd7d77812 */ /* 0x000fd600078ec0ff */
[----:B------:R-:W-:Y:S02]  /*61a0*/  @P0 LOP3.LUT R215, R215, 0x4, RZ, 0xfc, !PT ;  /* 0x00000004d7d70812 */ /* 0x000fe400078efcff */
[----:B------:R-:W-:-:S13]  /*61b0*/  ISETP.NE.AND P0, PT, R7, RZ, PT ;  /* 0x000000ff0700720c */ /* 0x000fda0003f05270 */
[----:B------:R-:W-:Y:S05]  /*61c0*/  @P0 BRA `(.L_x_347) ;  /* 0x0000015000000947 */ /* 0x000fea0003800000 */
[----:B-1-34-:R-:W-:Y:S01]  /*61d0*/  IADD3 R12, R80, 0x80, RZ ;  /* 0x00000080500c7810 */ /* 0x01afe20007ffe0ff */
[----:B------:R-:W-:Y:S01]  /*61e0*/  IMAD.SHL.U32 R11, R0, 0x2, RZ ;  /* 0x00000002000b7824 */ /* 0x000fe200078e00ff */
[----:B------:R-:W-:Y:S02]  /*61f0*/  IADD3 R8, R80, 0xc0, RZ ;  /* 0x000000c050087810 */ /* 0x000fe40007ffe0ff */
[----:B------:R-:W-:Y:S02]  /*6200*/  SHF.R.S32.HI R9, RZ, 0x1f, R62 ;  /* 0x0000001fff097819 */ /* 0x000fe4000001143e */
[----:B------:R-:W-:Y:S02]  /*6210*/  SHF.R.S32.HI R7, RZ, 0x1f, R12 ;  /* 0x0000001fff077819 */ /* 0x000fe4000001140c */
[----:B------:R-:W-:Y:S02]  /*6220*/  SHF.R.S32.HI R5, RZ, 0x1f, R8 ;  /* 0x0000001fff057819 */ /* 0x000fe40000011408 */
[----:B------:R-:W-:-:S02]  /*6230*/  LEA.HI R9, R9, R62, RZ, 0x3 ;  /* 0x0000003e09097211 */ /* 0x000fc400078f18ff */
[----:B------:R-:W-:Y:S02]  /*6240*/  LEA.HI R7, R7, R12, RZ, 0x3 ;  /* 0x0000000c07077211 */ /* 0x000fe400078f18ff */
[----:B------:R-:W-:Y:S02]  /*6250*/  LEA.HI R5, R5, R8, RZ, 0x3 ;  /* 0x0000000805057211 */ /* 0x000fe400078f18ff */
[C---:B------:R-:W-:Y:S02]  /*6260*/  LEA R18, P0, R80.reuse, R16, 0x1 ;  /* 0x0000001050127211 */ /* 0x040fe400078008ff */
[----:B------:R-:W-:Y:S02]  /*6270*/  LOP3.LUT R9, R9, 0xfffffff8, RZ, 0xc0, !PT ;  /* 0xfffffff809097812 */ /* 0x000fe400078ec0ff */
[----:B------:R-:W-:Y:S02]  /*6280*/  LOP3.LUT R7, R7, 0xfffffff8, RZ, 0xc0, !PT ;  /* 0xfffffff807077812 */ /* 0x000fe400078ec0ff */
[----:B------:R-:W-:Y:S01]  /*6290*/  LOP3.LUT R5, R5, 0xfffffff8, RZ, 0xc0, !PT ;  /* 0xfffffff805057812 */ /* 0x000fe200078ec0ff */
[----:B------:R-:W-:Y:S01]  /*62a0*/  IMAD.WIDE R8, R9, 0x2, R16 ;  /* 0x0000000209087825 */ /* 0x000fe200078e0210 */
[----:B------:R-:W-:-:S03]  /*62b0*/  LEA.HI.X R19, R80, R17, R99, 0x1, P0 ;  /* 0x0000001150137211 */ /* 0x000fc600000f0c63 */
[--C-:B------:R-:W-:Y:S02]  /*62c0*/  IMAD.WIDE R20, R7, 0x2, R16.reuse ;  /* 0x0000000207147825 */ /* 0x100fe400078e0210 */
[----:B------:R1:W-:Y:S02]  /*62d0*/  LDGSTS.E.BYPASS.LTC128B.128 [R11+0x11080], [R18.64], !P3 ;  /* 0x11080000120b7fae */ /* 0x0003e4000d901d5e */
[----:B------:R-:W-:Y:S02]  /*62e0*/  IMAD.WIDE R16, R5, 0x2, R16 ;  /* 0x0000000205107825 */ /* 0x000fe400078e0210 */
[----:B------:R1:W-:Y:S04]  /*62f0*/  LDGSTS.E.BYPASS.LTC128B.128 [R11+0x15080], [R8.64], !P2 ;  /* 0x15080000080b7fae */ /* 0x0003e8000d101d5e */
[----:B------:R1:W-:Y:S04]  /*6300*/  LDGSTS.E.BYPASS.LTC128B.128 [R11+0x19080], [R20.64], !P5 ;  /* 0x19080000140b7fae */ /* 0x0003e8000e901d5e */
[----:B------:R1:W-:Y:S02]  /*6310*/  LDGSTS.E.BYPASS.LTC128B.128 [R11+0x1d080], [R16.64], !P4 ;  /* 0x1d080000100b7fae */ /* 0x0003e4000e101d5e */
.L_x_347:
[----:B-1-34-:R-:W-:Y:S05]  /*6320*/  BSYNC B0 ;  /* 0x0000000000007941 */ /* 0x01afea0003800000 */
.L_x_346:
[----:B------:R-:W-:Y:S01]  /*6330*/  IADD3 R5, R14, 0x40, RZ ;  /* 0x000000400e057810 */ /* 0x000fe20007ffe0ff */
[----:B------:R1:W2:Y:S01]  /*6340*/  SHFL.IDX PT, R17, R13, 0x2, 0x181f ;  /* 0x00581f000d117f89 */ /* 0x0002a200000e0000 */
[----:B------:R-:W-:Y:S02]  /*6350*/  BSSY B0, `(.L_x_348) ;  /* 0x000001b000007945 */ /* 0x000fe40003800000 */
[----:B------:R-:W-:Y:S01]  /*6360*/  ISETP.GE.AND P0, PT, R5, UR7, PT ;  /* 0x0000000705007c0c */ /* 0x000fe2000bf06270 */
[----:B------:R1:W3:Y:S03]  /*6370*/  SHFL.IDX PT, R16, R15, 0x2, 0x181f ;  /* 0x00581f000f107f89 */ /* 0x0002e600000e0000 */
[----:B------:R-:W-:-:S09]  /*6380*/  P2R R9, PR, RZ, 0x1 ;  /* 0x00000001ff097803 */ /* 0x000fd20000000000 */
[----:B------:R-:W-:Y:S05]  /*6390*/  @P0 BRA `(.L_x_349) ;  /* 0x0000016000000947 */ /* 0x000fea0003800000 */
[----:B------:R-:W-:Y:S01]  /*63a0*/  IADD3 R12, R80, 0x80, RZ ;  /* 0x00000080500c7810 */ /* 0x000fe20007ffe0ff */
        /* <DEDUP_REMOVED lines=8> */
[C---:B---3--:R-:W-:Y:S02]  /*6430*/  LEA R18, P0, R80.reuse, R16, 0x1 ;  /* 0x0000001050127211 */ /* 0x048fe400078008ff */
[----:B------:R-:W-:Y:S02]  /*6440*/  LOP3.LUT R11, R11, 0xfffffff8, RZ, 0xc0, !PT ;  /* 0xfffffff80b0b7812 */ /* 0x000fe400078ec0ff */
[----:B------:R-:W-:Y:S02]  /*6450*/  LOP3.LUT R7, R7, 0xfffffff8, RZ, 0xc0, !PT ;  /* 0xfffffff807077812 */ /* 0x000fe400078ec0ff */
[----:B------:R-:W-:Y:S01]  /*6460*/  LOP3.LUT R5, R5, 0xfffffff8, RZ, 0xc0, !PT ;  /* 0xfffffff805057812 */ /* 0x000fe200078ec0ff */
[----:B--2---:R-:W-:Y:S01]  /*6470*/  IMAD.WIDE R22, R11, 0x2, R16 ;  /* 0x000000020b167825 */ /* 0x004fe200078e0210 */
[----:B------:R-:W-:-:S03]  /*6480*/  LEA.HI.X R19, R80, R17, R99, 0x1, P0 ;  /* 0x0000001150137211 */ /* 0x000fc600000f0c63 */
[--C-:B------:R-:W-:Y:S02]  /*6490*/  IMAD.WIDE R24, R7, 0x2, R16.reuse ;  /* 0x0000000207187825 */ /* 0x100fe400078e0210 */
[----:B------:R-:W-:Y:S01]  /*64a0*/  @!PT LDS RZ, [RZ] ;  /* 0x00000000fffff984 */ /* 0x000fe20000000800 */
[----:B------:R2:W-:Y:S02]  /*64b0*/  LDGSTS.E.BYPASS.LTC128B.128 [R21+0x12080], [R18.64], !P3 ;  /* 0x1208000012157fae */ /* 0x0005e4000d901d5e */
[----:B------:R-:W-:Y:S02]  /*64c0*/  IMAD.WIDE R16, R5, 0x2, R16 ;  /* 0x0000000205107825 */ /* 0x000fe400078e0210 */
[----:B------:R2:W-:Y:S04]  /*64d0*/  LDGSTS.E.BYPASS.LTC128B.128 [R21+0x16080], [R22.64], !P2 ;  /* 0x1608000016157fae */ /* 0x0005e8000d101d5e */
[----:B------:R2:W-:Y:S04]  /*64e0*/  LDGSTS.E.BYPASS.LTC128B.128 [R21+0x1a080], [R24.64], !P5 ;  /* 0x1a08000018157fae */ /* 0x0005e8000e901d5e */
[----:B------:R2:W-:Y:S02]  /*64f0*/  LDGSTS.E.BYPASS.LTC128B.128 [R21+0x1e080], [R16.64], !P4 ;  /* 0x1e08000010157fae */ /* 0x0005e4000e101d5e */
.L_x_349:
[----:B------:R-:W-:Y:S05]  /*6500*/  BSYNC B0 ;  /* 0x0000000000007941 */ /* 0x000fea0003800000 */
.L_x_348:
[----:B------:R-:W-:Y:S01]  /*6510*/  IADD3 R5, R14, 0x60, RZ ;  /* 0x000000600e057810 */ /* 0x000fe20007ffe0ff */
[----:B--2---:R2:W4:Y:S01]  /*6520*/  SHFL.IDX PT, R17, R13, 0x3, 0x181f ;  /* 0x00781f000d117f89 */ /* 0x00452200000e0000 */
[----:B------:R-:W-:Y:S01]  /*6530*/  UIADD3 UR10, UR13, -0x1, URZ ;  /* 0xffffffff0d0a7890 */ /* 0x000fe2000fffe03f */
[----:B------:R-:W-:Y:S01]  /*6540*/  BSSY B0, `(.L_x_350) ;  /* 0x000001b000007945 */ /* 0x000fe20003800000 */
[----:B------:R-:W-:Y:S01]  /*6550*/  ISETP.GE.AND P0, PT, R5, UR7, PT ;  /* 0x0000000705007c0c */ /* 0x000fe2000bf06270 */
[----:B---3--:R2:W3:Y:S03]  /*6560*/  SHFL.IDX PT, R16, R15, 0x3, 0x181f ;  /* 0x00781f000f107f89 */ /* 0x0084e600000e0000 */
[----:B------:R-:W-:-:S09]  /*6570*/  P2R R8, PR, RZ, 0x1 ;  /* 0x00000001ff087803 */ /* 0x000fd20000000000 */
[----:B------:R-:W-:Y:S05]  /*6580*/  @P0 BRA `(.L_x_351) ;  /* 0x0000016000000947 */ /* 0x000fea0003800000 */
[----:B------:R-:W-:Y:S01]  /*6590*/  SHF.R.S32.HI R5, RZ, 0x1f, R62 ;  /* 0x0000001fff057819 */ /* 0x000fe2000001143e */
[----:B------:R-:W-:Y:S01]  /*65a0*/  IMAD.SHL.U32 R7, R0, 0x2, RZ ;  /* 0x0000000200077824 */ /* 0x000fe200078e00ff */
[C---:B------:R-:W-:Y:S02]  /*65b0*/  IADD3 R12, R80.reuse, 0x80, RZ ;  /* 0x00000080500c7810 */ /* 0x040fe40007ffe0ff */
[----:B------:R-:W-:Y:S02]  /*65c0*/  LEA.HI R5, R5, R62, RZ, 0x3 ;  /* 0x0000003e05057211 */ /* 0x000fe400078f18ff */
[C---:B---3--:R-:W-:Y:S02]  /*65d0*/  LEA R18, P0, R80.reuse, R16, 0x1 ;  /* 0x0000001050127211 */ /* 0x048fe400078008ff */
[----:B------:R-:W-:Y:S02]  /*65e0*/  LOP3.LUT R5, R5, 0xfffffff8, RZ, 0xc0, !PT ;  /* 0xfffffff805057812 */ /* 0x000fe400078ec0ff */
[----:B----4-:R-:W-:-:S03]  /*65f0*/  LEA.HI.X R19, R80, R17, R99, 0x1, P0 ;  /* 0x0000001150137211 */ /* 0x010fc600000f0c63 */
[----:B------:R-:W-:Y:S01]  /*6600*/  IMAD.WIDE R22, R5, 0x2, R16 ;  /* 0x0000000205167825 */ /* 0x000fe200078e0210 */
[----:B------:R-:W-:Y:S01]  /*6610*/  SHF.R.S32.HI R5, RZ, 0x1f, R12 ;  /* 0x0000001fff057819 */ /* 0x000fe2000001140c */
[----:B------:R-:W-:Y:S01]  /*6620*/  @!PT LDS RZ, [RZ] ;  /* 0x00000000fffff984 */ /* 0x000fe20000000800 */
[----:B------:R3:W-:Y:S03]  /*6630*/  LDGSTS.E.BYPASS.LTC128B.128 [R7+0x13080], [R18.64], !P3 ;  /* 0x1308000012077fae */ /* 0x0007e6000d901d5e */
[----:B------:R-:W-:Y:S01]  /*6640*/  LEA.HI R5, R5, R12, RZ, 0x3 ;  /* 0x0000000c05057211 */ /* 0x000fe200078f18ff */
[----:B------:R3:W-:Y:S01]  /*6650*/  LDGSTS.E.BYPASS.LTC128B.128 [R7+0x17080], [R22.64], !P2 ;  /* 0x1708000016077fae */ /* 0x0007e2000d101d5e */
[----:B------:R-:W-:Y:S02]  /*6660*/  IADD3 R12, R80, 0xc0, RZ ;  /* 0x000000c0500c7810 */ /* 0x000fe40007ffe0ff */
[----:B------:R-:W-:-:S05]  /*6670*/  LOP3.LUT R5, R5, 0xfffffff8, RZ, 0xc0, !PT ;  /* 0xfffffff805057812 */ /* 0x000fca00078ec0ff */
[----:B------:R-:W-:Y:S01]  /*6680*/  IMAD.WIDE R20, R5, 0x2, R16 ;  /* 0x0000000205147825 */ /* 0x000fe200078e0210 */
[----:B------:R-:W-:-:S04]  /*6690*/  SHF.R.S32.HI R5, RZ, 0x1f, R12 ;  /* 0x0000001fff057819 */ /* 0x000fc8000001140c */
[----:B------:R-:W-:Y:S01]  /*66a0*/  LEA.HI R5, R5, R12, RZ, 0x3 ;  /* 0x0000000c05057211 */ /* 0x000fe200078f18ff */
[----:B------:R3:W-:Y:S03]  /*66b0*/  LDGSTS.E.BYPASS.LTC128B.128 [R7+0x1b080], [R20.64], !P5 ;  /* 0x1b08000014077fae */ /* 0x0007e6000e901d5e */
[----:B------:R-:W-:-:S05]  /*66c0*/  LOP3.LUT R5, R5, 0xfffffff8, RZ, 0xc0, !PT ;  /* 0xfffffff805057812 */ /* 0x000fca00078ec0ff */
[----:B------:R-:W-:-:S05]  /*66d0*/  IMAD.WIDE R16, R5, 0x2, R16 ;  /* 0x0000000205107825 */ /* 0x000fca00078e0210 */
[----:B------:R3:W-:Y:S02]  /*66e0*/  LDGSTS.E.BYPASS.LTC128B.128 [R7+0x1f080], [R16.64], !P4 ;  /* 0x1f08000010077fae */ /* 0x0007e4000e101d5e */
.L_x_351:
[----:B------:R-:W-:Y:S05]  /*66f0*/  BSYNC B0 ;  /* 0x0000000000007941 */ /* 0x000fea0003800000 */
.L_x_350:
[----:B------:R-:W-:Y:S01]  /*6700*/  USHF.L.U32 UR9, UR10, 0x5, URZ ;  /* 0x000000050a097899 */ /* 0x000fe2000800063f */
[----:B------:R-:W0:Y:S01]  /*6710*/  LDGDEPBAR ;  /* 0x00000000000079af */ /* 0x000e220000000000 */
[----:B------:R-:W-:Y:S01]  /*6720*/  ULDC.64 UR4, c[0x0][0x1e0] ;  /* 0x0000780000047ab9 */ /* 0x000fe20000000a00 */
[C---:B------:R-:W-:Y:S01]  /*6730*/  LOP3.LUT P5, RZ, R215.reuse, 0x4, RZ, 0xc0, !PT ;  /* 0x00000004d7ff7812 */ /* 0x040fe200078ac0ff */
[----:B------:R-:W-:Y:S01]  /*6740*/  UMOV UR11, 0x5 ;  /* 0x00000005000b7882 */ /* 0x000fe20000000000 */
[C---:B------:R-:W-:Y:S01]  /*6750*/  LOP3.LUT P4, RZ, R215.reuse, 0x2, RZ, 0xc0, !PT ;  /* 0x00000002d7ff7812 */ /* 0x040fe2000788c0ff */
[----:B------:R-:W-:Y:S01]  /*6760*/  IMAD.U32 R5, RZ, RZ, UR9 ;  /* 0x00000009ff057e24 */ /* 0x000fe2000f8e00ff */
[----:B------:R-:W-:Y:S01]  /*6770*/  USHF.L.U32 UR8, UR4, 0x5, URZ ;  /* 0x0000000504087899 */ /* 0x000fe2000800063f */
[----:B------:R-:W-:Y:S01]  /*6780*/  BAR.SYNC.DEFER_BLOCKING 0x0 ;  /* 0x0000000000007b1d */ /* 0x000fe20000010000 */
[----:B------:R-:W-:Y:S01]  /*6790*/  USHF.L.U64.HI UR11, UR4, UR11, UR5 ;  /* 0x0000000b040b7299 */ /* 0x000fe20008010205 */
[----:B------:R-:W-:Y:S01]  /*67a0*/  LOP3.LUT P3, RZ, R215, 0x1, RZ, 0xc0, !PT ;  /* 0x00000001d7ff7812 */ /* 0x000fe2000786c0ff */
[----:B------:R-:W-:Y:S01]  /*67b0*/  USHF.R.S32.HI UR12, URZ, 0x1f, UR10 ;  /* 0x0000001f3f0c7899 */ /* 0x000fe2000801140a */
[----:B---3--:R-:W-:-:S02]  /*67c0*/  IADD3 R7, -R5, UR16, -R54 ;  /* 0x0000001005077c10 */ /* 0x008fc4000fffe936 */
[----:B------:R-:W-:Y:S02]  /*67d0*/  LEA.HI R52, R6, R55, RZ, 0x5 ;  /* 0x0000003706347211 */ /* 0x000fe400078f28ff */
[----:B------:R-:W-:Y:S01]  /*67e0*/  ISETP.GE.AND P0, PT, R7, 0x1, PT ;  /* 0x000000010700780c */ /* 0x000fe20003f06270 */
[----:B------:R-:W-:Y:S01]  /*67f0*/  IMAD.U32 R7, RZ, RZ, UR8 ;  /* 0x00000008ff077e24 */ /* 0x000fe2000f8e00ff */
[----:B------:R-:W-:Y:S02]  /*6800*/  SEL R60, RZ, 0x1, P6 ;  /* 0x00000001ff3c7807 */ /* 0x000fe40003000000 */
[----:B------:R-:W-:-:S09]  /*6810*/  SHF.R.S32.HI R53, RZ, 0x5, R52 ;  /* 0x00000005ff357819 */ /* 0x000fd20000011434 */
[----:B------:R-:W-:Y:S01]  /*6820*/  VOTEU.ANY UP0, P0 ;  /* 0x00000000003f7886 */ /* 0x000fe20000000100 */
[----:B------:R-:W-:-:S04]  /*6830*/  @P0 IMAD.MOV.U32 R222, RZ, RZ, R216 ;  /* 0x000000ffffde0224 */ /* 0x000fc800078e00d8 */
[----:B------:R-:W-:Y:S01]  /*6840*/  @UP0 UIMAD UR4, UR11, UR10, URZ ;  /* 0x0000000a0b0402a4 */ /* 0x000fe2000f8e023f */
[----:B----4-:R-:W-:-:S03]  /*6850*/  @P0 IMAD.WIDE.U32 R16, R7, UR10, R222 ;  /* 0x0000000a07100c25 */ /* 0x010fc6000f8e00de */
[----:B------:R-:W-:Y:S02]  /*6860*/  @UP0 UIMAD UR4, UR12, UR8, UR4 ;  /* 0x000000080c0402a4 */ /* 0x000fe4000f8e0204 */
[----:B------:R-:W-:-:S04]  /*6870*/  @P0 LEA R12, P2, R16, c[0x0][0x1c8], 0x1 ;  /* 0x00007200100c0a11 */ /* 0x000fc800078408ff */
[----:B------:R-:W-:-:S04]  /*6880*/  @P0 IADD3 R11, R17, UR4, RZ ;  /* 0x00000004110b0c10 */ /* 0x000fc8000fffe0ff */
[----:B-12---:R-:W-:Y:S01]  /*6890*/  @P0 LEA.HI.X R13, R16, c[0x0][0x1cc], R11, 0x1, P2 ;  /* 0x00007300100d0a11 */ /* 0x006fe200010f0c0b */
[----:B------:R-:W-:-:S05]  /*68a0*/  @P0 IMAD.SHL.U32 R11, R0, 0x2, RZ ;  /* 0x00000002000b0824 */ /* 0x000fca00078e00ff */
[----:B------:R-:W-:Y:S01]  /*68b0*/  @!PT LDS RZ, [RZ] ;  /* 0x00000000fffff984 */ /* 0x000fe20000000800 */
[----:B------:R-:W-:Y:S01]  /*68c0*/  @!PT LDS RZ, [RZ] ;  /* 0x00000000fffff984 */ /* 0x000fe20000000800 */
[----:B------:R-:W-:Y:S01]  /*68d0*/  @!PT LDS RZ, [RZ] ;  /* 0x00000000fffff984 */ /* 0x000fe20000000800 */
[----:B------:R1:W-:Y:S04]  /*68e0*/  @P0 LDGSTS.E.BYPASS.LTC128B.128 [R11+0xc080], [R12.64], !P6 ;  /* 0x0c0800000c0b0fae */ /* 0x0003e8000f101d5e */
[----:B------:R1:W-:Y:S04]  /*68f0*/  @P0 LDGSTS.E.BYPASS.LTC128B.128 [R11+0xd080], [R12.64+0x80], !P5 ;  /* 0x0d0800800c0b0fae */ /* 0x0003e8000e901d5e */
[----:B------:R1:W-:Y:S04]  /*6900*/  @P0 LDGSTS.E.BYPASS.LTC128B.128 [R11+0xe080], [R12.64+0x100], !P4 ;  /* 0x0e0801000c0b0fae */ /* 0x0003e8000e101d5e */
[----:B------:R1:W-:Y:S01]  /*6910*/  @P0 LDGSTS.E.BYPASS.LTC128B.128 [R11+0xf080], [R12.64+0x180], !P3 ;  /* 0x0f0801800c0b0fae */ /* 0x0003e2000d901d5e */
[----:B------:R-:W-:-:S03]  /*6920*/  ISETP.LT.AND P0, PT, RZ, c[0x0][0x27c], PT ;  /* 0x00009f00ff007a0c */ /* 0x000fc60003f01270 */
[----:B------:R-:W0:Y:S10]  /*6930*/  LDGDEPBAR ;  /* 0x00000000000079af */ /* 0x000e340000000000 */
[----:B------:R-:W-:Y:S05]  /*6940*/  @P0 BRA `(.L_x_352) ;  /* 0x0000002000000947 */ /* 0x000fea0003800000 */
[----:B------:R-:W-:-:S04]  /*6950*/  DEPBAR.LE SB0, 0x1 ;  /* 0x000080400000791a */ /* 0x000fc80000000000 */
[----:B------:R-:W-:Y:S05]  /*6960*/  BRA `(.L_x_353) ;  /* 0x00008e4000007947 */ /* 0x000fea0003800000 */
.L_x_352:
[----:B------:R-:W-:Y:S01]  /*6970*/  ULDC.U8 UR4, c[0x0][0x298] ;  /* 0x0000a60000047ab9 */ /* 0x000fe20000000000 */
[----:B-1----:R-:W-:Y:S01]  /*6980*/  SHF.R.S32.HI R13, RZ, 0x1f, R64 ;  /* 0x0000001fff0d7819 */ /* 0x002fe20000011440 */
[----:B------:R-:W-:Y:S01]  /*6990*/  IMAD.WIDE.U32 R16, R64, c[0x0][0x280], RZ ;  /* 0x0000a00040107a25 */ /* 0x000fe200078e00ff */
[----:B------:R-:W-:Y:S01]  /*69a0*/  ISETP.NE.AND P0, PT, RZ, UR4, PT ;  /* 0x00000004ff007c0c */ /* 0x000fe2000bf05270 */
[----:B------:R-:W-:Y:S01]  /*69b0*/  BSSY B2, `(.L_x_353) ;  /* 0x00008df000027945 */ /* 0x000fe20003800000 */
[----:B------:R-:W-:Y:S01]  /*69c0*/  SHF.L.U32 R122, R0, 0x1, RZ ;  /* 0x00000001007a7819 */ /* 0x000fe200000006ff */
[C---:B------:R-:W-:Y:S02]  /*69d0*/  IMAD R11, R13.reuse, c[0x0][0x280], RZ ;  /* 0x0000a0000d0b7a24 */ /* 0x040fe400078e02ff */
[----:B------:R-:W-:Y:S02]  /*69e0*/  IMAD R13, R13, c[0x0][0x290], RZ ;  /* 0x0000a4000d0d7a24 */ /* 0x000fe400078e02ff */
[C---:B------:R-:W-:Y:S01]  /*69f0*/  IMAD R12, R64.reuse, c[0x0][0x284], R11 ;  /* 0x0000a100400c7a24 */ /* 0x040fe200078e020b */
[----:B------:R-:W-:Y:S01]  /*6a00*/  LEA R11, R61, R14, 0x5 ;  /* 0x0000000e3d0b7211 */ /* 0x000fe200078e28ff */
[----:B------:R-:W-:-:S02]  /*6a10*/  IMAD R13, R64, c[0x0][0x294], R13 ;  /* 0x0000a500400d7a24 */ /* 0x000fc400078e020d */
[----:B------:R-:W-:Y:S01]  /*6a20*/  IMAD.WIDE.U32 R64, R64, c[0x0][0x290], RZ ;  /* 0x0000a40040407a25 */ /* 0x000fe200078e00ff */
[----:B------:R-:W-:-:S04]  /*6a30*/  IADD3 R15, R12, R17, RZ ;  /* 0x000000110c0f7210 */ /* 0x000fc80007ffe0ff */
[----:B------:R-:W-:Y:S01]  /*6a40*/  IADD3 R13, R13, R65, RZ ;  /* 0x000000410d0d7210 */ /* 0x000fe20007ffe0ff */
[----:B------:R-:W-:Y:S05]  /*6a50*/  @!P0 BRA `(.L_x_354) ;  /* 0x0000450000008947 */ /* 0x000fea0003800000 */
[----:B------:R-:W-:Y:S01]  /*6a60*/  PLOP3.LUT P0, PT, PT, PT, UP3, 0x80, 0x0 ;  /* 0x000000000000781c */ /* 0x000fe20003f0f038 */
[----:B------:R-:W-:Y:S01]  /*6a70*/  IMAD.MOV.U32 R14, RZ, RZ, R16 ;  /* 0x000000ffff0e7224 */ /* 0x000fe200078e0010 */
[----:B------:R-:W-:Y:S01]  /*6a80*/  BSSY B0, `(.L_x_355) ;  /* 0x0000049000007945 */ /* 0x000fe20003800000 */
[----:B------:R-:W-:Y:S01]  /*6a90*/  IMAD.SHL.U32 R16, R61, 0x4, RZ ;  /* 0x000000043d107824 */ /* 0x000fe200078e00ff */
        /* <DEDUP_REMOVED lines=9> */
[----:B------:R-:W-:Y:S01]  /*6b30*/  @P0 IMAD.HI.U32 R12, R11, c[0x0][0x2c8], RZ ;  /* 0x0000b2000b0c0a27 */ /* 0x000fe200078e00ff */
[----:B------:R-:W-:-:S13]  /*6b40*/  PLOP3.LUT P0, PT, PT, PT, UP3, 0x80, 0x0 ;  /* 0x000000000000781c */ /* 0x000fda0003f0f038 */
[----:B------:R-:W-:-:S04]  /*6b50*/  @P0 SHF.R.U32.HI R11, RZ, c[0x0][0x2cc], R12 ;  /* 0x0000b300ff0b0a19 */ /* 0x000fc8000001160c */
[----:B------:R-:W-:Y:S01]  /*6b60*/  SHF.R.S32.HI R12, RZ, 0x1f, R11 ;  /* 0x0000001fff0c7819 */ /* 0x000fe2000001140b */
[----:B------:R-:W-:-:S04]  /*6b70*/  IMAD.WIDE.U32 R14, R11, c[0x0][0x280], R14 ;  /* 0x0000a0000b0e7a25 */ /* 0x000fc800078e000e */
[----:B------:R-:W-:Y:S01]  /*6b80*/  IMAD R18, R12, c[0x0][0x280], RZ ;  /* 0x0000a0000c127a24 */ /* 0x000fe200078e02ff */
[----:B------:R-:W-:-:S03]  /*6b90*/  LEA R17, P0, R14, c[0x0][0x270], 0x1 ;  /* 0x00009c000e117a11 */ /* 0x000fc600078008ff */
[----:B------:R-:W-:Y:S02]  /*6ba0*/  IMAD R18, R11, c[0x0][0x284], R18 ;  /* 0x0000a1000b127a24 */ /* 0x000fe400078e0212 */
[----:B------:R1:W2:Y:S03]  /*6bb0*/  SHFL.IDX PT, R22, R17, RZ, 0x181f ;  /* 0x00181fff11167589 */ /* 0x0002a600000e0000 */
[----:B------:R-:W-:-:S04]  /*6bc0*/  IADD3 R18, R15, R18, RZ ;  /* 0x000000120f127210 */ /* 0x000fc80007ffe0ff */
[----:B------:R-:W-:Y:S01]  /*6bd0*/  LEA.HI.X R18, R14, c[0x0][0x274], R18, 0x1, P0 ;  /* 0x00009d000e127a11 */ /* 0x000fe200000f0c12 */
[----:B------:R-:W-:Y:S02]  /*6be0*/  IMAD R14, R12, c[0x0][0x290], RZ ;  /* 0x0000a4000c0e7a24 */ /* 0x000fe400078e02ff */
[----:B------:R-:W-:Y:S02]  /*6bf0*/  IMAD.MOV.U32 R12, RZ, RZ, R64 ;  /* 0x000000ffff0c7224 */ /* 0x000fe400078e0040 */
[----:B------:R1:W3:Y:S02]  /*6c00*/  SHFL.IDX PT, R23, R18, RZ, 0x181f ;  /* 0x00181fff12177589 */ /* 0x0002e400000e0000 */
[----:B------:R-:W-:-:S04]  /*6c10*/  IMAD.WIDE.U32 R20, R11, c[0x0][0x290], R12 ;  /* 0x0000a4000b147a25 */ /* 0x000fc800078e000c */
[----:B------:R-:W-:Y:S01]  /*6c20*/  IMAD R13, R11, c[0x0][0x294], R14 ;  /* 0x0000a5000b0d7a24 */ /* 0x000fe200078e020e */
[----:B------:R-:W-:-:S04]  /*6c30*/  LEA R12, P0, R20, c[0x0][0x288], 0x1 ;  /* 0x0000a200140c7a11 */ /* 0x000fc800078008ff */
[----:B------:R-:W-:-:S04]  /*6c40*/  IADD3 R13, R21, R13, RZ ;  /* 0x0000000d150d7210 */ /* 0x000fc80007ffe0ff */
[----:B------:R-:W-:Y:S02]  /*6c50*/  LEA.HI.X R13, R20, c[0x0][0x28c], R13, 0x1, P0 ;  /* 0x0000a300140d7a11 */ /* 0x000fe400000f0c0d */
[----:B------:R1:W4:Y:S04]  /*6c60*/  SHFL.IDX PT, R20, R12, RZ, 0x181f ;  /* 0x00181fff0c147589 */ /* 0x00032800000e0000 */
[----:B------:R1:W1:Y:S01]  /*6c70*/  SHFL.IDX PT, R21, R13, RZ, 0x181f ;  /* 0x00181fff0d157589 */ /* 0x00026200000e0000 */
[----:B------:R-:W-:Y:S05]  /*6c80*/  @P1 BRA `(.L_x_356) ;  /* 0x0000028000001947 */ /* 0x000fea0003800000 */
[C---:B--2---:R-:W-:Y:S01]  /*6c90*/  ISETP.GE.AND P0, PT, R16.reuse, c[0x0][0x27c], PT ;  /* 0x00009f0010007a0c */ /* 0x044fe20003f06270 */
[----:B------:R-:W-:Y:S01]  /*6ca0*/  CS2R R100, SRZ ;  /* 0x0000000000647805 */ /* 0x000fe2000001ff00 */
[----:B------:R-:W-:Y:S01]  /*6cb0*/  CS2R R102, SRZ ;  /* 0x0000000000667805 */ /* 0x000fe2000001ff00 */
[----:B------:R-:W-:-:S10]  /*6cc0*/  IADD3 R11, R16, 0x20, RZ ;  /* 0x00000020100b7810 */ /* 0x000fd40007ffe0ff */
[----:B---3--:R-:W-:-:S04]  /*6cd0*/  @!P0 IMAD.WIDE R26, R16, 0x2, R22 ;  /* 0x00000002101a8825 */ /* 0x008fc800078e0216 */
[----:B-1--4-:R-:W-:Y:S01]  /*6ce0*/  @!P0 IMAD.WIDE R24, R16, 0x2, R20 ;  /* 0x0000000210188825 */ /* 0x012fe200078e0214 */
[----:B------:R1:W5:Y:S04]  /*6cf0*/  @!P0 LD.E.64 R100, [R26.64] ;  /* 0x0000001e1a648980 */ /* 0x000368000c101b00 */
[----:B------:R2:W5:Y:S01]  /*6d00*/  @!P0 LD.E.64 R102, [R24.64] ;  /* 0x0000001e18668980 */ /* 0x000562000c101b00 */
[----:B------:R-:W-:Y:S01]  /*6d10*/  ISETP.GE.AND P0, PT, R11, c[0x0][0x27c], PT ;  /* 0x00009f000b007a0c */ /* 0x000fe20003f06270 */
[----:B------:R-:W-:Y:S01]  /*6d20*/  CS2R R126, SRZ ;  /* 0x00000000007e7805 */ /* 0x000fe2000001ff00 */
[----:B------:R-:W-:-:S11]  /*6d30*/  CS2R R124, SRZ ;  /* 0x00000000007c7805 */ /* 0x000fd6000001ff00 */
[----:B------:R-:W-:-:S04]  /*6d40*/  @!P0 SHF.R.S32.HI R14, RZ, 0x1f, R11 ;  /* 0x0000001fff0e8819 */ /* 0x000fc8000001140b */
[----:B------:R-:W-:-:S04]  /*6d50*/  @!P0 LEA.HI R11, R14, R11, RZ, 0x2 ;  /* 0x0000000b0e0b8211 */ /* 0x000fc800078f10ff */
[----:B------:R-:W-:-:S05]  /*6d60*/  @!P0 LOP3.LUT R11, R11, 0xfffffffc, RZ, 0xc0, !PT ;  /* 0xfffffffc0b0b8812 */ /* 0x000fca00078ec0ff */
[----:B------:R-:W-:-:S04]  /*6d70*/  @!P0 IMAD.WIDE R28, R11, 0x2, R22 ;  /* 0x000000020b1c8825 */ /* 0x000fc800078e0216 */
[----:B------:R-:W-:Y:S01]  /*6d80*/  @!P0 IMAD.WIDE R30, R11, 0x2, R20 ;  /* 0x000000020b1e8825 */ /* 0x000fe200078e0214 */
[----:B------:R-:W-:Y:S01]  /*6d90*/  IADD3 R11, R16, 0x40, RZ ;  /* 0x00000040100b7810 */ /* 0x000fe20007ffe0ff */
        /* <DEDUP_REMOVED lines=8> */
[----:B--2---:R-:W-:-:S04]  /*6e20*/  @!P0 IMAD.WIDE R24, R11, 0x2, R22 ;  /* 0x000000020b188825 */ /* 0x004fc800078e0216 */
[----:B-1----:R-:W-:Y:S01]  /*6e30*/  @!P0 IMAD.WIDE R26, R11, 0x2, R20 ;  /* 0x000000020b1a8825 */ /* 0x002fe200078e0214 */
        /* <DEDUP_REMOVED lines=11> */
[----:B------:R3:W5:Y:S04]  /*6ef0*/  @!P0 LD.E.64 R110, [R22.64] ;  /* 0x0000001e166e8980 */ /* 0x000768000c101b00 */
[----:B------:R3:W5:Y:S02]  /*6f00*/  @!P0 LD.E.64 R108, [R20.64] ;  /* 0x0000001e146c8980 */ /* 0x000764000c101b00 */
.L_x_356:
[----:B--2---:R-:W-:Y:S05]  /*6f10*/  BSYNC B0 ;  /* 0x0000000000007941 */ /* 0x004fea0003800000 */
.L_x_355:
[----:B------:R-:W-:Y:S01]  /*6f20*/  ISETP.NE.AND P0, PT, R10, RZ, PT ;  /* 0x000000ff0a00720c */ /* 0x000fe20003f05270 */
[----:B-----5:R-:W-:Y:S01]  /*6f30*/  IMAD.MOV.U32 R11, RZ, RZ, R120 ;  /* 0x000000ffff0b7224 */ /* 0x020fe200078e0078 */
[----:B------:R-:W-:Y:S01]  /*6f40*/  MOV R10, R121 ;  /* 0x00000079000a7202 */ /* 0x000fe20000000f00 */
[----:B------:R-:W-:Y:S01]  /*6f50*/  IMAD.MOV.U32 R15, RZ, RZ, R110 ;  /* 0x000000ffff0f7224 */ /* 0x000fe200078e006e */
[----:B------:R-:W-:Y:S01]  /*6f60*/  MOV R19, R109 ;  /* 0x0000006d00137202 */ /* 0x000fe20000000f00 */
[----:B------:R-:W-:Y:S01]  /*6f70*/  IMAD.MOV.U32 R14, RZ, RZ, R111 ;  /* 0x000000ffff0e7224 */ /* 0x000fe200078e006f */
[----:B------:R-:W-:Y:S01]  /*6f80*/  PRMT R87, R10, 0x5410, R11 ;  /* 0x000054100a577816 */ /* 0x000fe2000000000b */
[----:B------:R-:W-:Y:S01]  /*6f90*/  IMAD.MOV.U32 R10, RZ, RZ, R101 ;  /* 0x000000ffff0a7224 */ /* 0x000fe200078e0065 */
[----:B------:R-:W-:Y:S01]  /*6fa0*/  MOV R11, R100 ;  /* 0x00000064000b7202 */ /* 0x000fe20000000f00 */
[----:B---3--:R-:W-:Y:S01]  /*6fb0*/  IMAD.MOV.U32 R22, RZ, RZ, R108 ;  /* 0x000000ffff167224 */ /* 0x008fe200078e006c */
[----:B------:R-:W-:Y:S01]  /*6fc0*/  PRMT R83, R14, 0x5410, R15 ;  /* 0x000054100e537816 */ /* 0x000fe2000000000f */
[----:B------:R-:W-:Y:S01]  /*6fd0*/  IMAD.MOV.U32 R15, RZ, RZ, R126 ;  /* 0x000000ffff0f7224 */ /* 0x000fe200078e007e */
[----:B------:R-:W-:Y:S01]  /*6fe0*/  PRMT R99, R10, 0x5410, R11 ;  /* 0x000054100a637816 */ /* 0x000fe2000000000b */
[----:B------:R-:W-:Y:S01]  /*6ff0*/  IMAD.MOV.U32 R11, RZ, RZ, R118 ;  /* 0x000000ffff0b7224 */ /* 0x000fe200078e0076 */
[----:B------:R-:W-:Y:S01]  /*7000*/  PRMT R82, R19, 0x5410, R22 ;  /* 0x0000541013527816 */ /* 0x000fe20000000016 */
[----:B------:R-:W-:Y:S01]  /*7010*/  IMAD.MOV.U32 R10, RZ, RZ, R119 ;  /* 0x000000ffff0a7224 */ /* 0x000fe200078e0077 */
[----:B------:R-:W-:Y:S01]  /*7020*/  MOV R22, R124 ;  /* 0x0000007c00167202 */ /* 0x000fe20000000f00 */
[----:B------:R-:W-:Y:S01]  /*7030*/  IMAD.MOV.U32 R14, RZ, RZ, R127 ;  /* 0x000000ffff0e7224 */ /* 0x000fe200078e007f */
[----:B-1----:R1:W2:Y:S01]  /*7040*/  SHFL.IDX PT, R21, R18, 0x1, 0x181f ;  /* 0x00381f0012157f89 */ /* 0x0022a200000e0000 */
[----:B------:R-:W-:Y:S01]  /*7050*/  IMAD.MOV.U32 R19, RZ, RZ, R125 ;  /* 0x000000ffff137224 */ /* 0x000fe200078e007d */
[----:B------:R-:W-:Y:S01]  /*7060*/  PRMT R86, R10, 0x5410, R11 ;  /* 0x000054100a567816 */ /* 0x000fe2000000000b */
[----:B------:R-:W-:Y:S01]  /*7070*/  IMAD.MOV.U32 R11, RZ, RZ, R102 ;  /* 0x000000ffff0b7224 */ /* 0x000fe200078e0066 */
[----:B------:R-:W-:Y:S01]  /*7080*/  PRMT R93, R14, 0x5410, R15 ;  /* 0x000054100e5d7816 */ /* 0x000fe2000000000f */
[----:B----4-:R1:W3:Y:S01]  /*7090*/  SHFL.IDX PT, R20, R17, 0x1, 0x181f ;  /* 0x00381f0011147f89 */ /* 0x0102e200000e0000 */
[----:B------:R-:W-:Y:S01]  /*70a0*/  MOV R10, R103 ;  /* 0x00000067000a7202 */ /* 0x000fe20000000f00 */
[----:B------:R-:W-:Y:S01]  /*70b0*/  BSSY B0, `(.L_x_357) ;  /* 0x0000035000007945 */ /* 0x000fe20003800000 */
[----:B------:R-:W-:Y:S01]  /*70c0*/  PRMT R92, R19, 0x5410, R22 ;  /* 0x00005410135c7816 */ /* 0x000fe20000000016 */
[----:B------:R1:W4:Y:S01]  /*70d0*/  SHFL.IDX PT, R15, R13, 0x1, 0x181f ;  /* 0x00381f000d0f7f89 */ /* 0x00032200000e0000 */
[----:B------:R-:W-:Y:S01]  /*70e0*/  PRMT R98, R10, 0x5410, R11 ;  /* 0x000054100a627816 */ /* 0x000fe2000000000b */
[----:B------:R-:W-:Y:S01]  /*70f0*/  CS2R R84, SRZ ;  /* 0x0000000000547805 */ /* 0x000fe2000001ff00 */
[----:B------:R-:W-:Y:S01]  /*7100*/  CS2R R90, SRZ ;  /* 0x00000000005a7805 */ /* 0x000fe2000001ff00 */
[----:B------:R1:W1:Y:S01]  /*7110*/  SHFL.IDX PT, R14, R12, 0x1, 0x181f ;  /* 0x00381f000c0e7f89 */ /* 0x00026200000e0000 */
        /* <DEDUP_REMOVED lines=9> */
[----:B------:R-:W-:-:S10]  /*71b0*/  IADD3 R11, R16, 0x20, RZ ;  /* 0x00000020100b7810 */ /* 0x000fd40007ffe0ff */
[----:B--23--:R-:W-:-:S04]  /*71c0*/  @!P0 IMAD.WIDE R24, R16, 0x2, R20 ;  /* 0x0000000210188825 */ /* 0x00cfc800078e0214 */
[----:B-1--4-:R-:W-:Y:S01]  /*71d0*/  @!P0 IMAD.WIDE R22, R16, 0x2, R14 ;  /* 0x0000000210168825 */ /* 0x012fe200078e020e */
[----:B------:R1:W5:Y:S04]  /*71e0*/  @!P0 LD.E.64 R96, [R24.64] ;  /* 0x0000001e18608980 */ /* 0x000368000c101b00 */
[----:B------:R2:W5:Y:S01]  /*71f0*/  @!P0 LD.E.64 R94, [R22.64] ;  /* 0x0000001e165e8980 */ /* 0x000562000c101b00 */
[----:B------:R-:W-:Y:S01]  /*7200*/  ISETP.GE.AND P0, PT, R11, c[0x0][0x27c], PT ;  /* 0x00009f000b007a0c */ /* 0x000fe20003f06270 */
[----:B------:R-:W-:Y:S01]  /*7210*/  CS2R R90, SRZ ;  /* 0x00000000005a7805 */ /* 0x000fe2000001ff00 */
[----:B------:R-:W-:-:S11]  /*7220*/  CS2R R88, SRZ ;  /* 0x0000000000587805 */ /* 0x000fd6000001ff00 */
[----:B------:R-:W-:-:S04]  /*7230*/  @!P0 SHF.R.S32.HI R10, RZ, 0x1f, R11 ;  /* 0x0000001fff0a8819 */ /* 0x000fc8000001140b */
[----:B------:R-:W-:Y:S02]  /*7240*/  @!P0 LEA.HI R10, R10, R11, RZ, 0x2 ;  /* 0x0000000b0a0a8211 */ /* 0x000fe400078f10ff */
[----:B------:R-:W-:Y:S02]  /*7250*/  IADD3 R11, R16, 0x40, RZ ;  /* 0x00000040100b7810 */ /* 0x000fe40007ffe0ff */
[----:B------:R-:W-:-:S05]  /*7260*/  @!P0 LOP3.LUT R10, R10, 0xfffffffc, RZ, 0xc0, !PT ;  /* 0xfffffffc0a0a8812 */ /* 0x000fca00078ec0ff */
[----:B------:R-:W-:-:S04]  /*7270*/  @!P0 IMAD.WIDE R26, R10, 0x2, R20 ;  /* 0x000000020a1a8825 */ /* 0x000fc800078e0214 */
[----:B------:R-:W-:Y:S01]  /*7280*/  @!P0 IMAD.WIDE R28, R10, 0x2, R14 ;  /* 0x000000020a1c8825 */ /* 0x000fe200078e020e */
        /* <DEDUP_REMOVED lines=9> */
[----:B--2---:R-:W-:-:S04]  /*7320*/  @!P0 IMAD.WIDE R22, R10, 0x2, R20 ;  /* 0x000000020a168825 */ /* 0x004fc800078e0214 */
[----:B-1----:R-:W-:Y:S01]  /*7330*/  @!P0 IMAD.WIDE R24, R10, 0x2, R14 ;  /* 0x000000020a188825 */ /* 0x002fe200078e020e */
        /* <DEDUP_REMOVED lines=12> */
.L_x_358:
[----:B------:R-:W-:Y:S05]  /*7400*/  BSYNC B0 ;  /* 0x0000000000007941 */ /* 0x000fea0003800000 */
.L_x_357:
[----:B------:R-:W-:Y:S01]  /*7410*/  ISETP.NE.AND P0, PT, R9, RZ, PT ;  /* 0x000000ff0900720c */ /* 0x000fe20003f05270 */
[----:B-1---5:R-:W-:Y:S01]  /*7420*/  IMAD.MOV.U32 R14, RZ, RZ, R76 ;  /* 0x000000ffff0e7224 */ /* 0x022fe200078e004c */
[----:B------:R-:W-:Y:S01]  /*7430*/  MOV R9, R85 ;  /* 0x0000005500097202 */ /* 0x000fe20000000f00 */
[----:B---3--:R-:W-:Y:S01]  /*7440*/  IMAD.MOV.U32 R11, RZ, RZ, R77 ;  /* 0x000000ffff0b7224 */ /* 0x008fe200078e004d */
[----:B------:R1:W3:Y:S01]  /*7450*/  SHFL.IDX PT, R23, R18, 0x2, 0x181f ;  /* 0x00581f0012177f89 */ /* 0x0002e200000e0000 */
[----:B------:R-:W-:Y:S01]  /*7460*/  IMAD.MOV.U32 R10, RZ, RZ, R84 ;  /* 0x000000ffff0a7224 */ /* 0x000fe200078e0054 */
[----:B------:R-:W-:Y:S01]  /*7470*/  BSSY B0, `(.L_x_359) ;  /* 0x000004a000007945 */ /* 0x000fe20003800000 */
[----:B------:R-:W-:Y:S01]  /*7480*/  CS2R R26, SRZ ;  /* 0x00000000001a7805 */ /* 0x000fe2000001ff00 */
[----:B------:R-:W-:Y:S01]  /*7490*/  PRMT R58, R11, 0x5410, R14 ;  /* 0x000054100b3a7816 */ /* 0x000fe2000000000e */
[----:B------:R-:W-:Y:S01]  /*74a0*/  IMAD.MOV.U32 R14, RZ, RZ, R90 ;  /* 0x000000ffff0e7224 */ /* 0x000fe200078e005a */
[----:B------:R-:W-:Y:S01]  /*74b0*/  PRMT R62, R9, 0x5410, R10 ;  /* 0x00005410093e7816 */ /* 0x000fe2000000000a */
[----:B------:R-:W-:Y:S01]  /*74c0*/  IMAD.MOV.U32 R11, RZ, RZ, R91 ;  /* 0x000000ffff0b7224 */ /* 0x000fe200078e005b */
[----:B------:R-:W-:Y:S01]  /*74d0*/  MOV R10, R96 ;  /* 0x00000060000a7202 */ /* 0x000fe20000000f00 */
[----:B------:R-:W-:Y:S01]  /*74e0*/  IMAD.MOV.U32 R9, RZ, RZ, R97 ;  /* 0x000000ffff097224 */ /* 0x000fe200078e0061 */
[----:B------:R1:W4:Y:S01]  /*74f0*/  SHFL.IDX PT, R22, R17, 0x2, 0x181f ;  /* 0x00581f0011167f89 */ /* 0x00032200000e0000 */
[----:B------:R-:W-:Y:S01]  /*7500*/  CS2R R44, SRZ ;  /* 0x00000000002c7805 */ /* 0x000fe2000001ff00 */
[----:B------:R-:W-:Y:S01]  /*7510*/  PRMT R73, R11, 0x5410, R14 ;  /* 0x000054100b497816 */ /* 0x000fe2000000000e */
[----:B------:R-:W-:Y:S01]  /*7520*/  IMAD.MOV.U32 R14, RZ, RZ, R74 ;  /* 0x000000ffff0e7224 */ /* 0x000fe200078e004a */
[----:B------:R-:W-:Y:S01]  /*7530*/  PRMT R79, R9, 0x5410, R10 ;  /* 0x00005410094f7816 */ /* 0x000fe2000000000a */
[----:B------:R-:W-:Y:S01]  /*7540*/  IMAD.MOV.U32 R10, RZ, RZ, R80 ;  /* 0x000000ffff0a7224 */ /* 0x000fe200078e0050 */
[----:B------:R-:W-:Y:S01]  /*7550*/  MOV R11, R75 ;  /* 0x0000004b000b7202 */ /* 0x000fe20000000f00 */
[----:B------:R-:W-:Y:S01]  /*7560*/  IMAD.MOV.U32 R9, RZ, RZ, R81 ;  /* 0x000000ffff097224 */ /* 0x000fe200078e0051 */
[----:B--2---:R1:W2:Y:S01]  /*7570*/  SHFL.IDX PT, R21, R13, 0x2, 0x181f ;  /* 0x00581f000d157f89 */ /* 0x0042a200000e0000 */
[----:B------:R-:W-:Y:S01]  /*7580*/  CS2R R56, SRZ ;  /* 0x0000000000387805 */ /* 0x000fe2000001ff00 */
[----:B------:R-:W-:Y:S01]  /*7590*/  PRMT R51, R11, 0x5410, R14 ;  /* 0x000054100b337816 */ /* 0x000fe2000000000e */
[----:B------:R-:W-:Y:S01]  /*75a0*/  IMAD.MOV.U32 R11, RZ, RZ, R89 ;  /* 0x000000ffff0b7224 */ /* 0x000fe200078e0059 */
[----:B------:R-:W-:Y:S01]  /*75b0*/  PRMT R59, R9, 0x5410, R10 ;  /* 0x00005410093b7816 */ /* 0x000fe2000000000a */
[----:B------:R-:W-:Y:S01]  /*75c0*/  IMAD.MOV.U32 R10, RZ, RZ, R94 ;  /* 0x000000ffff0a7224 */ /* 0x000fe200078e005e */
[----:B------:R-:W-:Y:S01]  /*75d0*/  MOV R14, R88 ;  /* 0x00000058000e7202 */ /* 0x000fe20000000f00 */
[----:B------:R1:W1:Y:S01]  /*75e0*/  SHFL.IDX PT, R20, R12, 0x2, 0x181f ;  /* 0x00581f000c147f89 */ /* 0x00026200000e0000 */
[----:B------:R-:W-:Y:S01]  /*75f0*/  MOV R9, R95 ;  /* 0x0000005f00097202 */ /* 0x000fe20000000f00 */
[----:B------:R-:W-:Y:S01]  /*7600*/  CS2R R66, SRZ ;  /* 0x0000000000427805 */ /* 0x000fe2000001ff00 */
[----:B------:R-:W-:Y:S01]  /*7610*/  PRMT R72, R11, 0x5410, R14 ;  /* 0x000054100b487816 */ /* 0x000fe2000000000e */
[----:B------:R-:W-:Y:S01]  /*7620*/  CS2R R70, SRZ ;  /* 0x0000000000467805 */ /* 0x000fe2000001ff00 */
[----:B------:R-:W-:Y:S01]  /*7630*/  PRMT R78, R9, 0x5410, R10 ;  /* 0x00005410094e7816 */ /* 0x000fe2000000000a */
[----:B------:R-:W-:Y:S01]  /*7640*/  CS2R R42, SRZ ;  /* 0x00000000002a7805 */ /* 0x000fe2000001ff00 */
[----:B------:R-:W-:Y:S01]  /*7650*/  CS2R R48, SRZ ;  /* 0x0000000000307805 */ /* 0x000fe2000001ff00 */
[----:B------:R-:W-:Y:S01]  /*7660*/  CS2R R64, SRZ ;  /* 0x0000000000407805 */ /* 0x000fe2000001ff00 */
[----:B------:R-:W-:Y:S01]  /*7670*/  CS2R R68, SRZ ;  /* 0x0000000000447805 */ /* 0x000fe2000001ff00 */
[----:B------:R-:W-:Y:S05]  /*7680*/  @P0 BRA `(.L_x_360) ;  /* 0x0000028000000947 */ /* 0x000fea0003800000 */
[C---:B---34-:R-:W-:Y:S01]  /*7690*/  IADD3 R10, R16.reuse, 0x20, RZ ;  /* 0x00000020100a7810 */ /* 0x058fe20007ffe0ff */
[----:B------:R-:W-:Y:S01]  /*76a0*/  CS2R R70, SRZ ;  /* 0x0000000000467805 */ /* 0x000fe2000001ff00 */
[----:B------:R-:W-:Y:S01]  /*76b0*/  ISETP.GE.AND P1, PT, R16, c[0x0][0x27c], PT ;  /* 0x00009f0010007a0c */ /* 0x000fe20003f26270 */
[----:B------:R-:W-:Y:S01]  /*76c0*/  CS2R R68, SRZ ;  /* 0x0000000000447805 */ /* 0x000fe2000001ff00 */
[----:B------:R-:W-:Y:S01]  /*76d0*/  ISETP.GE.AND P0, PT, R10, c[0x0][0x27c], PT ;  /* 0x00009f000a007a0c */ /* 0x000fe20003f06270 */
[----:B------:R-:W-:Y:S01]  /*76e0*/  CS2R R66, SRZ ;  /* 0x0000000000427805 */ /* 0x000fe2000001ff00 */
[----:B------:R-:W-:Y:S01]  /*76f0*/  CS2R R64, SRZ ;  /* 0x0000000000407805 */ /* 0x000fe2000001ff00 */
[----:B------:R-:W-:-:S08]  /*7700*/  IADD3 R14, R16, 0x40, RZ ;  /* 0x00000040100e7810 */ /* 0x000fd00007ffe0ff */
[C---:B------:R-:W-:Y:S02]  /*7710*/  @!P1 IMAD.WIDE R32, R16.reuse, 0x2, R22 ;  /* 0x0000000210209825 */ /* 0x040fe400078e0216 */
[----:B------:R-:W-:Y:S02]  /*7720*/  @!P0 SHF.R.S32.HI R9, RZ, 0x1f, R10 ;  /* 0x0000001fff098819 */ /* 0x000fe4000001140a */
[----:B-12---:R-:W-:Y:S01]  /*7730*/  @!P1 IMAD.WIDE R30, R16, 0x2, R20 ;  /* 0x00000002101e9825 */ /* 0x006fe200078e0214 */
[----:B------:R1:W5:Y:S01]  /*7740*/  @!P1 LD.E.64 R70, [R32.64] ;  /* 0x0000001e20469980 */ /* 0x000362000c101b00 */
[----:B------:R-:W-:-:S03]  /*7750*/  @!P0 LEA.HI R9, R9, R10, RZ, 0x2 ;  /* 0x0000000a09098211 */ /* 0x000fc600078f10ff */
[----:B------:R1:W5:Y:S01]  /*7760*/  @!P1 LD.E.64 R68, [R30.64] ;  /* 0x0000001e1e449980 */ /* 0x000362000c101b00 */
[----:B------:R-:W-:Y:S02]  /*7770*/  @!P0 LOP3.LUT R9, R9, 0xfffffffc, RZ, 0xc0, !PT ;  /* 0xfffffffc09098812 */ /* 0x000fe400078ec0ff */
[----:B------:R-:W-:-:S03]  /*7780*/  IADD3 R10, R16, 0x60, RZ ;  /* 0x00000060100a7810 */ /* 0x000fc60007ffe0ff */
[----:B------:R-:W-:-:S04]  /*7790*/  @!P0 IMAD.WIDE R24, R9, 0x2, R22 ;  /* 0x0000000209188825 */ /* 0x000fc800078e0216 */
[----:B------:R-:W-:Y:S01]  /*77a0*/  @!P0 IMAD.WIDE R28, R9, 0x2, R20 ;  /* 0x00000002091c8825 */ /* 0x000fe200078e0214 */
[----:B------:R-:W-:Y:S01]  /*77b0*/  ISETP.GE.AND P1, PT, R14, c[0x0][0x27c], PT ;  /* 0x00009f000e007a0c */ /* 0x000fe20003f26270 */
[----:B------:R1:W5:Y:S04]  /*77c0*/  @!P0 LD.E.64 R66, [R24.64] ;  /* 0x0000001e18428980 */ /* 0x000368000c101b00 */
[----:B------:R1:W5:Y:S01]  /*77d0*/  @!P0 LD.E.64 R64, [R28.64] ;  /* 0x0000001e1c408980 */ /* 0x000362000c101b00 */
[----:B------:R-:W-:-:S07]  /*77e0*/  ISETP.GE.AND P0, PT, R10, c[0x0][0x27c], PT ;  /* 0x00009f000a007a0c */ /* 0x000fce0003f06270 */
[----:B------:R-:W-:-:S04]  /*77f0*/  @!P1 SHF.R.S32.HI R11, RZ, 0x1f, R14 ;  /* 0x0000001fff0b9819 */ /* 0x000fc8000001140e */
[----:B------:R-:W-:Y:S02]  /*7800*/  @!P1 LEA.HI R11, R11, R14, RZ, 0x2 ;  /* 0x0000000e0b0b9211 */ /* 0x000fe400078f10ff */
[----:B------:R-:W-:Y:S02]  /*7810*/  @!P0 SHF.R.S32.HI R9, RZ, 0x1f, R10 ;  /* 0x0000001fff098819 */ /* 0x000fe4000001140a */
[----:B------:R-:W-:Y:S02]  /*7820*/  @!P1 LOP3.LUT R11, R11, 0xfffffffc, RZ, 0xc0, !PT ;  /* 0xfffffffc0b0b9812 */ /* 0x000fe400078ec0ff */
[----:B------:R-:W-:-:S04]  /*7830*/  @!P0 LEA.HI R9, R9, R10, RZ, 0x2 ;  /* 0x0000000a09098211 */ /* 0x000fc800078f10ff */
[----:B------:R-:W-:Y:S01]  /*7840*/  @!P0 LOP3.LUT R9, R9, 0xfffffffc, RZ, 0xc0, !PT ;  /* 0xfffffffc09098812 */ /* 0x000fe200078ec0ff */
[C---:B------:R-:W-:Y:S01]  /*7850*/  @!P1 IMAD.WIDE R14, R11.reuse, 0x2, R22 ;  /* 0x000000020b0e9825 */ /* 0x040fe200078e0216 */
[----:B------:R-:W-:Y:S01]  /*7860*/  CS2R R56, SRZ ;  /* 0x0000000000387805 */ /* 0x000fe2000001ff00 */
[----:B------:R-:W-:Y:S01]  /*7870*/  CS2R R44, SRZ ;  /* 0x00000000002c7805 */ /* 0x000fe2000001ff00 */
[----:B------:R-:W-:Y:S01]  /*7880*/  CS2R R48, SRZ ;  /* 0x0000000000307805 */ /* 0x000fe2000001ff00 */
[----:B------:R-:W-:Y:S01]  /*7890*/  @!P1 IMAD.WIDE R10, R11, 0x2, R20 ;  /* 0x000000020b0a9825 */ /* 0x000fe200078e0214 */
[----:B------:R-:W-:Y:S02]  /*78a0*/  CS2R R42, SRZ ;  /* 0x00000000002a7805 */ /* 0x000fe4000001ff00 */
[----:B------:R1:W5:Y:S01]  /*78b0*/  @!P1 LD.E.64 R56, [R14.64] ;  /* 0x0000001e0e389980 */ /* 0x000362000c101b00 */
[----:B------:R-:W-:-:S03]  /*78c0*/  @!P0 IMAD.WIDE R22, R9, 0x2, R22 ;  /* 0x0000000209168825 */ /* 0x000fc600078e0216 */
[----:B------:R1:W5:Y:S01]  /*78d0*/  @!P1 LD.E.64 R48, [R10.64] ;  /* 0x0000001e0a309980 */ /* 0x000362000c101b00 */
[----:B------:R-:W-:-:S03]  /*78e0*/  @!P0 IMAD.WIDE R20, R9, 0x2, R20 ;  /* 0x0000000209148825 */ /* 0x000fc600078e0214 */
[----:B------:R1:W5:Y:S04]  /*78f0*/  @!P0 LD.E.64 R44, [R22.64] ;  /* 0x0000001e162c8980 */ /* 0x000368000c101b00 */
[----:B------:R1:W5:Y:S02]  /*7900*/  @!P0 LD.E.64 R42, [R20.64] ;  /* 0x0000001e142a8980 */ /* 0x000364000c101b00 */
.L_x_360:
[----:B---34-:R-:W-:Y:S05]  /*7910*/  BSYNC B0 ;  /* 0x0000000000007941 */ /* 0x018fea0003800000 */
.L_x_359:
[----:B------:R-:W-:Y:S01]  /*7920*/  ISETP.NE.AND P0, PT, R8, RZ, PT ;  /* 0x000000ff0800720c */ /* 0x000fe20003f05270 */
[----:B-1---5:R-:W-:Y:S01]  /*7930*/  IMAD.MOV.U32 R11, RZ, RZ, R44 ;  /* 0x000000ffff0b7224 */ /* 0x022fe200078e002c */
[----:B------:R-:W-:Y:S01]  /*7940*/  MOV R8, R57 ;  /* 0x0000003900087202 */ /* 0x000fe20000000f00 */
[----:B------:R-:W-:Y:S01]  /*7950*/  IMAD.MOV.U32 R10, RZ, RZ, R45 ;  /* 0x000000ffff0a7224 */ /* 0x000fe200078e002d */
        /* <DEDUP_REMOVED lines=10> */
[----:B------:R4:W2:Y:S01]  /*7a00*/  SHFL.IDX PT, R24, R17, 0x3, 0x181f ;  /* 0x00781f0011187f89 */ /* 0x0008a200000e0000 */
        /* <DEDUP_REMOVED lines=14> */
[----:B------:R4:W2:Y:S01]  /*7af0*/  SHFL.IDX PT, R14, R12, 0x3, 0x181f ;  /* 0x00781f000c0e7f89 */ /* 0x0008a200000e0000 */
[----:B------:R-:W-:Y:S01]  /*7b00*/  MOV R8, R69 ;  /* 0x0000004500087202 */ /* 0x000fe20000000f00 */
[----:B--2---:R-:W-:Y:S01]  /*7b10*/  CS2R R20, SRZ ;  /* 0x0000000000147805 */ /* 0x004fe2000001ff00 */
[----:B------:R-:W-:Y:S01]  /*7b20*/  PRMT R41, R10, 0x5410, R11 ;  /* 0x000054100a297816 */ /* 0x000fe2000000000b */
[----:B-1----:R-:W-:Y:S01]  /*7b30*/  CS2R R18, SRZ ;  /* 0x0000000000127805 */ /* 0x002fe2000001ff00 */
[----:B------:R-:W-:Y:S01]  /*7b40*/  PRMT R47, R8, 0x5410, R9 ;  /* 0x00005410082f7816 */ /* 0x000fe20000000009 */
[----:B------:R-:W-:Y:S01]  /*7b50*/  CS2R R30, SRZ ;  /* 0x00000000001e7805 */ /* 0x000fe2000001ff00 */
[----:B------:R-:W-:Y:S01]  /*7b60*/  CS2R R36, SRZ ;  /* 0x0000000000247805 */ /* 0x000fe2000001ff00 */
[----:B------:R-:W-:Y:S05]  /*7b70*/  @P0 BRA `(.L_x_362) ;  /* 0x0000028000000947 */ /* 0x000fea0003800000 */
[C---:B---3--:R-:W-:Y:S01]  /*7b80*/  ISETP.GE.AND P0, PT, R16.reuse, c[0x0][0x27c], PT ;  /* 0x00009f0010007a0c */ /* 0x048fe20003f06270 */
[----:B------:R-:W-:Y:S01]  /*7b90*/  CS2R R38, SRZ ;  /* 0x0000000000267805 */ /* 0x000fe2000001ff00 */
[----:B------:R-:W-:Y:S01]  /*7ba0*/  CS2R R36, SRZ ;  /* 0x0000000000247805 */ /* 0x000fe2000001ff00 */
[----:B----4-:R-:W-:-:S02]  /*7bb0*/  IADD3 R13, R16, 0x20, RZ ;  /* 0x00000020100d7810 */ /* 0x010fc40007ffe0ff */
        /* <DEDUP_REMOVED lines=8> */
[----:B------:R-:W-:Y:S01]  /*7c40*/  ISETP.GE.AND P0, PT, R9, c[0x0][0x27c], PT ;  /* 0x00009f0009007a0c */ /* 0x000fe20003f06270 */
[----:B------:R-:W-:-:S08]  /*7c50*/  CS2R R32, SRZ ;  /* 0x0000000000207805 */ /* 0x000fd0000001ff00 */
[----:B------:R-:W-:Y:S02]  /*7c60*/  @!P2 SHF.R.S32.HI R12, RZ, 0x1f, R13 ;  /* 0x0000001fff0ca819 */ /* 0x000fe4000001140d */
[----:B------:R-:W-:Y:S02]  /*7c70*/  @!P1 SHF.R.S32.HI R10, RZ, 0x1f, R11 ;  /* 0x0000001fff0a9819 */ /* 0x000fe4000001140b */
[----:B------:R-:W-:Y:S02]  /*7c80*/  @!P0 SHF.R.S32.HI R8, RZ, 0x1f, R9 ;  /* 0x0000001fff088819 */ /* 0x000fe40000011409 */
[----:B------:R-:W-:Y:S02]  /*7c90*/  @!P2 LEA.HI R12, R12, R13, RZ, 0x2 ;  /* 0x0000000d0c0ca211 */ /* 0x000fe400078f10ff */
[----:B------:R-:W-:Y:S02]  /*7ca0*/  @!P1 LEA.HI R11, R10, R11, RZ, 0x2 ;  /* 0x0000000b0a0b9211 */ /* 0x000fe400078f10ff */
[----:B------:R-:W-:-:S02]  /*7cb0*/  @!P0 LEA.HI R8, R8, R9, RZ, 0x2 ;  /* 0x0000000908088211 */ /* 0x000fc400078f10ff */
[----:B------:R-:W-:Y:S02]  /*7cc0*/  @!P2 LOP3.LUT R10, R12, 0xfffffffc, RZ, 0xc0, !PT ;  /* 0xfffffffc0c0aa812 */ /* 0x000fe400078ec0ff */
[----:B------:R-:W-:Y:S02]  /*7cd0*/  @!P1 LOP3.LUT R9, R11, 0xfffffffc, RZ, 0xc0, !PT ;  /* 0xfffffffc0b099812 */ /* 0x000fe400078ec0ff */
[----:B------:R-:W-:Y:S01]  /*7ce0*/  @!P0 LOP3.LUT R8, R8, 0xfffffffc, RZ, 0xc0, !PT ;  /* 0xfffffffc08088812 */ /* 0x000fe200078ec0ff */
[--C-:B------:R-:W-:Y:S01]  /*7cf0*/  @!P2 IMAD.WIDE R106, R10, 0x2, R24.reuse ;  /* 0x000000020a6aa825 */ /* 0x100fe200078e0218 */
[----:B------:R-:W-:Y:S01]  /*7d00*/  CS2R R30, SRZ ;  /* 0x00000000001e7805 */ /* 0x000fe2000001ff00 */
[----:B------:R-:W-:Y:S01]  /*7d10*/  CS2R R22, SRZ ;  /* 0x0000000000167805 */ /* 0x000fe2000001ff00 */
[----:B------:R-:W-:Y:S01]  /*7d20*/  CS2R R26, SRZ ;  /* 0x00000000001a7805 */ /* 0x000fe2000001ff00 */
[--C-:B------:R-:W-:Y:S01]  /*7d30*/  @!P1 IMAD.WIDE R12, R9, 0x2, R24.reuse ;  /* 0x00000002090c9825 */ /* 0x100fe200078e0218 */
[----:B--2---:R-:W-:Y:S01]  /*7d40*/  CS2R R18, SRZ ;  /* 0x0000000000127805 */ /* 0x004fe2000001ff00 */
[----:B-1----:R-:W-:Y:S01]  /*7d50*/  CS2R R20, SRZ ;  /* 0x0000000000147805 */ /* 0x002fe2000001ff00 */
[----:B------:R1:W5:Y:S01]  /*7d60*/  @!P2 LD.E.64 R32, [R106.64] ;  /* 0x0000001e6a20a980 */ /* 0x000362000c101b00 */
[----:B------:R-:W-:-:S03]  /*7d70*/  @!P0 IMAD.WIDE R24, R8, 0x2, R24 ;  /* 0x0000000208188825 */ /* 0x000fc600078e0218 */
[----:B------:R1:W5:Y:S01]  /*7d80*/  @!P1 LD.E.64 R22, [R12.64] ;  /* 0x0000001e0c169980 */ /* 0x000362000c101b00 */
[----:B------:R-:W-:-:S03]  /*7d90*/  @!P1 IMAD.WIDE R104, R9, 0x2, R14 ;  /* 0x0000000209689825 */ /* 0x000fc600078e020e */
[----:B------:R1:W5:Y:S01]  /*7da0*/  @!P0 LD.E.64 R26, [R24.64] ;  /* 0x0000001e181a8980 */ /* 0x000362000c101b00 */
[----:B------:R-:W-:-:S03]  /*7db0*/  @!P2 IMAD.WIDE R10, R10, 0x2, R14 ;  /* 0x000000020a0aa825 */ /* 0x000fc600078e020e */
[----:B------:R1:W5:Y:S01]  /*7dc0*/  @!P1 LD.E.64 R18, [R104.64] ;  /* 0x0000001e68129980 */ /* 0x000362000c101b00 */
[----:B------:R-:W-:-:S03]  /*7dd0*/  @!P0 IMAD.WIDE R8, R8, 0x2, R14 ;  /* 0x0000000208088825 */ /* 0x000fc600078e020e */
[----:B------:R1:W5:Y:S04]  /*7de0*/  @!P2 LD.E.64 R30, [R10.64] ;  /* 0x0000001e0a1ea980 */ /* 0x000368000c101b00 */
[----:B------:R1:W5:Y:S02]  /*7df0*/  @!P0 LD.E.64 R20, [R8.64] ;  /* 0x0000001e08148980 */ /* 0x000364000c101b00 */
.L_x_362:
[----:B---3--:R-:W-:Y:S05]  /*7e00*/  BSYNC B0 ;  /* 0x0000000000007941 */ /* 0x008fea0003800000 */
.L_x_361:
[----:B------:R-:W-:Y:S01]  /*7e10*/  UIADD3 UR4, -UR23, UR7, URZ ;  /* 0x0000000717047290 */ /* 0x000fe2000fffe13f */
[----:B-1---5:R-:W-:Y:S01]  /*7e20*/  IMAD.MOV.U32 R8, RZ, RZ, R26 ;  /* 0x000000ffff087224 */ /* 0x022fe200078e001a */
[----:B------:R-:W-:-:S04]  /*7e30*/  DEPBAR.LE SB0, 0x1 ;  /* 0x000080400000791a */ /* 0x000fc80000000000 */
[----:B------:R-:W-:Y:S01]  /*7e40*/  IMAD.MOV.U32 R11, RZ, RZ, R27 ;  /* 0x000000ffff0b7224 */ /* 0x000fe200078e001b */
[----:B------:R-:W-:Y:S01]  /*7e50*/  UISETP.LT.AND UP0, UPT, UR4, 0x80, UPT ;  /* 0x000000800400788c */ /* 0x000fe2000bf01270 */
[----:B------:R-:W-:Y:S01]  /*7e60*/  IMAD.MOV.U32 R10, RZ, RZ, R22 ;  /* 0x000000ffff0a7224 */ /* 0x000fe200078e0016 */
[----:B------:R-:W-:Y:S01]  /*7e70*/  BSSY B1, `(.L_x_363) ;  /* 0x00000d5000017945 */ /* 0x000fe20003800000 */
[----:B------:R-:W-:Y:S01]  /*7e80*/  IMAD.MOV.U32 R9, RZ, RZ, R23 ;  /* 0x000000ffff097224 */ /* 0x000fe200078e0017 */
[----:B------:R-:W-:Y:S01]  /*7e90*/  PRMT R15, R11, 0x5410, R8 ;  /* 0x000054100b0f7816 */ /* 0x000fe20000000008 */
[----:B------:R-:W-:Y:S01]  /*7ea0*/  USEL UR4, UR4, 0x80, UP0 ;  /* 0x0000008004047887 */ /* 0x000fe20008000000 */
[----:B------:R-:W-:Y:S01]  /*7eb0*/  MOV R8, R32 ;  /* 0x0000002000087202 */ /* 0x000fe20000000f00 */
[----:B------:R-:W-:Y:S01]  /*7ec0*/  IMAD.MOV.U32 R11, RZ, RZ, R33 ;  /* 0x000000ffff0b7224 */ /* 0x000fe200078e0021 */
[----:B------:R-:W-:Y:S01]  /*7ed0*/  PRMT R14, R9, 0x5410, R10 ;  /* 0x00005410090e7816 */ /* 0x000fe2000000000a */
[----:B------:R-:W-:Y:S01]  /*7ee0*/  IMAD.MOV.U32 R10, RZ, RZ, R38 ;  /* 0x000000ffff0a7224 */ /* 0x000fe200078e0026 */
[----:B------:R-:W-:Y:S01]  /*7ef0*/  PRMT R24, R24, 0x5410, R8 ;  /* 0x0000541018187816 */ /* 0x000fe20000000008 */
[----:B------:R-:W-:Y:S01]  /*7f00*/  IMAD.MOV.U32 R9, RZ, RZ, R39 ;  /* 0x000000ffff097224 */ /* 0x000fe200078e0027 */
[----:B------:R-:W-:Y:S01]  /*7f10*/  MOV R8, R20 ;  /* 0x0000001400087202 */ /* 0x000fe20000000f00 */
[----:B------:R-:W-:Y:S01]  /*7f20*/  BAR.SYNC.DEFER_BLOCKING 0x0 ;  /* 0x0000000000007b1d */ /* 0x000fe20000010000 */
[----:B------:R-:W-:-:S02]  /*7f30*/  ISETP.GE.AND P0, PT, R54, UR4, PT ;  /* 0x0000000436007c0c */ /* 0x000fc4000bf06270 */
[----:B------:R-:W-:Y:S01]  /*7f40*/  PRMT R28, R9, 0x5410, R10 ;  /* 0x00005410091c7816 */ /* 0x000fe2000000000a */
[----:B------:R-:W-:Y:S01]  /*7f50*/  IMAD.MOV.U32 R10, RZ, RZ, R21 ;  /* 0x000000ffff0a7224 */ /* 0x000fe200078e0015 */
[----:B----4-:R-:W-:Y:S01]  /*7f60*/  PRMT R13, R13, 0x5410, R8 ;  /* 0x000054100d0d7816 */ /* 0x010fe20000000008 */
[----:B------:R-:W-:Y:S01]  /*7f70*/  IMAD.MOV.U32 R9, RZ, RZ, R18 ;  /* 0x000000ffff097224 */ /* 0x000fe200078e0012 */
[----:B------:R-:W-:Y:S02]  /*7f80*/  MOV R8, R19 ;  /* 0x0000001300087202 */ /* 0x000fe40000000f00 */
[----:B------:R-:W-:Y:S01]  /*7f90*/  PRMT R24, R11, 0x7610, R24 ;  /* 0x000076100b187816 */ /* 0x000fe20000000018 */
[----:B------:R-:W-:Y:S01]  /*7fa0*/  IMAD.MOV.U32 R11, RZ, RZ, R30 ;  /* 0x000000ffff0b7224 */ /* 0x000fe200078e001e */
[----:B------:R-:W-:Y:S01]  /*7fb0*/  PRMT R13, R10, 0x7610, R13 ;  /* 0x000076100a0d7816 */ /* 0x000fe2000000000d */
[----:B------:R-:W-:Y:S01]  /*7fc0*/  IMAD.MOV.U32 R10, RZ, RZ, R31 ;  /* 0x000000ffff0a7224 */ /* 0x000fe200078e001f */
[----:B------:R-:W-:Y:S01]  /*7fd0*/  PRMT R12, R8, 0x5410, R9 ;  /* 0x00005410080c7816 */ /* 0x000fe20000000009 */
[----:B------:R-:W-:Y:S01]  /*7fe0*/  IMAD.MOV.U32 R8, RZ, RZ, R37 ;  /* 0x000000ffff087224 */ /* 0x000fe200078e0025 */
[----:B------:R-:W-:-:S02]  /*7ff0*/  MOV R9, R36 ;  /* 0x0000002400097202 */ /* 0x000fc40000000f00 */
[----:B------:R-:W-:Y:S02]  /*8000*/  PRMT R17, R10, 0x5410, R11 ;  /* 0x000054100a117816 */ /* 0x000fe4000000000b */
[----:B------:R-:W-:Y:S01]  /*8010*/  PRMT R25, R8, 0x5410, R9 ;  /* 0x0000541008197816 */ /* 0x000fe20000000009 */
[----:B------:R-:W-:Y:S05]  /*8020*/  @P0 BRA `(.L_x_364) ;  /* 0x00000b9000000947 */ /* 0x000fea0003800000 */
[----:B------:R-:W-:Y:S01]  /*8030*/  ISETP.GE.AND P0, PT, R16, c[0x0][0x27c], PT ;  /* 0x00009f0010007a0c */ /* 0x000fe20003f06270 */
[----:B------:R-:W-:-:S12]  /*8040*/  BSSY B0, `(.L_x_365) ;  /* 0x000002c000007945 */ /* 0x000fd80003800000 */
[----:B------:R-:W-:Y:S05]  /*8050*/  @P0 BRA `(.L_x_366) ;  /* 0x000002a000000947 */ /* 0x000fea0003800000 */
[----:B------:R-:W1:Y:S01]  /*8060*/  LDS.128 R8, [R122+0x10080] ;  /* 0x010080007a087984 */ /* 0x000e620000000c00 */
[--C-:B------:R-:W-:Y:S01]  /*8070*/  SHF.R.U64 R102, R102, 0x10, R103.reuse ;  /* 0x0000001066667819 */ /* 0x100fe20000001267 */
[----:B------:R-:W-:Y:S01]  /*8080*/  HADD2.F32 R112, -RZ, R98.H1_H1 ;  /* 0x30000062ff707230 */ /* 0x000fe20000004100 */
[----:B------:R-:W-:Y:S01]  /*8090*/  SHF.R.U32.HI R103, RZ, 0x10, R103 ;  /* 0x00000010ff677819 */ /* 0x000fe20000011667 */
[----:B------:R-:W-:Y:S01]  /*80a0*/  HADD2.F32 R113, -RZ, R99.H1_H1 ;  /* 0x30000063ff717230 */ /* 0x000fe20000004100 */
[--C-:B------:R-:W-:Y:S01]  /*80b0*/  SHF.R.U64 R100, R100, 0x10, R101.reuse ;  /* 0x0000001064647819 */ /* 0x100fe20000001265 */
[----:B------:R-:W-:Y:S01]  /*80c0*/  HADD2.F32 R102, -RZ, R102.H0_H0 ;  /* 0x20000066ff667230 */ /* 0x000fe20000004100 */
[----:B------:R-:W-:Y:S01]  /*80d0*/  SHF.R.U32.HI R101, RZ, 0x10, R101 ;  /* 0x00000010ff657819 */ /* 0x000fe20000011665 */
[----:B------:R-:W-:Y:S02]  /*80e0*/  HADD2.F32 R103, -RZ, R103.H0_H0 ;  /* 0x20000067ff677230 */ /* 0x000fe40000004100 */
[----:B------:R-:W-:-:S02]  /*80f0*/  HADD2.F32 R99, -RZ, R99.H0_H0 ;  /* 0x20000063ff637230 */ /* 0x000fc40000004100 */
[----:B------:R-:W-:Y:S02]  /*8100*/  HADD2.F32 R114, -RZ, R101.H0_H0 ;  /* 0x20000065ff727230 */ /* 0x000fe40000004100 */
[----:B------:R-:W-:Y:S02]  /*8110*/  HADD2.F32 R100, -RZ, R100.H0_H0 ;  /* 0x20000064ff647230 */ /* 0x000fe40000004100 */
[--C-:B-1----:R-:W-:Y:S02]  /*8120*/  HADD2.F32 R104, -RZ, R11.reuse.H0_H0 ;  /* 0x2000000bff687230 */ /* 0x102fe40000004100 */
[----:B------:R-:W-:Y:S02]  /*8130*/  HADD2.F32 R11, -RZ, R11.H1_H1 ;  /* 0x3000000bff0b7230 */ /* 0x000fe40000004100 */
[--C-:B------:R-:W-:Y:S02]  /*8140*/  HADD2.F32 R105, -RZ, R8.reuse.H0_H0 ;  /* 0x20000008ff697230 */ /* 0x100fe40000004100 */
[----:B------:R-:W-:Y:S01]  /*8150*/  HADD2.F32 R106, -RZ, R8.H1_H1 ;  /* 0x30000008ff6a7230 */ /* 0x000fe20000004100 */
[CC--:B------:R-:W-:Y:S01]  /*8160*/  FMUL.FTZ R101, R11.reuse, R103.reuse ;  /* 0x000000670b657220 */ /* 0x0c0fe20000410000 */
[--C-:B------:R-:W-:Y:S01]  /*8170*/  HADD2.F32 R8, -RZ, R10.reuse.H0_H0 ;  /* 0x2000000aff087230 */ /* 0x100fe20000004100 */
[C---:B------:R-:W-:Y:S01]  /*8180*/  FMUL.FTZ R103, R104.reuse, R103 ;  /* 0x0000006768677220 */ /* 0x040fe20000410000 */
[--C-:B------:R-:W-:Y:S01]  /*8190*/  HADD2.F32 R107, -RZ, R9.reuse.H0_H0 ;  /* 0x20000009ff6b7230 */ /* 0x100fe20000004100 */
[-C--:B------:R-:W-:Y:S01]  /*81a0*/  FFMA.FTZ R101, R104, R114.reuse, -R101 ;  /* 0x0000007268657223 */ /* 0x080fe20000010865 */
[----:B------:R-:W-:Y:S01]  /*81b0*/  HADD2.F32 R10, -RZ, R10.H1_H1 ;  /* 0x3000000aff0a7230 */ /* 0x000fe20000004100 */
[----:B------:R-:W-:Y:S01]  /*81c0*/  FFMA.FTZ R114, R11, R114, R103 ;  /* 0x000000720b727223 */ /* 0x000fe20000010067 */
[----:B------:R-:W-:Y:S01]  /*81d0*/  HADD2.F32 R9, -RZ, R9.H1_H1 ;  /* 0x30000009ff097230 */ /* 0x000fe20000004100 */
[-C--:B------:R-:W-:Y:S01]  /*81e0*/  FMUL.FTZ R116, R106, R112.reuse ;  /* 0x000000706a747220 */ /* 0x080fe20000410000 */
[----:B------:R-:W-:Y:S01]  /*81f0*/  HADD2.F32 R11, -RZ, R98.H0_H0 ;  /* 0x20000062ff0b7230 */ /* 0x000fe20000004100 */
[----:B------:R-:W-:-:S02]  /*8200*/  FMUL.FTZ R112, R105, R112 ;  /* 0x0000007069707220 */ /* 0x000fc40000410000 */
[-C--:B------:R-:W-:Y:S02]  /*8210*/  FMUL.FTZ R103, R9, R102.reuse ;  /* 0x0000006609677220 */ /* 0x080fe40000410000 */
[-C--:B------:R-:W-:Y:S02]  /*8220*/  FMUL.FTZ R98, R10, R11.reuse ;  /* 0x0000000b0a627220 */ /* 0x080fe40000410000 */
[C---:B------:R-:W-:Y:S02]  /*8230*/  FMUL.FTZ R11, R8.reuse, R11 ;  /* 0x0000000b080b7220 */ /* 0x040fe40000410000 */
[----:B------:R-:W-:Y:S02]  /*8240*/  FMUL.FTZ R102, R107, R102 ;  /* 0x000000666b667220 */ /* 0x000fe40000410000 */
[----:B------:R-:W-:Y:S02]  /*8250*/  FFMA.FTZ R116, R105, R113, -R116 ;  /* 0x0000007169747223 */ /* 0x000fe40000010874 */
[----:B------:R-:W-:-:S02]  /*8260*/  FFMA.FTZ R98, R8, R99, -R98 ;  /* 0x0000006308627223 */ /* 0x000fc40000010862 */
[----:B------:R-:W-:Y:S02]  /*8270*/  FFMA.FTZ R113, R106, R113, R112 ;  /* 0x000000716a717223 */ /* 0x000fe40000010070 */
[----:B------:R-:W-:Y:S01]  /*8280*/  FFMA.FTZ R99, R10, R99, R11 ;  /* 0x000000630a637223 */ /* 0x000fe2000001000b */
[----:B------:R-:W-:Y:S01]  /*8290*/  F2FP.PACK_AB R11, R114, R101 ;  /* 0x00000065720b723e */ /* 0x000fe200000000ff */
[----:B------:R-:W-:Y:S01]  /*82a0*/  FFMA.FTZ R103, R107, R100, -R103 ;  /* 0x000000646b677223 */ /* 0x000fe20000010867 */
[----:B------:R-:W-:Y:S01]  /*82b0*/  F2FP.PACK_AB R8, R113, R116 ;  /* 0x000000747108723e */ /* 0x000fe200000000ff */
[----:B------:R-:W-:Y:S01]  /*82c0*/  FFMA.FTZ R102, R9, R100, R102 ;  /* 0x0000006409667223 */ /* 0x000fe20000010066 */
[----:B------:R-:W-:-:S04]  /*82d0*/  F2FP.PACK_AB R10, R99, R98 ;  /* 0x00000062630a723e */ /* 0x000fc800000000ff */
[----:B------:R-:W-:-:S05]  /*82e0*/  F2FP.PACK_AB R9, R102, R103 ;  /* 0x000000676609723e */ /* 0x000fca00000000ff */
[----:B------:R1:W-:Y:S02]  /*82f0*/  STS.128 [R122+0x10080], R8 ;  /* 0x010080087a007388 */ /* 0x0003e40000000c00 */
.L_x_366:
[----:B------:R-:W-:Y:S05]  /*8300*/  BSYNC B0 ;  /* 0x0000000000007941 */ /* 0x000fea0003800000 */
.L_x_365:
[----:B-1----:R-:W-:Y:S01]  /*8310*/  IADD3 R8, R16, 0x20, RZ ;  /* 0x0000002010087810 */ /* 0x002fe20007ffe0ff */
[----:B------:R-:W-:Y:S03]  /*8320*/  BSSY B0, `(.L_x_367) ;  /* 0x000002d000007945 */ /* 0x000fe60003800000 */
[----:B------:R-:W-:-:S13]  /*8330*/  ISETP.GE.AND P0, PT, R8, c[0x0][0x27c], PT ;  /* 0x00009f0008007a0c */ /* 0x000fda0003f06270 */
[----:B------:R-:W-:Y:S05]  /*8340*/  @P0 BRA `(.L_x_368) ;  /* 0x000002a000000947 */ /* 0x000fea0003800000 */
[----:B------:R-:W1:Y:S01]  /*8350*/  LDS.128 R8, [R122+0x14080] ;  /* 0x014080007a087984 */ /* 0x000e620000000c00 */
[--C-:B------:R-:W-:Y:S01]  /*8360*/  SHF.R.U64 R99, R124, 0x10, R125.reuse ;  /* 0x000000107c637819 */ /* 0x100fe2000000127d */
[----:B------:R-:W-:Y:S01]  /*8370*/  HADD2.F32 R104, -RZ, R92.H1_H1 ;  /* 0x3000005cff687230 */ /* 0x000fe20000004100 */
[----:B------:R-:W-:Y:S01]  /*8380*/  SHF.R.U32.HI R124, RZ, 0x10, R125 ;  /* 0x00000010ff7c7819 */ /* 0x000fe2000001167d */
[--C-:B------:R-:W-:Y:S01]  /*8390*/  HADD2.F32 R106, -RZ, R93.reuse.H1_H1 ;  /* 0x3000005dff6a7230 */ /* 0x100fe20000004100 */
[--C-:B------:R-:W-:Y:S01]  /*83a0*/  SHF.R.U64 R98, R126, 0x10, R127.reuse ;  /* 0x000000107e627819 */ /* 0x100fe2000000127f */
[----:B------:R-:W-:Y:S01]  /*83b0*/  HADD2.F32 R93, -RZ, R93.H0_H0 ;  /* 0x2000005dff5d7230 */ /* 0x000fe20000004100 */
[----:B------:R-:W-:Y:S01]  /*83c0*/  SHF.R.U32.HI R126, RZ, 0x10, R127 ;  /* 0x00000010ff7e7819 */ /* 0x000fe2000001167f */
[----:B------:R-:W-:-:S04]  /*83d0*/  HADD2.F32 R124, -RZ, R124.H0_H0 ;  /* 0x2000007cff7c7230 */ /* 0x000fc80000004100 */
        /* <DEDUP_REMOVED lines=12> */
[----:B------:R-:W-:Y:S01]  /*84a0*/  HADD2.F32 R11, -RZ, R92.H0_H0 ;  /* 0x2000005cff0b7230 */ /* 0x000fe20000004100 */
[-C--:B------:R-:W-:Y:S01]  /*84b0*/  FMUL.FTZ R107, R102, R104.reuse ;  /* 0x00000068666b7220 */ /* 0x080fe20000410000 */
[----:B------:R-:W-:Y:S01]  /*84c0*/  HADD2.F32 R9, -RZ, R9.H1_H1 ;  /* 0x30000009ff097230 */ /* 0x000fe20000004100 */
[C---:B------:R-:W-:Y:S01]  /*84d0*/  FMUL.FTZ R113, R101.reuse, R104 ;  /* 0x0000006865717220 */ /* 0x040fe20000410000 */
[----:B------:R-:W-:Y:S01]  /*84e0*/  HADD2.F32 R92, -RZ, R99.H0_H0 ;  /* 0x20000063ff5c7230 */ /* 0x000fe20000004100 */
[----:B------:R-:W-:Y:S01]  /*84f0*/  FFMA.FTZ R107, R101, R106, -R107 ;  /* 0x0000006a656b7223 */ /* 0x000fe2000001086b */
[----:B------:R-:W-:Y:S01]  /*8500*/  HADD2.F32 R100, -RZ, R98.H0_H0 ;  /* 0x20000062ff647230 */ /* 0x000fe20000004100 */
[----:B------:R-:W-:-:S02]  /*8510*/  FMUL.FTZ R98, R10, R11 ;  /* 0x0000000b0a627220 */ /* 0x000fc40000410000 */
[-C--:B------:R-:W-:Y:S02]  /*8520*/  FMUL.FTZ R99, R9, R92.reuse ;  /* 0x0000005c09637220 */ /* 0x080fe40000410000 */
[C---:B------:R-:W-:Y:S02]  /*8530*/  FMUL.FTZ R11, R8.reuse, R11 ;  /* 0x0000000b080b7220 */ /* 0x040fe40000410000 */
[C---:B------:R-:W-:Y:S02]  /*8540*/  FMUL.FTZ R92, R103.reuse, R92 ;  /* 0x0000005c675c7220 */ /* 0x040fe40000410000 */
[-C--:B------:R-:W-:Y:S02]  /*8550*/  FFMA.FTZ R98, R8, R93.reuse, -R98 ;  /* 0x0000005d08627223 */ /* 0x080fe40000010862 */
[----:B------:R-:W-:Y:S02]  /*8560*/  FFMA.FTZ R102, R102, R106, R113 ;  /* 0x0000006a66667223 */ /* 0x000fe40000010071 */
[----:B------:R-:W-:Y:S01]  /*8570*/  FFMA.FTZ R93, R10, R93, R11 ;  /* 0x0000005d0a5d7223 */ /* 0x000fe2000001000b */
[----:B------:R-:W-:Y:S01]  /*8580*/  F2FP.PACK_AB R11, R124, R105 ;  /* 0x000000697c0b723e */ /* 0x000fe200000000ff */
[-C--:B------:R-:W-:Y:S01]  /*8590*/  FFMA.FTZ R99, R103, R100.reuse, -R99 ;  /* 0x0000006467637223 */ /* 0x080fe20000010863 */
[----:B------:R-:W-:Y:S01]  /*85a0*/  F2FP.PACK_AB R8, R102, R107 ;  /* 0x0000006b6608723e */ /* 0x000fe200000000ff */
[----:B------:R-:W-:Y:S01]  /*85b0*/  FFMA.FTZ R92, R9, R100, R92 ;  /* 0x00000064095c7223 */ /* 0x000fe2000001005c */
[----:B------:R-:W-:-:S04]  /*85c0*/  F2FP.PACK_AB R10, R93, R98 ;  /* 0x000000625d0a723e */ /* 0x000fc800000000ff */
[----:B------:R-:W-:-:S05]  /*85d0*/  F2FP.PACK_AB R9, R92, R99 ;  /* 0x000000635c09723e */ /* 0x000fca00000000ff */
[----:B------:R1:W-:Y:S02]  /*85e0*/  STS.128 [R122+0x14080], R8 ;  /* 0x014080087a007388 */ /* 0x0003e40000000c00 */
.L_x_368:
[----:B------:R-:W-:Y:S05]  /*85f0*/  BSYNC B0 ;  /* 0x0000000000007941 */ /* 0x000fea0003800000 */
.L_x_367:
        /* <DEDUP_REMOVED lines=46> */
.L_x_370:
[----:B------:R-:W-:Y:S05]  /*88e0*/  BSYNC B0 ;  /* 0x0000000000007941 */ /* 0x000fea0003800000 */
.L_x_369:
[----:B-1----:R-:W-:-:S04]  /*88f0*/  IADD3 R8, R16, 0x60, RZ ;  /* 0x0000006010087810 */ /* 0x002fc80007ffe0ff */
        /* <DEDUP_REMOVED lines=44> */
.L_x_364:
[----:B------:R-:W-:Y:S05]  /*8bc0*/  BSYNC B1 ;  /* 0x0000000000017941 */ /* 0x000fea0003800000 */
.L_x_363:
[----:B-1----:R-:W-:Y:S01]  /*8bd0*/  IADD3 R8, R54, 0x20, RZ ;  /* 0x0000002036087810 */ /* 0x002fe20007ffe0ff */
[----:B------:R-:W-:Y:S03]  /*8be0*/  BSSY B1, `(.L_x_371) ;  /* 0x00000bc000017945 */ /* 0x000fe60003800000 */
[----:B------:R-:W-:-:S13]  /*8bf0*/  ISETP.GE.AND P0, PT, R8, UR4, PT ;  /* 0x0000000408007c0c */ /* 0x000fda000bf06270 */
[----:B------:R-:W-:Y:S05]  /*8c00*/  @P0 BRA `(.L_x_372) ;  /* 0x00000b9000000947 */ /* 0x000fea0003800000 */
[----:B------:R-:W-:Y:S01]  /*8c10*/  ISETP.GE.AND P0, PT, R16, c[0x0][0x27c], PT ;  /* 0x00009f0010007a0c */ /* 0x000fe20003f06270 */
[----:B------:R-:W-:-:S12]  /*8c20*/  BSSY B0, `(.L_x_373) ;  /* 0x000002c000007945 */ /* 0x000fd80003800000 */
[----:B------:R-:W-:Y:S05]  /*8c30*/  @P0 BRA `(.L_x_374) ;  /* 0x000002a000000947 */ /* 0x000fea0003800000 */
[----:B------:R-:W1:Y:S01]  /*8c40*/  LDS.128 R8, [R122+0x11080] ;  /* 0x011080007a087984 */ /* 0x000e620000000c00 */
[--C-:B------:R-:W-:Y:S01]  /*8c50*/  SHF.R.U64 R83, R94, 0x10, R95.reuse ;  /* 0x000000105e537819 */ /* 0x100fe2000000125f */
[--C-:B------:R-:W-:Y:S01]  /*8c60*/  HADD2.F32 R98, -RZ, R79.reuse.H1_H1 ;  /* 0x3000004fff627230 */ /* 0x100fe20000004100 */
[----:B------:R-:W-:Y:S01]  /*8c70*/  SHF.R.U32.HI R94, RZ, 0x10, R95 ;  /* 0x00000010ff5e7819 */ /* 0x000fe2000001165f */
[----:B------:R-:W-:Y:S01]  /*8c80*/  HADD2.F32 R95, -RZ, R78.H1_H1 ;  /* 0x3000004eff5f7230 */ /* 0x000fe20000004100 */
        /* <DEDUP_REMOVED lines=37> */
.L_x_374:
[----:B------:R-:W-:Y:S05]  /*8ee0*/  BSYNC B0 ;  /* 0x0000000000007941 */ /* 0x000fea0003800000 */
.L_x_373:
[----:B-1----:R-:W-:Y:S01]  /*8ef0*/  IADD3 R8, R16, 0x20, RZ ;  /* 0x0000002010087810 */ /* 0x002fe20007ffe0ff */
[----:B------:R-:W-:Y:S03]  /*8f00*/  BSSY B0, `(.L_x_375) ;  /* 0x000002d000007945 */ /* 0x000fe60003800000 */
[----:B------:R-:W-:-:S13]  /*8f10*/  ISETP.GE.AND P0, PT, R8, c[0x0][0x27c], PT ;  /* 0x00009f0008007a0c */ /* 0x000fda0003f06270 */
        /* <DEDUP_REMOVED lines=43> */
.L_x_376:
[----:B------:R-:W-:Y:S05]  /*91d0*/  BSYNC B0 ;  /* 0x0000000000007941 */ /* 0x000fea0003800000 */
.L_x_375:
        /* <DEDUP_REMOVED lines=18> */
[--C-:B------:R-:W-:Y:S02]  /*9300*/  HADD2.F32 R81, -RZ, R8.reuse.H1_H1 ;  /* 0x30000008ff517230 */ /* 0x100fe40000004100 */
[----:B------:R-:W-:Y:S01]  /*9310*/  HADD2.F32 R79, -RZ, R8.H0_H0 ;  /* 0x20000008ff4f7230 */ /* 0x000fe20000004100 */
[-C--:B------:R-:W-:Y:S01]  /*9320*/  FMUL.FTZ R83, R11, R80.reuse ;  /* 0x000000500b537220 */ /* 0x080fe20000410000 */
[--C-:B------:R-:W-:Y:S01]  /*9330*/  HADD2.F32 R8, -RZ, R10.reuse.H0_H0 ;  /* 0x2000000aff087230 */ /* 0x100fe20000004100 */
[----:B------:R-:W-:Y:S01]  /*9340*/  FMUL.FTZ R80, R78, R80 ;  /* 0x000000504e507220 */ /* 0x000fe20000410000 */
[--C-:B------:R-:W-:Y:S01]  /*9350*/  HADD2.F32 R82, -RZ, R9.reuse.H0_H0 ;  /* 0x20000009ff527230 */ /* 0x100fe20000004100 */
[----:B------:R-:W-:Y:S01]  /*9360*/  FMUL.FTZ R85, R81, R86 ;  /* 0x0000005651557220 */ /* 0x000fe20000410000 */
[----:B------:R-:W-:Y:S01]  /*9370*/  HADD2.F32 R10, -RZ, R10.H1_H1 ;  /* 0x3000000aff0a7230 */ /* 0x000fe20000004100 */
[----:B------:R-:W-:Y:S01]  /*9380*/  FFMA.FTZ R80, R11, R84, R80 ;  /* 0x000000540b507223 */ /* 0x000fe20000010050 */
[----:B------:R-:W-:Y:S01]  /*9390*/  HADD2.F32 R9, -RZ, R9.H1_H1 ;  /* 0x30000009ff097230 */ /* 0x000fe20000004100 */
[C---:B------:R-:W-:Y:S01]  /*93a0*/  FMUL.FTZ R86, R79.reuse, R86 ;  /* 0x000000564f567220 */ /* 0x040fe20000410000 */
[----:B------:R-:W-:Y:S01]  /*93b0*/  HADD2.F32 R11, -RZ, R62.H0_H0 ;  /* 0x2000003eff0b7230 */ /* 0x000fe20000004100 */
[----:B------:R-:W-:-:S02]  /*93c0*/  FFMA.FTZ R85, R79, R88, -R85 ;  /* 0x000000584f557223 */ /* 0x000fc40000010855 */
[----:B------:R-:W-:Y:S02]  /*93d0*/  FMUL.FTZ R62, R10, R59 ;  /* 0x0000003b0a3e7220 */ /* 0x000fe40000410000 */
[----:B------:R-:W-:Y:S02]  /*93e0*/  FMUL.FTZ R79, R9, R73 ;  /* 0x00000049094f7220 */ /* 0x000fe40000410000 */
[----:B------:R-:W-:Y:S02]  /*93f0*/  FMUL.FTZ R59, R8, R59 ;  /* 0x0000003b083b7220 */ /* 0x000fe40000410000 */
[C---:B------:R-:W-:Y:S02]  /*9400*/  FMUL.FTZ R73, R82.reuse, R73 ;  /* 0x0000004952497220 */ /* 0x040fe40000410000 */
[----:B------:R-:W-:Y:S02]  /*9410*/  FFMA.FTZ R79, R82, R72, -R79 ;  /* 0x00000048524f7223 */ /* 0x000fe4000001084f */
[----:B------:R-:W-:-:S02]  /*9420*/  FFMA.FTZ R83, R78, R84, -R83 ;  /* 0x000000544e537223 */ /* 0x000fc40000010853 */
[----:B------:R-:W-:Y:S02]  /*9430*/  FFMA.FTZ R86, R81, R88, R86 ;  /* 0x0000005851567223 */ /* 0x000fe40000010056 */
[-C--:B------:R-:W-:Y:S02]  /*9440*/  FFMA.FTZ R62, R8, R11.reuse, -R62 ;  /* 0x0000000b083e7223 */ /* 0x080fe4000001083e */
[----:B------:R-:W-:Y:S01]  /*9450*/  FFMA.FTZ R59, R10, R11, R59 ;  /* 0x0000000b0a3b7223 */ /* 0x000fe2000001003b */
[----:B------:R-:W-:Y:S01]  /*9460*/  F2FP.PACK_AB R11, R80, R83 ;  /* 0x00000053500b723e */ /* 0x000fe200000000ff */
[----:B------:R-:W-:Y:S01]  /*9470*/  FFMA.FTZ R72, R9, R72, R73 ;  /* 0x0000004809487223 */ /* 0x000fe20000010049 */
[----:B------:R-:W-:Y:S02]  /*9480*/  F2FP.PACK_AB R8, R86, R85 ;  /* 0x000000555608723e */ /* 0x000fe400000000ff */
[----:B------:R-:W-:Y:S02]  /*9490*/  F2FP.PACK_AB R10, R59, R62 ;  /* 0x0000003e3b0a723e */ /* 0x000fe400000000ff */
[----:B------:R-:W-:-:S05]  /*94a0*/  F2FP.PACK_AB R9, R72, R79 ;  /* 0x0000004f4809723e */ /* 0x000fca00000000ff */
[----:B------:R1:W-:Y:S02]  /*94b0*/  STS.128 [R122+0x19080], R8 ;  /* 0x019080087a007388 */ /* 0x0003e40000000c00 */
.L_x_378:
[----:B------:R-:W-:Y:S05]  /*94c0*/  BSYNC B0 ;  /* 0x0000000000007941 */ /* 0x000fea0003800000 */
.L_x_377:
[----:B-1----:R-:W-:-:S04]  /*94d0*/  IADD3 R8, R16, 0x60, RZ ;  /* 0x0000006010087810 */ /* 0x002fc80007ffe0ff */
[----:B------:R-:W-:-:S13]  /*94e0*/  ISETP.GE.AND P0, PT, R8, c[0x0][0x27c], PT ;  /* 0x00009f0008007a0c */ /* 0x000fda0003f06270 */
[----:B------:R-:W-:Y:S05]  /*94f0*/  @P0 BRA `(.L_x_372) ;  /* 0x000002a000000947 */ /* 0x000fea0003800000 */
[----:B------:R-:W1:Y:S01]  /*9500*/  LDS.128 R8, [R122+0x1d080] ;  /* 0x01d080007a087984 */ /* 0x000e620000000c00 */
[--C-:B------:R-:W-:Y:S01]  /*9510*/  SHF.R.U64 R62, R74, 0x10, R75.reuse ;  /* 0x000000104a3e7819 */ /* 0x100fe2000000124b */
[--C-:B------:R-:W-:Y:S01]  /*9520*/  HADD2.F32 R78, -RZ, R51.reuse.H1_H1 ;  /* 0x30000033ff4e7230 */ /* 0x100fe20000004100 */
[----:B------:R-:W-:Y:S01]  /*9530*/  SHF.R.U32.HI R74, RZ, 0x10, R75 ;  /* 0x00000010ff4a7819 */ /* 0x000fe2000001164b */
[----:B------:R-:W-:Y:S01]  /*9540*/  HADD2.F32 R51, -RZ, R51.H0_H0 ;  /* 0x20000033ff337230 */ /* 0x000fe20000004100 */
[--C-:B------:R-:W-:Y:S01]  /*9550*/  SHF.R.U64 R59, R76, 0x10, R77.reuse ;  /* 0x000000104c3b7819 */ /* 0x100fe2000000124d */
[----:B------:R-:W-:Y:S01]  /*9560*/  HADD2.F32 R62, -RZ, R62.H0_H0 ;  /* 0x2000003eff3e7230 */ /* 0x000fe20000004100 */
[----:B------:R-:W-:Y:S01]  /*9570*/  SHF.R.U32.HI R76, RZ, 0x10, R77 ;  /* 0x00000010ff4c7819 */ /* 0x000fe2000001164d */
[----:B------:R-:W-:Y:S02]  /*9580*/  HADD2.F32 R74, -RZ, R74.H0_H0 ;  /* 0x2000004aff4a7230 */ /* 0x000fe40000004100 */
[----:B------:R-:W-:-:S02]  /*9590*/  HADD2.F32 R80, -RZ, R58.H1_H1 ;  /* 0x3000003aff507230 */ /* 0x000fc40000004100 */
        /* <DEDUP_REMOVED lines=13> */
[----:B------:R-:W-:Y:S01]  /*9670*/  FMUL.FTZ R81, R75, R78 ;  /* 0x0000004e4b517220 */ /* 0x000fe20000410000 */
[----:B------:R-:W-:Y:S01]  /*9680*/  HADD2.F32 R11, -RZ, R58.H0_H0 ;  /* 0x2000003aff0b7230 */ /* 0x000fe20000004100 */
[----:B------:R-:W-:Y:S01]  /*9690*/  FMUL.FTZ R58, R10, R51 ;  /* 0x000000330a3a7220 */ /* 0x000fe20000410000 */
[----:B------:R-:W-:Y:S01]  /*96a0*/  HADD2.F32 R72, -RZ, R59.H0_H0 ;  /* 0x2000003bff487230 */ /* 0x000fe20000004100 */
[----:B------:R-:W-:-:S02]  /*96b0*/  FMUL.FTZ R59, R9, R62 ;  /* 0x0000003e093b7220 */ /* 0x000fc40000410000 */
[----:B------:R-:W-:Y:S02]  /*96c0*/  FMUL.FTZ R78, R73, R78 ;  /* 0x0000004e494e7220 */ /* 0x000fe40000410000 */
[C---:B------:R-:W-:Y:S02]  /*96d0*/  FMUL.FTZ R51, R8.reuse, R51 ;  /* 0x0000003308337220 */ /* 0x040fe40000410000 */
[----:B------:R-:W-:Y:S02]  /*96e0*/  FMUL.FTZ R62, R77, R62 ;  /* 0x0000003e4d3e7220 */ /* 0x000fe40000410000 */
[-C--:B------:R-:W-:Y:S02]  /*96f0*/  FFMA.FTZ R81, R73, R80.reuse, -R81 ;  /* 0x0000005049517223 */ /* 0x080fe40000010851 */
[----:B------:R-:W-:Y:S02]  /*9700*/  FFMA.FTZ R78, R75, R80, R78 ;  /* 0x000000504b4e7223 */ /* 0x000fe4000001004e */
[----:B------:R-:W-:-:S02]  /*9710*/  FFMA.FTZ R58, R8, R11, -R58 ;  /* 0x0000000b083a7223 */ /* 0x000fc4000001083a */
        /* <DEDUP_REMOVED lines=8> */
.L_x_372:
[----:B------:R-:W-:Y:S05]  /*97a0*/  BSYNC B1 ;  /* 0x0000000000017941 */ /* 0x000fea0003800000 */
.L_x_371:
        /* <DEDUP_REMOVED lines=18> */
[--C-:B-1----:R-:W-:Y:S02]  /*98d0*/  HADD2.F32 R59, -RZ, R11.reuse.H0_H0 ;  /* 0x2000000bff3b7230 */ /* 0x102fe40000004100 */
[----:B------:R-:W-:Y:S02]  /*98e0*/  HADD2.F32 R11, -RZ, R11.H1_H1 ;  /* 0x3000000bff0b7230 */ /* 0x000fe40000004100 */
[--C-:B------:R-:W-:Y:S02]  /*98f0*/  HADD2.F32 R69, -RZ, R8.reuse.H1_H1 ;  /* 0x30000008ff457230 */ /* 0x100fe40000004100 */
[----:B------:R-:W-:Y:S01]  /*9900*/  HADD2.F32 R62, -RZ, R8.H0_H0 ;  /* 0x20000008ff3e7230 */ /* 0x000fe20000004100 */
[----:B------:R-:W-:Y:S01]  /*9910*/  FMUL.FTZ R70, R11, R68 ;  /* 0x000000440b467220 */ /* 0x000fe20000410000 */
[--C-:B------:R-:W-:Y:S01]  /*9920*/  HADD2.F32 R8, -RZ, R10.reuse.H0_H0 ;  /* 0x2000000aff087230 */ /* 0x100fe20000004100 */
[----:B------:R-:W-:Y:S01]  /*9930*/  FMUL.FTZ R75, R69, R72 ;  /* 0x00000048454b7220 */ /* 0x000fe20000410000 */
[--C-:B------:R-:W-:Y:S01]  /*9940*/  HADD2.F32 R71, -RZ, R9.reuse.H0_H0 ;  /* 0x20000009ff477230 */ /* 0x100fe20000004100 */
[C---:B------:R-:W-:Y:S01]  /*9950*/  FMUL.FTZ R68, R59.reuse, R68 ;  /* 0x000000443b447220 */ /* 0x040fe20000410000 */
[----:B------:R-:W-:Y:S01]  /*9960*/  HADD2.F32 R10, -RZ, R10.H1_H1 ;  /* 0x3000000aff0a7230 */ /* 0x000fe20000004100 */
[----:B------:R-:W-:Y:S01]  /*9970*/  FFMA.FTZ R70, R59, R74, -R70 ;  /* 0x0000004a3b467223 */ /* 0x000fe20000010846 */
        /* <DEDUP_REMOVED lines=8> */
[----:B------:R-:W-:Y:S02]  /*9a00*/  FMUL.FTZ R58, R71, R58 ;  /* 0x0000003a473a7220 */ /* 0x000fe40000410000 */
[----:B------:R-:W-:Y:S02]  /*9a10*/  FFMA.FTZ R11, R11, R74, R68 ;  /* 0x0000004a0b0b7223 */ /* 0x000fe40000010044 */
[----:B------:R-:W-:Y:S02]  /*9a20*/  FFMA.FTZ R72, R69, R73, R72 ;  /* 0x0000004945487223 */ /* 0x000fe40000010048 */
[-C--:B------:R-:W-:Y:S01]  /*9a30*/  FFMA.FTZ R50, R8, R59.reuse, -R50 ;  /* 0x0000003b08327223 */ /* 0x080fe20000010832 */
[----:B------:R-:W-:Y:S01]  /*9a40*/  F2FP.PACK_AB R11, R11, R70 ;  /* 0x000000460b0b723e */ /* 0x000fe200000000ff */
[----:B------:R-:W-:Y:S01]  /*9a50*/  FFMA.FTZ R47, R10, R59, R47 ;  /* 0x0000003b0a2f7223 */ /* 0x000fe2000001002f */
[----:B------:R-:W-:Y:S01]  /*9a60*/  F2FP.PACK_AB R8, R72, R75 ;  /* 0x0000004b4808723e */ /* 0x000fe200000000ff */
[----:B------:R-:W-:-:S02]  /*9a70*/  FFMA.FTZ R51, R71, R62, -R51 ;  /* 0x0000003e47337223 */ /* 0x000fc40000010833 */
[----:B------:R-:W-:Y:S01]  /*9a80*/  FFMA.FTZ R58, R9, R62, R58 ;  /* 0x0000003e093a7223 */ /* 0x000fe2000001003a */
[----:B------:R-:W-:-:S04]  /*9a90*/  F2FP.PACK_AB R10, R47, R50 ;  /* 0x000000322f0a723e */ /* 0x000fc800000000ff */
[----:B------:R-:W-:-:S05]  /*9aa0*/  F2FP.PACK_AB R9, R58, R51 ;  /* 0x000000333a09723e */ /* 0x000fca00000000ff */
[----:B------:R1:W-:Y:S02]  /*9ab0*/  STS.128 [R122+0x12080], R8 ;  /* 0x012080087a007388 */ /* 0x0003e40000000c00 */
.L_x_382:
[----:B------:R-:W-:Y:S05]  /*9ac0*/  BSYNC B0 ;  /* 0x0000000000007941 */ /* 0x000fea0003800000 */
.L_x_381:
[----:B-1----:R-:W-:Y:S01]  /*9ad0*/  IADD3 R8, R16, 0x20, RZ ;  /* 0x0000002010087810 */ /* 0x002fe20007ffe0ff */
[----:B------:R-:W-:Y:S03]  /*9ae0*/  BSSY B0, `(.L_x_383) ;  /* 0x000002d000007945 */ /* 0x000fe60003800000 */
[----:B------:R-:W-:-:S13]  /*9af0*/  ISETP.GE.AND P0, PT, R8, c[0x0][0x27c], PT ;  /* 0x00009f0008007a0c */ /* 0x000fda0003f06270 */
[----:B------:R-:W-:Y:S05]  /*9b00*/  @P0 BRA `(.L_x_384) ;  /* 0x000002a000000947 */ /* 0x000fea0003800000 */
[----:B------:R-:W1:Y:S01]  /*9b10*/  LDS.128 R8, [R122+0x16080] ;  /* 0x016080007a087984 */ /* 0x000e620000000c00 */
[--C-:B------:R-:W-:Y:S02]  /*9b20*/  SHF.R.U64 R50, R64, 0x10, R65.reuse ;  /* 0x0000001040327819 */ /* 0x100fe40000001241 */
[----:B------:R-:W-:Y:S01]  /*9b30*/  SHF.R.U32.HI R64, RZ, 0x10, R65 ;  /* 0x00000010ff407819 */ /* 0x000fe20000011641 */
[--C-:B------:R-:W-:Y:S01]  /*9b40*/  HADD2.F32 R65, -RZ, R41.reuse.H1_H1 ;  /* 0x30000029ff417230 */ /* 0x100fe20000004100 */
[--C-:B------:R-:W-:Y:S01]  /*9b50*/  SHF.R.U64 R47, R66, 0x10, R67.reuse ;  /* 0x00000010422f7819 */ /* 0x100fe20000001243 */
[----:B------:R-:W-:Y:S01]  /*9b60*/  HADD2.F32 R41, -RZ, R41.H0_H0 ;  /* 0x20000029ff297230 */ /* 0x000fe20000004100 */
[----:B------:R-:W-:Y:S01]  /*9b70*/  SHF.R.U32.HI R66, RZ, 0x10, R67 ;  /* 0x00000010ff427819 */ /* 0x000fe20000011643 */
[----:B------:R-:W-:Y:S02]  /*9b80*/  HADD2.F32 R64, -RZ, R64.H0_H0 ;  /* 0x20000040ff407230 */ /* 0x000fe40000004100 */
[----:B------:R-:W-:-:S02]  /*9b90*/  HADD2.F32 R67, -RZ, R46.H1_H1 ;  /* 0x3000002eff437230 */ /* 0x000fc40000004100 */
[----:B------:R-:W-:Y:S02]  /*9ba0*/  HADD2.F32 R68, -RZ, R66.H0_H0 ;  /* 0x20000042ff447230 */ /* 0x000fe40000004100 */
[----:B------:R-:W-:Y:S02]  /*9bb0*/  HADD2.F32 R50, -RZ, R50.H0_H0 ;  /* 0x20000032ff327230 */ /* 0x000fe40000004100 */
[----:B------:R-:W-:Y:S02]  /*9bc0*/  HADD2.F32 R47, -RZ, R47.H0_H0 ;  /* 0x2000002fff2f7230 */ /* 0x000fe40000004100 */
[--C-:B-1----:R-:W-:Y:S02]  /*9bd0*/  HADD2.F32 R51, -RZ, R11.reuse.H0_H0 ;  /* 0x2000000bff337230 */ /* 0x102fe40000004100 */
[----:B------:R-:W-:Y:S02]  /*9be0*/  HADD2.F32 R11, -RZ, R11.H1_H1 ;  /* 0x3000000bff0b7230 */ /* 0x000fe40000004100 */
[----:B------:R-:W-:-:S02]  /*9bf0*/  HADD2.F32 R59, -RZ, R8.H1_H1 ;  /* 0x30000008ff3b7230 */ /* 0x000fc40000004100 */
[----:B------:R-:W-:Y:S01]  /*9c00*/  HADD2.F32 R58, -RZ, R8.H0_H0 ;  /* 0x20000008ff3a7230 */ /* 0x000fe20000004100 */
[-C--:B------:R-:W-:Y:S01]  /*9c10*/  FMUL.FTZ R66, R11, R64.reuse ;  /* 0x000000400b427220 */ /* 0x080fe20000410000 */
[--C-:B------:R-:W-:Y:S01]  /*9c20*/  HADD2.F32 R8, -RZ, R10.reuse.H0_H0 ;  /* 0x2000000aff087230 */ /* 0x100fe20000004100 */
[-C--:B------:R-:W-:Y:S01]  /*9c30*/  FMUL.FTZ R69, R59, R65.reuse ;  /* 0x000000413b457220 */ /* 0x080fe20000410000 */
[--C-:B------:R-:W-:Y:S01]  /*9c40*/  HADD2.F32 R62, -RZ, R9.reuse.H0_H0 ;  /* 0x20000009ff3e7230 */ /* 0x100fe20000004100 */
[C---:B------:R-:W-:Y:S01]  /*9c50*/  FMUL.FTZ R64, R51.reuse, R64 ;  /* 0x0000004033407220 */ /* 0x040fe20000410000 */
[----:B------:R-:W-:Y:S01]  /*9c60*/  HADD2.F32 R10, -RZ, R10.H1_H1 ;  /* 0x3000000aff0a7230 */ /* 0x000fe20000004100 */
[----:B------:R-:W-:Y:S01]  /*9c70*/  FFMA.FTZ R66, R51, R68, -R66 ;  /* 0x0000004433427223 */ /* 0x000fe20000010842 */
[----:B------:R-:W-:Y:S01]  /*9c80*/  HADD2.F32 R9, -RZ, R9.H1_H1 ;  /* 0x30000009ff097230 */ /* 0x000fe20000004100 */
[C---:B------:R-:W-:Y:S01]  /*9c90*/  FMUL.FTZ R70, R58.reuse, R65 ;  /* 0x000000413a467220 */ /* 0x040fe20000410000 */
[----:B------:R-:W-:Y:S01]  /*9ca0*/  HADD2.F32 R51, -RZ, R46.H0_H0 ;  /* 0x2000002eff337230 */ /* 0x000fe20000004100 */
[----:B------:R-:W-:-:S02]  /*9cb0*/  FFMA.FTZ R69, R58, R67, -R69 ;  /* 0x000000433a457223 */ /* 0x000fc40000010845 */
[-C--:B------:R-:W-:Y:S02]  /*9cc0*/  FMUL.FTZ R46, R10, R41.reuse ;  /* 0x000000290a2e7220 */ /* 0x080fe40000410000 */
[-C--:B------:R-:W-:Y:S02]  /*9cd0*/  FMUL.FTZ R58, R9, R50.reuse ;  /* 0x00000032093a7220 */ /* 0x080fe40000410000 */
[----:B------:R-:W-:Y:S02]  /*9ce0*/  FMUL.FTZ R41, R8, R41 ;  /* 0x0000002908297220 */ /* 0x000fe40000410000 */
[----:B------:R-:W-:Y:S02]  /*9cf0*/  FMUL.FTZ R50, R62, R50 ;  /* 0x000000323e327220 */ /* 0x000fe40000410000 */
[----:B------:R-:W-:Y:S02]  /*9d00*/  FFMA.FTZ R11, R11, R68, R64 ;  /* 0x000000440b0b7223 */ /* 0x000fe40000010040 */
[----:B------:R-:W-:-:S02]  /*9d10*/  FFMA.FTZ R70, R59, R67, R70 ;  /* 0x000000433b467223 */ /* 0x000fc40000010046 */
[-C--:B------:R-:W-:Y:S01]  /*9d20*/  FFMA.FTZ R46, R8, R51.reuse, -R46 ;  /* 0x00000033082e7223 */ /* 0x080fe2000001082e */
[----:B------:R-:W-:Y:S01]  /*9d30*/  F2FP.PACK_AB R11, R11, R66 ;  /* 0x000000420b0b723e */ /* 0x000fe200000000ff */
[----:B------:R-:W-:Y:S01]  /*9d40*/  FFMA.FTZ R41, R10, R51, R41 ;  /* 0x000000330a297223 */ /* 0x000fe20000010029 */
[----:B------:R-:W-:Y:S01]  /*9d50*/  F2FP.PACK_AB R8, R70, R69 ;  /* 0x000000454608723e */ /* 0x000fe200000000ff */
[-C--:B------:R-:W-:Y:S02]  /*9d60*/  FFMA.FTZ R58, R62, R47.reuse, -R58 ;  /* 0x0000002f3e3a7223 */ /* 0x080fe4000001083a */
[----:B------:R-:W-:Y:S01]  /*9d70*/  FFMA.FTZ R9, R9, R47, R50 ;  /* 0x0000002f09097223 */ /* 0x000fe20000010032 */
[----:B------:R-:W-:-:S04]  /*9d80*/  F2FP.PACK_AB R10, R41, R46 ;  /* 0x0000002e290a723e */ /* 0x000fc800000000ff */
[----:B------:R-:W-:-:S05]  /*9d90*/  F2FP.PACK_AB R9, R9, R58 ;  /* 0x0000003a0909723e */ /* 0x000fca00000000ff */
[----:B------:R1:W-:Y:S02]  /*9da0*/  STS.128 [R122+0x16080], R8 ;  /* 0x016080087a007388 */ /* 0x0003e40000000c00 */
.L_x_384:
[----:B------:R-:W-:Y:S05]  /*9db0*/  BSYNC B0 ;  /* 0x0000000000007941 */ /* 0x000fea0003800000 */
.L_x_383:
[----:B-1----:R-:W-:Y:S01]  /*9dc0*/  IADD3 R8, R16, 0x40, RZ ;  /* 0x0000004010087810 */ /* 0x002fe20007ffe0ff */
[----:B------:R-:W-:Y:S03]  /*9dd0*/  BSSY B0, `(.L_x_385) ;  /* 0x000002d000007945 */ /* 0x000fe60003800000 */
[----:B------:R-:W-:-:S13]  /*9de0*/  ISETP.GE.AND P0, PT, R8, c[0x0][0x27c], PT ;  /* 0x00009f0008007a0c */ /* 0x000fda0003f06270 */
[----:B------:R-:W-:Y:S05]  /*9df0*/  @P0 BRA `(.L_x_386) ;  /* 0x000002a000000947 */ /* 0x000fea0003800000 */
[----:B------:R-:W1:Y:S01]  /*9e00*/  LDS.128 R8, [R122+0x1a080] ;  /* 0x01a080007a087984 */ /* 0x000e620000000c00 */
[--C-:B------:R-:W-:Y:S01]  /*9e10*/  SHF.R.U64 R46, R48, 0x10, R49.reuse ;  /* 0x00000010302e7819 */ /* 0x100fe20000001231 */
[----:B------:R-:W-:Y:S01]  /*9e20*/  HADD2.F32 R59, -RZ, R40.H1_H1 ;  /* 0x30000028ff3b7230 */ /* 0x000fe20000004100 */
[----:B------:R-:W-:Y:S02]  /*9e30*/  SHF.R.U32.HI R48, RZ, 0x10, R49 ;  /* 0x00000010ff307819 */ /* 0x000fe40000011631 */
[--C-:B------:R-:W-:Y:S01]  /*9e40*/  SHF.R.U64 R41, R56, 0x10, R57.reuse ;  /* 0x0000001038297819 */ /* 0x100fe20000001239 */
[----:B------:R-:W-:Y:S01]  /*9e50*/  HADD2.F32 R46, -RZ, R46.H0_H0 ;  /* 0x2000002eff2e7230 */ /* 0x000fe20000004100 */
[----:B------:R-:W-:Y:S01]  /*9e60*/  SHF.R.U32.HI R56, RZ, 0x10, R57 ;  /* 0x00000010ff387819 */ /* 0x000fe20000011639 */
[----:B------:R-:W-:Y:S02]  /*9e70*/  HADD2.F32 R48, -RZ, R48.H0_H0 ;  /* 0x20000030ff307230 */ /* 0x000fe40000004100 */
[----:B------:R-:W-:-:S02]  /*9e80*/  HADD2.F32 R57, -RZ, R35.H1_H1 ;  /* 0x30000023ff397230 */ /* 0x000fc40000004100 */
[----:B------:R-:W-:Y:S02]  /*9e90*/  HADD2.F32 R58, -RZ, R56.H0_H0 ;  /* 0x20000038ff3a7230 */ /* 0x000fe40000004100 */
[----:B------:R-:W-:Y:S02]  /*9ea0*/  HADD2.F32 R35, -RZ, R35.H0_H0 ;  /* 0x20000023ff237230 */ /* 0x000fe40000004100 */
[--C-:B-1----:R-:W-:Y:S02]  /*9eb0*/  HADD2.F32 R47, -RZ, R11.reuse.H0_H0 ;  /* 0x2000000bff2f7230 */ /* 0x102fe40000004100 */
[----:B------:R-:W-:Y:S02]  /*9ec0*/  HADD2.F32 R11, -RZ, R11.H1_H1 ;  /* 0x3000000bff0b7230 */ /* 0x000fe40000004100 */
[--C-:B------:R-:W-:Y:S02]  /*9ed0*/  HADD2.F32 R49, -RZ, R8.reuse.H0_H0 ;  /* 0x20000008ff317230 */ /* 0x100fe40000004100 */
[----:B------:R-:W-:Y:S01]  /*9ee0*/  HADD2.F32 R50, -RZ, R8.H1_H1 ;  /* 0x30000008ff327230 */ /* 0x000fe20000004100 */
[-C--:B------:R-:W-:Y:S01]  /*9ef0*/  FMUL.FTZ R56, R11, R48.reuse ;  /* 0x000000300b387220 */ /* 0x080fe20000410000 */
        /* <DEDUP_REMOVED lines=11> */
[----:B------:R-:W-:Y:S01]  /*9fb0*/  FMUL.FTZ R41, R9, R46 ;  /* 0x0000002e09297220 */ /* 0x000fe20000410000 */
[----:B------:R-:W-:Y:S01]  /*9fc0*/  F2FP.PACK_AB R11, R11, R56 ;  /* 0x000000380b0b723e */ /* 0x000fe200000000ff */
[----:B------:R-:W-:-:S02]  /*9fd0*/  FMUL.FTZ R57, R49, R57 ;  /* 0x0000003931397220 */ /* 0x000fc40000410000 */
[----:B------:R-:W-:Y:S02]  /*9fe0*/  FMUL.FTZ R35, R8, R35 ;  /* 0x0000002308237220 */ /* 0x000fe40000410000 */
[----:B------:R-:W-:Y:S02]  /*9ff0*/  FMUL.FTZ R46, R51, R46 ;  /* 0x0000002e332e7220 */ /* 0x000fe40000410000 */
[-C--:B------:R-:W-:Y:S02]  /*a000*/  FFMA.FTZ R62, R49, R59.reuse, -R62 ;  /* 0x0000003b313e7223 */ /* 0x080fe4000001083e */
[----:B------:R-:W-:Y:S02]  /*a010*/  FFMA.FTZ R57, R50, R59, R57 ;  /* 0x0000003b32397223 */ /* 0x000fe40000010039 */
[-C--:B------:R-:W-:Y:S02]  /*a020*/  FFMA.FTZ R40, R8, R47.reuse, -R40 ;  /* 0x0000002f08287223 */ /* 0x080fe40000010828 */
[----:B------:R-:W-:Y:S01]  /*a030*/  FFMA.FTZ R35, R10, R47, R35 ;  /* 0x0000002f0a237223 */ /* 0x000fe20000010023 */
[----:B------:R-:W-:Y:S01]  /*a040*/  F2FP.PACK_AB R8, R57, R62 ;  /* 0x0000003e3908723e */ /* 0x000fe200000000ff */
[----:B------:R-:W-:-:S02]  /*a050*/  FFMA.FTZ R41, R51, R48, -R41 ;  /* 0x0000003033297223 */ /* 0x000fc40000010829 */
[----:B------:R-:W-:Y:S01]  /*a060*/  FFMA.FTZ R46, R9, R48, R46 ;  /* 0x00000030092e7223 */ /* 0x000fe2000001002e */
[----:B------:R-:W-:-:S04]  /*a070*/  F2FP.PACK_AB R10, R35, R40 ;  /* 0x00000028230a723e */ /* 0x000fc800000000ff */
[----:B------:R-:W-:-:S05]  /*a080*/  F2FP.PACK_AB R9, R46, R41 ;  /* 0x000000292e09723e */ /* 0x000fca00000000ff */
[----:B------:R1:W-:Y:S02]  /*a090*/  STS.128 [R122+0x1a080], R8 ;  /* 0x01a080087a007388 */ /* 0x0003e40000000c00 */
.L_x_386:
[----:B------:R-:W-:Y:S05]  /*a0a0*/  BSYNC B0 ;  /* 0x0000000000007941 */ /* 0x000fea0003800000 */
.L_x_385:
        /* <DEDUP_REMOVED lines=30> */
[----:B------:R-:W-:Y:S01]  /*a290*/  F2FP.PACK_AB R11, R11, R44 ;  /* 0x0000002c0b0b723e */ /* 0x000fe200000000ff */
[----:B------:R-:W-:-:S02]  /*a2a0*/  FMUL.FTZ R42, R9, R40 ;  /* 0x00000028092a7220 */ /* 0x000fc40000410000 */
[C---:B------:R-:W-:Y:S02]  /*a2b0*/  FMUL.FTZ R48, R43.reuse, R48 ;  /* 0x000000302b307220 */ /* 0x040fe40000410000 */
[----:B------:R-:W-:Y:S02]  /*a2c0*/  FMUL.FTZ R29, R8, R29 ;  /* 0x0000001d081d7220 */ /* 0x000fe40000410000 */
[----:B------:R-:W-:Y:S02]  /*a2d0*/  FMUL.FTZ R40, R46, R40 ;  /* 0x000000282e287220 */ /* 0x000fe40000410000 */
[-C--:B------:R-:W-:Y:S02]  /*a2e0*/  FFMA.FTZ R47, R43, R56.reuse, -R47 ;  /* 0x000000382b2f7223 */ /* 0x080fe4000001082f */
[----:B------:R-:W-:Y:S02]  /*a2f0*/  FFMA.FTZ R48, R45, R56, R48 ;  /* 0x000000382d307223 */ /* 0x000fe40000010030 */
[----:B------:R-:W-:-:S02]  /*a300*/  FFMA.FTZ R34, R8, R41, -R34 ;  /* 0x0000002908227223 */ /* 0x000fc40000010822 */
[----:B------:R-:W-:Y:S01]  /*a310*/  FFMA.FTZ R29, R10, R41, R29 ;  /* 0x000000290a1d7223 */ /* 0x000fe2000001001d */
[----:B------:R-:W-:Y:S01]  /*a320*/  F2FP.PACK_AB R8, R48, R47 ;  /* 0x0000002f3008723e */ /* 0x000fe200000000ff */
[-C--:B------:R-:W-:Y:S02]  /*a330*/  FFMA.FTZ R42, R46, R35.reuse, -R42 ;  /* 0x000000232e2a7223 */ /* 0x080fe4000001082a */
[----:B------:R-:W-:Y:S01]  /*a340*/  FFMA.FTZ R9, R9, R35, R40 ;  /* 0x0000002309097223 */ /* 0x000fe20000010028 */
[----:B------:R-:W-:-:S04]  /*a350*/  F2FP.PACK_AB R10, R29, R34 ;  /* 0x000000221d0a723e */ /* 0x000fc800000000ff */
[----:B------:R-:W-:-:S05]  /*a360*/  F2FP.PACK_AB R9, R9, R42 ;  /* 0x0000002a0909723e */ /* 0x000fca00000000ff */
[----:B------:R1:W-:Y:S02]  /*a370*/  STS.128 [R122+0x1e080], R8 ;  /* 0x01e080087a007388 */ /* 0x0003e40000000c00 */
.L_x_380:
[----:B------:R-:W-:Y:S05]  /*a380*/  BSYNC B1 ;  /* 0x0000000000017941 */ /* 0x000fea0003800000 */
.L_x_379:
[----:B-1----:R-:W-:-:S04]  /*a390*/  IADD3 R8, R54, 0x60, RZ ;  /* 0x0000006036087810 */ /* 0x002fc80007ffe0ff */
        /* <DEDUP_REMOVED lines=47> */
.L_x_389:
[----:B------:R-:W-:Y:S05]  /*a690*/  BSYNC B0 ;  /* 0x0000000000007941 */ /* 0x000fea0003800000 */
.L_x_388:
        /* <DEDUP_REMOVED lines=46> */
.L_x_391:
[----:B------:R-:W-:Y:S05]  /*a980*/  BSYNC B0 ;  /* 0x0000000000007941 */ /* 0x000fea0003800000 */
.L_x_390:
        /* <DEDUP_REMOVED lines=24> */
[-C--:B------:R-:W-:Y:S01]  /*ab10*/  FMUL.FTZ R32, R25, R29.reuse ;  /* 0x0000001d19207220 */ /* 0x080fe20000410000 */
[----:B------:R-:W-:Y:S01]  /*ab20*/  HADD2.F32 R9, -RZ, R9.H1_H1 ;  /* 0x30000009ff097230 */ /* 0x000fe20000004100 */
[C---:B------:R-:W-:Y:S01]  /*ab30*/  FMUL.FTZ R34, R24.reuse, R29 ;  /* 0x0000001d18227220 */ /* 0x040fe20000410000 */
[----:B------:R-:W-:Y:S01]  /*ab40*/  HADD2.F32 R23, -RZ, R12.H0_H0 ;  /* 0x2000000cff177230 */ /* 0x000fe20000004100 */
[----:B------:R-:W-:Y:S01]  /*ab50*/  FFMA.FTZ R11, R11, R30, R28 ;  /* 0x0000001e0b0b7223 */ /* 0x000fe2000001001c */
[----:B------:R-:W-:Y:S01]  /*ab60*/  HADD2.F32 R29, -RZ, R14.H0_H0 ;  /* 0x2000000eff1d7230 */ /* 0x000fe20000004100 */
[----:B------:R-:W-:Y:S01]  /*ab70*/  FFMA.FTZ R32, R24, R31, -R32 ;  /* 0x0000001f18207223 */ /* 0x000fe20000010820 */
[----:B------:R-:W-:Y:S01]  /*ab80*/  HADD2.F32 R14, -RZ, R17.H0_H0 ;  /* 0x20000011ff0e7230 */ /* 0x000fe20000004100 */
[----:B------:R-:W-:Y:S01]  /*ab90*/  FMUL.FTZ R12, R10, R23 ;  /* 0x000000170a0c7220 */ /* 0x000fe20000410000 */
[----:B------:R-:W-:Y:S01]  /*aba0*/  F2FP.PACK_AB R11, R11, R22 ;  /* 0x000000160b0b723e */ /* 0x000fe200000000ff */
[----:B------:R-:W-:-:S02]  /*abb0*/  FMUL.FTZ R17, R9, R18 ;  /* 0x0000001209117220 */ /* 0x000fc40000410000 */
[C---:B------:R-:W-:Y:S02]  /*abc0*/  FMUL.FTZ R23, R8.reuse, R23 ;  /* 0x0000001708177220 */ /* 0x040fe40000410000 */
[----:B------:R-:W-:Y:S02]  /*abd0*/  FMUL.FTZ R18, R19, R18 ;  /* 0x0000001213127220 */ /* 0x000fe40000410000 */
        /* <DEDUP_REMOVED lines=9> */
.L_x_393:
[----:B------:R-:W-:Y:S05]  /*ac70*/  BSYNC B0 ;  /* 0x0000000000007941 */ /* 0x000fea0003800000 */
.L_x_392:
[----:B------:R-:W-:-:S04]  /*ac80*/  IADD3 R16, R16, 0x60, RZ ;  /* 0x0000006010107810 */ /* 0x000fc80007ffe0ff */
[----:B------:R-:W-:-:S13]  /*ac90*/  ISETP.GE.AND P0, PT, R16, c[0x0][0x27c], PT ;  /* 0x00009f0010007a0c */ /* 0x000fda0003f06270 */
[----:B------:R-:W-:Y:S05]  /*aca0*/  @P0 BRA `(.L_x_387) ;  /* 0x00004af000000947 */ /* 0x000fea0003800000 */
[----:B-1----:R-:W1:Y:S01]  /*acb0*/  LDS.128 R8, [R122+0x1f080] ;  /* 0x01f080007a087984 */ /* 0x002e620000000c00 */
[--C-:B------:R-:W-:Y:S01]  /*acc0*/  SHF.R.U64 R14, R20, 0x10, R21.reuse ;  /* 0x00000010140e7819 */ /* 0x100fe20000001215 */
[----:B------:R-:W-:Y:S01]  /*acd0*/  HADD2.F32 R22, -RZ, R15.H1_H1 ;  /* 0x3000000fff167230 */ /* 0x000fe20000004100 */
[----:B------:R-:W-:Y:S01]  /*ace0*/  SHF.R.U32.HI R20, RZ, 0x10, R21 ;  /* 0x00000010ff147819 */ /* 0x000fe20000011615 */
[--C-:B------:R-:W-:Y:S01]  /*acf0*/  HADD2.F32 R21, -RZ, R13.reuse.H1_H1 ;  /* 0x3000000dff157230 */ /* 0x100fe20000004100 */
[--C-:B------:R-:W-:Y:S01]  /*ad00*/  SHF.R.U64 R12, R26, 0x10, R27.reuse ;  /* 0x000000101a0c7819 */ /* 0x100fe2000000121b */
[----:B------:R-:W-:Y:S01]  /*ad10*/  HADD2.F32 R13, -RZ, R13.H0_H0 ;  /* 0x2000000dff0d7230 */ /* 0x000fe20000004100 */
[----:B------:R-:W-:Y:S01]  /*ad20*/  SHF.R.U32.HI R26, RZ, 0x10, R27 ;  /* 0x00000010ff1a7819 */ /* 0x000fe2000001161b */
[----:B------:R-:W-:Y:S02]  /*ad30*/  HADD2.F32 R20, -RZ, R20.H0_H0 ;  /* 0x20000014ff147230 */ /* 0x000fe40000004100 */
[----:B------:R-:W-:-:S02]  /*ad40*/  HADD2.F32 R14, -RZ, R14.H0_H0 ;  /* 0x2000000eff0e7230 */ /* 0x000fc40000004100 */
[----:B------:R-:W-:Y:S02]  /*ad50*/  HADD2.F32 R26, -RZ, R26.H0_H0 ;  /* 0x2000001aff1a7230 */ /* 0x000fe40000004100 */
[----:B------:R-:W-:Y:S02]  /*ad60*/  HADD2.F32 R15, -RZ, R15.H0_H0 ;  /* 0x2000000fff0f7230 */ /* 0x000fe40000004100 */
[----:B------:R-:W-:Y:S02]  /*ad70*/  HADD2.F32 R12, -RZ, R12.H0_H0 ;  /* 0x2000000cff0c7230 */ /* 0x000fe40000004100 */
[--C-:B-1----:R-:W-:Y:S02]  /*ad80*/  HADD2.F32 R16, -RZ, R11.reuse.H0_H0 ;  /* 0x2000000bff107230 */ /* 0x102fe40000004100 */
[----:B------:R-:W-:Y:S02]  /*ad90*/  HADD2.F32 R11, -RZ, R11.H1_H1 ;  /* 0x3000000bff0b7230 */ /* 0x000fe40000004100 */
[----:B------:R-:W-:-:S02]  /*ada0*/  HADD2.F32 R17, -RZ, R8.H0_H0 ;  /* 0x20000008ff117230 */ /* 0x000fc40000004100 */
[----:B------:R-:W-:Y:S01]  /*adb0*/  HADD2.F32 R18, -RZ, R8.H1_H1 ;  /* 0x30000008ff127230 */ /* 0x000fe20000004100 */
[CC--:B------:R-:W-:Y:S01]  /*adc0*/  FMUL.FTZ R23, R11.reuse, R20.reuse ;  /* 0x000000140b177220 */ /* 0x0c0fe20000410000 */
[--C-:B------:R-:W-:Y:S01]  /*add0*/  HADD2.F32 R8, -RZ, R10.reuse.H0_H0 ;  /* 0x2000000aff087230 */ /* 0x100fe20000004100 */
[C---:B------:R-:W-:Y:S01]  /*ade0*/  FMUL.FTZ R20, R16.reuse, R20 ;  /* 0x0000001410147220 */ /* 0x040fe20000410000 */
[----:B------:R-:W-:Y:S01]  /*adf0*/  HADD2.F32 R10, -RZ, R10.H1_H1 ;  /* 0x3000000aff0a7230 */ /* 0x000fe20000004100 */
[-C--:B------:R-:W-:Y:S01]  /*ae00*/  FFMA.FTZ R23, R16, R26.reuse, -R23 ;  /* 0x0000001a10177223 */ /* 0x080fe20000010817 */
[--C-:B------:R-:W-:Y:S01]  /*ae10*/  HADD2.F32 R19, -RZ, R9.reuse.H0_H0 ;  /* 0x20000009ff137230 */ /* 0x100fe20000004100 */
[----:B------:R-:W-:Y:S01]  /*ae20*/  FFMA.FTZ R20, R11, R26, R20 ;  /* 0x0000001a0b147223 */ /* 0x000fe20000010014 */
[----:B------:R-:W-:Y:S01]  /*ae30*/  HADD2.F32 R9, -RZ, R9.H1_H1 ;  /* 0x30000009ff097230 */ /* 0x000fe20000004100 */
[----:B------:R-:W-:Y:S02]  /*ae40*/  FMUL.FTZ R11, R10, R13 ;  /* 0x0000000d0a0b7220 */ /* 0x000fe40000410000 */
[----:B------:R-:W-:-:S02]  /*ae50*/  FMUL.FTZ R24, R18, R21 ;  /* 0x0000001512187220 */ /* 0x000fc40000410000 */
[C---:B------:R-:W-:Y:S02]  /*ae60*/  FMUL.FTZ R13, R8.reuse, R13 ;  /* 0x0000000d080d7220 */ /* 0x040fe40000410000 */
[-C--:B------:R-:W-:Y:S02]  /*ae70*/  FMUL.FTZ R16, R9, R14.reuse ;  /* 0x0000000e09107220 */ /* 0x080fe40000410000 */
[----:B------:R-:W-:Y:S02]  /*ae80*/  FMUL.FTZ R21, R17, R21 ;  /* 0x0000001511157220 */ /* 0x000fe40000410000 */
[----:B------:R-:W-:Y:S02]  /*ae90*/  FMUL.FTZ R14, R19, R14 ;  /* 0x0000000e130e7220 */ /* 0x000fe40000410000 */
[----:B------:R-:W-:Y:S01]  /*aea0*/  FFMA.FTZ R8, R8, R15, -R11 ;  /* 0x0000000f08087223 */ /* 0x000fe2000001080b */
[----:B------:R-:W-:Y:S01]  /*aeb0*/  F2FP.PACK_AB R11, R20, R23 ;  /* 0x00000017140b723e */ /* 0x000fe200000000ff */
[----:B------:R-:W-:-:S02]  /*aec0*/  FFMA.FTZ R13, R10, R15, R13 ;  /* 0x0000000f0a0d7223 */ /* 0x000fc4000001000d */
[-C--:B------:R-:W-:Y:S02]  /*aed0*/  FFMA.FTZ R24, R17, R22.reuse, -R24 ;  /* 0x0000001611187223 */ /* 0x080fe40000010818 */
[----:B------:R-:W-:Y:S01]  /*aee0*/  FFMA.FTZ R21, R18, R22, R21 ;  /* 0x0000001612157223 */ /* 0x000fe20000010015 */
[----:B------:R-:W-:Y:S01]  /*aef0*/  F2FP.PACK_AB R10, R13, R8 ;  /* 0x000000080d0a723e */ /* 0x000fe200000000ff */
[-C--:B------:R-:W-:Y:S02]  /*af00*/  FFMA.FTZ R16, R19, R12.reuse, -R16 ;  /* 0x0000000c13107223 */ /* 0x080fe40000010810 */
[----:B------:R-:W-:Y:S01]  /*af10*/  FFMA.FTZ R9, R9, R12, R14 ;  /* 0x0000000c09097223 */ /* 0x000fe2000001000e */
[----:B------:R-:W-:-:S04]  /*af20*/  F2FP.PACK_AB R8, R21, R24 ;  /* 0x000000181508723e */ /* 0x000fc800000000ff */
[----:B------:R-:W-:-:S05]  /*af30*/  F2FP.PACK_AB R9, R9, R16 ;  /* 0x000000100909723e */ /* 0x000fca00000000ff */
[----:B------:R1:W-:Y:S01]  /*af40*/  STS.128 [R122+0x1f080], R8 ;  /* 0x01f080087a007388 */ /* 0x0003e20000000c00 */
[----:B------:R-:W-:Y:S05]  /*af50*/  BRA `(.L_x_387) ;  /* 0x0000484000007947 */ /* 0x000fea0003800000 */
.L_x_354:
[----:B------:R-:W-:Y:S01]  /*af60*/  PLOP3.LUT P0, PT, PT, PT, UP3, 0x80, 0x0 ;  /* 0x000000000000781c */ /* 0x000fe20003f0f038 */
[----:B------:R-:W-:Y:S01]  /*af70*/  IMAD.MOV.U32 R17, RZ, RZ, R15 ;  /* 0x000000ffff117224 */ /* 0x000fe200078e000f */
        /* <DEDUP_REMOVED lines=9> */
[----:B------:R-:W-:-:S02]  /*b010*/  CS2R R100, SRZ ;  /* 0x0000000000647805 */ /* 0x000fc4000001ff00 */
[----:B------:R-:W-:Y:S01]  /*b020*/  @P0 IMAD.HI.U32 R12, R11, c[0x0][0x2c8], RZ ;  /* 0x0000b2000b0c0a27 */ /* 0x000fe200078e00ff */
[----:B------:R-:W-:-:S13]  /*b030*/  PLOP3.LUT P0, PT, PT, PT, UP3, 0x80, 0x0 ;  /* 0x000000000000781c */ /* 0x000fda0003f0f038 */
[----:B------:R-:W-:-:S04]  /*b040*/  @P0 SHF.R.U32.HI R11, RZ, c[0x0][0x2cc], R12 ;  /* 0x0000b300ff0b0a19 */ /* 0x000fc8000001160c */
[----:B------:R-:W-:Y:S01]  /*b050*/  SHF.R.S32.HI R12, RZ, 0x1f, R11 ;  /* 0x0000001fff0c7819 */ /* 0x000fe2000001140b */
[----:B------:R-:W-:-:S04]  /*b060*/  IMAD.WIDE.U32 R16, R11, c[0x0][0x280], R16 ;  /* 0x0000a0000b107a25 */ /* 0x000fc800078e0010 */
[----:B------:R-:W-:Y:S01]  /*b070*/  IMAD R14, R12, c[0x0][0x280], RZ ;  /* 0x0000a0000c0e7a24 */ /* 0x000fe200078e02ff */
[----:B------:R-:W-:Y:S01]  /*b080*/  LEA R15, P0, R16, c[0x0][0x270], 0x1 ;  /* 0x00009c00100f7a11 */ /* 0x000fe200078008ff */
[----:B------:R-:W-:Y:S02]  /*b090*/  IMAD R12, R12, c[0x0][0x290], RZ ;  /* 0x0000a4000c0c7a24 */ /* 0x000fe400078e02ff */
[C---:B------:R-:W-:Y:S02]  /*b0a0*/  IMAD R14, R11.reuse, c[0x0][0x284], R14 ;  /* 0x0000a1000b0e7a24 */ /* 0x040fe400078e020e */
[----:B------:R-:W-:Y:S01]  /*b0b0*/  IMAD R12, R11, c[0x0][0x294], R12 ;  /* 0x0000a5000b0c7a24 */ /* 0x000fe200078e020c */
[----:B------:R1:W2:Y:S02]  /*b0c0*/  SHFL.IDX PT, R18, R15, RZ, 0x181f ;  /* 0x00181fff0f127589 */ /* 0x0002a400000e0000 */
[----:B------:R-:W-:Y:S02]  /*b0d0*/  IADD3 R14, R17, R14, RZ ;  /* 0x0000000e110e7210 */ /* 0x000fe40007ffe0ff */
[----:B------:R-:W-:-:S02]  /*b0e0*/  MOV R17, R13 ;  /* 0x0000000d00117202 */ /* 0x000fc40000000f00 */
[----:B------:R-:W-:Y:S01]  /*b0f0*/  LEA.HI.X R14, R16, c[0x0][0x274], R14, 0x1, P0 ;  /* 0x00009d00100e7a11 */ /* 0x000fe200000f0c0e */
[----:B------:R-:W-:-:S04]  /*b100*/  IMAD.MOV.U32 R16, RZ, RZ, R64 ;  /* 0x000000ffff107224 */ /* 0x000fc800078e0040 */
[----:B------:R-:W-:Y:S01]  /*b110*/  IMAD.WIDE.U32 R16, R11, c[0x0][0x290], R16 ;  /* 0x0000a4000b107a25 */ /* 0x000fe200078e0010 */
[----:B------:R1:W3:Y:S03]  /*b120*/  SHFL.IDX PT, R19, R14, RZ, 0x181f ;  /* 0x00181fff0e137589 */ /* 0x0002e600000e0000 */
[----:B------:R-:W-:Y:S01]  /*b130*/  IMAD.IADD R12, R17, 0x1, R12 ;  /* 0x00000001110c7824 */ /* 0x000fe200078e020c */
[----:B------:R-:W-:-:S04]  /*b140*/  LEA R13, P0, R16, c[0x0][0x288], 0x1 ;  /* 0x0000a200100d7a11 */ /* 0x000fc800078008ff */
[----:B------:R-:W-:Y:S02]  /*b150*/  LEA.HI.X R12, R16, c[0x0][0x28c], R12, 0x1, P0 ;  /* 0x0000a300100c7a11 */ /* 0x000fe400000f0c0c */
[----:B------:R1:W4:Y:S04]  /*b160*/  SHFL.IDX PT, R16, R13, RZ, 0x181f ;  /* 0x00181fff0d107589 */ /* 0x00032800000e0000 */
[----:B------:R1:W1:Y:S01]  /*b170*/  SHFL.IDX PT, R17, R12, RZ, 0x181f ;  /* 0x00181fff0c117589 */ /* 0x00026200000e0000 */
[----:B------:R-:W-:Y:S05]  /*b180*/  @P1 BRA `(.L_x_395) ;  /* 0x0000019000001947 */ /* 0x000fea0003800000 */
[----:B--2---:R-:W-:Y:S01]  /*b190*/  ISETP.GE.AND P0, PT, R80, c[0x0][0x27c], PT ;  /* 0x00009f0050007a0c */ /* 0x004fe20003f06270 */
[----:B------:R-:W-:Y:S01]  /*b1a0*/  CS2R R106, SRZ ;  /* 0x00000000006a7805 */ /* 0x000fe2000001ff00 */
[----:B------:R-:W-:Y:S01]  /*b1b0*/  CS2R R104, SRZ ;  /* 0x0000000000687805 */ /* 0x000fe2000001ff00 */
[----:B------:R-:W-:Y:S01]  /*b1c0*/  CS2R R102, SRZ ;  /* 0x0000000000667805 */ /* 0x000fe2000001ff00 */
[----:B------:R-:W-:-:S09]  /*b1d0*/  CS2R R100, SRZ ;  /* 0x0000000000647805 */ /* 0x000fd2000001ff00 */
[C---:B------:R-:W-:Y:S01]  /*b1e0*/  @!P0 IMAD.SHL.U32 R21, R80.reuse, 0x2, RZ ;  /* 0x0000000250158824 */ /* 0x040fe200078e00ff */
[----:B------:R-:W-:-:S04]  /*b1f0*/  @!P0 SHF.L.U64.HI R11, R80, 0x1, R99 ;  /* 0x00000001500b8819 */ /* 0x000fc80000010263 */
[----:B------:R-:W-:-:S05]  /*b200*/  @!P0 IADD3 R22, P1, R18, R21, RZ ;  /* 0x0000001512168210 */ /* 0x000fca0007f3e0ff */
[----:B---3--:R-:W-:Y:S01]  /*b210*/  @!P0 IMAD.X R23, R19, 0x1, R11, P1 ;  /* 0x0000000113178824 */ /* 0x008fe200008e060b */
[----:B----4-:R-:W-:-:S04]  /*b220*/  @!P0 IADD3 R20, P1, R16, R21, RZ ;  /* 0x0000001510148210 */ /* 0x010fc80007f3e0ff */
[----:B------:R2:W5:Y:S01]  /*b230*/  @!P0 LD.E.128 R104, [R22.64] ;  /* 0x0000001e16688980 */ /* 0x000562000c101d00 */
[----:B-1----:R-:W-:-:S05]  /*b240*/  @!P0 IMAD.X R21, R17, 0x1, R11, P1 ;  /* 0x0000000111158824 */ /* 0x002fca00008e060b */
[----:B------:R2:W5:Y:S01]  /*b250*/  @!P0 LD.E.128 R100, [R20.64] ;  /* 0x0000001e14648980 */ /* 0x000562000c101d00 */
[----:B------:R-:W-:Y:S01]  /*b260*/  ISETP.GE.AND P0, PT, R62, c[0x0][0x27c], PT ;  /* 0x00009f003e007a0c */ /* 0x000fe20003f06270 */
[----:B------:R-:W-:-:S12]  /*b270*/  CS2R R94, SRZ ;  /* 0x00000000005e7805 */ /* 0x000fd8000001ff00 */
[----:B------:R-:W-:-:S04]  /*b280*/  @!P0 SHF.R.S32.HI R11, RZ, 0x1f, R62 ;  /* 0x0000001fff0b8819 */ /* 0x000fc8000001143e */
[----:B------:R-:W-:-:S04]  /*b290*/  @!P0 LEA.HI R11, R11, R62, RZ, 0x3 ;  /* 0x0000003e0b0b8211 */ /* 0x000fc800078f18ff */
[----:B------:R-:W-:Y:S01]  /*b2a0*/  @!P0 LOP3.LUT R11, R11, 0xfffffff8, RZ, 0xc0, !PT ;  /* 0xfffffff80b0b8812 */ /* 0x000fe200078ec0ff */
[----:B------:R-:W-:Y:S01]  /*b2b0*/  CS2R R92, SRZ ;  /* 0x00000000005c7805 */ /* 0x000fe2000001ff00 */
[----:B------:R-:W-:Y:S01]  /*b2c0*/  CS2R R90, SRZ ;  /* 0x00000000005a7805 */ /* 0x000fe2000001ff00 */
[----:B------:R-:W-:Y:S02]  /*b2d0*/  CS2R R88, SRZ ;  /* 0x0000000000587805 */ /* 0x000fe4000001ff00 */
[----:B------:R-:W-:-:S04]  /*b2e0*/  @!P0 IMAD.WIDE R18, R11, 0x2, R18 ;  /* 0x000000020b128825 */ /* 0x000fc800078e0212 */
[----:B------:R-:W-:Y:S01]  /*b2f0*/  @!P0 IMAD.WIDE R16, R11, 0x2, R16 ;  /* 0x000000020b108825 */ /* 0x000fe200078e0210 */
[----:B------:R2:W5:Y:S04]  /*b300*/  @!P0 LD.E.128 R92, [R18.64] ;  /* 0x0000001e125c8980 */ /* 0x000568000c101d00 */
[----:B------:R2:W5:Y:S02]  /*b310*/  @!P0 LD.E.128 R88, [R16.64] ;  /* 0x0000001e10588980 */ /* 0x000564000c101d00 */
.L_x_395:
[----:B--2---:R-:W-:Y:S05]  /*b320*/  BSYNC B0 ;  /* 0x0000000000007941 */ /* 0x004fea0003800000 */
.L_x_394:
[----:B------:R-:W-:Y:S01]  /*b330*/  ISETP.NE.AND P0, PT, R10, RZ, PT ;  /* 0x000000ff0a00720c */ /* 0x000fe20003f05270 */
[----:B-----5:R-:W-:Y:S01]  /*b340*/  IMAD.MOV.U32 R11, RZ, RZ, R94 ;  /* 0x000000ffff0b7224 */ /* 0x020fe200078e005e */
[----:B----4-:R-:W-:Y:S01]  /*b350*/  MOV R16, R93 ;  /* 0x0000005d00107202 */ /* 0x010fe20000000f00 */
[----:B------:R-:W-:Y:S01]  /*b360*/  IMAD.MOV.U32 R10, RZ, RZ, R95 ;  /* 0x000000ffff0a7224 */ /* 0x000fe200078e005f */
[----:B------:R2:W4:Y:S01]  /*b370*/  SHFL.IDX PT, R21, R14, 0x1, 0x181f ;  /* 0x00381f000e157f89 */ /* 0x00052200000e0000 */
[----:B-1----:R-:W-:Y:S01]  /*b380*/  IMAD.MOV.U32 R17, RZ, RZ, R92 ;  /* 0x000000ffff117224 */ /* 0x002fe200078e005c */
        /* <DEDUP_REMOVED lines=8> */
[----:B------:R2:W1:Y:S01]  /*b410*/  SHFL.IDX PT, R20, R15, 0x1, 0x181f ;  /* 0x00381f000f147f89 */ /* 0x00046200000e0000 */
[----:B------:R-:W-:Y:S01]  /*b420*/  CS2R R74, SRZ ;  /* 0x00000000004a7805 */ /* 0x000fe2000001ff00 */
[----:B------:R-:W-:Y:S01]  /*b430*/  PRMT R128, R10, 0x5410, R11 ;  /* 0x000054100a807816 */ /* 0x000fe2000000000b */
[----:B------:R-:W-:Y:S01]  /*b440*/  IMAD.MOV.U32 R11, RZ, RZ, R90 ;  /* 0x000000ffff0b7224 */ /* 0x000fe200078e005a */
[----:B------:R-:W-:Y:S01]  /*b450*/  MOV R10, R91 ;  /* 0x0000005b000a7202 */ /* 0x000fe20000000f00 */
[----:B---3--:R2:W3:Y:S01]  /*b460*/  SHFL.IDX PT, R19, R12, 0x1, 0x181f ;  /* 0x00381f000c137f89 */ /* 0x0084e200000e0000 */
        /* <DEDUP_REMOVED lines=9> */
[----:B------:R-:W-:Y:S01]  /*b500*/  CS2R R50, SRZ ;  /* 0x0000000000327805 */ /* 0x000fe2000001ff00 */
[----:B------:R-:W-:Y:S01]  /*b510*/  PRMT R115, R10, 0x5410, R11 ;  /* 0x000054100a737816 */ /* 0x000fe2000000000b */
[----:B------:R-:W-:Y:S01]  /*b520*/  IMAD.MOV.U32 R11, RZ, RZ, R100 ;  /* 0x000000ffff0b7224 */ /* 0x000fe200078e0064 */
[----:B------:R-:W-:Y:S01]  /*b530*/  MOV R10, R101 ;  /* 0x00000065000a7202 */ /* 0x000fe20000000f00 */
[----:B------:R-:W-:Y:S01]  /*b540*/  CS2R R48, SRZ ;  /* 0x0000000000307805 */ /* 0x000fe2000001ff00 */
[----:B------:R-:W-:Y:S01]  /*b550*/  CS2R R70, SRZ ;  /* 0x0000000000467805 */ /* 0x000fe2000001ff00 */
[----:B------:R-:W-:Y:S01]  /*b560*/  CS2R R68, SRZ ;  /* 0x0000000000447805 */ /* 0x000fe2000001ff00 */
[----:B------:R-:W-:Y:S01]  /*b570*/  PRMT R125, R10, 0x5410, R11 ;  /* 0x000054100a7d7816 */ /* 0x000fe2000000000b */
[----:B------:R-:W-:Y:S05]  /*b580*/  @P0 BRA `(.L_x_397) ;  /* 0x0000019000000947 */ /* 0x000fea0003800000 */
[----:B----4-:R-:W-:Y:S01]  /*b590*/  ISETP.GE.AND P0, PT, R80, c[0x0][0x27c], PT ;  /* 0x00009f0050007a0c */ /* 0x010fe20003f06270 */
[----:B------:R-:W-:Y:S01]  /*b5a0*/  CS2R R74, SRZ ;  /* 0x00000000004a7805 */ /* 0x000fe2000001ff00 */
[----:B------:R-:W-:Y:S01]  /*b5b0*/  CS2R R72, SRZ ;  /* 0x0000000000487805 */ /* 0x000fe2000001ff00 */
[----:B------:R-:W-:Y:S01]  /*b5c0*/  CS2R R70, SRZ ;  /* 0x0000000000467805 */ /* 0x000fe2000001ff00 */
[----:B------:R-:W-:-:S09]  /*b5d0*/  CS2R R68, SRZ ;  /* 0x0000000000447805 */ /* 0x000fd2000001ff00 */
[C---:B------:R-:W-:Y:S01]  /*b5e0*/  @!P0 IMAD.SHL.U32 R11, R80.reuse, 0x2, RZ ;  /* 0x00000002500b8824 */ /* 0x040fe200078e00ff */
[----:B------:R-:W-:-:S04]  /*b5f0*/  @!P0 SHF.L.U64.HI R17, R80, 0x1, R99 ;  /* 0x0000000150118819 */ /* 0x000fc80000010263 */
[----:B-1----:R-:W-:-:S05]  /*b600*/  @!P0 IADD3 R22, P1, R20, R11, RZ ;  /* 0x0000000b14168210 */ /* 0x002fca0007f3e0ff */
[----:B------:R-:W-:Y:S01]  /*b610*/  @!P0 IMAD.X R23, R21, 0x1, R17, P1 ;  /* 0x0000000115178824 */ /* 0x000fe200008e0611 */
[----:B------:R-:W-:-:S04]  /*b620*/  @!P0 IADD3 R16, P1, R18, R11, RZ ;  /* 0x0000000b12108210 */ /* 0x000fc80007f3e0ff */
[----:B------:R1:W5:Y:S01]  /*b630*/  @!P0 LD.E.128 R72, [R22.64] ;  /* 0x0000001e16488980 */ /* 0x000362000c101d00 */
[----:B---3--:R-:W-:-:S05]  /*b640*/  @!P0 IMAD.X R17, R19, 0x1, R17, P1 ;  /* 0x0000000113118824 */ /* 0x008fca00008e0611 */
[----:B------:R1:W5:Y:S01]  /*b650*/  @!P0 LD.E.128 R68, [R16.64] ;  /* 0x0000001e10448980 */ /* 0x000362000c101d00 */
[----:B------:R-:W-:-:S13]  /*b660*/  ISETP.GE.AND P0, PT, R62, c[0x0][0x27c], PT ;  /* 0x00009f003e007a0c */ /* 0x000fda0003f06270 */
[----:B------:R-:W-:-:S04]  /*b670*/  @!P0 SHF.R.S32.HI R11, RZ, 0x1f, R62 ;  /* 0x0000001fff0b8819 */ /* 0x000fc8000001143e */
[----:B------:R-:W-:-:S04]  /*b680*/  @!P0 LEA.HI R10, R11, R62, RZ, 0x3 ;  /* 0x0000003e0b0a8211 */ /* 0x000fc800078f18ff */
[----:B------:R-:W-:Y:S01]  /*b690*/  @!P0 LOP3.LUT R10, R10, 0xfffffff8, RZ, 0xc0, !PT ;  /* 0xfffffff80a0a8812 */ /* 0x000fe200078ec0ff */
[----:B------:R-:W-:Y:S01]  /*b6a0*/  CS2R R58, SRZ ;  /* 0x00000000003a7805 */ /* 0x000fe2000001ff00 */
[----:B------:R-:W-:Y:S01]  /*b6b0*/  CS2R R56, SRZ ;  /* 0x0000000000387805 */ /* 0x000fe2000001ff00 */
[----:B------:R-:W-:Y:S01]  /*b6c0*/  CS2R R50, SRZ ;  /* 0x0000000000327805 */ /* 0x000fe2000001ff00 */
[----:B------:R-:W-:Y:S01]  /*b6d0*/  CS2R R48, SRZ ;  /* 0x0000000000307805 */ /* 0x000fe2000001ff00 */
[----:B------:R-:W-:-:S04]  /*b6e0*/  @!P0 IMAD.WIDE R20, R10, 0x2, R20 ;  /* 0x000000020a148825 */ /* 0x000fc800078e0214 */
[----:B------:R-:W-:Y:S01]  /*b6f0*/  @!P0 IMAD.WIDE R10, R10, 0x2, R18 ;  /* 0x000000020a0a8825 */ /* 0x000fe200078e0212 */
[----:B------:R1:W5:Y:S04]  /*b700*/  @!P0 LD.E.128 R56, [R20.64] ;  /* 0x0000001e14388980 */ /* 0x000368000c101d00 */
[----:B------:R1:W5:Y:S02]  /*b710*/  @!P0 LD.E.128 R48, [R10.64] ;  /* 0x0000001e0a308980 */ /* 0x000364000c101d00 */
.L_x_397:
[----:B----4-:R-:W-:Y:S05]  /*b720*/  BSYNC B0 ;  /* 0x0000000000007941 */ /* 0x010fea0003800000 */
.L_x_396:
[----:B------:R-:W-:Y:S01]  /*b730*/  ISETP.NE.AND P0, PT, R9, RZ, PT ;  /* 0x000000ff0900720c */ /* 0x000fe20003f05270 */
[----:B-1---5:R-:W-:Y:S01]  /*b740*/  IMAD.MOV.U32 R16, RZ, RZ, R58 ;  /* 0x000000ffff107224 */ /* 0x022fe200078e003a */
[----:B------:R-:W-:Y:S01]  /*b750*/  MOV R9, R57 ;  /* 0x0000003900097202 */ /* 0x000fe20000000f00 */
[----:B------:R-:W-:Y:S01]  /*b760*/  IMAD.MOV.U32 R11, RZ, RZ, R59 ;  /* 0x000000ffff0b7224 */ /* 0x000fe200078e003b */
[----:B------:R1:W4:Y:S01]  /*b770*/  SHFL.IDX PT, R21, R14, 0x2, 0x181f ;  /* 0x00581f000e157f89 */ /* 0x00032200000e0000 */
        /* <DEDUP_REMOVED lines=17> */
[----:B---3--:R1:W3:Y:S01]  /*b890*/  SHFL.IDX PT, R19, R12, 0x2, 0x181f ;  /* 0x00581f000c137f89 */ /* 0x0082e200000e0000 */
        /* <DEDUP_REMOVED lines=17> */
[----:B--2-4-:R-:W-:Y:S01]  /*b9b0*/  ISETP.GE.AND P0, PT, R80, c[0x0][0x27c], PT ;  /* 0x00009f0050007a0c */ /* 0x014fe20003f06270 */
[----:B------:R-:W-:Y:S01]  /*b9c0*/  CS2R R42, SRZ ;  /* 0x00000000002a7805 */ /* 0x000fe2000001ff00 */
[----:B------:R-:W-:Y:S01]  /*b9d0*/  CS2R R40, SRZ ;  /* 0x0000000000287805 */ /* 0x000fe2000001ff00 */
[----:B------:R-:W-:Y:S01]  /*b9e0*/  CS2R R34, SRZ ;  /* 0x0000000000227805 */ /* 0x000fe2000001ff00 */
[----:B------:R-:W-:Y:S01]  /*b9f0*/  CS2R R32, SRZ ;  /* 0x0000000000207805 */ /* 0x000fe2000001ff00 */
[----:B------:R-:W-:Y:S01]  /*ba00*/  CS2R R46, SRZ ;  /* 0x00000000002e7805 */ /* 0x000fe2000001ff00 */
[----:B------:R-:W-:Y:S01]  /*ba10*/  CS2R R44, SRZ ;  /* 0x00000000002c7805 */ /* 0x000fe2000001ff00 */
[----:B------:R-:W-:Y:S01]  /*ba20*/  CS2R R38, SRZ ;  /* 0x0000000000267805 */ /* 0x000fe2000001ff00 */
[----:B------:R-:W-:-:S05]  /*ba30*/  CS2R R36, SRZ ;  /* 0x0000000000247805 */ /* 0x000fca000001ff00 */
[C---:B------:R-:W-:Y:S01]  /*ba40*/  @!P0 IMAD.SHL.U32 R9, R80.reuse, 0x2, RZ ;  /* 0x0000000250098824 */ /* 0x040fe200078e00ff */
[----:B------:R-:W-:-:S04]  /*ba50*/  @!P0 SHF.L.U64.HI R10, R80, 0x1, R99 ;  /* 0x00000001500a8819 */ /* 0x000fc80000010263 */
[----:B------:R-:W-:-:S05]  /*ba60*/  @!P0 IADD3 R16, P1, R20, R9, RZ ;  /* 0x0000000914108210 */ /* 0x000fca0007f3e0ff */
[----:B------:R-:W-:Y:S01]  /*ba70*/  @!P0 IMAD.X R17, R21, 0x1, R10, P1 ;  /* 0x0000000115118824 */ /* 0x000fe200008e060a */
[----:B-1----:R-:W-:-:S04]  /*ba80*/  @!P0 IADD3 R22, P1, R18, R9, RZ ;  /* 0x0000000912168210 */ /* 0x002fc80007f3e0ff */
[----:B------:R1:W5:Y:S01]  /*ba90*/  @!P0 LD.E.128 R40, [R16.64] ;  /* 0x0000001e10288980 */ /* 0x000362000c101d00 */
[----:B---3--:R-:W-:Y:S01]  /*baa0*/  @!P0 IMAD.X R23, R19, 0x1, R10, P1 ;  /* 0x0000000113178824 */ /* 0x008fe200008e060a */
[----:B------:R-:W-:-:S04]  /*bab0*/  ISETP.GE.AND P1, PT, R62, c[0x0][0x27c], PT ;  /* 0x00009f003e007a0c */ /* 0x000fc80003f26270 */
[----:B------:R1:W5:Y:S09]  /*bac0*/  @!P0 LD.E.128 R32, [R22.64] ;  /* 0x0000001e16208980 */ /* 0x000372000c101d00 */
[----:B------:R-:W-:-:S04]  /*bad0*/  @!P1 SHF.R.S32.HI R9, RZ, 0x1f, R62 ;  /* 0x0000001fff099819 */ /* 0x000fc8000001143e */
[----:B------:R-:W-:-:S04]  /*bae0*/  @!P1 LEA.HI R9, R9, R62, RZ, 0x3 ;  /* 0x0000003e09099211 */ /* 0x000fc800078f18ff */
[----:B------:R-:W-:-:S05]  /*baf0*/  @!P1 LOP3.LUT R9, R9, 0xfffffff8, RZ, 0xc0, !PT ;  /* 0xfffffff809099812 */ /* 0x000fca00078ec0ff */
[----:B------:R-:W-:-:S04]  /*bb00*/  @!P1 IMAD.WIDE R20, R9, 0x2, R20 ;  /* 0x0000000209149825 */ /* 0x000fc800078e0214 */
[----:B------:R-:W-:Y:S01]  /*bb10*/  @!P1 IMAD.WIDE R18, R9, 0x2, R18 ;  /* 0x0000000209129825 */ /* 0x000fe200078e0212 */
[----:B------:R1:W5:Y:S04]  /*bb20*/  @!P1 LD.E.128 R44, [R20.64] ;  /* 0x0000001e142c9980 */ /* 0x000368000c101d00 */
[----:B------:R1:W5:Y:S02]  /*bb30*/  @!P1 LD.E.128 R36, [R18.64] ;  /* 0x0000001e12249980 */ /* 0x000364000c101d00 */
.L_x_399:
[----:B--2-4-:R-:W-:Y:S05]  /*bb40*/  BSYNC B0 ;  /* 0x0000000000007941 */ /* 0x014fea0003800000 */
.L_x_398:
[----:B------:R-:W-:Y:S01]  /*bb50*/  ISETP.NE.AND P0, PT, R8, RZ, PT ;  /* 0x000000ff0800720c */ /* 0x000fe20003f05270 */
[----:B-----5:R-:W-:Y:S01]  /*bb60*/  IMAD.MOV.U32 R9, RZ, RZ, R46 ;  /* 0x000000ffff097224 */ /* 0x020fe200078e002e */
        /* <DEDUP_REMOVED lines=12> */
[----:B------:R2:W3:Y:S01]  /*bc30*/  SHFL.IDX PT, R64, R15, 0x3, 0x181f ;  /* 0x00781f000f407f89 */ /* 0x0004e200000e0000 */
[----:B------:R-:W-:Y:S01]  /*bc40*/  CS2R R26, SRZ ;  /* 0x00000000001a7805 */ /* 0x000fe2000001ff00 */
[----:B------:R-:W-:Y:S01]  /*bc50*/  PRMT R96, R8, 0x5410, R9 ;  /* 0x0000541008607816 */ /* 0x000fe20000000009 */
[----:B------:R-:W-:Y:S01]  /*bc60*/  IMAD.MOV.U32 R9, RZ, RZ, R38 ;  /* 0x000000ffff097224 */ /* 0x000fe200078e0026 */
[----:B------:R-:W-:Y:S01]  /*bc70*/  MOV R8, R39 ;  /* 0x0000002700087202 */ /* 0x000fe20000000f00 */
[----:B------:R2:W1:Y:S01]  /*bc80*/  SHFL.IDX PT, R67, R12, 0x3, 0x181f ;  /* 0x00781f000c437f89 */ /* 0x00046200000e0000 */
        /* <DEDUP_REMOVED lines=9> */
[----:B-1----:R-:W-:Y:S01]  /*bd20*/  CS2R R22, SRZ ;  /* 0x0000000000167805 */ /* 0x002fe2000001ff00 */
[----:B------:R-:W-:Y:S01]  /*bd30*/  PRMT R81, R8, 0x5410, R9 ;  /* 0x0000541008517816 */ /* 0x000fe20000000009 */
[----:B------:R-:W-:Y:S01]  /*bd40*/  IMAD.MOV.U32 R9, RZ, RZ, R32 ;  /* 0x000000ffff097224 */ /* 0x000fe200078e0020 */
[----:B------:R-:W-:Y:S01]  /*bd50*/  MOV R8, R33 ;  /* 0x0000002100087202 */ /* 0x000fe20000000f00 */
[----:B------:R-:W-:Y:S01]  /*bd60*/  CS2R R20, SRZ ;  /* 0x0000000000147805 */ /* 0x000fe2000001ff00 */
[----:B---3--:R-:W-:Y:S01]  /*bd70*/  CS2R R18, SRZ ;  /* 0x0000000000127805 */ /* 0x008fe2000001ff00 */
[----:B------:R-:W-:Y:S01]  /*bd80*/  CS2R R16, SRZ ;  /* 0x0000000000107805 */ /* 0x000fe2000001ff00 */
[----:B------:R-:W-:Y:S01]  /*bd90*/  PRMT R85, R8, 0x5410, R9 ;  /* 0x0000541008557816 */ /* 0x000fe20000000009 */
[----:B------:R-:W-:Y:S05]  /*bda0*/  @P0 BRA `(.L_x_401) ;  /* 0x0000019000000947 */ /* 0x000fea0003800000 */
[----:B----4-:R-:W-:Y:S01]  /*bdb0*/  ISETP.GE.AND P0, PT, R80, c[0x0][0x27c], PT ;  /* 0x00009f0050007a0c */ /* 0x010fe20003f06270 */
[----:B------:R-:W-:Y:S01]  /*bdc0*/  CS2R R26, SRZ ;  /* 0x00000000001a7805 */ /* 0x000fe2000001ff00 */
[----:B------:R-:W-:Y:S01]  /*bdd0*/  ISETP.GE.AND P1, PT, R62, c[0x0][0x27c], PT ;  /* 0x00009f003e007a0c */ /* 0x000fe20003f26270 */
[----:B------:R-:W-:Y:S01]  /*bde0*/  CS2R R24, SRZ ;  /* 0x0000000000187805 */ /* 0x000fe2000001ff00 */
[----:B------:R-:W-:Y:S01]  /*bdf0*/  CS2R R18, SRZ ;  /* 0x0000000000127805 */ /* 0x000fe2000001ff00 */
[----:B------:R-:W-:Y:S01]  /*be00*/  CS2R R16, SRZ ;  /* 0x0000000000107805 */ /* 0x000fe2000001ff00 */
[----:B------:R-:W-:Y:S01]  /*be10*/  CS2R R30, SRZ ;  /* 0x00000000001e7805 */ /* 0x000fe2000001ff00 */
[----:B------:R-:W-:Y:S01]  /*be20*/  CS2R R28, SRZ ;  /* 0x00000000001c7805 */ /* 0x000fe2000001ff00 */
[----:B------:R-:W-:Y:S01]  /*be30*/  CS2R R22, SRZ ;  /* 0x0000000000167805 */ /* 0x000fe2000001ff00 */
[----:B------:R-:W-:-:S04]  /*be40*/  CS2R R20, SRZ ;  /* 0x0000000000147805 */ /* 0x000fc8000001ff00 */
[C---:B------:R-:W-:Y:S01]  /*be50*/  @!P0 IMAD.SHL.U32 R9, R80.reuse, 0x2, RZ ;  /* 0x0000000250098824 */ /* 0x040fe200078e00ff */
[----:B------:R-:W-:Y:S02]  /*be60*/  @!P0 SHF.L.U64.HI R10, R80, 0x1, R99 ;  /* 0x00000001500a8819 */ /* 0x000fe40000010263 */
[----:B------:R-:W-:Y:S02]  /*be70*/  @!P1 SHF.R.S32.HI R11, RZ, 0x1f, R62 ;  /* 0x0000001fff0b9819 */ /* 0x000fe4000001143e */
[----:B--2---:R-:W-:Y:S02]  /*be80*/  @!P0 IADD3 R12, P2, R64, R9, RZ ;  /* 0x00000009400c8210 */ /* 0x004fe40007f5e0ff */
[----:B------:R-:W-:-:S03]  /*be90*/  @!P1 LEA.HI R8, R11, R62, RZ, 0x3 ;  /* 0x0000003e0b089211 */ /* 0x000fc600078f18ff */
[----:B------:R-:W-:Y:S01]  /*bea0*/  @!P0 IMAD.X R13, R65, 0x1, R10, P2 ;  /* 0x00000001410d8824 */ /* 0x000fe200010e060a */
[----:B------:R-:W-:Y:S02]  /*beb0*/  @!P1 LOP3.LUT R8, R8, 0xfffffff8, RZ, 0xc0, !PT ;  /* 0xfffffff808089812 */ /* 0x000fe400078ec0ff */
[----:B------:R-:W-:Y:S02]  /*bec0*/  @!P0 IADD3 R14, P2, R66, R9, RZ ;  /* 0x00000009420e8210 */ /* 0x000fe40007f5e0ff */
[----:B------:R1:W5:Y:S01]  /*bed0*/  @!P0 LD.E.128 R24, [R12.64] ;  /* 0x0000001e0c188980 */ /* 0x000362000c101d00 */
[----:B------:R-:W-:-:S04]  /*bee0*/  @!P1 IMAD.WIDE R64, R8, 0x2, R64 ;  /* 0x0000000208409825 */ /* 0x000fc800078e0240 */
[----:B------:R-:W-:Y:S01]  /*bef0*/  @!P0 IMAD.X R15, R67, 0x1, R10, P2 ;  /* 0x00000001430f8824 */ /* 0x000fe200010e060a */
[----:B------:R1:W5:Y:S01]  /*bf00*/  @!P1 LD.E.128 R28, [R64.64] ;  /* 0x0000001e401c9980 */ /* 0x000362000c101d00 */
[----:B------:R-:W-:-:S03]  /*bf10*/  @!P1 IMAD.WIDE R8, R8, 0x2, R66 ;  /* 0x0000000208089825 */ /* 0x000fc600078e0242 */
[----:B------:R1:W5:Y:S04]  /*bf20*/  @!P0 LD.E.128 R16, [R14.64] ;  /* 0x0000001e0e108980 */ /* 0x000368000c101d00 */
[----:B------:R1:W5:Y:S02]  /*bf30*/  @!P1 LD.E.128 R20, [R8.64] ;  /* 0x0000001e08149980 */ /* 0x000364000c101d00 */
.L_x_401:
[----:B----4-:R-:W-:Y:S05]  /*bf40*/  BSYNC B0 ;  /* 0x0000000000007941 */ /* 0x010fea0003800000 */
.L_x_400:
        /* <DEDUP_REMOVED lines=21> */
[----:B------:R-:W-:Y:S01]  /*c0a0*/  PRMT R67, R67, 0x5410, R8 ;  /* 0x0000541043437816 */ /* 0x000fe20000000008 */
        /* <DEDUP_REMOVED lines=13> */
[----:B------:R-:W-:Y:S01]  /*c180*/  IMAD.MOV.U32 R124, RZ, RZ, c[0x0][0x27c] ;  /* 0x00009f00ff7c7624 */ /* 0x000fe200078e00ff */
[----:B------:R-:W-:Y:S04]  /*c190*/  BSSY B0, `(.L_x_404) ;  /* 0x0000061000007945 */ /* 0x000fe80003800000 */
[----:B------:R-:W-:-:S07]  /*c1a0*/  SHF.R.U32.HI R124, RZ, 0x3, R124 ;  /* 0x00000003ff7c7819 */ /* 0x000fce000001167c */
[----:B------:R-:W-:Y:S05]  /*c1b0*/  @P0 BRA `(.L_x_405) ;  /* 0x000005e000000947 */ /* 0x000fea0003800000 */
[----:B------:R-:W-:Y:S01]  /*c1c0*/  IADD3 R10, R61, R124, RZ ;  /* 0x0000007c3d0a7210 */ /* 0x000fe20007ffe0ff */
[----:B--2---:R-:W1:Y:S01]  /*c1d0*/  LDS.128 R12, [R122+0x10080] ;  /* 0x010080007a0c7984 */ /* 0x004e620000000c00 */
[----:B------:R-:W-:Y:S01]  /*c1e0*/  SHF.R.U32.HI R129, RZ, 0x10, R101 ;  /* 0x00000010ff817819 */ /* 0x000fe20000011665 */
[--C-:B------:R-:W-:Y:S01]  /*c1f0*/  HADD2.F32 R134, -RZ, R125.reuse.H0_H0 ;  /* 0x2000007dff867230 */ /* 0x100fe20000004100 */
[----:B------:R-:W-:Y:S01]  /*c200*/  SHF.R.S32.HI R9, RZ, 0x1f, R10 ;  /* 0x0000001fff097819 */ /* 0x000fe2000001140a */
[----:B------:R-:W-:Y:S01]  /*c210*/  HADD2.F32 R125, -RZ, R125.H1_H1 ;  /* 0x3000007dff7d7230 */ /* 0x000fe20000004100 */
[----:B------:R-:W-:Y:S01]  /*c220*/  SHF.L.U32 R8, R10, 0x3, RZ ;  /* 0x000000030a087819 */ /* 0x000fe200000006ff */
[----:B------:R-:W-:Y:S01]  /*c230*/  HADD2.F32 R142, -RZ, R129.H0_H0 ;  /* 0x20000081ff8e7230 */ /* 0x000fe20000004100 */
[----:B------:R-:W-:Y:S01]  /*c240*/  LEA.HI R9, R9, R10, RZ, 0x3 ;  /* 0x0000000a09097211 */ /* 0x000fe200078f18ff */
[--C-:B------:R-:W-:Y:S01]  /*c250*/  HADD2.F32 R140, -RZ, R127.reuse.H0_H0 ;  /* 0x2000007fff8c7230 */ /* 0x100fe20000004100 */
[----:B------:R-:W-:Y:S01]  /*c260*/  LOP3.LUT R11, R121, 0x38, R8, 0xf8, !PT ;  /* 0x00000038790b7812 */ /* 0x000fe200078ef808 */
[----:B------:R-:W-:Y:S01]  /*c270*/  HADD2.F32 R127, -RZ, R127.H1_H1 ;  /* 0x3000007fff7f7230 */ /* 0x000fe20000004100 */
[----:B------:R-:W-:Y:S01]  /*c280*/  SHF.L.U32 R9, R9, 0xa, RZ ;  /* 0x0000000a09097819 */ /* 0x000fe200000006ff */
[----:B------:R-:W-:Y:S01]  /*c290*/  HADD2.F32 R129, -RZ, R126.H0_H0 ;  /* 0x2000007eff817230 */ /* 0x000fe20000004100 */
[----:B------:R-:W-:-:S02]  /*c2a0*/  LOP3.LUT R8, R11, R120, RZ, 0x3c, !PT ;  /* 0x000000780b087212 */ /* 0x000fc400078e3cff */
[----:B------:R-:W-:Y:S02]  /*c2b0*/  LOP3.LUT R9, R9, 0x7fffe000, RZ, 0xc0, !PT ;  /* 0x7fffe00009097812 */ /* 0x000fe400078ec0ff */
[----:B------:R-:W-:Y:S02]  /*c2c0*/  SHF.R.U64 R100, R100, 0x10, R101 ;  /* 0x0000001064647819 */ /* 0x000fe40000001265 */
[----:B------:R-:W-:Y:S02]  /*c2d0*/  IADD3 R8, R8, R9, R119 ;  /* 0x0000000908087210 */ /* 0x000fe40007ffe077 */
[----:B------:R-:W-:Y:S01]  /*c2e0*/  SHF.R.U64 R101, R106, 0x10, R107 ;  /* 0x000000106a657819 */ /* 0x000fe2000000126b */
[----:B------:R-:W-:Y:S01]  /*c2f0*/  HADD2.F32 R100, -RZ, R100.H0_H0 ;  /* 0x20000064ff647230 */ /* 0x000fe20000004100 */
[----:B------:R-:W-:Y:S02]  /*c300*/  SHF.L.U32 R123, R8, 0x1, RZ ;  /* 0x00000001087b7819 */ /* 0x000fe400000006ff */
[----:B------:R-:W-:-:S02]  /*c310*/  SHF.R.U64 R104, R104, 0x10, R105 ;  /* 0x0000001068687819 */ /* 0x000fc40000001269 */
[----:B------:R-:W-:Y:S01]  /*c320*/  SHF.R.U32.HI R106, RZ, 0x10, R107 ;  /* 0x00000010ff6a7819 */ /* 0x000fe2000001166b */
[----:B------:R-:W2:Y:S01]  /*c330*/  LDS.128 R8, [R123+0x10080] ;  /* 0x010080007b087984 */ /* 0x000ea20000000c00 */
[----:B------:R-:W-:Y:S01]  /*c340*/  SHF.R.U32.HI R105, RZ, 0x10, R105 ;  /* 0x00000010ff697819 */ /* 0x000fe20000011669 */
[----:B------:R-:W-:Y:S01]  /*c350*/  HADD2.F32 R104, -RZ, R104.H0_H0 ;  /* 0x20000068ff687230 */ /* 0x000fe20000004100 */
[--C-:B------:R-:W-:Y:S01]  /*c360*/  SHF.R.U64 R102, R102, 0x10, R103.reuse ;  /* 0x0000001066667819 */ /* 0x100fe20000001267 */
[----:B------:R-:W-:Y:S01]  /*c370*/  HADD2.F32 R106, -RZ, R106.H0_H0 ;  /* 0x2000006aff6a7230 */ /* 0x000fe20000004100 */
[----:B------:R-:W-:Y:S01]  /*c380*/  SHF.R.U32.HI R103, RZ, 0x10, R103 ;  /* 0x00000010ff677819 */ /* 0x000fe20000011667 */
[----:B------:R-:W-:Y:S02]  /*c390*/  HADD2.F32 R146, -RZ, R105.H0_H0 ;  /* 0x20000069ff927230 */ /* 0x000fe40000004100 */
[----:B------:R-:W-:Y:S02]  /*c3a0*/  HADD2.F32 R105, -RZ, R126.H1_H1 ;  /* 0x3000007eff697230 */ /* 0x000fe40000004100 */
[----:B------:R-:W-:-:S02]  /*c3b0*/  HADD2.F32 R102, -RZ, R102.H0_H0 ;  /* 0x20000066ff667230 */ /* 0x000fc40000004100 */
[--C-:B-1----:R-:W-:Y:S02]  /*c3c0*/  HADD2.F32 R107, -RZ, R13.reuse.H0_H0 ;  /* 0x2000000dff6b7230 */ /* 0x102fe40000004100 */
[--C-:B------:R-:W-:Y:S02]  /*c3d0*/  HADD2.F32 R130, -RZ, R12.reuse.H0_H0 ;  /* 0x2000000cff827230 */ /* 0x100fe40000004100 */
[----:B------:R-:W-:Y:S01]  /*c3e0*/  HADD2.F32 R13, -RZ, R13.H1_H1 ;  /* 0x3000000dff0d7230 */ /* 0x000fe20000004100 */
[----:B------:R-:W-:Y:S01]  /*c3f0*/  FMUL.FTZ R138, R107, R134 ;  /* 0x000000866b8a7220 */ /* 0x000fe20000410000 */
[----:B------:R-:W-:Y:S01]  /*c400*/  HADD2.F32 R131, -RZ, R12.H1_H1 ;  /* 0x3000000cff837230 */ /* 0x000fe20000004100 */
[----:B------:R-:W-:Y:S01]  /*c410*/  FMUL.FTZ R148, R130, R125 ;  /* 0x0000007d82947220 */ /* 0x000fe20000410000 */
[--C-:B------:R-:W-:Y:S01]  /*c420*/  HADD2.F32 R12, -RZ, R14.reuse.H0_H0 ;  /* 0x2000000eff0c7230 */ /* 0x100fe20000004100 */
[----:B------:R-:W-:Y:S01]  /*c430*/  FMUL.FTZ R144, R13, R142 ;  /* 0x0000008e0d907220 */ /* 0x000fe20000410000 */
[----:B------:R-:W-:Y:S01]  /*c440*/  HADD2.F32 R132, -RZ, R14.H1_H1 ;  /* 0x3000000eff847230 */ /* 0x000fe20000004100 */
[----:B------:R-:W-:Y:S01]  /*c450*/  FMUL.FTZ R139, R131, R100 ;  /* 0x00000064838b7220 */ /* 0x000fe20000410000 */
[----:B------:R-:W-:-:S02]  /*c460*/  HADD2.F32 R14, -RZ, R15.H0_H0 ;  /* 0x2000000fff0e7230 */ /* 0x000fc40000004100 */
[----:B------:R-:W-:-:S03]  /*c470*/  HADD2.F32 R15, -RZ, R15.H1_H1 ;  /* 0x3000000fff0f7230 */ /* 0x000fc60000004100 */
[----:B------:R-:W-:Y:S01]  /*c480*/  FMUL.FTZ R126, R14, R129 ;  /* 0x000000810e7e7220 */ /* 0x000fe20000410000 */
[--C-:B--2---:R-:W-:Y:S02]  /*c490*/  HADD2.F32 R133, -RZ, R9.reuse.H0_H0 ;  /* 0x20000009ff857230 */ /* 0x104fe40000004100 */
[----:B------:R-:W-:Y:S02]  /*c4a0*/  HADD2.F32 R9, -RZ, R9.H1_H1 ;  /* 0x30000009ff097230 */ /* 0x000fe40000004100 */
[--C-:B------:R-:W-:Y:S01]  /*c4b0*/  HADD2.F32 R135, -RZ, R8.reuse.H0_H0 ;  /* 0x20000008ff877230 */ /* 0x100fe20000004100 */
[C---:B------:R-:W-:Y:S01]  /*c4c0*/  FMUL.FTZ R134, R133.reuse, R134 ;  /* 0x0000008685867220 */ /* 0x040fe20000410000 */
[----:B------:R-:W-:Y:S01]  /*c4d0*/  HADD2.F32 R136, -RZ, R8.H1_H1 ;  /* 0x30000008ff887230 */ /* 0x000fe20000004100 */
[----:B------:R-:W-:Y:S01]  /*c4e0*/  FFMA.FTZ R138, R133, R140, R138 ;  /* 0x0000008c858a7223 */ /* 0x000fe2000001008a */
[----:B------:R-:W-:Y:S01]  /*c4f0*/  HADD2.F32 R8, -RZ, R10.H0_H0 ;  /* 0x2000000aff087230 */ /* 0x000fe20000004100 */
[----:B------:R-:W-:Y:S01]  /*c500*/  FMUL.FTZ R142, R9, R142 ;  /* 0x0000008e098e7220 */ /* 0x000fe20000410000 */
[----:B------:R-:W-:Y:S01]  /*c510*/  HADD2.F32 R133, -RZ, R128.H1_H1 ;  /* 0x30000080ff857230 */ /* 0x000fe20000004100 */
[C---:B------:R-:W-:Y:S01]  /*c520*/  FMUL.FTZ R125, R135.reuse, R125 ;  /* 0x0000007d877d7220 */ /* 0x040fe20000410000 */
[----:B------:R-:W-:Y:S01]  /*c530*/  HADD2.F32 R137, -RZ, R10.H1_H1 ;  /* 0x3000000aff897230 */ /* 0x000fe20000004100 */
[----:B------:R-:W-:Y:S01]  /*c540*/  FFMA.FTZ R148, R135, R127, R148 ;  /* 0x0000007f87947223 */ /* 0x000fe20000010094 */
[----:B------:R-:W-:Y:S01]  /*c550*/  HADD2.F32 R135, -RZ, R128.H0_H0 ;  /* 0x20000080ff877230 */ /* 0x000fe20000004100 */
[----:B------:R-:W-:Y:S01]  /*c560*/  FFMA.FTZ R9, R9, R146, R144 ;  /* 0x0000009209097223 */ /* 0x000fe20000010090 */
[----:B------:R-:W-:Y:S01]  /*c570*/  HADD2.F32 R144, -RZ, R103.H0_H0 ;  /* 0x20000067ff907230 */ /* 0x000fe20000004100 */
[-C--:B------:R-:W-:Y:S01]  /*c580*/  FMUL.FTZ R128, R12, R105.reuse ;  /* 0x000000690c807220 */ /* 0x080fe20000410000 */
[--C-:B------:R-:W-:Y:S01]  /*c590*/  HADD2.F32 R10, -RZ, R11.reuse.H0_H0 ;  /* 0x2000000bff0a7230 */ /* 0x100fe20000004100 */
[C---:B------:R-:W-:Y:S01]  /*c5a0*/  FMUL.FTZ R105, R8.reuse, R105 ;  /* 0x0000006908697220 */ /* 0x040fe20000410000 */
[----:B------:R-:W-:Y:S01]  /*c5b0*/  HADD2.F32 R11, -RZ, R11.H1_H1 ;  /* 0x3000000bff0b7230 */ /* 0x000fe20000004100 */
[----:B------:R-:W-:Y:S01]  /*c5c0*/  FFMA.FTZ R103, R8, R133, R128 ;  /* 0x0000008508677223 */ /* 0x000fe20000010080 */
[----:B------:R-:W-:Y:S01]  /*c5d0*/  F2FP.PACK_AB R9, R9, R138 ;  /* 0x0000008a0909723e */ /* 0x000fe200000000ff */
[----:B------:R-:W-:-:S02]  /*c5e0*/  FMUL.FTZ R8, R15, R144 ;  /* 0x000000900f087220 */ /* 0x000fc40000410000 */
[C---:B------:R-:W-:Y:S02]  /*c5f0*/  FMUL.FTZ R144, R11.reuse, R144 ;  /* 0x000000900b907220 */ /* 0x040fe40000410000 */
[----:B------:R-:W-:Y:S01]  /*c600*/  FFMA.FTZ R11, R11, R106, R8 ;  /* 0x0000006a0b0b7223 */ /* 0x000fe20000010008 */
[----:B------:R-:W-:Y:S01]  /*c610*/  HADD2.F32 R8, -RZ, R101.H0_H0 ;  /* 0x20000065ff087230 */ /* 0x000fe20000004100 */
[----:B------:R-:W-:Y:S02]  /*c620*/  FMUL.FTZ R129, R10, R129 ;  /* 0x000000810a817220 */ /* 0x000fe40000410000 */
[----:B------:R-:W-:Y:S02]  /*c630*/  FFMA.FTZ R101, R136, R104, R139 ;  /* 0x0000006888657223 */ /* 0x000fe4000001008b */
[----:B------:R-:W-:Y:S02]  /*c640*/  FFMA.FTZ R126, R10, R135, R126 ;  /* 0x000000870a7e7223 */ /* 0x000fe4000001007e */
[----:B------:R-:W-:-:S02]  /*c650*/  FMUL.FTZ R100, R136, R100 ;  /* 0x0000006488647220 */ /* 0x000fc40000410000 */
[----:B------:R-:W-:Y:S01]  /*c660*/  FMUL.FTZ R139, R137, R102 ;  /* 0x00000066898b7220 */ /* 0x000fe20000410000 */
[----:B------:R-:W-:Y:S01]  /*c670*/  F2FP.PACK_AB R11, R11, R126 ;  /* 0x0000007e0b0b723e */ /* 0x000fe200000000ff */
[----:B------:R-:W-:Y:S02]  /*c680*/  FMUL.FTZ R10, R132, R102 ;  /* 0x00000066840a7220 */ /* 0x000fe40000410000 */
[----:B------:R-:W-:Y:S02]  /*c690*/  FFMA.FTZ R105, R12, R133, -R105 ;  /* 0x000000850c697223 */ /* 0x000fe40000010869 */
[----:B------:R-:W-:Y:S02]  /*c6a0*/  FFMA.FTZ R129, R14, R135, -R129 ;  /* 0x000000870e817223 */ /* 0x000fe40000010881 */
[----:B------:R-:W-:Y:S02]  /*c6b0*/  FFMA.FTZ R134, R107, R140, -R134 ;  /* 0x0000008c6b867223 */ /* 0x000fe40000010886 */
[----:B------:R-:W-:-:S02]  /*c6c0*/  FFMA.FTZ R13, R13, R146, -R142 ;  /* 0x000000920d0d7223 */ /* 0x000fc4000001088e */
[----:B------:R-:W-:Y:S02]  /*c6d0*/  FFMA.FTZ R125, R130, R127, -R125 ;  /* 0x0000007f827d7223 */ /* 0x000fe4000001087d */
[----:B------:R-:W-:Y:S01]  /*c6e0*/  FFMA.FTZ R144, R15, R106, -R144 ;  /* 0x0000006a0f907223 */ /* 0x000fe20000010890 */
[----:B------:R-:W-:Y:S01]  /*c6f0*/  F2FP.PACK_AB R13, R13, R134 ;  /* 0x000000860d0d723e */ /* 0x000fe200000000ff */
[----:B------:R-:W-:Y:S02]  /*c700*/  FFMA.FTZ R12, R131, R104, -R100 ;  /* 0x00000068830c7223 */ /* 0x000fe40000010864 */
[-C--:B------:R-:W-:Y:S01]  /*c710*/  FFMA.FTZ R14, R132, R8.reuse, -R139 ;  /* 0x00000008840e7223 */ /* 0x080fe2000001088b */
[----:B------:R-:W-:Y:S01]  /*c720*/  F2FP.PACK_AB R15, R144, R129 ;  /* 0x00000081900f723e */ /* 0x000fe200000000ff */
[----:B------:R-:W-:Y:S01]  /*c730*/  FFMA.FTZ R10, R137, R8, R10 ;  /* 0x00000008890a7223 */ /* 0x000fe2000001000a */
[----:B------:R-:W-:Y:S02]  /*c740*/  F2FP.PACK_AB R12, R12, R125 ;  /* 0x0000007d0c0c723e */ /* 0x000fe400000000ff */
[----:B------:R-:W-:-:S02]  /*c750*/  F2FP.PACK_AB R14, R14, R105 ;  /* 0x000000690e0e723e */ /* 0x000fc400000000ff */
[----:B------:R-:W-:Y:S02]  /*c760*/  F2FP.PACK_AB R8, R101, R148 ;  /* 0x000000946508723e */ /* 0x000fe400000000ff */
[----:B------:R-:W-:Y:S01]  /*c770*/  F2FP.PACK_AB R10, R10, R103 ;  /* 0x000000670a0a723e */ /* 0x000fe200000000ff */
[----:B------:R1:W-:Y:S04]  /*c780*/  STS.128 [R122+0x10080], R12 ;  /* 0x0100800c7a007388 */ /* 0x0003e80000000c00 */
[----:B------:R1:W-:Y:S02]  /*c790*/  STS.128 [R123+0x10080], R8 ;  /* 0x010080087b007388 */ /* 0x0003e40000000c00 */
.L_x_405:
[----:B------:R-:W-:Y:S05]  /*c7a0*/  BSYNC B0 ;  /* 0x0000000000007941 */ /* 0x000fea0003800000 */
.L_x_404:
[----:B------:R-:W-:-:S13]  /*c7b0*/  ISETP.GE.AND P0, PT, R62, c[0x0][0x27c], PT ;  /* 0x00009f003e007a0c */ /* 0x000fda0003f06270 */
[----:B------:R-:W-:Y:S05]  /*c7c0*/  @P0 BRA `(.L_x_403) ;  /* 0x0000067000000947 */ /* 0x000fea0003800000 */
[----:B-1----:R-:W-:Y:S01]  /*c7d0*/  SHF.R.S32.HI R11, RZ, 0x1f, R62 ;  /* 0x0000001fff0b7819 */ /* 0x002fe2000001143e */
[----:B------:R-:W-:Y:S01]  /*c7e0*/  HADD2.F32 R126, -RZ, R116.H0_H0 ;  /* 0x20000074ff7e7230 */ /* 0x000fe20000004100 */
[----:B------:R-:W-:Y:S01]  /*c7f0*/  SHF.R.U32.HI R102, RZ, 0x10, R89 ;  /* 0x00000010ff667819 */ /* 0x000fe20000011659 */
[--C-:B------:R-:W-:Y:S01]  /*c800*/  HADD2.F32 R106, -RZ, R115.reuse.H0_H0 ;  /* 0x20000073ff6a7230 */ /* 0x100fe20000004100 */
[CC--:B--2---:R-:W-:Y:S01]  /*c810*/  LEA.HI R13, R11.reuse, R62.reuse, RZ, 0x3 ;  /* 0x0000003e0b0d7211 */ /* 0x0c4fe200078f18ff */
[----:B------:R-:W-:Y:S01]  /*c820*/  HADD2.F32 R134, -RZ, R118.H0_H0 ;  /* 0x20000076ff867230 */ /* 0x000fe20000004100 */
[----:B------:R-:W-:Y:S01]  /*c830*/  LEA.HI R11, R11, R62, RZ, 0x6 ;  /* 0x0000003e0b0b7211 */ /* 0x000fe200078f30ff */
[----:B------:R-:W-:Y:S01]  /*c840*/  HADD2.F32 R102, -RZ, R102.H0_H0 ;  /* 0x20000066ff667230 */ /* 0x000fe20000004100 */
[----:B------:R-:W-:Y:S01]  /*c850*/  LEA.HI.SX32 R9, R13, R124, 0x1d ;  /* 0x0000007c0d097211 */ /* 0x000fe200078feaff */
[----:B------:R-:W-:Y:S01]  /*c860*/  HADD2.F32 R115, -RZ, R115.H1_H1 ;  /* 0x30000073ff737230 */ /* 0x000fe20000004100 */
[----:B------:R-:W-:Y:S01]  /*c870*/  SHF.L.U32 R11, R11, 0x7, RZ ;  /* 0x000000070b0b7819 */ /* 0x000fe200000006ff */
[--C-:B------:R-:W-:Y:S01]  /*c880*/  HADD2.F32 R124, -RZ, R117.reuse.H0_H0 ;  /* 0x20000075ff7c7230 */ /* 0x100fe20000004100 */
[----:B------:R-:W-:Y:S01]  /*c890*/  SHF.R.S32.HI R8, RZ, 0x1f, R9 ;  /* 0x0000001fff087819 */ /* 0x000fe20000011409 */
[----:B------:R-:W-:Y:S01]  /*c8a0*/  HADD2.F32 R117, -RZ, R117.H1_H1 ;  /* 0x30000075ff757230 */ /* 0x000fe20000004100 */
[----:B------:R-:W-:-:S02]  /*c8b0*/  SHF.L.U32 R10, R9, 0x3, RZ ;  /* 0x00000003090a7819 */ /* 0x000fc400000006ff */
[----:B------:R-:W-:Y:S02]  /*c8c0*/  LEA.HI R8, R8, R9, RZ, 0x3 ;  /* 0x0000000908087211 */ /* 0x000fe400078f18ff */
[C---:B------:R-:W-:Y:S02]  /*c8d0*/  LOP3.LUT R13, R121.reuse, 0x38, R13, 0xf8, !PT ;  /* 0x00000038790d7812 */ /* 0x040fe400078ef80d */
[----:B------:R-:W-:Y:S02]  /*c8e0*/  LOP3.LUT R121, R121, 0x38, R10, 0xf8, !PT ;  /* 0x0000003879797812 */ /* 0x000fe400078ef80a */
[----:B------:R-:W-:Y:S02]  /*c8f0*/  SHF.L.U32 R8, R8, 0xa, RZ ;  /* 0x0000000a08087819 */ /* 0x000fe400000006ff */
[----:B------:R-:W-:Y:S02]  /*c900*/  LOP3.LUT R11, R11, 0x7fffe000, RZ, 0xc0, !PT ;  /* 0x7fffe0000b0b7812 */ /* 0x000fe400078ec0ff */
[----:B------:R-:W-:-:S02]  /*c910*/  LOP3.LUT R12, R13, R120, RZ, 0x3c, !PT ;  /* 0x000000780d0c7212 */ /* 0x000fc400078e3cff */
[----:B------:R-:W-:Y:S02]  /*c920*/  LOP3.LUT R120, R121, R120, RZ, 0x3c, !PT ;  /* 0x0000007879787212 */ /* 0x000fe400078e3cff */
[----:B------:R-:W-:Y:S02]  /*c930*/  LOP3.LUT R8, R8, 0x7fffe000, RZ, 0xc0, !PT ;  /* 0x7fffe00008087812 */ /* 0x000fe400078ec0ff */
[--C-:B------:R-:W-:Y:S02]  /*c940*/  IADD3 R11, R12, R11, R119.reuse ;  /* 0x0000000b0c0b7210 */ /* 0x100fe40007ffe077 */
[----:B------:R-:W-:Y:S02]  /*c950*/  IADD3 R8, R120, R8, R119 ;  /* 0x0000000878087210 */ /* 0x000fe40007ffe077 */
[----:B------:R-:W-:Y:S02]  /*c960*/  SHF.L.U32 R100, R11, 0x1, RZ ;  /* 0x000000010b647819 */ /* 0x000fe400000006ff */
[----:B------:R-:W-:-:S02]  /*c970*/  SHF.L.U32 R101, R8, 0x1, RZ ;  /* 0x0000000108657819 */ /* 0x000fc400000006ff */
[--C-:B------:R-:W-:Y:S01]  /*c980*/  SHF.R.U64 R92, R92, 0x10, R93.reuse ;  /* 0x000000105c5c7819 */ /* 0x100fe2000000125d */
[----:B------:R-:W1:Y:S01]  /*c990*/  LDS.128 R12, [R100+0x10080] ;  /* 0x01008000640c7984 */ /* 0x000e620000000c00 */
[----:B------:R-:W-:Y:S02]  /*c9a0*/  SHF.R.U32.HI R93, RZ, 0x10, R93 ;  /* 0x00000010ff5d7819 */ /* 0x000fe4000001165d */
[----:B------:R-:W-:Y:S01]  /*c9b0*/  SHF.R.U64 R88, R88, 0x10, R89 ;  /* 0x0000001058587819 */ /* 0x000fe20000001259 */
[----:B------:R-:W2:Y:S01]  /*c9c0*/  LDS.128 R8, [R101+0x10080] ;  /* 0x0100800065087984 */ /* 0x000ea20000000c00 */
[--C-:B------:R-:W-:Y:S01]  /*c9d0*/  SHF.R.U64 R89, R94, 0x10, R95.reuse ;  /* 0x000000105e597819 */ /* 0x100fe2000000125f */
[----:B------:R-:W-:Y:S01]  /*c9e0*/  HADD2.F32 R130, -RZ, R93.H0_H0 ;  /* 0x2000005dff827230 */ /* 0x000fe20000004100 */
[----:B------:R-:W-:Y:S01]  /*c9f0*/  SHF.R.U32.HI R94, RZ, 0x10, R95 ;  /* 0x00000010ff5e7819 */ /* 0x000fe2000001165f */
[----:B------:R-:W-:Y:S01]  /*ca00*/  HADD2.F32 R92, -RZ, R92.H0_H0 ;  /* 0x2000005cff5c7230 */ /* 0x000fe20000004100 */
[----:B------:R-:W-:-:S02]  /*ca10*/  SHF.R.U64 R90, R90, 0x10, R91 ;  /* 0x000000105a5a7819 */ /* 0x000fc4000000125b */
[----:B------:R-:W-:Y:S01]  /*ca20*/  SHF.R.U32.HI R91, RZ, 0x10, R91 ;  /* 0x00000010ff5b7819 */ /* 0x000fe2000001165b */
[----:B------:R-:W-:Y:S02]  /*ca30*/  HADD2.F32 R136, -RZ, R94.H0_H0 ;  /* 0x2000005eff887230 */ /* 0x000fe40000004100 */
[--C-:B-1----:R-:W-:Y:S02]  /*ca40*/  HADD2.F32 R103, -RZ, R13.reuse.H1_H1 ;  /* 0x3000000dff677230 */ /* 0x102fe40000004100 */
[----:B------:R-:W-:Y:S02]  /*ca50*/  HADD2.F32 R95, -RZ, R13.H0_H0 ;  /* 0x2000000dff5f7230 */ /* 0x000fe40000004100 */
[----:B------:R-:W-:Y:S01]  /*ca60*/  HADD2.F32 R13, -RZ, R15.H0_H0 ;  /* 0x2000000fff0d7230 */ /* 0x000fe20000004100 */
[----:B------:R-:W-:Y:S01]  /*ca70*/  FMUL.FTZ R128, R103, R102 ;  /* 0x0000006667807220 */ /* 0x000fe20000410000 */
[--C-:B--2---:R-:W-:Y:S01]  /*ca80*/  HADD2.F32 R119, -RZ, R9.reuse.H1_H1 ;  /* 0x30000009ff777230 */ /* 0x104fe20000004100 */
[----:B------:R-:W-:Y:S01]  /*ca90*/  FMUL.FTZ R122, R95, R106 ;  /* 0x0000006a5f7a7220 */ /* 0x000fe20000410000 */
[----:B------:R-:W-:Y:S01]  /*caa0*/  HADD2.F32 R107, -RZ, R9.H0_H0 ;  /* 0x20000009ff6b7230 */ /* 0x000fe20000004100 */
[----:B------:R-:W-:Y:S01]  /*cab0*/  FMUL.FTZ R132, R13, R126 ;  /* 0x0000007e0d847220 */ /* 0x000fe20000410000 */
[----:B------:R-:W-:Y:S01]  /*cac0*/  HADD2.F32 R9, -RZ, R11.H0_H0 ;  /* 0x2000000bff097230 */ /* 0x000fe20000004100 */
[C---:B------:R-:W-:Y:S01]  /*cad0*/  FMUL.FTZ R102, R119.reuse, R102 ;  /* 0x0000006677667220 */ /* 0x040fe20000410000 */
[----:B------:R-:W-:Y:S01]  /*cae0*/  HADD2.F32 R104, -RZ, R12.H0_H0 ;  /* 0x2000000cff687230 */ /* 0x000fe20000004100 */
[----:B------:R-:W-:Y:S01]  /*caf0*/  FFMA.FTZ R119, R119, R130, R128 ;  /* 0x0000008277777223 */ /* 0x000fe20000010080 */
[----:B------:R-:W-:Y:S01]  /*cb00*/  HADD2.F32 R15, -RZ, R15.H1_H1 ;  /* 0x3000000fff0f7230 */ /* 0x000fe20000004100 */
[C---:B------:R-:W-:Y:S01]  /*cb10*/  FMUL.FTZ R126, R9.reuse, R126 ;  /* 0x0000007e097e7220 */ /* 0x040fe20000410000 */
[----:B------:R-:W-:Y:S01]  /*cb20*/  HADD2.F32 R128, -RZ, R91.H0_H0 ;  /* 0x2000005bff807230 */ /* 0x000fe20000004100 */
[----:B------:R-:W-:Y:S01]  /*cb30*/  FFMA.FTZ R132, R9, R134, R132 ;  /* 0x0000008609847223 */ /* 0x000fe20000010084 */
[----:B------:R-:W-:Y:S01]  /*cb40*/  HADD2.F32 R120, -RZ, R8.H0_H0 ;  /* 0x20000008ff787230 */ /* 0x000fe20000004100 */
[-C--:B------:R-:W-:Y:S01]  /*cb50*/  FMUL.FTZ R9, R104, R115.reuse ;  /* 0x0000007368097220 */ /* 0x080fe20000410000 */
[----:B------:R-:W-:Y:S01]  /*cb60*/  HADD2.F32 R105, -RZ, R12.H1_H1 ;  /* 0x3000000cff697230 */ /* 0x000fe20000004100 */
[-C--:B------:R-:W-:Y:S01]  /*cb70*/  FMUL.FTZ R94, R15, R128.reuse ;  /* 0x000000800f5e7220 */ /* 0x080fe20000410000 */
[----:B------:R-:W-:Y:S01]  /*cb80*/  HADD2.F32 R11, -RZ, R11.H1_H1 ;  /* 0x3000000bff0b7230 */ /* 0x000fe20000004100 */
[C---:B------:R-:W-:Y:S01]  /*cb90*/  FMUL.FTZ R115, R120.reuse, R115 ;  /* 0x0000007378737220 */ /* 0x040fe20000410000 */
[----:B------:R-:W-:Y:S01]  /*cba0*/  HADD2.F32 R12, -RZ, R14.H0_H0 ;  /* 0x2000000eff0c7230 */ /* 0x000fe20000004100 */
[----:B------:R-:W-:Y:S01]  /*cbb0*/  FFMA.FTZ R120, R120, R117, R9 ;  /* 0x0000007578787223 */ /* 0x000fe20000010009 */
[----:B------:R-:W-:Y:S01]  /*cbc0*/  HADD2.F32 R91, -RZ, R116.H1_H1 ;  /* 0x30000074ff5b7230 */ /* 0x000fe20000004100 */
[----:B------:R-:W-:Y:S01]  /*cbd0*/  FMUL.FTZ R128, R11, R128 ;  /* 0x000000800b807220 */ /* 0x000fe20000410000 */
[----:B------:R-:W-:Y:S01]  /*cbe0*/  HADD2.F32 R121, -RZ, R8.H1_H1 ;  /* 0x30000008ff797230 */ /* 0x000fe20000004100 */
[C---:B------:R-:W-:Y:S01]  /*cbf0*/  FMUL.FTZ R106, R107.reuse, R106 ;  /* 0x0000006a6b6a7220 */ /* 0x040fe20000410000 */
[----:B------:R-:W-:Y:S01]  /*cc00*/  HADD2.F32 R8, -RZ, R10.H0_H0 ;  /* 0x2000000aff087230 */ /* 0x000fe20000004100 */
[----:B------:R-:W-:Y:S01]  /*cc10*/  FFMA.FTZ R122, R107, R124, R122 ;  /* 0x0000007c6b7a7223 */ /* 0x000fe2000001007a */
[----:B------:R-:W-:Y:S01]  /*cc20*/  HADD2.F32 R9, -RZ, R118.H1_H1 ;  /* 0x30000076ff097230 */ /* 0x000fe20000004100 */
[----:B------:R-:W-:Y:S01]  /*cc30*/  FFMA.FTZ R11, R11, R136, R94 ;  /* 0x000000880b0b7223 */ /* 0x000fe2000001005e */
[----:B------:R-:W-:Y:S01]  /*cc40*/  HADD2.F32 R14, -RZ, R14.H1_H1 ;  /* 0x3000000eff0e7230 */ /* 0x000fe20000004100 */
[-C--:B------:R-:W-:Y:S01]  /*cc50*/  FMUL.FTZ R93, R12, R91.reuse ;  /* 0x0000005b0c5d7220 */ /* 0x080fe20000410000 */
[----:B------:R-:W-:Y:S01]  /*cc60*/  HADD2.F32 R94, -RZ, R88.H0_H0 ;  /* 0x20000058ff5e7230 */ /* 0x000fe20000004100 */
[C---:B------:R-:W-:Y:S01]  /*cc70*/  FMUL.FTZ R91, R8.reuse, R91 ;  /* 0x0000005b085b7220 */ /* 0x040fe20000410000 */
[----:B------:R-:W-:Y:S01]  /*cc80*/  HADD2.F32 R107, -RZ, R90.H0_H0 ;  /* 0x2000005aff6b7230 */ /* 0x000fe20000004100 */
[----:B------:R-:W-:Y:S01]  /*cc90*/  FFMA.FTZ R88, R8, R9, R93 ;  /* 0x0000000908587223 */ /* 0x000fe2000001005d */
[----:B------:R-:W-:Y:S01]  /*cca0*/  HADD2.F32 R10, -RZ, R10.H1_H1 ;  /* 0x3000000aff0a7230 */ /* 0x000fe20000004100 */
[----:B------:R-:W-:Y:S01]  /*ccb0*/  FMUL.FTZ R8, R105, R94 ;  /* 0x0000005e69087220 */ /* 0x000fe20000410000 */
[----:B------:R-:W-:Y:S01]  /*ccc0*/  HADD2.F32 R93, -RZ, R89.H0_H0 ;  /* 0x20000059ff5d7230 */ /* 0x000fe20000004100 */
[----:B------:R-:W-:Y:S01]  /*ccd0*/  FMUL.FTZ R89, R14, R107 ;  /* 0x0000006b0e597220 */ /* 0x000fe20000410000 */
[----:B------:R-:W-:Y:S01]  /*cce0*/  F2FP.PACK_AB R11, R11, R132 ;  /* 0x000000840b0b723e */ /* 0x000fe200000000ff */
[----:B------:R-:W-:-:S02]  /*ccf0*/  FMUL.FTZ R94, R121, R94 ;  /* 0x0000005e795e7220 */ /* 0x000fc40000410000 */
[----:B------:R-:W-:Y:S02]  /*cd00*/  FMUL.FTZ R107, R10, R107 ;  /* 0x0000006b0a6b7220 */ /* 0x000fe40000410000 */
[----:B------:R-:W-:Y:S01]  /*cd10*/  FFMA.FTZ R91, R12, R9, -R91 ;  /* 0x000000090c5b7223 */ /* 0x000fe2000001085b */
[----:B------:R-:W-:Y:S01]  /*cd20*/  F2FP.PACK_AB R9, R119, R122 ;  /* 0x0000007a7709723e */ /* 0x000fe200000000ff */
        /* <DEDUP_REMOVED lines=9> */
[----:B------:R-:W-:Y:S01]  /*cdc0*/  FFMA.FTZ R121, R121, R92, R8 ;  /* 0x0000005c79797223 */ /* 0x000fe20000010008 */
[----:B------:R-:W-:Y:S01]  /*cdd0*/  F2FP.PACK_AB R12, R12, R115 ;  /* 0x000000730c0c723e */ /* 0x000fe200000000ff */
[----:B------:R-:W-:Y:S01]  /*cde0*/  FFMA.FTZ R89, R10, R93, R89 ;  /* 0x0000005d0a597223 */ /* 0x000fe20000010059 */
[----:B------:R-:W-:Y:S02]  /*cdf0*/  F2FP.PACK_AB R14, R14, R91 ;  /* 0x0000005b0e0e723e */ /* 0x000fe400000000ff */
[----:B------:R-:W-:Y:S02]  /*ce00*/  F2FP.PACK_AB R8, R121, R120 ;  /* 0x000000787908723e */ /* 0x000fe400000000ff */
[----:B------:R-:W-:Y:S01]  /*ce10*/  F2FP.PACK_AB R10, R89, R88 ;  /* 0x00000058590a723e */ /* 0x000fe200000000ff */
[----:B------:R1:W-:Y:S04]  /*ce20*/  STS.128 [R100+0x10080], R12 ;  /* 0x0100800c64007388 */ /* 0x0003e80000000c00 */
[----:B------:R1:W-:Y:S02]  /*ce30*/  STS.128 [R101+0x10080], R8 ;  /* 0x0100800865007388 */ /* 0x0003e40000000c00 */
.L_x_403:
[----:B------:R-:W-:Y:S05]  /*ce40*/  BSYNC B1 ;  /* 0x0000000000017941 */ /* 0x000fea0003800000 */
.L_x_402:
[----:B------:R-:W-:Y:S01]  /*ce50*/  IADD3 R88, R54, 0x20, RZ ;  /* 0x0000002036587810 */ /* 0x000fe20007ffe0ff */
[----:B------:R-:W-:Y:S03]  /*ce60*/  BSSY B1, `(.L_x_406) ;  /* 0x00000db000017945 */ /* 0x000fe60003800000 */
[----:B------:R-:W-:-:S13]  /*ce70*/  ISETP.GE.AND P0, PT, R88, UR4, PT ;  /* 0x0000000458007c0c */ /* 0x000fda000bf06270 */
[----:B------:R-:W-:Y:S05]  /*ce80*/  @P0 BRA `(.L_x_407) ;  /* 0x00000d8000000947 */ /* 0x000fea0003800000 */
[----:B------:R-:W-:Y:S01]  /*ce90*/  ISETP.GE.AND P0, PT, R80, c[0x0][0x27c], PT ;  /* 0x00009f0050007a0c */ /* 0x000fe20003f06270 */
[----:B------:R-:W-:Y:S01]  /*cea0*/  IMAD.SHL.U32 R93, R88, 0x40, RZ ;  /* 0x00000040585d7824 */ /* 0x000fe200078e00ff */
[----:B-1----:R-:W-:Y:S01]  /*ceb0*/  SHF.R.S32.HI R9, RZ, 0x1f, R88 ;  /* 0x0000001fff097819 */ /* 0x002fe20000011458 */
        /* <DEDUP_REMOVED lines=10> */
[----:B------:R-:W-:Y:S01]  /*cf60*/  HADD2.F32 R102, -RZ, R111.H0_H0 ;  /* 0x2000006fff667230 */ /* 0x000fe20000004100 */
[----:B------:R-:W-:Y:S01]  /*cf70*/  LOP3.LUT R91, R93, 0x38, R98, 0xf8, !PT ;  /* 0x000000385d5b7812 */ /* 0x000fe200078ef862 */
[----:B------:R-:W-:Y:S01]  /*cf80*/  HADD2.F32 R118, -RZ, R113.H0_H0 ;  /* 0x20000071ff767230 */ /* 0x000fe20000004100 */
[----:B------:R-:W-:Y:S01]  /*cf90*/  SHF.R.S32.HI R9, RZ, 0x1f, R10 ;  /* 0x0000001fff097819 */ /* 0x000fe2000001140a */
[----:B------:R-:W-:Y:S01]  /*cfa0*/  HADD2.F32 R111, -RZ, R111.H1_H1 ;  /* 0x3000006fff6f7230 */ /* 0x000fe20000004100 */
[----:B------:R-:W-:Y:S01]  /*cfb0*/  SHF.L.U32 R8, R10, 0x3, RZ ;  /* 0x000000030a087819 */ /* 0x000fe200000006ff */
[----:B------:R-:W-:Y:S01]  /*cfc0*/  HADD2.F32 R124, -RZ, R113.H1_H1 ;  /* 0x30000071ff7c7230 */ /* 0x000fe20000004100 */
[----:B------:R-:W-:Y:S01]  /*cfd0*/  LEA.HI R9, R9, R10, RZ, 0x3 ;  /* 0x0000000a09097211 */ /* 0x000fe200078f18ff */
[----:B------:R-:W-:Y:S01]  /*cfe0*/  HADD2.F32 R107, -RZ, R112.H0_H0 ;  /* 0x20000070ff6b7230 */ /* 0x000fe20000004100 */
[----:B------:R-:W-:Y:S01]  /*cff0*/  LOP3.LUT R91, R91, R92, RZ, 0x3c, !PT ;  /* 0x0000005c5b5b7212 */ /* 0x000fe200078e3cff */
[--C-:B------:R-:W-:Y:S01]  /*d000*/  HADD2.F32 R113, -RZ, R114.reuse.H1_H1 ;  /* 0x30000072ff717230 */ /* 0x100fe20000004100 */
[----:B------:R-:W-:Y:S01]  /*d010*/  LOP3.LUT R11, R93, 0x38, R8, 0xf8, !PT ;  /* 0x000000385d0b7812 */ /* 0x000fe200078ef808 */
[----:B------:R-:W-:Y:S01]  /*d020*/  HADD2.F32 R115, -RZ, R114.H0_H0 ;  /* 0x20000072ff737230 */ /* 0x000fe20000004100 */
[----:B------:R-:W-:-:S02]  /*d030*/  SHF.L.U32 R9, R9, 0xa, RZ ;  /* 0x0000000a09097819 */ /* 0x000fc400000006ff */
[----:B------:R-:W-:Y:S02]  /*d040*/  IADD3 R91, R88, R91, RZ ;  /* 0x0000005b585b7210 */ /* 0x000fe40007ffe0ff */
[----:B------:R-:W-:Y:S02]  /*d050*/  LOP3.LUT R8, R11, R92, RZ, 0x3c, !PT ;  /* 0x0000005c0b087212 */ /* 0x000fe400078e3cff */
[----:B------:R-:W-:Y:S02]  /*d060*/  LOP3.LUT R9, R9, 0x7fffe000, RZ, 0xc0, !PT ;  /* 0x7fffe00009097812 */ /* 0x000fe400078ec0ff */
[----:B------:R-:W-:Y:S02]  /*d070*/  SHF.L.U32 R91, R91, 0x1, RZ ;  /* 0x000000015b5b7819 */ /* 0x000fe400000006ff */
[----:B------:R-:W-:Y:S02]  /*d080*/  IADD3 R8, R8, R9, R88 ;  /* 0x0000000908087210 */ /* 0x000fe40007ffe058 */
[----:B------:R-:W-:Y:S01]  /*d090*/  SHF.R.U64 R68, R68, 0x10, R69 ;  /* 0x0000001044447819 */ /* 0x000fe20000001245 */
[----:B--2---:R-:W1:Y:S01]  /*d0a0*/  LDS.128 R12, [R91+0x10080] ;  /* 0x010080005b0c7984 */ /* 0x004e620000000c00 */
[----:B------:R-:W-:-:S02]  /*d0b0*/  SHF.L.U32 R89, R8, 0x1, RZ ;  /* 0x0000000108597819 */ /* 0x000fc400000006ff */
[----:B------:R-:W-:Y:S01]  /*d0c0*/  SHF.R.U32.HI R94, RZ, 0x10, R69 ;  /* 0x00000010ff5e7819 */ /* 0x000fe20000011645 */
[----:B------:R-:W-:Y:S01]  /*d0d0*/  HADD2.F32 R68, -RZ, R68.H0_H0 ;  /* 0x20000044ff447230 */ /* 0x000fe20000004100 */
[--C-:B------:R-:W-:Y:S01]  /*d0e0*/  SHF.R.U64 R69, R74, 0x10, R75.reuse ;  /* 0x000000104a457819 */ /* 0x100fe2000000124b */
[----:B------:R-:W2:Y:S01]  /*d0f0*/  LDS.128 R8, [R89+0x10080] ;  /* 0x0100800059087984 */ /* 0x000ea20000000c00 */
[----:B------:R-:W-:Y:S01]  /*d100*/  SHF.R.U32.HI R74, RZ, 0x10, R75 ;  /* 0x00000010ff4a7819 */ /* 0x000fe2000001164b */
[----:B------:R-:W-:Y:S01]  /*d110*/  HADD2.F32 R94, -RZ, R94.H0_H0 ;  /* 0x2000005eff5e7230 */ /* 0x000fe20000004100 */
[--C-:B------:R-:W-:Y:S01]  /*d120*/  SHF.R.U64 R72, R72, 0x10, R73.reuse ;  /* 0x0000001048487819 */ /* 0x100fe20000001249 */
[----:B------:R-:W-:Y:S01]  /*d130*/  HADD2.F32 R69, -RZ, R69.H0_H0 ;  /* 0x20000045ff457230 */ /* 0x000fe20000004100 */
[----:B------:R-:W-:Y:S01]  /*d140*/  SHF.R.U32.HI R73, RZ, 0x10, R73 ;  /* 0x00000010ff497819 */ /* 0x000fe20000011649 */
[----:B------:R-:W-:Y:S01]  /*d150*/  HADD2.F32 R74, -RZ, R74.H0_H0 ;  /* 0x2000004aff4a7230 */ /* 0x000fe20000004100 */
[--C-:B------:R-:W-:Y:S01]  /*d160*/  SHF.R.U64 R70, R70, 0x10, R71.reuse ;  /* 0x0000001046467819 */ /* 0x100fe20000001247 */
[----:B------:R-:W-:Y:S01]  /*d170*/  HADD2.F32 R72, -RZ, R72.H0_H0 ;  /* 0x20000048ff487230 */ /* 0x000fe20000004100 */
[----:B------:R-:W-:Y:S01]  /*d180*/  SHF.R.U32.HI R71, RZ, 0x10, R71 ;  /* 0x00000010ff477819 */ /* 0x000fe20000011647 */
[----:B------:R-:W-:-:S02]  /*d190*/  HADD2.F32 R122, -RZ, R73.H0_H0 ;  /* 0x20000049ff7a7230 */ /* 0x000fc40000004100 */
[----:B------:R-:W-:Y:S02]  /*d1a0*/  HADD2.F32 R70, -RZ, R70.H0_H0 ;  /* 0x20000046ff467230 */ /* 0x000fe40000004100 */
[----:B------:R-:W-:Y:S02]  /*d1b0*/  HADD2.F32 R114, -RZ, R71.H0_H0 ;  /* 0x20000047ff727230 */ /* 0x000fe40000004100 */
[----:B-1----:R-:W-:Y:S02]  /*d1c0*/  HADD2.F32 R75, -RZ, R13.H0_H0 ;  /* 0x2000000dff4b7230 */ /* 0x002fe40000004100 */
[--C-:B------:R-:W-:Y:S02]  /*d1d0*/  HADD2.F32 R95, -RZ, R12.reuse.H0_H0 ;  /* 0x2000000cff5f7230 */ /* 0x100fe40000004100 */
[----:B------:R-:W-:Y:S01]  /*d1e0*/  HADD2.F32 R100, -RZ, R12.H1_H1 ;  /* 0x3000000cff647230 */ /* 0x000fe20000004100 */
[----:B------:R-:W-:Y:S01]  /*d1f0*/  FMUL.FTZ R116, R75, R102 ;  /* 0x000000664b747220 */ /* 0x000fe20000410000 */
[----:B--2---:R-:W-:Y:S01]  /*d200*/  HADD2.F32 R103, -RZ, R9.H0_H0 ;  /* 0x20000009ff677230 */ /* 0x004fe20000004100 */
[----:B------:R-:W-:Y:S01]  /*d210*/  FMUL.FTZ R73, R95, R111 ;  /* 0x0000006f5f497220 */ /* 0x000fe20000410000 */
[----:B------:R-:W-:-:S02]  /*d220*/  HADD2.F32 R12, -RZ, R14.H0_H0 ;  /* 0x2000000eff0c7230 */ /* 0x000fc40000004100 */
[----:B------:R-:W-:Y:S01]  /*d230*/  HADD2.F32 R101, -RZ, R14.H1_H1 ;  /* 0x3000000eff657230 */ /* 0x000fe20000004100 */
[C---:B------:R-:W-:Y:S01]  /*d240*/  FMUL.FTZ R102, R103.reuse, R102 ;  /* 0x0000006667667220 */ /* 0x040fe20000410000 */
[----:B------:R-:W-:Y:S01]  /*d250*/  HADD2.F32 R104, -RZ, R8.H0_H0 ;  /* 0x20000008ff687230 */ /* 0x000fe20000004100 */
[-C--:B------:R-:W-:Y:S01]  /*d260*/  FFMA.FTZ R116, R103, R118.reuse, R116 ;  /* 0x0000007667747223 */ /* 0x080fe20000010074 */
[----:B------:R-:W-:Y:S01]  /*d270*/  HADD2.F32 R103, -RZ, R112.H1_H1 ;  /* 0x30000070ff677230 */ /* 0x000fe20000004100 */
[----:B------:R-:W-:Y:S01]  /*d280*/  FFMA.FTZ R102, R75, R118, -R102 ;  /* 0x000000764b667223 */ /* 0x000fe20000010866 */
[--C-:B------:R-:W-:Y:S01]  /*d290*/  HADD2.F32 R14, -RZ, R15.reuse.H0_H0 ;  /* 0x2000000fff0e7230 */ /* 0x100fe20000004100 */
[----:B------:R-:W-:Y:S01]  /*d2a0*/  FMUL.FTZ R111, R104, R111 ;  /* 0x0000006f686f7220 */ /* 0x000fe20000410000 */
[----:B------:R-:W-:Y:S01]  /*d2b0*/  HADD2.F32 R105, -RZ, R8.H1_H1 ;  /* 0x30000008ff697230 */ /* 0x000fe20000004100 */
[----:B------:R-:W-:Y:S01]  /*d2c0*/  FMUL.FTZ R112, R12, R103 ;  /* 0x000000670c707220 */ /* 0x000fe20000410000 */
        /* <DEDUP_REMOVED lines=12> */
[----:B------:R-:W-:Y:S01]  /*d390*/  HADD2.F32 R9, -RZ, R9.H1_H1 ;  /* 0x30000009ff097230 */ /* 0x000fe20000004100 */
[----:B------:R-:W-:-:S02]  /*d3a0*/  FFMA.FTZ R104, R10, R115, R104 ;  /* 0x000000730a687223 */ /* 0x000fc40000010068 */
[----:B------:R-:W-:Y:S02]  /*d3b0*/  FMUL.FTZ R120, R13, R94 ;  /* 0x0000005e0d787220 */ /* 0x000fe40000410000 */
[----:B------:R-:W-:Y:S02]  /*d3c0*/  FMUL.FTZ R114, R11, R114 ;  /* 0x000000720b727220 */ /* 0x000fe40000410000 */
[----:B------:R-:W-:Y:S02]  /*d3d0*/  FMUL.FTZ R10, R101, R70 ;  /* 0x00000046650a7220 */ /* 0x000fe40000410000 */
[----:B------:R-:W-:Y:S02]  /*d3e0*/  FMUL.FTZ R94, R9, R94 ;  /* 0x0000005e095e7220 */ /* 0x000fe40000410000 */
        /* <DEDUP_REMOVED lines=9> */
[----:B------:R-:W-:Y:S01]  /*d480*/  FFMA.FTZ R114, R15, R74, -R114 ;  /* 0x0000004a0f727223 */ /* 0x000fe20000010872 */
[----:B------:R-:W-:Y:S01]  /*d490*/  F2FP.PACK_AB R13, R13, R102 ;  /* 0x000000660d0d723e */ /* 0x000fe200000000ff */
[----:B------:R-:W-:Y:S02]  /*d4a0*/  FFMA.FTZ R12, R100, R72, -R117 ;  /* 0x00000048640c7223 */ /* 0x000fe40000010875 */
[----:B------:R-:W-:Y:S01]  /*d4b0*/  FFMA.FTZ R14, R101, R69, -R70 ;  /* 0x00000045650e7223 */ /* 0x000fe20000010846 */
[----:B------:R-:W-:Y:S01]  /*d4c0*/  F2FP.PACK_AB R15, R114, R107 ;  /* 0x0000006b720f723e */ /* 0x000fe200000000ff */
[----:B------:R-:W-:Y:S01]  /*d4d0*/  FFMA.FTZ R9, R9, R122, R120 ;  /* 0x0000007a09097223 */ /* 0x000fe20000010078 */
[----:B------:R-:W-:Y:S01]  /*d4e0*/  F2FP.PACK_AB R12, R12, R111 ;  /* 0x0000006f0c0c723e */ /* 0x000fe200000000ff */
[----:B------:R-:W-:Y:S01]  /*d4f0*/  FFMA.FTZ R8, R105, R72, R8 ;  /* 0x0000004869087223 */ /* 0x000fe20000010008 */
[----:B------:R-:W-:Y:S01]  /*d500*/  F2FP.PACK_AB R14, R14, R103 ;  /* 0x000000670e0e723e */ /* 0x000fe200000000ff */
[----:B------:R-:W-:Y:S01]  /*d510*/  FFMA.FTZ R10, R106, R69, R10 ;  /* 0x000000456a0a7223 */ /* 0x000fe2000001000a */
[----:B------:R-:W-:-:S02]  /*d520*/  F2FP.PACK_AB R9, R9, R116 ;  /* 0x000000740909723e */ /* 0x000fc400000000ff */
[----:B------:R-:W-:Y:S01]  /*d530*/  F2FP.PACK_AB R8, R8, R73 ;  /* 0x000000490808723e */ /* 0x000fe200000000ff */
[----:B------:R1:W-:Y:S01]  /*d540*/  STS.128 [R91+0x10080], R12 ;  /* 0x0100800c5b007388 */ /* 0x0003e20000000c00 */
[----:B------:R-:W-:-:S05]  /*d550*/  F2FP.PACK_AB R10, R10, R71 ;  /* 0x000000470a0a723e */ /* 0x000fca00000000ff */
[----:B------:R1:W-:Y:S02]  /*d560*/  STS.128 [R89+0x10080], R8 ;  /* 0x0100800859007388 */ /* 0x0003e40000000c00 */
.L_x_409:
[----:B------:R-:W-:Y:S05]  /*d570*/  BSYNC B0 ;  /* 0x0000000000007941 */ /* 0x000fea0003800000 */
.L_x_408:
[----:B------:R-:W-:-:S13]  /*d580*/  ISETP.GE.AND P0, PT, R62, c[0x0][0x27c], PT ;  /* 0x00009f003e007a0c */ /* 0x000fda0003f06270 */
[----:B------:R-:W-:Y:S05]  /*d590*/  @P0 BRA `(.L_x_407) ;  /* 0x0000067000000947 */ /* 0x000fea0003800000 */
[----:B-1----:R-:W-:Y:S01]  /*d5a0*/  SHF.R.S32.HI R11, RZ, 0x1f, R62 ;  /* 0x0000001fff0b7819 */ /* 0x002fe2000001143e */
[----:B------:R-:W-:Y:S01]  /*d5b0*/  HADD2.F32 R100, -RZ, R108.H0_H0 ;  /* 0x2000006cff647230 */ /* 0x000fe20000004100 */
[----:B------:R-:W-:Y:S01]  /*d5c0*/  SHF.R.U32.HI R70, RZ, 0x10, R49 ;  /* 0x00000010ff467819 */ /* 0x000fe20000011631 */
[----:B------:R-:W-:Y:S01]  /*d5d0*/  HADD2.F32 R106, -RZ, R110.H0_H0 ;  /* 0x2000006eff6a7230 */ /* 0x000fe20000004100 */
[CC--:B--2---:R-:W-:Y:S01]  /*d5e0*/  LEA.HI R13, R11.reuse, R62.reuse, RZ, 0x3 ;  /* 0x0000003e0b0d7211 */ /* 0x0c4fe200078f18ff */
[--C-:B------:R-:W-:Y:S01]  /*d5f0*/  HADD2.F32 R74, -RZ, R97.reuse.H0_H0 ;  /* 0x20000061ff4a7230 */ /* 0x100fe20000004100 */
        /* <DEDUP_REMOVED lines=8> */
[----:B------:R-:W-:-:S02]  /*d680*/  LOP3.LUT R13, R93, 0x38, R13, 0xf8, !PT ;  /* 0x000000385d0d7812 */ /* 0x000fc400078ef80d */
[----:B------:R-:W-:Y:S02]  /*d690*/  SHF.L.U32 R10, R9, 0x3, RZ ;  /* 0x00000003090a7819 */ /* 0x000fe400000006ff */
[----:B------:R-:W-:Y:S02]  /*d6a0*/  LEA.HI R8, R8, R9, RZ, 0x3 ;  /* 0x0000000908087211 */ /* 0x000fe400078f18ff */
[----:B------:R-:W-:Y:S02]  /*d6b0*/  LOP3.LUT R11, R11, 0x7fffe000, RZ, 0xc0, !PT ;  /* 0x7fffe0000b0b7812 */ /* 0x000fe400078ec0ff */
[----:B------:R-:W-:Y:S02]  /*d6c0*/  LOP3.LUT R12, R13, R92, RZ, 0x3c, !PT ;  /* 0x0000005c0d0c7212 */ /* 0x000fe400078e3cff */
[----:B------:R-:W-:Y:S02]  /*d6d0*/  LOP3.LUT R93, R93, 0x38, R10, 0xf8, !PT ;  /* 0x000000385d5d7812 */ /* 0x000fe400078ef80a */
[----:B------:R-:W-:-:S02]  /*d6e0*/  SHF.L.U32 R8, R8, 0xa, RZ ;  /* 0x0000000a08087819 */ /* 0x000fc400000006ff */
[--C-:B------:R-:W-:Y:S02]  /*d6f0*/  IADD3 R11, R12, R11, R88.reuse ;  /* 0x0000000b0c0b7210 */ /* 0x100fe40007ffe058 */
[----:B------:R-:W-:Y:S02]  /*d700*/  LOP3.LUT R92, R93, R92, RZ, 0x3c, !PT ;  /* 0x0000005c5d5c7212 */ /* 0x000fe400078e3cff */
[----:B------:R-:W-:Y:S02]  /*d710*/  LOP3.LUT R9, R8, 0x7fffe000, RZ, 0xc0, !PT ;  /* 0x7fffe00008097812 */ /* 0x000fe400078ec0ff */
[----:B------:R-:W-:Y:S02]  /*d720*/  SHF.L.U32 R68, R11, 0x1, RZ ;  /* 0x000000010b447819 */ /* 0x000fe400000006ff */
[----:B------:R-:W-:Y:S02]  /*d730*/  IADD3 R9, R92, R9, R88 ;  /* 0x000000095c097210 */ /* 0x000fe40007ffe058 */
[----:B------:R-:W-:Y:S01]  /*d740*/  SHF.R.U64 R56, R56, 0x10, R57 ;  /* 0x0000001038387819 */ /* 0x000fe20000001239 */
[----:B------:R-:W1:Y:S01]  /*d750*/  LDS.128 R12, [R68+0x10080] ;  /* 0x01008000440c7984 */ /* 0x000e620000000c00 */
[----:B------:R-:W-:-:S02]  /*d760*/  SHF.L.U32 R69, R9, 0x1, RZ ;  /* 0x0000000109457819 */ /* 0x000fc400000006ff */
[----:B------:R-:W-:Y:S01]  /*d770*/  SHF.R.U32.HI R57, RZ, 0x10, R57 ;  /* 0x00000010ff397819 */ /* 0x000fe20000011639 */
[----:B------:R-:W-:Y:S01]  /*d780*/  HADD2.F32 R56, -RZ, R56.H0_H0 ;  /* 0x20000038ff387230 */ /* 0x000fe20000004100 */
[----:B------:R-:W-:Y:S01]  /*d790*/  SHF.R.U64 R48, R48, 0x10, R49 ;  /* 0x0000001030307819 */ /* 0x000fe20000001231 */
[----:B------:R-:W2:Y:S01]  /*d7a0*/  LDS.128 R8, [R69+0x10080] ;  /* 0x0100800045087984 */ /* 0x000ea20000000c00 */
[--C-:B------:R-:W-:Y:S01]  /*d7b0*/  SHF.R.U64 R49, R58, 0x10, R59.reuse ;  /* 0x000000103a317819 */ /* 0x100fe2000000123b */
[----:B------:R-:W-:Y:S01]  /*d7c0*/  HADD2.F32 R102, -RZ, R57.H0_H0 ;  /* 0x20000039ff667230 */ /* 0x000fe20000004100 */
[----:B------:R-:W-:Y:S02]  /*d7d0*/  SHF.R.U32.HI R58, RZ, 0x10, R59 ;  /* 0x00000010ff3a7819 */ /* 0x000fe4000001163b */
[--C-:B------:R-:W-:Y:S01]  /*d7e0*/  SHF.R.U64 R50, R50, 0x10, R51.reuse ;  /* 0x0000001032327819 */ /* 0x100fe20000001233 */
[----:B------:R-:W-:Y:S01]  /*d7f0*/  HADD2.F32 R91, -RZ, R49.H0_H0 ;  /* 0x20000031ff5b7230 */ /* 0x000fe20000004100 */
[----:B------:R-:W-:Y:S01]  /*d800*/  SHF.R.U32.HI R51, RZ, 0x10, R51 ;  /* 0x00000010ff337819 */ /* 0x000fe20000011633 */
[----:B------:R-:W-:-:S02]  /*d810*/  HADD2.F32 R112, -RZ, R58.H0_H0 ;  /* 0x2000003aff707230 */ /* 0x000fc40000004100 */
        /* <DEDUP_REMOVED lines=16> */
[----:B------:R-:W-:Y:S01]  /*d920*/  HADD2.F32 R11, -RZ, R11.H1_H1 ;  /* 0x3000000bff0b7230 */ /* 0x000fe20000004100 */
[----:B------:R-:W-:Y:S01]  /*d930*/  FMUL.FTZ R74, R75, R74 ;  /* 0x0000004a4b4a7220 */ /* 0x000fe20000410000 */
[----:B------:R-:W-:Y:S01]  /*d940*/  HADD2.F32 R89, -RZ, R8.H0_H0 ;  /* 0x20000008ff597230 */ /* 0x000fe20000004100 */
[-C--:B------:R-:W-:Y:S01]  /*d950*/  FMUL.FTZ R58, R15, R88.reuse ;  /* 0x000000580f3a7220 */ /* 0x080fe20000410000 */
[----:B------:R-:W-:Y:S01]  /*d960*/  HADD2.F32 R9, -RZ, R108.H1_H1 ;  /* 0x3000006cff097230 */ /* 0x000fe20000004100 */
[-C--:B------:R-:W-:Y:S01]  /*d970*/  FMUL.FTZ R108, R72, R97.reuse ;  /* 0x00000061486c7220 */ /* 0x080fe20000410000 */
[----:B------:R-:W-:Y:S01]  /*d980*/  HADD2.F32 R73, -RZ, R12.H1_H1 ;  /* 0x3000000cff497230 */ /* 0x000fe20000004100 */
[----:B------:R-:W-:Y:S01]  /*d990*/  FMUL.FTZ R88, R11, R88 ;  /* 0x000000580b587220 */ /* 0x000fe20000410000 */
[----:B------:R-:W-:Y:S01]  /*d9a0*/  HADD2.F32 R12, -RZ, R14.H0_H0 ;  /* 0x2000000eff0c7230 */ /* 0x000fe20000004100 */
[C---:B------:R-:W-:Y:S01]  /*d9b0*/  FMUL.FTZ R97, R89.reuse, R97 ;  /* 0x0000006159617220 */ /* 0x040fe20000410000 */
[----:B------:R-:W-:Y:S01]  /*d9c0*/  HADD2.F32 R90, -RZ, R8.H1_H1 ;  /* 0x30000008ff5a7230 */ /* 0x000fe20000004100 */
[----:B------:R-:W-:Y:S01]  /*d9d0*/  FFMA.FTZ R108, R89, R109, R108 ;  /* 0x0000006d596c7223 */ /* 0x000fe2000001006c */
[----:B------:R-:W-:Y:S01]  /*d9e0*/  HADD2.F32 R14, -RZ, R14.H1_H1 ;  /* 0x3000000eff0e7230 */ /* 0x000fe20000004100 */
[----:B------:R-:W-:Y:S01]  /*d9f0*/  FFMA.FTZ R92, R75, R94, R92 ;  /* 0x0000005e4b5c7223 */ /* 0x000fe2000001005c */
[----:B------:R-:W-:Y:S01]  /*da00*/  HADD2.F32 R8, -RZ, R10.H0_H0 ;  /* 0x2000000aff087230 */ /* 0x000fe20000004100 */
[----:B------:R-:W-:Y:S01]  /*da10*/  FFMA.FTZ R11, R11, R112, R58 ;  /* 0x000000700b0b7223 */ /* 0x000fe2000001003a */
[----:B------:R-:W-:Y:S01]  /*da20*/  HADD2.F32 R51, -RZ, R110.H1_H1 ;  /* 0x3000006eff337230 */ /* 0x000fe20000004100 */
[-C--:B------:R-:W-:Y:S01]  /*da30*/  FMUL.FTZ R58, R12, R9.reuse ;  /* 0x000000090c3a7220 */ /* 0x080fe20000410000 */
[----:B------:R-:W-:Y:S01]  /*da40*/  HADD2.F32 R89, -RZ, R50.H0_H0 ;  /* 0x20000032ff597230 */ /* 0x000fe20000004100 */
[C---:B------:R-:W-:Y:S01]  /*da50*/  FMUL.FTZ R9, R8.reuse, R9 ;  /* 0x0000000908097220 */ /* 0x040fe20000410000 */
[----:B------:R-:W-:Y:S01]  /*da60*/  HADD2.F32 R10, -RZ, R10.H1_H1 ;  /* 0x3000000aff0a7230 */ /* 0x000fe20000004100 */
[----:B------:R-:W-:Y:S01]  /*da70*/  FFMA.FTZ R74, R59, R94, -R74 ;  /* 0x0000005e3b4a7223 */ /* 0x000fe2000001084a */
[----:B------:R-:W-:Y:S01]  /*da80*/  HADD2.F32 R75, -RZ, R48.H0_H0 ;  /* 0x20000030ff4b7230 */ /* 0x000fe20000004100 */
[----:B------:R-:W-:Y:S01]  /*da90*/  FFMA.FTZ R48, R8, R51, R58 ;  /* 0x0000003308307223 */ /* 0x000fe2000001003a */
[----:B------:R-:W-:Y:S01]  /*daa0*/  F2FP.PACK_AB R11, R11, R104 ;  /* 0x000000680b0b723e */ /* 0x000fe200000000ff */
[----:B------:R-:W-:-:S02]  /*dab0*/  FMUL.FTZ R49, R14, R89 ;  /* 0x000000590e317220 */ /* 0x000fc40000410000 */
[----:B------:R-:W-:Y:S02]  /*dac0*/  FMUL.FTZ R8, R90, R75 ;  /* 0x0000004b5a087220 */ /* 0x000fe40000410000 */
[----:B------:R-:W-:Y:S02]  /*dad0*/  FMUL.FTZ R89, R10, R89 ;  /* 0x000000590a597220 */ /* 0x000fe40000410000 */
[----:B------:R-:W-:Y:S02]  /*dae0*/  FMUL.FTZ R93, R73, R75 ;  /* 0x0000004b495d7220 */ /* 0x000fe40000410000 */
[----:B------:R-:W-:Y:S01]  /*daf0*/  FFMA.FTZ R51, R12, R51, -R9 ;  /* 0x000000330c337223 */ /* 0x000fe20000010809 */
[----:B------:R-:W-:Y:S01]  /*db00*/  F2FP.PACK_AB R9, R57, R92 ;  /* 0x0000005c3909723e */ /* 0x000fe200000000ff */
[----:B------:R-:W-:Y:S02]  /*db10*/  FFMA.FTZ R71, R71, R102, -R70 ;  /* 0x0000006647477223 */ /* 0x000fe40000010846 */
[----:B------:R-:W-:-:S02]  /*db20*/  FFMA.FTZ R100, R13, R106, -R100 ;  /* 0x0000006a0d647223 */ /* 0x000fc40000010864 */
[----:B------:R-:W-:Y:S01]  /*db30*/  FFMA.FTZ R15, R15, R112, -R88 ;  /* 0x000000700f0f7223 */ /* 0x000fe20000010858 */
[----:B------:R-:W-:Y:S01]  /*db40*/  F2FP.PACK_AB R13, R71, R74 ;  /* 0x0000004a470d723e */ /* 0x000fe200000000ff */
[----:B------:R-:W-:Y:S02]  /*db50*/  FFMA.FTZ R97, R72, R109, -R97 ;  /* 0x0000006d48617223 */ /* 0x000fe40000010861 */
[----:B------:R-:W-:Y:S01]  /*db60*/  FFMA.FTZ R12, R73, R56, -R8 ;  /* 0x00000038490c7223 */ /* 0x000fe20000010808 */
[----:B------:R-:W-:Y:S01]  /*db70*/  F2FP.PACK_AB R15, R15, R100 ;  /* 0x000000640f0f723e */ /* 0x000fe200000000ff */
[----:B------:R-:W-:Y:S02]  /*db80*/  FFMA.FTZ R14, R14, R91, -R89 ;  /* 0x0000005b0e0e7223 */ /* 0x000fe40000010859 */
[----:B------:R-:W-:Y:S01]  /*db90*/  FFMA.FTZ R75, R90, R56, R93 ;  /* 0x000000385a4b7223 */ /* 0x000fe2000001005d */
[----:B------:R-:W-:Y:S01]  /*dba0*/  F2FP.PACK_AB R12, R12, R97 ;  /* 0x000000610c0c723e */ /* 0x000fe200000000ff */
[----:B------:R-:W-:Y:S01]  /*dbb0*/  FFMA.FTZ R49, R10, R91, R49 ;  /* 0x0000005b0a317223 */ /* 0x000fe20000010031 */
[----:B------:R-:W-:-:S02]  /*dbc0*/  F2FP.PACK_AB R14, R14, R51 ;  /* 0x000000330e0e723e */ /* 0x000fc400000000ff */
[----:B------:R-:W-:Y:S02]  /*dbd0*/  F2FP.PACK_AB R8, R75, R108 ;  /* 0x0000006c4b08723e */ /* 0x000fe400000000ff */
[----:B------:R-:W-:Y:S01]  /*dbe0*/  F2FP.PACK_AB R10, R49, R48 ;  /* 0x00000030310a723e */ /* 0x000fe200000000ff */
[----:B------:R1:W-:Y:S04]  /*dbf0*/  STS.128 [R68+0x10080], R12 ;  /* 0x0100800c44007388 */ /* 0x0003e80000000c00 */
[----:B------:R1:W-:Y:S02]  /*dc00*/  STS.128 [R69+0x10080], R8 ;  /* 0x0100800845007388 */ /* 0x0003e40000000c00 */
.L_x_407:
[----:B------:R-:W-:Y:S05]  /*dc10*/  BSYNC B1 ;  /* 0x0000000000017941 */ /* 0x000fea0003800000 */
.L_x_406:
        /* <DEDUP_REMOVED lines=54> */
[--C-:B-1----:R-:W-:Y:S02]  /*df80*/  HADD2.F32 R43, -RZ, R13.reuse.H0_H0 ;  /* 0x2000000dff2b7230 */ /* 0x102fe40000004100 */
[----:B------:R-:W-:Y:S02]  /*df90*/  HADD2.F32 R13, -RZ, R13.H1_H1 ;  /* 0x3000000dff0d7230 */ /* 0x000fe40000004100 */
[--C-:B------:R-:W-:Y:S01]  /*dfa0*/  HADD2.F32 R59, -RZ, R12.reuse.H0_H0 ;  /* 0x2000000cff3b7230 */ /* 0x100fe20000004100 */
[----:B------:R-:W-:Y:S01]  /*dfb0*/  FMUL.FTZ R88, R43, R70 ;  /* 0x000000462b587220 */ /* 0x000fe20000410000 */
[--C-:B--2---:R-:W-:Y:S01]  /*dfc0*/  HADD2.F32 R71, -RZ, R9.reuse.H0_H0 ;  /* 0x20000009ff477230 */ /* 0x104fe20000004100 */
[----:B------:R-:W-:Y:S01]  /*dfd0*/  FMUL.FTZ R92, R13, R58 ;  /* 0x0000003a0d5c7220 */ /* 0x000fe20000410000 */
[----:B------:R-:W-:Y:S01]  /*dfe0*/  HADD2.F32 R9, -RZ, R9.H1_H1 ;  /* 0x30000009ff097230 */ /* 0x000fe20000004100 */
[----:B------:R-:W-:Y:S01]  /*dff0*/  FMUL.FTZ R41, R59, R85 ;  /* 0x000000553b297220 */ /* 0x000fe20000410000 */
[----:B------:R-:W-:Y:S01]  /*e000*/  HADD2.F32 R68, -RZ, R12.H1_H1 ;  /* 0x3000000cff447230 */ /* 0x000fe20000004100 */
[C---:B------:R-:W-:Y:S01]  /*e010*/  FMUL.FTZ R70, R71.reuse, R70 ;  /* 0x0000004647467220 */ /* 0x040fe20000410000 */
[----:B------:R-:W-:Y:S01]  /*e020*/  HADD2.F32 R12, -RZ, R14.H0_H0 ;  /* 0x2000000eff0c7230 */ /* 0x000fe20000004100 */
[----:B------:R-:W-:Y:S01]  /*e030*/  FFMA.FTZ R88, R71, R90, R88 ;  /* 0x0000005a47587223 */ /* 0x000fe20000010058 */
[----:B------:R-:W-:Y:S01]  /*e040*/  HADD2.F32 R71, -RZ, R86.H1_H1 ;  /* 0x30000056ff477230 */ /* 0x000fe20000004100 */
[C---:B------:R-:W-:Y:S01]  /*e050*/  FMUL.FTZ R58, R9.reuse, R58 ;  /* 0x0000003a093a7220 */ /* 0x040fe20000410000 */
[----:B------:R-:W-:Y:S01]  /*e060*/  HADD2.F32 R69, -RZ, R14.H1_H1 ;  /* 0x3000000eff457230 */ /* 0x000fe20000004100 */
[----:B------:R-:W-:Y:S01]  /*e070*/  FFMA.FTZ R9, R9, R94, R92 ;  /* 0x0000005e09097223 */ /* 0x000fe2000001005c */
[--C-:B------:R-:W-:Y:S01]  /*e080*/  HADD2.F32 R72, -RZ, R8.reuse.H0_H0 ;  /* 0x20000008ff487230 */ /* 0x100fe20000004100 */
[----:B------:R-:W-:Y:S01]  /*e090*/  FMUL.FTZ R86, R12, R71 ;  /* 0x000000470c567220 */ /* 0x000fe20000410000 */
[--C-:B------:R-:W-:Y:S01]  /*e0a0*/  HADD2.F32 R14, -RZ, R15.reuse.H0_H0 ;  /* 0x2000000fff0e7230 */ /* 0x100fe20000004100 */
[----:B------:R-:W-:Y:S01]  /*e0b0*/  FFMA.FTZ R70, R43, R90, -R70 ;  /* 0x0000005a2b467223 */ /* 0x000fe20000010846 */
[----:B------:R-:W-:Y:S01]  /*e0c0*/  HADD2.F32 R73, -RZ, R8.H1_H1 ;  /* 0x30000008ff497230 */ /* 0x000fe20000004100 */
[C---:B------:R-:W-:Y:S01]  /*e0d0*/  FMUL.FTZ R85, R72.reuse, R85 ;  /* 0x0000005548557220 */ /* 0x040fe20000410000 */
[--C-:B------:R-:W-:Y:S01]  /*e0e0*/  HADD2.F32 R8, -RZ, R10.reuse.H0_H0 ;  /* 0x2000000aff087230 */ /* 0x100fe20000004100 */
[----:B------:R-:W-:Y:S01]  /*e0f0*/  FFMA.FTZ R41, R72, R100, R41 ;  /* 0x0000006448297223 */ /* 0x000fe20000010029 */
[----:B------:R-:W-:Y:S01]  /*e100*/  HADD2.F32 R15, -RZ, R15.H1_H1 ;  /* 0x3000000fff0f7230 */ /* 0x000fe20000004100 */
[----:B------:R-:W-:Y:S01]  /*e110*/  FMUL.FTZ R72, R14, R75 ;  /* 0x0000004b0e487220 */ /* 0x000fe20000410000 */
[----:B------:R-:W-:Y:S01]  /*e120*/  HADD2.F32 R92, -RZ, R35.H0_H0 ;  /* 0x20000023ff5c7230 */ /* 0x000fe20000004100 */
[C---:B------:R-:W-:Y:S01]  /*e130*/  FMUL.FTZ R71, R8.reuse, R71 ;  /* 0x0000004708477220 */ /* 0x040fe20000410000 */
[----:B------:R-:W-:Y:S01]  /*e140*/  HADD2.F32 R74, -RZ, R10.H1_H1 ;  /* 0x3000000aff4a7230 */ /* 0x000fe20000004100 */
[----:B------:R-:W-:Y:S01]  /*e150*/  FFMA.FTZ R35, R8, R87, R86 ;  /* 0x0000005708237223 */ /* 0x000fe20000010056 */
[--C-:B------:R-:W-:Y:S01]  /*e160*/  HADD2.F32 R10, -RZ, R11.reuse.H0_H0 ;  /* 0x2000000bff0a7230 */ /* 0x100fe20000004100 */
[----:B------:R-:W-:Y:S01]  /*e170*/  FMUL.FTZ R8, R15, R92 ;  /* 0x0000005c0f087220 */ /* 0x000fe20000410000 */
[----:B------:R-:W-:Y:S01]  /*e180*/  HADD2.F32 R11, -RZ, R11.H1_H1 ;  /* 0x3000000bff0b7230 */ /* 0x000fe20000004100 */
[----:B------:R-:W-:Y:S01]  /*e190*/  FMUL.FTZ R91, R73, R32 ;  /* 0x00000020495b7220 */ /* 0x000fe20000410000 */
[----:B------:R-:W-:Y:S01]  /*e1a0*/  F2FP.PACK_AB R9, R9, R88 ;  /* 0x000000580909723e */ /* 0x000fe200000000ff */
[----:B------:R-:W-:-:S02]  /*e1b0*/  FMUL.FTZ R75, R10, R75 ;  /* 0x0000004b0a4b7220 */ /* 0x000fc40000410000 */
[----:B------:R-:W-:Y:S02]  /*e1c0*/  FFMA.FTZ R72, R10, R89, R72 ;  /* 0x000000590a487223 */ /* 0x000fe40000010048 */
[----:B------:R-:W-:Y:S02]  /*e1d0*/  FMUL.FTZ R92, R11, R92 ;  /* 0x0000005c0b5c7220 */ /* 0x000fe40000410000 */
[----:B------:R-:W-:Y:S02]  /*e1e0*/  FMUL.FTZ R10, R69, R34 ;  /* 0x00000022450a7220 */ /* 0x000fe40000410000 */
[----:B------:R-:W-:Y:S02]  /*e1f0*/  FFMA.FTZ R11, R11, R42, R8 ;  /* 0x0000002a0b0b7223 */ /* 0x000fe40000010008 */
[----:B------:R-:W-:Y:S02]  /*e200*/  FMUL.FTZ R34, R74, R34 ;  /* 0x000000224a227220 */ /* 0x000fe40000410000 */
[----:B------:R-:W-:Y:S01]  /*e210*/  FMUL.FTZ R8, R68, R32 ;  /* 0x0000002044087220 */ /* 0x000fe20000410000 */
[----:B------:R-:W-:Y:S01]  /*e220*/  F2FP.PACK_AB R11, R11, R72 ;  /* 0x000000480b0b723e */ /* 0x000fe200000000ff */
[----:B------:R-:W-:-:S02]  /*e230*/  FFMA.FTZ R71, R12, R87, -R71 ;  /* 0x000000570c477223 */ /* 0x000fc40000010847 */
[----:B------:R-:W-:Y:S02]  /*e240*/  FFMA.FTZ R75, R14, R89, -R75 ;  /* 0x000000590e4b7223 */ /* 0x000fe4000001084b */
[----:B------:R-:W-:Y:S02]  /*e250*/  FFMA.FTZ R13, R13, R94, -R58 ;  /* 0x0000005e0d0d7223 */ /* 0x000fe4000001083a */
[----:B------:R-:W-:Y:S02]  /*e260*/  FFMA.FTZ R85, R59, R100, -R85 ;  /* 0x000000643b557223 */ /* 0x000fe40000010855 */
[----:B------:R-:W-:Y:S01]  /*e270*/  FFMA.FTZ R92, R15, R42, -R92 ;  /* 0x0000002a0f5c7223 */ /* 0x000fe2000001085c */
[----:B------:R-:W-:Y:S01]  /*e280*/  F2FP.PACK_AB R13, R13, R70 ;  /* 0x000000460d0d723e */ /* 0x000fe200000000ff */
[-C--:B------:R-:W-:Y:S02]  /*e290*/  FFMA.FTZ R12, R68, R40.reuse, -R91 ;  /* 0x00000028440c7223 */ /* 0x080fe4000001085b */
[----:B------:R-:W-:Y:S01]  /*e2a0*/  FFMA.FTZ R14, R69, R33, -R34 ;  /* 0x00000021450e7223 */ /* 0x000fe20000010822 */
[----:B------:R-:W-:Y:S01]  /*e2b0*/  F2FP.PACK_AB R15, R92, R75 ;  /* 0x0000004b5c0f723e */ /* 0x000fe200000000ff */
        /* <DEDUP_REMOVED lines=8> */
.L_x_413:
[----:B------:R-:W-:Y:S05]  /*e340*/  BSYNC B0 ;  /* 0x0000000000007941 */ /* 0x000fea0003800000 */
.L_x_412:
[----:B------:R-:W-:-:S13]  /*e350*/  ISETP.GE.AND P0, PT, R62, c[0x0][0x27c], PT ;  /* 0x00009f003e007a0c */ /* 0x000fda0003f06270 */
[----:B------:R-:W-:Y:S05]  /*e360*/  @P0 BRA `(.L_x_411) ;  /* 0x0000067000000947 */ /* 0x000fea0003800000 */
[----:B-1----:R-:W-:Y:S01]  /*e370*/  SHF.R.S32.HI R11, RZ, 0x1f, R62 ;  /* 0x0000001fff0b7819 */ /* 0x002fe2000001143e */
[----:B------:R-:W-:Y:S01]  /*e380*/  HADD2.F32 R58, -RZ, R82.H0_H0 ;  /* 0x20000052ff3a7230 */ /* 0x000fe20000004100 */
[----:B------:R-:W-:Y:S01]  /*e390*/  SHF.R.U64 R34, R44, 0x10, R45 ;  /* 0x000000102c227819 */ /* 0x000fe2000000122d */
[----:B------:R-:W-:Y:S01]  /*e3a0*/  HADD2.F32 R70, -RZ, R84.H0_H0 ;  /* 0x20000054ff467230 */ /* 0x000fe20000004100 */
[CC--:B--2---:R-:W-:Y:S02]  /*e3b0*/  LEA.HI R13, R11.reuse, R62.reuse, RZ, 0x3 ;  /* 0x0000003e0b0d7211 */ /* 0x0c4fe400078f18ff */
[----:B------:R-:W-:Y:S01]  /*e3c0*/  LEA.HI R11, R11, R62, RZ, 0x6 ;  /* 0x0000003e0b0b7211 */ /* 0x000fe200078f30ff */
[----:B------:R-:W-:Y:S01]  /*e3d0*/  HADD2.F32 R34, -RZ, R34.H0_H0 ;  /* 0x20000022ff227230 */ /* 0x000fe20000004100 */
[----:B------:R-:W-:Y:S02]  /*e3e0*/  LEA.HI.SX32 R9, R13, R50, 0x1d ;  /* 0x000000320d097211 */ /* 0x000fe400078feaff */
[----:B------:R-:W-:-:S02]  /*e3f0*/  SHF.L.U32 R11, R11, 0x7, RZ ;  /* 0x000000070b0b7819 */ /* 0x000fc400000006ff */
[----:B------:R-:W-:Y:S02]  /*e400*/  SHF.R.S32.HI R8, RZ, 0x1f, R9 ;  /* 0x0000001fff087819 */ /* 0x000fe40000011409 */
[----:B------:R-:W-:Y:S02]  /*e410*/  LOP3.LUT R13, R57, 0x38, R13, 0xf8, !PT ;  /* 0x00000038390d7812 */ /* 0x000fe400078ef80d */
[----:B------:R-:W-:Y:S02]  /*e420*/  SHF.L.U32 R10, R9, 0x3, RZ ;  /* 0x00000003090a7819 */ /* 0x000fe400000006ff */
[----:B------:R-:W-:Y:S02]  /*e430*/  LEA.HI R8, R8, R9, RZ, 0x3 ;  /* 0x0000000908087211 */ /* 0x000fe400078f18ff */
[----:B------:R-:W-:Y:S02]  /*e440*/  LOP3.LUT R11, R11, 0x7fffe000, RZ, 0xc0, !PT ;  /* 0x7fffe0000b0b7812 */ /* 0x000fe400078ec0ff */
[----:B------:R-:W-:-:S02]  /*e450*/  LOP3.LUT R12, R13, R56, RZ, 0x3c, !PT ;  /* 0x000000380d0c7212 */ /* 0x000fc400078e3cff */
[----:B------:R-:W-:Y:S02]  /*e460*/  LOP3.LUT R57, R57, 0x38, R10, 0xf8, !PT ;  /* 0x0000003839397812 */ /* 0x000fe400078ef80a */
[----:B------:R-:W-:Y:S02]  /*e470*/  SHF.L.U32 R8, R8, 0xa, RZ ;  /* 0x0000000a08087819 */ /* 0x000fe400000006ff */
[----:B------:R-:W-:Y:S02]  /*e480*/  IADD3 R11, R12, R11, R48 ;  /* 0x0000000b0c0b7210 */ /* 0x000fe40007ffe030 */
[----:B------:R-:W-:Y:S01]  /*e490*/  LOP3.LUT R56, R57, R56, RZ, 0x3c, !PT ;  /* 0x0000003839387212 */ /* 0x000fe200078e3cff */
[--C-:B------:R-:W-:Y:S01]  /*e4a0*/  HADD2.F32 R57, -RZ, R83.reuse.H0_H0 ;  /* 0x20000053ff397230 */ /* 0x100fe20000004100 */
[----:B------:R-:W-:Y:S01]  /*e4b0*/  LOP3.LUT R9, R8, 0x7fffe000, RZ, 0xc0, !PT ;  /* 0x7fffe00008097812 */ /* 0x000fe200078ec0ff */
[----:B------:R-:W-:Y:S01]  /*e4c0*/  HADD2.F32 R83, -RZ, R83.H1_H1 ;  /* 0x30000053ff537230 */ /* 0x000fe20000004100 */
[----:B------:R-:W-:-:S02]  /*e4d0*/  SHF.L.U32 R32, R11, 0x1, RZ ;  /* 0x000000010b207819 */ /* 0x000fc400000006ff */
[----:B------:R-:W-:Y:S02]  /*e4e0*/  IADD3 R9, R56, R9, R48 ;  /* 0x0000000938097210 */ /* 0x000fe40007ffe030 */
[----:B------:R-:W-:Y:S01]  /*e4f0*/  SHF.R.U32.HI R44, RZ, 0x10, R45 ;  /* 0x00000010ff2c7819 */ /* 0x000fe2000001162d */
[----:B------:R-:W1:Y:S01]  /*e500*/  LDS.128 R12, [R32+0x10080] ;  /* 0x01008000200c7984 */ /* 0x000e620000000c00 */
[----:B------:R-:W-:Y:S01]  /*e510*/  SHF.L.U32 R33, R9, 0x1, RZ ;  /* 0x0000000109217819 */ /* 0x000fe200000006ff */
[--C-:B------:R-:W-:Y:S01]  /*e520*/  HADD2.F32 R45, -RZ, R81.reuse.H0_H0 ;  /* 0x20000051ff2d7230 */ /* 0x100fe20000004100 */
[----:B------:R-:W-:Y:S01]  /*e530*/  SHF.R.U64 R35, R36, 0x10, R37 ;  /* 0x0000001024237819 */ /* 0x000fe20000001225 */
[----:B------:R-:W-:Y:S01]  /*e540*/  HADD2.F32 R81, -RZ, R81.H1_H1 ;  /* 0x30000051ff517230 */ /* 0x000fe20000004100 */
[----:B------:R-:W-:Y:S01]  /*e550*/  SHF.R.U64 R38, R38, 0x10, R39 ;  /* 0x0000001026267819 */ /* 0x000fe20000001227 */
[----:B------:R-:W2:Y:S01]  /*e560*/  LDS.128 R8, [R33+0x10080] ;  /* 0x0100800021087984 */ /* 0x000ea20000000c00 */
[----:B------:R-:W-:-:S02]  /*e570*/  SHF.R.U32.HI R37, RZ, 0x10, R37 ;  /* 0x00000010ff257819 */ /* 0x000fc40000011625 */
[----:B------:R-:W-:Y:S02]  /*e580*/  SHF.R.U32.HI R39, RZ, 0x10, R39 ;  /* 0x00000010ff277819 */ /* 0x000fe40000011627 */
[--C-:B------:R-:W-:Y:S01]  /*e590*/  SHF.R.U64 R36, R46, 0x10, R47.reuse ;  /* 0x000000102e247819 */ /* 0x100fe2000000122f */
[----:B------:R-:W-:Y:S01]  /*e5a0*/  HADD2.F32 R56, -RZ, R37.H0_H0 ;  /* 0x20000025ff387230 */ /* 0x000fe20000004100 */
[----:B------:R-:W-:Y:S01]  /*e5b0*/  SHF.R.U32.HI R46, RZ, 0x10, R47 ;  /* 0x00000010ff2e7819 */ /* 0x000fe2000001162f */
[----:B------:R-:W-:Y:S02]  /*e5c0*/  HADD2.F32 R72, -RZ, R39.H0_H0 ;  /* 0x20000027ff487230 */ /* 0x000fe40000004100 */
[----:B------:R-:W-:Y:S02]  /*e5d0*/  HADD2.F32 R37, -RZ, R84.H1_H1 ;  /* 0x30000054ff257230 */ /* 0x000fe40000004100 */
[----:B------:R-:W-:Y:S02]  /*e5e0*/  HADD2.F32 R74, -RZ, R46.H0_H0 ;  /* 0x2000002eff4a7230 */ /* 0x000fe40000004100 */
[----:B-1----:R-:W-:-:S02]  /*e5f0*/  HADD2.F32 R40, -RZ, R13.H0_H0 ;  /* 0x2000000dff287230 */ /* 0x002fc40000004100 */
[----:B------:R-:W-:Y:S02]  /*e600*/  HADD2.F32 R41, -RZ, R13.H1_H1 ;  /* 0x3000000dff297230 */ /* 0x000fe40000004100 */
[----:B------:R-:W-:Y:S01]  /*e610*/  HADD2.F32 R13, -RZ, R15.H0_H0 ;  /* 0x2000000fff0d7230 */ /* 0x000fe20000004100 */
[-C--:B------:R-:W-:Y:S01]  /*e620*/  FMUL.FTZ R51, R40, R45.reuse ;  /* 0x0000002d28337220 */ /* 0x080fe20000410000 */
[--C-:B--2---:R-:W-:Y:S02]  /*e630*/  HADD2.F32 R48, -RZ, R9.reuse.H0_H0 ;  /* 0x20000009ff307230 */ /* 0x104fe40000004100 */
[----:B------:R-:W-:Y:S01]  /*e640*/  HADD2.F32 R47, -RZ, R9.H1_H1 ;  /* 0x30000009ff2f7230 */ /* 0x000fe20000004100 */
[-C--:B------:R-:W-:Y:S01]  /*e650*/  FMUL.FTZ R68, R13, R58.reuse ;  /* 0x0000003a0d447220 */ /* 0x080fe20000410000 */
[----:B------:R-:W-:Y:S01]  /*e660*/  HADD2.F32 R9, -RZ, R11.H0_H0 ;  /* 0x2000000bff097230 */ /* 0x000fe20000004100 */
[C---:B------:R-:W-:Y:S01]  /*e670*/  FMUL.FTZ R45, R48.reuse, R45 ;  /* 0x0000002d302d7220 */ /* 0x040fe20000410000 */
[----:B------:R-:W-:Y:S01]  /*e680*/  HADD2.F32 R15, -RZ, R15.H1_H1 ;  /* 0x3000000fff0f7230 */ /* 0x000fe20000004100 */
[----:B------:R-:W-:Y:S01]  /*e690*/  FFMA.FTZ R51, R48, R57, R51 ;  /* 0x0000003930337223 */ /* 0x000fe20000010033 */
[----:B------:R-:W-:Y:S01]  /*e6a0*/  HADD2.F32 R11, -RZ, R11.H1_H1 ;  /* 0x3000000bff0b7230 */ /* 0x000fe20000004100 */
[C---:B------:R-:W-:Y:S01]  /*e6b0*/  FMUL.FTZ R58, R9.reuse, R58 ;  /* 0x0000003a093a7220 */ /* 0x040fe20000410000 */
[--C-:B------:R-:W-:Y:S01]  /*e6c0*/  HADD2.F32 R42, -RZ, R12.reuse.H0_H0 ;  /* 0x2000000cff2a7230 */ /* 0x100fe20000004100 */
[----:B------:R-:W-:Y:S01]  /*e6d0*/  FFMA.FTZ R68, R9, R70, R68 ;  /* 0x0000004609447223 */ /* 0x000fe20000010044 */
[----:B------:R-:W-:Y:S01]  /*e6e0*/  HADD2.F32 R43, -RZ, R12.H1_H1 ;  /* 0x3000000cff2b7230 */ /* 0x000fe20000004100 */
[----:B------:R-:W-:Y:S01]  /*e6f0*/  FMUL.FTZ R46, R15, R72 ;  /* 0x000000480f2e7220 */ /* 0x000fe20000410000 */
[----:B------:R-:W-:Y:S01]  /*e700*/  HADD2.F32 R48, -RZ, R44.H0_H0 ;  /* 0x2000002cff307230 */ /* 0x000fe20000004100 */
[----:B------:R-:W-:Y:S01]  /*e710*/  FMUL.FTZ R44, R41, R56 ;  /* 0x00000038292c7220 */ /* 0x000fe20000410000 */
[----:B------:R-:W-:Y:S01]  /*e720*/  HADD2.F32 R12, -RZ, R14.H0_H0 ;  /* 0x2000000eff0c7230 */ /* 0x000fe20000004100 */
[----:B------:R-:W-:Y:S01]  /*e730*/  FMUL.FTZ R72, R11, R72 ;  /* 0x000000480b487220 */ /* 0x000fe20000410000 */
[----:B------:R-:W-:Y:S01]  /*e740*/  HADD2.F32 R9, -RZ, R82.H1_H1 ;  /* 0x30000052ff097230 */ /* 0x000fe20000004100 */
[C---:B------:R-:W-:Y:S01]  /*e750*/  FMUL.FTZ R56, R47.reuse, R56 ;  /* 0x000000382f387220 */ /* 0x040fe20000410000 */
[--C-:B------:R-:W-:Y:S01]  /*e760*/  HADD2.F32 R49, -RZ, R8.reuse.H0_H0 ;  /* 0x20000008ff317230 */ /* 0x100fe20000004100 */
[----:B------:R-:W-:Y:S01]  /*e770*/  FFMA.FTZ R44, R47, R48, R44 ;  /* 0x000000302f2c7223 */ /* 0x000fe2000001002c */
[----:B------:R-:W-:Y:S01]  /*e780*/  HADD2.F32 R50, -RZ, R8.H1_H1 ;  /* 0x30000008ff327230 */ /* 0x000fe20000004100 */
[----:B------:R-:W-:Y:S01]  /*e790*/  FFMA.FTZ R11, R11, R74, R46 ;  /* 0x0000004a0b0b7223 */ /* 0x000fe2000001002e */
[----:B------:R-:W-:Y:S01]  /*e7a0*/  HADD2.F32 R8, -RZ, R10.H0_H0 ;  /* 0x2000000aff087230 */ /* 0x000fe20000004100 */
[----:B------:R-:W-:Y:S01]  /*e7b0*/  FMUL.FTZ R82, R42, R81 ;  /* 0x000000512a527220 */ /* 0x000fe20000410000 */
[----:B------:R-:W-:Y:S01]  /*e7c0*/  HADD2.F32 R14, -RZ, R14.H1_H1 ;  /* 0x3000000eff0e7230 */ /* 0x000fe20000004100 */
        /* <DEDUP_REMOVED lines=9> */
[----:B------:R-:W-:Y:S01]  /*e860*/  F2FP.PACK_AB R11, R11, R68 ;  /* 0x000000440b0b723e */ /* 0x000fe200000000ff */
[----:B------:R-:W-:-:S02]  /*e870*/  FMUL.FTZ R39, R43, R46 ;  /* 0x0000002e2b277220 */ /* 0x000fc40000410000 */
[-C--:B------:R-:W-:Y:S02]  /*e880*/  FMUL.FTZ R8, R14, R47.reuse ;  /* 0x0000002f0e087220 */ /* 0x080fe40000410000 */
[----:B------:R-:W-:Y:S02]  /*e890*/  FMUL.FTZ R46, R50, R46 ;  /* 0x0000002e322e7220 */ /* 0x000fe40000410000 */
[----:B------:R-:W-:Y:S02]  /*e8a0*/  FMUL.FTZ R47, R10, R47 ;  /* 0x0000002f0a2f7220 */ /* 0x000fe40000410000 */
[----:B------:R-:W-:Y:S01]  /*e8b0*/  FFMA.FTZ R37, R12, R37, -R9 ;  /* 0x000000250c257223 */ /* 0x000fe20000010809 */
[----:B------:R-:W-:Y:S01]  /*e8c0*/  F2FP.PACK_AB R9, R44, R51 ;  /* 0x000000332c09723e */ /* 0x000fe200000000ff */
[----:B------:R-:W-:Y:S02]  /*e8d0*/  FFMA.FTZ R45, R40, R57, -R45 ;  /* 0x00000039282d7223 */ /* 0x000fe4000001082d */
[----:B------:R-:W-:-:S02]  /*e8e0*/  FFMA.FTZ R56, R41, R48, -R56 ;  /* 0x0000003029387223 */ /* 0x000fc40000010838 */
[----:B------:R-:W-:Y:S02]  /*e8f0*/  FFMA.FTZ R58, R13, R70, -R58 ;  /* 0x000000460d3a7223 */ /* 0x000fe4000001083a */
        /* <DEDUP_REMOVED lines=14> */
.L_x_411:
[----:B------:R-:W-:Y:S05]  /*e9e0*/  BSYNC B1 ;  /* 0x0000000000017941 */ /* 0x000fea0003800000 */
.L_x_410:
[----:B-1----:R-:W-:-:S04]  /*e9f0*/  IADD3 R32, R54, 0x60, RZ ;  /* 0x0000006036207810 */ /* 0x002fc80007ffe0ff */
[----:B------:R-:W-:-:S13]  /*ea00*/  ISETP.GE.AND P0, PT, R32, UR4, PT ;  /* 0x0000000420007c0c */ /* 0x000fda000bf06270 */
        /* <DEDUP_REMOVED lines=22> */
[--C-:B------:R-:W-:Y:S01]  /*eb70*/  HADD2.F32 R47, -RZ, R77.reuse.H1_H1 ;  /* 0x3000004dff2f7230 */ /* 0x100fe20000004100 */
[----:B------:R-:W-:Y:S01]  /*eb80*/  LOP3.LUT R37, R98, R33, RZ, 0x3c, !PT ;  /* 0x0000002162257212 */ /* 0x000fe200078e3cff */
[----:B------:R-:W-:Y:S01]  /*eb90*/  HADD2.F32 R77, -RZ, R77.H0_H0 ;  /* 0x2000004dff4d7230 */ /* 0x000fe20000004100 */
[----:B------:R-:W-:-:S02]  /*eba0*/  LOP3.LUT R8, R35, 0x38, R8, 0xf8, !PT ;  /* 0x0000003823087812 */ /* 0x000fc400078ef808 */
[----:B------:R-:W-:Y:S02]  /*ebb0*/  SHF.L.U32 R9, R9, 0xa, RZ ;  /* 0x0000000a09097819 */ /* 0x000fe400000006ff */
[----:B------:R-:W-:Y:S02]  /*ebc0*/  IADD3 R37, R32, R37, RZ ;  /* 0x0000002520257210 */ /* 0x000fe40007ffe0ff */
[----:B------:R-:W-:Y:S02]  /*ebd0*/  LOP3.LUT R8, R8, R33, RZ, 0x3c, !PT ;  /* 0x0000002108087212 */ /* 0x000fe400078e3cff */
[----:B------:R-:W-:Y:S02]  /*ebe0*/  LOP3.LUT R9, R9, 0x7fffe000, RZ, 0xc0, !PT ;  /* 0x7fffe00009097812 */ /* 0x000fe400078ec0ff */
[----:B------:R-:W-:Y:S02]  /*ebf0*/  SHF.L.U32 R37, R37, 0x1, RZ ;  /* 0x0000000125257819 */ /* 0x000fe400000006ff */
[----:B------:R-:W-:-:S02]  /*ec00*/  IADD3 R8, R8, R9, R32 ;  /* 0x0000000908087210 */ /* 0x000fc40007ffe020 */
[--C-:B------:R-:W-:Y:S01]  /*ec10*/  SHF.R.U64 R16, R16, 0x10, R17.reuse ;  /* 0x0000001010107819 */ /* 0x100fe20000001211 */
[----:B--2---:R-:W1:Y:S01]  /*ec20*/  LDS.128 R12, [R37+0x10080] ;  /* 0x01008000250c7984 */ /* 0x004e620000000c00 */
[----:B------:R-:W-:Y:S02]  /*ec30*/  SHF.L.U32 R36, R8, 0x1, RZ ;  /* 0x0000000108247819 */ /* 0x000fe400000006ff */
        /* <DEDUP_REMOVED lines=25> */
[--C-:B------:R-:W-:Y:S01]  /*edd0*/  HADD2.F32 R12, -RZ, R14.reuse.H0_H0 ;  /* 0x2000000eff0c7230 */ /* 0x100fe20000004100 */
[----:B------:R-:W-:Y:S01]  /*ede0*/  FFMA.FTZ R48, R43, R50, R48 ;  /* 0x000000322b307223 */ /* 0x000fe20000010030 */
[----:B------:R-:W-:Y:S01]  /*edf0*/  HADD2.F32 R43, -RZ, R65.H1_H1 ;  /* 0x30000041ff2b7230 */ /* 0x000fe20000004100 */
[C---:B------:R-:W-:Y:S01]  /*ee00*/  FMUL.FTZ R38, R9.reuse, R38 ;  /* 0x0000002609267220 */ /* 0x040fe20000410000 */
[----:B------:R-:W-:Y:S01]  /*ee10*/  HADD2.F32 R41, -RZ, R14.H1_H1 ;  /* 0x3000000eff297230 */ /* 0x000fe20000004100 */
[----:B------:R-:W-:Y:S01]  /*ee20*/  FFMA.FTZ R9, R9, R58, R56 ;  /* 0x0000003a09097223 */ /* 0x000fe20000010038 */
[--C-:B------:R-:W-:Y:S01]  /*ee30*/  HADD2.F32 R44, -RZ, R8.reuse.H0_H0 ;  /* 0x20000008ff2c7230 */ /* 0x100fe20000004100 */
[----:B------:R-:W-:Y:S01]  /*ee40*/  FMUL.FTZ R49, R12, R43 ;  /* 0x0000002b0c317220 */ /* 0x000fe20000410000 */
[----:B------:R-:W-:Y:S01]  /*ee50*/  HADD2.F32 R14, -RZ, R15.H0_H0 ;  /* 0x2000000fff0e7230 */ /* 0x000fe20000004100 */
[----:B------:R-:W-:Y:S01]  /*ee60*/  FFMA.FTZ R42, R27, R50, -R42 ;  /* 0x000000321b2a7223 */ /* 0x000fe2000001082a */
[----:B------:R-:W-:Y:S01]  /*ee70*/  HADD2.F32 R45, -RZ, R8.H1_H1 ;  /* 0x30000008ff2d7230 */ /* 0x000fe20000004100 */
[C---:B------:R-:W-:Y:S01]  /*ee80*/  FMUL.FTZ R64, R44.reuse, R64 ;  /* 0x000000402c407220 */ /* 0x040fe20000410000 */
[----:B------:R-:W-:Y:S01]  /*ee90*/  HADD2.F32 R65, -RZ, R65.H0_H0 ;  /* 0x20000041ff417230 */ /* 0x000fe20000004100 */
[----:B------:R-:W-:Y:S01]  /*eea0*/  FFMA.FTZ R25, R44, R76, R25 ;  /* 0x0000004c2c197223 */ /* 0x000fe20000010019 */
[--C-:B------:R-:W-:Y:S01]  /*eeb0*/  HADD2.F32 R8, -RZ, R10.reuse.H0_H0 ;  /* 0x2000000aff087230 */ /* 0x100fe20000004100 */
[----:B------:R-:W-:Y:S01]  /*eec0*/  FFMA.FTZ R13, R13, R58, -R38 ;  /* 0x0000003a0d0d7223 */ /* 0x000fe20000010826 */
        /* <DEDUP_REMOVED lines=11> */
[C---:B------:R-:W-:Y:S01]  /*ef80*/  FMUL.FTZ R65, R10.reuse, R65 ;  /* 0x000000410a417220 */ /* 0x040fe20000410000 */
[----:B------:R-:W-:Y:S01]  /*ef90*/  F2FP.PACK_AB R9, R9, R48 ;  /* 0x000000300909723e */ /* 0x000fe200000000ff */
[----:B------:R-:W-:-:S02]  /*efa0*/  FFMA.FTZ R44, R10, R77, R44 ;  /* 0x0000004d0a2c7223 */ /* 0x000fc4000001002c */
        /* <DEDUP_REMOVED lines=21> */
.L_x_415:
[----:B------:R-:W-:Y:S05]  /*f100*/  BSYNC B0 ;  /* 0x0000000000007941 */ /* 0x000fea0003800000 */
.L_x_414:
[----:B------:R-:W-:-:S13]  /*f110*/  ISETP.GE.AND P0, PT, R62, c[0x0][0x27c], PT ;  /* 0x00009f003e007a0c */ /* 0x000fda0003f06270 */
[----:B------:R-:W-:Y:S05]  /*f120*/  @P0 BRA `(.L_x_387) ;  /* 0x0000067000000947 */ /* 0x000fea0003800000 */
[----:B-1----:R-:W-:Y:S01]  /*f130*/  SHF.R.S32.HI R11, RZ, 0x1f, R62 ;  /* 0x0000001fff0b7819 */ /* 0x002fe2000001143e */
[--C-:B------:R-:W-:Y:S01]  /*f140*/  HADD2.F32 R37, -RZ, R79.reuse.H0_H0 ;  /* 0x2000004fff257230 */ /* 0x100fe20000004100 */
[----:B------:R-:W-:Y:S01]  /*f150*/  SHF.R.U64 R19, R22, 0x10, R23 ;  /* 0x0000001016137819 */ /* 0x000fe20000001217 */
[--C-:B------:R-:W-:Y:S01]  /*f160*/  HADD2.F32 R38, -RZ, R66.reuse.H0_H0 ;  /* 0x20000042ff267230 */ /* 0x100fe20000004100 */
[CC--:B------:R-:W-:Y:S01]  /*f170*/  LEA.HI R8, R11.reuse, R62.reuse, RZ, 0x3 ;  /* 0x0000003e0b087211 */ /* 0x0c0fe200078f18ff */
[----:B------:R-:W-:Y:S01]  /*f180*/  HADD2.F32 R66, -RZ, R66.H1_H1 ;  /* 0x30000042ff427230 */ /* 0x000fe20000004100 */
[----:B------:R-:W-:Y:S01]  /*f190*/  LEA.HI R11, R11, R62, RZ, 0x6 ;  /* 0x0000003e0b0b7211 */ /* 0x000fe200078f30ff */
[--C-:B------:R-:W-:Y:S01]  /*f1a0*/  HADD2.F32 R42, -RZ, R78.reuse.H0_H0 ;  /* 0x2000004eff2a7230 */ /* 0x100fe20000004100 */
[----:B------:R-:W-:Y:S01]  /*f1b0*/  LEA.HI.SX32 R9, R8, R34, 0x1d ;  /* 0x0000002208097211 */ /* 0x000fe200078feaff */
[----:B------:R-:W-:Y:S01]  /*f1c0*/  HADD2.F32 R78, -RZ, R78.H1_H1 ;  /* 0x3000004eff4e7230 */ /* 0x000fe20000004100 */
[----:B--2---:R-:W-:Y:S01]  /*f1d0*/  LOP3.LUT R12, R35, 0x38, R8, 0xf8, !PT ;  /* 0x00000038230c7812 */ /* 0x004fe200078ef808 */
[----:B------:R-:W-:Y:S01]  /*f1e0*/  HADD2.F32 R79, -RZ, R79.H1_H1 ;  /* 0x3000004fff4f7230 */ /* 0x000fe20000004100 */
[----:B------:R-:W-:-:S02]  /*f1f0*/  SHF.R.S32.HI R8, RZ, 0x1f, R9 ;  /* 0x0000001fff087819 */ /* 0x000fc40000011409 */
[----:B------:R-:W-:Y:S02]  /*f200*/  SHF.L.U32 R11, R11, 0x7, RZ ;  /* 0x000000070b0b7819 */ /* 0x000fe400000006ff */
[----:B------:R-:W-:Y:S02]  /*f210*/  SHF.L.U32 R10, R9, 0x3, RZ ;  /* 0x00000003090a7819 */ /* 0x000fe400000006ff */
[----:B------:R-:W-:Y:S02]  /*f220*/  LEA.HI R8, R8, R9, RZ, 0x3 ;  /* 0x0000000908087211 */ /* 0x000fe400078f18ff */
[----:B------:R-:W-:Y:S02]  /*f230*/  LOP3.LUT R11, R11, 0x7fffe000, RZ, 0xc0, !PT ;  /* 0x7fffe0000b0b7812 */ /* 0x000fe400078ec0ff */
[----:B------:R-:W-:Y:S02]  /*f240*/  LOP3.LUT R12, R12, R33, RZ, 0x3c, !PT ;  /* 0x000000210c0c7212 */ /* 0x000fe400078e3cff */
[----:B------:R-:W-:-:S02]  /*f250*/  LOP3.LUT R10, R35, 0x38, R10, 0xf8, !PT ;  /* 0x00000038230a7812 */ /* 0x000fc400078ef80a */
[----:B------:R-:W-:Y:S02]  /*f260*/  SHF.L.U32 R8, R8, 0xa, RZ ;  /* 0x0000000a08087819 */ /* 0x000fe400000006ff */
[--C-:B------:R-:W-:Y:S02]  /*f270*/  IADD3 R11, R12, R11, R32.reuse ;  /* 0x0000000b0c0b7210 */ /* 0x100fe40007ffe020 */
[----:B------:R-:W-:Y:S02]  /*f280*/  LOP3.LUT R33, R10, R33, RZ, 0x3c, !PT ;  /* 0x000000210a217212 */ /* 0x000fe400078e3cff */
[----:B------:R-:W-:Y:S02]  /*f290*/  LOP3.LUT R9, R8, 0x7fffe000, RZ, 0xc0, !PT ;  /* 0x7fffe00008097812 */ /* 0x000fe400078ec0ff */
[----:B------:R-:W-:Y:S02]  /*f2a0*/  SHF.L.U32 R16, R11, 0x1, RZ ;  /* 0x000000010b107819 */ /* 0x000fe400000006ff */
[----:B------:R-:W-:-:S02]  /*f2b0*/  IADD3 R9, R33, R9, R32 ;  /* 0x0000000921097210 */ /* 0x000fc40007ffe020 */
[--C-:B------:R-:W-:Y:S01]  /*f2c0*/  SHF.R.U64 R22, R28, 0x10, R29.reuse ;  /* 0x000000101c167819 */ /* 0x100fe2000000121d */
[----:B------:R-:W1:Y:S01]  /*f2d0*/  LDS.128 R12, [R16+0x10080] ;  /* 0x01008000100c7984 */ /* 0x000e620000000c00 */
[----:B------:R-:W-:Y:S02]  /*f2e0*/  SHF.L.U32 R17, R9, 0x1, RZ ;  /* 0x0000000109117819 */ /* 0x000fe400000006ff */
[----:B------:R-:W-:Y:S01]  /*f2f0*/  SHF.R.U32.HI R28, RZ, 0x10, R29 ;  /* 0x00000010ff1c7819 */ /* 0x000fe2000001161d */
[--C-:B------:R-:W-:Y:S01]  /*f300*/  HADD2.F32 R29, -RZ, R67.reuse.H0_H0 ;  /* 0x20000043ff1d7230 */ /* 0x100fe20000004100 */
[----:B------:R-:W-:Y:S01]  /*f310*/  SHF.R.U32.HI R23, RZ, 0x10, R23 ;  /* 0x00000010ff177819 */ /* 0x000fe20000011617 */
[----:B------:R-:W2:Y:S01]  /*f320*/  LDS.128 R8, [R17+0x10080] ;  /* 0x0100800011087984 */ /* 0x000ea20000000c00 */
[--C-:B------:R-:W-:Y:S01]  /*f330*/  SHF.R.U64 R18, R30, 0x10, R31.reuse ;  /* 0x000000101e127819 */ /* 0x100fe2000000121f */
[----:B------:R-:W-:Y:S01]  /*f340*/  HADD2.F32 R67, -RZ, R67.H1_H1 ;  /* 0x30000043ff437230 */ /* 0x000fe20000004100 */
        /* <DEDUP_REMOVED lines=8> */
[----:B------:R-:W-:Y:S02]  /*f3d0*/  HADD2.F32 R22, -RZ, R22.H0_H0 ;  /* 0x20000016ff167230 */ /* 0x000fe40000004100 */
[--C-:B-1----:R-:W-:Y:S02]  /*f3e0*/  HADD2.F32 R24, -RZ, R15.reuse.H0_H0 ;  /* 0x2000000fff187230 */ /* 0x102fe40000004100 */
[----:B------:R-:W-:Y:S02]  /*f3f0*/  HADD2.F32 R15, -RZ, R15.H1_H1 ;  /* 0x3000000fff0f7230 */ /* 0x000fe40000004100 */
[----:B------:R-:W-:Y:S01]  /*f400*/  HADD2.F32 R26, -RZ, R12.H0_H0 ;  /* 0x2000000cff1a7230 */ /* 0x000fe20000004100 */
[----:B------:R-:W-:Y:S01]  /*f410*/  FMUL.FTZ R35, R24, R29 ;  /* 0x0000001d18237220 */ /* 0x000fe20000410000 */
[----:B--2---:R-:W-:-:S02]  /*f420*/  HADD2.F32 R32, -RZ, R11.H0_H0 ;  /* 0x2000000bff207230 */ /* 0x004fc40000004100 */
[----:B------:R-:W-:Y:S02]  /*f430*/  HADD2.F32 R11, -RZ, R11.H1_H1 ;  /* 0x3000000bff0b7230 */ /* 0x000fe40000004100 */
[----:B------:R-:W-:Y:S01]  /*f440*/  HADD2.F32 R33, -RZ, R8.H0_H0 ;  /* 0x20000008ff217230 */ /* 0x000fe20000004100 */
[C---:B------:R-:W-:Y:S01]  /*f450*/  FMUL.FTZ R29, R32.reuse, R29 ;  /* 0x0000001d201d7220 */ /* 0x040fe20000410000 */
[----:B------:R-:W-:Y:S01]  /*f460*/  HADD2.F32 R27, -RZ, R12.H1_H1 ;  /* 0x3000000cff1b7230 */ /* 0x000fe20000004100 */
[----:B------:R-:W-:Y:S01]  /*f470*/  FFMA.FTZ R35, R32, R37, R35 ;  /* 0x0000002520237223 */ /* 0x000fe20000010023 */
[----:B------:R-:W-:Y:S01]  /*f480*/  HADD2.F32 R32, -RZ, R30.H0_H0 ;  /* 0x2000001eff207230 */ /* 0x000fe20000004100 */
[-C--:B------:R-:W-:Y:S01]  /*f490*/  FMUL.FTZ R30, R15, R36.reuse ;  /* 0x000000240f1e7220 */ /* 0x080fe20000410000 */
[----:B------:R-:W-:Y:S01]  /*f4a0*/  HADD2.F32 R12, -RZ, R14.H0_H0 ;  /* 0x2000000eff0c7230 */ /* 0x000fe20000004100 */
[C---:B------:R-:W-:Y:S01]  /*f4b0*/  FMUL.FTZ R36, R11.reuse, R36 ;  /* 0x000000240b247220 */ /* 0x040fe20000410000 */
[----:B------:R-:W-:Y:S01]  /*f4c0*/  HADD2.F32 R25, -RZ, R13.H0_H0 ;  /* 0x2000000dff197230 */ /* 0x000fe20000004100 */
        /* <DEDUP_REMOVED lines=9> */
[----:B------:R-:W-:Y:S01]  /*f560*/  HADD2.F32 R14, -RZ, R14.H1_H1 ;  /* 0x3000000eff0e7230 */ /* 0x000fe20000004100 */
[-C--:B------:R-:W-:Y:S01]  /*f570*/  FMUL.FTZ R40, R25, R38.reuse ;  /* 0x0000002619287220 */ /* 0x080fe20000410000 */
[----:B------:R-:W-:Y:S01]  /*f580*/  HADD2.F32 R9, -RZ, R9.H1_H1 ;  /* 0x30000009ff097230 */ /* 0x000fe20000004100 */
[----:B------:R-:W-:Y:S01]  /*f590*/  FFMA.FTZ R19, R8, R79, R11 ;  /* 0x0000004f08137223 */ /* 0x000fe2000001000b */
[----:B------:R-:W-:Y:S01]  /*f5a0*/  HADD2.F32 R10, -RZ, R10.H1_H1 ;  /* 0x3000000aff0a7230 */ /* 0x000fe20000004100 */
[C---:B------:R-:W-:Y:S01]  /*f5b0*/  FMUL.FTZ R38, R31.reuse, R38 ;  /* 0x000000261f267220 */ /* 0x040fe20000410000 */
[----:B------:R-:W-:Y:S01]  /*f5c0*/  HADD2.F32 R11, -RZ, R18.H0_H0 ;  /* 0x20000012ff0b7230 */ /* 0x000fe20000004100 */
[----:B------:R-:W-:-:S02]  /*f5d0*/  FFMA.FTZ R40, R31, R42, R40 ;  /* 0x0000002a1f287223 */ /* 0x000fc40000010028 */
[----:B------:R-:W-:Y:S02]  /*f5e0*/  FMUL.FTZ R28, R13, R44 ;  /* 0x0000002c0d1c7220 */ /* 0x000fe40000410000 */
[----:B------:R-:W-:Y:S02]  /*f5f0*/  FMUL.FTZ R67, R8, R67 ;  /* 0x0000004308437220 */ /* 0x000fe40000410000 */
[----:B------:R-:W-:Y:S02]  /*f600*/  FMUL.FTZ R31, R27, R20 ;  /* 0x000000141b1f7220 */ /* 0x000fe40000410000 */
[----:B------:R-:W-:Y:S02]  /*f610*/  FMUL.FTZ R18, R14, R23 ;  /* 0x000000170e127220 */ /* 0x000fe40000410000 */
[----:B------:R-:W-:Y:S02]  /*f620*/  FMUL.FTZ R44, R9, R44 ;  /* 0x0000002c092c7220 */ /* 0x000fe40000410000 */
[----:B------:R-:W-:-:S02]  /*f630*/  FMUL.FTZ R20, R34, R20 ;  /* 0x0000001422147220 */ /* 0x000fc40000410000 */
[----:B------:R-:W-:Y:S02]  /*f640*/  FMUL.FTZ R23, R10, R23 ;  /* 0x000000170a177220 */ /* 0x000fe40000410000 */
[----:B------:R-:W-:Y:S02]  /*f650*/  FFMA.FTZ R67, R12, R79, -R67 ;  /* 0x0000004f0c437223 */ /* 0x000fe40000010843 */
        /* <DEDUP_REMOVED lines=12> */
[----:B------:R-:W-:Y:S01]  /*f720*/  F2FP.PACK_AB R14, R14, R67 ;  /* 0x000000430e0e723e */ /* 0x000fe200000000ff */
[----:B------:R-:W-:Y:S01]  /*f730*/  FFMA.FTZ R10, R10, R11, R18 ;  /* 0x0000000b0a0a7223 */ /* 0x000fe20000010012 */
[----:B------:R-:W-:Y:S02]  /*f740*/  F2FP.PACK_AB R11, R30, R35 ;  /* 0x000000231e0b723e */ /* 0x000fe400000000ff */
[----:B------:R-:W-:Y:S01]  /*f750*/  F2FP.PACK_AB R9, R9, R40 ;  /* 0x000000280909723e */ /* 0x000fe200000000ff */
[----:B------:R1:W-:Y:S01]  /*f760*/  STS.128 [R16+0x10080], R12 ;  /* 0x0100800c10007388 */ /* 0x0003e20000000c00 */
[----:B------:R-:W-:-:S02]  /*f770*/  F2FP.PACK_AB R8, R8, R33 ;  /* 0x000000210808723e */ /* 0x000fc400000000ff */
[----:B------:R-:W-:-:S05]  /*f780*/  F2FP.PACK_AB R10, R10, R19 ;  /* 0x000000130a0a723e */ /* 0x000fca00000000ff */
[----:B------:R1:W-:Y:S02]  /*f790*/  STS.128 [R17+0x10080], R8 ;  /* 0x0100800811007388 */ /* 0x0003e40000000c00 */
.L_x_387:
[----:B------:R-:W-:Y:S05]  /*f7a0*/  BSYNC B2 ;  /* 0x0000000000027941 */ /* 0x000fea0003800000 */
.L_x_353:
[----:B-1----:R-:W-:Y:S01]  /*f7b0*/  IMAD.SHL.U32 R9, R61, 0x40, RZ ;  /* 0x000000403d097824 */ /* 0x002fe200078e00ff */
[----:B------:R-:W-:-:S04]  /*f7c0*/  DEPBAR.LE SB0, 0x0 ;  /* 0x000080000000791a */ /* 0x000fc80000000000 */
[----:B------:R-:W-:Y:S01]  /*f7d0*/  IMAD.SHL.U32 R8, R54, 0x8, RZ ;  /* 0x0000000836087824 */ /* 0x000fe200078e00ff */
[----:B------:R-:W-:Y:S01]  /*f7e0*/  LOP3.LUT R9, R9, 0x1c0, RZ, 0xc0, !PT ;  /* 0x000001c009097812 */ /* 0x000fe200078ec0ff */
[----:B------:R-:W-:Y:S01]  /*f7f0*/  IMAD R214, R53, 0x400, R4 ;  /* 0x0000040035d67824 */ /* 0x000fe200078e0204 */
[----:B------:R-:W-:Y:S01]  /*f800*/  ULDC.64 UR4, c[0x0][0x208] ;  /* 0x0000820000047ab9 */ /* 0x000fe20000000a00 */
[----:B------:R-:W-:Y:S01]  /*f810*/  LOP3.LUT P1, RZ, R61, 0x2, RZ, 0xc0, !PT ;  /* 0x000000023dff7812 */ /* 0x000fe2000782c0ff */
[----:B------:R-:W-:Y:S01]  /*f820*/  UIMAD UR12, UR12, UR4, URZ ;  /* 0x000000040c0c72a4 */ /* 0x000fe2000f8e023f */
[----:B------:R-:W-:Y:S01]  /*f830*/  LOP3.LUT R8, R9, 0x8, R8, 0xf8, !PT ;  /* 0x0000000809087812 */ /* 0x000fe200078ef808 */
[----:B------:R-:W-:Y:S01]  /*f840*/  IMAD.SHL.U32 R214, R214, 0x2, RZ ;  /* 0x00000002d6d67824 */ /* 0x000fe200078e00ff */
[----:B------:R-:W-:Y:S01]  /*f850*/  BAR.SYNC.DEFER_BLOCKING 0x0 ;  /* 0x0000000000007b1d */ /* 0x000fe20000010000 */
[----:B------:R-:W-:Y:S01]  /*f860*/  SHF.R.U32.HI R9, RZ, 0x3, R9 ;  /* 0x00000003ff097819 */ /* 0x000fe20000011609 */
[----:B------:R-:W-:Y:S01]  /*f870*/  UIMAD.WIDE.U32 UR18, UR10, UR4, URZ ;  /* 0x000000040a1272a5 */ /* 0x000fe2000f8e003f */
[C---:B------:R-:W-:Y:S01]  /*f880*/  LOP3.LUT P0, RZ, R215.reuse, 0x4, RZ, 0xc0, !PT ;  /* 0x00000004d7ff7812 */ /* 0x040fe2000780c0ff */
[----:B------:R-:W-:Y:S01]  /*f890*/  UIMAD UR5, UR10, UR5, UR12 ;  /* 0x000000050a0572a4 */ /* 0x000fe2000f8e020c */
[----:B------:R-:W-:Y:S01]  /*f8a0*/  LOP3.LUT R8, R8, R9, RZ, 0x3c, !PT ;  /* 0x0000000908087212 */ /* 0x000fe200078e3cff */
[----:B------:R-:W-:Y:S01]  /*f8b0*/  UIADD3 UR4, UR16, -UR9, URZ ;  /* 0x8000000910047290 */ /* 0x000fe2000fffe03f */
[C---:B------:R-:W-:Y:S01]  /*f8c0*/  LOP3.LUT P5, RZ, R215.reuse, 0x2, RZ, 0xc0, !PT ;  /* 0x00000002d7ff7812 */ /* 0x040fe200078ac0ff */
[----:B------:R-:W-:Y:S01]  /*f8d0*/  UIADD3 UR5, UR19, UR5, URZ ;  /* 0x0000000513057290 */ /* 0x000fe2000fffe03f */
[----:B--2---:R-:W-:Y:S01]  /*f8e0*/  IMAD.U32 R14, RZ, RZ, UR18 ;  /* 0x00000012ff0e7e24 */ /* 0x004fe2000f8e00ff */
[----:B------:R-:W-:Y:S01]  /*f8f0*/  LOP3.LUT P4, RZ, R215, 0x1, RZ, 0xc0, !PT ;  /* 0x00000001d7ff7812 */ /* 0x000fe2000788c0ff */
[----:B------:R-:W-:Y:S01]  /*f900*/  IMAD R213, R63, 0x200, R8 ;  /* 0x000002003fd57824 */ /* 0x000fe200078e0208 */
[----:B------:R-:W-:Y:S01]  /*f910*/  SEL R8, RZ, 0x2, P0 ;  /* 0x00000002ff087807 */ /* 0x000fe20000000000 */
[----:B------:R-:W-:Y:S01]  /*f920*/  IMAD.U32 R15, RZ, RZ, UR19 ;  /* 0x00000013ff0f7e24 */ /* 0x000fe2000f8e00ff */
[----:B------:R-:W-:Y:S01]  /*f930*/  SEL R9, RZ, 0x4, P5 ;  /* 0x00000004ff097807 */ /* 0x000fe20002800000 */
[----:B------:R-:W-:Y:S01]  /*f940*/  IMAD.SHL.U32 R213, R213, 0x2, RZ ;  /* 0x00000002d5d57824 */ /* 0x000fe200078e00ff */
[----:B------:R-:W-:Y:S01]  /*f950*/  LEA R10, P0, R14, R228, 0x5 ;  /* 0x000000e40e0a7211 */ /* 0x000fe200078028ff */
[----:B------:R-:W-:Y:S01]  /*f960*/  IMAD.U32 R11, RZ, RZ, UR5 ;  /* 0x00000005ff0b7e24 */ /* 0x000fe2000f8e00ff */
[----:B------:R-:W-:Y:S01]  /*f970*/  IADD3 R9, R9, R8, R60 ;  /* 0x0000000809097210 */ /* 0x000fe20007ffe03c */
[--C-:B------:R-:W-:Y:S01]  /*f980*/  IMAD R210, R2, 0x2, R214.reuse ;  /* 0x0000000202d27824 */ /* 0x100fe200078e02d6 */
[C---:B------:R-:W-:Y:S01]  /*f990*/  IADD3 R12, R213.reuse, 0xc080, RZ ;  /* 0x0000c080d50c7810 */ /* 0x040fe20007ffe0ff */
[----:B------:R-:W-:Y:S01]  /*f9a0*/  IMAD.SHL.U32 R218, R0, 0x2, RZ ;  /* 0x0000000200da7824 */ /* 0x000fe200078e00ff */
[----:B------:R-:W-:Y:S01]  /*f9b0*/  IADD3 R212, R213, 0xc0a0, RZ ;  /* 0x0000c0a0d5d47810 */ /* 0x000fe20007ffe0ff */
[C---:B------:R-:W-:Y:S01]  /*f9c0*/  IMAD R209, R3.reuse, 0x2, R214 ;  /* 0x0000000203d17824 */ /* 0x040fe200078e02d6 */
[----:B------:R-:W-:Y:S01]  /*f9d0*/  LDSM.16.M88.4 R24, [R214+0x10080] ;  /* 0x01008000d618783b */ /* 0x000fe20000000200 */
[----:B------:R-:W-:Y:S01]  /*f9e0*/  @P1 IADD3 R212, R12, -0x20, RZ ;  /* 0xffffffe00cd41810 */ /* 0x000fe20007ffe0ff */
[----:B------:R-:W-:Y:S01]  /*f9f0*/  IMAD R207, R3, 0x2, R210 ;  /* 0x0000000203cf7824 */ /* 0x000fe200078e02d2 */
[----:B------:R-:W-:Y:S01]  /*fa00*/  ISETP.GE.OR P1, PT, R54, UR4, P6 ;  /* 0x0000000436007c0c */ /* 0x000fe2000b726670 */
[----:B------:R-:W1:Y:S01]  /*fa10*/  LDSM.16.M88.4 R28, [R213+0xc080] ;  /* 0x00c08000d51c783b */ /* 0x000e620000000200 */
[----:B------:R-:W-:Y:S01]  /*fa20*/  SEL R8, RZ, 0x8, P4 ;  /* 0x00000008ff087807 */ /* 0x000fe20002000000 */
[----:B------:R-:W-:Y:S01]  /*fa30*/  UISETP.GT.AND UP0, UPT, UR10, UR6, UPT ;  /* 0x000000060a00728c */ /* 0x000fe2000bf04270 */
[----:B------:R-:W-:Y:S01]  /*fa40*/  LEA.HI.X R11, R14, R221, R11, 0x5, P0 ;  /* 0x000000dd0e0b7211 */ /* 0x000fe200000f2c0b */
[----:B------:R-:W-:Y:S01]  /*fa50*/  LDSM.16.M88.4 R20, [R212] ;  /* 0x00000000d414783b */ /* 0x000fe20000000200 */
[----:B------:R-:W-:Y:S01]  /*fa60*/  LEA R60, P0, R10, c[0x0][0x1f8], 0x1 ;  /* 0x00007e000a3c7a11 */ /* 0x000fe200078008ff */
[----:B------:R-:W-:Y:S01]  /*fa70*/  IMAD.IADD R8, R8, 0x1, R9 ;  /* 0x0000000108087824 */ /* 0x000fe200078e0209 */
[----:B------:R-:W-:Y:S01]  /*fa80*/  LOP3.LUT P2, RZ, R61, 0x4, RZ, 0xc0, !PT ;  /* 0x000000043dff7812 */ /* 0x000fe2000784c0ff */
[----:B------:R-:W-:Y:S01]  /*fa90*/  IMAD.MOV.U32 R9, RZ, RZ, 0x40 ;  /* 0x00000040ff097424 */ /* 0x000fe200078e00ff */
[----:B------:R-:W-:Y:S01]  /*faa0*/  LEA.HI.X R61, R10, c[0x0][0x1fc], R11, 0x1, P0 ;  /* 0x00007f000a3d7a11 */ /* 0x000fe200000f0c0b */
[----:B------:R-:W-:Y:S01]  /*fab0*/  LDSM.16.M88.4 R12, [R210+0x10080] ;  /* 0x01008000d20c783b */ /* 0x000fe20000000200 */
[C---:B------:R-:W-:Y:S01]  /*fac0*/  LOP3.LUT P0, RZ, R8.reuse, 0x8, RZ, 0xc0, !PT ;  /* 0x0000000808ff7812 */ /* 0x040fe2000780c0ff */
[----:B------:R-:W-:Y:S01]  /*fad0*/  UIADD3 UR9, UR16, 0x1, -UR9 ;  /* 0x0000000110097890 */ /* 0x000fe2000fffe809 */
[----:B------:R-:W-:Y:S01]  /*fae0*/  SEL R0, R9, 0xffffffc0, !P2 ;  /* 0xffffffc009007807 */ /* 0x000fe20005000000 */
[----:B------:R-:W2:Y:S01]  /*faf0*/  LDSM.16.M88.4 R44, [R213+0xc880] ;  /* 0x00c88000d52c783b */ /* 0x000ea20000000200 */
[----:B------:R-:W-:Y:S01]  /*fb00*/  LOP3.LUT P2, RZ, R8, 0x2, RZ, 0xc0, !PT ;  /* 0x0000000208ff7812 */ /* 0x000fe2000784c0ff */
[----:B------:R-:W-:Y:S01]  /*fb10*/  @UP0 UIADD3 UR5, UR13, -0x2, URZ ;  /* 0xfffffffe0d050890 */ /* 0x000fe2000fffe03f */
[C---:B------:R-:W-:Y:S01]  /*fb20*/  ISETP.GE.OR P0, PT, R54.reuse, UR4, !P0 ;  /* 0x0000000436007c0c */ /* 0x040fe2000c706670 */
[----:B------:R-:W3:Y:S01]  /*fb30*/  LDSM.16.M88.4 R48, [R212+0x800] ;  /* 0x00080000d430783b */ /* 0x000ee20000000200 */
[----:B------:R-:W-:Y:S01]  /*fb40*/  ISETP.GE.OR P2, PT, R54, UR4, !P2 ;  /* 0x0000000436007c0c */ /* 0x000fe2000d746670 */
[----:B------:R-:W-:Y:S01]  /*fb50*/  IMAD.IADD R208, R213, 0x1, R0 ;  /* 0x00000001d5d07824 */ /* 0x000fe200078e0200 */
[----:B------:R-:W-:Y:S01]  /*fb60*/  LEA.HI R6, R6, R55, RZ, 0x2 ;  /* 0x0000003706067211 */ /* 0x000fe200078f10ff */
[----:B------:R-:W-:Y:S01]  /*fb70*/  @!PT LDS RZ, [RZ] ;  /* 0x00000000fffff984 */ /* 0x000fe20000000800 */
[----:B------:R-:W-:Y:S01]  /*fb80*/  @!PT LDS RZ, [RZ] ;  /* 0x00000000fffff984 */ /* 0x000fe20000000800 */
[----:B------:R-:W-:Y:S01]  /*fb90*/  @!PT LDS RZ, [RZ] ;  /* 0x00000000fffff984 */ /* 0x000fe20000000800 */
[----:B------:R4:W-:Y:S01]  /*fba0*/  LDGSTS.E.BYPASS.LTC128B.128 [R218+0x8080], [R60.64], !P1 ;  /* 0x080800003cda7fae */ /* 0x0009e2000c901d5e */
[----:B------:R-:W-:Y:S01]  /*fbb0*/  LOP3.LUT P1, RZ, R8, 0x4, RZ, 0xc0, !PT ;  /* 0x0000000408ff7812 */ /* 0x000fe2000782c0ff */
[----:B------:R-:W-:Y:S01]  /*fbc0*/  IMAD.IADD R202, R0, 0x1, R212 ;  /* 0x0000000100ca7824 */ /* 0x000fe200078e02d4 */
[----:B------:R-:W-:Y:S01]  /*fbd0*/  LOP3.LUT R52, R52, 0xffffffe0, RZ, 0xc0, !PT ;  /* 0xffffffe034347812 */ /* 0x000fe200078ec0ff */
[----:B------:R-:W-:Y:S01]  /*fbe0*/  ULDC UR7, c[0x0][0x324] ;  /* 0x0000c90000077ab9 */ /* 0x000fe20000000800 */
[----:B------:R-:W-:Y:S01]  /*fbf0*/  ISETP.GE.OR P1, PT, R54, UR4, !P1 ;  /* 0x0000000436007c0c */ /* 0x000fe2000cf26670 */
[----:B------:R-:W-:Y:S01]  /*fc00*/  @UP0 USHF.R.S32.HI UR4, URZ, 0x1f, UR5 ;  /* 0x0000001f3f040899 */ /* 0x000fe20008011405 */
[----:B------:R-:W-:Y:S01]  /*fc10*/  SHF.R.S32.HI R0, RZ, 0x1f, R53 ;  /* 0x0000001fff007819 */ /* 0x000fe20000011435 */
[----:B------:R-:W-:Y:S01]  /*fc20*/  ULOP3.LUT UR7, URZ, UR7, URZ, 0x33, !UPT ;  /* 0x000000073f077292 */ /* 0x000fe2000f8e333f */
[----:B------:R-:W-:Y:S01]  /*fc30*/  PLOP3.LUT P3, PT, PT, PT, UP0, 0x80, 0x0 ;  /* 0x000000000000781c */ /* 0x000fe20003f6f008 */
[----:B------:R4:W-:Y:S01]  /*fc40*/  LDGSTS.E.BYPASS.LTC128B.128 [R218+0x9080], [R60.64+0x80], !P2 ;  /* 0x090800803cda7fae */ /* 0x0009e2000d101d5e */
[----:B------:R-:W-:-:S02]  /*fc50*/  LEA.HI R0, R0, R53, RZ, 0x3 ;  /* 0x0000003500007211 */ /* 0x000fc400078f18ff */
[----:B------:R-:W-:Y:S02]  /*fc60*/  PLOP3.LUT P2, PT, PT, PT, UP0, 0x80, 0x0 ;  /* 0x000000000000781c */ /* 0x000fe40003f4f008 */
[C---:B------:R-:W-:Y:S02]  /*fc70*/  IADD3 R203, R212.reuse, 0x800, RZ ;  /* 0x00000800d4cb7810 */ /* 0x040fe40007ffe0ff */
[C---:B------:R-:W-:Y:S01]  /*fc80*/  IADD3 R201, R212.reuse, 0x1000, RZ ;  /* 0x00001000d4c97810 */ /* 0x040fe20007ffe0ff */
[----:B-1----:R-:W-:Y:S01]  /*fc90*/  HMMA.16816.F32 R16, R24, R28, RZ ;  /* 0x0000001c1810723c */ /* 0x002fe200000018ff */
[----:B------:R4:W-:Y:S01]  /*fca0*/  LDGSTS.E.BYPASS.LTC128B.128 [R218+0xa080], [R60.64+0x100], !P1 ;  /* 0x0a0801003cda7fae */ /* 0x0009e2000c901d5e */
[----:B------:R-:W-:Y:S02]  /*fcb0*/  PLOP3.LUT P1, PT, PT, PT, UP0, 0x80, 0x0 ;  /* 0x000000000000781c */ /* 0x000fe40003f2f008 */
[----:B------:R-:W-:Y:S01]  /*fcc0*/  IADD3 R200, R212, 0x1800, RZ ;  /* 0x00001800d4c87810 */ /* 0x000fe20007ffe0ff */
[----:B------:R4:W-:Y:S01]  /*fcd0*/  LDGSTS.E.BYPASS.LTC128B.128 [R218+0xb080], [R60.64+0x180], !P0 ;  /* 0x0b0801803cda7fae */ /* 0x0009e2000c101d5e */
[----:B------:R-:W-:-:S02]  /*fce0*/  PLOP3.LUT P0, PT, PT, PT, UP0, 0x80, 0x0 ;  /* 0x000000000000781c */ /* 0x000fc40003f0f008 */
[C---:B------:R-:W-:Y:S01]  /*fcf0*/  HMMA.16816.F32 R28, R24.reuse, R30, RZ ;  /* 0x0000001e181c723c */ /* 0x040fe200000018ff */
[----:B------:R-:W-:Y:S01]  /*fd00*/  LDSM.16.M88.4 R56, [R209+0x10080] ;  /* 0x01008000d138783b */ /* 0x000fe20000000200 */
[C---:B------:R-:W-:Y:S02]  /*fd10*/  IADD3 R199, R212.reuse, 0x2000, RZ ;  /* 0x00002000d4c77810 */ /* 0x040fe40007ffe0ff */
[C---:B------:R-:W-:Y:S01]  /*fd20*/  IADD3 R198, R212.reuse, 0x2800, RZ ;  /* 0x00002800d4c67810 */ /* 0x040fe20007ffe0ff */
[----:B------:R-:W1:Y:S01]  /*fd30*/  LDSM.16.M88.4 R8, [R208+0xc080] ;  /* 0x00c08000d008783b */ /* 0x000e620000000200 */
[C---:B------:R-:W-:Y:S02]  /*fd40*/  IADD3 R197, R212.reuse, 0x3000, RZ ;  /* 0x00003000d4c57810 */ /* 0x040fe40007ffe0ff */
[----:B--2---:R-:W-:Y:S01]  /*fd50*/  HMMA.16816.F32 R40, R24, R44, RZ ;  /* 0x0000002c1828723c */ /* 0x004fe200000018ff */
[----:B------:R-:W-:Y:S01]  /*fd60*/  LDSM.16.M88.4 R36, [R207+0x10080] ;  /* 0x01008000cf24783b */ /* 0x000fe20000000200 */
[----:B------:R-:W-:-:S03]  /*fd70*/  IADD3 R196, R212, 0x3800, RZ ;  /* 0x00003800d4c47810 */ /* 0x000fc60007ffe0ff */
[----:B------:R-:W2:Y:S03]  /*fd80*/  LDSM.16.M88.4 R32, [R202] ;  /* 0x00000000ca20783b */ /* 0x000ea60000000200 */
[C---:B------:R-:W-:Y:S01]  /*fd90*/  HMMA.16816.F32 R16, R12.reuse, R20, R16 ;  /* 0x000000140c10723c */ /* 0x040fe20000001810 */
[----:B------:R-:W5:Y:S04]  /*fda0*/  LDSM.16.M88.4 R68, [R208+0xc880] ;  /* 0x00c88000d044783b */ /* 0x000f680000000200 */
[----:B------:R-:W-:Y:S03]  /*fdb0*/  LDSM.16.M88.4 R64, [R213+0xd080] ;  /* 0x00d08000d540783b */ /* 0x000fe60000000200 */
[----:B------:R-:W-:Y:S01]  /*fdc0*/  HMMA.16816.F32 R28, R12, R22, R28 ;  /* 0x000000160c1c723c */ /* 0x000fe2000000181c */
[----:B------:R-:W2:Y:S04]  /*fdd0*/  LDSM.16.M88.4 R20, [R214+0x14080] ;  /* 0x01408000d614783b */ /* 0x000ea80000000200 */
[----:B----4-:R-:W4:Y:S03]  /*fde0*/  LDSM.16.M88.4 R60, [R202+0x800] ;  /* 0x00080000ca3c783b */ /* 0x010f260000000200 */
[----:B------:R-:W-:Y:S01]  /*fdf0*/  HMMA.16816.F32 R24, R24, R46, RZ ;  /* 0x0000002e1818723c */ /* 0x000fe200000018ff */
[----:B------:R-:W-:Y:S04]  /*fe00*/  LDSM.16.M88.4 R44, [R212+0x1000] ;  /* 0x00100000d42c783b */ /* 0x000fe80000000200 */
[----:B------:R-:W0:Y:S03]  /*fe10*/  LDGDEPBAR ;  /* 0x00000000000079af */ /* 0x000e260000000000 */
[----:B---3--:R-:W-:Y:S08]  /*fe20*/  HMMA.16816.F32 R40, R12, R48, R40 ;  /* 0x000000300c28723c */ /* 0x008ff00000001828 */
[C---:B-1----:R-:W-:Y:S08]  /*fe30*/  HMMA.16816.F32 R16, R56.reuse, R8, R16 ;  /* 0x000000083810723c */ /* 0x042ff00000001810 */
[----:B------:R-:W-:Y:S01]  /*fe40*/  HMMA.16816.F32 R28, R56, R10, R28 ;  /* 0x0000000a381c723c */ /* 0x000fe2000000181c */
[----:B------:R-:W1:Y:S07]  /*fe50*/  LDSM.16.M88.4 R8, [R210+0x14080] ;  /* 0x01408000d208783b */ /* 0x000e6e0000000200 */
[----:B------:R-:W-:Y:S01]  /*fe60*/  HMMA.16816.F32 R12, R12, R50, R24 ;  /* 0x000000320c0c723c */ /* 0x000fe20000001818 */
[----:B------:R-:W3:Y:S04]  /*fe70*/  LDSM.16.M88.4 R48, [R213+0xd880] ;  /* 0x00d88000d530783b */ /* 0x000ee80000000200 */
[----:B------:R-:W-:Y:S03]  /*fe80*/  LDSM.16.M88.4 R24, [R209+0x14080] ;  /* 0x01408000d118783b */ /* 0x000fe60000000200 */
[----:B--2---:R-:W-:Y:S08]  /*fe90*/  HMMA.16816.F32 R16, R36, R32, R16 ;  /* 0x000000202410723c */ /* 0x004ff00000001810 */
[----:B-----5:R-:W-:Y:S08]  /*fea0*/  HMMA.16816.F32 R40, R56, R68, R40 ;  /* 0x000000443828723c */ /* 0x020ff00000001828 */
[----:B------:R-:W-:Y:S01]  /*feb0*/  HMMA.16816.F32 R28, R36, R34, R28 ;  /* 0x00000022241c723c */ /* 0x000fe2000000181c */
[----:B------:R-:W2:Y:S07]  /*fec0*/  LDSM.16.M88.4 R32, [R208+0xd080] ;  /* 0x00d08000d020783b */ /* 0x000eae0000000200 */
[----:B------:R-:W-:Y:S08]  /*fed0*/  HMMA.16816.F32 R16, R20, R64, R16 ;  /* 0x000000401410723c */ /* 0x000ff00000001810 */
[----:B------:R-:W-:Y:S01]  /*fee0*/  HMMA.16816.F32 R56, R56, R70, R12 ;  /* 0x000000463838723c */ /* 0x000fe2000000180c */
[----:B------:R-:W5:Y:S04]  /*fef0*/  LDSM.16.M88.4 R68, [R212+0x1800] ;  /* 0x00180000d444783b */ /* 0x000f680000000200 */
[----:B------:R-:W-:Y:S03]  /*ff00*/  LDSM.16.M88.4 R12, [R207+0x14080] ;  /* 0x01408000cf0c783b */ /* 0x000fe60000000200 */
[----:B----4-:R-:W-:Y:S08]  /*ff10*/  HMMA.16816.F32 R40, R36, R60, R40 ;  /* 0x0000003c2428723c */ /* 0x010ff00000001828 */
[----:B-1----:R-:W-:Y:S08]  /*ff20*/  HMMA.16816.F32 R16, R8, R44, R16 ;  /* 0x0000002c0810723c */ /* 0x002ff00000001810 */
[----:B------:R-:W-:Y:S01]  /*ff30*/  HMMA.16816.F32 R28, R20, R66, R28 ;  /* 0x00000042141c723c */ /* 0x000fe2000000181c */
[----:B------:R-:W1:Y:S07]  /*ff40*/  LDSM.16.M88.4 R64, [R202+0x1000] ;  /* 0x00100000ca40783b */ /* 0x000e6e0000000200 */
[----:B------:R-:W-:Y:S01]  /*ff50*/  HMMA.16816.F32 R56, R36, R62, R56 ;  /* 0x0000003e2438723c */ /* 0x000fe20000001838 */
[----:B------:R-:W4:Y:S04]  /*ff60*/  LDSM.16.M88.4 R60, [R208+0xd880] ;  /* 0x00d88000d03c783b */ /* 0x000f280000000200 */
[----:B------:R-:W-:Y:S03]  /*ff70*/  LDSM.16.M88.4 R36, [R214+0x18080] ;  /* 0x01808000d624783b */ /* 0x000fe60000000200 */
[----:B---3--:R-:W-:Y:S08]  /*ff80*/  HMMA.16816.F32 R40, R20, R48, R40 ;  /* 0x000000301428723c */ /* 0x008ff00000001828 */
[----:B--2---:R-:W-:Y:S08]  /*ff90*/  HMMA.16816.F32 R16, R24, R32, R16 ;  /* 0x000000201810723c */ /* 0x004ff00000001810 */
[----:B------:R-:W-:Y:S01]  /*ffa0*/  HMMA.16816.F32 R28, R8, R46, R28 ;  /* 0x0000002e081c723c */ /* 0x000fe2000000181c */
[----:B------:R-:W2:Y:S07]  /*ffb0*/  LDSM.16.M88.4 R44, [R213+0xe080] ;  /* 0x00e08000d52c783b */ /* 0x000eae0000000200 */
[----:B------:R-:W-:Y:S01]  /*ffc0*/  HMMA.16816.F32 R56, R20, R50, R56 ;  /* 0x000000321438723c */ /* 0x000fe20000001838 */
[----:B------:R-:W3:Y:S04]  /*ffd0*/  LDSM.16.M88.4 R48, [R202+0x1800] ;  /* 0x00180000ca30783b */ /* 0x000ee80000000200 */
[----:B------:R-:W-:Y:S03]  /*ffe0*/  LDSM.16.M88.4 R20, [R210+0x18080] ;  /* 0x01808000d214783b */ /* 0x000fe60000000200 */
[----:B-----5:R-:W-:Y:S08]  /*fff0*/  HMMA.16816.F32 R40, R8, R68, R40 ;  /* 0x000000440828723c */ /* 0x020ff00000001828 */
[----:B-1----:R-:W-:Y:S08]  /*10000*/  HMMA.16816.F32 R16, R12, R64, R16 ;  /* 0x000000400c10723c */ /* 0x002ff00000001810 */
[----:B------:R-:W-:Y:S01]  /*10010*/  HMMA.16816.F32 R28, R24, R34, R28 ;  /* 0x00000022181c723c */ /* 0x000fe2000000181c */
[----:B------:R-:W1:Y:S07]  /*10020*/  LDSM.16.M88.4 R32, [R212+0x2000] ;  /* 0x00200000d420783b */ /* 0x000e6e0000000200 */
[----:B------:R-:W-:Y:S01]  /*10030*/  HMMA.16816.F32 R56, R8, R70, R56 ;  /* 0x000000460838723c */ /* 0x000fe20000001838 */
[----:B------:R-:W5:Y:S04]  /*10040*/  LDSM.16.M88.4 R68, [R213+0xe880] ;  /* 0x00e88000d544783b */ /* 0x000f680000000200 */
[----:B------:R-:W-:Y:S03]  /*10050*/  LDSM.16.M88.4 R8, [R209+0x18080] ;  /* 0x01808000d108783b */ /* 0x000fe60000000200 */
[----:B----4-:R-:W-:Y:S08]  /*10060*/  HMMA.16816.F32 R40, R24, R60, R40 ;  /* 0x0000003c1828723c */ /* 0x010ff00000001828 */
[----:B--2---:R-:W-:Y:S08]  /*10070*/  HMMA.16816.F32 R16, R36, R44, R16 ;  /* 0x0000002c2410723c */ /* 0x004ff00000001810 */
[----:B------:R-:W-:Y:S01]  /*10080*/  HMMA.16816.F32 R28, R12, R66, R28 ;  /* 0x000000420c1c723c */ /* 0x000fe2000000181c */
[----:B------:R-:W2:Y:S07]  /*10090*/  LDSM.16.M88.4 R64, [R208+0xe080] ;  /* 0x00e08000d040783b */ /* 0x000eae0000000200 */
[----:B------:R-:W-:Y:S01]  /*100a0*/  HMMA.16816.F32 R56, R24, R62, R56 ;  /* 0x0000003e1838723c */ /* 0x000fe20000001838 */
[----:B------:R-:W-:Y:S04]  /*100b0*/  LDSM.16.M88.4 R60, [R207+0x18080] ;  /* 0x01808000cf3c783b */ /* 0x000fe80000000200 */
[----:B------:R-:W-:Y:S03]  /*100c0*/  LDSM.16.M88.4 R24, [R202+0x2000] ;  /* 0x00200000ca18783b */ /* 0x000fe60000000200 */
[----:B---3--:R-:W-:Y:S08]  /*100d0*/  HMMA.16816.F32 R40, R12, R48, R40 ;  /* 0x000000300c28723c */ /* 0x008ff00000001828 */
[----:B-1----:R-:W-:Y:S08]  /*100e0*/  HMMA.16816.F32 R16, R20, R32, R16 ;  /* 0x000000201410723c */ /* 0x002ff00000001810 */
[----:B------:R-:W-:Y:S01]  /*100f0*/  HMMA.16816.F32 R28, R36, R46, R28 ;  /* 0x0000002e241c723c */ /* 0x000fe2000000181c */
[----:B------:R-:W1:Y:S07]  /*10100*/  LDSM.16.M88.4 R44, [R212+0x2800] ;  /* 0x00280000d42c783b */ /* 0x000e6e0000000200 */
[----:B------:R-:W-:Y:S01]  /*10110*/  HMMA.16816.F32 R56, R12, R50, R56 ;  /* 0x000000320c38723c */ /* 0x000fe20000001838 */
[----:B------:R-:W-:Y:S04]  /*10120*/  LDSM.16.M88.4 R48, [R214+0x1c080] ;  /* 0x01c08000d630783b */ /* 0x000fe80000000200 */
[----:B------:R-:W-:Y:S03]  /*10130*/  LDSM.16.M88.4 R12, [R213+0xf080] ;  /* 0x00f08000d50c783b */ /* 0x000fe60000000200 */
[----:B-----5:R-:W-:Y:S08]  /*10140*/  HMMA.16816.F32 R40, R36, R68, R40 ;  /* 0x000000442428723c */ /* 0x020ff00000001828 */
[----:B--2---:R-:W-:Y:S08]  /*10150*/  HMMA.16816.F32 R16, R8, R64, R16 ;  /* 0x000000400810723c */ /* 0x004ff00000001810 */
[----:B------:R-:W-:Y:S01]  /*10160*/  HMMA.16816.F32 R28, R20, R34, R28 ;  /* 0x00000022141c723c */ /* 0x000fe2000000181c */
[----:B------:R-:W2:Y:S07]  /*10170*/  LDSM.16.M88.4 R32, [R208+0xe880] ;  /* 0x00e88000d020783b */ /* 0x000eae0000000200 */
[----:B------:R-:W-:Y:S01]  /*10180*/  HMMA.16816.F32 R56, R36, R70, R56 ;  /* 0x000000462438723c */ /* 0x000fe20000001838 */
[----:B------:R-:W3:Y:S04]  /*10190*/  LDSM.16.M88.4 R68, [R202+0x2800] ;  /* 0x00280000ca44783b */ /* 0x000ee80000000200 */
[----:B------:R-:W-:Y:S03]  /*101a0*/  LDSM.16.M88.4 R36, [R210+0x1c080] ;  /* 0x01c08000d224783b */ /* 0x000fe60000000200 */
[----:B-1----:R-:W-:Y:S08]  /*101b0*/  HMMA.16816.F32 R40, R20, R44, R40 ;  /* 0x0000002c1428723c */ /* 0x002ff00000001828 */
[----:B------:R-:W-:Y:S08]  /*101c0*/  HMMA.16816.F32 R16, R60, R24, R16 ;  /* 0x000000183c10723c */ /* 0x000ff00000001810 */
[----:B------:R-:W-:Y:S01]  /*101d0*/  HMMA.16816.F32 R28, R8, R66, R28 ;  /* 0x00000042081c723c */ /* 0x000fe2000000181c */
[----:B------:R-:W1:Y:S07]  /*101e0*/  LDSM.16.M88.4 R64, [R212+0x3000] ;  /* 0x00300000d440783b */ /* 0x000e6e0000000200 */
[----:B------:R-:W-:Y:S01]  /*101f0*/  HMMA.16816.F32 R56, R20, R46, R56 ;  /* 0x0000002e1438723c */ /* 0x000fe20000001838 */
[----:B------:R-:W4:Y:S04]  /*10200*/  LDSM.16.M88.4 R44, [R213+0xf880] ;  /* 0x00f88000d52c783b */ /* 0x000f280000000200 */
[----:B------:R-:W-:Y:S03]  /*10210*/  LDSM.16.M88.4 R20, [R208+0xf080] ;  /* 0x00f08000d014783b */ /* 0x000fe60000000200 */
[----:B--2---:R-:W-:Y:S08]  /*10220*/  HMMA.16816.F32 R40, R8, R32, R40 ;  /* 0x000000200828723c */ /* 0x004ff00000001828 */
[----:B------:R-:W-:Y:S08]  /*10230*/  HMMA.16816.F32 R16, R48, R12, R16 ;  /* 0x0000000c3010723c */ /* 0x000ff00000001810 */
[----:B------:R-:W-:Y:S01]  /*10240*/  HMMA.16816.F32 R28, R60, R26, R28 ;  /* 0x0000001a3c1c723c */ /* 0x000fe2000000181c */
[----:B------:R-:W2:Y:S07]  /*10250*/  LDSM.16.M88.4 R24, [R209+0x1c080] ;  /* 0x01c08000d118783b */ /* 0x000eae0000000200 */
[----:B------:R-:W-:Y:S01]  /*10260*/  HMMA.16816.F32 R56, R8, R34, R56 ;  /* 0x000000220838723c */ /* 0x000fe20000001838 */
[----:B------:R-:W5:Y:S04]  /*10270*/  LDSM.16.M88.4 R32, [R212+0x3800] ;  /* 0x00380000d420783b */ /* 0x000f680000000200 */
[----:B------:R-:W-:Y:S03]  /*10280*/  LDSM.16.M88.4 R8, [R207+0x1c080] ;  /* 0x01c08000cf08783b */ /* 0x000fe60000000200 */
[----:B---3--:R-:W-:Y:S08]  /*10290*/  HMMA.16816.F32 R40, R60, R68, R40 ;  /* 0x000000443c28723c */ /* 0x008ff00000001828 */
[----:B-1----:R-:W-:Y:S08]  /*102a0*/  HMMA.16816.F32 R16, R36, R64, R16 ;  /* 0x000000402410723c */ /* 0x002ff00000001810 */
[----:B------:R-:W-:Y:S01]  /*102b0*/  HMMA.16816.F32 R28, R48, R14, R28 ;  /* 0x0000000e301c723c */ /* 0x000fe2000000181c */
[----:B------:R-:W1:Y:S07]  /*102c0*/  LDSM.16.M88.4 R12, [R202+0x3000] ;  /* 0x00300000ca0c783b */ /* 0x000e6e0000000200 */
[----:B------:R-:W-:Y:S01]  /*102d0*/  HMMA.16816.F32 R56, R60, R70, R56 ;  /* 0x000000463c38723c */ /* 0x000fe20000001838 */
[----:B------:R-:W3:Y:S07]  /*102e0*/  LDSM.16.M88.4 R60, [R208+0xf880] ;  /* 0x00f88000d03c783b */ /* 0x000eee0000000200 */
[----:B----4-:R-:W-:Y:S08]  /*102f0*/  HMMA.16816.F32 R40, R48, R44, R40 ;  /* 0x0000002c3028723c */ /* 0x010ff00000001828 */
[----:B--2---:R-:W-:Y:S08]  /*10300*/  HMMA.16816.F32 R16, R24, R20, R16 ;  /* 0x000000141810723c */ /* 0x004ff00000001810 */
[----:B------:R-:W-:Y:S08]  /*10310*/  HMMA.16816.F32 R28, R36, R66, R28 ;  /* 0x00000042241c723c */ /* 0x000ff0000000181c */
[----:B------:R-:W-:Y:S08]  /*10320*/  HMMA.16816.F32 R56, R48, R46, R56 ;  /* 0x0000002e3038723c */ /* 0x000ff00000001838 */
[----:B-----5:R-:W-:Y:S07]  /*10330*/  HMMA.16816.F32 R40, R36, R32, R40 ;  /* 0x000000202428723c */ /* 0x020fee0000001828 */
[----:B------:R-:W-:Y:S01]  /*10340*/  @P1 IMAD.MOV.U32 R32, RZ, RZ, R216 ;  /* 0x000000ffff201224 */ /* 0x000fe200078e00d8 */
[----:B-1----:R-:W-:Y:S01]  /*10350*/  HMMA.16816.F32 R16, R8, R12, R16 ;  /* 0x0000000c0810723c */ /* 0x002fe20000001810 */
[----:B------:R-:W-:Y:S01]  /*10360*/  @P1 IMAD.MOV.U32 R33, RZ, RZ, R223 ;  /* 0x000000ffff211224 */ /* 0x000fe200078e00df */
[----:B------:R-:W-:-:S03]  /*10370*/  PLOP3.LUT P1, PT, PT, PT, UP3, 0x80, 0x0 ;  /* 0x000000000000781c */ /* 0x000fc60003f2f038 */
[----:B------:R-:W-:Y:S01]  /*10380*/  @P0 IMAD.WIDE.U32 R32, R7, UR5, R32 ;  /* 0x0000000507200c25 */ /* 0x000fe2000f8e0020 */
[----:B------:R-:W-:Y:S01]  /*10390*/  PLOP3.LUT P0, PT, PT, PT, UP0, 0x80, 0x0 ;  /* 0x000000000000781c */ /* 0x000fe20003f0f008 */
[----:B------:R-:W-:Y:S01]  /*103a0*/  @UP0 UIMAD UR5, UR11, UR5, URZ ;  /* 0x000000050b0502a4 */ /* 0x000fe2000f8e023f */
[----:B------:R-:W-:Y:S01]  /*103b0*/  HMMA.16816.F32 R28, R24, R22, R28 ;  /* 0x00000016181c723c */ /* 0x000fe2000000181c */
[----:B------:R-:W1:Y:S01]  /*103c0*/  LDSM.16.M88.4 R20, [R202+0x3800] ;  /* 0x00380000ca14783b */ /* 0x000e620000000200 */
[----:B------:R-:W-:Y:S01]  /*103d0*/  LOP3.LUT R12, R6, 0xfffffffc, RZ, 0xc0, !PT ;  /* 0xfffffffc060c7812 */ /* 0x000fe200078ec0ff */
[----:B------:R-:W-:Y:S01]  /*103e0*/  IMAD.IADD R6, R55, 0x1, -R52 ;  /* 0x0000000137067824 */ /* 0x000fe200078e0a34 */
[----:B------:R-:W-:Y:S01]  /*103f0*/  @UP0 UIMAD UR4, UR4, UR8, UR5 ;  /* 0x00000008040402a4 */ /* 0x000fe2000f8e0205 */
[----:B------:R-:W-:-:S04]  /*10400*/  DEPBAR.LE SB0, 0x0 ;  /* 0x000080000000791a */ /* 0x000fc80000000000 */
[----:B------:R-:W-:Y:S01]  /*10410*/  HMMA.16816.F32 R56, R36, R34, R56 ;  /* 0x000000222438723c */ /* 0x000fe20000001838 */
[----:B------:R-:W-:Y:S01]  /*10420*/  IMAD.IADD R55, R55, 0x1, -R12 ;  /* 0x0000000137377824 */ /* 0x000fe200078e0a0c */
[----:B------:R-:W-:Y:S02]  /*10430*/  SHF.R.S32.HI R13, RZ, 0x1f, R6 ;  /* 0x0000001fff0d7819 */ /* 0x000fe40000011406 */
[----:B------:R-:W-:Y:S02]  /*10440*/  LOP3.LUT R12, R0, 0xffffff8, RZ, 0xc0, !PT ;  /* 0x0ffffff8000c7812 */ /* 0x000fe400078ec0ff */
[----:B------:R-:W-:Y:S01]  /*10450*/  @P0 IADD3 R33, R33, UR4, RZ ;  /* 0x0000000421210c10 */ /* 0x000fe2000fffe0ff */
[----:B------:R-:W-:Y:S01]  /*10460*/  FMUL.FTZ R16, R16, c[0x0][0x320] ;  /* 0x0000c80010107a20 */ /* 0x000fe20000410000 */
[----:B---3--:R-:W-:Y:S01]  /*10470*/  HMMA.16816.F32 R40, R24, R60, R40 ;  /* 0x0000003c1828723c */ /* 0x008fe20000001828 */
[----:B------:R-:W-:Y:S01]  /*10480*/  IMAD.IADD R53, R53, 0x1, -R12 ;  /* 0x0000000135357824 */ /* 0x000fe200078e0a0c */
[----:B------:R-:W-:Y:S01]  /*10490*/  @P3 LEA R12, P3, R32, c[0x0][0x1c8], 0x1 ;  /* 0x00007200200c3a11 */ /* 0x000fe200078608ff */
[----:B------:R2:W3:Y:S01]  /*104a0*/  MUFU.TANH R0, R16 ;  /* 0x0000001000007308 */ /* 0x0004e20000002400 */
[----:B------:R-:W-:Y:S01]  /*104b0*/  PLOP3.LUT P0, PT, PT, PT, UP3, 0x80, 0x0 ;  /* 0x000000000000781c */ /* 0x000fe20003f0f038 */
[----:B------:R-:W-:-:S02]  /*104c0*/  FMUL.FTZ R7, R17, c[0x0][0x320] ;  /* 0x0000c80011077a20 */ /* 0x000fc40000410000 */
[----:B------:R-:W-:Y:S01]  /*104d0*/  FMUL.FTZ R19, R19, c[0x0][0x320] ;  /* 0x0000c80013137a20 */ /* 0x000fe20000410000 */
[----:B------:R-:W-:Y:S03]  /*104e0*/  HMMA.16816.F32 R28, R8, R14, R28 ;  /* 0x0000000e081c723c */ /* 0x000fe6000000181c */
[----:B------:R-:W4:Y:S04]  /*104f0*/  MUFU.TANH R7, R7 ;  /* 0x0000000700077308 */ /* 0x000f280000002400 */
[----:B------:R-:W-:Y:S01]  /*10500*/  FMUL.FTZ R15, R18, c[0x0][0x320] ;  /* 0x0000c800120f7a20 */ /* 0x000fe20000410000 */
[----:B------:R-:W-:Y:S01]  /*10510*/  HMMA.16816.F32 R56, R24, R62, R56 ;  /* 0x0000003e1838723c */ /* 0x000fe20000001838 */
[----:B------:R-:W-:-:S02]  /*10520*/  LEA.HI R18, R55, R55, RZ, 0x1 ;  /* 0x0000003737127211 */ /* 0x000fc400078f08ff */
[----:B--2---:R-:W-:Y:S02]  /*10530*/  LEA.HI R16, R13, R6, RZ, 0x2 ;  /* 0x000000060d107211 */ /* 0x004fe400078f10ff */
[----:B------:R-:W-:Y:S01]  /*10540*/  LOP3.LUT R18, R18, 0x1ffffffe, RZ, 0xc0, !PT ;  /* 0x1ffffffe12127812 */ /* 0x000fe200078ec0ff */
[----:B------:R-:W2:Y:S01]  /*10550*/  MUFU.TANH R15, R15 ;  /* 0x0000000f000f7308 */ /* 0x000ea20000002400 */
[----:B------:R-:W-:Y:S01]  /*10560*/  LEA.HI.SX32 R14, R16, UR23, 0x1e ;  /* 0x00000017100e7c11 */ /* 0x000fe2000f8ff2ff */
[----:B-1----:R-:W-:Y:S01]  /*10570*/  HMMA.16816.F32 R40, R8, R20, R40 ;  /* 0x000000140828723c */ /* 0x002fe20000001828 */
[----:B------:R-:W-:Y:S01]  /*10580*/  @P2 LEA.HI.X R33, R32, c[0x0][0x1cc], R33, 0x1, P3 ;  /* 0x0000730020212a11 */ /* 0x000fe200018f0c21 */
[----:B------:R-:W-:Y:S01]  /*10590*/  IMAD.IADD R219, R55, 0x1, -R18 ;  /* 0x0000000137db7824 */ /* 0x000fe200078e0a12 */
[----:B------:R-:W-:Y:S01]  /*105a0*/  PLOP3.LUT P3, PT, PT, PT, UP0, 0x80, 0x0 ;  /* 0x000000000000781c */ /* 0x000fe20003f6f008 */
[----:B------:R-:W-:Y:S01]  /*105b0*/  IMAD R14, R53, 0x10, R14 ;  /* 0x00000010350e7824 */ /* 0x000fe200078e020e */
[----:B------:R-:W-:Y:S01]  /*105c0*/  PLOP3.LUT P2, PT, PT, PT, UP0, 0x80, 0x0 ;  /* 0x000000000000781c */ /* 0x000fe20003f4f008 */
[----:B------:R1:W1:Y:S02]  /*105d0*/  MUFU.TANH R13, R19 ;  /* 0x00000013000d7308 */ /* 0x0002640000002400 */
[----:B------:R-:W-:-:S02]  /*105e0*/  IMAD R219, R219, 0x8, R14 ;  /* 0x00000008dbdb7824 */ /* 0x000fc400078e020e */
[----:B------:R-:W-:Y:S02]  /*105f0*/  FMUL.FTZ R17, R29, c[0x0][0x320] ;  /* 0x0000c8001d117a20 */ /* 0x000fe40000410000 */
[----:B------:R-:W-:Y:S01]  /*10600*/  @P1 IMAD.HI.U32 R20, R219, c[0x0][0x2c8], RZ ;  /* 0x0000b200db141a27 */ /* 0x000fe200078e00ff */
[----:B------:R-:W-:Y:S01]  /*10610*/  BAR.SYNC.DEFER_BLOCKING 0x0 ;  /* 0x0000000000007b1d */ /* 0x000fe20000010000 */
[----:B------:R-:W-:Y:S02]  /*10620*/  PLOP3.LUT P1, PT, PT, PT, UP0, 0x80, 0x0 ;  /* 0x000000000000781c */ /* 0x000fe40003f2f008 */
[----:B------:R-:W-:Y:S01]  /*10630*/  IMAD.MOV.U32 R18, RZ, RZ, R219 ;  /* 0x000000ffff127224 */ /* 0x000fe200078e00db */
[----:B------:R-:W-:Y:S01]  /*10640*/  @P0 SHF.R.U32.HI R18, RZ, c[0x0][0x2cc], R20 ;  /* 0x0000b300ff120a19 */ /* 0x000fe20000011614 */
[----:B------:R-:W-:Y:S01]  /*10650*/  HMMA.16816.F32 R56, R8, R22, R56 ;  /* 0x000000160838723c */ /* 0x000fe20000001838 */
[----:B------:R-:W-:Y:S01]  /*10660*/  PLOP3.LUT P0, PT, PT, PT, UP0, 0x80, 0x0 ;  /* 0x000000000000781c */ /* 0x000fe20003f0f008 */
[----:B------:R-:W-:Y:S01]  /*10670*/  @P3 IMAD.MOV.U32 R32, RZ, RZ, R12 ;  /* 0x000000ffff203224 */ /* 0x000fe200078e000c */
[----:B------:R-:W-:Y:S01]  /*10680*/  LOP3.LUT P3, RZ, R215, 0x4, RZ, 0xc0, !PT ;  /* 0x00000004d7ff7812 */ /* 0x000fe2000786c0ff */
[----:B------:R-:W-:Y:S01]  /*10690*/  FMUL.FTZ R28, R28, c[0x0][0x320] ;  /* 0x0000c8001c1c7a20 */ /* 0x000fe20000410000 */
[----:B------:R-:W1:Y:S01]  /*106a0*/  MUFU.TANH R17, R17 ;  /* 0x0000001100117308 */ /* 0x000e620000002400 */
[----:B------:R-:W-:Y:S01]  /*106b0*/  FMUL.FTZ R12, R40, c[0x0][0x320] ;  /* 0x0000c800280c7a20 */ /* 0x000fe20000410000 */
[----:B------:R-:W-:Y:S01]  /*106c0*/  LOP3.LUT R11, R16, 0x7ffffffc, RZ, 0xc0, !PT ;  /* 0x7ffffffc100b7812 */ /* 0x000fe200078ec0ff */
[----:B------:R-:W-:Y:S01]  /*106d0*/  IMAD.U32 R23, RZ, RZ, UR9 ;  /* 0x00000009ff177e24 */ /* 0x000fe2000f8e00ff */
[----:B------:R-:W5:Y:S01]  /*106e0*/  SHFL.IDX PT, R16, R18, RZ, 0x1c1f ;  /* 0x001c1fff12107589 */ /* 0x000f6200000e0000 */
[----:B------:R-:W-:-:S02]  /*106f0*/  FMUL.FTZ R9, R31, c[0x0][0x320] ;  /* 0x0000c8001f097a20 */ /* 0x000fc40000410000 */
[----:B------:R-:W-:Y:S01]  /*10700*/  IMAD.IADD R224, R6, 0x1, -R11 ;  /* 0x0000000106e07824 */ /* 0x000fe200078e0a0b */
[----:B------:R1:W1:Y:S01]  /*10710*/  MUFU.TANH R14, R28 ;  /* 0x0000001c000e7308 */ /* 0x0002620000002400 */
[----:B------:R-:W-:Y:S02]  /*10720*/  FMUL.FTZ R6, R41, c[0x0][0x320] ;  /* 0x0000c80029067a20 */ /* 0x000fe40000410000 */
[----:B------:R-:W-:Y:S02]  /*10730*/  IMAD.SHL.U32 R224, R224, 0x2, RZ ;  /* 0x00000002e0e07824 */ /* 0x000fe400078e00ff */
[----:B------:R-:W-:Y:S01]  /*10740*/  FMUL.FTZ R30, R30, c[0x0][0x320] ;  /* 0x0000c8001e1e7a20 */ /* 0x000fe20000410000 */
[----:B------:R-:W-:Y:S01]  /*10750*/  @!PT LDS RZ, [RZ] ;  /* 0x00000000fffff984 */ /* 0x000fe20000000800 */
[----:B------:R-:W-:Y:S01]  /*10760*/  @!PT LDS RZ, [RZ] ;  /* 0x00000000fffff984 */ /* 0x000fe20000000800 */
[----:B------:R1:W-:Y:S01]  /*10770*/  @P0 LDGSTS.E.BYPASS.LTC128B.128 [R218+0xc080], [R32.64], !P6 ;  /* 0x0c08000020da0fae */ /* 0x0003e2000f101d5e */
[----:B------:R-:W-:Y:S01]  /*10780*/  PLOP3.LUT P0, PT, PT, PT, UP0, 0x80, 0x0 ;  /* 0x000000000000781c */ /* 0x000fe20003f0f008 */
[----:B------:R-:W1:Y:S01]  /*10790*/  MUFU.TANH R9, R9 ;  /* 0x0000000900097308 */ /* 0x000e620000002400 */
[----:B------:R-:W-:Y:S01]  /*107a0*/  IADD3 R23, R23, -UR28, -R224 ;  /* 0x8000001c17177c10 */ /* 0x000fe2000fffe8e0 */
[----:B------:R1:W-:Y:S01]  /*107b0*/  @P2 LDGSTS.E.BYPASS.LTC128B.128 [R218+0xd080], [R32.64+0x80], !P3 ;  /* 0x0d08008020da2fae */ /* 0x0003e2000d901d5e */
[----:B------:R-:W-:Y:S01]  /*107c0*/  FMUL.FTZ R10, R57, c[0x0][0x320] ;  /* 0x0000c800390a7a20 */ /* 0x000fe20000410000 */
[----:B------:R-:W-:Y:S01]  /*107d0*/  IADD3 R11, -R224, UR16, -R5 ;  /* 0x00000010e00b7c10 */ /* 0x000fe2000fffe905 */
[----:B------:R-:W-:Y:S01]  /*107e0*/  FMUL.FTZ R25, R56, c[0x0][0x320] ;  /* 0x0000c80038197a20 */ /* 0x000fe20000410000 */
[----:B------:R1:W-:Y:S01]  /*107f0*/  @P1 LDGSTS.E.BYPASS.LTC128B.128 [R218+0xe080], [R32.64+0x100], !P5 ;  /* 0x0e08010020da1fae */ /* 0x0003e2000e901d5e */
[C---:B------:R-:W-:Y:S01]  /*10800*/  IADD3 R24, R23.reuse, c[0x0][0x328], RZ ;  /* 0x0000ca0017187a10 */ /* 0x040fe20007ffe0ff */
[----:B------:R1:W1:Y:S01]  /*10810*/  MUFU.TANH R8, R30 ;  /* 0x0000001e00087308 */ /* 0x0002620000002400 */
[----:B------:R-:W-:-:S03]  /*10820*/  IADD3 R23, R23, UR7, RZ ;  /* 0x0000000717177c10 */ /* 0x000fc6000fffe0ff */
[----:B------:R1:W-:Y:S01]  /*10830*/  @P0 LDGSTS.E.BYPASS.LTC128B.128 [R218+0xf080], [R32.64+0x180], !P4 ;  /* 0x0f08018020da0fae */ /* 0x0003e2000e101d5e */
[----:B------:R-:W-:Y:S01]  /*10840*/  PLOP3.LUT P0, PT, PT, PT, UP2, 0x40, 0x0 ;  /* 0x000000000000781c */ /* 0x000fe20003f0e828 */
[--C-:B-----5:R-:W-:Y:S02]  /*10850*/  IMAD.IADD R20, R24, 0x1, R16.reuse ;  /* 0x0000000118147824 */ /* 0x120fe400078e0210 */
[----:B------:R-:W1:Y:S01]  /*10860*/  MUFU.TANH R12, R12 ;  /* 0x0000000c000c7308 */ /* 0x000e620000002400 */
[----:B------:R-:W0:Y:S01]  /*10870*/  LDGDEPBAR ;  /* 0x00000000000079af */ /* 0x000e220000000000 */
[----:B------:R-:W-:Y:S01]  /*10880*/  IMAD.IADD R26, R23, 0x1, R16 ;  /* 0x00000001171a7824 */ /* 0x000fe200078e0210 */
[----:B------:R-:W-:-:S05]  /*10890*/  IMNMX R27, R20, R11, PT ;  /* 0x0000000b141b7217 */ /* 0x000fca0003800200 */
[----:B------:R-:W1:Y:S08]  /*108a0*/  MUFU.TANH R6, R6 ;  /* 0x0000000600067308 */ /* 0x000e700000002400 */
[----:B------:R-:W1:Y:S08]  /*108b0*/  MUFU.TANH R10, R10 ;  /* 0x0000000a000a7308 */ /* 0x000e700000002400 */
[----:B------:R-:W1:Y:S01]  /*108c0*/  MUFU.TANH R25, R25 ;  /* 0x0000001900197308 */ /* 0x000e620000002400 */
[----:B------:R-:W-:Y:S05]  /*108d0*/  @P0 BRA `(.L_x_416) ;  /* 0x0000016000000947 */ /* 0x000fea0003800000 */
[----:B-1234-:R-:W-:Y:S01]  /*108e0*/  IMAD.U32 R19, RZ, RZ, UR28 ;  /* 0x0000001cff137e24 */ /* 0x01efe2000f8e00ff */
[----:B------:R-:W-:Y:S04]  /*108f0*/  BSSY B0, `(.L_x_417) ;  /* 0x000000f000007945 */ /* 0x000fe80003800000 */
[----:B------:R-:W-:-:S04]  /*10900*/  IADD3 R20, -R19, UR16, R16 ;  /* 0x0000001013147c10 */ /* 0x000fc8000fffe110 */
        /* <DEDUP_REMOVED lines=9> */
.L_x_418:
[----:B------:R-:W-:-:S04]  /*109a0*/  MOV R16, c[0x0][0x32c] ;  /* 0x0000cb0000107a02 */ /* 0x000fc80000000f00 */
[----:B------:R-:W-:-:S13]  /*109b0*/  ISETP.NE.AND P0, PT, R16, 0x1, PT ;  /* 0x000000011000780c */ /* 0x000fda0003f05270 */
[----:B------:R-:W-:-:S05]  /*109c0*/  @P0 IMAD.HI.U32 R16, R20, c[0x0][0x330], RZ ;  /* 0x0000cc0014100a27 */ /* 0x000fca00078e00ff */
[----:B------:R-:W-:Y:S02]  /*109d0*/  @P0 SHF.R.U32.HI R20, RZ, c[0x0][0x334], R16 ;  /* 0x0000cd00ff140a19 */ /* 0x000fe40000011610 */
.L_x_419:
[----:B------:R-:W-:Y:S05]  /*109e0*/  BSYNC B0 ;  /* 0x0000000000007941 */ /* 0x000fea0003800000 */
.L_x_417:
[----:B------:R-:W-:-:S04]  /*109f0*/  IMAD R19, R20, c[0x0][0x32c], -R5 ;  /* 0x0000cb0014137a24 */ /* 0x000fc800078e0a05 */
[----:B------:R-:W-:-:S05]  /*10a00*/  IMAD.IADD R19, R19, 0x1, -R224 ;  /* 0x0000000113137824 */ /* 0x000fca00078e0ae0 */
[----:B------:R-:W-:Y:S02]  /*10a10*/  IADD3 R16, R19, c[0x0][0x32c], RZ ;  /* 0x0000cb0013107a10 */ /* 0x000fe40007ffe0ff */
[----:B------:R-:W-:Y:S02]  /*10a20*/  IMNMX R26, R26, R19, !PT ;  /* 0x000000131a1a7217 */ /* 0x000fe40007800200 */
[----:B------:R-:W-:Y:S02]  /*10a30*/  IMNMX R27, R27, R16, PT ;  /* 0x000000101b1b7217 */ /* 0x000fe40003800200 */
.L_x_416:
[----:B--234-:R-:W-:Y:S01]  /*10a40*/  ISETP.LT.AND P1, PT, RZ, UR13, PT ;  /* 0x0000000dff007c0c */ /* 0x01cfe2000bf21270 */
[----:B------:R-:W-:Y:S02]  /*10a50*/  FMUL.FTZ R21, R59, c[0x0][0x320] ;  /* 0x0000c8003b157a20 */ /* 0x000fe40000410000 */
[----:B------:R-:W-:Y:S01]  /*10a60*/  FMUL.FTZ R42, R42, c[0x0][0x320] ;  /* 0x0000c8002a2a7a20 */ /* 0x000fe20000410000 */
[C---:B------:R-:W-:Y:S02]  /*10a70*/  ISETP.GT.AND P2, PT, R26.reuse, RZ, P1 ;  /* 0x000000ff1a00720c */ /* 0x040fe40000f44270 */
[----:B------:R-:W-:Y:S01]  /*10a80*/  ISETP.GT.AND P0, PT, R26, 0x1, P1 ;  /* 0x000000011a00780c */ /* 0x000fe20000f04270 */
[----:B------:R-:W2:Y:S01]  /*10a90*/  MUFU.TANH R21, R21 ;  /* 0x0000001500157308 */ /* 0x000ea20000002400 */
[----:B------:R-:W-:-:S02]  /*10aa0*/  ISETP.LT.OR P2, PT, R27, 0x1, P2 ;  /* 0x000000011b00780c */ /* 0x000fc40001741670 */
[----:B------:R-:W-:Y:S02]  /*10ab0*/  ISETP.LT.OR P0, PT, R27, 0x2, P0 ;  /* 0x000000021b00780c */ /* 0x000fe40000701670 */
[----:B-1----:R-:W-:Y:S02]  /*10ac0*/  FSEL R19, R0, -INF , !P2 ;  /* 0xff80000000137808 */ /* 0x002fe40005000000 */
[C---:B------:R-:W-:Y:S01]  /*10ad0*/  ISETP.GT.AND P2, PT, R26.reuse, 0x8, P1 ;  /* 0x000000081a00780c */ /* 0x040fe20000f44270 */
[----:B------:R1:W3:Y:S01]  /*10ae0*/  MUFU.TANH R0, R42 ;  /* 0x0000002a00007308 */ /* 0x0002e20000002400 */
[----:B------:R-:W-:Y:S02]  /*10af0*/  FSEL R22, R7, -INF , !P0 ;  /* 0xff80000007167808 */ /* 0x000fe40004000000 */
[----:B------:R-:W-:Y:S01]  /*10b00*/  ISETP.GT.AND P0, PT, R26, 0x9, P1 ;  /* 0x000000091a00780c */ /* 0x000fe20000f04270 */
[----:B------:R4:W5:Y:S01]  /*10b10*/  SHFL.IDX PT, R7, R18, 0x1, 0x1c1f ;  /* 0x003c1f0012077f89 */ /* 0x00096200000e0000 */
[----:B------:R-:W-:-:S02]  /*10b20*/  ISETP.LT.OR P2, PT, R27, 0x9, P2 ;  /* 0x000000091b00780c */ /* 0x000fc40001741670 */
[----:B------:R-:W-:Y:S02]  /*10b30*/  ISETP.LT.OR P0, PT, R27, 0xa, P0 ;  /* 0x0000000a1b00780c */ /* 0x000fe40000701670 */
[----:B------:R-:W-:Y:S02]  /*10b40*/  FSEL R20, R14, -INF , !P2 ;  /* 0xff8000000e147808 */ /* 0x000fe40005000000 */
[C---:B------:R-:W-:Y:S02]  /*10b50*/  ISETP.GT.AND P2, PT, R26.reuse, 0x10, P1 ;  /* 0x000000101a00780c */ /* 0x040fe40000f44270 */
[----:B------:R-:W-:Y:S01]  /*10b60*/  FSEL R16, R17, -INF , !P0 ;  /* 0xff80000011107808 */ /* 0x000fe20004000000 */
[----:B------:R-:W-:Y:S01]  /*10b70*/  FMUL.FTZ R17, R43, c[0x0][0x320] ;  /* 0x0000c8002b117a20 */ /* 0x000fe20000410000 */
[----:B------:R-:W-:Y:S02]  /*10b80*/  ISETP.GT.AND P0, PT, R26, 0x11, P1 ;  /* 0x000000111a00780c */ /* 0x000fe40000f04270 */
[----:B------:R-:W-:-:S02]  /*10b90*/  ISETP.LT.OR P2, PT, R27, 0x11, P2 ;  /* 0x000000111b00780c */ /* 0x000fc40001741670 */
[C---:B------:R-:W-:Y:S01]  /*10ba0*/  ISETP.LT.OR P0, PT, R27.reuse, 0x12, P0 ;  /* 0x000000121b00780c */ /* 0x040fe20000701670 */
[----:B------:R-:W1:Y:S01]  /*10bb0*/  MUFU.TANH R17, R17 ;  /* 0x0000001100117308 */ /* 0x000e620000002400 */
[----:B------:R-:W-:Y:S02]  /*10bc0*/  FSEL R14, R12, -INF , !P2 ;  /* 0xff8000000c0e7808 */ /* 0x000fe40005000000 */
[----:B------:R-:W-:Y:S02]  /*10bd0*/  FSEL R12, R6, -INF , !P0 ;  /* 0xff800000060c7808 */ /* 0x000fe40004000000 */
[----:B------:R-:W-:Y:S01]  /*10be0*/  ISETP.GT.AND P0, PT, R26, 0x19, P1 ;  /* 0x000000191a00780c */ /* 0x000fe20000f04270 */
[----:B----4-:R-:W-:Y:S01]  /*10bf0*/  FMUL.FTZ R18, R58, c[0x0][0x320] ;  /* 0x0000c8003a127a20 */ /* 0x010fe20000410000 */
[----:B------:R-:W-:Y:S01]  /*10c00*/  ISETP.GT.AND P3, PT, R26, 0x18, P1 ;  /* 0x000000181a00780c */ /* 0x000fe20000f64270 */
[----:B-----5:R-:W-:Y:S01]  /*10c10*/  IMAD.IADD R24, R24, 0x1, R7 ;  /* 0x0000000118187824 */ /* 0x020fe200078e0207 */
[----:B------:R-:W-:-:S02]  /*10c20*/  ISETP.LT.OR P2, PT, R27, 0x1a, P0 ;  /* 0x0000001a1b00780c */ /* 0x000fc40000741670 */
[----:B------:R-:W-:Y:S01]  /*10c30*/  PLOP3.LUT P0, PT, PT, PT, UP2, 0x40, 0x0 ;  /* 0x000000000000781c */ /* 0x000fe20003f0e828 */
[----:B------:R-:W4:Y:S01]  /*10c40*/  MUFU.TANH R18, R18 ;  /* 0x0000001200127308 */ /* 0x000f220000002400 */
[----:B------:R-:W-:Y:S02]  /*10c50*/  ISETP.LT.OR P3, PT, R27, 0x19, P3 ;  /* 0x000000191b00780c */ /* 0x000fe40001f61670 */
[----:B------:R-:W-:Y:S02]  /*10c60*/  IMNMX R11, R24, R11, PT ;  /* 0x0000000b180b7217 */ /* 0x000fe40003800200 */
[----:B------:R-:W-:Y:S01]  /*10c70*/  FSEL R6, R25, -INF , !P3 ;  /* 0xff80000019067808 */ /* 0x000fe20005800000 */
[----:B------:R-:W-:Y:S01]  /*10c80*/  IMAD.IADD R25, R23, 0x1, R7 ;  /* 0x0000000117197824 */ /* 0x000fe200078e0207 */
[----:B------:R-:W-:-:S05]  /*10c90*/  FSEL R10, R10, -INF , !P2 ;  /* 0xff8000000a0a7808 */ /* 0x000fca0005000000 */
[----:B------:R-:W-:Y:S05]  /*10ca0*/  @P0 BRA `(.L_x_420) ;  /* 0x0000016000000947 */ /* 0x000fea0003800000 */
[----:B-123--:R-:W-:Y:S01]  /*10cb0*/  IMAD.U32 R24, RZ, RZ, UR28 ;  /* 0x0000001cff187e24 */ /* 0x00efe2000f8e00ff */
        /* <DEDUP_REMOVED lines=11> */
.L_x_422:
[----:B------:R-:W-:-:S04]  /*10d70*/  MOV R7, c[0x0][0x32c] ;  /* 0x0000cb0000077a02 */ /* 0x000fc80000000f00 */
[----:B------:R-:W-:-:S13]  /*10d80*/  ISETP.NE.AND P0, PT, R7, 0x1, PT ;  /* 0x000000010700780c */ /* 0x000fda0003f05270 */
[----:B------:R-:W-:-:S05]  /*10d90*/  @P0 IMAD.HI.U32 R7, R24, c[0x0][0x330], RZ ;  /* 0x0000cc0018070a27 */ /* 0x000fca00078e00ff */
[----:B------:R-:W-:Y:S02]  /*10da0*/  @P0 SHF.R.U32.HI R24, RZ, c[0x0][0x334], R7 ;  /* 0x0000cd00ff180a19 */ /* 0x000fe40000011607 */
.L_x_423:
[----:B------:R-:W-:Y:S05]  /*10db0*/  BSYNC B0 ;  /* 0x0000000000007941 */ /* 0x000fea0003800000 */
.L_x_421:
[----:B------:R-:W-:-:S04]  /*10dc0*/  IMAD R5, R24, c[0x0][0x32c], -R5 ;  /* 0x0000cb0018057a24 */ /* 0x000fc800078e0a05 */
[----:B------:R-:W-:-:S05]  /*10dd0*/  IMAD.IADD R26, R5, 0x1, -R224 ;  /* 0x00000001051a7824 */ /* 0x000fca00078e0ae0 */
[----:B------:R-:W-:Y:S02]  /*10de0*/  IADD3 R24, R26, c[0x0][0x32c], RZ ;  /* 0x0000cb001a187a10 */ /* 0x000fe40007ffe0ff */
[----:B------:R-:W-:Y:S02]  /*10df0*/  IMNMX R25, R25, R26, !PT ;  /* 0x0000001a19197217 */ /* 0x000fe40007800200 */
[----:B------:R-:W-:Y:S02]  /*10e00*/  IMNMX R11, R11, R24, PT ;  /* 0x000000180b0b7217 */ /* 0x000fe40003800200 */
.L_x_420:
[----:B-123--:R-:W-:Y:S01]  /*10e10*/  FMNMX.FTZ R5, R19, R22, !PT ;  /* 0x0000001613057209 */ /* 0x00efe20007810000 */
[----:B------:R-:W-:Y:S01]  /*10e20*/  IMAD.SHL.U32 R211, R4, 0x2, RZ ;  /* 0x0000000204d37824 */ /* 0x000fe200078e00ff */
[C---:B------:R-:W-:Y:S01]  /*10e30*/  ISETP.GT.AND P0, PT, R25.reuse, 0x1, P1 ;  /* 0x000000011900780c */ /* 0x040fe20000f04270 */
[----:B------:R-:W-:Y:S01]  /*10e40*/  @UP3 USHF.L.U32 UR21, UR21, 0x7, URZ ;  /* 0x0000000715153899 */ /* 0x000fe2000800063f */
[----:B------:R-:W-:Y:S01]  /*10e50*/  FMNMX.FTZ R5, R20, R5, !PT ;  /* 0x0000000514057209 */ /* 0x000fe20007810000 */
[--C-:B------:R-:W-:Y:S01]  /*10e60*/  IMAD R206, R2, 0x2, R211.reuse ;  /* 0x0000000202ce7824 */ /* 0x100fe200078e02d3 */
[----:B------:R-:W-:Y:S01]  /*10e70*/  ISETP.GT.AND P3, PT, R25, RZ, P1 ;  /* 0x000000ff1900720c */ /* 0x000fe20000f64270 */
[----:B------:R-:W-:Y:S01]  /*10e80*/  LDSM.16.MT88.4 R140, [R211+0x8080] ;  /* 0x00808000d38c783b */ /* 0x000fe20000004200 */
[----:B------:R-:W-:Y:S01]  /*10e90*/  FMNMX.FTZ R5, R16, R5, !PT ;  /* 0x0000000510057209 */ /* 0x000fe20007810000 */
[----:B------:R-:W-:Y:S01]  /*10ea0*/  IMAD R205, R3, 0x2, R211 ;  /* 0x0000000203cd7824 */ /* 0x000fe200078e02d3 */
[----:B------:R-:W-:Y:S01]  /*10eb0*/  ISETP.LT.OR P2, PT, R11, 0x2, P0 ;  /* 0x000000020b00780c */ /* 0x000fe20000741670 */
[----:B------:R-:W-:Y:S01]  /*10ec0*/  LDSM.16.MT88.4 R132, [R206+0x8080] ;  /* 0x00808000ce84783b */ /* 0x000fe20000004200 */
[----:B------:R-:W-:Y:S01]  /*10ed0*/  ISETP.GT.AND P0, PT, R25, 0x8, P1 ;  /* 0x000000081900780c */ /* 0x000fe20000f04270 */
[----:B------:R-:W-:Y:S01]  /*10ee0*/  IMAD R204, R3, 0x2, R206 ;  /* 0x0000000203cc7824 */ /* 0x000fe200078e02ce */
[----:B------:R-:W-:Y:S01]  /*10ef0*/  FMNMX.FTZ R5, R14, R5, !PT ;  /* 0x000000050e057209 */ /* 0x000fe20007810000 */
[----:B------:R-:W-:Y:S01]  /*10f00*/  LDSM.16.MT88.4 R40, [R211+0x9080] ;  /* 0x00908000d328783b */ /* 0x000fe20000004200 */
[C---:B------:R-:W-:Y:S01]  /*10f10*/  ISETP.LT.OR P3, PT, R11.reuse, 0x1, P3 ;  /* 0x000000010b00780c */ /* 0x040fe20001f61670 */
[----:B------:R-:W-:Y:S01]  /*10f20*/  ULDC.64 UR4, c[0x0][0x2c8] ;  /* 0x0000b20000047ab9 */ /* 0x000fe20000000a00 */
[----:B------:R-:W-:Y:S01]  /*10f30*/  ISETP.LT.OR P0, PT, R11, 0x9, P0 ;  /* 0x000000090b00780c */ /* 0x000fe20000701670 */
[----:B------:R-:W-:Y:S01]  /*10f40*/  LDSM.16.MT88.4 R32, [R204+0x8080] ;  /* 0x00808000cc20783b */ /* 0x000fe20000004200 */
[----:B------:R-:W-:Y:S01]  /*10f50*/  FSEL R23, R13, -INF , !P2 ;  /* 0xff8000000d177808 */ /* 0x000fe20005000000 */
[----:B------:R-:W-:Y:S01]  /*10f60*/  UIMAD.WIDE.U32 UR8, UR21, UR4, URZ ;  /* 0x00000004150872a5 */ /* 0x000fe2000f8e003f */
[----:B------:R-:W-:Y:S01]  /*10f70*/  FMNMX.FTZ R5, R12, R5, !PT ;  /* 0x000000050c057209 */ /* 0x000fe20007810000 */
[----:B------:R-:W-:Y:S01]  /*10f80*/  LDSM.16.MT88.4 R48, [R206+0x9080] ;  /* 0x00908000ce30783b */ /* 0x000fe20000004200 */
[----:B------:R-:W-:Y:S01]  /*10f90*/  ISETP.GT.AND P2, PT, R25, 0x9, P1 ;  /* 0x000000091900780c */ /* 0x000fe20000f44270 */
[----:B------:R-:W-:Y:S01]  /*10fa0*/  @UP3 USHF.R.U32.HI UR23, URZ, UR5, UR9 ;  /* 0x000000053f173299 */ /* 0x000fe20008011609 */
[----:B------:R-:W-:Y:S01]  /*10fb0*/  FSEL R24, R15, -INF , !P3 ;  /* 0xff8000000f187808 */ /* 0x000fe20005800000 */
[----:B------:R-:W-:Y:S01]  /*10fc0*/  LDSM.16.MT88.4 R56, [R205+0x9080] ;  /* 0x00908000cd38783b */ /* 0x000fe20000004200 */
[----:B------:R-:W-:Y:S01]  /*10fd0*/  FSEL R7, R8, -INF , !P0 ;  /* 0xff80000008077808 */ /* 0x000fe20004000000 */
[----:B------:R-:W-:Y:S01]  /*10fe0*/  UIADD3 UR14, UR14, UR23, URZ ;  /* 0x000000170e0e7290 */ /* 0x000fe2000fffe03f */
[----:B------:R-:W-:Y:S01]  /*10ff0*/  FMNMX.FTZ R5, R6, R5, !PT ;  /* 0x0000000506057209 */ /* 0x000fe20007810000 */
[----:B------:R-:W-:Y:S01]  /*11000*/  LDSM.16.MT88.4 R64, [R204+0x9080] ;  /* 0x00908000cc40783b */ /* 0x000fe20000004200 */
[----:B------:R-:W-:Y:S01]  /*11010*/  ISETP.GT.AND P0, PT, R25, 0x10, P1 ;  /* 0x000000101900780c */ /* 0x000fe20000f04270 */
[----:B------:R-:W-:Y:S01]  /*11020*/  ULDC UR9, c[0x0][0x328] ;  /* 0x0000ca0000097ab9 */ /* 0x000fe20000000800 */
[C---:B------:R-:W-:Y:S01]  /*11030*/  ISETP.LT.OR P2, PT, R11.reuse, 0xa, P2 ;  /* 0x0000000a0b00780c */ /* 0x040fe20001741670 */
[----:B------:R-:W-:Y:S01]  /*11040*/  LDSM.16.MT88.4 R72, [R211+0xa080] ;  /* 0x00a08000d348783b */ /* 0x000fe20000004200 */
[----:B------:R-:W-:Y:S01]  /*11050*/  FMNMX.FTZ R26, R24, R23, !PT ;  /* 0x00000017181a7209 */ /* 0x000fe20007810000 */
[----:B------:R-:W-:Y:S01]  /*11060*/  UIADD3 UR13, UR13, -0x2, URZ ;  /* 0xfffffffe0d0d7890 */ /* 0x000fe2000fffe03f */
[----:B------:R-:W-:Y:S01]  /*11070*/  FMNMX.FTZ R8, R10, R5, !PT ;  /* 0x000000050a087209 */ /* 0x000fe20007810000 */
[----:B------:R-:W-:Y:S01]  /*11080*/  LDSM.16.MT88.4 R80, [R206+0xa080] ;  /* 0x00a08000ce50783b */ /* 0x000fe20000004200 */
[----:B------:R-:W-:Y:S01]  /*11090*/  ISETP.LT.OR P0, PT, R11, 0x11, P0 ;  /* 0x000000110b00780c */ /* 0x000fe20000701670 */
[----:B------:R-:W-:Y:S01]  /*110a0*/  UIADD3 UR9, UR14, UR9, URZ ;  /* 0x000000090e097290 */ /* 0x000fe2000fffe03f */
[----:B------:R-:W-:Y:S01]  /*110b0*/  FSEL R5, R9, -INF , !P2 ;  /* 0xff80000009057808 */ /* 0x000fe20005000000 */
[----:B------:R-:W1:Y:S01]  /*110c0*/  SHFL.BFLY PT, R15, R8, 0x2, 0x1f ;  /* 0x0c401f00080f7f89 */ /* 0x000e6200000e0000 */
[----:B------:R-:W-:-:S02]  /*110d0*/  ISETP.GT.AND P3, PT, R25, 0x11, P1 ;  /* 0x000000111900780c */ /* 0x000fc40000f64270 */
[----:B------:R-:W-:Y:S01]  /*110e0*/  FMNMX.FTZ R26, R7, R26, !PT ;  /* 0x0000001a071a7209 */ /* 0x000fe20007810000 */
[----:B------:R-:W-:Y:S01]  /*110f0*/  LDSM.16.MT88.4 R88, [R205+0xa080] ;  /* 0x00a08000cd58783b */ /* 0x000fe20000004200 */
[----:B------:R-:W-:Y:S02]  /*11100*/  FSEL R13, R0, -INF , !P0 ;  /* 0xff800000000d7808 */ /* 0x000fe40004000000 */
[----:B------:R-:W-:Y:S01]  /*11110*/  ISETP.GT.AND P2, PT, R25, 0x18, P1 ;  /* 0x000000181900780c */ /* 0x000fe20000f44270 */
[----:B------:R-:W-:Y:S01]  /*11120*/  LDSM.16.MT88.4 R96, [R204+0xa080] ;  /* 0x00a08000cc60783b */ /* 0x000fe20000004200 */
[----:B------:R-:W-:Y:S02]  /*11130*/  ISETP.LT.OR P3, PT, R11, 0x12, P3 ;  /* 0x000000120b00780c */ /* 0x000fe40001f61670 */
[----:B------:R-:W-:Y:S01]  /*11140*/  FMNMX.FTZ R0, R5, R26, !PT ;  /* 0x0000001a05007209 */ /* 0x000fe20007810000 */
[----:B------:R-:W-:Y:S01]  /*11150*/  LDSM.16.MT88.4 R104, [R211+0xb080] ;  /* 0x00b08000d368783b */ /* 0x000fe20000004200 */
[----:B------:R-:W-:-:S02]  /*11160*/  ISETP.GT.AND P0, PT, R25, 0x19, P1 ;  /* 0x000000191900780c */ /* 0x000fc40000f04270 */
[----:B------:R-:W-:Y:S01]  /*11170*/  ISETP.LT.OR P1, PT, R11, 0x19, P2 ;  /* 0x000000190b00780c */ /* 0x000fe20001721670 */
[----:B------:R-:W-:Y:S01]  /*11180*/  LDSM.16.MT88.4 R112, [R206+0xb080] ;  /* 0x00b08000ce70783b */ /* 0x000fe20000004200 */
[----:B------:R-:W-:Y:S02]  /*11190*/  FSEL R17, R17, -INF , !P3 ;  /* 0xff80000011117808 */ /* 0x000fe40005800000 */
[----:B------:R-:W-:Y:S01]  /*111a0*/  FMNMX.FTZ R0, R13, R0, !PT ;  /* 0x000000000d007209 */ /* 0x000fe20007810000 */
[----:B------:R-:W-:Y:S01]  /*111b0*/  LDSM.16.MT88.4 R120, [R205+0xb080] ;  /* 0x00b08000cd78783b */ /* 0x000fe20000004200 */
[----:B------:R-:W-:Y:S02]  /*111c0*/  ISETP.LT.OR P0, PT, R11, 0x1a, P0 ;  /* 0x0000001a0b00780c */ /* 0x000fe40000701670 */
[----:B----4-:R-:W-:Y:S01]  /*111d0*/  FSEL R11, R18, -INF , !P1 ;  /* 0xff800000120b7808 */ /* 0x010fe20004800000 */
[----:B------:R-:W-:Y:S01]  /*111e0*/  LDSM.16.MT88.4 R192, [R205+0x8880] ;  /* 0x00888000cdc0783b */ /* 0x000fe20000004200 */
[----:B------:R-:W-:-:S02]  /*111f0*/  FMNMX.FTZ R0, R17, R0, !PT ;  /* 0x0000000011007209 */ /* 0x000fc40007810000 */
[----:B------:R-:W-:Y:S01]  /*11200*/  FSEL R9, R21, -INF , !P0 ;  /* 0xff80000015097808 */ /* 0x000fe20004000000 */
[----:B------:R-:W-:Y:S01]  /*11210*/  LDSM.16.MT88.4 R188, [R204+0x8880] ;  /* 0x00888000ccbc783b */ /* 0x000fe20000004200 */
[----:B------:R-:W-:Y:S02]  /*11220*/  FMNMX.FTZ R0, R11, R0, !PT ;  /* 0x000000000b007209 */ /* 0x000fe40007810000 */
[----:B-1----:R-:W-:Y:S01]  /*11230*/  FMNMX.FTZ R25, R8, R15, !PT ;  /* 0x0000000f08197209 */ /* 0x002fe20007810000 */
[----:B------:R-:W-:Y:S01]  /*11240*/  LDSM.16.MT88.4 R184, [R211+0x9880] ;  /* 0x00988000d3b8783b */ /* 0x000fe20000004200 */
[----:B------:R-:W-:-:S03]  /*11250*/  FMNMX.FTZ R18, R9, R0, !PT ;  /* 0x0000000009127209 */ /* 0x000fc60007810000 */
[----:B------:R-:W1:Y:S04]  /*11260*/  SHFL.BFLY PT, R0, R25, 0x1, 0x1f ;  /* 0x0c201f0019007f89 */ /* 0x000e6800000e0000 */
[----:B------:R-:W2:Y:S04]  /*11270*/  SHFL.BFLY PT, R21, R18, 0x2, 0x1f ;  /* 0x0c401f0012157f89 */ /* 0x000ea800000e0000 */
[----:B------:R-:W-:Y:S04]  /*11280*/  LDSM.16.MT88.4 R180, [R206+0x9880] ;  /* 0x00988000ceb4783b */ /* 0x000fe80000004200 */
[----:B------:R-:W-:Y:S04]  /*11290*/  LDSM.16.MT88.4 R176, [R205+0x9880] ;  /* 0x00988000cdb0783b */ /* 0x000fe80000004200 */
[----:B------:R-:W-:Y:S04]  /*112a0*/  LDSM.16.MT88.4 R172, [R204+0x9880] ;  /* 0x00988000ccac783b */ /* 0x000fe80000004200 */
[----:B------:R-:W-:Y:S01]  /*112b0*/  LDSM.16.MT88.4 R168, [R211+0xa880] ;  /* 0x00a88000d3a8783b */ /* 0x000fe20000004200 */
[----:B-1----:R-:W-:-:S03]  /*112c0*/  FMNMX.FTZ R0, R25, R0, !PT ;  /* 0x0000000019007209 */ /* 0x002fc60007810000 */
[----:B------:R-:W-:Y:S01]  /*112d0*/  LDSM.16.MT88.4 R164, [R206+0xa880] ;  /* 0x00a88000cea4783b */ /* 0x000fe20000004200 */
[----:B--2---:R-:W-:Y:S01]  /*112e0*/  FMNMX.FTZ R21, R21, R18, !PT ;  /* 0x0000001215157209 */ /* 0x004fe20007810000 */
[C---:B------:R-:W-:Y:S01]  /*112f0*/  FMUL.FTZ R15, R0.reuse, c[0x0][0x2d0] ;  /* 0x0000b400000f7a20 */ /* 0x040fe20000410000 */
[----:B------:R-:W-:Y:S01]  /*11300*/  FSETP.NEU.FTZ.AND P0, PT, R0, -INF , PT ;  /* 0xff8000000000780b */ /* 0x000fe20003f1d000 */
[----:B------:R-:W-:Y:S03]  /*11310*/  LDSM.16.MT88.4 R160, [R205+0xa880] ;  /* 0x00a88000cda0783b */ /* 0x000fe60000004200 */
[----:B------:R-:W-:Y:S01]  /*11320*/  FSEL R15, R15, RZ, P0 ;  /* 0x000000ff0f0f7208 */ /* 0x000fe20000000000 */
[----:B------:R-:W1:Y:S04]  /*11330*/  SHFL.BFLY PT, R148, R21, 0x1, 0x1f ;  /* 0x0c201f0015947f89 */ /* 0x000e6800000e0000 */
[--C-:B------:R-:W-:Y:S01]  /*11340*/  FFMA.FTZ R226, R19, c[0x0][0x2d0], -R15.reuse ;  /* 0x0000b40013e27a23 */ /* 0x100fe2000001080f */
[----:B------:R-:W-:Y:S01]  /*11350*/  LDSM.16.MT88.4 R156, [R204+0xa880] ;  /* 0x00a88000cc9c783b */ /* 0x000fe20000004200 */
[----:B------:R-:W-:-:S02]  /*11360*/  FFMA.FTZ R225, R22, c[0x0][0x2d0], -R15 ;  /* 0x0000b40016e17a23 */ /* 0x000fc4000001080f */
[--C-:B------:R-:W-:Y:S01]  /*11370*/  FFMA.FTZ R150, R20, c[0x0][0x2d0], -R15.reuse ;  /* 0x0000b40014967a23 */ /* 0x100fe2000001080f */
[----:B------:R-:W-:Y:S01]  /*11380*/  LDSM.16.MT88.4 R152, [R211+0xb880] ;  /* 0x00b88000d398783b */ /* 0x000fe20000004200 */
[--C-:B------:R-:W-:Y:S01]  /*11390*/  FFMA.FTZ R149, R16, c[0x0][0x2d0], -R15.reuse ;  /* 0x0000b40010957a23 */ /* 0x100fe2000001080f */
[----:B------:R-:W-:Y:S01]  /*113a0*/  MUFU.EX2 R226, R226 ;  /* 0x000000e200e27308 */ /* 0x000fe20000000800 */
[--C-:B------:R-:W-:Y:S02]  /*113b0*/  FFMA.FTZ R231, R6, c[0x0][0x2d0], -R15.reuse ;  /* 0x0000b40006e77a23 */ /* 0x100fe4000001080f */
[--C-:B------:R-:W-:Y:S02]  /*113c0*/  FFMA.FTZ R232, R14, c[0x0][0x2d0], -R15.reuse ;  /* 0x0000b4000ee87a23 */ /* 0x100fe4000001080f */
[--C-:B------:R-:W-:Y:S02]  /*113d0*/  FFMA.FTZ R3, R12, c[0x0][0x2d0], -R15.reuse ;  /* 0x0000b4000c037a23 */ /* 0x100fe4000001080f */
[----:B------:R-:W-:Y:S01]  /*113e0*/  FFMA.FTZ R234, R10, c[0x0][0x2d0], -R15 ;  /* 0x0000b4000aea7a23 */ /* 0x000fe2000001080f */
[----:B------:R-:W2:Y:S01]  /*113f0*/  MUFU.EX2 R225, R225 ;  /* 0x000000e100e17308 */ /* 0x000ea20000000800 */
[----:B-1----:R-:W-:-:S07]  /*11400*/  FMNMX.FTZ R148, R21, R148, !PT ;  /* 0x0000009415947209 */ /* 0x002fce0007810000 */
[----:B------:R-:W-:Y:S01]  /*11410*/  MUFU.EX2 R150, R150 ;  /* 0x0000009600967308 */ /* 0x000fe20000000800 */
[C---:B------:R-:W-:Y:S01]  /*11420*/  FSETP.NEU.FTZ.AND P0, PT, R148.reuse, -INF , PT ;  /* 0xff8000009400780b */ /* 0x040fe20003f1d000 */
[----:B------:R-:W-:-:S05]  /*11430*/  FMUL.FTZ R8, R148, c[0x0][0x2d0] ;  /* 0x0000b40094087a20 */ /* 0x000fca0000410000 */
[----:B------:R-:W-:Y:S01]  /*11440*/  FSEL R8, R8, RZ, P0 ;  /* 0x000000ff08087208 */ /* 0x000fe20000000000 */
[----:B------:R-:W1:Y:S01]  /*11450*/  MUFU.EX2 R149, R149 ;  /* 0x0000009500957308 */ /* 0x000e620000000800 */
[----:B--2---:R-:W-:Y:S01]  /*11460*/  F2FP.PACK_AB R128, R225, R226 ;  /* 0x000000e2e180723e */ /* 0x004fe200000000ff */
[----:B------:R-:W-:Y:S01]  /*11470*/  FADD.FTZ R225, R226, R225 ;  /* 0x000000e1e2e17221 */ /* 0x000fe20000010000 */
[----:B------:R-:W-:Y:S01]  /*11480*/  PLOP3.LUT P0, PT, PT, PT, UP2, 0x40, 0x0 ;  /* 0x000000000000781c */ /* 0x000fe20003f0e828 */
[--C-:B------:R-:W-:Y:S02]  /*11490*/  FFMA.FTZ R230, R24, c[0x0][0x2d0], -R8.reuse ;  /* 0x0000b40018e67a23 */ /* 0x100fe40000010808 */
[--C-:B------:R-:W-:Y:S01]  /*114a0*/  FFMA.FTZ R227, R23, c[0x0][0x2d0], -R8.reuse ;  /* 0x0000b40017e37a23 */ /* 0x100fe20000010808 */
[----:B------:R-:W2:Y:S01]  /*114b0*/  LDSM.16.MT88.4 R24, [R205+0x8080] ;  /* 0x00808000cd18783b */ /* 0x000ea20000004200 */
[--C-:B------:R-:W-:Y:S01]  /*114c0*/  FFMA.FTZ R151, R7, c[0x0][0x2d0], -R8.reuse ;  /* 0x0000b40007977a23 */ /* 0x100fe20000010808 */
[----:B------:R-:W-:Y:S01]  /*114d0*/  MUFU.EX2 R232, R232 ;  /* 0x000000e800e87308 */ /* 0x000fe20000000800 */
[----:B------:R-:W-:-:S02]  /*114e0*/  FFMA.FTZ R2, R5, c[0x0][0x2d0], -R8 ;  /* 0x0000b40005027a23 */ /* 0x000fc40000010808 */
[----:B------:R-:W3:Y:S01]  /*114f0*/  LDSM.16.MT88.4 R4, [R204+0xb080] ;  /* 0x00b08000cc04783b */ /* 0x000ee20000004200 */
[--C-:B------:R-:W-:Y:S02]  /*11500*/  FFMA.FTZ R233, R13, c[0x0][0x2d0], -R8.reuse ;  /* 0x0000b4000de97a23 */ /* 0x100fe40000010808 */
[--C-:B------:R-:W-:Y:S01]  /*11510*/  FFMA.FTZ R236, R17, c[0x0][0x2d0], -R8.reuse ;  /* 0x0000b40011ec7a23 */ /* 0x100fe20000010808 */
[----:B------:R-:W4:Y:S01]  /*11520*/  LDSM.16.MT88.4 R12, [R211+0x8880] ;  /* 0x00888000d30c783b */ /* 0x000f220000004200 */
[----:B------:R-:W-:Y:S01]  /*11530*/  MUFU.EX2 R230, R230 ;  /* 0x000000e600e67308 */ /* 0x000fe20000000800 */
[--C-:B------:R-:W-:Y:S01]  /*11540*/  FFMA.FTZ R235, R11, c[0x0][0x2d0], -R8.reuse ;  /* 0x0000b4000beb7a23 */ /* 0x100fe20000010808 */
[----:B-1----:R-:W-:Y:S01]  /*11550*/  F2FP.PACK_AB R130, R149, R150 ;  /* 0x000000969582723e */ /* 0x002fe200000000ff */
[----:B------:R-:W-:Y:S01]  /*11560*/  FFMA.FTZ R238, R9, c[0x0][0x2d0], -R8 ;  /* 0x0000b40009ee7a23 */ /* 0x000fe20000010808 */
[----:B------:R-:W-:Y:S01]  /*11570*/  LDSM.16.MT88.4 R16, [R206+0xb880] ;  /* 0x00b88000ce10783b */ /* 0x000fe20000004200 */
[----:B------:R-:W-:-:S03]  /*11580*/  FADD.FTZ R150, R150, R225 ;  /* 0x000000e196967221 */ /* 0x000fc60000010000 */
[----:B------:R-:W1:Y:S01]  /*11590*/  MUFU.EX2 R227, R227 ;  /* 0x000000e300e37308 */ /* 0x000e620000000800 */
[----:B------:R-:W5:Y:S01]  /*115a0*/  LDSM.16.MT88.4 R8, [R206+0x8880] ;  /* 0x00888000ce08783b */ /* 0x000f620000004200 */
[----:B------:R-:W-:-:S06]  /*115b0*/  FADD.FTZ R149, R149, R150 ;  /* 0x0000009695957221 */ /* 0x000fcc0000010000 */
[----:B------:R-:W-:Y:S08]  /*115c0*/  MUFU.EX2 R151, R151 ;  /* 0x0000009700977308 */ /* 0x000ff00000000800 */
[----:B------:R-:W2:Y:S01]  /*115d0*/  MUFU.EX2 R2, R2 ;  /* 0x0000000200027308 */ /* 0x000ea20000000800 */
[----:B-1----:R-:W-:Y:S01]  /*115e0*/  F2FP.PACK_AB R129, R227, R230 ;  /* 0x000000e6e381723e */ /* 0x002fe200000000ff */
[----:B------:R-:W-:-:S06]  /*115f0*/  FADD.FTZ R230, R230, R227 ;  /* 0x000000e3e6e67221 */ /* 0x000fcc0000010000 */
[----:B------:R-:W1:Y:S01]  /*11600*/  MUFU.EX2 R3, R3 ;  /* 0x0000000300037308 */ /* 0x000e620000000800 */
[----:B--2---:R-:W-:-:S07]  /*11610*/  F2FP.PACK_AB R131, R2, R151 ;  /* 0x000000970283723e */ /* 0x004fce00000000ff */
[----:B------:R-:W-:Y:S01]  /*11620*/  MUFU.EX2 R231, R231 ;  /* 0x000000e700e77308 */ /* 0x000fe20000000800 */
[----:B------:R-:W-:-:S04]  /*11630*/  FADD.FTZ R151, R151, R230 ;  /* 0x000000e697977221 */ /* 0x000fc80000010000 */
[----:B------:R-:W-:Y:S01]  /*11640*/  FADD.FTZ R2, R2, R151 ;  /* 0x0000009702027221 */ /* 0x000fe20000010000 */
[C---:B------:R-:W-:Y:S02]  /*11650*/  HMMA.16816.F32 R144, R128.reuse, R140, RZ ;  /* 0x0000008c8090723c */ /* 0x040fe400000018ff */
[----:B------:R-:W-:Y:S06]  /*11660*/  MUFU.EX2 R234, R234 ;  /* 0x000000ea00ea7308 */ /* 0x000fec0000000800 */
[C---:B------:R-:W-:Y:S02]  /*11670*/  HMMA.16816.F32 R136, R128.reuse, R132, RZ ;  /* 0x000000848088723c */ /* 0x040fe400000018ff */
[----:B------:R-:W-:Y:S06]  /*11680*/  MUFU.EX2 R233, R233 ;  /* 0x000000e900e97308 */ /* 0x000fec0000000800 */
[C---:B------:R-:W-:Y:S02]  /*11690*/  HMMA.16816.F32 R140, R128.reuse, R142, RZ ;  /* 0x0000008e808c723c */ /* 0x040fe400000018ff */
[----:B------:R-:W2:Y:S06]  /*116a0*/  MUFU.EX2 R236, R236 ;  /* 0x000000ec00ec7308 */ /* 0x000eac0000000800 */
[C---:B------:R-:W-:Y:S02]  /*116b0*/  HMMA.16816.F32 R132, R128.reuse, R134, RZ ;  /* 0x000000868084723c */ /* 0x040fe400000018ff */
[----:B------:R-:W-:Y:S06]  /*116c0*/  MUFU.EX2 R235, R235 ;  /* 0x000000eb00eb7308 */ /* 0x000fec0000000800 */
[C---:B------:R-:W-:Y:S02]  /*116d0*/  HMMA.16816.F32 R20, R128.reuse, R24, RZ ;  /* 0x000000188014723c */ /* 0x040fe400000018ff */
[----:B------:R-:W1:Y:S06]  /*116e0*/  MUFU.EX2 R238, R238 ;  /* 0x000000ee00ee7308 */ /* 0x000e6c0000000800 */
        /* <DEDUP_REMOVED lines=25> */
[C---:B---3--:R-:W-:Y:S07]  /*11880*/  HMMA.16816.F32 R124, R128.reuse, R4, RZ ;  /* 0x00000004807c723c */ /* 0x048fee00000018ff */
[----:B-1----:R-:W-:Y:S01]  /*11890*/  F2FP.PACK_AB R4, R3, R232 ;  /* 0x000000e80304723e */ /* 0x002fe200000000ff */
[----:B------:R-:W-:Y:S01]  /*118a0*/  HMMA.16816.F32 R128, R128, R6, RZ ;  /* 0x000000068080723c */ /* 0x000fe200000018ff */
[----:B--2---:R-:W-:Y:S01]  /*118b0*/  F2FP.PACK_AB R5, R236, R233 ;  /* 0x000000e9ec05723e */ /* 0x004fe200000000ff */
[----:B------:R-:W-:-:S02]  /*118c0*/  FADD.FTZ R232, R232, R149 ;  /* 0x00000095e8e87221 */ /* 0x000fc40000010000 */
[----:B------:R-:W-:Y:S02]  /*118d0*/  FADD.FTZ R233, R233, R2 ;  /* 0x00000002e9e97221 */ /* 0x000fe40000010000 */
[----:B------:R-:W-:Y:S01]  /*118e0*/  FADD.FTZ R232, R3, R232 ;  /* 0x000000e803e87221 */ /* 0x000fe20000010000 */
[----:B------:R-:W-:Y:S01]  /*118f0*/  F2FP.PACK_AB R6, R234, R231 ;  /* 0x000000e7ea06723e */ /* 0x000fe200000000ff */
[----:B------:R-:W-:Y:S01]  /*11900*/  FADD.FTZ R236, R236, R233 ;  /* 0x000000e9ecec7221 */ /* 0x000fe20000010000 */
[----:B------:R-:W-:Y:S01]  /*11910*/  F2FP.PACK_AB R7, R238, R235 ;  /* 0x000000ebee07723e */ /* 0x000fe200000000ff */
[----:B------:R-:W-:Y:S02]  /*11920*/  FADD.FTZ R231, R231, R232 ;  /* 0x000000e8e7e77221 */ /* 0x000fe40000010000 */
[----:B------:R-:W-:Y:S02]  /*11930*/  FADD.FTZ R225, R235, R236 ;  /* 0x000000ecebe17221 */ /* 0x000fe40000010000 */
[----:B------:R-:W-:-:S02]  /*11940*/  FADD.FTZ R226, R234, R231 ;  /* 0x000000e7eae27221 */ /* 0x000fc40000010000 */
[----:B----4-:R-:W-:Y:S01]  /*11950*/  HMMA.16816.F32 R144, R4, R12, R144 ;  /* 0x0000000c0490723c */ /* 0x010fe20000001890 */
[----:B------:R-:W-:-:S07]  /*11960*/  FADD.FTZ R225, R238, R225 ;  /* 0x000000e1eee17221 */ /* 0x000fce0000010000 */
[C---:B------:R-:W-:Y:S01]  /*11970*/  HMMA.16816.F32 R140, R4.reuse, R14, R140 ;  /* 0x0000000e048c723c */ /* 0x040fe2000000188c */
[----:B------:R-:W1:Y:S07]  /*11980*/  LDSM.16.MT88.4 R12, [R205+0xb880] ;  /* 0x00b88000cd0c783b */ /* 0x000e6e0000004200 */
[C---:B-----5:R-:W-:Y:S08]  /*11990*/  HMMA.16816.F32 R136, R4.reuse, R8, R136 ;  /* 0x000000080488723c */ /* 0x060ff00000001888 */
[C---:B------:R-:W-:Y:S01]  /*119a0*/  HMMA.16816.F32 R132, R4.reuse, R10, R132 ;  /* 0x0000000a0484723c */ /* 0x040fe20000001884 */
[----:B------:R-:W2:Y:S07]  /*119b0*/  LDSM.16.MT88.4 R8, [R204+0xb880] ;  /* 0x00b88000cc08783b */ /* 0x000eae0000004200 */
        /* <DEDUP_REMOVED lines=24> */
[C---:B-1----:R-:W-:Y:S08]  /*11b40*/  HMMA.16816.F32 R116, R4.reuse, R12, R116 ;  /* 0x0000000c0474723c */ /* 0x042ff00000001874 */
[C---:B------:R-:W-:Y:S08]  /*11b50*/  HMMA.16816.F32 R120, R4.reuse, R14, R120 ;  /* 0x0000000e0478723c */ /* 0x040ff00000001878 */
[C---:B--2---:R-:W-:Y:S08]  /*11b60*/  HMMA.16816.F32 R124, R4.reuse, R8, R124 ;  /* 0x00000008047c723c */ /* 0x044ff0000000187c */
[----:B------:R-:W-:Y:S01]  /*11b70*/  HMMA.16816.F32 R128, R4, R10, R128 ;  /* 0x0000000a0480723c */ /* 0x000fe20000001880 */
[----:B------:R-:W-:Y:S07]  /*11b80*/  @P0 BRA `(.L_x_424) ;  /* 0x0000015000000947 */ /* 0x000fee0003800000 */
[----:B------:R-:W-:Y:S01]  /*11b90*/  ISETP.LT.AND P0, PT, RZ, UR14, PT ;  /* 0x0000000eff007c0c */ /* 0x000fe2000bf01270 */
[----:B------:R-:W-:-:S02]  /*11ba0*/  UIADD3 UR10, UR14, -0x1, URZ ;  /* 0xffffffff0e0a7890 */ /* 0x000fc4000fffe03f */
        /* <DEDUP_REMOVED lines=10> */
.L_x_425:
[----:B------:R-:W-:Y:S02]  /*11c50*/  UISETP.NE.AND UP0, UPT, UR8, 0x1, UPT ;  /* 0x000000010800788c */ /* 0x000fe4000bf05270 */
[----:B------:R-:W-:Y:S02]  /*11c60*/  ULDC.64 UR4, c[0x0][0x330] ;  /* 0x0000cc0000047ab9 */ /* 0x000fe40000000a00 */
[----:B------:R-:W-:-:S07]  /*11c70*/  UIMAD.WIDE.U32 UR14, UR10, UR4, URZ ;  /* 0x000000040a0e72a5 */ /* 0x000fce000f8e003f */
[----:B------:R-:W-:Y:S02]  /*11c80*/  @UP0 UMOV UR11, UR15 ;  /* 0x0000000f000b0c82 */ /* 0x000fe40008000000 */
[----:B------:R-:W-:Y:S02]  /*11c90*/  @UP0 USHF.R.U32.HI UR10, URZ, UR5, UR11 ;  /* 0x000000053f0a0299 */ /* 0x000fe4000801160b */
.L_x_426:
[----:B------:R-:W-:Y:S02]  /*11ca0*/  ULDC UR4, c[0x0][0x32c] ;  /* 0x0000cb0000047ab9 */ /* 0x000fe40000000800 */
[----:B------:R-:W-:-:S04]  /*11cb0*/  UIMAD UR4, UR10, UR8, UR4 ;  /* 0x000000080a0472a4 */ /* 0x000fc8000f8e0204 */
[----:B------:R-:W-:-:S04]  /*11cc0*/  UISETP.LT.AND UP0, UPT, UR9, UR4, UPT ;  /* 0x000000040900728c */ /* 0x000fc8000bf01270 */
[----:B------:R-:W-:-:S04]  /*11cd0*/  USEL UR9, UR9, UR4, UP0 ;  /* 0x0000000409097287 */ /* 0x000fc80008000000 */
.L_x_424:
[----:B------:R-:W-:-:S04]  /*11ce0*/  USHF.R.S32.HI UR4, URZ, 0x1f, UR9 ;  /* 0x0000001f3f047899 */ /* 0x000fc80008011409 */
[----:B------:R-:W-:-:S04]  /*11cf0*/  ULEA.HI UR4, UR4, UR9, URZ, 0x5 ;  /* 0x0000000904047291 */ /* 0x000fc8000f8f283f */
[----:B------:R-:W-:-:S04]  /*11d00*/  USHF.R.S32.HI UR10, URZ, 0x5, UR4 ;  /* 0x000000053f0a7899 */ /* 0x000fc80008011404 */
[----:B------:R-:W-:-:S04]  /*11d10*/  UISETP.LT.AND UP0, UPT, UR6, UR10, UPT ;  /* 0x0000000a0600728c */ /* 0x000fc8000bf01270 */
[----:B------:R-:W-:-:S04]  /*11d20*/  USEL UR10, UR6, UR10, !UP0 ;  /* 0x0000000a060a7287 */ /* 0x000fc8000c000000 */
[----:B------:R-:W-:-:S06]  /*11d30*/  UISETP.GE.AND UP0, UPT, UR13, UR10, UPT ;  /* 0x0000000a0d00728c */ /* 0x000fcc000bf06270 */
[----:B------:R-:W-:-:S13]  /*11d40*/  PLOP3.LUT P0, PT, PT, PT, UP0, 0x80, 0x0 ;  /* 0x000000000000781c */ /* 0x000fda0003f0f008 */
[----:B------:R-:W-:Y:S05]  /*11d50*/  @!P0 BRA `(.L_x_427) ;  /* 0x00002a9000008947 */ /* 0x000fea0003800000 */
[----:B------:R-:W-:Y:S01]  /*11d60*/  PLOP3.LUT P1, PT, PT, PT, UP3, 0x80, 0x0 ;  /* 0x000000000000781c */ /* 0x000fe20003f2f038 */
[----:B------:R-:W-:Y:S01]  /*11d70*/  IMAD.MOV.U32 R2, RZ, RZ, R148 ;  /* 0x000000ffff027224 */ /* 0x000fe200078e0094 */
[----:B------:R-:W-:Y:S01]  /*11d80*/  PLOP3.LUT P0, PT, PT, PT, UP3, 0x80, 0x0 ;  /* 0x000000000000781c */ /* 0x000fe20003f0f038 */
[----:B------:R-:W-:Y:S01]  /*11d90*/  IMAD.MOV.U32 R3, RZ, RZ, R0 ;  /* 0x000000ffff037224 */ /* 0x000fe200078e0000 */
[----:B------:R-:W-:Y:S02]  /*11da0*/  ULDC.64 UR8, c[0x0][0x208] ;  /* 0x0000820000087ab9 */ /* 0x000fe40000000a00 */
[----:B------:R-:W-:-:S07]  /*11db0*/  ULDC.64 UR4, c[0x0][0x1e0] ;  /* 0x0000780000047ab9 */ /* 0x000fce0000000a00 */
[----:B------:R-:W-:-:S05]  /*11dc0*/  @P1 IMAD.HI.U32 R227, R219, c[0x0][0x2c8], RZ ;  /* 0x0000b200dbe31a27 */ /* 0x000fca00078e00ff */
[----:B------:R-:W-:Y:S02]  /*11dd0*/  @P0 SHF.R.U32.HI R227, RZ, c[0x0][0x2cc], R227 ;  /* 0x0000b300ffe30a19 */ /* 0x000fe400000116e3 */
.L_x_436:
[----:B------:R-:W-:Y:S04]  /*11de0*/  DEPBAR.LE SB0, 0x0 ;  /* 0x000080000000791a */ /* 0x000fe80000000000 */
[----:B------:R-:W-:Y:S01]  /*11df0*/  BAR.SYNC.DEFER_BLOCKING 0x0 ;  /* 0x0000000000007b1d */ /* 0x000fe20000010000 */
[----:B------:R-:W-:Y:S01]  /*11e00*/  UISETP.GT.AND UP0, UPT, UR6, UR13, UPT ;  /* 0x0000000d0600728c */ /* 0x000fe2000bf04270 */
[C---:B------:R-:W-:Y:S01]  /*11e10*/  LOP3.LUT P5, RZ, R215.reuse, 0x2, RZ, 0xc0, !PT ;  /* 0x00000002d7ff7812 */ /* 0x040fe200078ac0ff */
[----:B------:R-:W-:Y:S01]  /*11e20*/  IMAD.MOV.U32 R234, RZ, RZ, R219 ;  /* 0x000000ffffea7224 */ /* 0x000fe200078e00db */
[C---:B------:R-:W-:Y:S01]  /*11e30*/  LOP3.LUT P4, RZ, R215.reuse, 0x1, RZ, 0xc0, !PT ;  /* 0x00000001d7ff7812 */ /* 0x040fe2000788c0ff */
[----:B------:R-:W-:Y:S02]  /*11e40*/  IMAD.U32 R233, RZ, RZ, UR28 ;  /* 0x0000001cffe97e24 */ /* 0x000fe4000f8e00ff */
[----:B------:R-:W-:Y:S02]  /*11e50*/  PLOP3.LUT P0, PT, PT, PT, UP0, 0x80, 0x0 ;  /* 0x000000000000781c */ /* 0x000fe40003f0f008 */
[----:B------:R-:W-:Y:S02]  /*11e60*/  PLOP3.LUT P2, PT, PT, PT, UP0, 0x80, 0x0 ;  /* 0x000000000000781c */ /* 0x000fe40003f4f008 */
[----:B------:R-:W-:Y:S01]  /*11e70*/  PLOP3.LUT P1, PT, PT, PT, UP0, 0x80, 0x0 ;  /* 0x000000000000781c */ /* 0x000fe20003f2f008 */
[----:B------:R-:W-:Y:S01]  /*11e80*/  @!UP0 UIMAD.WIDE.U32 UR14, UR13, UR8, URZ ;  /* 0x000000080d0e82a5 */ /* 0x000fe2000f8e003f */
[----:B------:R-:W-:Y:S01]  /*11e90*/  PLOP3.LUT P3, PT, PT, PT, UP0, 0x80, 0x0 ;  /* 0x000000000000781c */ /* 0x000fe20003f6f008 */
[----:B------:R-:W-:Y:S01]  /*11ea0*/  @!UP0 USHF.R.S32.HI UR11, URZ, 0x1f, UR13 ;  /* 0x0000001f3f0b8899 */ /* 0x000fe2000801140d */
[----:B------:R-:W-:Y:S03]  /*11eb0*/  LOP3.LUT P3, RZ, R215, 0x4, RZ, 0xc0, !PT ;  /* 0x00000004d7ff7812 */ /* 0x000fe6000786c0ff */
[----:B------:R-:W-:Y:S01]  /*11ec0*/  @!UP0 UIMAD UR11, UR11, UR8, URZ ;  /* 0x000000080b0b82a4 */ /* 0x000fe2000f8e023f */
[----:B------:R-:W-:Y:S02]  /*11ed0*/  IMAD.U32 R180, RZ, RZ, UR14 ;  /* 0x0000000effb47e24 */ /* 0x000fe4000f8e00ff */
[----:B------:R-:W-:Y:S01]  /*11ee0*/  IMAD.U32 R181, RZ, RZ, UR15 ;  /* 0x0000000fffb57e24 */ /* 0x000fe2000f8e00ff */
[----:B------:R-:W-:Y:S01]  /*11ef0*/  @!UP0 UIMAD UR11, UR13, UR9, UR11 ;  /* 0x000000090d0b82a4 */ /* 0x000fe2000f8e020b */
[----:B------:R-:W-:Y:S01]  /*11f00*/  LDSM.16.M88.4 R148, [R214+0x10080] ;  /* 0x01008000d694783b */ /* 0x000fe20000000200 */
[C---:B------:R-:W-:Y:S02]  /*11f10*/  @!P0 LEA R0, P0, R180.reuse, R228, 0x5 ;  /* 0x000000e4b4008211 */ /* 0x040fe400078028ff */
[----:B------:R-:W-:Y:S02]  /*11f20*/  @!UP0 UIADD3 UR11, UR15, UR11, URZ ;  /* 0x0000000b0f0b8290 */ /* 0x000fe4000fffe03f */
[----:B------:R-:W1:Y:S04]  /*11f30*/  LDSM.16.M88.4 R152, [R213+0xc080] ;  /* 0x00c08000d598783b */ /* 0x000e680000000200 */
[----:B------:R-:W-:Y:S01]  /*11f40*/  IMAD.U32 R181, RZ, RZ, UR11 ;  /* 0x0000000bffb57e24 */ /* 0x000fe2000f8e00ff */
[----:B------:R-:W2:Y:S04]  /*11f50*/  LDSM.16.M88.4 R156, [R213+0xc880] ;  /* 0x00c88000d59c783b */ /* 0x000ea80000000200 */
[----:B------:R-:W-:Y:S01]  /*11f60*/  @!P2 LEA.HI.X R181, R180, R221, R181, 0x5, P0 ;  /* 0x000000ddb4b5a211 */ /* 0x000fe200000f2cb5 */
[----:B------:R-:W-:Y:S01]  /*11f70*/  LDSM.16.M88.4 R160, [R210+0x10080] ;  /* 0x01008000d2a0783b */ /* 0x000fe20000000200 */
[C---:B------:R-:W-:Y:S02]  /*11f80*/  @!P1 LEA R180, P1, R0.reuse, c[0x0][0x1f8], 0x1 ;  /* 0x00007e0000b49a11 */ /* 0x040fe400078208ff */
[----:B------:R-:W-:Y:S02]  /*11f90*/  PLOP3.LUT P0, PT, PT, PT, UP0, 0x80, 0x0 ;  /* 0x000000000000781c */ /* 0x000fe40003f0f008 */
[----:B------:R-:W3:Y:S01]  /*11fa0*/  LDSM.16.M88.4 R164, [R212] ;  /* 0x00000000d4a4783b */ /* 0x000ee20000000200 */
[----:B------:R-:W-:Y:S04]  /*11fb0*/  PLOP3.LUT P2, PT, PT, PT, UP0, 0x80, 0x0 ;  /* 0x000000000000781c */ /* 0x000fe80003f4f008 */
[----:B------:R-:W4:Y:S06]  /*11fc0*/  LDSM.16.M88.4 R168, [R203] ;  /* 0x00000000cba8783b */ /* 0x000f2c0000000200 */
[----:B------:R-:W-:Y:S02]  /*11fd0*/  @!P0 LEA.HI.X R181, R0, c[0x0][0x1fc], R181, 0x1, P1 ;  /* 0x00007f0000b58a11 */ /* 0x000fe400008f0cb5 */
[----:B------:R-:W-:Y:S02]  /*11fe0*/  PLOP3.LUT P0, PT, PT, PT, UP0, 0x80, 0x0 ;  /* 0x000000000000781c */ /* 0x000fe40003f0f008 */
[----:B------:R-:W-:Y:S01]  /*11ff0*/  PLOP3.LUT P1, PT, PT, PT, UP0, 0x80, 0x0 ;  /* 0x000000000000781c */ /* 0x000fe20003f2f008 */
[C---:B-1----:R-:W-:Y:S10]  /*12000*/  HMMA.16816.F32 R4, R148.reuse, R152, RZ ;  /* 0x000000989404723c */ /* 0x042ff400000018ff */
[----:B------:R-:W-:Y:S01]  /*12010*/  @!PT LDS RZ, [RZ] ;  /* 0x00000000fffff984 */ /* 0x000fe20000000800 */
[----:B------:R-:W-:Y:S01]  /*12020*/  @!PT LDS RZ, [RZ] ;  /* 0x00000000fffff984 */ /* 0x000fe20000000800 */
[----:B------:R-:W-:Y:S01]  /*12030*/  @!PT LDS RZ, [RZ] ;  /* 0x00000000fffff984 */ /* 0x000fe20000000800 */
[----:B------:R1:W-:Y:S01]  /*12040*/  @!P0 LDGSTS.E.BYPASS.LTC128B.128 [R218+0x8080], [R180.64], !P6 ;  /* 0x08080000b4da8fae */ /* 0x0003e2000f101d5e */
[----:B------:R-:W-:Y:S01]  /*12050*/  PLOP3.LUT P0, PT, PT, PT, UP0, 0x80, 0x0 ;  /* 0x000000000000781c */ /* 0x000fe20003f0f008 */
[----:B------:R-:W-:Y:S03]  /*12060*/  UISETP.GT.AND UP0, UPT, UR13, UR6, UPT ;  /* 0x000000060d00728c */ /* 0x000fe6000bf04270 */
[----:B------:R1:W-:Y:S01]  /*12070*/  @!P2 LDGSTS.E.BYPASS.LTC128B.128 [R218+0x9080], [R180.64+0x80], !P3 ;  /* 0x09080080b4daafae */ /* 0x0003e2000d901d5e */
[C---:B------:R-:W-:Y:S02]  /*12080*/  HMMA.16816.F32 R8, R148.reuse, R154, RZ ;  /* 0x0000009a9408723c */ /* 0x040fe400000018ff */
[----:B------:R-:W-:Y:S02]  /*12090*/  PLOP3.LUT P3, PT, PT, PT, UP0, 0x80, 0x0 ;  /* 0x000000000000781c */ /* 0x000fe40003f6f008 */
[----:B------:R1:W-:Y:S01]  /*120a0*/  @!P1 LDGSTS.E.BYPASS.LTC128B.128 [R218+0xa080], [R180.64+0x100], !P5 ;  /* 0x0a080100b4da9fae */ /* 0x0003e2000e901d5e */
[----:B------:R-:W-:Y:S02]  /*120b0*/  PLOP3.LUT P2, PT, PT, PT, UP0, 0x80, 0x0 ;  /* 0x000000000000781c */ /* 0x000fe40003f4f008 */
[----:B------:R-:W-:Y:S01]  /*120c0*/  @UP0 UIADD3 UR12, UR13, -0x1, URZ ;  /* 0xffffffff0d0c0890 */ /* 0x000fe2000fffe03f */
[C---:B--2---:R-:W-:Y:S01]  /*120d0*/  HMMA.16816.F32 R12, R148.reuse, R156, RZ ;  /* 0x0000009c940c723c */ /* 0x044fe200000018ff */
[----:B------:R1:W-:Y:S01]  /*120e0*/  @!P0 LDGSTS.E.BYPASS.LTC128B.128 [R218+0xb080], [R180.64+0x180], !P4 ;  /* 0x0b080180b4da8fae */ /* 0x0003e2000e101d5e */
[----:B------:R-:W-:Y:S01]  /*120f0*/  PLOP3.LUT P0, PT, PT, PT, UP0, 0x80, 0x0 ;  /* 0x000000000000781c */ /* 0x000fe20003f0f008 */
[----:B------:R-:W-:Y:S02]  /*12100*/  @UP0 UIMAD.WIDE.U32 UR14, UR12, UR4, URZ ;  /* 0x000000040c0e02a5 */ /* 0x000fe4000f8e003f */
[----:B------:R-:W-:Y:S01]  /*12110*/  @UP0 USHF.R.S32.HI UR11, URZ, 0x1f, UR12 ;  /* 0x0000001f3f0b0899 */ /* 0x000fe2000801140c */
[----:B------:R-:W-:Y:S02]  /*12120*/  LDSM.16.M88.4 R172, [R209+0x10080] ;  /* 0x01008000d1ac783b */ /* 0x000fe40000000200 */
[----:B------:R-:W-:Y:S01]  /*12130*/  HMMA.16816.F32 R16, R148, R158, RZ ;  /* 0x0000009e9410723c */ /* 0x000fe200000018ff */
[----:B------:R-:W-:Y:S01]  /*12140*/  IMAD.U32 R188, RZ, RZ, UR14 ;  /* 0x0000000effbc7e24 */ /* 0x000fe2000f8e00ff */
[----:B------:R-:W-:Y:S01]  /*12150*/  @UP0 UIMAD UR11, UR11, UR4, URZ ;  /* 0x000000040b0b02a4 */ /* 0x000fe2000f8e023f */
[----:B------:R-:W2:Y:S01]  /*12160*/  LDSM.16.M88.4 R176, [R208+0xc080] ;  /* 0x00c08000d0b0783b */ /* 0x000ea20000000200 */
[----:B------:R-:W-:Y:S02]  /*12170*/  IMAD.U32 R189, RZ, RZ, UR15 ;  /* 0x0000000fffbd7e24 */ /* 0x000fe4000f8e00ff */
[----:B------:R-:W-:Y:S01]  /*12180*/  @UP0 UIMAD UR11, UR12, UR5, UR11 ;  /* 0x000000050c0b02a4 */ /* 0x000fe2000f8e020b */
[C---:B------:R-:W-:Y:S01]  /*12190*/  @P0 LEA R190, P1, R188.reuse, R216, 0x5 ;  /* 0x000000d8bcbe0211 */ /* 0x040fe200078228ff */
[C---:B---3--:R-:W-:Y:S01]  /*121a0*/  HMMA.16816.F32 R4, R160.reuse, R164, R4 ;  /* 0x000000a4a004723c */ /* 0x048fe20000001804 */
[----:B------:R-:W0:Y:S01]  /*121b0*/  LDGDEPBAR ;  /* 0x00000000000079af */ /* 0x000e220000000000 */
[----:B------:R-:W-:Y:S01]  /*121c0*/  PLOP3.LUT P0, PT, PT, PT, UP0, 0x80, 0x0 ;  /* 0x000000000000781c */ /* 0x000fe20003f0f008 */
[----:B------:R-:W-:Y:S03]  /*121d0*/  @UP0 UIADD3 UR11, UR15, UR11, URZ ;  /* 0x0000000b0f0b0290 */ /* 0x000fe6000fffe03f */
[----:B------:R-:W3:Y:S02]  /*121e0*/  LDSM.16.M88.4 R148, [R208+0xc880] ;  /* 0x00c88000d094783b */ /* 0x000ee40000000200 */
[C---:B------:R-:W-:Y:S01]  /*121f0*/  HMMA.16816.F32 R8, R160.reuse, R166, R8 ;  /* 0x000000a6a008723c */ /* 0x040fe20000001808 */
[----:B------:R-:W-:Y:S01]  /*12200*/  IMAD.U32 R231, RZ, RZ, UR11 ;  /* 0x0000000bffe77e24 */ /* 0x000fe2000f8e00ff */
[----:B------:R-:W-:Y:S01]  /*12210*/  USHF.L.U32 UR11, UR13, 0x5, URZ ;  /* 0x000000050d0b7899 */ /* 0x000fe2000800063f */
[----:B------:R-:W-:Y:S03]  /*12220*/  LDSM.16.M88.4 R152, [R207+0x10080] ;  /* 0x01008000cf98783b */ /* 0x000fe60000000200 */
[----:B------:R-:W-:Y:S02]  /*12230*/  @P2 LEA.HI.X R231, R188, R223, R231, 0x5, P1 ;  /* 0x000000dfbce72211 */ /* 0x000fe400008f2ce7 */
[C---:B----4-:R-:W-:Y:S01]  /*12240*/  HMMA.16816.F32 R12, R160.reuse, R168, R12 ;  /* 0x000000a8a00c723c */ /* 0x050fe2000000180c */
[----:B------:R-:W4:Y:S01]  /*12250*/  LDSM.16.M88.4 R156, [R202] ;  /* 0x00000000ca9c783b */ /* 0x000f220000000200 */
[----:B------:R-:W-:Y:S02]  /*12260*/  PLOP3.LUT P2, PT, PT, PT, UP0, 0x80, 0x0 ;  /* 0x000000000000781c */ /* 0x000fe40003f4f008 */
[----:B------:R-:W-:Y:S01]  /*12270*/  @P0 LEA R230, P0, R190, c[0x0][0x1c8], 0x1 ;  /* 0x00007200bee60a11 */ /* 0x000fe200078008ff */
[----:B------:R-:W-:Y:S01]  /*12280*/  IMAD.U32 R195, RZ, RZ, UR11 ;  /* 0x0000000bffc37e24 */ /* 0x000fe2000f8e00ff */
[----:B------:R-:W-:Y:S01]  /*12290*/  LDSM.16.M88.4 R164, [R214+0x14080] ;  /* 0x01408000d6a4783b */ /* 0x000fe20000000200 */
[----:B------:R-:W-:Y:S01]  /*122a0*/  PLOP3.LUT P1, PT, PT, PT, UP3, 0x80, 0x0 ;  /* 0x000000000000781c */ /* 0x000fe20003f2f038 */
[----:B------:R-:W-:Y:S03]  /*122b0*/  HMMA.16816.F32 R16, R160, R170, R16 ;  /* 0x000000aaa010723c */ /* 0x000fe60000001810 */
[----:B------:R-:W5:Y:S01]  /*122c0*/  LDSM.16.M88.4 R160, [R202+0x800] ;  /* 0x00080000caa0783b */ /* 0x000f620000000200 */
[----:B------:R-:W-:Y:S04]  /*122d0*/  IADD3 R232, -R224, 0x1, -R195 ;  /* 0x00000001e0e87810 */ /* 0x000fe80007ffe9c3 */
[----:B------:R-:W1:Y:S01]  /*122e0*/  LDSM.16.M88.4 R168, [R213+0xd080] ;  /* 0x00d08000d5a8783b */ /* 0x000e620000000200 */
[----:B------:R-:W-:Y:S01]  /*122f0*/  @P2 LEA.HI.X R231, R190, c[0x0][0x1cc], R231, 0x1, P0 ;  /* 0x00007300bee72a11 */ /* 0x000fe200000f0ce7 */
[C---:B--2---:R-:W-:Y:S01]  /*12300*/  HMMA.16816.F32 R4, R172.reuse, R176, R4 ;  /* 0x000000b0ac04723c */ /* 0x044fe20000001804 */
[----:B------:R-:W-:Y:S02]  /*12310*/  PLOP3.LUT P2, PT, PT, PT, UP0, 0x80, 0x0 ;  /* 0x000000000000781c */ /* 0x000fe40003f4f008 */
[----:B------:R-:W-:Y:S02]  /*12320*/  PLOP3.LUT P0, PT, PT, PT, UP0, 0x80, 0x0 ;  /* 0x000000000000781c */ /* 0x000fe40003f0f008 */
[----:B------:R-:W-:Y:S01]  /*12330*/  PLOP3.LUT P0, PT, PT, PT, UP0, 0x80, 0x0 ;  /* 0x000000000000781c */ /* 0x000fe20003f0f008 */
[----:B------:R-:W-:Y:S01]  /*12340*/  @P1 IMAD.MOV.U32 R234, RZ, RZ, R227 ;  /* 0x000000ffffea1224 */ /* 0x000fe200078e00e3 */
[----:B------:R-:W-:Y:S01]  /*12350*/  PLOP3.LUT P1, PT, PT, PT, UP0, 0x80, 0x0 ;  /* 0x000000000000781c */ /* 0x000fe20003f2f008 */
[C---:B------:R-:W-:Y:S01]  /*12360*/  HMMA.16816.F32 R8, R172.reuse, R178, R8 ;  /* 0x000000b2ac08723c */ /* 0x040fe20000001808 */
[----:B------:R-:W-:Y:S03]  /*12370*/  LDSM.16.M88.4 R176, [R201] ;  /* 0x00000000c9b0783b */ /* 0x000fe60000000200 */
[----:B------:R-:W-:Y:S02]  /*12380*/  IADD3 R233, -R233, UR16, R232 ;  /* 0x00000010e9e97c10 */ /* 0x000fe4000fffe1e8 */
[----:B------:R-:W-:Y:S02]  /*12390*/  SHFL.IDX PT, R235, R234, RZ, 0x1c1f ;  /* 0x001c1fffeaeb7589 */ /* 0x000fe400000e0000 */
[C---:B---3--:R-:W-:Y:S04]  /*123a0*/  HMMA.16816.F32 R12, R172.reuse, R148, R12 ;  /* 0x00000094ac0c723c */ /* 0x048fe8000000180c */
[----:B------:R-:W-:Y:S04]  /*123b0*/  IADD3 R232, R233, c[0x0][0x328], RZ ;  /* 0x0000ca00e9e87a10 */ /* 0x000fe80007ffe0ff */
[----:B------:R-:W-:Y:S01]  /*123c0*/  HMMA.16816.F32 R16, R172, R150, R16 ;  /* 0x00000096ac10723c */ /* 0x000fe20000001810 */
[----:B------:R-:W2:Y:S05]  /*123d0*/  LDSM.16.M88.4 R148, [R213+0xd880] ;  /* 0x00d88000d594783b */ /* 0x000eaa0000000200 */
[----:B------:R-:W3:Y:S02]  /*123e0*/  LDSM.16.M88.4 R172, [R210+0x14080] ;  /* 0x01408000d2ac783b */ /* 0x000ee40000000200 */
[C---:B----4-:R-:W-:Y:S08]  /*123f0*/  HMMA.16816.F32 R4, R152.reuse, R156, R4 ;  /* 0x0000009c9804723c */ /* 0x050ff00000001804 */
[C---:B------:R-:W-:Y:S01]  /*12400*/  HMMA.16816.F32 R8, R152.reuse, R158, R8 ;  /* 0x0000009e9808723c */ /* 0x040fe20000001808 */
[----:B------:R-:W-:Y:S07]  /*12410*/  LDSM.16.M88.4 R156, [R209+0x14080] ;  /* 0x01408000d19c783b */ /* 0x000fee0000000200 */
[C---:B-----5:R-:W-:Y:S08]  /*12420*/  HMMA.16816.F32 R12, R152.reuse, R160, R12 ;  /* 0x000000a0980c723c */ /* 0x060ff0000000180c */
[----:B------:R-:W-:Y:S01]  /*12430*/  HMMA.16816.F32 R16, R152, R162, R16 ;  /* 0x000000a29810723c */ /* 0x000fe20000001810 */
[----:B------:R-:W4:Y:S05]  /*12440*/  LDSM.16.M88.4 R152, [R200] ;  /* 0x00000000c898783b */ /* 0x000f2a0000000200 */
[----:B------:R-:W5:Y:S02]  /*12450*/  LDSM.16.M88.4 R160, [R208+0xd080] ;  /* 0x00d08000d0a0783b */ /* 0x000f640000000200 */
[C---:B-1----:R-:W-:Y:S08]  /*12460*/  HMMA.16816.F32 R4, R164.reuse, R168, R4 ;  /* 0x000000a8a404723c */ /* 0x042ff00000001804 */
[C---:B------:R-:W-:Y:S01]  /*12470*/  HMMA.16816.F32 R8, R164.reuse, R170, R8 ;  /* 0x000000aaa408723c */ /* 0x040fe20000001808 */
[----:B------:R-:W-:Y:S07]  /*12480*/  LDSM.16.M88.4 R168, [R202+0x1000] ;  /* 0x00100000caa8783b */ /* 0x000fee0000000200 */
[C---:B--2---:R-:W-:Y:S08]  /*12490*/  HMMA.16816.F32 R12, R164.reuse, R148, R12 ;  /* 0x00000094a40c723c */ /* 0x044ff0000000180c */
[----:B------:R-:W-:Y:S01]  /*124a0*/  HMMA.16816.F32 R16, R164, R150, R16 ;  /* 0x00000096a410723c */ /* 0x000fe20000001810 */
[----:B------:R-:W1:Y:S05]  /*124b0*/  LDSM.16.M88.4 R148, [R208+0xd880] ;  /* 0x00d88000d094783b */ /* 0x000e6a0000000200 */
[----:B------:R-:W2:Y:S02]  /*124c0*/  LDSM.16.M88.4 R164, [R207+0x14080] ;  /* 0x01408000cfa4783b */ /* 0x000ea40000000200 */
[C---:B---3--:R-:W-:Y:S08]  /*124d0*/  HMMA.16816.F32 R4, R172.reuse, R176, R4 ;  /* 0x000000b0ac04723c */ /* 0x048ff00000001804 */
[C---:B------:R-:W-:Y:S01]  /*124e0*/  HMMA.16816.F32 R8, R172.reuse, R178, R8 ;  /* 0x000000b2ac08723c */ /* 0x040fe20000001808 */
[----:B------:R-:W-:Y:S07]  /*124f0*/  LDSM.16.M88.4 R176, [R213+0xe080] ;  /* 0x00e08000d5b0783b */ /* 0x000fee0000000200 */
[C---:B----4-:R-:W-:Y:S08]  /*12500*/  HMMA.16816.F32 R12, R172.reuse, R152, R12 ;  /* 0x00000098ac0c723c */ /* 0x050ff0000000180c */
[----:B------:R-:W-:Y:S01]  /*12510*/  HMMA.16816.F32 R16, R172, R154, R16 ;  /* 0x0000009aac10723c */ /* 0x000fe20000001810 */
[----:B------:R-:W3:Y:S05]  /*12520*/  LDSM.16.M88.4 R152, [R202+0x1800] ;  /* 0x00180000ca98783b */ /* 0x000eea0000000200 */
[----:B------:R-:W4:Y:S02]  /*12530*/  LDSM.16.M88.4 R172, [R214+0x18080] ;  /* 0x01808000d6ac783b */ /* 0x000f240000000200 */
[C---:B-----5:R-:W-:Y:S08]  /*12540*/  HMMA.16816.F32 R4, R156.reuse, R160, R4 ;  /* 0x000000a09c04723c */ /* 0x060ff00000001804 */
[C---:B------:R-:W-:Y:S01]  /*12550*/  HMMA.16816.F32 R8, R156.reuse, R162, R8 ;  /* 0x000000a29c08723c */ /* 0x040fe20000001808 */
[----:B------:R-:W-:Y:S07]  /*12560*/  LDSM.16.M88.4 R160, [R199] ;  /* 0x00000000c7a0783b */ /* 0x000fee0000000200 */
[C---:B-1----:R-:W-:Y:S08]  /*12570*/  HMMA.16816.F32 R12, R156.reuse, R148, R12 ;  /* 0x000000949c0c723c */ /* 0x042ff0000000180c */
[----:B------:R-:W-:Y:S01]  /*12580*/  HMMA.16816.F32 R16, R156, R150, R16 ;  /* 0x000000969c10723c */ /* 0x000fe20000001810 */
[----:B------:R-:W1:Y:S05]  /*12590*/  LDSM.16.M88.4 R148, [R213+0xe880] ;  /* 0x00e88000d594783b */ /* 0x000e6a0000000200 */
[----:B------:R-:W5:Y:S02]  /*125a0*/  LDSM.16.M88.4 R156, [R210+0x18080] ;  /* 0x01808000d29c783b */ /* 0x000f640000000200 */
[C---:B--2---:R-:W-:Y:S08]  /*125b0*/  HMMA.16816.F32 R4, R164.reuse, R168, R4 ;  /* 0x000000a8a404723c */ /* 0x044ff00000001804 */
[C---:B------:R-:W-:Y:S01]  /*125c0*/  HMMA.16816.F32 R8, R164.reuse, R170, R8 ;  /* 0x000000aaa408723c */ /* 0x040fe20000001808 */
[----:B------:R-:W-:Y:S07]  /*125d0*/  LDSM.16.M88.4 R168, [R208+0xe080] ;  /* 0x00e08000d0a8783b */ /* 0x000fee0000000200 */
[C---:B---3--:R-:W-:Y:S08]  /*125e0*/  HMMA.16816.F32 R12, R164.reuse, R152, R12 ;  /* 0x00000098a40c723c */ /* 0x048ff0000000180c */
[----:B------:R-:W-:Y:S01]  /*125f0*/  HMMA.16816.F32 R16, R164, R154, R16 ;  /* 0x0000009aa410723c */ /* 0x000fe20000001810 */
[----:B------:R-:W2:Y:S05]  /*12600*/  LDSM.16.M88.4 R152, [R198] ;  /* 0x00000000c698783b */ /* 0x000eaa0000000200 */
[----:B------:R-:W3:Y:S02]  /*12610*/  LDSM.16.M88.4 R164, [R209+0x18080] ;  /* 0x01808000d1a4783b */ /* 0x000ee40000000200 */
[C---:B----4-:R-:W-:Y:S08]  /*12620*/  HMMA.16816.F32 R4, R172.reuse, R176, R4 ;  /* 0x000000b0ac04723c */ /* 0x050ff00000001804 */
[C---:B------:R-:W-:Y:S01]  /*12630*/  HMMA.16816.F32 R8, R172.reuse, R178, R8 ;  /* 0x000000b2ac08723c */ /* 0x040fe20000001808 */
[----:B------:R-:W-:Y:S07]  /*12640*/  LDSM.16.M88.4 R176, [R202+0x2000] ;  /* 0x00200000cab0783b */ /* 0x000fee0000000200 */
[C---:B-1----:R-:W-:Y:S08]  /*12650*/  HMMA.16816.F32 R12, R172.reuse, R148, R12 ;  /* 0x00000094ac0c723c */ /* 0x042ff0000000180c */
[----:B------:R-:W-:Y:S01]  /*12660*/  HMMA.16816.F32 R16, R172, R150, R16 ;  /* 0x00000096ac10723c */ /* 0x000fe20000001810 */
[----:B------:R-:W1:Y:S05]  /*12670*/  LDSM.16.M88.4 R148, [R208+0xe880] ;  /* 0x00e88000d094783b */ /* 0x000e6a0000000200 */
[----:B------:R-:W4:Y:S02]  /*12680*/  LDSM.16.M88.4 R172, [R207+0x18080] ;  /* 0x01808000cfac783b */ /* 0x000f240000000200 */
[C---:B-----5:R-:W-:Y:S08]  /*12690*/  HMMA.16816.F32 R4, R156.reuse, R160, R4 ;  /* 0x000000a09c04723c */ /* 0x060ff00000001804 */
[C---:B------:R-:W-:Y:S01]  /*126a0*/  HMMA.16816.F32 R8, R156.reuse, R162, R8 ;  /* 0x000000a29c08723c */ /* 0x040fe20000001808 */
[----:B------:R-:W-:Y:S07]  /*126b0*/  LDSM.16.M88.4 R160, [R213+0xf080] ;  /* 0x00f08000d5a0783b */ /* 0x000fee0000000200 */
[C---:B--2---:R-:W-:Y:S08]  /*126c0*/  HMMA.16816.F32 R12, R156.reuse, R152, R12 ;  /* 0x000000989c0c723c */ /* 0x044ff0000000180c */
[----:B------:R-:W-:Y:S01]  /*126d0*/  HMMA.16816.F32 R16, R156, R154, R16 ;  /* 0x0000009a9c10723c */ /* 0x000fe20000001810 */
[----:B------:R-:W2:Y:S05]  /*126e0*/  LDSM.16.M88.4 R152, [R202+0x2800] ;  /* 0x00280000ca98783b */ /* 0x000eaa0000000200 */
[----:B------:R-:W5:Y:S02]  /*126f0*/  LDSM.16.M88.4 R156, [R214+0x1c080] ;  /* 0x01c08000d69c783b */ /* 0x000f640000000200 */
[C---:B---3--:R-:W-:Y:S08]  /*12700*/  HMMA.16816.F32 R4, R164.reuse, R168, R4 ;  /* 0x000000a8a404723c */ /* 0x048ff00000001804 */
[C---:B------:R-:W-:Y:S01]  /*12710*/  HMMA.16816.F32 R8, R164.reuse, R170, R8 ;  /* 0x000000aaa408723c */ /* 0x040fe20000001808 */
[----:B------:R-:W-:Y:S07]  /*12720*/  LDSM.16.M88.4 R168, [R197] ;  /* 0x00000000c5a8783b */ /* 0x000fee0000000200 */
[C---:B-1----:R-:W-:Y:S08]  /*12730*/  HMMA.16816.F32 R12, R164.reuse, R148, R12 ;  /* 0x00000094a40c723c */ /* 0x042ff0000000180c */
[----:B------:R-:W-:Y:S01]  /*12740*/  HMMA.16816.F32 R16, R164, R150, R16 ;  /* 0x00000096a410723c */ /* 0x000fe20000001810 */
[----:B------:R-:W1:Y:S05]  /*12750*/  LDSM.16.M88.4 R148, [R213+0xf880] ;  /* 0x00f88000d594783b */ /* 0x000e6a0000000200 */
[----:B------:R-:W3:Y:S02]  /*12760*/  LDSM.16.M88.4 R164, [R210+0x1c080] ;  /* 0x01c08000d2a4783b */ /* 0x000ee40000000200 */
[C---:B----4-:R-:W-:Y:S08]  /*12770*/  HMMA.16816.F32 R4, R172.reuse, R176, R4 ;  /* 0x000000b0ac04723c */ /* 0x050ff00000001804 */
[C---:B------:R-:W-:Y:S01]  /*12780*/  HMMA.16816.F32 R8, R172.reuse, R178, R8 ;  /* 0x000000b2ac08723c */ /* 0x040fe20000001808 */
[----:B------:R-:W-:Y:S07]  /*12790*/  LDSM.16.M88.4 R176, [R208+0xf080] ;  /* 0x00f08000d0b0783b */ /* 0x000fee0000000200 */
[C---:B--2---:R-:W-:Y:S08]  /*127a0*/  HMMA.16816.F32 R12, R172.reuse, R152, R12 ;  /* 0x00000098ac0c723c */ /* 0x044ff0000000180c */
[----:B------:R-:W-:Y:S01]  /*127b0*/  HMMA.16816.F32 R16, R172, R154, R16 ;  /* 0x0000009aac10723c */ /* 0x000fe20000001810 */
[----:B------:R-:W2:Y:S05]  /*127c0*/  LDSM.16.M88.4 R152, [R196] ;  /* 0x00000000c498783b */ /* 0x000eaa0000000200 */
[----:B------:R-:W4:Y:S02]  /*127d0*/  LDSM.16.M88.4 R172, [R209+0x1c080] ;  /* 0x01c08000d1ac783b */ /* 0x000f240000000200 */
[C---:B-----5:R-:W-:Y:S08]  /*127e0*/  HMMA.16816.F32 R4, R156.reuse, R160, R4 ;  /* 0x000000a09c04723c */ /* 0x060ff00000001804 */
[C---:B------:R-:W-:Y:S01]  /*127f0*/  HMMA.16816.F32 R8, R156.reuse, R162, R8 ;  /* 0x000000a29c08723c */ /* 0x040fe20000001808 */
[----:B------:R-:W-:Y:S07]  /*12800*/  LDSM.16.M88.4 R160, [R202+0x3000] ;  /* 0x00300000caa0783b */ /* 0x000fee0000000200 */
[C---:B-1----:R-:W-:Y:S08]  /*12810*/  HMMA.16816.F32 R12, R156.reuse, R148, R12 ;  /* 0x000000949c0c723c */ /* 0x042ff0000000180c */
[----:B------:R-:W-:Y:S01]  /*12820*/  HMMA.16816.F32 R16, R156, R150, R16 ;  /* 0x000000969c10723c */ /* 0x000fe20000001810 */
[----:B------:R-:W1:Y:S05]  /*12830*/  LDSM.16.M88.4 R148, [R208+0xf880] ;  /* 0x00f88000d094783b */ /* 0x000e6a0000000200 */
[----:B------:R-:W5:Y:S02]  /*12840*/  LDSM.16.M88.4 R156, [R207+0x1c080] ;  /* 0x01c08000cf9c783b */ /* 0x000f640000000200 */
[C---:B---3--:R-:W-:Y:S08]  /*12850*/  HMMA.16816.F32 R4, R164.reuse, R168, R4 ;  /* 0x000000a8a404723c */ /* 0x048ff00000001804 */
[C---:B------:R-:W-:Y:S08]  /*12860*/  HMMA.16816.F32 R8, R164.reuse, R170, R8 ;  /* 0x000000aaa408723c */ /* 0x040ff00000001808 */
[C---:B--2---:R-:W-:Y:S08]  /*12870*/  HMMA.16816.F32 R12, R164.reuse, R152, R12 ;  /* 0x00000098a40c723c */ /* 0x044ff0000000180c */
[----:B------:R-:W-:Y:S08]  /*12880*/  HMMA.16816.F32 R16, R164, R154, R16 ;  /* 0x0000009aa410723c */ /* 0x000ff00000001810 */
[C---:B----4-:R-:W-:Y:S08]  /*12890*/  HMMA.16816.F32 R4, R172.reuse, R176, R4 ;  /* 0x000000b0ac04723c */ /* 0x050ff00000001804 */
[C---:B------:R-:W-:Y:S08]  /*128a0*/  HMMA.16816.F32 R8, R172.reuse, R178, R8 ;  /* 0x000000b2ac08723c */ /* 0x040ff00000001808 */
[C---:B-1----:R-:W-:Y:S08]  /*128b0*/  HMMA.16816.F32 R12, R172.reuse, R148, R12 ;  /* 0x00000094ac0c723c */ /* 0x042ff0000000180c */
[----:B------:R-:W-:Y:S01]  /*128c0*/  HMMA.16816.F32 R16, R172, R150, R16 ;  /* 0x00000096ac10723c */ /* 0x000fe20000001810 */
[----:B------:R-:W1:Y:S01]  /*128d0*/  LDSM.16.M88.4 R148, [R202+0x3800] ;  /* 0x00380000ca94783b */ /* 0x000e620000000200 */
[----:B------:R-:W-:Y:S04]  /*128e0*/  DEPBAR.LE SB0, 0x0 ;  /* 0x000080000000791a */ /* 0x000fe80000000000 */
[----:B------:R-:W-:Y:S02]  /*128f0*/  BAR.SYNC.DEFER_BLOCKING 0x0 ;  /* 0x0000000000007b1d */ /* 0x000fe40000010000 */
[C---:B-----5:R-:W-:Y:S08]  /*12900*/  HMMA.16816.F32 R4, R156.reuse, R160, R4 ;  /* 0x000000a09c04723c */ /* 0x060ff00000001804 */
[C---:B------:R-:W-:Y:S11]  /*12910*/  HMMA.16816.F32 R8, R156.reuse, R162, R8 ;  /* 0x000000a29c08723c */ /* 0x040ff60000001808 */
[----:B------:R-:W-:Y:S05]  /*12920*/  @!UPT UIADD3 URZ, URZ, URZ, URZ ;  /* 0x0000003f3f3ff290 */ /* 0x000fea000fffe03f */
[----:B------:R-:W-:Y:S02]  /*12930*/  FMUL.FTZ R181, R4, c[0x0][0x320] ;  /* 0x0000c80004b57a20 */ /* 0x000fe40000410000 */
[----:B------:R-:W-:Y:S02]  /*12940*/  FMUL.FTZ R182, R5, c[0x0][0x320] ;  /* 0x0000c80005b67a20 */ /* 0x000fe40000410000 */
[----:B------:R-:W-:Y:S02]  /*12950*/  FMUL.FTZ R0, R6, c[0x0][0x320] ;  /* 0x0000c80006007a20 */ /* 0x000fe40000410000 */
[----:B------:R-:W2:Y:S01]  /*12960*/  MUFU.TANH R181, R181 ;  /* 0x000000b500b57308 */ /* 0x000ea20000002400 */
[----:B------:R-:W-:Y:S01]  /*12970*/  @!PT LDS RZ, [RZ] ;  /* 0x00000000fffff984 */ /* 0x000fe20000000800 */
[----:B------:R-:W-:Y:S01]  /*12980*/  @!PT LDS RZ, [RZ] ;  /* 0x00000000fffff984 */ /* 0x000fe20000000800 */
[----:B------:R-:W-:Y:S01]  /*12990*/  @!PT LDS RZ, [RZ] ;  /* 0x00000000fffff984 */ /* 0x000fe20000000800 */
[----:B------:R3:W-:Y:S01]  /*129a0*/  @P3 LDGSTS.E.BYPASS.LTC128B.128 [R218+0xc080], [R230.64], !P6 ;  /* 0x0c080000e6da3fae */ /* 0x0007e2000f101d5e */
[----:B------:R-:W-:Y:S01]  /*129b0*/  LOP3.LUT P3, RZ, R215, 0x4, RZ, 0xc0, !PT ;  /* 0x00000004d7ff7812 */ /* 0x000fe2000786c0ff */
[C---:B-1----:R-:W-:Y:S03]  /*129c0*/  HMMA.16816.F32 R12, R156.reuse, R148, R12 ;  /* 0x000000949c0c723c */ /* 0x042fe6000000180c */
[----:B------:R-:W-:Y:S02]  /*129d0*/  FMUL.FTZ R180, R7, c[0x0][0x320] ;  /* 0x0000c80007b47a20 */ /* 0x000fe40000410000 */
[----:B------:R-:W-:Y:S02]  /*129e0*/  FMUL.FTZ R183, R8, c[0x0][0x320] ;  /* 0x0000c80008b77a20 */ /* 0x000fe40000410000 */
[----:B------:R-:W1:Y:S01]  /*129f0*/  MUFU.TANH R182, R182 ;  /* 0x000000b600b67308 */ /* 0x000e620000002400 */
[----:B------:R-:W-:Y:S04]  /*12a00*/  HMMA.16816.F32 R16, R156, R150, R16 ;  /* 0x000000969c10723c */ /* 0x000fe80000001810 */
[----:B------:R3:W-:Y:S01]  /*12a10*/  @P2 LDGSTS.E.BYPASS.LTC128B.128 [R218+0xd080], [R230.64+0x80], !P3 ;  /* 0x0d080080e6da2fae */ /* 0x0007e2000d901d5e */
[----:B------:R-:W-:Y:S02]  /*12a20*/  FMUL.FTZ R186, R9, c[0x0][0x320] ;  /* 0x0000c80009ba7a20 */ /* 0x000fe40000410000 */
[----:B------:R-:W-:Y:S02]  /*12a30*/  FMUL.FTZ R184, R10, c[0x0][0x320] ;  /* 0x0000c8000ab87a20 */ /* 0x000fe40000410000 */
[----:B------:R-:W4:Y:S01]  /*12a40*/  MUFU.TANH R0, R0 ;  /* 0x0000000000007308 */ /* 0x000f220000002400 */
[----:B------:R3:W-:Y:S02]  /*12a50*/  @P1 LDGSTS.E.BYPASS.LTC128B.128 [R218+0xe080], [R230.64+0x100], !P5 ;  /* 0x0e080100e6da1fae */ /* 0x0007e4000e901d5e */
[----:B------:R-:W-:Y:S03]  /*12a60*/  FMUL.FTZ R185, R11, c[0x0][0x320] ;  /* 0x0000c8000bb97a20 */ /* 0x000fe60000410000 */
[----:B------:R3:W-:Y:S01]  /*12a70*/  @P0 LDGSTS.E.BYPASS.LTC128B.128 [R218+0xf080], [R230.64+0x180], !P4 ;  /* 0x0f080180e6da0fae */ /* 0x0007e2000e101d5e */
[----:B------:R-:W-:Y:S01]  /*12a80*/  FMUL.FTZ R187, R12, c[0x0][0x320] ;  /* 0x0000c8000cbb7a20 */ /* 0x000fe20000410000 */
[----:B------:R-:W-:Y:S01]  /*12a90*/  PLOP3.LUT P0, PT, PT, PT, UP2, 0x40, 0x0 ;  /* 0x000000000000781c */ /* 0x000fe20003f0e828 */
[----:B------:R-:W-:Y:S01]  /*12aa0*/  FMUL.FTZ R192, R13, c[0x0][0x320] ;  /* 0x0000c8000dc07a20 */ /* 0x000fe20000410000 */
[----:B------:R-:W1:Y:S01]  /*12ab0*/  MUFU.TANH R180, R180 ;  /* 0x000000b400b47308 */ /* 0x000e620000002400 */
[----:B------:R-:W0:Y:S01]  /*12ac0*/  LDGDEPBAR ;  /* 0x00000000000079af */ /* 0x000e220000000000 */
[----:B------:R-:W-:Y:S02]  /*12ad0*/  FMUL.FTZ R189, R14, c[0x0][0x320] ;  /* 0x0000c8000ebd7a20 */ /* 0x000fe40000410000 */
[----:B------:R-:W-:Y:S02]  /*12ae0*/  FMUL.FTZ R188, R15, c[0x0][0x320] ;  /* 0x0000c8000fbc7a20 */ /* 0x000fe40000410000 */
[----:B------:R-:W-:Y:S02]  /*12af0*/  FMUL.FTZ R194, R16, c[0x0][0x320] ;  /* 0x0000c80010c27a20 */ /* 0x000fe40000410000 */
[----:B------:R-:W-:Y:S02]  /*12b00*/  FMUL.FTZ R193, R17, c[0x0][0x320] ;  /* 0x0000c80011c17a20 */ /* 0x000fe40000410000 */
[----:B------:R-:W1:Y:S01]  /*12b10*/  MUFU.TANH R183, R183 ;  /* 0x000000b700b77308 */ /* 0x000e620000002400 */
[----:B------:R-:W-:Y:S02]  /*12b20*/  FMUL.FTZ R191, R18, c[0x0][0x320] ;  /* 0x0000c80012bf7a20 */ /* 0x000fe40000410000 */
[----:B------:R-:W-:Y:S07]  /*12b30*/  FMUL.FTZ R190, R19, c[0x0][0x320] ;  /* 0x0000c80013be7a20 */ /* 0x000fee0000410000 */
[----:B------:R-:W1:Y:S01]  /*12b40*/  MUFU.TANH R186, R186 ;  /* 0x000000ba00ba7308 */ /* 0x000e620000002400 */
[----:B---3--:R-:W-:Y:S01]  /*12b50*/  IADD3 R230, R233, UR7, RZ ;  /* 0x00000007e9e67c10 */ /* 0x008fe2000fffe0ff */
[--C-:B------:R-:W-:Y:S04]  /*12b60*/  IMAD.IADD R233, R232, 0x1, R235.reuse ;  /* 0x00000001e8e97824 */ /* 0x100fe800078e02eb */
[----:B------:R-:W-:Y:S04]  /*12b70*/  IMAD.IADD R231, R230, 0x1, R235 ;  /* 0x00000001e6e77824 */ /* 0x000fe800078e02eb */
        /* <DEDUP_REMOVED lines=11> */
[----:B--234-:R-:W-:Y:S01]  /*12c30*/  IMAD.U32 R4, RZ, RZ, UR28 ;  /* 0x0000001cff047e24 */ /* 0x01cfe2000f8e00ff */
        /* <DEDUP_REMOVED lines=13> */
.L_x_430:
[----:B------:R-:W-:Y:S04]  /*12d10*/  MOV R4, c[0x0][0x32c] ;  /* 0x0000cb0000047a02 */ /* 0x000fe80000000f00 */
[----:B------:R-:W-:Y:S11]  /*12d20*/  ISETP.NE.AND P0, PT, R4, 0x1, PT ;  /* 0x000000010400780c */ /* 0x000ff60003f05270 */
[----:B------:R-:W-:Y:S02]  /*12d30*/  @!UPT UIADD3 URZ, URZ, URZ, URZ ;  /* 0x0000003f3f3ff290 */ /* 0x000fe4000fffe03f */
[----:B------:R-:W-:Y:S05]  /*12d40*/  @P0 IMAD.HI.U32 R4, R6, c[0x0][0x330], RZ ;  /* 0x0000cc0006040a27 */ /* 0x000fea00078e00ff */
[----:B------:R-:W-:Y:S02]  /*12d50*/  @P0 SHF.R.U32.HI R6, RZ, c[0x0][0x334], R4 ;  /* 0x0000cd00ff060a19 */ /* 0x000fe40000011604 */
.L_x_431:
[----:B------:R-:W-:Y:S05]  /*12d60*/  BSYNC B0 ;  /* 0x0000000000007941 */ /* 0x000fea0003800000 */
.L_x_429:
[----:B------:R-:W-:Y:S04]  /*12d70*/  IMAD R5, R6, c[0x0][0x32c], -R195 ;  /* 0x0000cb0006057a24 */ /* 0x000fe800078e0ac3 */
[----:B------:R-:W-:Y:S05]  /*12d80*/  IMAD.IADD R6, R5, 0x1, -R224 ;  /* 0x0000000105067824 */ /* 0x000fea00078e0ae0 */
[----:B------:R-:W-:Y:S02]  /*12d90*/  IADD3 R4, R6, c[0x0][0x32c], RZ ;  /* 0x0000cb0006047a10 */ /* 0x000fe40007ffe0ff */
[----:B------:R-:W-:Y:S02]  /*12da0*/  IMNMX R231, R231, R6, !PT ;  /* 0x00000006e7e77217 */ /* 0x000fe40007800200 */
[----:B------:R-:W-:Y:S02]  /*12db0*/  IMNMX R233, R233, R4, PT ;  /* 0x00000004e9e97217 */ /* 0x000fe40003800200 */
.L_x_428:
[----:B--234-:R-:W-:Y:S01]  /*12dc0*/  UISETP.GT.AND UP0, UPT, UR13, -0x1, UPT ;  /* 0xffffffff0d00788c */ /* 0x01cfe2000bf04270 */
[----:B------:R-:W2:Y:S05]  /*12dd0*/  SHFL.IDX PT, R7, R234, 0x1, 0x1c1f ;  /* 0x003c1f00ea077f89 */ /* 0x000eaa00000e0000 */
[----:B------:R-:W-:Y:S02]  /*12de0*/  PLOP3.LUT P1, PT, PT, PT, UP0, 0x80, 0x0 ;  /* 0x000000000000781c */ /* 0x000fe40003f2f008 */
[----:B------:R-:W-:Y:S02]  /*12df0*/  PLOP3.LUT P0, PT, PT, PT, UP0, 0x80, 0x0 ;  /* 0x000000000000781c */ /* 0x000fe40003f0f008 */
[C---:B------:R-:W-:Y:S02]  /*12e00*/  ISETP.GT.AND P1, PT, R231.reuse, RZ, P1 ;  /* 0x000000ffe700720c */ /* 0x040fe40000f24270 */
[----:B------:R-:W-:Y:S02]  /*12e10*/  ISETP.GT.AND P0, PT, R231, 0x1, P0 ;  /* 0x00000001e700780c */ /* 0x000fe40000704270 */
[C---:B------:R-:W-:Y:S02]  /*12e20*/  ISETP.LT.OR P1, PT, R233.reuse, 0x1, P1 ;  /* 0x00000001e900780c */ /* 0x040fe40000f21670 */
[----:B------:R-:W-:Y:S02]  /*12e30*/  ISETP.LT.OR P0, PT, R233, 0x2, P0 ;  /* 0x00000002e900780c */ /* 0x000fe40000701670 */
[----:B------:R-:W-:Y:S02]  /*12e40*/  PLOP3.LUT P2, PT, PT, PT, UP0, 0x80, 0x0 ;  /* 0x000000000000781c */ /* 0x000fe40003f4f008 */
[----:B------:R-:W-:Y:S02]  /*12e50*/  FSEL R10, R181, -INF , !P1 ;  /* 0xff800000b50a7808 */ /* 0x000fe40004800000 */
[----:B------:R-:W-:Y:S02]  /*12e60*/  PLOP3.LUT P1, PT, PT, PT, UP0, 0x80, 0x0 ;  /* 0x000000000000781c */ /* 0x000fe40003f2f008 */
[----:B-1----:R-:W-:Y:S01]  /*12e70*/  FSEL R182, R182, -INF , !P0 ;  /* 0xff800000b6b67808 */ /* 0x002fe20004000000 */
[--C-:B--2---:R-:W-:Y:S01]  /*12e80*/  IMAD.IADD R4, R232, 0x1, R7.reuse ;  /* 0x00000001e8047824 */ /* 0x104fe200078e0207 */
[----:B------:R-:W-:Y:S01]  /*12e90*/  PLOP3.LUT P0, PT, PT, PT, UP0, 0x80, 0x0 ;  /* 0x000000000000781c */ /* 0x000fe20003f0f008 */
[----:B------:R-:W-:Y:S01]  /*12ea0*/  IMAD.IADD R5, R230, 0x1, R7 ;  /* 0x00000001e6057824 */ /* 0x000fe200078e0207 */
[C---:B------:R-:W-:Y:S02]  /*12eb0*/  ISETP.GT.AND P2, PT, R231.reuse, 0x8, P2 ;  /* 0x00000008e700780c */ /* 0x040fe40001744270 */
[C---:B------:R-:W-:Y:S02]  /*12ec0*/  ISETP.GT.AND P1, PT, R231.reuse, 0x9, P1 ;  /* 0x00000009e700780c */ /* 0x040fe40000f24270 */
[----:B------:R-:W-:Y:S02]  /*12ed0*/  ISETP.GT.AND P0, PT, R231, 0x10, P0 ;  /* 0x00000010e700780c */ /* 0x000fe40000704270 */
[C---:B------:R-:W-:Y:S02]  /*12ee0*/  ISETP.LT.OR P2, PT, R233.reuse, 0x9, P2 ;  /* 0x00000009e900780c */ /* 0x040fe40001741670 */
[C---:B------:R-:W-:Y:S02]  /*12ef0*/  ISETP.LT.OR P1, PT, R233.reuse, 0xa, P1 ;  /* 0x0000000ae900780c */ /* 0x040fe40000f21670 */
[----:B------:R-:W-:Y:S02]  /*12f00*/  ISETP.LT.OR P0, PT, R233, 0x11, P0 ;  /* 0x00000011e900780c */ /* 0x000fe40000701670 */
[----:B------:R-:W-:Y:S02]  /*12f10*/  FSEL R8, R183, -INF , !P2 ;  /* 0xff800000b7087808 */ /* 0x000fe40005000000 */
[----:B------:R-:W-:Y:S02]  /*12f20*/  PLOP3.LUT P2, PT, PT, PT, UP0, 0x80, 0x0 ;  /* 0x000000000000781c */ /* 0x000fe40003f4f008 */
[----:B------:R-:W-:Y:S02]  /*12f30*/  FSEL R6, R186, -INF , !P1 ;  /* 0xff800000ba067808 */ /* 0x000fe40004800000 */
[----:B------:R-:W-:Y:S02]  /*12f40*/  PLOP3.LUT P1, PT, PT, PT, UP0, 0x80, 0x0 ;  /* 0x000000000000781c */ /* 0x000fe40003f2f008 */
[----:B------:R-:W-:Y:S02]  /*12f50*/  FSEL R168, R187, -INF , !P0 ;  /* 0xff800000bba87808 */ /* 0x000fe40004000000 */
[----:B------:R-:W-:Y:S02]  /*12f60*/  PLOP3.LUT P0, PT, PT, PT, UP0, 0x80, 0x0 ;  /* 0x000000000000781c */ /* 0x000fe40003f0f008 */
[C---:B------:R-:W-:Y:S02]  /*12f70*/  ISETP.GT.AND P2, PT, R231.reuse, 0x11, P2 ;  /* 0x00000011e700780c */ /* 0x040fe40001744270 */
[C---:B------:R-:W-:Y:S02]  /*12f80*/  ISETP.GT.AND P1, PT, R231.reuse, 0x18, P1 ;  /* 0x00000018e700780c */ /* 0x040fe40000f24270 */
[----:B------:R-:W-:Y:S02]  /*12f90*/  ISETP.GT.AND P0, PT, R231, 0x19, P0 ;  /* 0x00000019e700780c */ /* 0x000fe40000704270 */
[C---:B------:R-:W-:Y:S02]  /*12fa0*/  ISETP.LT.OR P3, PT, R233.reuse, 0x12, P2 ;  /* 0x00000012e900780c */ /* 0x040fe40001761670 */
[C---:B------:R-:W-:Y:S02]  /*12fb0*/  ISETP.LT.OR P2, PT, R233.reuse, 0x19, P1 ;  /* 0x00000019e900780c */ /* 0x040fe40000f41670 */
[----:B------:R-:W-:Y:S02]  /*12fc0*/  ISETP.LT.OR P1, PT, R233, 0x1a, P0 ;  /* 0x0000001ae900780c */ /* 0x000fe40000721670 */
[----:B------:R-:W-:Y:S02]  /*12fd0*/  PLOP3.LUT P0, PT, PT, PT, UP2, 0x40, 0x0 ;  /* 0x000000000000781c */ /* 0x000fe40003f0e828 */
[----:B------:R-:W-:Y:S02]  /*12fe0*/  FSEL R166, R192, -INF , !P3 ;  /* 0xff800000c0a67808 */ /* 0x000fe40005800000 */
[----:B------:R-:W-:Y:S02]  /*12ff0*/  FSEL R164, R194, -INF , !P2 ;  /* 0xff800000c2a47808 */ /* 0x000fe40005000000 */
[----:B------:R-:W-:Y:S07]  /*13000*/  FSEL R162, R193, -INF , !P1 ;  /* 0xff800000c1a27808 */ /* 0x000fee0004800000 */
        /* <DEDUP_REMOVED lines=15> */
.L_x_434:
[----:B------:R-:W-:Y:S04]  /*13100*/  MOV R7, c[0x0][0x32c] ;  /* 0x0000cb0000077a02 */ /* 0x000fe80000000f00 */
[----:B------:R-:W-:Y:S11]  /*13110*/  ISETP.NE.AND P0, PT, R7, 0x1, PT ;  /* 0x000000010700780c */ /* 0x000ff60003f05270 */
[----:B------:R-:W-:Y:S02]  /*13120*/  @!UPT UIADD3 URZ, URZ, URZ, URZ ;  /* 0x0000003f3f3ff290 */ /* 0x000fe4000fffe03f */
[----:B------:R-:W-:Y:S05]  /*13130*/  @P0 IMAD.HI.U32 R7, R12, c[0x0][0x330], RZ ;  /* 0x0000cc000c070a27 */ /* 0x000fea00078e00ff */
[----:B------:R-:W-:Y:S02]  /*13140*/  @P0 SHF.R.U32.HI R12, RZ, c[0x0][0x334], R7 ;  /* 0x0000cd00ff0c0a19 */ /* 0x000fe40000011607 */
.L_x_435:
[----:B------:R-:W-:Y:S05]  /*13150*/  BSYNC B0 ;  /* 0x0000000000007941 */ /* 0x000fea0003800000 */
.L_x_433:
[----:B------:R-:W-:Y:S04]  /*13160*/  IMAD R195, R12, c[0x0][0x32c], -R195 ;  /* 0x0000cb000cc37a24 */ /* 0x000fe800078e0ac3 */
[----:B------:R-:W-:Y:S05]  /*13170*/  IMAD.IADD R12, R195, 0x1, -R224 ;  /* 0x00000001c30c7824 */ /* 0x000fea00078e0ae0 */
[----:B------:R-:W-:Y:S02]  /*13180*/  IADD3 R7, R12, c[0x0][0x32c], RZ ;  /* 0x0000cb000c077a10 */ /* 0x000fe40007ffe0ff */
[----:B------:R-:W-:Y:S02]  /*13190*/  IMNMX R5, R5, R12, !PT ;  /* 0x0000000c05057217 */ /* 0x000fe40007800200 */
[----:B------:R-:W-:Y:S02]  /*131a0*/  IMNMX R4, R4, R7, PT ;  /* 0x0000000704047217 */ /* 0x000fe40003800200 */
.L_x_432:
[----:B------:R-:W-:Y:S01]  /*131b0*/  FMNMX.FTZ R7, R10, R3, !PT ;  /* 0x000000030a077209 */ /* 0x000fe20007810000 */
[----:B------:R-:W-:Y:S01]  /*131c0*/  LDSM.16.MT88.4 R156, [R206+0x8080] ;  /* 0x00808000ce9c783b */ /* 0x000fe20000004200 */
[----:B------:R-:W-:Y:S02]  /*131d0*/  PLOP3.LUT P0, PT, PT, PT, UP0, 0x80, 0x0 ;  /* 0x000000000000781c */ /* 0x000fe40003f0f008 */
[----:B------:R-:W-:Y:S02]  /*131e0*/  FMNMX.FTZ R7, R182, R7, !PT ;  /* 0x00000007b6077209 */ /* 0x000fe40007810000 */
[C---:B------:R-:W-:Y:S02]  /*131f0*/  ISETP.GT.AND P0, PT, R5.reuse, RZ, P0 ;  /* 0x000000ff0500720c */ /* 0x040fe40000704270 */
[----:B------:R-:W-:Y:S01]  /*13200*/  FMNMX.FTZ R7, R8, R7, !PT ;  /* 0x0000000708077209 */ /* 0x000fe20007810000 */
[----:B------:R-:W-:Y:S01]  /*13210*/  LDSM.16.MT88.4 R172, [R204+0x9880] ;  /* 0x00988000ccac783b */ /* 0x000fe20000004200 */
[----:B------:R-:W-:Y:S02]  /*13220*/  ISETP.LT.OR P0, PT, R4, 0x1, P0 ;  /* 0x000000010400780c */ /* 0x000fe40000701670 */
[----:B------:R-:W-:Y:S02]  /*13230*/  FMNMX.FTZ R7, R6, R7, !PT ;  /* 0x0000000706077209 */ /* 0x000fe40007810000 */
[----:B------:R-:W-:Y:S02]  /*13240*/  PLOP3.LUT P1, PT, PT, PT, UP0, 0x80, 0x0 ;  /* 0x000000000000781c */ /* 0x000fe40003f2f008 */
[----:B------:R-:W-:Y:S01]  /*13250*/  FMNMX.FTZ R7, R168, R7, !PT ;  /* 0x00000007a8077209 */ /* 0x000fe20007810000 */
[----:B------:R-:W-:Y:S01]  /*13260*/  LDSM.16.MT88.4 R176, [R211+0xa880] ;  /* 0x00a88000d3b0783b */ /* 0x000fe20000004200 */
[----:B------:R-:W-:Y:S02]  /*13270*/  FSEL R15, R0, -INF , !P0 ;  /* 0xff800000000f7808 */ /* 0x000fe40004000000 */
[----:B------:R-:W-:Y:S02]  /*13280*/  FMNMX.FTZ R7, R166, R7, !PT ;  /* 0x00000007a6077209 */ /* 0x000fe40007810000 */
[C---:B------:R-:W-:Y:S02]  /*13290*/  ISETP.GT.AND P2, PT, R5.reuse, 0x1, P1 ;  /* 0x000000010500780c */ /* 0x040fe40000f44270 */
[----:B------:R-:W-:Y:S01]  /*132a0*/  FMNMX.FTZ R7, R164, R7, !PT ;  /* 0x00000007a4077209 */ /* 0x000fe20007810000 */
[----:B------:R-:W-:Y:S01]  /*132b0*/  LDSM.16.MT88.4 R192, [R206+0xb880] ;  /* 0x00b88000cec0783b */ /* 0x000fe20000004200 */
[----:B------:R-:W-:Y:S02]  /*132c0*/  PLOP3.LUT P1, PT, PT, PT, UP0, 0x80, 0x0 ;  /* 0x000000000000781c */ /* 0x000fe40003f2f008 */
[----:B------:R-:W-:Y:S02]  /*132d0*/  FMNMX.FTZ R0, R162, R7, !PT ;  /* 0x00000007a2007209 */ /* 0x000fe40007810000 */
[----:B------:R-:W-:Y:S02]  /*132e0*/  ISETP.LT.OR P3, PT, R4, 0x2, P2 ;  /* 0x000000020400780c */ /* 0x000fe40001761670 */
[----:B------:R-:W-:Y:S01]  /*132f0*/  ISETP.GT.AND P2, PT, R5, 0x8, P1 ;  /* 0x000000080500780c */ /* 0x000fe20000f44270 */
[----:B------:R-:W1:Y:S01]  /*13300*/  SHFL.BFLY PT, R7, R0, 0x2, 0x1f ;  /* 0x0c401f0000077f89 */ /* 0x000e6200000e0000 */
[----:B------:R-:W-:Y:S02]  /*13310*/  PLOP3.LUT P0, PT, PT, PT, UP0, 0x80, 0x0 ;  /* 0x000000000000781c */ /* 0x000fe40003f0f008 */
[----:B------:R-:W-:Y:S02]  /*13320*/  FSEL R13, R180, -INF , !P3 ;  /* 0xff800000b40d7808 */ /* 0x000fe40005800000 */
[----:B------:R-:W-:Y:S02]  /*13330*/  FMNMX.FTZ R12, R15, R2, !PT ;  /* 0x000000020f0c7209 */ /* 0x000fe40007810000 */
[----:B------:R-:W-:Y:S02]  /*13340*/  ISETP.LT.OR P2, PT, R4, 0x9, P2 ;  /* 0x000000090400780c */ /* 0x000fe40001741670 */
[----:B------:R-:W-:Y:S02]  /*13350*/  ISETP.GT.AND P0, PT, R5, 0x9, P0 ;  /* 0x000000090500780c */ /* 0x000fe40000704270 */
[----:B------:R-:W-:Y:S02]  /*13360*/  PLOP3.LUT P1, PT, PT, PT, UP0, 0x80, 0x0 ;  /* 0x000000000000781c */ /* 0x000fe40003f2f008 */
[----:B------:R-:W-:Y:S02]  /*13370*/  FSEL R11, R184, -INF , !P2 ;  /* 0xff800000b80b7808 */ /* 0x000fe40005000000 */
[----:B------:R-:W-:Y:S02]  /*13380*/  FMNMX.FTZ R12, R13, R12, !PT ;  /* 0x0000000c0d0c7209 */ /* 0x000fe40007810000 */
[C---:B------:R-:W-:Y:S02]  /*13390*/  ISETP.LT.OR P0, PT, R4.reuse, 0xa, P0 ;  /* 0x0000000a0400780c */ /* 0x040fe40000701670 */
[----:B------:R-:W-:Y:S02]  /*133a0*/  ISETP.GT.AND P1, PT, R5, 0x10, P1 ;  /* 0x000000100500780c */ /* 0x000fe40000f24270 */
[----:B------:R-:W-:Y:S02]  /*133b0*/  PLOP3.LUT P2, PT, PT, PT, UP0, 0x80, 0x0 ;  /* 0x000000000000781c */ /* 0x000fe40003f4f008 */
[----:B------:R-:W-:Y:S02]  /*133c0*/  FSEL R9, R185, -INF , !P0 ;  /* 0xff800000b9097808 */ /* 0x000fe40004000000 */
[C---:B------:R-:W-:Y:S01]  /*133d0*/  ISETP.LT.OR P3, PT, R4.reuse, 0x11, P1 ;  /* 0x000000110400780c */ /* 0x040fe20000f61670 */
[----:B------:R-:W-:Y:S01]  /*133e0*/  LDSM.16.MT88.4 R184, [R204+0xa880] ;  /* 0x00a88000ccb8783b */ /* 0x000fe20000004200 */
[----:B------:R-:W-:Y:S02]  /*133f0*/  FMNMX.FTZ R12, R11, R12, !PT ;  /* 0x0000000c0b0c7209 */ /* 0x000fe40007810000 */
[----:B------:R-:W-:Y:S02]  /*13400*/  ISETP.GT.AND P2, PT, R5, 0x11, P2 ;  /* 0x000000110500780c */ /* 0x000fe40001744270 */
[----:B------:R-:W-:Y:S02]  /*13410*/  PLOP3.LUT P1, PT, PT, PT, UP0, 0x80, 0x0 ;  /* 0x000000000000781c */ /* 0x000fe40003f2f008 */
[----:B------:R-:W-:Y:S02]  /*13420*/  FSEL R165, R189, -INF , !P3 ;  /* 0xff800000bda57808 */ /* 0x000fe40005800000 */
[----:B------:R-:W-:Y:S02]  /*13430*/  ISETP.LT.OR P2, PT, R4, 0x12, P2 ;  /* 0x000000120400780c */ /* 0x000fe40001741670 */
[----:B------:R-:W-:Y:S02]  /*13440*/  FMNMX.FTZ R14, R9, R12, !PT ;  /* 0x0000000c090e7209 */ /* 0x000fe40007810000 */
[----:B------:R-:W-:Y:S02]  /*13450*/  ISETP.GT.AND P1, PT, R5, 0x18, P1 ;  /* 0x000000180500780c */ /* 0x000fe40000f24270 */
[----:B------:R-:W-:Y:S01]  /*13460*/  PLOP3.LUT P0, PT, PT, PT, UP0, 0x80, 0x0 ;  /* 0x000000000000781c */ /* 0x000fe20003f0f008 */
[----:B------:R-:W-:Y:S01]  /*13470*/  UISETP.GT.AND UP0, UPT, UR13, UR10, UPT ;  /* 0x0000000a0d00728c */ /* 0x000fe2000bf04270 */
[----:B------:R-:W-:Y:S01]  /*13480*/  FSEL R163, R188, -INF , !P2 ;  /* 0xff800000bca37808 */ /* 0x000fe20005000000 */
[----:B------:R-:W-:Y:S01]  /*13490*/  UIADD3 UR13, UR13, -0x1, URZ ;  /* 0xffffffff0d0d7890 */ /* 0x000fe2000fffe03f */
[----:B------:R-:W-:Y:S02]  /*134a0*/  FMNMX.FTZ R14, R165, R14, !PT ;  /* 0x0000000ea50e7209 */ /* 0x000fe40007810000 */
[C---:B------:R-:W-:Y:S02]  /*134b0*/  ISETP.LT.OR P1, PT, R4.reuse, 0x19, P1 ;  /* 0x000000190400780c */ /* 0x040fe40000f21670 */
[----:B------:R-:W-:Y:S02]  /*134c0*/  ISETP.GT.AND P0, PT, R5, 0x19, P0 ;  /* 0x000000190500780c */ /* 0x000fe40000704270 */
[----:B------:R-:W-:Y:S02]  /*134d0*/  FSEL R161, R191, -INF , !P1 ;  /* 0xff800000bfa17808 */ /* 0x000fe40004800000 */
[----:B------:R-:W-:Y:S04]  /*134e0*/  ISETP.LT.OR P0, PT, R4, 0x1a, P0 ;  /* 0x0000001a0400780c */ /* 0x000fe80000701670 */
[----:B------:R-:W-:Y:S02]  /*134f0*/  FSEL R149, R190, -INF , !P0 ;  /* 0xff800000be957808 */ /* 0x000fe40004000000 */
[----:B------:R-:W-:Y:S01]  /*13500*/  LDSM.16.MT88.4 R188, [R211+0xb880] ;  /* 0x00b88000d3bc783b */ /* 0x000fe20000004200 */
[----:B-1----:R-:W-:Y:S02]  /*13510*/  FMNMX.FTZ R12, R0, R7, !PT ;  /* 0x00000007000c7209 */ /* 0x002fe40007810000 */
[----:B------:R-:W-:Y:S04]  /*13520*/  FMNMX.FTZ R0, R163, R14, !PT ;  /* 0x0000000ea3007209 */ /* 0x000fe80007810000 */
[----:B------:R-:W-:Y:S01]  /*13530*/  FMNMX.FTZ R0, R161, R0, !PT ;  /* 0x00000000a1007209 */ /* 0x000fe20007810000 */
[----:B------:R-:W1:Y:S03]  /*13540*/  SHFL.BFLY PT, R17, R12, 0x1, 0x1f ;  /* 0x0c201f000c117f89 */ /* 0x000e6600000e0000 */
[----:B------:R-:W-:Y:S05]  /*13550*/  FMNMX.FTZ R7, R149, R0, !PT ;  /* 0x0000000095077209 */ /* 0x000fea0007810000 */
[----:B------:R-:W2:Y:S01]  /*13560*/  SHFL.BFLY PT, R4, R7, 0x2, 0x1f ;  /* 0x0c401f0007047f89 */ /* 0x000ea200000e0000 */
[----:B-1----:R-:W-:Y:S04]  /*13570*/  FMNMX.FTZ R0, R12, R17, !PT ;  /* 0x000000110c007209 */ /* 0x002fe80007810000 */
[C---:B------:R-:W-:Y:S01]  /*13580*/  FSETP.NEU.FTZ.AND P0, PT, R0.reuse, -INF , PT ;  /* 0xff8000000000780b */ /* 0x040fe20003f1d000 */
[C---:B------:R-:W-:Y:S01]  /*13590*/  FMUL.FTZ R167, R0.reuse, c[0x0][0x2d0] ;  /* 0x0000b40000a77a20 */ /* 0x040fe20000410000 */
[----:B--2---:R-:W-:Y:S04]  /*135a0*/  FMNMX.FTZ R5, R7, R4, !PT ;  /* 0x0000000407057209 */ /* 0x004fe80007810000 */
[----:B------:R-:W-:Y:S02]  /*135b0*/  FSEL R167, R167, RZ, P0 ;  /* 0x000000ffa7a77208 */ /* 0x000fe40000000000 */
[----:B------:R-:W-:Y:S01]  /*135c0*/  FSEL R4, R0, RZ, P0 ;  /* 0x000000ff00047208 */ /* 0x000fe20000000000 */
[----:B------:R-:W1:Y:S02]  /*135d0*/  SHFL.BFLY PT, R148, R5, 0x1, 0x1f ;  /* 0x0c201f0005947f89 */ /* 0x000e6400000e0000 */
[----:B------:R-:W-:Y:S02]  /*135e0*/  FFMA.FTZ R151, R182, c[0x0][0x2d0], -R167 ;  /* 0x0000b400b6977a23 */ /* 0x000fe400000108a7 */
[----:B------:R-:W-:Y:S02]  /*135f0*/  FADD.FTZ R3, -R4, R3 ;  /* 0x0000000304037221 */ /* 0x000fe40000010100 */
[--C-:B------:R-:W-:Y:S02]  /*13600*/  FFMA.FTZ R230, R10, c[0x0][0x2d0], -R167.reuse ;  /* 0x0000b4000ae67a23 */ /* 0x100fe400000108a7 */
[--C-:B------:R-:W-:Y:S01]  /*13610*/  FFMA.FTZ R150, R8, c[0x0][0x2d0], -R167.reuse ;  /* 0x0000b40008967a23 */ /* 0x100fe200000108a7 */
[----:B------:R-:W-:Y:S01]  /*13620*/  MUFU.EX2 R151, R151 ;  /* 0x0000009700977308 */ /* 0x000fe20000000800 */
[--C-:B------:R-:W-:Y:S01]  /*13630*/  FFMA.FTZ R231, R6, c[0x0][0x2d0], -R167.reuse ;  /* 0x0000b40006e77a23 */ /* 0x100fe200000108a7 */
[----:B------:R-:W-:Y:S01]  /*13640*/  LDSM.16.MT88.4 R180, [R206+0xa880] ;  /* 0x00a88000ceb4783b */ /* 0x000fe20000004200 */
[----:B------:R-:W-:Y:S02]  /*13650*/  FMUL.FTZ R6, R3, c[0x0][0x2d0] ;  /* 0x0000b40003067a20 */ /* 0x000fe40000410000 */
[--C-:B------:R-:W-:Y:S02]  /*13660*/  FFMA.FTZ R236, R168, c[0x0][0x2d0], -R167.reuse ;  /* 0x0000b400a8ec7a23 */ /* 0x100fe400000108a7 */
[--C-:B------:R-:W-:Y:S02]  /*13670*/  FFMA.FTZ R237, R166, c[0x0][0x2d0], -R167.reuse ;  /* 0x0000b400a6ed7a23 */ /* 0x100fe400000108a7 */
[--C-:B------:R-:W-:Y:S01]  /*13680*/  FFMA.FTZ R238, R164, c[0x0][0x2d0], -R167.reuse ;  /* 0x0000b400a4ee7a23 */ /* 0x100fe200000108a7 */
[----:B------:R-:W2:Y:S01]  /*13690*/  MUFU.EX2 R3, R6 ;  /* 0x0000000600037308 */ /* 0x000ea20000000800 */
[----:B------:R-:W-:Y:S01]  /*136a0*/  LDSM.16.MT88.4 R168, [R206+0x9880] ;  /* 0x00988000cea8783b */ /* 0x000fe20000004200 */
[----:B------:R-:W-:Y:S01]  /*136b0*/  FFMA.FTZ R167, R162, c[0x0][0x2d0], -R167 ;  /* 0x0000b400a2a77a23 */ /* 0x000fe200000108a7 */
[----:B-1----:R-:W-:Y:S04]  /*136c0*/  FMNMX.FTZ R148, R5, R148, !PT ;  /* 0x0000009405947209 */ /* 0x002fe80007810000 */
[C---:B------:R-:W-:Y:S01]  /*136d0*/  FSETP.NEU.FTZ.AND P0, PT, R148.reuse, -INF , PT ;  /* 0xff8000009400780b */ /* 0x040fe20003f1d000 */
[C---:B------:R-:W-:Y:S02]  /*136e0*/  FMUL.FTZ R160, R148.reuse, c[0x0][0x2d0] ;  /* 0x0000b40094a07a20 */ /* 0x040fe40000410000 */
[----:B------:R-:W1:Y:S01]  /*136f0*/  MUFU.EX2 R230, R230 ;  /* 0x000000e600e67308 */ /* 0x000e620000000800 */
[----:B------:R-:W-:Y:S02]  /*13700*/  FSEL R5, R148, RZ, P0 ;  /* 0x000000ff94057208 */ /* 0x000fe40000000000 */
[----:B------:R-:W-:Y:S02]  /*13710*/  FSEL R160, R160, RZ, P0 ;  /* 0x000000ffa0a07208 */ /* 0x000fe40000000000 */
[----:B------:R-:W-:Y:S01]  /*13720*/  PLOP3.LUT P0, PT, PT, PT, UP0, 0x80, 0x0 ;  /* 0x000000000000781c */ /* 0x000fe20003f0f008 */
[----:B------:R-:W-:Y:S02]  /*13730*/  FADD.FTZ R5, -R5, R2 ;  /* 0x0000000205057221 */ /* 0x000fe40000010100 */
[--C-:B------:R-:W-:Y:S02]  /*13740*/  FFMA.FTZ R235, R15, c[0x0][0x2d0], -R160.reuse ;  /* 0x0000b4000feb7a23 */ /* 0x100fe400000108a0 */
[----:B------:R-:W-:Y:S01]  /*13750*/  MUFU.EX2 R150, R150 ;  /* 0x0000009600967308 */ /* 0x000fe20000000800 */
[--C-:B------:R-:W-:Y:S02]  /*13760*/  FFMA.FTZ R234, R13, c[0x0][0x2d0], -R160.reuse ;  /* 0x0000b4000dea7a23 */ /* 0x100fe400000108a0 */
[----:B------:R-:W3:Y:S01]  /*13770*/  LDSM.16.MT88.4 R12, [R211+0x8080] ;  /* 0x00808000d30c783b */ /* 0x000ee20000004200 */
[--C-:B------:R-:W-:Y:S02]  /*13780*/  FFMA.FTZ R233, R11, c[0x0][0x2d0], -R160.reuse ;  /* 0x0000b4000be97a23 */ /* 0x100fe400000108a0 */
[--C-:B------:R-:W-:Y:S02]  /*13790*/  FFMA.FTZ R232, R9, c[0x0][0x2d0], -R160.reuse ;  /* 0x0000b40009e87a23 */ /* 0x100fe400000108a0 */
[----:B------:R-:W-:Y:S02]  /*137a0*/  FMUL.FTZ R2, R5, c[0x0][0x2d0] ;  /* 0x0000b40005027a20 */ /* 0x000fe40000410000 */
[----:B------:R-:W4:Y:S01]  /*137b0*/  MUFU.EX2 R231, R231 ;  /* 0x000000e700e77308 */ /* 0x000f220000000800 */
[C---:B--2---:R-:W-:Y:S02]  /*137c0*/  FMUL.FTZ R4, R3.reuse, R144 ;  /* 0x0000009003047220 */ /* 0x044fe40000410000 */
[----:B------:R-:W-:Y:S01]  /*137d0*/  FMUL.FTZ R5, R3, R145 ;  /* 0x0000009103057220 */ /* 0x000fe20000410000 */
[----:B-1----:R-:W-:Y:S01]  /*137e0*/  F2FP.PACK_AB R152, R151, R230 ;  /* 0x000000e69798723e */ /* 0x002fe200000000ff */
[C---:B------:R-:W-:Y:S02]  /*137f0*/  FMUL.FTZ R8, R3.reuse, R140 ;  /* 0x0000008c03087220 */ /* 0x040fe40000410000 */
[C---:B------:R-:W-:Y:S02]  /*13800*/  FMUL.FTZ R9, R3.reuse, R141 ;  /* 0x0000008d03097220 */ /* 0x040fe40000410000 */
[C---:B------:R-:W-:Y:S01]  /*13810*/  FMUL.FTZ R16, R3.reuse, R132 ;  /* 0x0000008403107220 */ /* 0x040fe20000410000 */
[----:B------:R-:W1:Y:S01]  /*13820*/  MUFU.EX2 R2, R2 ;  /* 0x0000000200027308 */ /* 0x000e620000000800 */
[----:B------:R-:W-:Y:S02]  /*13830*/  FMUL.FTZ R17, R3, R133 ;  /* 0x0000008503117220 */ /* 0x000fe40000410000 */
[--C-:B------:R-:W-:Y:S02]  /*13840*/  FFMA.FTZ R240, R165, c[0x0][0x2d0], -R160.reuse ;  /* 0x0000b400a5f07a23 */ /* 0x100fe400000108a0 */
[--C-:B------:R-:W-:Y:S02]  /*13850*/  FFMA.FTZ R241, R163, c[0x0][0x2d0], -R160.reuse ;  /* 0x0000b400a3f17a23 */ /* 0x100fe400000108a0 */
[--C-:B------:R-:W-:Y:S02]  /*13860*/  FFMA.FTZ R242, R161, c[0x0][0x2d0], -R160.reuse ;  /* 0x0000b400a1f27a23 */ /* 0x100fe400000108a0 */
[----:B------:R-:W-:Y:S01]  /*13870*/  FFMA.FTZ R160, R149, c[0x0][0x2d0], -R160 ;  /* 0x0000b40095a07a23 */ /* 0x000fe200000108a0 */
[----:B------:R-:W-:Y:S01]  /*13880*/  MUFU.EX2 R235, R235 ;  /* 0x000000eb00eb7308 */ /* 0x000fe20000000800 */
[C---:B------:R-:W-:Y:S02]  /*13890*/  FMUL.FTZ R28, R3.reuse, R28 ;  /* 0x0000001c031c7220 */ /* 0x040fe40000410000 */
[----:B------:R-:W-:Y:S01]  /*138a0*/  FMUL.FTZ R29, R3, R29 ;  /* 0x0000001d031d7220 */ /* 0x000fe20000410000 */
[----:B----4-:R-:W-:Y:S01]  /*138b0*/  F2FP.PACK_AB R154, R231, R150 ;  /* 0x00000096e79a723e */ /* 0x010fe200000000ff */
[C---:B------:R-:W-:Y:S02]  /*138c0*/  FMUL.FTZ R32, R3.reuse, R32 ;  /* 0x0000002003207220 */ /* 0x040fe40000410000 */
[C---:B------:R-:W-:Y:S02]  /*138d0*/  FMUL.FTZ R33, R3.reuse, R33 ;  /* 0x0000002103217220 */ /* 0x040fe40000410000 */
[C---:B------:R-:W-:Y:S01]  /*138e0*/  FMUL.FTZ R36, R3.reuse, R36 ;  /* 0x0000002403247220 */ /* 0x040fe20000410000 */
[----:B------:R-:W2:Y:S01]  /*138f0*/  MUFU.EX2 R234, R234 ;  /* 0x000000ea00ea7308 */ /* 0x000ea20000000800 */
[C---:B------:R-:W-:Y:S02]  /*13900*/  FMUL.FTZ R37, R3.reuse, R37 ;  /* 0x0000002503257220 */ /* 0x040fe40000410000 */
[C---:B------:R-:W-:Y:S02]  /*13910*/  FMUL.FTZ R40, R3.reuse, R40 ;  /* 0x0000002803287220 */ /* 0x040fe40000410000 */
[C---:B-1----:R-:W-:Y:S02]  /*13920*/  FMUL.FTZ R6, R2.reuse, R146 ;  /* 0x0000009202067220 */ /* 0x042fe40000410000 */
[C---:B------:R-:W-:Y:S02]  /*13930*/  FMUL.FTZ R7, R2.reuse, R147 ;  /* 0x0000009302077220 */ /* 0x040fe40000410000 */
[----:B------:R-:W1:Y:S01]  /*13940*/  LDSM.16.MT88.4 R144, [R205+0x8080] ;  /* 0x00808000cd90783b */ /* 0x000e620000004200 */
[----:B------:R-:W-:Y:S01]  /*13950*/  MUFU.EX2 R233, R233 ;  /* 0x000000e900e97308 */ /* 0x000fe20000000800 */
[C---:B------:R-:W-:Y:S02]  /*13960*/  FMUL.FTZ R10, R2.reuse, R142 ;  /* 0x0000008e020a7220 */ /* 0x040fe40000410000 */
[C---:B------:R-:W-:Y:S02]  /*13970*/  FMUL.FTZ R11, R2.reuse, R143 ;  /* 0x0000008f020b7220 */ /* 0x040fe40000410000 */
[C---:B------:R-:W-:Y:S02]  /*13980*/  FMUL.FTZ R18, R2.reuse, R134 ;  /* 0x0000008602127220 */ /* 0x040fe40000410000 */
[C---:B------:R-:W-:Y:S01]  /*13990*/  FMUL.FTZ R19, R2.reuse, R135 ;  /* 0x0000008702137220 */ /* 0x040fe20000410000 */
[----:B------:R-:W-:Y:S01]  /*139a0*/  LDSM.16.MT88.4 R140, [R206+0x9080] ;  /* 0x00908000ce8c783b */ /* 0x000fe20000004200 */
[C---:B------:R-:W-:Y:S01]  /*139b0*/  FMUL.FTZ R30, R2.reuse, R30 ;  /* 0x0000001e021e7220 */ /* 0x040fe20000410000 */
[----:B------:R-:W4:Y:S01]  /*139c0*/  MUFU.EX2 R232, R232 ;  /* 0x000000e800e87308 */ /* 0x000f220000000800 */
[C---:B------:R-:W-:Y:S02]  /*139d0*/  FMUL.FTZ R31, R2.reuse, R31 ;  /* 0x0000001f021f7220 */ /* 0x040fe40000410000 */
[----:B------:R-:W-:Y:S01]  /*139e0*/  FMUL.FTZ R34, R2, R34 ;  /* 0x0000002202227220 */ /* 0x000fe20000410000 */
[----:B--2---:R-:W-:Y:S01]  /*139f0*/  F2FP.PACK_AB R153, R234, R235 ;  /* 0x000000ebea99723e */ /* 0x004fe200000000ff */
[C---:B------:R-:W-:Y:S01]  /*13a00*/  FMUL.FTZ R35, R2.reuse, R35 ;  /* 0x0000002302237220 */ /* 0x040fe20000410000 */
[----:B------:R-:W-:Y:S01]  /*13a10*/  LDSM.16.MT88.4 R132, [R211+0x9080] ;  /* 0x00908000d384783b */ /* 0x000fe20000004200 */
[C---:B------:R-:W-:Y:S02]  /*13a20*/  FMUL.FTZ R38, R2.reuse, R38 ;  /* 0x0000002602267220 */ /* 0x040fe40000410000 */
[C---:B------:R-:W-:Y:S01]  /*13a30*/  FMUL.FTZ R39, R2.reuse, R39 ;  /* 0x0000002702277220 */ /* 0x040fe20000410000 */
[----:B------:R2:W-:Y:S01]  /*13a40*/  MUFU.EX2 R149, R160 ;  /* 0x000000a000957308 */ /* 0x0005e20000000800 */
[C---:B------:R-:W-:Y:S02]  /*13a50*/  FMUL.FTZ R41, R3.reuse, R41 ;  /* 0x0000002903297220 */ /* 0x040fe40000410000 */
[C---:B------:R-:W-:Y:S02]  /*13a60*/  FMUL.FTZ R42, R2.reuse, R42 ;  /* 0x0000002a022a7220 */ /* 0x040fe40000410000 */
[C---:B------:R-:W-:Y:S02]  /*13a70*/  FMUL.FTZ R43, R2.reuse, R43 ;  /* 0x0000002b022b7220 */ /* 0x040fe40000410000 */
[C---:B------:R-:W-:Y:S02]  /*13a80*/  FMUL.FTZ R44, R3.reuse, R44 ;  /* 0x0000002c032c7220 */ /* 0x040fe40000410000 */
[C---:B------:R-:W-:Y:S01]  /*13a90*/  FMUL.FTZ R45, R3.reuse, R45 ;  /* 0x0000002d032d7220 */ /* 0x040fe20000410000 */
[----:B------:R5:W-:Y:S01]  /*13aa0*/  MUFU.EX2 R239, R167 ;  /* 0x000000a700ef7308 */ /* 0x000be20000000800 */
[C---:B------:R-:W-:Y:S02]  /*13ab0*/  FMUL.FTZ R46, R2.reuse, R46 ;  /* 0x0000002e022e7220 */ /* 0x040fe40000410000 */
[----:B------:R-:W-:Y:S01]  /*13ac0*/  FMUL.FTZ R47, R2, R47 ;  /* 0x0000002f022f7220 */ /* 0x000fe20000410000 */
[----:B----4-:R-:W-:Y:S01]  /*13ad0*/  F2FP.PACK_AB R155, R232, R233 ;  /* 0x000000e9e89b723e */ /* 0x010fe200000000ff */
[C---:B------:R-:W-:Y:S02]  /*13ae0*/  FMUL.FTZ R48, R3.reuse, R48 ;  /* 0x0000003003307220 */ /* 0x040fe40000410000 */
[C---:B------:R-:W-:Y:S02]  /*13af0*/  FMUL.FTZ R49, R3.reuse, R49 ;  /* 0x0000003103317220 */ /* 0x040fe40000410000 */
[C---:B------:R-:W-:Y:S01]  /*13b00*/  FMUL.FTZ R50, R2.reuse, R50 ;  /* 0x0000003202327220 */ /* 0x040fe20000410000 */
[----:B------:R-:W-:Y:S01]  /*13b10*/  MUFU.EX2 R236, R236 ;  /* 0x000000ec00ec7308 */ /* 0x000fe20000000800 */
[C---:B---3--:R-:W-:Y:S01]  /*13b20*/  HMMA.16816.F32 R4, R152.reuse, R12, R4 ;  /* 0x0000000c9804723c */ /* 0x048fe20000001804 */
[----:B--2---:R-:W-:Y:S04]  /*13b30*/  LDSM.16.MT88.4 R160, [R205+0x8880] ;  /* 0x00888000cda0783b */ /* 0x004fe80000004200 */
[C---:B------:R-:W-:Y:S02]  /*13b40*/  FMUL.FTZ R51, R2.reuse, R51 ;  /* 0x0000003302337220 */ /* 0x040fe40000410000 */
[C---:B------:R-:W-:Y:S01]  /*13b50*/  FMUL.FTZ R12, R3.reuse, R136 ;  /* 0x00000088030c7220 */ /* 0x040fe20000410000 */
[C---:B------:R-:W-:Y:S01]  /*13b60*/  HMMA.16816.F32 R8, R152.reuse, R14, R8 ;  /* 0x0000000e9808723c */ /* 0x040fe20000001808 */
[----:B------:R-:W2:Y:S03]  /*13b70*/  MUFU.EX2 R237, R237 ;  /* 0x000000ed00ed7308 */ /* 0x000ea60000000800 */
[C---:B------:R-:W-:Y:S01]  /*13b80*/  FMUL.FTZ R13, R3.reuse, R137 ;  /* 0x00000089030d7220 */ /* 0x040fe20000410000 */
[----:B-----5:R-:W-:Y:S01]  /*13b90*/  LDSM.16.MT88.4 R164, [R204+0x8880] ;  /* 0x00888000cca4783b */ /* 0x020fe20000004200 */
[C---:B------:R-:W-:Y:S02]  /*13ba0*/  FMUL.FTZ R20, R3.reuse, R20 ;  /* 0x0000001403147220 */ /* 0x040fe40000410000 */
[C---:B------:R-:W-:Y:S03]  /*13bb0*/  FMUL.FTZ R14, R2.reuse, R138 ;  /* 0x0000008a020e7220 */ /* 0x040fe60000410000 */
[----:B------:R-:W3:Y:S01]  /*13bc0*/  MUFU.EX2 R238, R238 ;  /* 0x000000ee00ee7308 */ /* 0x000ee20000000800 */
[C---:B------:R-:W-:Y:S02]  /*13bd0*/  FMUL.FTZ R15, R2.reuse, R139 ;  /* 0x0000008b020f7220 */ /* 0x040fe40000410000 */
[----:B------:R-:W4:Y:S01]  /*13be0*/  LDSM.16.MT88.4 R136, [R204+0x8080] ;  /* 0x00808000cc88783b */ /* 0x000f220000004200 */
[C---:B------:R-:W-:Y:S02]  /*13bf0*/  FMUL.FTZ R52, R3.reuse, R52 ;  /* 0x0000003403347220 */ /* 0x040fe40000410000 */
[C---:B------:R-:W-:Y:S02]  /*13c00*/  FMUL.FTZ R53, R3.reuse, R53 ;  /* 0x0000003503357220 */ /* 0x040fe40000410000 */
[C---:B------:R-:W-:Y:S02]  /*13c10*/  HMMA.16816.F32 R12, R152.reuse, R156, R12 ;  /* 0x0000009c980c723c */ /* 0x040fe4000000180c */
[----:B------:R-:W-:Y:S01]  /*13c20*/  MUFU.EX2 R240, R240 ;  /* 0x000000f000f07308 */ /* 0x000fe20000000800 */
[C---:B------:R-:W-:Y:S02]  /*13c30*/  FMUL.FTZ R54, R2.reuse, R54 ;  /* 0x0000003602367220 */ /* 0x040fe40000410000 */
[C---:B------:R-:W-:Y:S02]  /*13c40*/  FMUL.FTZ R55, R2.reuse, R55 ;  /* 0x0000003702377220 */ /* 0x040fe40000410000 */
[C---:B------:R-:W-:Y:S01]  /*13c50*/  FMUL.FTZ R56, R3.reuse, R56 ;  /* 0x0000003803387220 */ /* 0x040fe20000410000 */
[C---:B------:R-:W-:Y:S01]  /*13c60*/  HMMA.16816.F32 R16, R152.reuse, R158, R16 ;  /* 0x0000009e9810723c */ /* 0x040fe20000001810 */
[----:B------:R-:W-:Y:S03]  /*13c70*/  LDSM.16.MT88.4 R156, [R206+0x8880] ;  /* 0x00888000ce9c783b */ /* 0x000fe60000004200 */
[C---:B------:R-:W-:Y:S01]  /*13c80*/  FMUL.FTZ R21, R3.reuse, R21 ;  /* 0x0000001503157220 */ /* 0x040fe20000410000 */
[----:B------:R-:W5:Y:S01]  /*13c90*/  MUFU.EX2 R241, R241 ;  /* 0x000000f100f17308 */ /* 0x000f620000000800 */
[C---:B------:R-:W-:Y:S02]  /*13ca0*/  FMUL.FTZ R22, R2.reuse, R22 ;  /* 0x0000001602167220 */ /* 0x040fe40000410000 */
[C---:B------:R-:W-:Y:S04]  /*13cb0*/  FMUL.FTZ R23, R2.reuse, R23 ;  /* 0x0000001702177220 */ /* 0x040fe80000410000 */
[C---:B------:R-:W-:Y:S02]  /*13cc0*/  FMUL.FTZ R57, R3.reuse, R57 ;  /* 0x0000003903397220 */ /* 0x040fe40000410000 */
[C---:B------:R-:W-:Y:S01]  /*13cd0*/  FMUL.FTZ R58, R2.reuse, R58 ;  /* 0x0000003a023a7220 */ /* 0x040fe20000410000 */
[C---:B-1----:R-:W-:Y:S01]  /*13ce0*/  HMMA.16816.F32 R20, R152.reuse, R144, R20 ;  /* 0x000000909814723c */ /* 0x042fe20000001814 */
[----:B------:R-:W1:Y:S02]  /*13cf0*/  MUFU.EX2 R242, R242 ;  /* 0x000000f200f27308 */ /* 0x000e640000000800 */
[C---:B------:R-:W-:Y:S02]  /*13d00*/  FMUL.FTZ R24, R3.reuse, R24 ;  /* 0x0000001803187220 */ /* 0x040fe40000410000 */
[C---:B------:R-:W-:Y:S02]  /*13d10*/  FMUL.FTZ R25, R3.reuse, R25 ;  /* 0x0000001903197220 */ /* 0x040fe40000410000 */
[C---:B------:R-:W-:Y:S02]  /*13d20*/  FMUL.FTZ R26, R2.reuse, R26 ;  /* 0x0000001a021a7220 */ /* 0x040fe40000410000 */
[C---:B------:R-:W-:Y:S03]  /*13d30*/  FMUL.FTZ R27, R2.reuse, R27 ;  /* 0x0000001b021b7220 */ /* 0x040fe60000410000 */
[C---:B------:R-:W-:Y:S02]  /*13d40*/  FMUL.FTZ R59, R2.reuse, R59 ;  /* 0x0000003b023b7220 */ /* 0x040fe40000410000 */
[C---:B------:R-:W-:Y:S02]  /*13d50*/  FMUL.FTZ R60, R3.reuse, R60 ;  /* 0x0000003c033c7220 */ /* 0x040fe40000410000 */
[C---:B------:R-:W-:Y:S03]  /*13d60*/  HMMA.16816.F32 R24, R152.reuse, R146, R24 ;  /* 0x000000929818723c */ /* 0x040fe60000001818 */
[C---:B------:R-:W-:Y:S02]  /*13d70*/  FMUL.FTZ R61, R3.reuse, R61 ;  /* 0x0000003d033d7220 */ /* 0x040fe40000410000 */
[C---:B------:R-:W-:Y:S02]  /*13d80*/  FMUL.FTZ R62, R2.reuse, R62 ;  /* 0x0000003e023e7220 */ /* 0x040fe40000410000 */
[C---:B------:R-:W-:Y:S01]  /*13d90*/  FMUL.FTZ R63, R2.reuse, R63 ;  /* 0x0000003f023f7220 */ /* 0x040fe20000410000 */
[C---:B----4-:R-:W-:Y:S04]  /*13da0*/  HMMA.16816.F32 R28, R152.reuse, R136, R28 ;  /* 0x00000088981c723c */ /* 0x050fe8000000181c */
[C---:B------:R-:W-:Y:S02]  /*13db0*/  FMUL.FTZ R64, R3.reuse, R64 ;  /* 0x0000004003407220 */ /* 0x040fe40000410000 */
[C---:B------:R-:W-:Y:S02]  /*13dc0*/  FMUL.FTZ R65, R3.reuse, R65 ;  /* 0x0000004103417220 */ /* 0x040fe40000410000 */
[C---:B------:R-:W-:Y:S01]  /*13dd0*/  HMMA.16816.F32 R32, R152.reuse, R138, R32 ;  /* 0x0000008a9820723c */ /* 0x040fe20000001820 */
[----:B------:R-:W4:Y:S03]  /*13de0*/  LDSM.16.MT88.4 R136, [R205+0x9080] ;  /* 0x00908000cd88783b */ /* 0x000f260000004200 */
[C---:B------:R-:W-:Y:S02]  /*13df0*/  FMUL.FTZ R66, R2.reuse, R66 ;  /* 0x0000004202427220 */ /* 0x040fe40000410000 */
[C---:B------:R-:W-:Y:S02]  /*13e00*/  FMUL.FTZ R67, R2.reuse, R67 ;  /* 0x0000004302437220 */ /* 0x040fe40000410000 */
[C---:B------:R-:W-:Y:S04]  /*13e10*/  HMMA.16816.F32 R36, R152.reuse, R132, R36 ;  /* 0x000000849824723c */ /* 0x040fe80000001824 */
[C---:B------:R-:W-:Y:S02]  /*13e20*/  FMUL.FTZ R68, R3.reuse, R68 ;  /* 0x0000004403447220 */ /* 0x040fe40000410000 */
[C---:B------:R-:W-:Y:S02]  /*13e30*/  FMUL.FTZ R69, R3.reuse, R69 ;  /* 0x0000004503457220 */ /* 0x040fe40000410000 */
[C---:B------:R-:W-:Y:S01]  /*13e40*/  HMMA.16816.F32 R40, R152.reuse, R134, R40 ;  /* 0x000000869828723c */ /* 0x040fe20000001828 */
[----:B------:R-:W1:Y:S03]  /*13e50*/  LDSM.16.MT88.4 R132, [R204+0x9080] ;  /* 0x00908000cc84783b */ /* 0x000e660000004200 */
[C---:B------:R-:W-:Y:S02]  /*13e60*/  FMUL.FTZ R70, R2.reuse, R70 ;  /* 0x0000004602467220 */ /* 0x040fe40000410000 */
[C---:B------:R-:W-:Y:S02]  /*13e70*/  FMUL.FTZ R71, R2.reuse, R71 ;  /* 0x0000004702477220 */ /* 0x040fe40000410000 */
[C---:B------:R-:W-:Y:S04]  /*13e80*/  HMMA.16816.F32 R44, R152.reuse, R140, R44 ;  /* 0x0000008c982c723c */ /* 0x040fe8000000182c */
[C---:B------:R-:W-:Y:S02]  /*13e90*/  FMUL.FTZ R72, R3.reuse, R72 ;  /* 0x0000004803487220 */ /* 0x040fe40000410000 */
[C---:B------:R-:W-:Y:S02]  /*13ea0*/  FMUL.FTZ R73, R3.reuse, R73 ;  /* 0x0000004903497220 */ /* 0x040fe40000410000 */
[C---:B------:R-:W-:Y:S01]  /*13eb0*/  HMMA.16816.F32 R48, R152.reuse, R142, R48 ;  /* 0x0000008e9830723c */ /* 0x040fe20000001830 */
[----:B------:R-:W2:Y:S03]  /*13ec0*/  LDSM.16.MT88.4 R140, [R211+0xa080] ;  /* 0x00a08000d38c783b */ /* 0x000ea60000004200 */
[C---:B------:R-:W-:Y:S02]  /*13ed0*/  FMUL.FTZ R74, R2.reuse, R74 ;  /* 0x0000004a024a7220 */ /* 0x040fe40000410000 */
[C---:B------:R-:W-:Y:S02]  /*13ee0*/  FMUL.FTZ R75, R2.reuse, R75 ;  /* 0x0000004b024b7220 */ /* 0x040fe40000410000 */
[C---:B------:R-:W-:Y:S01]  /*13ef0*/  FMUL.FTZ R76, R3.reuse, R76 ;  /* 0x0000004c034c7220 */ /* 0x040fe20000410000 */
[C---:B----4-:R-:W-:Y:S03]  /*13f00*/  HMMA.16816.F32 R52, R152.reuse, R136, R52 ;  /* 0x000000889834723c */ /* 0x050fe60000001834 */
[C---:B------:R-:W-:Y:S02]  /*13f10*/  FMUL.FTZ R77, R3.reuse, R77 ;  /* 0x0000004d034d7220 */ /* 0x040fe40000410000 */
[C---:B------:R-:W-:Y:S02]  /*13f20*/  FMUL.FTZ R78, R2.reuse, R78 ;  /* 0x0000004e024e7220 */ /* 0x040fe40000410000 */
[C---:B------:R-:W-:Y:S01]  /*13f30*/  FMUL.FTZ R79, R2.reuse, R79 ;  /* 0x0000004f024f7220 */ /* 0x040fe20000410000 */
[C---:B------:R-:W-:Y:S01]  /*13f40*/  HMMA.16816.F32 R56, R152.reuse, R138, R56 ;  /* 0x0000008a9838723c */ /* 0x040fe20000001838 */
[----:B------:R-:W4:Y:S03]  /*13f50*/  LDSM.16.MT88.4 R136, [R206+0xa080] ;  /* 0x00a08000ce88783b */ /* 0x000f260000004200 */
[C---:B------:R-:W-:Y:S02]  /*13f60*/  FMUL.FTZ R80, R3.reuse, R80 ;  /* 0x0000005003507220 */ /* 0x040fe40000410000 */
[C---:B------:R-:W-:Y:S02]  /*13f70*/  FMUL.FTZ R81, R3.reuse, R81 ;  /* 0x0000005103517220 */ /* 0x040fe40000410000 */
[C---:B-1----:R-:W-:Y:S04]  /*13f80*/  HMMA.16816.F32 R60, R152.reuse, R132, R60 ;  /* 0x00000084983c723c */ /* 0x042fe8000000183c */
[C---:B------:R-:W-:Y:S02]  /*13f90*/  FMUL.FTZ R82, R2.reuse, R82 ;  /* 0x0000005202527220 */ /* 0x040fe40000410000 */
[C---:B------:R-:W-:Y:S02]  /*13fa0*/  FMUL.FTZ R83, R2.reuse, R83 ;  /* 0x0000005302537220 */ /* 0x040fe40000410000 */
[C---:B------:R-:W-:Y:S01]  /*13fb0*/  HMMA.16816.F32 R64, R152.reuse, R134, R64 ;  /* 0x000000869840723c */ /* 0x040fe20000001840 */
[----:B------:R-:W1:Y:S03]  /*13fc0*/  LDSM.16.MT88.4 R132, [R205+0xa080] ;  /* 0x00a08000cd84783b */ /* 0x000e660000004200 */
[C---:B------:R-:W-:Y:S02]  /*13fd0*/  FMUL.FTZ R84, R3.reuse, R84 ;  /* 0x0000005403547220 */ /* 0x040fe40000410000 */
[C---:B------:R-:W-:Y:S02]  /*13fe0*/  FMUL.FTZ R85, R3.reuse, R85 ;  /* 0x0000005503557220 */ /* 0x040fe40000410000 */
[C---:B--2---:R-:W-:Y:S04]  /*13ff0*/  HMMA.16816.F32 R68, R152.reuse, R140, R68 ;  /* 0x0000008c9844723c */ /* 0x044fe80000001844 */
        /* <DEDUP_REMOVED lines=29> */
[C---:B------:R-:W-:Y:S04]  /*141d0*/  FMUL.FTZ R104, R3.reuse, R104 ;  /* 0x0000006803687220 */ /* 0x040fe80000410000 */
[C---:B------:R-:W-:Y:S01]  /*141e0*/  FMUL.FTZ R105, R3.reuse, R105 ;  /* 0x0000006903697220 */ /* 0x040fe20000410000 */
[C---:B----4-:R-:W-:Y:S03]  /*141f0*/  HMMA.16816.F32 R100, R152.reuse, R136, R100 ;  /* 0x000000889864723c */ /* 0x050fe60000001864 */
[C---:B------:R-:W-:Y:S02]  /*14200*/  FMUL.FTZ R106, R2.reuse, R106 ;  /* 0x0000006a026a7220 */ /* 0x040fe40000410000 */
[C---:B------:R-:W-:Y:S02]  /*14210*/  FMUL.FTZ R107, R2.reuse, R107 ;  /* 0x0000006b026b7220 */ /* 0x040fe40000410000 */
[C---:B------:R-:W-:Y:S02]  /*14220*/  FMUL.FTZ R108, R3.reuse, R108 ;  /* 0x0000006c036c7220 */ /* 0x040fe40000410000 */
[C---:B------:R-:W-:Y:S03]  /*14230*/  FMUL.FTZ R109, R3.reuse, R109 ;  /* 0x0000006d036d7220 */ /* 0x040fe60000410000 */
[C---:B------:R-:W-:Y:S01]  /*14240*/  HMMA.16816.F32 R104, R152.reuse, R138, R104 ;  /* 0x0000008a9868723c */ /* 0x040fe20000001868 */
[----:B------:R-:W4:Y:S02]  /*14250*/  LDSM.16.MT88.4 R136, [R204+0xb080] ;  /* 0x00b08000cc88783b */ /* 0x000f240000004200 */
[C---:B------:R-:W-:Y:S02]  /*14260*/  FMUL.FTZ R110, R2.reuse, R110 ;  /* 0x0000006e026e7220 */ /* 0x040fe40000410000 */
[C---:B------:R-:W-:Y:S02]  /*14270*/  FMUL.FTZ R111, R2.reuse, R111 ;  /* 0x0000006f026f7220 */ /* 0x040fe40000410000 */
[C---:B------:R-:W-:Y:S02]  /*14280*/  FMUL.FTZ R112, R3.reuse, R112 ;  /* 0x0000007003707220 */ /* 0x040fe40000410000 */
[C---:B------:R-:W-:Y:S03]  /*14290*/  FMUL.FTZ R113, R3.reuse, R113 ;  /* 0x0000007103717220 */ /* 0x040fe60000410000 */
[C---:B-1----:R-:W-:Y:S03]  /*142a0*/  HMMA.16816.F32 R108, R152.reuse, R132, R108 ;  /* 0x00000084986c723c */ /* 0x042fe6000000186c */
[C---:B------:R-:W-:Y:S02]  /*142b0*/  FMUL.FTZ R114, R2.reuse, R114 ;  /* 0x0000007202727220 */ /* 0x040fe40000410000 */
[C---:B------:R-:W-:Y:S02]  /*142c0*/  FMUL.FTZ R115, R2.reuse, R115 ;  /* 0x0000007302737220 */ /* 0x040fe40000410000 */
[C---:B------:R-:W-:Y:S02]  /*142d0*/  FMUL.FTZ R116, R3.reuse, R116 ;  /* 0x0000007403747220 */ /* 0x040fe40000410000 */
[C---:B------:R-:W-:Y:S03]  /*142e0*/  FMUL.FTZ R117, R3.reuse, R117 ;  /* 0x0000007503757220 */ /* 0x040fe60000410000 */
[C---:B------:R-:W-:Y:S01]  /*142f0*/  HMMA.16816.F32 R112, R152.reuse, R134, R112 ;  /* 0x000000869870723c */ /* 0x040fe20000001870 */
[----:B------:R-:W1:Y:S02]  /*14300*/  LDSM.16.MT88.4 R132, [R211+0x8880] ;  /* 0x00888000d384783b */ /* 0x000e640000004200 */
[C---:B------:R-:W-:Y:S02]  /*14310*/  FMUL.FTZ R118, R2.reuse, R118 ;  /* 0x0000007602767220 */ /* 0x040fe40000410000 */
[C---:B------:R-:W-:Y:S02]  /*14320*/  FMUL.FTZ R119, R2.reuse, R119 ;  /* 0x0000007702777220 */ /* 0x040fe40000410000 */
[C---:B------:R-:W-:Y:S02]  /*14330*/  FMUL.FTZ R120, R3.reuse, R120 ;  /* 0x0000007803787220 */ /* 0x040fe40000410000 */
[C---:B------:R-:W-:Y:S03]  /*14340*/  FMUL.FTZ R121, R3.reuse, R121 ;  /* 0x0000007903797220 */ /* 0x040fe60000410000 */
[C---:B--2---:R-:W-:Y:S03]  /*14350*/  HMMA.16816.F32 R116, R152.reuse, R140, R116 ;  /* 0x0000008c9874723c */ /* 0x044fe60000001874 */
[C---:B------:R-:W-:Y:S02]  /*14360*/  FMUL.FTZ R122, R2.reuse, R122 ;  /* 0x0000007a027a7220 */ /* 0x040fe40000410000 */
[C---:B------:R-:W-:Y:S02]  /*14370*/  FMUL.FTZ R123, R2.reuse, R123 ;  /* 0x0000007b027b7220 */ /* 0x040fe40000410000 */
[C---:B------:R-:W-:Y:S02]  /*14380*/  FMUL.FTZ R124, R3.reuse, R124 ;  /* 0x0000007c037c7220 */ /* 0x040fe40000410000 */
[C---:B------:R-:W-:Y:S03]  /*14390*/  FMUL.FTZ R125, R3.reuse, R125 ;  /* 0x0000007d037d7220 */ /* 0x040fe60000410000 */
[C---:B------:R-:W-:Y:S03]  /*143a0*/  HMMA.16816.F32 R120, R152.reuse, R142, R120 ;  /* 0x0000008e9878723c */ /* 0x040fe60000001878 */
[C---:B------:R-:W-:Y:S02]  /*143b0*/  FMUL.FTZ R126, R2.reuse, R126 ;  /* 0x0000007e027e7220 */ /* 0x040fe40000410000 */
[C---:B------:R-:W-:Y:S02]  /*143c0*/  FMUL.FTZ R127, R2.reuse, R127 ;  /* 0x0000007f027f7220 */ /* 0x040fe40000410000 */
[C---:B------:R-:W-:Y:S02]  /*143d0*/  FMUL.FTZ R128, R3.reuse, R128 ;  /* 0x0000008003807220 */ /* 0x040fe40000410000 */
[C---:B------:R-:W-:Y:S03]  /*143e0*/  FMUL.FTZ R129, R3.reuse, R129 ;  /* 0x0000008103817220 */ /* 0x040fe60000410000 */
[C---:B----4-:R-:W-:Y:S03]  /*143f0*/  HMMA.16816.F32 R124, R152.reuse, R136, R124 ;  /* 0x00000088987c723c */ /* 0x050fe6000000187c */
[C---:B------:R-:W-:Y:S02]  /*14400*/  FMUL.FTZ R130, R2.reuse, R130 ;  /* 0x0000008202827220 */ /* 0x040fe40000410000 */
[C---:B------:R-:W-:Y:S02]  /*14410*/  FMUL.FTZ R131, R2.reuse, R131 ;  /* 0x0000008302837220 */ /* 0x040fe40000410000 */
[----:B------:R-:W-:Y:S01]  /*14420*/  FFMA.FTZ R230, R3, R226, R230 ;  /* 0x000000e203e67223 */ /* 0x000fe200000100e6 */
[----:B------:R-:W-:Y:S01]  /*14430*/  MOV R3, R0 ;  /* 0x0000000000037202 */ /* 0x000fe20000000f00 */
[----:B------:R-:W-:Y:S03]  /*14440*/  FFMA.FTZ R235, R2, R225, R235 ;  /* 0x000000e102eb7223 */ /* 0x000fe600000100eb */
[----:B------:R-:W-:Y:S03]  /*14450*/  HMMA.16816.F32 R128, R152, R138, R128 ;  /* 0x0000008a9880723c */ /* 0x000fe60000001880 */
[----:B------:R-:W-:Y:S01]  /*14460*/  FADD.FTZ R151, R151, R230 ;  /* 0x000000e697977221 */ /* 0x000fe20000010000 */
[----:B------:R-:W-:Y:S01]  /*14470*/  MOV R2, R148 ;  /* 0x0000009400027202 */ /* 0x000fe20000000f00 */
[----:B------:R-:W-:Y:S02]  /*14480*/  FADD.FTZ R234, R234, R235 ;  /* 0x000000ebeaea7221 */ /* 0x000fe40000010000 */
[----:B------:R-:W-:Y:S01]  /*14490*/  F2FP.PACK_AB R152, R237, R236 ;  /* 0x000000eced98723e */ /* 0x000fe200000000ff */
[----:B------:R-:W-:Y:S01]  /*144a0*/  FADD.FTZ R150, R150, R151 ;  /* 0x0000009796967221 */ /* 0x000fe20000010000 */
[----:B---3--:R-:W-:Y:S03]  /*144b0*/  F2FP.PACK_AB R154, R239, R238 ;  /* 0x000000eeef9a723e */ /* 0x008fe600000000ff */
[----:B-----5:R-:W-:Y:S01]  /*144c0*/  F2FP.PACK_AB R153, R241, R240 ;  /* 0x000000f0f199723e */ /* 0x020fe200000000ff */
[----:B------:R-:W-:Y:S01]  /*144d0*/  FADD.FTZ R231, R231, R150 ;  /* 0x00000096e7e77221 */ /* 0x000fe20000010000 */
[----:B------:R-:W-:Y:S03]  /*144e0*/  F2FP.PACK_AB R155, R149, R242 ;  /* 0x000000f2959b723e */ /* 0x000fe600000000ff */
[----:B------:R-:W-:Y:S04]  /*144f0*/  FADD.FTZ R236, R236, R231 ;  /* 0x000000e7ecec7221 */ /* 0x000fe80000010000 */
[C---:B-1----:R-:W-:Y:S01]  /*14500*/  HMMA.16816.F32 R144, R152.reuse, R132, R4 ;  /* 0x000000849890723c */ /* 0x042fe20000001804 */
[----:B------:R-:W1:Y:S02]  /*14510*/  LDSM.16.MT88.4 R4, [R211+0x9880] ;  /* 0x00988000d304783b */ /* 0x000e640000004200 */
[----:B------:R-:W-:Y:S04]  /*14520*/  FADD.FTZ R237, R237, R236 ;  /* 0x000000eceded7221 */ /* 0x000fe80000010000 */
[----:B------:R-:W-:Y:S01]  /*14530*/  FADD.FTZ R226, R238, R237 ;  /* 0x000000edeee27221 */ /* 0x000fe20000010000 */
[C---:B------:R-:W-:Y:S01]  /*14540*/  HMMA.16816.F32 R140, R152.reuse, R134, R8 ;  /* 0x00000086988c723c */ /* 0x040fe20000001808 */
[----:B------:R-:W2:Y:S03]  /*14550*/  LDSM.16.MT88.4 R8, [R205+0x9880] ;  /* 0x00988000cd08783b */ /* 0x000ea60000004200 */
[----:B------:R-:W-:Y:S04]  /*14560*/  FADD.FTZ R226, R239, R226 ;  /* 0x000000e2efe27221 */ /* 0x000fe80000010000 */
[C---:B------:R-:W-:Y:S01]  /*14570*/  HMMA.16816.F32 R136, R152.reuse, R156, R12 ;  /* 0x0000009c9888723c */ /* 0x040fe2000000180c */
[----:B------:R-:W3:Y:S07]  /*14580*/  LDSM.16.MT88.4 R12, [R205+0xa880] ;  /* 0x00a88000cd0c783b */ /* 0x000eee0000004200 */
[C---:B------:R-:W-:Y:S01]  /*14590*/  HMMA.16816.F32 R132, R152.reuse, R158, R16 ;  /* 0x0000009e9884723c */ /* 0x040fe20000001810 */
[----:B------:R-:W4:Y:S07]  /*145a0*/  LDSM.16.MT88.4 R16, [R205+0xb880] ;  /* 0x00b88000cd10783b */ /* 0x000f2e0000004200 */
[C---:B------:R-:W-:Y:S01]  /*145b0*/  HMMA.16816.F32 R20, R152.reuse, R160, R20 ;  /* 0x000000a09814723c */ /* 0x040fe20000001814 */
[----:B------:R-:W5:Y:S07]  /*145c0*/  LDSM.16.MT88.4 R156, [R204+0xb880] ;  /* 0x00b88000cc9c783b */ /* 0x000f6e0000004200 */
[C---:B------:R-:W-:Y:S08]  /*145d0*/  HMMA.16816.F32 R24, R152.reuse, R162, R24 ;  /* 0x000000a29818723c */ /* 0x040ff00000001818 */
[C---:B------:R-:W-:Y:S08]  /*145e0*/  HMMA.16816.F32 R28, R152.reuse, R164, R28 ;  /* 0x000000a4981c723c */ /* 0x040ff0000000181c */
[C---:B------:R-:W-:Y:S08]  /*145f0*/  HMMA.16816.F32 R32, R152.reuse, R166, R32 ;  /* 0x000000a69820723c */ /* 0x040ff00000001820 */
[C---:B-1----:R-:W-:Y:S07]  /*14600*/  HMMA.16816.F32 R36, R152.reuse, R4, R36 ;  /* 0x000000049824723c */ /* 0x042fee0000001824 */
[----:B------:R-:W-:Y:S01]  /*14610*/  FADD.FTZ R5, R233, R234 ;  /* 0x000000eae9057221 */ /* 0x000fe20000010000 */
[C---:B------:R-:W-:Y:S04]  /*14620*/  HMMA.16816.F32 R40, R152.reuse, R6, R40 ;  /* 0x000000069828723c */ /* 0x040fe80000001828 */
[----:B------:R-:W-:Y:S04]  /*14630*/  FADD.FTZ R5, R232, R5 ;  /* 0x00000005e8057221 */ /* 0x000fe80000010000 */
[C---:B------:R-:W-:Y:S04]  /*14640*/  HMMA.16816.F32 R44, R152.reuse, R168, R44 ;  /* 0x000000a8982c723c */ /* 0x040fe8000000182c */
[----:B------:R-:W-:Y:S04]  /*14650*/  FADD.FTZ R240, R240, R5 ;  /* 0x00000005f0f07221 */ /* 0x000fe80000010000 */
[C---:B------:R-:W-:Y:S04]  /*14660*/  HMMA.16816.F32 R48, R152.reuse, R170, R48 ;  /* 0x000000aa9830723c */ /* 0x040fe80000001830 */
[----:B------:R-:W-:Y:S04]  /*14670*/  FADD.FTZ R241, R241, R240 ;  /* 0x000000f0f1f17221 */ /* 0x000fe80000010000 */
[C---:B--2---:R-:W-:Y:S04]  /*14680*/  HMMA.16816.F32 R52, R152.reuse, R8, R52 ;  /* 0x000000089834723c */ /* 0x044fe80000001834 */
        /* <DEDUP_REMOVED lines=9> */
[C---:B---3--:R-:W-:Y:S08]  /*14720*/  HMMA.16816.F32 R84, R152.reuse, R12, R84 ;  /* 0x0000000c9854723c */ /* 0x048ff00000001854 */
[C---:B------:R-:W-:Y:S08]  /*14730*/  HMMA.16816.F32 R88, R152.reuse, R14, R88 ;  /* 0x0000000e9858723c */ /* 0x040ff00000001858 */
[C---:B------:R-:W-:Y:S08]  /*14740*/  HMMA.16816.F32 R92, R152.reuse, R184, R92 ;  /* 0x000000b8985c723c */ /* 0x040ff0000000185c */
[C---:B------:R-:W-:Y:S08]  /*14750*/  HMMA.16816.F32 R96, R152.reuse, R186, R96 ;  /* 0x000000ba9860723c */ /* 0x040ff00000001860 */
[C---:B------:R-:W-:Y:S08]  /*14760*/  HMMA.16816.F32 R100, R152.reuse, R188, R100 ;  /* 0x000000bc9864723c */ /* 0x040ff00000001864 */
[C---:B------:R-:W-:Y:S08]  /*14770*/  HMMA.16816.F32 R104, R152.reuse, R190, R104 ;  /* 0x000000be9868723c */ /* 0x040ff00000001868 */
[C---:B------:R-:W-:Y:S08]  /*14780*/  HMMA.16816.F32 R108, R152.reuse, R192, R108 ;  /* 0x000000c0986c723c */ /* 0x040ff0000000186c */
[C---:B------:R-:W-:Y:S08]  /*14790*/  HMMA.16816.F32 R112, R152.reuse, R194, R112 ;  /* 0x000000c29870723c */ /* 0x040ff00000001870 */
[C---:B----4-:R-:W-:Y:S08]  /*147a0*/  HMMA.16816.F32 R116, R152.reuse, R16, R116 ;  /* 0x000000109874723c */ /* 0x050ff00000001874 */
[C---:B------:R-:W-:Y:S08]  /*147b0*/  HMMA.16816.F32 R120, R152.reuse, R18, R120 ;  /* 0x000000129878723c */ /* 0x040ff00000001878 */
[C---:B-----5:R-:W-:Y:S08]  /*147c0*/  HMMA.16816.F32 R124, R152.reuse, R156, R124 ;  /* 0x0000009c987c723c */ /* 0x060ff0000000187c */
[----:B------:R-:W-:Y:S01]  /*147d0*/  HMMA.16816.F32 R128, R152, R158, R128 ;  /* 0x0000009e9880723c */ /* 0x000fe20000001880 */
[----:B------:R-:W-:-:S07]  /*147e0*/  @P0 BRA `(.L_x_436) ;  /* 0xffffd5f000000947 */ /* 0x000fce000383ffff */
.L_x_427:
[----:B------:R-:W1:Y:S01]  /*147f0*/  S2UR UR8, SR_CTAID.X ;  /* 0x00000000000879c3 */ /* 0x000e620000002500 */
[----:B------:R-:W-:Y:S01]  /*14800*/  ULDC.64 UR4, c[0x0][0x2c8] ;  /* 0x0000b20000047ab9 */ /* 0x000fe20000000a00 */
[----:B------:R-:W-:Y:S01]  /*14810*/  PLOP3.LUT P0, PT, PT, PT, UP2, 0x40, 0x0 ;  /* 0x000000000000781c */ /* 0x000fe20003f0e828 */
[----:B-1----:R-:W-:-:S04]  /*14820*/  ULEA UR8, UR8, 0x7f, 0x7 ;  /* 0x0000007f08087891 */ /* 0x002fc8000f8e383f */
        /* <DEDUP_REMOVED lines=18> */
.L_x_438:
[----:B------:R-:W-:Y:S02]  /*14950*/  ULDC UR4, c[0x0][0x32c] ;  /* 0x0000cb0000047ab9 */ /* 0x000fe40000000800 */
[----:B------:R-:W-:-:S03]  /*14960*/  UISETP.NE.AND UP0, UPT, UR4, 0x1, UPT ;  /* 0x000000010400788c */ /* 0x000fc6000bf05270 */
[----:B------:R-:W-:Y:S02]  /*14970*/  ULDC.64 UR4, c[0x0][0x330] ;  /* 0x0000cc0000047ab9 */ /* 0x000fe40000000a00 */
[----:B------:R-:W-:-:S06]  /*14980*/  UIMAD.WIDE.U32 UR10, UR9, UR4, URZ ;  /* 0x00000004090a72a5 */ /* 0x000fcc000f8e003f */
[----:B------:R-:W-:Y:S02]  /*14990*/  @UP0 USHF.R.U32.HI UR9, URZ, UR5, UR11 ;  /* 0x000000053f090299 */ /* 0x000fe4000801160b */
.L_x_439:
[----:B------:R-:W-:Y:S02]  /*149a0*/  ULDC UR4, c[0x0][0x32c] ;  /* 0x0000cb0000047ab9 */ /* 0x000fe40000000800 */
[----:B------:R-:W-:-:S04]  /*149b0*/  UIMAD UR4, UR9, UR4, URZ ;  /* 0x00000004090472a4 */ /* 0x000fc8000f8e023f */
[----:B------:R-:W-:-:S04]  /*149c0*/  UISETP.LT.AND UP0, UPT, UR8, UR4, UPT ;  /* 0x000000040800728c */ /* 0x000fc8000bf01270 */
[----:B------:R-:W-:-:S04]  /*149d0*/  USEL UR8, UR8, UR4, !UP0 ;  /* 0x0000000408087287 */ /* 0x000fc8000c000000 */
.L_x_437:
[----:B------:R-:W-:-:S04]  /*149e0*/  UIADD3 UR8, UR8, 0x1f, URZ ;  /* 0x0000001f08087890 */ /* 0x000fc8000fffe03f */
        /* <DEDUP_REMOVED lines=8> */
[----:B------:R-:W-:Y:S01]  /*14a70*/  MOV R149, R148 ;  /* 0x0000009400957202 */ /* 0x000fe20000000f00 */
[----:B------:R-:W-:Y:S01]  /*14a80*/  UMOV UR12, UR13 ;  /* 0x0000000d000c7c82 */ /* 0x000fe20008000000 */
[----:B------:R-:W-:Y:S01]  /*14a90*/  MOV R3, R0 ;  /* 0x0000000000037202 */ /* 0x000fe20000000f00 */
[----:B------:R-:W-:Y:S02]  /*14aa0*/  ULDC.64 UR8, c[0x0][0x208] ;  /* 0x0000820000087ab9 */ /* 0x000fe40000000a00 */
[----:B------:R-:W-:Y:S02]  /*14ab0*/  ULDC.64 UR4, c[0x0][0x1e0] ;  /* 0x0000780000047ab9 */ /* 0x000fe40000000a00 */
.L_x_441:
[----:B------:R-:W-:Y:S01]  /*14ac0*/  UISETP.GT.AND UP0, UPT, UR6, UR12, UPT ;  /* 0x0000000c0600728c */ /* 0x000fe2000bf04270 */
[----:B------:R-:W-:Y:S04]  /*14ad0*/  DEPBAR.LE SB0, 0x0 ;  /* 0x000080000000791a */ /* 0x000fe80000000000 */
[----:B------:R-:W-:Y:S01]  /*14ae0*/  BAR.SYNC.DEFER_BLOCKING 0x0 ;  /* 0x0000000000007b1d */ /* 0x000fe20000010000 */
[----:B------:R-:W-:Y:S01]  /*14af0*/  PLOP3.LUT P0, PT, PT, PT, UP0, 0x80, 0x0 ;  /* 0x000000000000781c */ /* 0x000fe20003f0f008 */
[----:B------:R-:W-:Y:S01]  /*14b00*/  UIADD3 UR13, UR12, -0x1, URZ ;  /* 0xffffffff0c0d7890 */ /* 0x000fe2000fffe03f */
[----:B------:R-:W-:Y:S02]  /*14b10*/  PLOP3.LUT P2, PT, PT, PT, UP0, 0x80, 0x0 ;  /* 0x000000000000781c */ /* 0x000fe40003f4f008 */
[----:B------:R-:W-:Y:S01]  /*14b20*/  PLOP3.LUT P1, PT, PT, PT, UP0, 0x80, 0x0 ;  /* 0x000000000000781c */ /* 0x000fe20003f2f008 */
[----:B------:R-:W-:Y:S01]  /*14b30*/  @!UP0 UIMAD.WIDE.U32 UR14, UR12, UR8, URZ ;  /* 0x000000080c0e82a5 */ /* 0x000fe2000f8e003f */
[----:B------:R-:W-:Y:S01]  /*14b40*/  PLOP3.LUT P3, PT, PT, PT, UP0, 0x80, 0x0 ;  /* 0x000000000000781c */ /* 0x000fe20003f6f008 */
[----:B------:R-:W-:Y:S01]  /*14b50*/  @!UP0 USHF.R.S32.HI UR11, URZ, 0x1f, UR12 ;  /* 0x0000001f3f0b8899 */ /* 0x000fe2000801140c */
[C---:B------:R-:W-:Y:S02]  /*14b60*/  LOP3.LUT P3, RZ, R215.reuse, 0x4, RZ, 0xc0, !PT ;  /* 0x00000004d7ff7812 */ /* 0x040fe4000786c0ff */
[C---:B------:R-:W-:Y:S01]  /*14b70*/  LOP3.LUT P5, RZ, R215.reuse, 0x2, RZ, 0xc0, !PT ;  /* 0x00000002d7ff7812 */ /* 0x040fe200078ac0ff */
[----:B------:R-:W-:Y:S01]  /*14b80*/  @!UP0 UIMAD UR11, UR11, UR8, URZ ;  /* 0x000000080b0b82a4 */ /* 0x000fe2000f8e023f */
[----:B------:R-:W-:Y:S02]  /*14b90*/  MOV R4, UR14 ;  /* 0x0000000e00047c02 */ /* 0x000fe40008000f00 */
[----:B------:R-:W-:Y:S01]  /*14ba0*/  MOV R5, UR15 ;  /* 0x0000000f00057c02 */ /* 0x000fe20008000f00 */
[----:B------:R-:W-:Y:S01]  /*14bb0*/  @!UP0 UIMAD UR11, UR12, UR9, UR11 ;  /* 0x000000090c0b82a4 */ /* 0x000fe2000f8e020b */
[----:B------:R-:W-:Y:S02]  /*14bc0*/  @!P0 LEA R0, P0, R4, R228, 0x5 ;  /* 0x000000e404008211 */ /* 0x000fe400078028ff */
[C---:B------:R-:W-:Y:S01]  /*14bd0*/  LOP3.LUT P4, RZ, R215.reuse, 0x1, RZ, 0xc0, !PT ;  /* 0x00000001d7ff7812 */ /* 0x040fe2000788c0ff */
[----:B------:R-:W-:Y:S01]  /*14be0*/  @!UP0 UIADD3 UR11, UR15, UR11, URZ ;  /* 0x0000000b0f0b8290 */ /* 0x000fe2000fffe03f */
[----:B------:R-:W-:Y:S01]  /*14bf0*/  @!P1 LEA R150, P1, R0, c[0x0][0x1f8], 0x1 ;  /* 0x00007e0000969a11 */ /* 0x000fe200078208ff */
[----:B------:R-:W-:Y:S04]  /*14c00*/  LDSM.16.M88.4 R16, [R214+0x10080] ;  /* 0x01008000d610783b */ /* 0x000fe80000000200 */
[----:B------:R-:W-:Y:S04]  /*14c10*/  MOV R151, UR11 ;  /* 0x0000000b00977c02 */ /* 0x000fe80008000f00 */
[----:B------:R-:W-:Y:S01]  /*14c20*/  @!P2 LEA.HI.X R151, R4, R221, R151, 0x5, P0 ;  /* 0x000000dd0497a211 */ /* 0x000fe200000f2c97 */
[----:B------:R-:W1:Y:S01]  /*14c30*/  LDSM.16.M88.4 R8, [R213+0xc080] ;  /* 0x00c08000d508783b */ /* 0x000e620000000200 */
[----:B------:R-:W-:Y:S02]  /*14c40*/  PLOP3.LUT P0, PT, PT, PT, UP0, 0x80, 0x0 ;  /* 0x000000000000781c */ /* 0x000fe40003f0f008 */
[----:B------:R-:W-:Y:S05]  /*14c50*/  PLOP3.LUT P2, PT, PT, PT, UP0, 0x80, 0x0 ;  /* 0x000000000000781c */ /* 0x000fea0003f4f008 */
[----:B------:R-:W2:Y:S06]  /*14c60*/  LDSM.16.M88.4 R152, [R213+0xc880] ;  /* 0x00c88000d598783b */ /* 0x000eac0000000200 */
[----:B------:R-:W-:Y:S02]  /*14c70*/  @!P0 LEA.HI.X R151, R0, c[0x0][0x1fc], R151, 0x1, P1 ;  /* 0x00007f0000978a11 */ /* 0x000fe400008f0c97 */
[----:B------:R-:W-:Y:S01]  /*14c80*/  PLOP3.LUT P0, PT, PT, PT, UP0, 0x80, 0x0 ;  /* 0x000000000000781c */ /* 0x000fe20003f0f008 */
[----:B------:R-:W-:Y:S01]  /*14c90*/  LDSM.16.M88.4 R156, [R210+0x10080] ;  /* 0x01008000d29c783b */ /* 0x000fe20000000200 */
[----:B------:R-:W-:Y:S07]  /*14ca0*/  PLOP3.LUT P1, PT, PT, PT, UP0, 0x80, 0x0 ;  /* 0x000000000000781c */ /* 0x000fee0003f2f008 */
[----:B------:R-:W3:Y:S08]  /*14cb0*/  LDSM.16.M88.4 R160, [R212] ;  /* 0x00000000d4a0783b */ /* 0x000ef00000000200 */
[----:B------:R-:W4:Y:S01]  /*14cc0*/  LDSM.16.M88.4 R164, [R203] ;  /* 0x00000000cba4783b */ /* 0x000f220000000200 */
[C---:B-1----:R-:W-:Y:S07]  /*14cd0*/  HMMA.16816.F32 R4, R16.reuse, R8, RZ ;  /* 0x000000081004723c */ /* 0x042fee00000018ff */
[----:B------:R-:W-:Y:S01]  /*14ce0*/  @!PT LDS RZ, [RZ] ;  /* 0x00000000fffff984 */ /* 0x000fe20000000800 */
[----:B------:R-:W-:Y:S01]  /*14cf0*/  @!PT LDS RZ, [RZ] ;  /* 0x00000000fffff984 */ /* 0x000fe20000000800 */
[----:B------:R-:W-:Y:S01]  /*14d00*/  @!PT LDS RZ, [RZ] ;  /* 0x00000000fffff984 */ /* 0x000fe20000000800 */
[----:B------:R1:W-:Y:S01]  /*14d10*/  @!P0 LDGSTS.E.BYPASS.LTC128B.128 [R218+0x8080], [R150.64], !P6 ;  /* 0x0808000096da8fae */ /* 0x0003e2000f101d5e */
[----:B------:R-:W-:Y:S01]  /*14d20*/  PLOP3.LUT P0, PT, PT, PT, UP0, 0x80, 0x0 ;  /* 0x000000000000781c */ /* 0x000fe20003f0f008 */
[----:B------:R-:W-:Y:S01]  /*14d30*/  UISETP.GT.AND UP0, UPT, UR12, UR6, UPT ;  /* 0x000000060c00728c */ /* 0x000fe2000bf04270 */
[C---:B------:R-:W-:Y:S05]  /*14d40*/  HMMA.16816.F32 R8, R16.reuse, R10, RZ ;  /* 0x0000000a1008723c */ /* 0x040fea00000018ff */
[----:B------:R1:W-:Y:S01]  /*14d50*/  @!P2 LDGSTS.E.BYPASS.LTC128B.128 [R218+0x9080], [R150.64+0x80], !P3 ;  /* 0x0908008096daafae */ /* 0x0003e2000d901d5e */
[----:B------:R-:W-:Y:S02]  /*14d60*/  PLOP3.LUT P2, PT, PT, PT, UP0, 0x80, 0x0 ;  /* 0x000000000000781c */ /* 0x000fe40003f4f008 */
[----:B------:R-:W-:Y:S02]  /*14d70*/  PLOP3.LUT P3, PT, PT, PT, UP0, 0x80, 0x0 ;  /* 0x000000000000781c */ /* 0x000fe40003f6f008 */
[----:B------:R-:W-:Y:S01]  /*14d80*/  LOP3.LUT P3, RZ, R215, 0x4, RZ, 0xc0, !PT ;  /* 0x00000004d7ff7812 */ /* 0x000fe2000786c0ff */
[----:B------:R-:W-:Y:S01]  /*14d90*/  @UP0 UIMAD.WIDE.U32 UR14, UR13, UR4, URZ ;  /* 0x000000040d0e02a5 */ /* 0x000fe2000f8e003f */
[C---:B--2---:R-:W-:Y:S01]  /*14da0*/  HMMA.16816.F32 R12, R16.reuse, R152, RZ ;  /* 0x00000098100c723c */ /* 0x044fe200000018ff */
[----:B------:R1:W-:Y:S01]  /*14db0*/  @!P1 LDGSTS.E.BYPASS.LTC128B.128 [R218+0xa080], [R150.64+0x100], !P5 ;  /* 0x0a08010096da9fae */ /* 0x0003e2000e901d5e */
[----:B------:R-:W-:Y:S01]  /*14dc0*/  PLOP3.LUT P1, PT, PT, PT, UP0, 0x80, 0x0 ;  /* 0x000000000000781c */ /* 0x000fe20003f2f008 */
[----:B------:R-:W-:Y:S04]  /*14dd0*/  @UP0 USHF.R.S32.HI UR11, URZ, 0x1f, UR13 ;  /* 0x0000001f3f0b0899 */ /* 0x000fe8000801140d */
[----:B------:R-:W-:Y:S01]  /*14de0*/  @UP0 UIMAD UR11, UR11, UR4, URZ ;  /* 0x000000040b0b02a4 */ /* 0x000fe2000f8e023f */
[----:B------:R-:W-:Y:S01]  /*14df0*/  HMMA.16816.F32 R16, R16, R154, RZ ;  /* 0x0000009a1010723c */ /* 0x000fe200000018ff */
[----:B------:R1:W-:Y:S01]  /*14e00*/  @!P0 LDGSTS.E.BYPASS.LTC128B.128 [R218+0xb080], [R150.64+0x180], !P4 ;  /* 0x0b08018096da8fae */ /* 0x0003e2000e101d5e */
[----:B------:R-:W-:Y:S01]  /*14e10*/  PLOP3.LUT P0, PT, PT, PT, UP0, 0x80, 0x0 ;  /* 0x000000000000781c */ /* 0x000fe20003f0f008 */
[----:B------:R-:W-:Y:S04]  /*14e20*/  @UP0 UIMAD UR11, UR13, UR5, UR11 ;  /* 0x000000050d0b02a4 */ /* 0x000fe8000f8e020b */
[----:B------:R-:W-:Y:S01]  /*14e30*/  @UP0 UIADD3 UR11, UR15, UR11, URZ ;  /* 0x0000000b0f0b0290 */ /* 0x000fe2000fffe03f */
[C---:B---3--:R-:W-:Y:S01]  /*14e40*/  HMMA.16816.F32 R4, R156.reuse, R160, R4 ;  /* 0x000000a09c04723c */ /* 0x048fe20000001804 */
[----:B------:R-:W-:Y:S07]  /*14e50*/  LDSM.16.M88.4 R168, [R209+0x10080] ;  /* 0x01008000d1a8783b */ /* 0x000fee0000000200 */
[C---:B------:R-:W-:Y:S01]  /*14e60*/  HMMA.16816.F32 R8, R156.reuse, R162, R8 ;  /* 0x000000a29c08723c */ /* 0x040fe20000001808 */
[----:B------:R-:W2:Y:S07]  /*14e70*/  LDSM.16.M88.4 R172, [R208+0xc080] ;  /* 0x00c08000d0ac783b */ /* 0x000eae0000000200 */
[C---:B----4-:R-:W-:Y:S01]  /*14e80*/  HMMA.16816.F32 R12, R156.reuse, R164, R12 ;  /* 0x000000a49c0c723c */ /* 0x050fe2000000180c */
[----:B------:R-:W3:Y:S07]  /*14e90*/  LDSM.16.M88.4 R152, [R208+0xc880] ;  /* 0x00c88000d098783b */ /* 0x000eee0000000200 */
[----:B------:R-:W-:Y:S01]  /*14ea0*/  HMMA.16816.F32 R16, R156, R166, R16 ;  /* 0x000000a69c10723c */ /* 0x000fe20000001810 */
        /* <DEDUP_REMOVED lines=100> */
[----:B------:R-:W3:Y:S01]  /*154f0*/  MUFU.TANH R158, R158 ;  /* 0x0000009e009e7308 */ /* 0x000ee20000002400 */
[----:B------:R-:W-:Y:S01]  /*15500*/  FMUL.FTZ R2, R6, c[0x0][0x320] ;  /* 0x0000c80006027a20 */ /* 0x000fe20000410000 */
[C---:B--2---:R-:W-:Y:S03]  /*15510*/  HMMA.16816.F32 R12, R176.reuse, R152, R12 ;  /* 0x00000098b00c723c */ /* 0x044fe6000000180c */
[----:B------:R-:W-:Y:S02]  /*15520*/  FMUL.FTZ R9, R9, c[0x0][0x320] ;  /* 0x0000c80009097a20 */ /* 0x000fe40000410000 */
[----:B------:R-:W-:Y:S03]  /*15530*/  FMUL.FTZ R10, R10, c[0x0][0x320] ;  /* 0x0000c8000a0a7a20 */ /* 0x000fe60000410000 */
[----:B------:R3:W-:Y:S01]  /*15540*/  MUFU.TANH R152, R9 ;  /* 0x0000000900987308 */ /* 0x0007e20000002400 */
[----:B------:R-:W-:Y:S03]  /*15550*/  HMMA.16816.F32 R16, R176, R154, R16 ;  /* 0x0000009ab010723c */ /* 0x000fe60000001810 */
[----:B------:R-:W-:Y:S02]  /*15560*/  FMUL.FTZ R0, R8, c[0x0][0x320] ;  /* 0x0000c80008007a20 */ /* 0x000fe40000410000 */
[----:B------:R-:W-:Y:S04]  /*15570*/  FMUL.FTZ R11, R11, c[0x0][0x320] ;  /* 0x0000c8000b0b7a20 */ /* 0x000fe80000410000 */
[----:B------:R-:W2:Y:S06]  /*15580*/  MUFU.TANH R156, R156 ;  /* 0x0000009c009c7308 */ /* 0x000eac0000002400 */
[----:B------:R-:W-:Y:S01]  /*15590*/  FMUL.FTZ R168, R12, c[0x0][0x320] ;  /* 0x0000c8000ca87a20 */ /* 0x000fe20000410000 */
[----:B------:R-:W-:Y:S01]  /*155a0*/  MOV R12, UR14 ;  /* 0x0000000e000c7c02 */ /* 0x000fe20008000f00 */
[----:B------:R-:W-:Y:S02]  /*155b0*/  FMUL.FTZ R14, R14, c[0x0][0x320] ;  /* 0x0000c8000e0e7a20 */ /* 0x000fe40000410000 */
[----:B------:R-:W4:Y:S01]  /*155c0*/  MUFU.TANH R8, R0 ;  /* 0x0000000000087308 */ /* 0x000f220000002400 */
[----:B------:R-:W-:Y:S02]  /*155d0*/  FMUL.FTZ R13, R13, c[0x0][0x320] ;  /* 0x0000c8000d0d7a20 */ /* 0x000fe40000410000 */
[----:B------:R-:W-:Y:S01]  /*155e0*/  FMUL.FTZ R15, R15, c[0x0][0x320] ;  /* 0x0000c8000f0f7a20 */ /* 0x000fe20000410000 */
[----:B---3--:R-:W-:Y:S01]  /*155f0*/  FMNMX.FTZ R9, R158, R3, !PT ;  /* 0x000000039e097209 */ /* 0x008fe20007810000 */
[----:B------:R-:W-:Y:S02]  /*15600*/  FMUL.FTZ R164, R16, c[0x0][0x320] ;  /* 0x0000c80010a47a20 */ /* 0x000fe40000410000 */
[----:B------:R-:W-:Y:S02]  /*15610*/  FMUL.FTZ R17, R17, c[0x0][0x320] ;  /* 0x0000c80011117a20 */ /* 0x000fe40000410000 */
[----:B------:R-:W-:Y:S01]  /*15620*/  FMUL.FTZ R18, R18, c[0x0][0x320] ;  /* 0x0000c80012127a20 */ /* 0x000fe20000410000 */
[----:B------:R-:W3:Y:S01]  /*15630*/  MUFU.TANH R6, R2 ;  /* 0x0000000200067308 */ /* 0x000ee20000002400 */
[----:B------:R-:W-:Y:S01]  /*15640*/  FMUL.FTZ R19, R19, c[0x0][0x320] ;  /* 0x0000c80013137a20 */ /* 0x000fe20000410000 */
[----:B--2---:R-:W-:Y:S08]  /*15650*/  FMNMX.FTZ R9, R156, R9, !PT ;  /* 0x000000099c097209 */ /* 0x004ff00007810000 */
[----:B------:R-:W2:Y:S01]  /*15660*/  MUFU.TANH R157, R157 ;  /* 0x0000009d009d7308 */ /* 0x000ea20000002400 */
[----:B----4-:R-:W-:Y:S04]  /*15670*/  FMNMX.FTZ R9, R8, R9, !PT ;  /* 0x0000000908097209 */ /* 0x010fe80007810000 */
[----:B------:R-:W-:Y:S05]  /*15680*/  FMNMX.FTZ R9, R152, R9, !PT ;  /* 0x0000000998097209 */ /* 0x000fea0007810000 */
[----:B------:R-:W4:Y:S01]  /*15690*/  MUFU.TANH R153, R10 ;  /* 0x0000000a00997308 */ /* 0x000f220000002400 */
[----:B---3--:R-:W-:Y:S09]  /*156a0*/  FMNMX.FTZ R0, R6, R149, !PT ;  /* 0x0000009506007209 */ /* 0x008ff20007810000 */
[----:B------:R-:W3:Y:S01]  /*156b0*/  MUFU.TANH R168, R168 ;  /* 0x000000a800a87308 */ /* 0x000ee20000002400 */
[----:B--2---:R-:W-:Y:S09]  /*156c0*/  FMNMX.FTZ R0, R157, R0, !PT ;  /* 0x000000009d007209 */ /* 0x004ff20007810000 */
[----:B------:R-:W2:Y:S01]  /*156d0*/  MUFU.TANH R11, R11 ;  /* 0x0000000b000b7308 */ /* 0x000ea20000002400 */
[----:B----4-:R-:W-:Y:S09]  /*156e0*/  FMNMX.FTZ R0, R153, R0, !PT ;  /* 0x0000000099007209 */ /* 0x010ff20007810000 */
        /* <DEDUP_REMOVED lines=10> */
[----:B-1----:R-:W1:Y:S01]  /*15790*/  MUFU.TANH R151, R18 ;  /* 0x0000001200977308 */ /* 0x002e620000002400 */
[----:B----4-:R-:W-:Y:S09]  /*157a0*/  FMNMX.FTZ R9, R164, R9, !PT ;  /* 0x00000009a4097209 */ /* 0x010ff20007810000 */
[----:B------:R-:W2:Y:S01]  /*157b0*/  MUFU.TANH R150, R19 ;  /* 0x0000001300967308 */ /* 0x000ea20000002400 */
[----:B---3--:R-:W-:Y:S05]  /*157c0*/  FMNMX.FTZ R4, R162, R9, !PT ;  /* 0x00000009a2047209 */ /* 0x008fea0007810000 */
[----:B------:R-:W3:Y:S01]  /*157d0*/  SHFL.BFLY PT, R15, R4, 0x2, 0x1f ;  /* 0x0c401f00040f7f89 */ /* 0x000ee200000e0000 */
[----:B-1----:R-:W-:Y:S04]  /*157e0*/  FMNMX.FTZ R9, R151, R0, !PT ;  /* 0x0000000097097209 */ /* 0x002fe80007810000 */
[----:B--2---:R-:W-:Y:S05]  /*157f0*/  FMNMX.FTZ R7, R150, R9, !PT ;  /* 0x0000000996077209 */ /* 0x004fea0007810000 */
[----:B------:R-:W1:Y:S01]  /*15800*/  SHFL.BFLY PT, R0, R7, 0x2, 0x1f ;  /* 0x0c401f0007007f89 */ /* 0x000e6200000e0000 */
[----:B---3--:R-:W-:Y:S07]  /*15810*/  FMNMX.FTZ R13, R4, R15, !PT ;  /* 0x0000000f040d7209 */ /* 0x008fee0007810000 */
[----:B------:R-:W2:Y:S01]  /*15820*/  SHFL.BFLY PT, R2, R13, 0x1, 0x1f ;  /* 0x0c201f000d027f89 */ /* 0x000ea200000e0000 */
[----:B-1----:R-:W-:Y:S02]  /*15830*/  FMNMX.FTZ R5, R7, R0, !PT ;  /* 0x0000000007057209 */ /* 0x002fe40007810000 */
[----:B------:R-:W-:Y:S05]  /*15840*/  MOV R7, UR11 ;  /* 0x0000000b00077c02 */ /* 0x000fea0008000f00 */
[----:B------:R-:W1:Y:S01]  /*15850*/  SHFL.BFLY PT, R148, R5, 0x1, 0x1f ;  /* 0x0c201f0005947f89 */ /* 0x000e6200000e0000 */
[----:B--2---:R-:W-:Y:S02]  /*15860*/  FMNMX.FTZ R0, R13, R2, !PT ;  /* 0x000000020d007209 */ /* 0x004fe40007810000 */
[----:B------:R-:W-:Y:S03]  /*15870*/  MOV R13, UR15 ;  /* 0x0000000f000d7c02 */ /* 0x000fe60008000f00 */
[C---:B------:R-:W-:Y:S02]  /*15880*/  FADD.FTZ R2, -R0.reuse, R3 ;  /* 0x0000000300027221 */ /* 0x040fe40000010100 */
[----:B------:R-:W-:Y:S02]  /*15890*/  FMUL.FTZ R165, R0, c[0x0][0x2d0] ;  /* 0x0000b40000a57a20 */ /* 0x000fe40000410000 */
[----:B------:R-:W-:Y:S02]  /*158a0*/  FMUL.FTZ R3, R2, c[0x0][0x2d0] ;  /* 0x0000b40002037a20 */ /* 0x000fe40000410000 */
[--C-:B------:R-:W-:Y:S02]  /*158b0*/  FFMA.FTZ R236, R158, c[0x0][0x2d0], -R165.reuse ;  /* 0x0000b4009eec7a23 */ /* 0x100fe400000108a5 */
[--C-:B------:R-:W-:Y:S02]  /*158c0*/  FFMA.FTZ R233, R156, c[0x0][0x2d0], -R165.reuse ;  /* 0x0000b4009ce97a23 */ /* 0x100fe400000108a5 */
[--C-:B------:R-:W-:Y:S01]  /*158d0*/  FFMA.FTZ R231, R152, c[0x0][0x2d0], -R165.reuse ;  /* 0x0000b40098e77a23 */ /* 0x100fe200000108a5 */
[----:B------:R-:W2:Y:S01]  /*158e0*/  MUFU.EX2 R3, R3 ;  /* 0x0000000300037308 */ /* 0x000ea20000000800 */
[--C-:B------:R-:W-:Y:S02]  /*158f0*/  FFMA.FTZ R234, R8, c[0x0][0x2d0], -R165.reuse ;  /* 0x0000b40008ea7a23 */ /* 0x100fe400000108a5 */
[--C-:B------:R-:W-:Y:S01]  /*15900*/  FFMA.FTZ R235, R168, c[0x0][0x2d0], -R165.reuse ;  /* 0x0000b400a8eb7a23 */ /* 0x100fe200000108a5 */
[----:B-1----:R-:W-:Y:S01]  /*15910*/  FMNMX.FTZ R148, R5, R148, !PT ;  /* 0x0000009405947209 */ /* 0x002fe20007810000 */
[--C-:B------:R-:W-:Y:S01]  /*15920*/  FFMA.FTZ R238, R166, c[0x0][0x2d0], -R165.reuse ;  /* 0x0000b400a6ee7a23 */ /* 0x100fe200000108a5 */
[----:B------:R-:W-:Y:S01]  /*15930*/  @P0 LEA R5, P0, R12, R216, 0x5 ;  /* 0x000000d80c050211 */ /* 0x000fe200078028ff */
[----:B------:R-:W-:Y:S02]  /*15940*/  FFMA.FTZ R237, R164, c[0x0][0x2d0], -R165 ;  /* 0x0000b400a4ed7a23 */ /* 0x000fe400000108a5 */
[C---:B------:R-:W-:Y:S01]  /*15950*/  FADD.FTZ R4, -R148.reuse, R149 ;  /* 0x0000009594047221 */ /* 0x040fe20000010100 */
[----:B------:R-:W-:Y:S01]  /*15960*/  MUFU.EX2 R236, R236 ;  /* 0x000000ec00ec7308 */ /* 0x000fe20000000800 */
[----:B------:R-:W-:Y:S02]  /*15970*/  FMUL.FTZ R160, R148, c[0x0][0x2d0] ;  /* 0x0000b40094a07a20 */ /* 0x000fe40000410000 */
[----:B------:R-:W-:Y:S01]  /*15980*/  FMUL.FTZ R2, R4, c[0x0][0x2d0] ;  /* 0x0000b40004027a20 */ /* 0x000fe20000410000 */
[----:B------:R-:W-:Y:S01]  /*15990*/  @P1 LEA R4, P1, R5, c[0x0][0x1c8], 0x1 ;  /* 0x0000720005041a11 */ /* 0x000fe200078208ff */
[--C-:B------:R-:W-:Y:S02]  /*159a0*/  FFMA.FTZ R227, R157, c[0x0][0x2d0], -R160.reuse ;  /* 0x0000b4009de37a23 */ /* 0x100fe400000108a0 */
[--C-:B------:R-:W-:Y:S02]  /*159b0*/  FFMA.FTZ R230, R153, c[0x0][0x2d0], -R160.reuse ;  /* 0x0000b40099e67a23 */ /* 0x100fe400000108a0 */
[----:B------:R-:W-:Y:S01]  /*159c0*/  @P2 LEA.HI.X R10, R12, R223, R7, 0x5, P0 ;  /* 0x000000df0c0a2211 */ /* 0x000fe200000f2c07 */
[--C-:B------:R-:W-:Y:S01]  /*159d0*/  FFMA.FTZ R232, R6, c[0x0][0x2d0], -R160.reuse ;  /* 0x0000b40006e87a23 */ /* 0x100fe200000108a0 */
[----:B------:R-:W-:Y:S01]  /*159e0*/  PLOP3.LUT P0, PT, PT, PT, UP0, 0x80, 0x0 ;  /* 0x000000000000781c */ /* 0x000fe20003f0f008 */
[--C-:B------:R-:W-:Y:S01]  /*159f0*/  FFMA.FTZ R149, R11, c[0x0][0x2d0], -R160.reuse ;  /* 0x0000b4000b957a23 */ /* 0x100fe200000108a0 */
[----:B------:R-:W-:Y:S01]  /*15a00*/  PLOP3.LUT P2, PT, PT, PT, UP0, 0x80, 0x0 ;  /* 0x000000000000781c */ /* 0x000fe20003f4f008 */
[----:B------:R-:W1:Y:S01]  /*15a10*/  MUFU.EX2 R2, R2 ;  /* 0x0000000200027308 */ /* 0x000e620000000800 */
[C---:B--2---:R-:W-:Y:S02]  /*15a20*/  FMUL.FTZ R8, R3.reuse, R140 ;  /* 0x0000008c03087220 */ /* 0x044fe40000410000 */
[C---:B------:R-:W-:Y:S02]  /*15a30*/  FMUL.FTZ R9, R3.reuse, R141 ;  /* 0x0000008d03097220 */ /* 0x040fe40000410000 */
[C---:B------:R-:W-:Y:S02]  /*15a40*/  FMUL.FTZ R16, R3.reuse, R132 ;  /* 0x0000008403107220 */ /* 0x040fe40000410000 */
[----:B------:R-:W-:Y:S02]  /*15a50*/  FMUL.FTZ R17, R3, R133 ;  /* 0x0000008503117220 */ /* 0x000fe40000410000 */
[----:B------:R-:W-:Y:S01]  /*15a60*/  FFMA.FTZ R239, R163, c[0x0][0x2d0], -R160 ;  /* 0x0000b400a3ef7a23 */ /* 0x000fe200000108a0 */
[----:B------:R-:W-:Y:S01]  /*15a70*/  @P0 LEA.HI.X R5, R5, c[0x0][0x1cc], R10, 0x1, P1 ;  /* 0x0000730005050a11 */ /* 0x000fe200008f0c0a */
[----:B------:R-:W-:Y:S01]  /*15a80*/  MUFU.EX2 R233, R233 ;  /* 0x000000e900e97308 */ /* 0x000fe20000000800 */
[----:B------:R-:W-:Y:S01]  /*15a90*/  PLOP3.LUT P0, PT, PT, PT, UP0, 0x80, 0x0 ;  /* 0x000000000000781c */ /* 0x000fe20003f0f008 */
[--C-:B------:R-:W-:Y:S01]  /*15aa0*/  FFMA.FTZ R242, R161, c[0x0][0x2d0], -R160.reuse ;  /* 0x0000b400a1f27a23 */ /* 0x100fe200000108a0 */
[----:B------:R-:W-:Y:S01]  /*15ab0*/  PLOP3.LUT P1, PT, PT, PT, UP0, 0x80, 0x0 ;  /* 0x000000000000781c */ /* 0x000fe20003f2f008 */
[----:B------:R-:W-:Y:S02]  /*15ac0*/  FFMA.FTZ R165, R162, c[0x0][0x2d0], -R165 ;  /* 0x0000b400a2a57a23 */ /* 0x000fe400000108a5 */
[C---:B------:R-:W-:Y:S02]  /*15ad0*/  FMUL.FTZ R20, R3.reuse, R20 ;  /* 0x0000001403147220 */ /* 0x040fe40000410000 */
[C---:B------:R-:W-:Y:S02]  /*15ae0*/  FMUL.FTZ R21, R3.reuse, R21 ;  /* 0x0000001503157220 */ /* 0x040fe40000410000 */
[----:B------:R-:W-:Y:S01]  /*15af0*/  MUFU.EX2 R234, R234 ;  /* 0x000000ea00ea7308 */ /* 0x000fe20000000800 */
[C---:B------:R-:W-:Y:S02]  /*15b00*/  FMUL.FTZ R24, R3.reuse, R24 ;  /* 0x0000001803187220 */ /* 0x040fe40000410000 */
[C---:B-1----:R-:W-:Y:S01]  /*15b10*/  FMUL.FTZ R6, R2.reuse, R146 ;  /* 0x0000009202067220 */ /* 0x042fe20000410000 */
[----:B------:R1:W-:Y:S01]  /*15b20*/  @P0 LDGSTS.E.BYPASS.LTC128B.128 [R218+0xc080], [R4.64], !P6 ;  /* 0x0c08000004da0fae */ /* 0x0003e2000f101d5e */
[----:B------:R-:W-:Y:S01]  /*15b30*/  PLOP3.LUT P0, PT, PT, PT, UP0, 0x80, 0x0 ;  /* 0x000000000000781c */ /* 0x000fe20003f0f008 */
[C---:B------:R-:W-:Y:S01]  /*15b40*/  FMUL.FTZ R7, R2.reuse, R147 ;  /* 0x0000009302077220 */ /* 0x040fe20000410000 */
[----:B------:R-:W-:Y:S01]  /*15b50*/  UISETP.GT.AND UP0, UPT, UR12, UR10, UPT ;  /* 0x0000000a0c00728c */ /* 0x000fe2000bf04270 */
[C---:B------:R-:W-:Y:S01]  /*15b60*/  FMUL.FTZ R10, R2.reuse, R142 ;  /* 0x0000008e020a7220 */ /* 0x040fe20000410000 */
[----:B------:R-:W-:Y:S01]  /*15b70*/  UIADD3 UR12, UR12, -0x1, URZ ;  /* 0xffffffff0c0c7890 */ /* 0x000fe2000fffe03f */
[----:B------:R-:W2:Y:S01]  /*15b80*/  MUFU.EX2 R231, R231 ;  /* 0x000000e700e77308 */ /* 0x000ea20000000800 */
[C---:B------:R-:W-:Y:S01]  /*15b90*/  FMUL.FTZ R11, R2.reuse, R143 ;  /* 0x0000008f020b7220 */ /* 0x040fe20000410000 */
[----:B------:R1:W-:Y:S01]  /*15ba0*/  @P2 LDGSTS.E.BYPASS.LTC128B.128 [R218+0xd080], [R4.64+0x80], !P3 ;  /* 0x0d08008004da2fae */ /* 0x0003e2000d901d5e */
[C---:B------:R-:W-:Y:S02]  /*15bb0*/  FMUL.FTZ R18, R2.reuse, R134 ;  /* 0x0000008602127220 */ /* 0x040fe40000410000 */
[C---:B------:R-:W-:Y:S02]  /*15bc0*/  FMUL.FTZ R19, R2.reuse, R135 ;  /* 0x0000008702137220 */ /* 0x040fe40000410000 */
[C---:B------:R-:W-:Y:S02]  /*15bd0*/  FMUL.FTZ R22, R2.reuse, R22 ;  /* 0x0000001602167220 */ /* 0x040fe40000410000 */
[C---:B------:R-:W-:Y:S01]  /*15be0*/  FMUL.FTZ R23, R2.reuse, R23 ;  /* 0x0000001702177220 */ /* 0x040fe20000410000 */
[----:B------:R1:W-:Y:S01]  /*15bf0*/  @P1 LDGSTS.E.BYPASS.LTC128B.128 [R218+0xe080], [R4.64+0x100], !P5 ;  /* 0x0e08010004da1fae */ /* 0x0003e2000e901d5e */
[----:B------:R-:W-:Y:S01]  /*15c00*/  MUFU.EX2 R232, R232 ;  /* 0x000000e800e87308 */ /* 0x000fe20000000800 */
[C---:B------:R-:W-:Y:S02]  /*15c10*/  FMUL.FTZ R25, R3.reuse, R25 ;  /* 0x0000001903197220 */ /* 0x040fe40000410000 */
[C---:B------:R-:W-:Y:S02]  /*15c20*/  FMUL.FTZ R26, R2.reuse, R26 ;  /* 0x0000001a021a7220 */ /* 0x040fe40000410000 */
[C---:B------:R-:W-:Y:S02]  /*15c30*/  FMUL.FTZ R27, R2.reuse, R27 ;  /* 0x0000001b021b7220 */ /* 0x040fe40000410000 */
[----:B------:R1:W-:Y:S01]  /*15c40*/  @P0 LDGSTS.E.BYPASS.LTC128B.128 [R218+0xf080], [R4.64+0x180], !P4 ;  /* 0x0f08018004da0fae */ /* 0x0003e2000e101d5e */
[C---:B------:R-:W-:Y:S01]  /*15c50*/  FMUL.FTZ R28, R3.reuse, R28 ;  /* 0x0000001c031c7220 */ /* 0x040fe20000410000 */
[----:B------:R-:W-:Y:S01]  /*15c60*/  PLOP3.LUT P0, PT, PT, PT, UP0, 0x80, 0x0 ;  /* 0x000000000000781c */ /* 0x000fe20003f0f008 */
[----:B------:R-:W3:Y:S01]  /*15c70*/  MUFU.EX2 R227, R227 ;  /* 0x000000e300e37308 */ /* 0x000ee20000000800 */
[----:B------:R-:W-:Y:S01]  /*15c80*/  FMUL.FTZ R29, R3, R29 ;  /* 0x0000001d031d7220 */ /* 0x000fe20000410000 */
[----:B--2---:R-:W-:Y:S01]  /*15c90*/  F2FP.PACK_AB R146, R231, R234 ;  /* 0x000000eae792723e */ /* 0x004fe200000000ff */
[C---:B------:R-:W-:Y:S02]  /*15ca0*/  FMUL.FTZ R30, R2.reuse, R30 ;  /* 0x0000001e021e7220 */ /* 0x040fe40000410000 */
[----:B------:R-:W2:Y:S01]  /*15cb0*/  LDSM.16.MT88.4 R12, [R211+0x8080] ;  /* 0x00808000d30c783b */ /* 0x000ea20000004200 */
[C---:B------:R-:W-:Y:S02]  /*15cc0*/  FMUL.FTZ R31, R2.reuse, R31 ;  /* 0x0000001f021f7220 */ /* 0x040fe40000410000 */
[C---:B------:R-:W-:Y:S02]  /*15cd0*/  FMUL.FTZ R32, R3.reuse, R32 ;  /* 0x0000002003207220 */ /* 0x040fe40000410000 */
[----:B------:R-:W-:Y:S01]  /*15ce0*/  MUFU.EX2 R230, R230 ;  /* 0x000000e600e67308 */ /* 0x000fe20000000800 */
[C---:B------:R-:W-:Y:S02]  /*15cf0*/  FMUL.FTZ R33, R3.reuse, R33 ;  /* 0x0000002103217220 */ /* 0x040fe40000410000 */
[----:B------:R-:W4:Y:S01]  /*15d00*/  LDSM.16.MT88.4 R152, [R206+0x8080] ;  /* 0x00808000ce98783b */ /* 0x000f220000004200 */
[C---:B------:R-:W-:Y:S02]  /*15d10*/  FMUL.FTZ R34, R2.reuse, R34 ;  /* 0x0000002202227220 */ /* 0x040fe40000410000 */
[C---:B------:R-:W-:Y:S02]  /*15d20*/  FMUL.FTZ R35, R2.reuse, R35 ;  /* 0x0000002302237220 */ /* 0x040fe40000410000 */
[C---:B------:R-:W-:Y:S02]  /*15d30*/  FMUL.FTZ R36, R3.reuse, R36 ;  /* 0x0000002403247220 */ /* 0x040fe40000410000 */
[----:B------:R-:W5:Y:S01]  /*15d40*/  MUFU.EX2 R149, R149 ;  /* 0x0000009500957308 */ /* 0x000f620000000800 */
[----:B------:R-:W4:Y:S01]  /*15d50*/  LDSM.16.MT88.4 R156, [R205+0x8080] ;  /* 0x00808000cd9c783b */ /* 0x000f220000004200 */
[C---:B------:R-:W-:Y:S02]  /*15d60*/  FMUL.FTZ R37, R3.reuse, R37 ;  /* 0x0000002503257220 */ /* 0x040fe40000410000 */
[----:B-1----:R-:W-:Y:S01]  /*15d70*/  FMUL.FTZ R4, R3, R144 ;  /* 0x0000009003047220 */ /* 0x002fe20000410000 */
[----:B------:R-:W-:Y:S01]  /*15d80*/  F2FP.PACK_AB R144, R233, R236 ;  /* 0x000000ece990723e */ /* 0x000fe200000000ff */
[----:B------:R-:W-:Y:S01]  /*15d90*/  FMUL.FTZ R5, R3, R145 ;  /* 0x0000009103057220 */ /* 0x000fe20000410000 */
[----:B---3--:R-:W-:Y:S01]  /*15da0*/  F2FP.PACK_AB R145, R227, R232 ;  /* 0x000000e8e391723e */ /* 0x008fe200000000ff */
[C---:B------:R-:W-:Y:S01]  /*15db0*/  FMUL.FTZ R38, R2.reuse, R38 ;  /* 0x0000002602267220 */ /* 0x040fe20000410000 */
[----:B------:R-:W-:Y:S01]  /*15dc0*/  LDSM.16.MT88.4 R132, [R211+0x9080] ;  /* 0x00908000d384783b */ /* 0x000fe20000004200 */
[----:B------:R1:W-:Y:S01]  /*15dd0*/  MUFU.EX2 R240, R165 ;  /* 0x000000a500f07308 */ /* 0x0003e20000000800 */
[C---:B------:R-:W-:Y:S02]  /*15de0*/  FMUL.FTZ R39, R2.reuse, R39 ;  /* 0x0000002702277220 */ /* 0x040fe40000410000 */
[C---:B------:R-:W-:Y:S02]  /*15df0*/  FMUL.FTZ R40, R3.reuse, R40 ;  /* 0x0000002803287220 */ /* 0x040fe40000410000 */
[C---:B------:R-:W-:Y:S02]  /*15e00*/  FMUL.FTZ R41, R3.reuse, R41 ;  /* 0x0000002903297220 */ /* 0x040fe40000410000 */
[----:B------:R-:W-:Y:S01]  /*15e10*/  LDSM.16.MT88.4 R140, [R206+0x9080] ;  /* 0x00908000ce8c783b */ /* 0x000fe20000004200 */
[C---:B------:R-:W-:Y:S02]  /*15e20*/  FMUL.FTZ R42, R2.reuse, R42 ;  /* 0x0000002a022a7220 */ /* 0x040fe40000410000 */
[C---:B------:R-:W-:Y:S01]  /*15e30*/  FMUL.FTZ R43, R2.reuse, R43 ;  /* 0x0000002b022b7220 */ /* 0x040fe20000410000 */
[----:B------:R-:W-:Y:S01]  /*15e40*/  MUFU.EX2 R235, R235 ;  /* 0x000000eb00eb7308 */ /* 0x000fe20000000800 */
[----:B------:R-:W-:Y:S01]  /*15e50*/  FMUL.FTZ R44, R3, R44 ;  /* 0x0000002c032c7220 */ /* 0x000fe20000410000 */
[----:B-----5:R-:W-:Y:S02]  /*15e60*/  F2FP.PACK_AB R147, R149, R230 ;  /* 0x000000e69593723e */ /* 0x020fe400000000ff */
[----:B------:R-:W-:Y:S01]  /*15e70*/  LDSM.16.MT88.4 R168, [R206+0x9880] ;  /* 0x00988000cea8783b */ /* 0x000fe20000004200 */
[C---:B------:R-:W-:Y:S02]  /*15e80*/  FMUL.FTZ R45, R3.reuse, R45 ;  /* 0x0000002d032d7220 */ /* 0x040fe40000410000 */
[C---:B------:R-:W-:Y:S02]  /*15e90*/  FMUL.FTZ R46, R2.reuse, R46 ;  /* 0x0000002e022e7220 */ /* 0x040fe40000410000 */
[C---:B------:R-:W-:Y:S01]  /*15ea0*/  FMUL.FTZ R47, R2.reuse, R47 ;  /* 0x0000002f022f7220 */ /* 0x040fe20000410000 */
[C---:B--2---:R-:W-:Y:S01]  /*15eb0*/  HMMA.16816.F32 R4, R144.reuse, R12, R4 ;  /* 0x0000000c9004723c */ /* 0x044fe20000001804 */
[----:B------:R-:W2:Y:S01]  /*15ec0*/  MUFU.EX2 R238, R238 ;  /* 0x000000ee00ee7308 */ /* 0x000ea20000000800 */
[----:B------:R-:W-:Y:S03]  /*15ed0*/  LDSM.16.MT88.4 R172, [R204+0x9880] ;  /* 0x00988000ccac783b */ /* 0x000fe60000004200 */
[C---:B------:R-:W-:Y:S02]  /*15ee0*/  FMUL.FTZ R48, R3.reuse, R48 ;  /* 0x0000003003307220 */ /* 0x040fe40000410000 */
[C---:B------:R-:W-:Y:S01]  /*15ef0*/  FMUL.FTZ R12, R3.reuse, R136 ;  /* 0x00000088030c7220 */ /* 0x040fe20000410000 */
[C---:B------:R-:W-:Y:S02]  /*15f00*/  HMMA.16816.F32 R8, R144.reuse, R14, R8 ;  /* 0x0000000e9008723c */ /* 0x040fe40000001808 */
[----:B-1----:R-:W-:Y:S01]  /*15f10*/  LDSM.16.MT88.4 R164, [R204+0x8880] ;  /* 0x00888000cca4783b */ /* 0x002fe20000004200 */
[----:B------:R-:W1:Y:S01]  /*15f20*/  MUFU.EX2 R237, R237 ;  /* 0x000000ed00ed7308 */ /* 0x000e620000000800 */
[C---:B------:R-:W-:Y:S02]  /*15f30*/  FMUL.FTZ R13, R3.reuse, R137 ;  /* 0x00000089030d7220 */ /* 0x040fe40000410000 */
[C---:B------:R-:W-:Y:S02]  /*15f40*/  FMUL.FTZ R49, R3.reuse, R49 ;  /* 0x0000003103317220 */ /* 0x040fe40000410000 */
[C---:B------:R-:W-:Y:S02]  /*15f50*/  FMUL.FTZ R14, R2.reuse, R138 ;  /* 0x0000008a020e7220 */ /* 0x040fe40000410000 */
[----:B------:R-:W-:Y:S02]  /*15f60*/  LDSM.16.MT88.4 R176, [R211+0xa880] ;  /* 0x00a88000d3b0783b */ /* 0x000fe40000004200 */
[C---:B------:R-:W-:Y:S01]  /*15f70*/  FMUL.FTZ R15, R2.reuse, R139 ;  /* 0x0000008b020f7220 */ /* 0x040fe20000410000 */
[----:B------:R-:W-:Y:S01]  /*15f80*/  MUFU.EX2 R239, R239 ;  /* 0x000000ef00ef7308 */ /* 0x000fe20000000800 */
[C---:B------:R-:W-:Y:S02]  /*15f90*/  FMUL.FTZ R50, R2.reuse, R50 ;  /* 0x0000003202327220 */ /* 0x040fe40000410000 */
[C---:B------:R-:W-:Y:S02]  /*15fa0*/  FMUL.FTZ R51, R2.reuse, R51 ;  /* 0x0000003302337220 */ /* 0x040fe40000410000 */
[----:B------:R-:W3:Y:S01]  /*15fb0*/  LDSM.16.MT88.4 R136, [R204+0x8080] ;  /* 0x00808000cc88783b */ /* 0x000ee20000004200 */
[C---:B----4-:R-:W-:Y:S03]  /*15fc0*/  HMMA.16816.F32 R12, R144.reuse, R152, R12 ;  /* 0x00000098900c723c */ /* 0x050fe6000000180c */
[C---:B------:R-:W-:Y:S01]  /*15fd0*/  FMUL.FTZ R52, R3.reuse, R52 ;  /* 0x0000003403347220 */ /* 0x040fe20000410000 */
[----:B------:R-:W4:Y:S01]  /*15fe0*/  MUFU.EX2 R242, R242 ;  /* 0x000000f200f27308 */ /* 0x000f220000000800 */
[C---:B------:R-:W-:Y:S02]  /*15ff0*/  FMUL.FTZ R53, R3.reuse, R53 ;  /* 0x0000003503357220 */ /* 0x040fe40000410000 */
[----:B------:R-:W-:Y:S01]  /*16000*/  LDSM.16.MT88.4 R180, [R206+0xa880] ;  /* 0x00a88000ceb4783b */ /* 0x000fe20000004200 */
[C---:B------:R-:W-:Y:S04]  /*16010*/  HMMA.16816.F32 R16, R144.reuse, R154, R16 ;  /* 0x0000009a9010723c */ /* 0x040fe80000001810 */
[----:B------:R-:W-:Y:S01]  /*16020*/  FMUL.FTZ R54, R2, R54 ;  /* 0x0000003602367220 */ /* 0x000fe20000410000 */
[----:B--2---:R-:W-:Y:S01]  /*16030*/  F2FP.PACK_AB R152, R238, R235 ;  /* 0x000000ebee98723e */ /* 0x004fe200000000ff */
[----:B------:R-:W-:Y:S01]  /*16040*/  FMUL.FTZ R55, R2, R55 ;  /* 0x0000003702377220 */ /* 0x000fe20000410000 */
[----:B------:R-:W-:Y:S01]  /*16050*/  LDSM.16.MT88.4 R184, [R204+0xa880] ;  /* 0x00a88000ccb8783b */ /* 0x000fe20000004200 */
[C---:B------:R-:W-:Y:S04]  /*16060*/  HMMA.16816.F32 R20, R144.reuse, R156, R20 ;  /* 0x0000009c9014723c */ /* 0x040fe80000001814 */
[C---:B------:R-:W-:Y:S01]  /*16070*/  FMUL.FTZ R56, R3.reuse, R56 ;  /* 0x0000003803387220 */ /* 0x040fe20000410000 */
[----:B-1----:R-:W-:Y:S01]  /*16080*/  F2FP.PACK_AB R154, R240, R237 ;  /* 0x000000edf09a723e */ /* 0x002fe200000000ff */
[C---:B------:R-:W-:Y:S01]  /*16090*/  FMUL.FTZ R57, R3.reuse, R57 ;  /* 0x0000003903397220 */ /* 0x040fe20000410000 */
[----:B------:R-:W-:Y:S01]  /*160a0*/  LDSM.16.MT88.4 R188, [R211+0xb880] ;  /* 0x00b88000d3bc783b */ /* 0x000fe20000004200 */
[C---:B------:R-:W-:Y:S04]  /*160b0*/  HMMA.16816.F32 R24, R144.reuse, R158, R24 ;  /* 0x0000009e9018723c */ /* 0x040fe80000001818 */
[----:B------:R-:W-:Y:S01]  /*160c0*/  FMUL.FTZ R58, R2, R58 ;  /* 0x0000003a023a7220 */ /* 0x000fe20000410000 */
[----:B----4-:R-:W-:Y:S01]  /*160d0*/  F2FP.PACK_AB R153, R242, R239 ;  /* 0x000000eff299723e */ /* 0x010fe200000000ff */
[C---:B------:R-:W-:Y:S01]  /*160e0*/  FMUL.FTZ R59, R2.reuse, R59 ;  /* 0x0000003b023b7220 */ /* 0x040fe20000410000 */
[----:B------:R-:W-:Y:S01]  /*160f0*/  LDSM.16.MT88.4 R156, [R206+0x8880] ;  /* 0x00888000ce9c783b */ /* 0x000fe20000004200 */
[C---:B------:R-:W-:Y:S04]  /*16100*/  FMUL.FTZ R60, R3.reuse, R60 ;  /* 0x0000003c033c7220 */ /* 0x040fe80000410000 */
[C---:B------:R-:W-:Y:S02]  /*16110*/  FMUL.FTZ R61, R3.reuse, R61 ;  /* 0x0000003d033d7220 */ /* 0x040fe40000410000 */
[C---:B------:R-:W-:Y:S01]  /*16120*/  FMUL.FTZ R62, R2.reuse, R62 ;  /* 0x0000003e023e7220 */ /* 0x040fe20000410000 */
[C---:B---3--:R-:W-:Y:S01]  /*16130*/  HMMA.16816.F32 R28, R144.reuse, R136, R28 ;  /* 0x00000088901c723c */ /* 0x048fe2000000181c */
[----:B------:R-:W-:Y:S02]  /*16140*/  LDSM.16.MT88.4 R192, [R206+0xb880] ;  /* 0x00b88000cec0783b */ /* 0x000fe40000004200 */
[C---:B------:R-:W-:Y:S02]  /*16150*/  FMUL.FTZ R63, R2.reuse, R63 ;  /* 0x0000003f023f7220 */ /* 0x040fe40000410000 */
[C---:B------:R-:W-:Y:S02]  /*16160*/  FMUL.FTZ R64, R3.reuse, R64 ;  /* 0x0000004003407220 */ /* 0x040fe40000410000 */
[C---:B------:R-:W-:Y:S01]  /*16170*/  FMUL.FTZ R65, R3.reuse, R65 ;  /* 0x0000004103417220 */ /* 0x040fe20000410000 */
[C---:B------:R-:W-:Y:S01]  /*16180*/  HMMA.16816.F32 R32, R144.reuse, R138, R32 ;  /* 0x0000008a9020723c */ /* 0x040fe20000001820 */
[----:B------:R-:W1:Y:S03]  /*16190*/  LDSM.16.MT88.4 R136, [R205+0x9080] ;  /* 0x00908000cd88783b */ /* 0x000e660000004200 */
[C---:B------:R-:W-:Y:S02]  /*161a0*/  FMUL.FTZ R66, R2.reuse, R66 ;  /* 0x0000004202427220 */ /* 0x040fe40000410000 */
[C---:B------:R-:W-:Y:S02]  /*161b0*/  FMUL.FTZ R67, R2.reuse, R67 ;  /* 0x0000004302437220 */ /* 0x040fe40000410000 */
[C---:B------:R-:W-:Y:S01]  /*161c0*/  HMMA.16816.F32 R36, R144.reuse, R132, R36 ;  /* 0x000000849024723c */ /* 0x040fe20000001824 */
[----:B------:R-:W0:Y:S03]  /*161d0*/  LDGDEPBAR ;  /* 0x00000000000079af */ /* 0x000e260000000000 */
[C---:B------:R-:W-:Y:S02]  /*161e0*/  FMUL.FTZ R68, R3.reuse, R68 ;  /* 0x0000004403447220 */ /* 0x040fe40000410000 */
[C---:B------:R-:W-:Y:S02]  /*161f0*/  FMUL.FTZ R69, R3.reuse, R69 ;  /* 0x0000004503457220 */ /* 0x040fe40000410000 */
[C---:B------:R-:W-:Y:S01]  /*16200*/  HMMA.16816.F32 R40, R144.reuse, R134, R40 ;  /* 0x000000869028723c */ /* 0x040fe20000001828 */
[----:B------:R-:W2:Y:S03]  /*16210*/  LDSM.16.MT88.4 R132, [R204+0x9080] ;  /* 0x00908000cc84783b */ /* 0x000ea60000004200 */
[C---:B------:R-:W-:Y:S02]  /*16220*/  FMUL.FTZ R70, R2.reuse, R70 ;  /* 0x0000004602467220 */ /* 0x040fe40000410000 */
[C---:B------:R-:W-:Y:S02]  /*16230*/  FMUL.FTZ R71, R2.reuse, R71 ;  /* 0x0000004702477220 */ /* 0x040fe40000410000 */
[C---:B------:R-:W-:Y:S04]  /*16240*/  HMMA.16816.F32 R44, R144.reuse, R140, R44 ;  /* 0x0000008c902c723c */ /* 0x040fe8000000182c */
[C---:B------:R-:W-:Y:S02]  /*16250*/  FMUL.FTZ R72, R3.reuse, R72 ;  /* 0x0000004803487220 */ /* 0x040fe40000410000 */
[C---:B------:R-:W-:Y:S02]  /*16260*/  FMUL.FTZ R73, R3.reuse, R73 ;  /* 0x0000004903497220 */ /* 0x040fe40000410000 */
[C---:B------:R-:W-:Y:S01]  /*16270*/  HMMA.16816.F32 R48, R144.reuse, R142, R48 ;  /* 0x0000008e9030723c */ /* 0x040fe20000001830 */
[----:B------:R-:W3:Y:S03]  /*16280*/  LDSM.16.MT88.4 R140, [R211+0xa080] ;  /* 0x00a08000d38c783b */ /* 0x000ee60000004200 */
[C---:B------:R-:W-:Y:S02]  /*16290*/  FMUL.FTZ R74, R2.reuse, R74 ;  /* 0x0000004a024a7220 */ /* 0x040fe40000410000 */
[C---:B------:R-:W-:Y:S02]  /*162a0*/  FMUL.FTZ R75, R2.reuse, R75 ;  /* 0x0000004b024b7220 */ /* 0x040fe40000410000 */
[C---:B------:R-:W-:Y:S01]  /*162b0*/  FMUL.FTZ R76, R3.reuse, R76 ;  /* 0x0000004c034c7220 */ /* 0x040fe20000410000 */
[C---:B-1----:R-:W-:Y:S03]  /*162c0*/  HMMA.16816.F32 R52, R144.reuse, R136, R52 ;  /* 0x000000889034723c */ /* 0x042fe60000001834 */
[C---:B------:R-:W-:Y:S02]  /*162d0*/  FMUL.FTZ R77, R3.reuse, R77 ;  /* 0x0000004d034d7220 */ /* 0x040fe40000410000 */
[C---:B------:R-:W-:Y:S02]  /*162e0*/  FMUL.FTZ R78, R2.reuse, R78 ;  /* 0x0000004e024e7220 */ /* 0x040fe40000410000 */
[C---:B------:R-:W-:Y:S01]  /*162f0*/  FMUL.FTZ R79, R2.reuse, R79 ;  /* 0x0000004f024f7220 */ /* 0x040fe20000410000 */
        /* <DEDUP_REMOVED lines=11> */
[C---:B---3--:R-:W-:Y:S04]  /*163b0*/  HMMA.16816.F32 R68, R144.reuse, R140, R68 ;  /* 0x0000008c9044723c */ /* 0x048fe80000001844 */
        /* <DEDUP_REMOVED lines=29> */
[C---:B------:R-:W-:Y:S04]  /*16590*/  FMUL.FTZ R104, R3.reuse, R104 ;  /* 0x0000006803687220 */ /* 0x040fe80000410000 */
[C---:B------:R-:W-:Y:S01]  /*165a0*/  FMUL.FTZ R105, R3.reuse, R105 ;  /* 0x0000006903697220 */ /* 0x040fe20000410000 */
        /* <DEDUP_REMOVED lines=10> */
[----:B------:R-:W-:Y:S03]  /*16650*/  FMUL.FTZ R113, R3, R113 ;  /* 0x0000007103717220 */ /* 0x000fe60000410000 */
[C---:B--2---:R-:W-:Y:S03]  /*16660*/  HMMA.16816.F32 R108, R144.reuse, R132, R108 ;  /* 0x00000084906c723c */ /* 0x044fe6000000186c */
[C---:B------:R-:W-:Y:S02]  /*16670*/  FMUL.FTZ R114, R2.reuse, R114 ;  /* 0x0000007202727220 */ /* 0x040fe40000410000 */
[----:B------:R-:W-:Y:S02]  /*16680*/  FMUL.FTZ R115, R2, R115 ;  /* 0x0000007302737220 */ /* 0x000fe40000410000 */
[--C-:B------:R-:W-:Y:S02]  /*16690*/  FFMA.FTZ R151, R151, c[0x0][0x2d0], -R160.reuse ;  /* 0x0000b40097977a23 */ /* 0x100fe400000108a0 */
[----:B------:R-:W-:Y:S03]  /*166a0*/  FFMA.FTZ R160, R150, c[0x0][0x2d0], -R160 ;  /* 0x0000b40096a07a23 */ /* 0x000fe600000108a0 */
[C---:B------:R-:W-:Y:S01]  /*166b0*/  HMMA.16816.F32 R112, R144.reuse, R134, R112 ;  /* 0x000000869070723c */ /* 0x040fe20000001870 */
[----:B------:R-:W2:Y:S01]  /*166c0*/  LDSM.16.MT88.4 R132, [R211+0x8880] ;  /* 0x00888000d384783b */ /* 0x000ea20000004200 */
[----:B------:R4:W-:Y:S01]  /*166d0*/  MUFU.EX2 R150, R160 ;  /* 0x000000a000967308 */ /* 0x0009e20000000800 */
[C---:B------:R-:W-:Y:S02]  /*166e0*/  FMUL.FTZ R116, R3.reuse, R116 ;  /* 0x0000007403747220 */ /* 0x040fe40000410000 */
[C---:B------:R-:W-:Y:S02]  /*166f0*/  FMUL.FTZ R117, R3.reuse, R117 ;  /* 0x0000007503757220 */ /* 0x040fe40000410000 */
[C---:B------:R-:W-:Y:S02]  /*16700*/  FMUL.FTZ R118, R2.reuse, R118 ;  /* 0x0000007602767220 */ /* 0x040fe40000410000 */
[C---:B------:R-:W-:Y:S03]  /*16710*/  FMUL.FTZ R119, R2.reuse, R119 ;  /* 0x0000007702777220 */ /* 0x040fe60000410000 */
[----:B------:R-:W5:Y:S01]  /*16720*/  MUFU.EX2 R151, R151 ;  /* 0x0000009700977308 */ /* 0x000f620000000800 */
[C---:B------:R-:W-:Y:S02]  /*16730*/  FMUL.FTZ R120, R3.reuse, R120 ;  /* 0x0000007803787220 */ /* 0x040fe40000410000 */
[C---:B------:R-:W-:Y:S01]  /*16740*/  FMUL.FTZ R121, R3.reuse, R121 ;  /* 0x0000007903797220 */ /* 0x040fe20000410000 */
[C---:B---3--:R-:W-:Y:S03]  /*16750*/  HMMA.16816.F32 R116, R144.reuse, R140, R116 ;  /* 0x0000008c9074723c */ /* 0x048fe60000001874 */
[C---:B------:R-:W-:Y:S02]  /*16760*/  FMUL.FTZ R122, R2.reuse, R122 ;  /* 0x0000007a027a7220 */ /* 0x040fe40000410000 */
[C---:B------:R-:W-:Y:S02]  /*16770*/  FMUL.FTZ R123, R2.reuse, R123 ;  /* 0x0000007b027b7220 */ /* 0x040fe40000410000 */
[C---:B------:R-:W-:Y:S02]  /*16780*/  FMUL.FTZ R124, R3.reuse, R124 ;  /* 0x0000007c037c7220 */ /* 0x040fe40000410000 */
[C---:B------:R-:W-:Y:S01]  /*16790*/  FMUL.FTZ R125, R3.reuse, R125 ;  /* 0x0000007d037d7220 */ /* 0x040fe20000410000 */
[----:B----4-:R-:W3:Y:S02]  /*167a0*/  LDSM.16.MT88.4 R160, [R205+0x8880] ;  /* 0x00888000cda0783b */ /* 0x010ee40000004200 */
[C---:B------:R-:W-:Y:S03]  /*167b0*/  HMMA.16816.F32 R120, R144.reuse, R142, R120 ;  /* 0x0000008e9078723c */ /* 0x040fe60000001878 */
[C---:B------:R-:W-:Y:S02]  /*167c0*/  FMUL.FTZ R126, R2.reuse, R126 ;  /* 0x0000007e027e7220 */ /* 0x040fe40000410000 */
[----:B------:R-:W-:Y:S02]  /*167d0*/  FMUL.FTZ R127, R2, R127 ;  /* 0x0000007f027f7220 */ /* 0x000fe40000410000 */
[C---:B------:R-:W-:Y:S01]  /*167e0*/  FMUL.FTZ R128, R3.reuse, R128 ;  /* 0x0000008003807220 */ /* 0x040fe20000410000 */
[----:B-----5:R-:W-:Y:S01]  /*167f0*/  F2FP.PACK_AB R155, R150, R151 ;  /* 0x00000097969b723e */ /* 0x020fe200000000ff */
[C---:B------:R-:W-:Y:S03]  /*16800*/  FMUL.FTZ R129, R3.reuse, R129 ;  /* 0x0000008103817220 */ /* 0x040fe60000410000 */
[C---:B-1----:R-:W-:Y:S03]  /*16810*/  HMMA.16816.F32 R124, R144.reuse, R136, R124 ;  /* 0x00000088907c723c */ /* 0x042fe6000000187c */
[C---:B------:R-:W-:Y:S02]  /*16820*/  FMUL.FTZ R130, R2.reuse, R130 ;  /* 0x0000008202827220 */ /* 0x040fe40000410000 */
[C---:B------:R-:W-:Y:S02]  /*16830*/  FMUL.FTZ R131, R2.reuse, R131 ;  /* 0x0000008302837220 */ /* 0x040fe40000410000 */
[----:B------:R-:W-:Y:S01]  /*16840*/  FFMA.FTZ R236, R3, R226, R236 ;  /* 0x000000e203ec7223 */ /* 0x000fe200000100ec */
[----:B------:R-:W-:Y:S01]  /*16850*/  MOV R3, R0 ;  /* 0x0000000000037202 */ /* 0x000fe20000000f00 */
[----:B------:R-:W-:Y:S03]  /*16860*/  FFMA.FTZ R232, R2, R225, R232 ;  /* 0x000000e102e87223 */ /* 0x000fe600000100e8 */
[----:B------:R-:W-:Y:S03]  /*16870*/  HMMA.16816.F32 R128, R144, R138, R128 ;  /* 0x0000008a9080723c */ /* 0x000fe60000001880 */
[----:B------:R-:W-:Y:S02]  /*16880*/  FADD.FTZ R233, R233, R236 ;  /* 0x000000ece9e97221 */ /* 0x000fe40000010000 */
[----:B------:R-:W-:Y:S02]  /*16890*/  FADD.FTZ R227, R227, R232 ;  /* 0x000000e8e3e37221 */ /* 0x000fe40000010000 */
[----:B------:R-:W-:Y:S01]  /*168a0*/  FADD.FTZ R234, R234, R233 ;  /* 0x000000e9eaea7221 */ /* 0x000fe20000010000 */
[C---:B--2---:R-:W-:Y:S01]  /*168b0*/  HMMA.16816.F32 R144, R152.reuse, R132, R4 ;  /* 0x000000849890723c */ /* 0x044fe20000001804 */
[----:B------:R-:W1:Y:S04]  /*168c0*/  LDSM.16.MT88.4 R4, [R211+0x9880] ;  /* 0x00988000d304783b */ /* 0x000e680000004200 */
[----:B------:R-:W-:Y:S02]  /*168d0*/  FADD.FTZ R2, R230, R227 ;  /* 0x000000e3e6027221 */ /* 0x000fe40000010000 */
[----:B------:R-:W-:Y:S01]  /*168e0*/  FADD.FTZ R234, R231, R234 ;  /* 0x000000eae7ea7221 */ /* 0x000fe20000010000 */
[C---:B------:R-:W-:Y:S01]  /*168f0*/  HMMA.16816.F32 R140, R152.reuse, R134, R8 ;  /* 0x00000086988c723c */ /* 0x040fe20000001808 */
[----:B------:R-:W2:Y:S03]  /*16900*/  LDSM.16.MT88.4 R8, [R205+0x9880] ;  /* 0x00988000cd08783b */ /* 0x000ea60000004200 */
[----:B------:R-:W-:Y:S01]  /*16910*/  FADD.FTZ R2, R149, R2 ;  /* 0x0000000295027221 */ /* 0x000fe20000010000 */
[----:B------:R-:W-:Y:S01]  /*16920*/  MOV R149, R148 ;  /* 0x0000009400957202 */ /* 0x000fe20000000f00 */
[----:B------:R-:W-:Y:S02]  /*16930*/  FADD.FTZ R235, R235, R234 ;  /* 0x000000eaebeb7221 */ /* 0x000fe40000010000 */
[C---:B------:R-:W-:Y:S01]  /*16940*/  HMMA.16816.F32 R136, R152.reuse, R156, R12 ;  /* 0x0000009c9888723c */ /* 0x040fe2000000180c */
[----:B------:R-:W4:Y:S03]  /*16950*/  LDSM.16.MT88.4 R12, [R205+0xa880] ;  /* 0x00a88000cd0c783b */ /* 0x000f260000004200 */
[----:B------:R-:W-:Y:S02]  /*16960*/  FADD.FTZ R239, R239, R2 ;  /* 0x00000002efef7221 */ /* 0x000fe40000010000 */
[----:B------:R-:W-:Y:S02]  /*16970*/  FADD.FTZ R238, R238, R235 ;  /* 0x000000ebeeee7221 */ /* 0x000fe40000010000 */
[C---:B------:R-:W-:Y:S01]  /*16980*/  HMMA.16816.F32 R132, R152.reuse, R158, R16 ;  /* 0x0000009e9884723c */ /* 0x040fe20000001810 */
[----:B------:R-:W5:Y:S03]  /*16990*/  LDSM.16.MT88.4 R16, [R205+0xb880] ;  /* 0x00b88000cd10783b */ /* 0x000f660000004200 */
[----:B------:R-:W-:Y:S02]  /*169a0*/  FADD.FTZ R242, R242, R239 ;  /* 0x000000eff2f27221 */ /* 0x000fe40000010000 */
[----:B------:R-:W-:Y:S02]  /*169b0*/  FADD.FTZ R237, R237, R238 ;  /* 0x000000eeeded7221 */ /* 0x000fe40000010000 */
[C---:B---3--:R-:W-:Y:S01]  /*169c0*/  HMMA.16816.F32 R20, R152.reuse, R160, R20 ;  /* 0x000000a09814723c */ /* 0x048fe20000001814 */
[----:B------:R-:W3:Y:S03]  /*169d0*/  LDSM.16.MT88.4 R156, [R204+0xb880] ;  /* 0x00b88000cc9c783b */ /* 0x000ee60000004200 */
[----:B------:R-:W-:Y:S02]  /*169e0*/  FADD.FTZ R151, R151, R242 ;  /* 0x000000f297977221 */ /* 0x000fe40000010000 */
[----:B------:R-:W-:Y:S02]  /*169f0*/  FADD.FTZ R226, R240, R237 ;  /* 0x000000edf0e27221 */ /* 0x000fe40000010000 */
[C---:B------:R-:W-:Y:S04]  /*16a00*/  HMMA.16816.F32 R24, R152.reuse, R162, R24 ;  /* 0x000000a29818723c */ /* 0x040fe80000001818 */
[----:B------:R-:W-:Y:S04]  /*16a10*/  FADD.FTZ R225, R150, R151 ;  /* 0x0000009796e17221 */ /* 0x000fe80000010000 */
[C---:B------:R-:W-:Y:S08]  /*16a20*/  HMMA.16816.F32 R28, R152.reuse, R164, R28 ;  /* 0x000000a4981c723c */ /* 0x040ff0000000181c */
[C---:B------:R-:W-:Y:S08]  /*16a30*/  HMMA.16816.F32 R32, R152.reuse, R166, R32 ;  /* 0x000000a69820723c */ /* 0x040ff00000001820 */
[C---:B-1----:R-:W-:Y:S08]  /*16a40*/  HMMA.16816.F32 R36, R152.reuse, R4, R36 ;  /* 0x000000049824723c */ /* 0x042ff00000001824 */
[C---:B------:R-:W-:Y:S08]  /*16a50*/  HMMA.16816.F32 R40, R152.reuse, R6, R40 ;  /* 0x000000069828723c */ /* 0x040ff00000001828 */
[C---:B------:R-:W-:Y:S08]  /*16a60*/  HMMA.16816.F32 R44, R152.reuse, R168, R44 ;  /* 0x000000a8982c723c */ /* 0x040ff0000000182c */
[C---:B------:R-:W-:Y:S08]  /*16a70*/  HMMA.16816.F32 R48, R152.reuse, R170, R48 ;  /* 0x000000aa9830723c */ /* 0x040ff00000001830 */
[C---:B--2---:R-:W-:Y:S08]  /*16a80*/  HMMA.16816.F32 R52, R152.reuse, R8, R52 ;  /* 0x000000089834723c */ /* 0x044ff00000001834 */
        /* <DEDUP_REMOVED lines=17> */
[C---:B---3--:R-:W-:Y:S08]  /*16ba0*/  HMMA.16816.F32 R124, R152.reuse, R156, R124 ;  /* 0x0000009c987c723c */ /* 0x048ff0000000187c */
[----:B------:R-:W-:Y:S01]  /*16bb0*/  HMMA.16816.F32 R128, R152, R158, R128 ;  /* 0x0000009e9880723c */ /* 0x000fe20000001880 */
[----:B------:R-:W-:-:S07]  /*16bc0*/  @P0 BRA `(.L_x_441) ;  /* 0xffffdef000000947 */ /* 0x000fce000383ffff */
.L_x_440:
[----:B------:R-:W-:-:S06]  /*16bd0*/  UISETP.GE.AND UP0, UPT, UR13, UR6, UPT ;  /* 0x000000060d00728c */ /* 0x000fcc000bf06270 */
[----:B------:R-:W-:-:S13]  /*16be0*/  PLOP3.LUT P0, PT, PT, PT, UP0, 0x80, 0x0 ;  /* 0x000000000000781c */ /* 0x000fda0003f0f008 */
[----:B------:R-:W-:Y:S05]  /*16bf0*/  @!P0 BRA `(.L_x_442) ;  /* 0x000029e000008947 */ /* 0x000fea0003800000 */
[----:B------:R-:W-:Y:S01]  /*16c00*/  UMOV UR8, 0x5 ;  /* 0x0000000500087882 */ /* 0x000fe20000000000 */
[----:B------:R-:W-:Y:S01]  /*16c10*/  MOV R2, R148 ;  /* 0x0000009400027202 */ /* 0x000fe20000000f00 */
[----:B------:R-:W-:Y:S01]  /*16c20*/  ULDC.64 UR4, c[0x0][0x208] ;  /* 0x0000820000047ab9 */ /* 0x000fe20000000a00 */
[----:B------:R-:W-:Y:S01]  /*16c30*/  MOV R3, R0 ;  /* 0x0000000000037202 */ /* 0x000fe20000000f00 */
[----:B------:R-:W-:Y:S01]  /*16c40*/  USHF.L.U64.HI UR8, UR4, UR8, UR5 ;  /* 0x0000000804087299 */ /* 0x000fe20008010205 */
[----:B------:R-:W-:Y:S01]  /*16c50*/  MOV R220, R228 ;  /* 0x000000e400dc7202 */ /* 0x000fe20000000f00 */
[----:B------:R-:W-:-:S03]  /*16c60*/  USHF.L.U32 UR10, UR4, 0x5, URZ ;  /* 0x00000005040a7899 */ /* 0x000fc6000800063f */
[----:B------:R-:W-:Y:S02]  /*16c70*/  ULDC.64 UR4, c[0x0][0x1e0] ;  /* 0x0000780000047ab9 */ /* 0x000fe40000000a00 */
.L_x_451:
[----:B------:R-:W-:Y:S04]  /*16c80*/  DEPBAR.LE SB0, 0x0 ;  /* 0x000080000000791a */ /* 0x000fe80000000000 */
[----:B------:R-:W-:Y:S01]  /*16c90*/  BAR.SYNC.DEFER_BLOCKING 0x0 ;  /* 0x0000000000007b1d */ /* 0x000fe20000010000 */
[----:B------:R-:W-:Y:S01]  /*16ca0*/  USHF.R.S32.HI UR11, URZ, 0x1f, UR13 ;  /* 0x0000001f3f0b7899 */ /* 0x000fe2000801140d */
[----:B------:R-:W-:Y:S01]  /*16cb0*/  IMAD.U32 R5, RZ, RZ, UR10 ;  /* 0x0000000aff057e24 */ /* 0x000fe2000f8e00ff */
[----:B------:R-:W-:Y:S01]  /*16cc0*/  UIMAD UR9, UR8, UR13, URZ ;  /* 0x0000000d080972a4 */ /* 0x000fe2000f8e023f */
[----:B------:R-:W-:Y:S01]  /*16cd0*/  LOP3.LUT P2, RZ, R215, 0x4, RZ, 0xc0, !PT ;  /* 0x00000004d7ff7812 */ /* 0x000fe2000784c0ff */
[----:B------:R-:W-:Y:S01]  /*16ce0*/  UISETP.GT.AND UP0, UPT, UR13, UR6, UPT ;  /* 0x000000060d00728c */ /* 0x000fe2000bf04270 */
[----:B------:R-:W-:Y:S01]  /*16cf0*/  IMAD.WIDE.U32 R4, R5, UR13, R220 ;  /* 0x0000000d05047c25 */ /* 0x000fe2000f8e00dc */
[----:B------:R-:W-:Y:S01]  /*16d00*/  UIMAD UR9, UR11, UR10, UR9 ;  /* 0x0000000a0b0972a4 */ /* 0x000fe2000f8e0209 */
[C---:B------:R-:W-:Y:S02]  /*16d10*/  LOP3.LUT P1, RZ, R215.reuse, 0x2, RZ, 0xc0, !PT ;  /* 0x00000002d7ff7812 */ /* 0x040fe4000782c0ff */
[----:B------:R-:W-:Y:S02]  /*16d20*/  LOP3.LUT P5, RZ, R215, 0x1, RZ, 0xc0, !PT ;  /* 0x00000001d7ff7812 */ /* 0x000fe400078ac0ff */
[C---:B------:R-:W-:Y:S02]  /*16d30*/  LEA R180, P0, R4.reuse, c[0x0][0x1f8], 0x1 ;  /* 0x00007e0004b47a11 */ /* 0x040fe400078008ff */
[----:B------:R-:W-:Y:S02]  /*16d40*/  IADD3 R0, R5, UR9, RZ ;  /* 0x0000000905007c10 */ /* 0x000fe4000fffe0ff */
[----:B------:R-:W-:Y:S01]  /*16d50*/  PLOP3.LUT P3, PT, PT, PT, UP0, 0x80, 0x0 ;  /* 0x000000000000781c */ /* 0x000fe20003f6f008 */
[----:B------:R-:W-:Y:S01]  /*16d60*/  @UP0 UIADD3 UR11, UR13, -0x1, URZ ;  /* 0xffffffff0d0b0890 */ /* 0x000fe2000fffe03f */
[----:B------:R-:W-:Y:S02]  /*16d70*/  LEA.HI.X R181, R4, c[0x0][0x1fc], R0, 0x1, P0 ;  /* 0x00007f0004b57a11 */ /* 0x000fe400000f0c00 */
[----:B------:R-:W-:Y:S01]  /*16d80*/  PLOP3.LUT P4, PT, PT, PT, UP0, 0x80, 0x0 ;  /* 0x000000000000781c */ /* 0x000fe20003f8f008 */
[----:B------:R-:W-:Y:S01]  /*16d90*/  @UP0 UIMAD.WIDE.U32 UR14, UR11, UR4, URZ ;  /* 0x000000040b0e02a5 */ /* 0x000fe2000f8e003f */
[----:B------:R-:W-:Y:S01]  /*16da0*/  LOP3.LUT P4, RZ, R215, 0x2, RZ, 0xc0, !PT ;  /* 0x00000002d7ff7812 */ /* 0x000fe2000788c0ff */
[----:B------:R-:W-:Y:S01]  /*16db0*/  @UP0 USHF.R.S32.HI UR9, URZ, 0x1f, UR11 ;  /* 0x0000001f3f090899 */ /* 0x000fe2000801140b */
[----:B------:R-:W-:Y:S01]  /*16dc0*/  LDSM.16.M88.4 R16, [R214+0x10080] ;  /* 0x01008000d610783b */ /* 0x000fe20000000200 */
[----:B------:R-:W-:Y:S02]  /*16dd0*/  PLOP3.LUT P0, PT, PT, PT, UP0, 0x80, 0x0 ;  /* 0x000000000000781c */ /* 0x000fe40003f0f008 */
[----:B------:R-:W-:Y:S02]  /*16de0*/  @UP0 UIMAD UR9, UR9, UR4, URZ ;  /* 0x00000004090902a4 */ /* 0x000fe4000f8e023f */
[----:B------:R-:W1:Y:S02]  /*16df0*/  LDSM.16.M88.4 R8, [R213+0xc080] ;  /* 0x00c08000d508783b */ /* 0x000e640000000200 */
[----:B------:R-:W-:Y:S03]  /*16e00*/  @UP0 UIMAD UR9, UR11, UR5, UR9 ;  /* 0x000000050b0902a4 */ /* 0x000fe6000f8e0209 */
[----:B------:R-:W2:Y:S01]  /*16e10*/  LDSM.16.M88.4 R148, [R213+0xc880] ;  /* 0x00c88000d594783b */ /* 0x000ea20000000200 */
[----:B------:R-:W-:Y:S04]  /*16e20*/  @UP0 UIADD3 UR9, UR15, UR9, URZ ;  /* 0x000000090f090290 */ /* 0x000fe8000fffe03f */
[----:B------:R-:W-:Y:S05]  /*16e30*/  LDSM.16.M88.4 R152, [R210+0x10080] ;  /* 0x01008000d298783b */ /* 0x000fea0000000200 */
[----:B------:R-:W3:Y:S05]  /*16e40*/  LDSM.16.M88.4 R156, [R212] ;  /* 0x00000000d49c783b */ /* 0x000eea0000000200 */
[----:B------:R-:W4:Y:S05]  /*16e50*/  LDSM.16.M88.4 R160, [R203] ;  /* 0x00000000cba0783b */ /* 0x000f2a0000000200 */
[----:B------:R-:W-:Y:S01]  /*16e60*/  @!PT LDS RZ, [RZ] ;  /* 0x00000000fffff984 */ /* 0x000fe20000000800 */
[----:B------:R-:W-:Y:S01]  /*16e70*/  @!PT LDS RZ, [RZ] ;  /* 0x00000000fffff984 */ /* 0x000fe20000000800 */
[----:B------:R-:W-:Y:S01]  /*16e80*/  @!PT LDS RZ, [RZ] ;  /* 0x00000000fffff984 */ /* 0x000fe20000000800 */
[----:B------:R2:W-:Y:S05]  /*16e90*/  LDGSTS.E.BYPASS.LTC128B.128 [R218+0x8080], [R180.64], !P6 ;  /* 0x08080000b4da7fae */ /* 0x0005ea000f101d5e */
[----:B------:R3:W-:Y:S01]  /*16ea0*/  LDGSTS.E.BYPASS.LTC128B.128 [R218+0x9080], [R180.64+0x80], !P2 ;  /* 0x09080080b4da7fae */ /* 0x0007e2000d101d5e */
[----:B------:R-:W-:Y:S04]  /*16eb0*/  PLOP3.LUT P2, PT, PT, PT, UP0, 0x80, 0x0 ;  /* 0x000000000000781c */ /* 0x000fe80003f4f008 */
[----:B------:R3:W-:Y:S01]  /*16ec0*/  LDGSTS.E.BYPASS.LTC128B.128 [R218+0xa080], [R180.64+0x100], !P1 ;  /* 0x0a080100b4da7fae */ /* 0x0007e2000c901d5e */
[C---:B-1----:R-:W-:Y:S04]  /*16ed0*/  HMMA.16816.F32 R4, R16.reuse, R8, RZ ;  /* 0x000000081004723c */ /* 0x042fe800000018ff */
[----:B------:R1:W-:Y:S05]  /*16ee0*/  LDGSTS.E.BYPASS.LTC128B.128 [R218+0xb080], [R180.64+0x180], !P5 ;  /* 0x0b080180b4da7fae */ /* 0x0003ea000e901d5e */
[----:B------:R-:W-:Y:S01]  /*16ef0*/  LDSM.16.M88.4 R164, [R209+0x10080] ;  /* 0x01008000d1a4783b */ /* 0x000fe20000000200 */
[C---:B------:R-:W-:Y:S04]  /*16f00*/  HMMA.16816.F32 R8, R16.reuse, R10, RZ ;  /* 0x0000000a1008723c */ /* 0x040fe800000018ff */
[----:B------:R-:W0:Y:S04]  /*16f10*/  LDGDEPBAR ;  /* 0x00000000000079af */ /* 0x000e280000000000 */
[C---:B--2---:R-:W-:Y:S01]  /*16f20*/  HMMA.16816.F32 R12, R16.reuse, R148, RZ ;  /* 0x00000094100c723c */ /* 0x044fe200000018ff */
[----:B------:R-:W2:Y:S05]  /*16f30*/  LDSM.16.M88.4 R168, [R208+0xc080] ;  /* 0x00c08000d0a8783b */ /* 0x000eaa0000000200 */
[----:B------:R-:W-:Y:S02]  /*16f40*/  LDSM.16.M88.4 R172, [R207+0x10080] ;  /* 0x01008000cfac783b */ /* 0x000fe40000000200 */
[----:B------:R-:W-:Y:S03]  /*16f50*/  HMMA.16816.F32 R16, R16, R150, RZ ;  /* 0x000000961010723c */ /* 0x000fe600000018ff */
[----:B------:R-:W5:Y:S05]  /*16f60*/  LDSM.16.M88.4 R148, [R208+0xc880] ;  /* 0x00c88000d094783b */ /* 0x000f6a0000000200 */
[C---:B---3--:R-:W-:Y:S01]  /*16f70*/  HMMA.16816.F32 R4, R152.reuse, R156, R4 ;  /* 0x0000009c9804723c */ /* 0x048fe20000001804 */
[----:B------:R-:W3:Y:S07]  /*16f80*/  LDSM.16.M88.4 R176, [R202] ;  /* 0x00000000cab0783b */ /* 0x000eee0000000200 */
[C---:B------:R-:W-:Y:S01]  /*16f90*/  HMMA.16816.F32 R8, R152.reuse, R158, R8 ;  /* 0x0000009e9808723c */ /* 0x040fe20000001808 */
[----:B------:R-:W-:Y:S07]  /*16fa0*/  LDSM.16.M88.4 R156, [R214+0x14080] ;  /* 0x01408000d69c783b */ /* 0x000fee0000000200 */
[C---:B----4-:R-:W-:Y:S08]  /*16fb0*/  HMMA.16816.F32 R12, R152.reuse, R160, R12 ;  /* 0x000000a0980c723c */ /* 0x050ff0000000180c */
[----:B------:R-:W-:Y:S01]  /*16fc0*/  HMMA.16816.F32 R16, R152, R162, R16 ;  /* 0x000000a29810723c */ /* 0x000fe20000001810 */
[----:B------:R-:W4:Y:S05]  /*16fd0*/  LDSM.16.M88.4 R152, [R202+0x800] ;  /* 0x00080000ca98783b */ /* 0x000f2a0000000200 */
[----:B------:R-:W1:Y:S02]  /*16fe0*/  LDSM.16.M88.4 R160, [R213+0xd080] ;  /* 0x00d08000d5a0783b */ /* 0x000e640000000200 */
[C---:B--2---:R-:W-:Y:S08]  /*16ff0*/  HMMA.16816.F32 R4, R164.reuse, R168, R4 ;  /* 0x000000a8a404723c */ /* 0x044ff00000001804 */
[C---:B------:R-:W-:Y:S01]  /*17000*/  HMMA.16816.F32 R8, R164.reuse, R170, R8 ;  /* 0x000000aaa408723c */ /* 0x040fe20000001808 */
[----:B------:R-:W-:Y:S07]  /*17010*/  LDSM.16.M88.4 R168, [R201] ;  /* 0x00000000c9a8783b */ /* 0x000fee0000000200 */
[C---:B-----5:R-:W-:Y:S08]  /*17020*/  HMMA.16816.F32 R12, R164.reuse, R148, R12 ;  /* 0x00000094a40c723c */ /* 0x060ff0000000180c */
[----:B------:R-:W-:Y:S01]  /*17030*/  HMMA.16816.F32 R16, R164, R150, R16 ;  /* 0x00000096a410723c */ /* 0x000fe20000001810 */
[----:B------:R-:W2:Y:S05]  /*17040*/  LDSM.16.M88.4 R148, [R213+0xd880] ;  /* 0x00d88000d594783b */ /* 0x000eaa0000000200 */
[----:B------:R-:W5:Y:S02]  /*17050*/  LDSM.16.M88.4 R164, [R210+0x14080] ;  /* 0x01408000d2a4783b */ /* 0x000f640000000200 */
[C---:B---3--:R-:W-:Y:S08]  /*17060*/  HMMA.16816.F32 R4, R172.reuse, R176, R4 ;  /* 0x000000b0ac04723c */ /* 0x048ff00000001804 */
[C---:B------:R-:W-:Y:S01]  /*17070*/  HMMA.16816.F32 R8, R172.reuse, R178, R8 ;  /* 0x000000b2ac08723c */ /* 0x040fe20000001808 */
[----:B------:R-:W-:Y:S07]  /*17080*/  LDSM.16.M88.4 R176, [R208+0xd080] ;  /* 0x00d08000d0b0783b */ /* 0x000fee0000000200 */
[C---:B----4-:R-:W-:Y:S08]  /*17090*/  HMMA.16816.F32 R12, R172.reuse, R152, R12 ;  /* 0x00000098ac0c723c */ /* 0x050ff0000000180c */
[----:B------:R-:W-:Y:S01]  /*170a0*/  HMMA.16816.F32 R16, R172, R154, R16 ;  /* 0x0000009aac10723c */ /* 0x000fe20000001810 */
[----:B------:R-:W3:Y:S05]  /*170b0*/  LDSM.16.M88.4 R152, [R200] ;  /* 0x00000000c898783b */ /* 0x000eea0000000200 */
[----:B------:R-:W4:Y:S02]  /*170c0*/  LDSM.16.M88.4 R172, [R209+0x14080] ;  /* 0x01408000d1ac783b */ /* 0x000f240000000200 */
[C---:B-1----:R-:W-:Y:S08]  /*170d0*/  HMMA.16816.F32 R4, R156.reuse, R160, R4 ;  /* 0x000000a09c04723c */ /* 0x042ff00000001804 */
[C---:B------:R-:W-:Y:S01]  /*170e0*/  HMMA.16816.F32 R8, R156.reuse, R162, R8 ;  /* 0x000000a29c08723c */ /* 0x040fe20000001808 */
[----:B------:R-:W-:Y:S07]  /*170f0*/  LDSM.16.M88.4 R160, [R202+0x1000] ;  /* 0x00100000caa0783b */ /* 0x000fee0000000200 */
[C---:B--2---:R-:W-:Y:S08]  /*17100*/  HMMA.16816.F32 R12, R156.reuse, R148, R12 ;  /* 0x000000949c0c723c */ /* 0x044ff0000000180c */
[----:B------:R-:W-:Y:S01]  /*17110*/  HMMA.16816.F32 R16, R156, R150, R16 ;  /* 0x000000969c10723c */ /* 0x000fe20000001810 */
[----:B------:R-:W1:Y:S05]  /*17120*/  LDSM.16.M88.4 R148, [R208+0xd880] ;  /* 0x00d88000d094783b */ /* 0x000e6a0000000200 */
[----:B------:R-:W2:Y:S02]  /*17130*/  LDSM.16.M88.4 R156, [R207+0x14080] ;  /* 0x01408000cf9c783b */ /* 0x000ea40000000200 */
[C---:B-----5:R-:W-:Y:S08]  /*17140*/  HMMA.16816.F32 R4, R164.reuse, R168, R4 ;  /* 0x000000a8a404723c */ /* 0x060ff00000001804 */
[C---:B------:R-:W-:Y:S01]  /*17150*/  HMMA.16816.F32 R8, R164.reuse, R170, R8 ;  /* 0x000000aaa408723c */ /* 0x040fe20000001808 */
[----:B------:R-:W-:Y:S07]  /*17160*/  LDSM.16.M88.4 R168, [R213+0xe080] ;  /* 0x00e08000d5a8783b */ /* 0x000fee0000000200 */
[C---:B---3--:R-:W-:Y:S08]  /*17170*/  HMMA.16816.F32 R12, R164.reuse, R152, R12 ;  /* 0x00000098a40c723c */ /* 0x048ff0000000180c */
[----:B------:R-:W-:Y:S01]  /*17180*/  HMMA.16816.F32 R16, R164, R154, R16 ;  /* 0x0000009aa410723c */ /* 0x000fe20000001810 */
[----:B------:R-:W3:Y:S05]  /*17190*/  LDSM.16.M88.4 R152, [R202+0x1800] ;  /* 0x00180000ca98783b */ /* 0x000eea0000000200 */
[----:B------:R-:W5:Y:S02]  /*171a0*/  LDSM.16.M88.4 R164, [R214+0x18080] ;  /* 0x01808000d6a4783b */ /* 0x000f640000000200 */
[C---:B----4-:R-:W-:Y:S08]  /*171b0*/  HMMA.16816.F32 R4, R172.reuse, R176, R4 ;  /* 0x000000b0ac04723c */ /* 0x050ff00000001804 */
[C---:B------:R-:W-:Y:S01]  /*171c0*/  HMMA.16816.F32 R8, R172.reuse, R178, R8 ;  /* 0x000000b2ac08723c */ /* 0x040fe20000001808 */
[----:B------:R-:W-:Y:S07]  /*171d0*/  LDSM.16.M88.4 R176, [R199] ;  /* 0x00000000c7b0783b */ /* 0x000fee0000000200 */
[C---:B-1----:R-:W-:Y:S08]  /*171e0*/  HMMA.16816.F32 R12, R172.reuse, R148, R12 ;  /* 0x00000094ac0c723c */ /* 0x042ff0000000180c */
[----:B------:R-:W-:Y:S01]  /*171f0*/  HMMA.16816.F32 R16, R172, R150, R16 ;  /* 0x00000096ac10723c */ /* 0x000fe20000001810 */
[----:B------:R-:W1:Y:S05]  /*17200*/  LDSM.16.M88.4 R148, [R213+0xe880] ;  /* 0x00e88000d594783b */ /* 0x000e6a0000000200 */
[----:B------:R-:W4:Y:S02]  /*17210*/  LDSM.16.M88.4 R172, [R210+0x18080] ;  /* 0x01808000d2ac783b */ /* 0x000f240000000200 */
[C---:B--2---:R-:W-:Y:S08]  /*17220*/  HMMA.16816.F32 R4, R156.reuse, R160, R4 ;  /* 0x000000a09c04723c */ /* 0x044ff00000001804 */
[C---:B------:R-:W-:Y:S01]  /*17230*/  HMMA.16816.F32 R8, R156.reuse, R162, R8 ;  /* 0x000000a29c08723c */ /* 0x040fe20000001808 */
[----:B------:R-:W-:Y:S07]  /*17240*/  LDSM.16.M88.4 R160, [R208+0xe080] ;  /* 0x00e08000d0a0783b */ /* 0x000fee0000000200 */
[C---:B---3--:R-:W-:Y:S08]  /*17250*/  HMMA.16816.F32 R12, R156.reuse, R152, R12 ;  /* 0x000000989c0c723c */ /* 0x048ff0000000180c */
[----:B------:R-:W-:Y:S01]  /*17260*/  HMMA.16816.F32 R16, R156, R154, R16 ;  /* 0x0000009a9c10723c */ /* 0x000fe20000001810 */
[----:B------:R-:W2:Y:S05]  /*17270*/  LDSM.16.M88.4 R152, [R198] ;  /* 0x00000000c698783b */ /* 0x000eaa0000000200 */
[----:B------:R-:W3:Y:S02]  /*17280*/  LDSM.16.M88.4 R156, [R209+0x18080] ;  /* 0x01808000d19c783b */ /* 0x000ee40000000200 */
[C---:B-----5:R-:W-:Y:S08]  /*17290*/  HMMA.16816.F32 R4, R164.reuse, R168, R4 ;  /* 0x000000a8a404723c */ /* 0x060ff00000001804 */
[C---:B------:R-:W-:Y:S01]  /*172a0*/  HMMA.16816.F32 R8, R164.reuse, R170, R8 ;  /* 0x000000aaa408723c */ /* 0x040fe20000001808 */
[----:B------:R-:W-:Y:S07]  /*172b0*/  LDSM.16.M88.4 R168, [R202+0x2000] ;  /* 0x00200000caa8783b */ /* 0x000fee0000000200 */
[C---:B-1----:R-:W-:Y:S08]  /*172c0*/  HMMA.16816.F32 R12, R164.reuse, R148, R12 ;  /* 0x00000094a40c723c */ /* 0x042ff0000000180c */
[----:B------:R-:W-:Y:S01]  /*172d0*/  HMMA.16816.F32 R16, R164, R150, R16 ;  /* 0x00000096a410723c */ /* 0x000fe20000001810 */
[----:B------:R-:W1:Y:S05]  /*172e0*/  LDSM.16.M88.4 R148, [R208+0xe880] ;  /* 0x00e88000d094783b */ /* 0x000e6a0000000200 */
[----:B------:R-:W5:Y:S02]  /*172f0*/  LDSM.16.M88.4 R164, [R207+0x18080] ;  /* 0x01808000cfa4783b */ /* 0x000f640000000200 */
[C---:B----4-:R-:W-:Y:S08]  /*17300*/  HMMA.16816.F32 R4, R172.reuse, R176, R4 ;  /* 0x000000b0ac04723c */ /* 0x050ff00000001804 */
[C---:B------:R-:W-:Y:S01]  /*17310*/  HMMA.16816.F32 R8, R172.reuse, R178, R8 ;  /* 0x000000b2ac08723c */ /* 0x040fe20000001808 */
[----:B------:R-:W-:Y:S07]  /*17320*/  LDSM.16.M88.4 R176, [R213+0xf080] ;  /* 0x00f08000d5b0783b */ /* 0x000fee0000000200 */
[C---:B--2---:R-:W-:Y:S08]  /*17330*/  HMMA.16816.F32 R12, R172.reuse, R152, R12 ;  /* 0x00000098ac0c723c */ /* 0x044ff0000000180c */
[----:B------:R-:W-:Y:S01]  /*17340*/  HMMA.16816.F32 R16, R172, R154, R16 ;  /* 0x0000009aac10723c */ /* 0x000fe20000001810 */
[----:B------:R-:W2:Y:S05]  /*17350*/  LDSM.16.M88.4 R152, [R202+0x2800] ;  /* 0x00280000ca98783b */ /* 0x000eaa0000000200 */
[----:B------:R-:W4:Y:S02]  /*17360*/  LDSM.16.M88.4 R172, [R214+0x1c080] ;  /* 0x01c08000d6ac783b */ /* 0x000f240000000200 */
[C---:B---3--:R-:W-:Y:S08]  /*17370*/  HMMA.16816.F32 R4, R156.reuse, R160, R4 ;  /* 0x000000a09c04723c */ /* 0x048ff00000001804 */
[C---:B------:R-:W-:Y:S01]  /*17380*/  HMMA.16816.F32 R8, R156.reuse, R162, R8 ;  /* 0x000000a29c08723c */ /* 0x040fe20000001808 */
[----:B------:R-:W-:Y:S07]  /*17390*/  LDSM.16.M88.4 R160, [R197] ;  /* 0x00000000c5a0783b */ /* 0x000fee0000000200 */
[C---:B-1----:R-:W-:Y:S08]  /*173a0*/  HMMA.16816.F32 R12, R156.reuse, R148, R12 ;  /* 0x000000949c0c723c */ /* 0x042ff0000000180c */
[----:B------:R-:W-:Y:S01]  /*173b0*/  HMMA.16816.F32 R16, R156, R150, R16 ;  /* 0x000000969c10723c */ /* 0x000fe20000001810 */
[----:B------:R-:W1:Y:S05]  /*173c0*/  LDSM.16.M88.4 R148, [R213+0xf880] ;  /* 0x00f88000d594783b */ /* 0x000e6a0000000200 */
[----:B------:R-:W3:Y:S02]  /*173d0*/  LDSM.16.M88.4 R156, [R210+0x1c080] ;  /* 0x01c08000d29c783b */ /* 0x000ee40000000200 */
[C---:B-----5:R-:W-:Y:S08]  /*173e0*/  HMMA.16816.F32 R4, R164.reuse, R168, R4 ;  /* 0x000000a8a404723c */ /* 0x060ff00000001804 */
[C---:B------:R-:W-:Y:S01]  /*173f0*/  HMMA.16816.F32 R8, R164.reuse, R170, R8 ;  /* 0x000000aaa408723c */ /* 0x040fe20000001808 */
[----:B------:R-:W-:Y:S07]  /*17400*/  LDSM.16.M88.4 R168, [R208+0xf080] ;  /* 0x00f08000d0a8783b */ /* 0x000fee0000000200 */
[C---:B--2---:R-:W-:Y:S08]  /*17410*/  HMMA.16816.F32 R12, R164.reuse, R152, R12 ;  /* 0x00000098a40c723c */ /* 0x044ff0000000180c */
[----:B------:R-:W-:Y:S01]  /*17420*/  HMMA.16816.F32 R16, R164, R154, R16 ;  /* 0x0000009aa410723c */ /* 0x000fe20000001810 */
[----:B------:R-:W2:Y:S05]  /*17430*/  LDSM.16.M88.4 R152, [R196] ;  /* 0x00000000c498783b */ /* 0x000eaa0000000200 */
[----:B------:R-:W5:Y:S02]  /*17440*/  LDSM.16.M88.4 R164, [R209+0x1c080] ;  /* 0x01c08000d1a4783b */ /* 0x000f640000000200 */
[C---:B----4-:R-:W-:Y:S08]  /*17450*/  HMMA.16816.F32 R4, R172.reuse, R176, R4 ;  /* 0x000000b0ac04723c */ /* 0x050ff00000001804 */
[C---:B------:R-:W-:Y:S01]  /*17460*/  HMMA.16816.F32 R8, R172.reuse, R178, R8 ;  /* 0x000000b2ac08723c */ /* 0x040fe20000001808 */
[----:B------:R-:W-:Y:S07]  /*17470*/  LDSM.16.M88.4 R176, [R202+0x3000] ;  /* 0x00300000cab0783b */ /* 0x000fee0000000200 */
[C---:B-1----:R-:W-:Y:S08]  /*17480*/  HMMA.16816.F32 R12, R172.reuse, R148, R12 ;  /* 0x00000094ac0c723c */ /* 0x042ff0000000180c */
[----:B------:R-:W-:Y:S01]  /*17490*/  HMMA.16816.F32 R16, R172, R150, R16 ;  /* 0x00000096ac10723c */ /* 0x000fe20000001810 */
[----:B------:R-:W1:Y:S05]  /*174a0*/  LDSM.16.M88.4 R148, [R208+0xf880] ;  /* 0x00f88000d094783b */ /* 0x000e6a0000000200 */
[----:B------:R-:W4:Y:S02]  /*174b0*/  LDSM.16.M88.4 R172, [R207+0x1c080] ;  /* 0x01c08000cfac783b */ /* 0x000f240000000200 */
[C---:B---3--:R-:W-:Y:S08]  /*174c0*/  HMMA.16816.F32 R4, R156.reuse, R160, R4 ;  /* 0x000000a09c04723c */ /* 0x048ff00000001804 */
[C---:B------:R-:W-:Y:S08]  /*174d0*/  HMMA.16816.F32 R8, R156.reuse, R162, R8 ;  /* 0x000000a29c08723c */ /* 0x040ff00000001808 */
[C---:B--2---:R-:W-:Y:S08]  /*174e0*/  HMMA.16816.F32 R12, R156.reuse, R152, R12 ;  /* 0x000000989c0c723c */ /* 0x044ff0000000180c */
[----:B------:R-:W-:Y:S08]  /*174f0*/  HMMA.16816.F32 R16, R156, R154, R16 ;  /* 0x0000009a9c10723c */ /* 0x000ff00000001810 */
[C---:B-----5:R-:W-:Y:S08]  /*17500*/  HMMA.16816.F32 R4, R164.reuse, R168, R4 ;  /* 0x000000a8a404723c */ /* 0x060ff00000001804 */
[C---:B------:R-:W-:Y:S08]  /*17510*/  HMMA.16816.F32 R8, R164.reuse, R170, R8 ;  /* 0x000000aaa408723c */ /* 0x040ff00000001808 */
[C---:B-1----:R-:W-:Y:S08]  /*17520*/  HMMA.16816.F32 R12, R164.reuse, R148, R12 ;  /* 0x00000094a40c723c */ /* 0x042ff0000000180c */
[----:B------:R-:W-:Y:S01]  /*17530*/  HMMA.16816.F32 R16, R164, R150, R16 ;  /* 0x00000096a410723c */ /* 0x000fe20000001810 */
[----:B------:R-:W1:Y:S01]  /*17540*/  LDSM.16.M88.4 R148, [R202+0x3800] ;  /* 0x00380000ca94783b */ /* 0x000e620000000200 */
[----:B------:R-:W-:Y:S04]  /*17550*/  DEPBAR.LE SB0, 0x0 ;  /* 0x000080000000791a */ /* 0x000fe80000000000 */
[----:B------:R-:W-:Y:S02]  /*17560*/  BAR.SYNC.DEFER_BLOCKING 0x0 ;  /* 0x0000000000007b1d */ /* 0x000fe40000010000 */
[C---:B----4-:R-:W-:Y:S08]  /*17570*/  HMMA.16816.F32 R4, R172.reuse, R176, R4 ;  /* 0x000000b0ac04723c */ /* 0x050ff00000001804 */
        /* <DEDUP_REMOVED lines=10> */
[----:B------:R-:W-:Y:S02]  /*17620*/  FMUL.FTZ R6, R8, c[0x0][0x320] ;  /* 0x0000c80008067a20 */ /* 0x000fe40000410000 */
[----:B------:R-:W-:Y:S01]  /*17630*/  IMAD.U32 R148, RZ, RZ, UR14 ;  /* 0x0000000eff947e24 */ /* 0x000fe2000f8e00ff */
[----:B------:R-:W-:Y:S02]  /*17640*/  HMMA.16816.F32 R16, R172, R150, R16 ;  /* 0x00000096ac10723c */ /* 0x000fe40000001810 */
[----:B------:R-:W-:Y:S02]  /*17650*/  IMAD.U32 R149, RZ, RZ, UR15 ;  /* 0x0000000fff957e24 */ /* 0x000fe4000f8e00ff */
[C---:B------:R-:W-:Y:S01]  /*17660*/  @P0 LEA R10, P1, R148.reuse, R216, 0x5 ;  /* 0x000000d8940a0211 */ /* 0x040fe200078228ff */
[----:B------:R-:W-:Y:S01]  /*17670*/  IMAD.U32 R149, RZ, RZ, UR9 ;  /* 0x00000009ff957e24 */ /* 0x000fe2000f8e00ff */
[----:B------:R-:W3:Y:S01]  /*17680*/  MUFU.TANH R5, R154 ;  /* 0x0000009a00057308 */ /* 0x000ee20000002400 */
[----:B------:R-:W-:Y:S01]  /*17690*/  PLOP3.LUT P0, PT, PT, PT, UP0, 0x80, 0x0 ;  /* 0x000000000000781c */ /* 0x000fe20003f0f008 */
[----:B------:R-:W-:Y:S01]  /*176a0*/  FMUL.FTZ R8, R9, c[0x0][0x320] ;  /* 0x0000c80009087a20 */ /* 0x000fe20000410000 */
[----:B------:R-:W-:Y:S03]  /*176b0*/  USHF.L.U32 UR9, UR13, 0x5, URZ ;  /* 0x000000050d097899 */ /* 0x000fe6000800063f */
[----:B------:R-:W-:Y:S02]  /*176c0*/  FMUL.FTZ R9, R11, c[0x0][0x320] ;  /* 0x0000c8000b097a20 */ /* 0x000fe40000410000 */
[----:B------:R-:W-:Y:S02]  /*176d0*/  FMUL.FTZ R13, R13, c[0x0][0x320] ;  /* 0x0000c8000d0d7a20 */ /* 0x000fe40000410000 */
[----:B------:R-:W4:Y:S01]  /*176e0*/  MUFU.TANH R0, R0 ;  /* 0x0000000000007308 */ /* 0x000f220000002400 */
[----:B------:R-:W-:Y:S01]  /*176f0*/  @P2 LEA.HI.X R149, R148, R223, R149, 0x5, P1 ;  /* 0x000000df94952211 */ /* 0x000fe200008f2c95 */
[----:B------:R-:W-:Y:S01]  /*17700*/  FMUL.FTZ R14, R14, c[0x0][0x320] ;  /* 0x0000c8000e0e7a20 */ /* 0x000fe20000410000 */
[----:B------:R-:W-:Y:S01]  /*17710*/  PLOP3.LUT P2, PT, PT, PT, UP0, 0x80, 0x0 ;  /* 0x000000000000781c */ /* 0x000fe20003f4f008 */
[----:B------:R-:W-:Y:S01]  /*17720*/  FMUL.FTZ R15, R15, c[0x0][0x320] ;  /* 0x0000c8000f0f7a20 */ /* 0x000fe20000410000 */
[----:B------:R-:W-:Y:S01]  /*17730*/  @P0 LEA R148, P0, R10, c[0x0][0x1c8], 0x1 ;  /* 0x000072000a940a11 */ /* 0x000fe200078008ff */
[----:B------:R-:W-:Y:S01]  /*17740*/  FMUL.FTZ R12, R12, c[0x0][0x320] ;  /* 0x0000c8000c0c7a20 */ /* 0x000fe20000410000 */
[----:B------:R-:W-:Y:S01]  /*17750*/  PLOP3.LUT P1, PT, PT, PT, UP3, 0x80, 0x0 ;  /* 0x000000000000781c */ /* 0x000fe20003f2f038 */
[----:B------:R-:W-:Y:S02]  /*17760*/  FMUL.FTZ R16, R16, c[0x0][0x320] ;  /* 0x0000c80010107a20 */ /* 0x000fe40000410000 */
[----:B------:R5:W1:Y:S01]  /*17770*/  MUFU.TANH R166, R13 ;  /* 0x0000000d00a67308 */ /* 0x000a620000002400 */
[----:B------:R-:W-:Y:S02]  /*17780*/  FMUL.FTZ R17, R17, c[0x0][0x320] ;  /* 0x0000c80011117a20 */ /* 0x000fe40000410000 */
[----:B------:R-:W-:Y:S02]  /*17790*/  FMUL.FTZ R18, R18, c[0x0][0x320] ;  /* 0x0000c80012127a20 */ /* 0x000fe40000410000 */
[----:B------:R-:W-:Y:S02]  /*177a0*/  FMUL.FTZ R19, R19, c[0x0][0x320] ;  /* 0x0000c80013137a20 */ /* 0x000fe40000410000 */
[----:B------:R-:W-:Y:S01]  /*177b0*/  IMAD.U32 R11, RZ, RZ, UR9 ;  /* 0x00000009ff0b7e24 */ /* 0x000fe2000f8e00ff */
[----:B------:R-:W-:Y:S02]  /*177c0*/  @P2 LEA.HI.X R149, R10, c[0x0][0x1cc], R149, 0x1, P0 ;  /* 0x000073000a952a11 */ /* 0x000fe400000f0c95 */
[----:B------:R1:W1:Y:S01]  /*177d0*/  MUFU.TANH R165, R14 ;  /* 0x0000000e00a57308 */ /* 0x0002620000002400 */
[----:B------:R-:W-:Y:S01]  /*177e0*/  PLOP3.LUT P2, PT, PT, PT, UP0, 0x80, 0x0 ;  /* 0x000000000000781c */ /* 0x000fe20003f4f008 */
[----:B------:R-:W-:Y:S01]  /*177f0*/  @P1 IMAD.HI.U32 R10, R219, c[0x0][0x2c8], RZ ;  /* 0x0000b200db0a1a27 */ /* 0x000fe200078e00ff */
[----:B------:R-:W-:Y:S01]  /*17800*/  @!PT LDS RZ, [RZ] ;  /* 0x00000000fffff984 */ /* 0x000fe20000000800 */
[----:B------:R-:W-:Y:S01]  /*17810*/  @!PT LDS RZ, [RZ] ;  /* 0x00000000fffff984 */ /* 0x000fe20000000800 */
[----:B------:R-:W-:Y:S01]  /*17820*/  @!PT LDS RZ, [RZ] ;  /* 0x00000000fffff984 */ /* 0x000fe20000000800 */
[----:B------:R2:W-:Y:S01]  /*17830*/  @P3 LDGSTS.E.BYPASS.LTC128B.128 [R218+0xc080], [R148.64], !P6 ;  /* 0x0c08000094da3fae */ /* 0x0005e2000f101d5e */
[----:B------:R-:W-:Y:S02]  /*17840*/  LOP3.LUT P3, RZ, R215, 0x4, RZ, 0xc0, !PT ;  /* 0x00000004d7ff7812 */ /* 0x000fe4000786c0ff */
[----:B------:R-:W-:Y:S02]  /*17850*/  PLOP3.LUT P1, PT, PT, PT, UP0, 0x80, 0x0 ;  /* 0x000000000000781c */ /* 0x000fe40003f2f008 */
[----:B------:R-:W-:Y:S02]  /*17860*/  PLOP3.LUT P0, PT, PT, PT, UP3, 0x80, 0x0 ;  /* 0x000000000000781c */ /* 0x000fe40003f0f038 */
[----:B------:R2:W2:Y:S01]  /*17870*/  MUFU.TANH R163, R15 ;  /* 0x0000000f00a37308 */ /* 0x0004a20000002400 */
[----:B-----5:R-:W-:Y:S06]  /*17880*/  IMAD.MOV.U32 R13, RZ, RZ, R219 ;  /* 0x000000ffff0d7224 */ /* 0x020fec00078e00db */
[----:B------:R5:W-:Y:S03]  /*17890*/  @P2 LDGSTS.E.BYPASS.LTC128B.128 [R218+0xd080], [R148.64+0x80], !P3 ;  /* 0x0d08008094da2fae */ /* 0x000be6000d901d5e */
[----:B------:R3:W3:Y:S01]  /*178a0*/  MUFU.TANH R164, R16 ;  /* 0x0000001000a47308 */ /* 0x0006e20000002400 */
[----:B------:R-:W-:Y:S01]  /*178b0*/  @P0 SHF.R.U32.HI R13, RZ, c[0x0][0x2cc], R10 ;  /* 0x0000b300ff0d0a19 */ /* 0x000fe2000001160a */
[----:B------:R5:W-:Y:S01]  /*178c0*/  @P1 LDGSTS.E.BYPASS.LTC128B.128 [R218+0xe080], [R148.64+0x100], !P4 ;  /* 0x0e08010094da1fae */ /* 0x000be2000e101d5e */
[----:B------:R-:W-:Y:S01]  /*178d0*/  PLOP3.LUT P0, PT, PT, PT, UP0, 0x80, 0x0 ;  /* 0x000000000000781c */ /* 0x000fe20003f0f008 */
[----:B-1----:R-:W-:Y:S03]  /*178e0*/  IMAD.U32 R14, RZ, RZ, UR28 ;  /* 0x0000001cff0e7e24 */ /* 0x002fe6000f8e00ff */
[----:B------:R-:W1:Y:S03]  /*178f0*/  SHFL.IDX PT, R151, R13, RZ, 0x1c1f ;  /* 0x001c1fff0d977589 */ /* 0x000e6600000e0000 */
[----:B------:R4:W4:Y:S01]  /*17900*/  MUFU.TANH R162, R17 ;  /* 0x0000001100a27308 */ /* 0x0009220000002400 */
[----:B--2---:R-:W-:Y:S05]  /*17910*/  IADD3 R15, -R224, 0x1, -R11 ;  /* 0x00000001e00f7810 */ /* 0x004fea0007ffe90b */
[----:B------:R5:W-:Y:S01]  /*17920*/  @P0 LDGSTS.E.BYPASS.LTC128B.128 [R218+0xf080], [R148.64+0x180], !P5 ;  /* 0x0f08018094da0fae */ /* 0x000be2000e901d5e */
[----:B------:R-:W-:Y:S02]  /*17930*/  PLOP3.LUT P0, PT, PT, PT, UP2, 0x40, 0x0 ;  /* 0x000000000000781c */ /* 0x000fe40003f0e828 */
[----:B------:R-:W-:Y:S01]  /*17940*/  IADD3 R14, -R14, UR16, R15 ;  /* 0x000000100e0e7c10 */ /* 0x000fe2000fffe10f */
[----:B------:R-:W2:Y:S01]  /*17950*/  MUFU.TANH R6, R6 ;  /* 0x0000000600067308 */ /* 0x000ea20000002400 */
[----:B------:R-:W0:Y:S02]  /*17960*/  LDGDEPBAR ;  /* 0x00000000000079af */ /* 0x000e240000000000 */
[C---:B---3--:R-:W-:Y:S02]  /*17970*/  IADD3 R16, R14.reuse, c[0x0][0x328], RZ ;  /* 0x0000ca000e107a10 */ /* 0x048fe40007ffe0ff */
[----:B------:R-:W-:Y:S05]  /*17980*/  IADD3 R14, R14, UR7, RZ ;  /* 0x000000070e0e7c10 */ /* 0x000fea000fffe0ff */
[----:B------:R-:W3:Y:S01]  /*17990*/  MUFU.TANH R8, R8 ;  /* 0x0000000800087308 */ /* 0x000ee20000002400 */
[--C-:B-1----:R-:W-:Y:S02]  /*179a0*/  IMAD.IADD R15, R14, 0x1, R151.reuse ;  /* 0x000000010e0f7824 */ /* 0x102fe400078e0297 */
[----:B----4-:R-:W-:Y:S07]  /*179b0*/  IMAD.IADD R17, R16, 0x1, R151 ;  /* 0x0000000110117824 */ /* 0x010fee00078e0297 */
[----:B------:R-:W1:Y:S10]  /*179c0*/  MUFU.TANH R7, R7 ;  /* 0x0000000700077308 */ /* 0x000e740000002400 */
[----:B------:R-:W4:Y:S10]  /*179d0*/  MUFU.TANH R9, R9 ;  /* 0x0000000900097308 */ /* 0x000f340000002400 */
[----:B------:R1:W1:Y:S10]  /*179e0*/  MUFU.TANH R168, R12 ;  /* 0x0000000c00a87308 */ /* 0x0002740000002400 */
[----:B------:R1:W1:Y:S10]  /*179f0*/  MUFU.TANH R161, R18 ;  /* 0x0000001200a17308 */ /* 0x0002740000002400 */
[----:B-----5:R1:W1:Y:S01]  /*17a00*/  MUFU.TANH R149, R19 ;  /* 0x0000001300957308 */ /* 0x0202620000002400 */
[----:B------:R-:W-:-:S05]  /*17a10*/  @P0 BRA `(.L_x_443) ;  /* 0x0000019000000947 */ /* 0x000fca0003800000 */
[----:B--234-:R-:W-:Y:S01]  /*17a20*/  IMAD.U32 R10, RZ, RZ, UR28 ;  /* 0x0000001cff0a7e24 */ /* 0x01cfe2000f8e00ff */
[----:B------:R-:W-:Y:S04]  /*17a30*/  BSSY B0, `(.L_x_444) ;  /* 0x0000012000007945 */ /* 0x000fe80003800000 */
[----:B-1----:R-:W-:Y:S04]  /*17a40*/  IADD3 R12, -R10, UR16, R151 ;  /* 0x000000100a0c7c10 */ /* 0x002fe8000fffe197 */
        /* <DEDUP_REMOVED lines=11> */
.L_x_445:
[----:B------:R-:W-:Y:S04]  /*17b00*/  MOV R10, c[0x0][0x32c] ;  /* 0x0000cb00000a7a02 */ /* 0x000fe80000000f00 */
[----:B------:R-:W-:Y:S11]  /*17b10*/  ISETP.NE.AND P0, PT, R10, 0x1, PT ;  /* 0x000000010a00780c */ /* 0x000ff60003f05270 */
[----:B------:R-:W-:Y:S02]  /*17b20*/  @!UPT UIADD3 URZ, URZ, URZ, URZ ;  /* 0x0000003f3f3ff290 */ /* 0x000fe4000fffe03f */
[----:B------:R-:W-:Y:S05]  /*17b30*/  @P0 IMAD.HI.U32 R10, R12, c[0x0][0x330], RZ ;  /* 0x0000cc000c0a0a27 */ /* 0x000fea00078e00ff */
[----:B------:R-:W-:Y:S02]  /*17b40*/  @P0 SHF.R.U32.HI R12, RZ, c[0x0][0x334], R10 ;  /* 0x0000cd00ff0c0a19 */ /* 0x000fe4000001160a */
.L_x_446:
[----:B------:R-:W-:Y:S05]  /*17b50*/  BSYNC B0 ;  /* 0x0000000000007941 */ /* 0x000fea0003800000 */
.L_x_444:
[----:B------:R-:W-:Y:S04]  /*17b60*/  IMAD R19, R12, c[0x0][0x32c], -R11 ;  /* 0x0000cb000c137a24 */ /* 0x000fe800078e0a0b */
[----:B------:R-:W-:Y:S05]  /*17b70*/  IMAD.IADD R12, R19, 0x1, -R224 ;  /* 0x00000001130c7824 */ /* 0x000fea00078e0ae0 */
[----:B------:R-:W-:Y:S02]  /*17b80*/  IADD3 R10, R12, c[0x0][0x32c], RZ ;  /* 0x0000cb000c0a7a10 */ /* 0x000fe40007ffe0ff */
[----:B------:R-:W-:Y:S02]  /*17b90*/  IMNMX R15, R15, R12, !PT ;  /* 0x0000000c0f0f7217 */ /* 0x000fe40007800200 */
[----:B------:R-:W-:Y:S02]  /*17ba0*/  IMNMX R17, R17, R10, PT ;  /* 0x0000000a11117217 */ /* 0x000fe40003800200 */
.L_x_443:
        /* <DEDUP_REMOVED lines=13> */
[----:B------:R-:W-:Y:S02]  /*17c80*/  PLOP3.LUT P0, PT, PT, PT, UP0, 0x80, 0x0 ;  /* 0x000000000000781c */ /* 0x000fe40003f0f008 */
        /* <DEDUP_REMOVED lines=8> */
[----:B------:R-:W-:Y:S01]  /*17d10*/  FSEL R6, R8, -INF , !P1 ;  /* 0xff80000008067808 */ /* 0x000fe20004800000 */
[----:B------:R-:W-:Y:S01]  /*17d20*/  IMAD.IADD R8, R14, 0x1, R13 ;  /* 0x000000010e087824 */ /* 0x000fe200078e020d */
        /* <DEDUP_REMOVED lines=28> */
.L_x_449:
[----:B------:R-:W-:Y:S04]  /*17ef0*/  MOV R13, c[0x0][0x32c] ;  /* 0x0000cb00000d7a02 */ /* 0x000fe80000000f00 */
[----:B------:R-:W-:Y:S11]  /*17f00*/  ISETP.NE.AND P0, PT, R13, 0x1, PT ;  /* 0x000000010d00780c */ /* 0x000ff60003f05270 */
[----:B------:R-:W-:Y:S02]  /*17f10*/  @!UPT UIADD3 URZ, URZ, URZ, URZ ;  /* 0x0000003f3f3ff290 */ /* 0x000fe4000fffe03f */
[----:B------:R-:W-:Y:S05]  /*17f20*/  @P0 IMAD.HI.U32 R13, R14, c[0x0][0x330], RZ ;  /* 0x0000cc000e0d0a27 */ /* 0x000fea00078e00ff */
[----:B------:R-:W-:Y:S02]  /*17f30*/  @P0 SHF.R.U32.HI R14, RZ, c[0x0][0x334], R13 ;  /* 0x0000cd00ff0e0a19 */ /* 0x000fe4000001160d */
.L_x_450:
[----:B------:R-:W-:Y:S05]  /*17f40*/  BSYNC B0 ;  /* 0x0000000000007941 */ /* 0x000fea0003800000 */
.L_x_448:
[----:B------:R-:W-:Y:S04]  /*17f50*/  IMAD R11, R14, c[0x0][0x32c], -R11 ;  /* 0x0000cb000e0b7a24 */ /* 0x000fe800078e0a0b */
[----:B------:R-:W-:Y:S05]  /*17f60*/  IMAD.IADD R11, R11, 0x1, -R224 ;  /* 0x000000010b0b7824 */ /* 0x000fea00078e0ae0 */
[----:B------:R-:W-:Y:S02]  /*17f70*/  IADD3 R14, R11, c[0x0][0x32c], RZ ;  /* 0x0000cb000b0e7a10 */ /* 0x000fe40007ffe0ff */
[----:B------:R-:W-:Y:S02]  /*17f80*/  IMNMX R8, R8, R11, !PT ;  /* 0x0000000b08087217 */ /* 0x000fe40007800200 */
[----:B------:R-:W-:Y:S02]  /*17f90*/  IMNMX R5, R5, R14, PT ;  /* 0x0000000e05057217 */ /* 0x000fe40003800200 */
.L_x_447:
[----:B------:R-:W-:Y:S01]  /*17fa0*/  FMNMX.FTZ R11, R152, R3, !PT ;  /* 0x00000003980b7209 */ /* 0x000fe20007810000 */
[----:B------:R-:W-:Y:S01]  /*17fb0*/  LDSM.16.MT88.4 R156, [R206+0x8080] ;  /* 0x00808000ce9c783b */ /* 0x000fe20000004200 */
[----:B------:R-:W-:Y:S02]  /*17fc0*/  PLOP3.LUT P0, PT, PT, PT, UP0, 0x80, 0x0 ;  /* 0x000000000000781c */ /* 0x000fe40003f0f008 */
[----:B------:R-:W-:Y:S02]  /*17fd0*/  FMNMX.FTZ R11, R12, R11, !PT ;  /* 0x0000000b0c0b7209 */ /* 0x000fe40007810000 */
[----:B------:R-:W-:Y:S02]  /*17fe0*/  ISETP.GT.AND P0, PT, R8, RZ, P0 ;  /* 0x000000ff0800720c */ /* 0x000fe40000704270 */
[----:B------:R-:W-:Y:S01]  /*17ff0*/  FMNMX.FTZ R11, R10, R11, !PT ;  /* 0x0000000b0a0b7209 */ /* 0x000fe20007810000 */
[----:B------:R-:W-:Y:S01]  /*18000*/  LDSM.16.MT88.4 R172, [R204+0x9880] ;  /* 0x00988000ccac783b */ /* 0x000fe20000004200 */
[C---:B------:R-:W-:Y:S02]  /*18010*/  ISETP.LT.OR P0, PT, R5.reuse, 0x1, P0 ;  /* 0x000000010500780c */ /* 0x040fe40000701670 */
[----:B------:R-:W-:Y:S02]  /*18020*/  FMNMX.FTZ R11, R6, R11, !PT ;  /* 0x0000000b060b7209 */ /* 0x000fe40007810000 */
[----:B------:R-:W-:Y:S02]  /*18030*/  PLOP3.LUT P1, PT, PT, PT, UP0, 0x80, 0x0 ;  /* 0x000000000000781c */ /* 0x000fe40003f2f008 */
[----:B------:R-:W-:Y:S01]  /*18040*/  FMNMX.FTZ R11, R168, R11, !PT ;  /* 0x0000000ba80b7209 */ /* 0x000fe20007810000 */
[----:B------:R-:W-:Y:S01]  /*18050*/  LDSM.16.MT88.4 R176, [R211+0xa880] ;  /* 0x00a88000d3b0783b */ /* 0x000fe20000004200 */
[----:B------:R-:W-:Y:S02]  /*18060*/  FSEL R15, R0, -INF , !P0 ;  /* 0xff800000000f7808 */ /* 0x000fe40004000000 */
[----:B------:R-:W-:Y:S02]  /*18070*/  FMNMX.FTZ R11, R166, R11, !PT ;  /* 0x0000000ba60b7209 */ /* 0x000fe40007810000 */
[----:B------:R-:W-:Y:S02]  /*18080*/  ISETP.GT.AND P2, PT, R8, 0x1, P1 ;  /* 0x000000010800780c */ /* 0x000fe40000f44270 */
        /* <DEDUP_REMOVED lines=10> */
[C---:B------:R-:W-:Y:S01]  /*18130*/  ISETP.GT.AND P0, PT, R8.reuse, 0x9, P0 ;  /* 0x000000090800780c */ /* 0x040fe20000704270 */
[----:B------:R-:W-:Y:S01]  /*18140*/  LDSM.16.MT88.4 R184, [R204+0xa880] ;  /* 0x00a88000ccb8783b */ /* 0x000fe20000004200 */
[----:B------:R-:W-:Y:S02]  /*18150*/  ISETP.LT.OR P2, PT, R5, 0x9, P2 ;  /* 0x000000090500780c */ /* 0x000fe40001741670 */
[----:B------:R-:W-:Y:S02]  /*18160*/  PLOP3.LUT P1, PT, PT, PT, UP0, 0x80, 0x0 ;  /* 0x000000000000781c */ /* 0x000fe40003f2f008 */
[----:B------:R-:W-:Y:S02]  /*18170*/  FMNMX.FTZ R4, R13, R4, !PT ;  /* 0x000000040d047209 */ /* 0x000fe40007810000 */
[----:B------:R-:W-:Y:S01]  /*18180*/  FSEL R11, R7, -INF , !P2 ;  /* 0xff800000070b7808 */ /* 0x000fe20005000000 */
[----:B------:R-:W-:Y:S01]  /*18190*/  LDSM.16.MT88.4 R188, [R211+0xb880] ;  /* 0x00b88000d3bc783b */ /* 0x000fe20000004200 */
[C---:B------:R-:W-:Y:S02]  /*181a0*/  ISETP.GT.AND P1, PT, R8.reuse, 0x10, P1 ;  /* 0x000000100800780c */ /* 0x040fe40000f24270 */
[C---:B------:R-:W-:Y:S02]  /*181b0*/  ISETP.LT.OR P0, PT, R5.reuse, 0xa, P0 ;  /* 0x0000000a0500780c */ /* 0x040fe40000701670 */
[----:B------:R-:W-:Y:S02]  /*181c0*/  PLOP3.LUT P2, PT, PT, PT, UP0, 0x80, 0x0 ;  /* 0x000000000000781c */ /* 0x000fe40003f4f008 */
[----:B------:R-:W-:Y:S01]  /*181d0*/  ISETP.LT.OR P3, PT, R5, 0x11, P1 ;  /* 0x000000110500780c */ /* 0x000fe20000f61670 */
[----:B------:R-:W-:Y:S01]  /*181e0*/  LDSM.16.MT88.4 R192, [R206+0xb880] ;  /* 0x00b88000cec0783b */ /* 0x000fe20000004200 */
[----:B------:R-:W-:Y:S02]  /*181f0*/  FSEL R9, R9, -INF , !P0 ;  /* 0xff80000009097808 */ /* 0x000fe40004000000 */
[----:B------:R-:W-:Y:S02]  /*18200*/  FMNMX.FTZ R4, R11, R4, !PT ;  /* 0x000000040b047209 */ /* 0x000fe40007810000 */
[C---:B------:R-:W-:Y:S02]  /*18210*/  ISETP.GT.AND P2, PT, R8.reuse, 0x11, P2 ;  /* 0x000000110800780c */ /* 0x040fe40001744270 */
[----:B------:R-:W-:Y:S02]  /*18220*/  PLOP3.LUT P1, PT, PT, PT, UP0, 0x80, 0x0 ;  /* 0x000000000000781c */ /* 0x000fe40003f2f008 */
[----:B------:R-:W-:Y:S02]  /*18230*/  FSEL R165, R165, -INF , !P3 ;  /* 0xff800000a5a57808 */ /* 0x000fe40005800000 */
[----:B------:R-:W-:Y:S02]  /*18240*/  ISETP.LT.OR P2, PT, R5, 0x12, P2 ;  /* 0x000000120500780c */ /* 0x000fe40001741670 */
[----:B------:R-:W-:Y:S02]  /*18250*/  FMNMX.FTZ R4, R9, R4, !PT ;  /* 0x0000000409047209 */ /* 0x000fe40007810000 */
[C---:B------:R-:W-:Y:S02]  /*18260*/  ISETP.GT.AND P1, PT, R8.reuse, 0x18, P1 ;  /* 0x000000180800780c */ /* 0x040fe40000f24270 */
[----:B------:R-:W-:Y:S01]  /*18270*/  PLOP3.LUT P0, PT, PT, PT, UP0, 0x80, 0x0 ;  /* 0x000000000000781c */ /* 0x000fe20003f0f008 */
[----:B------:R-:W-:Y:S01]  /*18280*/  UISETP.GT.AND UP0, UPT, UR13, UR6, UPT ;  /* 0x000000060d00728c */ /* 0x000fe2000bf04270 */
[----:B------:R-:W-:Y:S01]  /*18290*/  FSEL R163, R163, -INF , !P2 ;  /* 0xff800000a3a37808 */ /* 0x000fe20005000000 */
[----:B------:R-:W-:Y:S01]  /*182a0*/  UIADD3 UR13, UR13, -0x1, URZ ;  /* 0xffffffff0d0d7890 */ /* 0x000fe2000fffe03f */
[----:B------:R-:W-:Y:S02]  /*182b0*/  FMNMX.FTZ R4, R165, R4, !PT ;  /* 0x00000004a5047209 */ /* 0x000fe40007810000 */
[----:B------:R-:W-:Y:S02]  /*182c0*/  ISETP.LT.OR P1, PT, R5, 0x19, P1 ;  /* 0x000000190500780c */ /* 0x000fe40000f21670 */
[----:B------:R-:W-:Y:S02]  /*182d0*/  ISETP.GT.AND P0, PT, R8, 0x19, P0 ;  /* 0x000000190800780c */ /* 0x000fe40000704270 */
[----:B------:R-:W-:Y:S02]  /*182e0*/  FSEL R161, R161, -INF , !P1 ;  /* 0xff800000a1a17808 */ /* 0x000fe40004800000 */
[----:B------:R-:W-:Y:S04]  /*182f0*/  ISETP.LT.OR P0, PT, R5, 0x1a, P0 ;  /* 0x0000001a0500780c */ /* 0x000fe80000701670 */
[----:B------:R-:W-:Y:S02]  /*18300*/  FSEL R149, R149, -INF , !P0 ;  /* 0xff80000095957808 */ /* 0x000fe40004000000 */
[----:B-1----:R-:W-:Y:S02]  /*18310*/  FMNMX.FTZ R17, R0, R17, !PT ;  /* 0x0000001100117209 */ /* 0x002fe40007810000 */
[----:B------:R-:W-:Y:S03]  /*18320*/  FMNMX.FTZ R0, R163, R4, !PT ;  /* 0x00000004a3007209 */ /* 0x000fe60007810000 */
[----:B------:R-:W1:Y:S01]  /*18330*/  SHFL.BFLY PT, R8, R17, 0x1, 0x1f ;  /* 0x0c201f0011087f89 */ /* 0x000e6200000e0000 */
[----:B------:R-:W-:Y:S04]  /*18340*/  FMNMX.FTZ R0, R161, R0, !PT ;  /* 0x00000000a1007209 */ /* 0x000fe80007810000 */
        /* <DEDUP_REMOVED lines=14> */
[--C-:B------:R-:W-:Y:S02]  /*18430*/  FFMA.FTZ R227, R6, c[0x0][0x2d0], -R167.reuse ;  /* 0x0000b40006e37a23 */ /* 0x100fe400000108a7 */
[----:B------:R-:W-:Y:S02]  /*18440*/  FMUL.FTZ R6, R3, c[0x0][0x2d0] ;  /* 0x0000b40003067a20 */ /* 0x000fe40000410000 */
[--C-:B------:R-:W-:Y:S02]  /*18450*/  FFMA.FTZ R233, R168, c[0x0][0x2d0], -R167.reuse ;  /* 0x0000b400a8e97a23 */ /* 0x100fe400000108a7 */
[----:B------:R-:W-:Y:S01]  /*18460*/  LDSM.16.MT88.4 R168, [R206+0x9880] ;  /* 0x00988000cea8783b */ /* 0x000fe20000004200 */
[--C-:B------:R-:W-:Y:S02]  /*18470*/  FFMA.FTZ R234, R166, c[0x0][0x2d0], -R167.reuse ;  /* 0x0000b400a6ea7a23 */ /* 0x100fe400000108a7 */
[----:B------:R-:W2:Y:S01]  /*18480*/  MUFU.EX2 R3, R6 ;  /* 0x0000000600037308 */ /* 0x000ea20000000800 */
[--C-:B------:R-:W-:Y:S02]  /*18490*/  FFMA.FTZ R235, R164, c[0x0][0x2d0], -R167.reuse ;  /* 0x0000b400a4eb7a23 */ /* 0x100fe400000108a7 */
[----:B------:R-:W-:Y:S01]  /*184a0*/  FFMA.FTZ R167, R162, c[0x0][0x2d0], -R167 ;  /* 0x0000b400a2a77a23 */ /* 0x000fe200000108a7 */
[----:B-1----:R-:W-:Y:S04]  /*184b0*/  FMNMX.FTZ R148, R5, R148, !PT ;  /* 0x0000009405947209 */ /* 0x002fe80007810000 */
[C---:B------:R-:W-:Y:S01]  /*184c0*/  FSETP.NEU.FTZ.AND P0, PT, R148.reuse, -INF , PT ;  /* 0xff8000009400780b */ /* 0x040fe20003f1d000 */
[C---:B------:R-:W-:Y:S01]  /*184d0*/  FMUL.FTZ R160, R148.reuse, c[0x0][0x2d0] ;  /* 0x0000b40094a07a20 */ /* 0x040fe20000410000 */
[----:B------:R-:W1:Y:S02]  /*184e0*/  MUFU.EX2 R228, R228 ;  /* 0x000000e400e47308 */ /* 0x000e640000000800 */
[----:B------:R-:W-:Y:S02]  /*184f0*/  FSEL R5, R148, RZ, P0 ;  /* 0x000000ff94057208 */ /* 0x000fe40000000000 */
[----:B------:R-:W-:Y:S02]  /*18500*/  FSEL R160, R160, RZ, P0 ;  /* 0x000000ffa0a07208 */ /* 0x000fe40000000000 */
[----:B------:R-:W-:Y:S01]  /*18510*/  PLOP3.LUT P0, PT, PT, PT, UP0, 0x80, 0x0 ;  /* 0x000000000000781c */ /* 0x000fe20003f0f008 */
[----:B------:R-:W-:Y:S02]  /*18520*/  FADD.FTZ R5, -R5, R2 ;  /* 0x0000000205057221 */ /* 0x000fe40000010100 */
[--C-:B------:R-:W-:Y:S01]  /*18530*/  FFMA.FTZ R232, R15, c[0x0][0x2d0], -R160.reuse ;  /* 0x0000b4000fe87a23 */ /* 0x100fe200000108a0 */
        /* <DEDUP_REMOVED lines=28> */
[----:B------:R-:W-:Y:S02]  /*18700*/  FMUL.FTZ R40, R3, R40 ;  /* 0x0000002803287220 */ /* 0x000fe40000410000 */
        /* <DEDUP_REMOVED lines=12> */
[C---:B------:R-:W-:Y:S01]  /*187d0*/  FMUL.FTZ R34, R2.reuse, R34 ;  /* 0x0000002202227220 */ /* 0x040fe20000410000 */
        /* <DEDUP_REMOVED lines=10> */
[----:B------:R-:W-:Y:S01]  /*18880*/  FMUL.FTZ R45, R3, R45 ;  /* 0x0000002d032d7220 */ /* 0x000fe20000410000 */
[----:B------:R5:W-:Y:S01]  /*18890*/  MUFU.EX2 R236, R167 ;  /* 0x000000a700ec7308 */ /* 0x000be20000000800 */
[C---:B------:R-:W-:Y:S02]  /*188a0*/  FMUL.FTZ R46, R2.reuse, R46 ;  /* 0x0000002e022e7220 */ /* 0x040fe40000410000 */
[C---:B------:R-:W-:Y:S01]  /*188b0*/  FMUL.FTZ R47, R2.reuse, R47 ;  /* 0x0000002f022f7220 */ /* 0x040fe20000410000 */
        /* <DEDUP_REMOVED lines=155> */
[----:B------:R-:W-:Y:S01]  /*19270*/  F2FP.PACK_AB R152, R234, R233 ;  /* 0x000000e9ea98723e */ /* 0x000fe200000000ff */
[----:B------:R-:W-:Y:S01]  /*19280*/  FADD.FTZ R150, R150, R151 ;  /* 0x0000009796967221 */ /* 0x000fe20000010000 */
[----:B---3--:R-:W-:Y:S03]  /*19290*/  F2FP.PACK_AB R154, R236, R235 ;  /* 0x000000ebec9a723e */ /* 0x008fe600000000ff */
[----:B-----5:R-:W-:Y:S01]  /*192a0*/  F2FP.PACK_AB R153, R238, R237 ;  /* 0x000000edee99723e */ /* 0x020fe200000000ff */
[----:B------:R-:W-:Y:S01]  /*192b0*/  FADD.FTZ R2, R230, R231 ;  /* 0x000000e7e6027221 */ /* 0x000fe20000010000 */
[----:B------:R-:W-:Y:S01]  /*192c0*/  F2FP.PACK_AB R155, R240, R239 ;  /* 0x000000eff09b723e */ /* 0x000fe200000000ff */
[----:B------:R-:W-:Y:S02]  /*192d0*/  FADD.FTZ R150, R227, R150 ;  /* 0x00000096e3967221 */ /* 0x000fe40000010000 */
[----:B------:R-:W-:Y:S02]  /*192e0*/  FADD.FTZ R2, R229, R2 ;  /* 0x00000002e5027221 */ /* 0x000fe40000010000 */
[----:B------:R-:W-:Y:S02]  /*192f0*/  FADD.FTZ R233, R233, R150 ;  /* 0x00000096e9e97221 */ /* 0x000fe40000010000 */
[C---:B-1----:R-:W-:Y:S01]  /*19300*/  HMMA.16816.F32 R144, R152.reuse, R132, R4 ;  /* 0x000000849890723c */ /* 0x042fe20000001804 */
[----:B------:R-:W1:Y:S02]  /*19310*/  LDSM.16.MT88.4 R4, [R211+0x9880] ;  /* 0x00988000d304783b */ /* 0x000e640000004200 */
[----:B------:R-:W-:Y:S01]  /*19320*/  FADD.FTZ R237, R237, R2 ;  /* 0x00000002eded7221 */ /* 0x000fe20000010000 */
[----:B------:R-:W-:Y:S01]  /*19330*/  MOV R2, R148 ;  /* 0x0000009400027202 */ /* 0x000fe20000000f00 */
[----:B------:R-:W-:Y:S02]  /*19340*/  FADD.FTZ R234, R234, R233 ;  /* 0x000000e9eaea7221 */ /* 0x000fe40000010000 */
[----:B------:R-:W-:Y:S01]  /*19350*/  FADD.FTZ R238, R238, R237 ;  /* 0x000000edeeee7221 */ /* 0x000fe20000010000 */
[C---:B------:R-:W-:Y:S01]  /*19360*/  HMMA.16816.F32 R140, R152.reuse, R134, R8 ;  /* 0x00000086988c723c */ /* 0x040fe20000001808 */
[----:B------:R-:W2:Y:S03]  /*19370*/  LDSM.16.MT88.4 R8, [R205+0x9880] ;  /* 0x00988000cd08783b */ /* 0x000ea60000004200 */
[----:B------:R-:W-:Y:S02]  /*19380*/  FADD.FTZ R235, R235, R234 ;  /* 0x000000eaebeb7221 */ /* 0x000fe40000010000 */
[----:B------:R-:W-:Y:S02]  /*19390*/  FADD.FTZ R225, R239, R238 ;  /* 0x000000eeefe17221 */ /* 0x000fe40000010000 */
[C---:B------:R-:W-:Y:S01]  /*193a0*/  HMMA.16816.F32 R136, R152.reuse, R156, R12 ;  /* 0x0000009c9888723c */ /* 0x040fe2000000180c */
[----:B------:R-:W3:Y:S03]  /*193b0*/  LDSM.16.MT88.4 R12, [R205+0xa880] ;  /* 0x00a88000cd0c783b */ /* 0x000ee60000004200 */
[----:B------:R-:W-:Y:S02]  /*193c0*/  FADD.FTZ R226, R236, R235 ;  /* 0x000000ebece27221 */ /* 0x000fe40000010000 */
[----:B------:R-:W-:Y:S02]  /*193d0*/  FADD.FTZ R225, R240, R225 ;  /* 0x000000e1f0e17221 */ /* 0x000fe40000010000 */
[C---:B------:R-:W-:Y:S01]  /*193e0*/  HMMA.16816.F32 R132, R152.reuse, R158, R16 ;  /* 0x0000009e9884723c */ /* 0x040fe20000001810 */
[----:B------:R-:W4:Y:S07]  /*193f0*/  LDSM.16.MT88.4 R16, [R205+0xb880] ;  /* 0x00b88000cd10783b */ /* 0x000f2e0000004200 */
[C---:B------:R-:W-:Y:S01]  /*19400*/  HMMA.16816.F32 R20, R152.reuse, R160, R20 ;  /* 0x000000a09814723c */ /* 0x040fe20000001814 */
[----:B------:R-:W5:Y:S07]  /*19410*/  LDSM.16.MT88.4 R156, [R204+0xb880] ;  /* 0x00b88000cc9c783b */ /* 0x000f6e0000004200 */
[C---:B------:R-:W-:Y:S08]  /*19420*/  HMMA.16816.F32 R24, R152.reuse, R162, R24 ;  /* 0x000000a29818723c */ /* 0x040ff00000001818 */
        /* <DEDUP_REMOVED lines=27> */
.L_x_442:
[----:B------:R-:W1:Y:S01]  /*195e0*/  SHFL.BFLY PT, R3, R226, 0x2, 0x1f ;  /* 0x0c401f00e2037f89 */ /* 0x000e6200000e0000 */
[----:B------:R-:W-:-:S02]  /*195f0*/  MOV R4, RZ ;  /* 0x000000ff00047202 */ /* 0x000fc40000000f00 */
[----:B------:R-:W-:Y:S01]  /*19600*/  MOV R8, 0xff800000 ;  /* 0xff80000000087802 */ /* 0x000fe20000000f00 */
[----:B------:R-:W2:Y:S01]  /*19610*/  SHFL.BFLY PT, R2, R225, 0x2, 0x1f ;  /* 0x0c401f00e1027f89 */ /* 0x000ea200000e0000 */
[----:B------:R-:W-:Y:S01]  /*19620*/  PLOP3.LUT P2, PT, PT, PT, PT, 0x8, 0x0 ;  /* 0x000000000000781c */ /* 0x000fe20003f4e170 */
[----:B-1----:R-:W-:Y:S01]  /*19630*/  FADD.FTZ R6, R3, R226 ;  /* 0x000000e203067221 */ /* 0x002fe20000010000 */
[----:B------:R-:W-:Y:S01]  /*19640*/  MOV R3, RZ ;  /* 0x000000ff00037202 */ /* 0x000fe20000000f00 */
        /* <DEDUP_REMOVED lines=9> */
[----:B------:R-:W-:-:S03]  /*196e0*/  @P0 MOV R9, 0x3f317218 ;  /* 0x3f31721800090802 */ /* 0x000fc60000000f00 */
[----:B------:R-:W-:Y:S02]  /*196f0*/  @P1 FMUL.FTZ R10, R10, c[0x0][0x2d0] ;  /* 0x0000b4000a0a1a20 */ /* 0x000fe40000410000 */
[----:B------:R-:W-:Y:S01]  /*19700*/  @P0 MUFU.RCP R3, R2 ;  /* 0x0000000200030308 */ /* 0x000fe20000001000 */
[----:B------:R-:W-:-:S07]  /*19710*/  @P0 FMUL.FTZ R9, R9, c[0x0][0x2d0] ;  /* 0x0000b40009090a20 */ /* 0x000fce0000410000 */
[----:B------:R-:W2:Y:S01]  /*19720*/  @P1 MUFU.LG2 R5, R5 ;  /* 0x0000000500051308 */ /* 0x000ea20000000c00 */
[C---:B-1----:R-:W-:Y:S02]  /*19730*/  FMUL.FTZ R144, R4.reuse, R144 ;  /* 0x0000009004907220 */ /* 0x042fe40000410000 */
[C---:B------:R-:W-:Y:S02]  /*19740*/  FMUL.FTZ R145, R4.reuse, R145 ;  /* 0x0000009104917220 */ /* 0x040fe40000410000 */
[C---:B------:R-:W-:Y:S02]  /*19750*/  FMUL.FTZ R140, R4.reuse, R140 ;  /* 0x0000008c048c7220 */ /* 0x040fe40000410000 */
[C---:B------:R-:W-:Y:S01]  /*19760*/  FMUL.FTZ R141, R4.reuse, R141 ;  /* 0x0000008d048d7220 */ /* 0x040fe20000410000 */
[----:B------:R-:W1:Y:S01]  /*19770*/  @P0 MUFU.LG2 R2, R2 ;  /* 0x0000000200020308 */ /* 0x000e620000000c00 */
[C---:B------:R-:W-:Y:S02]  /*19780*/  FMUL.FTZ R136, R4.reuse, R136 ;  /* 0x0000008804887220 */ /* 0x040fe40000410000 */
[----:B------:R-:W-:-:S02]  /*19790*/  FMUL.FTZ R137, R4, R137 ;  /* 0x0000008904897220 */ /* 0x000fc40000410000 */
[C---:B------:R-:W-:Y:S02]  /*197a0*/  FMUL.FTZ R132, R4.reuse, R132 ;  /* 0x0000008404847220 */ /* 0x040fe40000410000 */
[C---:B------:R-:W-:Y:S02]  /*197b0*/  FMUL.FTZ R133, R4.reuse, R133 ;  /* 0x0000008504857220 */ /* 0x040fe40000410000 */
[----:B--2---:R-:W-:Y:S02]  /*197c0*/  @P1 FMUL.FTZ R5, R5, 0.69314718246459960938 ;  /* 0x3f31721805051820 */ /* 0x004fe40000410000 */
[C---:B------:R-:W-:Y:S02]  /*197d0*/  FMUL.FTZ R20, R4.reuse, R20 ;  /* 0x0000001404147220 */ /* 0x040fe40000410000 */
        /* <DEDUP_REMOVED lines=55> */
[----:B------:R-:W-:Y:S01]  /*19b50*/  FMUL.FTZ R129, R4, R129 ;  /* 0x0000008104817220 */ /* 0x000fe20000410000 */
        /* <DEDUP_REMOVED lines=67> */
.L_x_345:
[----:B------:R-:W-:Y:S01]  /*19f90*/  USHF.R.S32.HI UR8, URZ, 0x1f, UR20 ;  /* 0x0000001f3f087899 */ /* 0x000fe20008011414 */
        /* <DEDUP_REMOVED lines=10> */
[----:B------:R-:W-:-:S02]  /*1a040*/  F2FP.PACK_AB R136, R137, R136 ;  /* 0x000000888988723e */ /* 0x000fc400000000ff */
[----:B------:R-:W-:Y:S01]  /*1a050*/  F2FP.PACK_AB R138, R139, R138 ;  /* 0x0000008a8b8a723e */ /* 0x000fe200000000ff */
[----:B------:R-:W-:Y:S01]  /*1a060*/  ULDC.64 UR4, c[0x0][0x500] ;  /* 0x0001400000047ab9 */ /* 0x000fe20000000a00 */
[----:B------:R-:W-:Y:S01]  /*1a070*/  F2FP.PACK_AB R132, R133, R132 ;  /* 0x000000848584723e */ /* 0x000fe200000000ff */
[----:B------:R-:W-:Y:S01]  /*1a080*/  UIMAD.WIDE UR4, UR29, UR6, UR4 ;  /* 0x000000061d0472a5 */ /* 0x000fe2000f8e0204 */
        /* <DEDUP_REMOVED lines=35> */
[----:B------:R-:W-:Y:S01]  /*1a2c0*/  BAR.SYNC.DEFER_BLOCKING 0x1, 0x100 ;  /* 0x0044000000007b1d */ /* 0x000fe20000010000 */
[----:B------:R-:W-:-:S02]  /*1a2d0*/  F2FP.PACK_AB R44, R45, R44 ;  /* 0x0000002c2d2c723e */ /* 0x000fc400000000ff */
[C---:B------:R-:W-:Y:S01]  /*1a2e0*/  IMAD.IADD R17, R13.reuse, 0x1, R10 ;  /* 0x000000010d117824 */ /* 0x040fe200078e020a */
[C---:B------:R-:W-:Y:S02]  /*1a2f0*/  IADD3 R12, R13.reuse, 0x80, RZ ;  /* 0x000000800d0c7810 */ /* 0x040fe40007ffe0ff */
[----:B------:R-:W-:Y:S02]  /*1a300*/  IADD3 R15, R13, 0x70, RZ ;  /* 0x000000700d0f7810 */ /* 0x000fe40007ffe0ff */
[----:B------:R-:W-:Y:S01]  /*1a310*/  @P0 IADD3 R15, R12, 0x10, RZ ;  /* 0x000000100c0f0810 */ /* 0x000fe20007ffe0ff */
[----:B------:R-:W-:Y:S01]  /*1a320*/  IMAD.MOV.U32 R12, RZ, RZ, 0x40 ;  /* 0x00000040ff0c7424 */ /* 0x000fe200078e00ff */
[----:B------:R-:W-:Y:S02]  /*1a330*/  F2FP.PACK_AB R46, R47, R46 ;  /* 0x0000002e2f2e723e */ /* 0x000fe400000000ff */
[----:B------:R-:W-:Y:S01]  /*1a340*/  F2FP.PACK_AB R48, R49, R48 ;  /* 0x000000303130723e */ /* 0x000fe200000000ff */
[----:B------:R-:W-:Y:S01]  /*1a350*/  IMAD.IADD R19, R10, 0x1, R15 ;  /* 0x000000010a137824 */ /* 0x000fe200078e020f */
[----:B------:R-:W-:-:S02]  /*1a360*/  SEL R12, R12, 0xffffffc0, !P2 ;  /* 0xffffffc00c0c7807 */ /* 0x000fc40005000000 */
[----:B------:R-:W-:Y:S02]  /*1a370*/  F2FP.PACK_AB R50, R51, R50 ;  /* 0x000000323332723e */ /* 0x000fe400000000ff */
[----:B------:R-:W-:Y:S01]  /*1a380*/  F2FP.PACK_AB R52, R53, R52 ;  /* 0x000000343534723e */ /* 0x000fe200000000ff */
[--C-:B------:R-:W-:Y:S01]  /*1a390*/  IMAD.IADD R21, R13, 0x1, R12.reuse ;  /* 0x000000010d157824 */ /* 0x100fe200078e020c */
[----:B------:R-:W-:Y:S01]  /*1a3a0*/  F2FP.PACK_AB R7, R7, R54 ;  /* 0x000000360707723e */ /* 0x000fe200000000ff */
[C---:B------:R-:W-:Y:S01]  /*1a3b0*/  IMAD.IADD R23, R12.reuse, 0x1, R15 ;  /* 0x000000010c177824 */ /* 0x040fe200078e020f */
[----:B------:R-:W-:Y:S01]  /*1a3c0*/  F2FP.PACK_AB R56, R57, R56 ;  /* 0x000000383938723e */ /* 0x000fe200000000ff */
[----:B------:R-:W-:Y:S01]  /*1a3d0*/  IMAD.IADD R25, R12, 0x1, R17 ;  /* 0x000000010c197824 */ /* 0x000fe200078e0211 */
[----:B------:R-:W-:Y:S01]  /*1a3e0*/  STS [R13+0x80], R144 ;  /* 0x000080900d007388 */ /* 0x000fe20000000800 */
[----:B------:R-:W-:Y:S01]  /*1a3f0*/  IMAD.IADD R27, R19, 0x1, R12 ;  /* 0x00000001131b7824 */ /* 0x000fe200078e020c */
[----:B------:R-:W-:Y:S01]  /*1a400*/  F2FP.PACK_AB R58, R59, R58 ;  /* 0x0000003a3b3a723e */ /* 0x000fe200000000ff */
[----:B------:R-:W-:Y:S01]  /*1a410*/  IMAD.U32 R12, RZ, RZ, UR4 ;  /* 0x00000004ff0c7e24 */ /* 0x000fe2000f8e00ff */
        /* <DEDUP_REMOVED lines=87> */
[----:B------:R2:W-:Y:S04]  /*1a990*/  STS [R15+0xc400], R106 ;  /* 0x00c4006a0f007388 */ /* 0x0005e80000000800 */
[----:B------:R3:W-:Y:S04]  /*1a9a0*/  STS [R17+0xc080], R108 ;  /* 0x00c0806c11007388 */ /* 0x0007e80000000800 */
[----:B------:R3:W-:Y:S04]  /*1a9b0*/  STS [R17+0xc480], R110 ;  /* 0x00c4806e11007388 */ /* 0x0007e80000000800 */
[----:B------:R3:W-:Y:S04]  /*1a9c0*/  STS [R19+0xc000], R112 ;  /* 0x00c0007013007388 */ /* 0x0007e80000000800 */
[----:B------:R3:W-:Y:S01]  /*1a9d0*/  STS [R19+0xc400], R114 ;  /* 0x00c4007213007388 */ /* 0x0007e20000000800 */
[----:B-1----:R-:W-:Y:S01]  /*1a9e0*/  IMAD.U32 R13, RZ, RZ, UR5 ;  /* 0x00000005ff0d7e24 */ /* 0x002fe2000f8e00ff */
[----:B------:R-:W-:-:S02]  /*1a9f0*/  ULDC.64 UR4, c[0x0][0x508] ;  /* 0x0001420000047ab9 */ /* 0x000fc40000000a00 */
[----:B------:R3:W-:Y:S04]  /*1aa00*/  STS [R21+0xc080], R116 ;  /* 0x00c0807415007388 */ /* 0x0007e80000000800 */
        /* <DEDUP_REMOVED lines=8> */
[----:B------:R-:W-:-:S04]  /*1aa90*/  UISETP.NE.U32.AND UP0, UPT, URZ, UR4, UPT ;  /* 0x000000043f00728c */ /* 0x000fc8000bf05070 */
[----:B------:R-:W-:Y:S01]  /*1aaa0*/  UISETP.NE.AND.EX UP0, UPT, URZ, UR5, UPT, UP0 ;  /* 0x000000053f00728c */ /* 0x000fe2000bf05300 */
[----:B------:R-:W4:Y:S02]  /*1aab0*/  @P0 LDG.E R7, [R12.64] ;  /* 0x0000001e0c070981 */ /* 0x000f24000c1e1900 */
[----:B------:R-:W-:-:S03]  /*1aac0*/  ULDC.64 UR4, c[0x0][0x508] ;  /* 0x0001420000047ab9 */ /* 0x000fc60000000a00 */
[----:B------:R-:W-:-:S05]  /*1aad0*/  PLOP3.LUT P1, PT, PT, PT, UP0, 0x80, 0x0 ;  /* 0x000000000000781c */ /* 0x000fca0003f2f008 */
[----:B------:R-:W-:Y:S01]  /*1aae0*/  @UP0 UIMAD.WIDE UR4, UR29, UR6, UR4 ;  /* 0x000000061d0402a5 */ /* 0x000fe2000f8e0204 */
[----:B------:R-:W-:-:S05]  /*1aaf0*/  IMAD.MOV.U32 R6, RZ, RZ, c[0x0][0x388] ;  /* 0x0000e200ff067624 */ /* 0x000fca00078e00ff */
[----:B------:R-:W-:Y:S02]  /*1ab00*/  IMAD.U32 R14, RZ, RZ, UR4 ;  /* 0x00000004ff0e7e24 */ /* 0x000fe4000f8e00ff */
[----:B--2---:R-:W-:-:S05]  /*1ab10*/  IMAD.U32 R15, RZ, RZ, UR5 ;  /* 0x00000005ff0f7e24 */ /* 0x004fca000f8e00ff */
[----:B------:R3:W5:Y:S01]  /*1ab20*/  @P1 LDG.E R6, [R14.64] ;  /* 0x0000001e0e061981 */ /* 0x000762000c1e1900 */
[----:B------:R-:W-:Y:S02]  /*1ab30*/  UMOV UR12, URZ ;  /* 0x0000003f000c7c82 */ /* 0x000fe40008000000 */
[----:B------:R-:W-:Y:S01]  /*1ab40*/  UMOV UR13, URZ ;  /* 0x0000003f000d7c82 */ /* 0x000fe20008000000 */
[----:B----4-:R-:W1:Y:S02]  /*1ab50*/  @P0 R2UR UR5, R7 ;  /* 0x00000000070503c2 */ /* 0x010e6400000e0000 */
[----:B-1----:R-:W-:Y:S02]  /*1ab60*/  @UP1 USHF.R.S32.HI UR4, URZ, 0x1f, UR5 ;  /* 0x0000001f3f041899 */ /* 0x002fe40008011405 */
[----:B------:R-:W-:-:S05]  /*1ab70*/  @UP1 UMOV UR12, UR5 ;  /* 0x00000005000c1c82 */ /* 0x000fca0008000000 */
[----:B------:R-:W-:Y:S01]  /*1ab80*/  @UP1 UMOV UR13, UR4 ;  /* 0x00000004000d1c82 */ /* 0x000fe20008000000 */
[----:B------:R-:W-:Y:S05]  /*1ab90*/  @P1 BRA `(.L_x_453) ;  /* 0x0000004000001947 */ /* 0x000fea0003800000 */
[----:B---3--:R-:W-:Y:S05]  /*1aba0*/  @!P0 BRA `(.L_x_453) ;  /* 0x0000003000008947 */ /* 0x008fea0003800000 */
[----:B-----5:R-:W2:Y:S04]  /*1abb0*/  LDG.E R6, [R12.64] ;  /* 0x0000001e0c067981 */ /* 0x020ea8000c1e1900 */
[----:B------:R-:W2:Y:S02]  /*1abc0*/  LDG.E R3, [R12.64+0x4] ;  /* 0x0000041e0c037981 */ /* 0x000ea4000c1e1900 */
[----:B--2---:R-:W-:Y:S02]  /*1abd0*/  IADD3 R6, -R6, R3, RZ ;  /* 0x0000000306067210 */ /* 0x004fe40007ffe1ff */
.L_x_453:
[----:B---3--:R-:W-:Y:S01]  /*1abe0*/  SHF.R.S32.HI R7, RZ, 0x1f, R2 ;  /* 0x0000001fff077819 */ /* 0x008fe20000011402 */
[----:B------:R-:W1:Y:S01]  /*1abf0*/  S2R R75, SR_CTAID.X ;  /* 0x00000000004b7919 */ /* 0x000e620000002500 */
[----:B------:R-:W-:Y:S01]  /*1ac00*/  LOP3.LUT R3, R9, 0xffffffe0, RZ, 0xc0, !PT ;  /* 0xffffffe009037812 */ /* 0x000fe200078ec0ff */
[----:B------:R-:W-:Y:S01]  /*1ac10*/  IMAD.MOV.U32 R9, RZ, RZ, c[0x0][0x4e8] ;  /* 0x00013a00ff097624 */ /* 0x000fe200078e00ff */
[----:B------:R-:W-:Y:S01]  /*1ac20*/  LEA.HI R7, R7, R2, RZ, 0x3 ;  /* 0x0000000207077211 */ /* 0x000fe200078f18ff */
[----:B------:R-:W-:Y:S01]  /*1ac30*/  ULDC.64 UR4, c[0x0][0x3a0] ;  /* 0x0000e80000047ab9 */ /* 0x000fe20000000a00 */
[----:B------:R-:W-:Y:S01]  /*1ac40*/  LEA.HI R10, R11, R11, RZ, 0x1 ;  /* 0x0000000b0b0a7211 */ /* 0x000fe200078f08ff */
[----:B------:R-:W-:Y:S01]  /*1ac50*/  IMAD.IADD R3, R0, 0x1, -R3 ;  /* 0x0000000100037824 */ /* 0x000fe200078e0a03 */
[----:B------:R-:W-:Y:S01]  /*1ac60*/  LOP3.LUT R7, R7, 0xffffff8, RZ, 0xc0, !PT ;  /* 0x0ffffff807077812 */ /* 0x000fe200078ec0ff */
[----:B------:R-:W-:Y:S01]  /*1ac70*/  UMOV UR11, UR13 ;  /* 0x0000000d000b7c82 */ /* 0x000fe20008000000 */
[----:B------:R-:W-:Y:S01]  /*1ac80*/  LOP3.LUT R10, R10, 0x1ffffffe, RZ, 0xc0, !PT ;  /* 0x1ffffffe0a0a7812 */ /* 0x000fe200078ec0ff */
[----:B------:R-:W-:Y:S01]  /*1ac90*/  UIMAD UR13, UR13, UR4, URZ ;  /* 0x000000040d0d72a4 */ /* 0x000fe2000f8e023f */
[----:B------:R-:W-:Y:S01]  /*1aca0*/  SHF.R.S32.HI R12, RZ, 0x1f, R3 ;  /* 0x0000001fff0c7819 */ /* 0x000fe20000011403 */
[----:B------:R-:W-:Y:S01]  /*1acb0*/  IMAD.IADD R2, R2, 0x1, -R7 ;  /* 0x0000000102027824 */ /* 0x000fe200078e0a07 */
[----:B------:R-:W-:Y:S01]  /*1acc0*/  ISETP.NE.AND P1, PT, R9, 0x1, PT ;  /* 0x000000010900780c */ /* 0x000fe20003f25270 */
[----:B------:R-:W-:Y:S01]  /*1acd0*/  IMAD.IADD R11, R11, 0x1, -R10 ;  /* 0x000000010b0b7824 */ /* 0x000fe200078e0a0a */
[----:B------:R-:W-:Y:S01]  /*1ace0*/  LEA.HI R7, R12, R3, RZ, 0x2 ;  /* 0x000000030c077211 */ /* 0x000fe200078f10ff */
[----:B------:R-:W-:Y:S01]  /*1acf0*/  UMOV UR10, UR12 ;  /* 0x0000000c000a7c82 */ /* 0x000fe20008000000 */
[----:B------:R-:W-:Y:S01]  /*1ad00*/  LOP3.LUT P2, RZ, R3, 0x3, RZ, 0xc0, !PT ;  /* 0x0000000303ff7812 */ /* 0x000fe2000784c0ff */
[----:B------:R-:W-:Y:S01]  /*1ad10*/  ULDC.64 UR6, c[0x0][0x490] ;  /* 0x0001240000067ab9 */ /* 0x000fe20000000a00 */
[----:B------:R-:W-:Y:S01]  /*1ad20*/  SHF.R.S32.HI R7, RZ, 0x2, R7 ;  /* 0x00000002ff077819 */ /* 0x000fe20000011407 */
[----:B------:R-:W-:Y:S01]  /*1ad30*/  UIMAD.WIDE.U32 UR14, UR12, UR4, URZ ;  /* 0x000000040c0e72a5 */ /* 0x000fe2000f8e003f */
[CC--:B------:R-:W-:Y:S01]  /*1ad40*/  LEA.HI R16, R5.reuse, R0.reuse, RZ, 0x3 ;  /* 0x0000000005107211 */ /* 0x0c0fe200078f18ff */
[----:B------:R-:W-:Y:S01]  /*1ad50*/  UIMAD UR13, UR12, UR5, UR13 ;  /* 0x000000050c0d72a4 */ /* 0x000fe2000f8e020d */
[----:B------:R-:W-:Y:S01]  /*1ad60*/  LEA.HI R5, R5, R0, RZ, 0x6 ;  /* 0x0000000005057211 */ /* 0x000fe200078f30ff */
[----:B------:R-:W-:Y:S01]  /*1ad70*/  IMAD R2, R2, 0x10, R7 ;  /* 0x0000001002027824 */ /* 0x000fe200078e0207 */
[----:B------:R-:W-:Y:S01]  /*1ad80*/  USHF.R.S32.HI UR12, URZ, 0x1f, UR29 ;  /* 0x0000001f3f0c7899 */ /* 0x000fe2000801141d */
[----:B------:R-:W-:Y:S01]  /*1ad90*/  BSSY B0, `(.L_x_454) ;  /* 0x0000082000007945 */ /* 0x000fe20003800000 */
[----:B------:R-:W-:Y:S01]  /*1ada0*/  UIMAD UR9, UR8, UR6, URZ ;  /* 0x00000006080972a4 */ /* 0x000fe2000f8e023f */
[----:B------:R-:W-:Y:S01]  /*1adb0*/  IMAD R10, R11, 0x8, R2 ;  /* 0x000000080b0a7824 */ /* 0x000fe200078e0202 */
[----:B------:R-:W-:-:S02]  /*1adc0*/  USEL UR12, UR12, URZ, !UP1 ;  /* 0x0000003f0c0c7287 */ /* 0x000fc4000c800000 */
[----:B------:R-:W-:Y:S02]  /*1add0*/  UIMAD.WIDE.U32 UR10, UR20, UR6, UR10 ;  /* 0x00000006140a72a5 */ /* 0x000fe4000f8e000a */
[----:B-1----:R-:W-:Y:S01]  /*1ade0*/  LEA R7, R75, R10, 0x7 ;  /* 0x0000000a4b077211 */ /* 0x002fe200078e38ff */
[----:B------:R-:W-:Y:S02]  /*1adf0*/  UIMAD UR9, UR20, UR7, UR9 ;  /* 0x00000007140972a4 */ /* 0x000fe4000f8e0209 */
[----:B------:R-:W-:Y:S02]  /*1ae00*/  USEL UR29, UR29, URZ, !UP1 ;  /* 0x0000003f1d1d7287 */ /* 0x000fe4000c800000 */
[----:B------:R-:W-:Y:S01]  /*1ae10*/  @P1 IMAD.HI.U32 R3, R7, c[0x0][0x4ec], RZ ;  /* 0x00013b0007031a27 */ /* 0x000fe200078e00ff */
[----:B------:R-:W-:Y:S02]  /*1ae20*/  ULDC.64 UR6, c[0x0][0x498] ;  /* 0x0001260000067ab9 */ /* 0x000fe40000000a00 */
[----:B------:R-:W-:Y:S01]  /*1ae30*/  UIMAD UR16, UR12, UR6, URZ ;  /* 0x000000060c1072a4 */ /* 0x000fe2000f8e023f */
[----:B------:R-:W-:Y:S01]  /*1ae40*/  IMAD.MOV.U32 R12, RZ, RZ, R7 ;  /* 0x000000ffff0c7224 */ /* 0x000fe200078e0007 */
[----:B------:R-:W-:Y:S01]  /*1ae50*/  @P1 SHF.R.U32.HI R12, RZ, c[0x0][0x4f0], R3 ;  /* 0x00013c00ff0c1a19 */ /* 0x000fe20000011603 */
[----:B------:R-:W-:Y:S01]  /*1ae60*/  UIADD3 UR11, UR11, UR9, URZ ;  /* 0x000000090b0b7290 */ /* 0x000fe2000fffe03f */
[----:B------:R-:W-:Y:S01]  /*1ae70*/  LOP3.LUT R3, R16, 0xfffffff8, RZ, 0xc0, !PT ;  /* 0xfffffff810037812 */ /* 0x000fe200078ec0ff */
[----:B------:R-:W-:Y:S01]  /*1ae80*/  UIMAD UR7, UR29, UR7, UR16 ;  /* 0x000000071d0772a4 */ /* 0x000fe2000f8e0210 */
[----:B------:R-:W-:Y:S01]  /*1ae90*/  SHF.R.S32.HI R16, RZ, 0x3, R16 ;  /* 0x00000003ff107819 */ /* 0x000fe20000011410 */
[--C-:B------:R-:W-:Y:S01]  /*1aea0*/  IMAD.MOV R10, RZ, RZ, -R12.reuse ;  /* 0x000000ffff0a7224 */ /* 0x100fe200078e0a0c */
[----:B------:R-:W-:Y:S01]  /*1aeb0*/  UIMAD.WIDE.U32 UR10, UR29, UR6, UR10 ;  /* 0x000000061d0a72a5 */ /* 0x000fe2000f8e000a */
[----:B------:R-:W-:Y:S01]  /*1aec0*/  IMAD.IADD R3, R0, 0x1, -R3 ;  /* 0x0000000100037824 */ /* 0x000fe200078e0a03 */
[----:B------:R-:W-:Y:S01]  /*1aed0*/  ULDC.64 UR4, c[0x0][0x3e8] ;  /* 0x0000fa0000047ab9 */ /* 0x000fe20000000a00 */
[----:B------:R-:W-:Y:S01]  /*1aee0*/  IMAD R10, R10, c[0x0][0x4e8], R7 ;  /* 0x00013a000a0a7a24 */ /* 0x000fe200078e0207 */
[----:B------:R-:W-:Y:S01]  /*1aef0*/  SHF.R.S32.HI R7, RZ, 0x1f, R12 ;  /* 0x0000001fff077819 */ /* 0x000fe2000001140c */
[----:B------:R-:W-:Y:S01]  /*1af00*/  IMAD.U32 R0, RZ, RZ, UR7 ;  /* 0x00000007ff007e24 */ /* 0x000fe2000f8e00ff */
[----:B------:R-:W-:Y:S01]  /*1af10*/  IADD3 R12, P0, R12, UR10, RZ ;  /* 0x0000000a0c0c7c10 */ /* 0x000fe2000ff1e0ff */
[----:B------:R-:W-:Y:S01]  /*1af20*/  IMAD.SHL.U32 R17, R16, 0x40, RZ ;  /* 0x0000004010117824 */ /* 0x000fe200078e00ff */
[----:B------:R-:W-:Y:S01]  /*1af30*/  SHF.R.S32.HI R11, RZ, 0x1f, R10 ;  /* 0x0000001fff0b7819 */ /* 0x000fe2000001140a */
[----:B------:R-:W-:Y:S01]  /*1af40*/  UIMAD UR8, UR8, UR4, URZ ;  /* 0x00000004080872a4 */ /* 0x000fe2000f8e023f */
[----:B------:R-:W-:Y:S01]  /*1af50*/  IADD3.X R13, R7, UR11, R0, P0, !PT ;  /* 0x0000000b070d7c10 */ /* 0x000fe200087fe400 */
[----:B------:R-:W-:Y:S01]  /*1af60*/  UIADD3 UR15, UR15, UR13, URZ ;  /* 0x0000000d0f0f7290 */ /* 0x000fe2000fffe03f */
[----:B------:R-:W-:Y:S01]  /*1af70*/  LEA R0, R3, R16, 0x5 ;  /* 0x0000001003007211 */ /* 0x000fe200078e28ff */
[----:B------:R-:W-:Y:S01]  /*1af80*/  IMAD R11, R11, c[0x0][0x488], RZ ;  /* 0x000122000b0b7a24 */ /* 0x000fe200078e02ff */
[----:B------:R-:W-:Y:S01]  /*1af90*/  LOP3.LUT R17, R17, 0x1c0, RZ, 0xc0, !PT ;  /* 0x000001c011117812 */ /* 0x000fe200078ec0ff */
[----:B------:R-:W-:Y:S01]  /*1afa0*/  IMAD.WIDE.U32 R12, R10, c[0x0][0x488], R12 ;  /* 0x000122000a0c7a25 */ /* 0x000fe200078e000c */
[----:B------:R-:W-:-:S02]  /*1afb0*/  UIMAD UR5, UR20, UR5, UR8 ;  /* 0x00000005140572a4 */ /* 0x000fc4000f8e0208 */
[----:B------:R-:W-:Y:S01]  /*1afc0*/  UIMAD.WIDE.U32 UR14, UR20, UR4, UR14 ;  /* 0x00000004140e72a5 */ /* 0x000fe2000f8e000e */
[----:B------:R-:W-:Y:S01]  /*1afd0*/  IMAD R15, R75, 0x80, R0 ;  /* 0x000000804b0f7824 */ /* 0x000fe200078e0200 */
[----:B------:R-:W-:Y:S01]  /*1afe0*/  ULDC.64 UR6, c[0x0][0x3f0] ;  /* 0x0000fc0000067ab9 */ /* 0x000fe20000000a00 */
[----:B------:R-:W-:Y:S01]  /*1aff0*/  IMAD.SHL.U32 R0, R3, 0x8, RZ ;  /* 0x0000000803007824 */ /* 0x000fe200078e00ff */
[----:B------:R-:W-:Y:S01]  /*1b000*/  SHF.R.U32.HI R3, RZ, 0x3, R17 ;  /* 0x00000003ff037819 */ /* 0x000fe20000011611 */
[----:B------:R-:W-:Y:S01]  /*1b010*/  IMAD R11, R10, c[0x0][0x48c], R11 ;  /* 0x000123000a0b7a24 */ /* 0x000fe200078e020b */
[----:B------:R-:W-:Y:S01]  /*1b020*/  UIMAD UR12, UR12, UR6, URZ ;  /* 0x000000060c0c72a4 */ /* 0x000fe2000f8e023f */
[----:B------:R-:W-:Y:S01]  /*1b030*/  @P1 IMAD.HI.U32 R9, R15, c[0x0][0x4ec], RZ ;  /* 0x00013b000f091a27 */ /* 0x000fe200078e00ff */
[----:B------:R-:W-:Y:S01]  /*1b040*/  LOP3.LUT R10, R17, 0x38, R0, 0xf8, !PT ;  /* 0x00000038110a7812 */ /* 0x000fe200078ef800 */
[----:B------:R-:W-:Y:S01]  /*1b050*/  UIADD3 UR15, UR15, UR5, URZ ;  /* 0x000000050f0f7290 */ /* 0x000fe2000fffe03f */
[----:B------:R-:W-:Y:S01]  /*1b060*/  LEA R17, P0, R12, c[0x0][0x450], 0x2 ;  /* 0x000114000c117a11 */ /* 0x000fe200078010ff */
[----:B------:R-:W-:Y:S01]  /*1b070*/  IMAD.IADD R14, R13, 0x1, R11 ;  /* 0x000000010d0e7824 */ /* 0x000fe200078e020b */
[----:B------:R-:W-:Y:S01]  /*1b080*/  LOP3.LUT R3, R10, R3, RZ, 0x3c, !PT ;  /* 0x000000030a037212 */ /* 0x000fe200078e3cff */
[----:B------:R-:W-:Y:S01]  /*1b090*/  IMAD.MOV.U32 R7, RZ, RZ, R15 ;  /* 0x000000ffff077224 */ /* 0x000fe200078e000f */
[----:B------:R-:W-:Y:S01]  /*1b0a0*/  @P1 SHF.R.U32.HI R7, RZ, c[0x0][0x4f0], R9 ;  /* 0x00013c00ff071a19 */ /* 0x000fe20000011609 */
[----:B------:R-:W-:Y:S01]  /*1b0b0*/  UIMAD UR7, UR29, UR7, UR12 ;  /* 0x000000071d0772a4 */ /* 0x000fe2000f8e020c */
[----:B------:R-:W-:Y:S01]  /*1b0c0*/  LEA.HI.X R14, R12, c[0x0][0x454], R14, 0x2, P0 ;  /* 0x000115000c0e7a11 */ /* 0x000fe200000f140e */
[----:B------:R-:W-:Y:S01]  /*1b0d0*/  UIMAD.WIDE.U32 UR14, UR29, UR6, UR14 ;  /* 0x000000061d0e72a5 */ /* 0x000fe2000f8e000e */
[----:B------:R-:W-:Y:S01]  /*1b0e0*/  SHFL.IDX PT, R12, R17, RZ, 0x1c1f ;  /* 0x001c1fff110c7589 */ /* 0x000fe200000e0000 */
[--C-:B------:R-:W-:Y:S01]  /*1b0f0*/  IMAD.MOV R18, RZ, RZ, -R7.reuse ;  /* 0x000000ffff127224 */ /* 0x100fe200078e0a07 */
[----:B------:R-:W-:Y:S01]  /*1b100*/  SHF.R.S32.HI R9, RZ, 0x1f, R7 ;  /* 0x0000001fff097819 */ /* 0x000fe20000011407 */
[----:B------:R-:W-:Y:S01]  /*1b110*/  UIADD3 UR7, UR15, UR7, URZ ;  /* 0x000000070f077290 */ /* 0x000fe2000fffe03f */
[----:B------:R-:W1:Y:S01]  /*1b120*/  SHFL.IDX PT, R13, R14, RZ, 0x1c1f ;  /* 0x001c1fff0e0d7589 */ /* 0x000e6200000e0000 */
[----:B------:R-:W-:Y:S01]  /*1b130*/  IMAD R18, R18, c[0x0][0x4e8], R15 ;  /* 0x00013a0012127a24 */ /* 0x000fe200078e020f */
[----:B------:R-:W-:Y:S01]  /*1b140*/  MOV R20, UR14 ;  /* 0x0000000e00147c02 */ /* 0x000fe20008000f00 */
[----:B------:R-:W-:Y:S01]  /*1b150*/  IMAD R15, R75, 0x80, R2 ;  /* 0x000000804b0f7824 */ /* 0x000fe200078e0202 */
[----:B------:R-:W-:Y:S01]  /*1b160*/  SHFL.IDX PT, R10, R17, 0x1, 0x1c1f ;  /* 0x003c1f00110a7f89 */ /* 0x000fe200000e0000 */
[----:B-----5:R-:W-:Y:S01]  /*1b170*/  IMAD R2, R6, c[0x0][0x4e8], RZ ;  /* 0x00013a0006027a24 */ /* 0x020fe200078e02ff */
[----:B------:R-:W-:Y:S01]  /*1b180*/  SHF.R.S32.HI R6, RZ, 0x1f, R18 ;  /* 0x0000001fff067819 */ /* 0x000fe20000011412 */
[----:B------:R-:W-:Y:S01]  /*1b190*/  IMAD R22, R9, c[0x0][0x3e0], RZ ;  /* 0x0000f80009167a24 */ /* 0x000fe200078e02ff */
[----:B------:R2:W3:Y:S01]  /*1b1a0*/  SHFL.IDX PT, R11, R14, 0x1, 0x1c1f ;  /* 0x003c1f000e0b7f89 */ /* 0x0004e200000e0000 */
[C---:B------:R-:W-:Y:S01]  /*1b1b0*/  IADD3 R9, R15.reuse, 0x8, RZ ;  /* 0x000000080f097810 */ /* 0x040fe20007ffe0ff */
[----:B------:R-:W-:Y:S01]  /*1b1c0*/  IMAD.U32 R21, RZ, RZ, UR15 ;  /* 0x0000000fff157e24 */ /* 0x000fe2000f8e00ff */
[-C--:B------:R-:W-:Y:S01]  /*1b1d0*/  ISETP.GE.OR P1, PT, R15, R2.reuse, P2 ;  /* 0x000000020f00720c */ /* 0x080fe20001726670 */
[----:B------:R-:W-:Y:S01]  /*1b1e0*/  IMAD.U32 R21, RZ, RZ, UR7 ;  /* 0x00000007ff157e24 */ /* 0x000fe2000f8e00ff */
[----:B------:R-:W-:Y:S01]  /*1b1f0*/  ISETP.GE.OR P0, PT, R9, R2, P2 ;  /* 0x000000020900720c */ /* 0x000fe20001706670 */
[----:B------:R-:W-:-:S02]  /*1b200*/  IMAD R22, R7, c[0x0][0x3e4], R22 ;  /* 0x0000f90007167a24 */ /* 0x000fc400078e0216 */
[----:B------:R-:W-:-:S04]  /*1b210*/  IMAD.WIDE.U32 R20, R7, c[0x0][0x3e0], R20 ;  /* 0x0000f80007147a25 */ /* 0x000fc800078e0014 */
[----:B------:R-:W-:Y:S01]  /*1b220*/  IMAD R75, R75, 0x80, R16 ;  /* 0x000000804b4b7824 */ /* 0x000fe200078e0210 */
[----:B------:R-:W-:-:S03]  /*1b230*/  IADD3 R21, R21, R22, RZ ;  /* 0x0000001615157210 */ /* 0x000fc60007ffe0ff */
[----:B-1----:R1:W-:Y:S01]  /*1b240*/  @!P1 ST.E [R12.64], R4 ;  /* 0x000000040c009985 */ /* 0x0023e2000c10191e */
[----:B--2---:R-:W-:-:S03]  /*1b250*/  IMAD.SHL.U32 R14, R5, 0x8, RZ ;  /* 0x00000008050e7824 */ /* 0x004fc600078e00ff */
[----:B---3--:R1:W-:Y:S01]  /*1b260*/  @!P0 ST.E [R10.64], R8 ;  /* 0x000000080a008985 */ /* 0x0083e2000c10191e */
[----:B------:R-:W-:Y:S01]  /*1b270*/  IMAD R5, R6, c[0x0][0x3d8], RZ ;  /* 0x0000f60006057a24 */ /* 0x000fe200078e02ff */
[----:B------:R-:W-:-:S03]  /*1b280*/  LOP3.LUT R14, R3, 0x7ffffe00, R14, 0xf8, !PT ;  /* 0x7ffffe00030e7812 */ /* 0x000fc600078ef80e */
[C---:B------:R-:W-:Y:S02]  /*1b290*/  IMAD R3, R18.reuse, c[0x0][0x3dc], R5 ;  /* 0x0000f70012037a24 */ /* 0x040fe400078e0205 */
[----:B------:R-:W-:-:S04]  /*1b2a0*/  IMAD.WIDE.U32 R18, R18, c[0x0][0x3d8], R20 ;  /* 0x0000f60012127a25 */ /* 0x000fc800078e0014 */
[----:B------:R-:W-:Y:S01]  /*1b2b0*/  IMAD.SHL.U32 R76, R14, 0x2, RZ ;  /* 0x000000020e4c7824 */ /* 0x000fe200078e00ff */
[----:B------:R-:W-:Y:S01]  /*1b2c0*/  LEA R74, P0, R18, c[0x0][0x380], 0x1 ;  /* 0x0000e000124a7a11 */ /* 0x000fe200078008ff */
[----:B------:R-:W-:-:S03]  /*1b2d0*/  IMAD.IADD R3, R19, 0x1, R3 ;  /* 0x0000000113037824 */ /* 0x000fc600078e0203 */
[----:B------:R1:W2:Y:S02]  /*1b2e0*/  LDS.128 R60, [R76+0x1080] ;  /* 0x001080004c3c7984 */ /* 0x0002a40000000c00 */
[----:B------:R-:W-:Y:S02]  /*1b2f0*/  LEA.HI.X R73, R18, c[0x0][0x384], R3, 0x1, P0 ;  /* 0x0000e10012497a11 */ /* 0x000fe400000f0c03 */
        /* <DEDUP_REMOVED lines=24> */
[----:B------:R5:W1:Y:S01]  /*1b480*/  LDS.128 R16, [R76+0xc080] ;  /* 0x00c080004c107984 */ /* 0x000a620000000c00 */
        /* <DEDUP_REMOVED lines=9> */
[----:B-1---5:R-:W-:Y:S01]  /*1b520*/  @!P3 IMAD.WIDE R76, R0, 0x2, R78 ;  /* 0x00000002004cb825 */ /* 0x022fe200078e024e */
[----:B------:R-:W-:-:S03]  /*1b530*/  @!P0 LOP3.LUT R3, R3, 0xfffffff8, RZ, 0xc0, !PT ;  /* 0xfffffff803038812 */ /* 0x000fc600078ec0ff */
[--C-:B------:R-:W-:Y:S01]  /*1b540*/  @!P2 IMAD.WIDE R70, R71, 0x2, R78.reuse ;  /* 0x000000024746a825 */ /* 0x100fe200078e024e */
[----:B--2---:R1:W-:Y:S03]  /*1b550*/  @!P3 ST.E.128 [R76.64], R64 ;  /* 0x000000404c00b985 */ /* 0x0043e6000c101d1e */
[--C-:B------:R-:W-:Y:S01]  /*1b560*/  @!P1 IMAD.WIDE R68, R69, 0x2, R78.reuse ;  /* 0x0000000245449825 */ /* 0x100fe200078e024e */
[----:B---3--:R1:W-:Y:S03]  /*1b570*/  @!P2 ST.E.128 [R70.64], R48 ;  /* 0x000000304600a985 */ /* 0x0083e6000c101d1e */
[----:B------:R-:W-:Y:S01]  /*1b580*/  @!P0 IMAD.WIDE R78, R3, 0x2, R78 ;  /* 0x00000002034e8825 */ /* 0x000fe200078e024e */
[----:B----4-:R1:W-:Y:S04]  /*1b590*/  @!P1 ST.E.128 [R68.64], R32 ;  /* 0x0000002044009985 */ /* 0x0103e8000c101d1e */
[----:B------:R1:W-:Y:S02]  /*1b5a0*/  @!P0 ST.E.128 [R78.64], R16 ;  /* 0x000000104e008985 */ /* 0x0003e4000c101d1e */
.L_x_455:
[----:B--234-:R-:W-:Y:S05]  /*1b5b0*/  BSYNC B0 ;  /* 0x0000000000007941 */ /* 0x01cfea0003800000 */
.L_x_454:
[----:B------:R-:W-:Y:S01]  /*1b5c0*/  IADD3 R3, R75, 0x20, RZ ;  /* 0x000000204b037810 */ /* 0x000fe20007ffe0ff */
[----:B-1----:R1:W2:Y:S01]  /*1b5d0*/  SHFL.IDX PT, R35, R73, 0x1, 0x181f ;  /* 0x00381f0049237f89 */ /* 0x0022a200000e0000 */
        /* <DEDUP_REMOVED lines=28> */
.L_x_457:
[----:B------:R-:W-:Y:S05]  /*1b7a0*/  BSYNC B0 ;  /* 0x0000000000007941 */ /* 0x000fea0003800000 */
.L_x_456:
[----:B------:R-:W-:Y:S01]  /*1b7b0*/  IADD3 R3, R75, 0x40, RZ ;  /* 0x000000404b037810 */ /* 0x000fe20007ffe0ff */
[----:B--2---:R2:W4:Y:S01]  /*1b7c0*/  SHFL.IDX PT, R19, R73, 0x2, 0x181f ;  /* 0x00581f0049137f89 */ /* 0x00452200000e0000 */
[----:B------:R-:W-:Y:S02]  /*1b7d0*/  BSSY B0, `(.L_x_458) ;  /* 0x000001c000007945 */ /* 0x000fe40003800000 */
[----:B------:R-:W-:Y:S01]  /*1b7e0*/  ISETP.GE.AND P0, PT, R3, R2, PT ;  /* 0x000000020300720c */ /* 0x000fe20003f06270 */
[----:B------:R2:W1:-:S12]  /*1b7f0*/  SHFL.IDX PT, R18, R74, 0x2, 0x181f ;  /* 0x00581f004a127f89 */ /* 0x00045800000e0000 */
        /* <DEDUP_REMOVED lines=25> */
.L_x_459:
[----:B------:R-:W-:Y:S05]  /*1b990*/  BSYNC B0 ;  /* 0x0000000000007941 */ /* 0x000fea0003800000 */
.L_x_458:
[----:B------:R-:W-:Y:S01]  /*1b9a0*/  IADD3 R75, R75, 0x60, RZ ;  /* 0x000000604b4b7810 */ /* 0x000fe20007ffe0ff */
[----:B-1----:R1:W2:Y:S03]  /*1b9b0*/  SHFL.IDX PT, R11, R73, 0x3, 0x181f ;  /* 0x00781f00490b7f89 */ /* 0x0022a600000e0000 */
        /* <DEDUP_REMOVED lines=12> */
[--C-:B--2-4-:R-:W-:Y:S01]  /*1ba80*/  @!P2 IMAD.WIDE R12, R0, 0x2, R10.reuse ;  /* 0x00000002000ca825 */ /* 0x114fe200078e020a */
        /* <DEDUP_REMOVED lines=12> */
[----:B--2---:R-:W-:-:S05]  /*1bb50*/  LOP3.LUT R3, R0, 0xfffffff8, RZ, 0xc0, !PT ;  /* 0xfffffff800037812 */ /* 0x004fca00078ec0ff */
[----:B------:R-:W-:-:S05]  /*1bb60*/  IMAD.WIDE R10, R3, 0x2, R10 ;  /* 0x00000002030a7825 */ /* 0x000fca00078e020a */
[----:B------:R-:W-:Y:S01]  /*1bb70*/  ST.E.128 [R10.64], R4 ;  /* 0x000000040a007985 */ /* 0x000fe2000c101d1e */
[----:B------:R-:W-:Y:S05]  /*1bb80*/  EXIT ;  /* 0x000000000000794d */ /* 0x000fea0003800000 */
.L_x_452:
        /* <DEDUP_REMOVED lines=28> */
[----:B-----5:R-:W2:Y:S04]  /*1bd50*/  LDG.E R4, [R6.64] ;  /* 0x0000001e06047981 */ /* 0x020ea8000c1e1900 */
[----:B------:R-:W2:Y:S02]  /*1bd60*/  LDG.E R3, [R6.64+0x4] ;  /* 0x0000041e06037981 */ /* 0x000ea4000c1e1900 */
[----:B--2---:R-:W-:Y:S02]  /*1bd70*/  IADD3 R4, -R4, R3, RZ ;  /* 0x0000000304047210 */ /* 0x004fe40007ffe1ff */
.L_x_460:
        /* <DEDUP_REMOVED lines=12> */
[----:B------:R-:W-:Y:S01]  /*1be40*/  IMAD.MOV.U32 R2, RZ, RZ, c[0x0][0x4e8] ;  /* 0x00013a00ff027624 */ /* 0x000fe200078e00ff */
[----:B------:R-:W-:Y:S01]  /*1be50*/  ULDC.64 UR4, c[0x0][0x490] ;  /* 0x0001240000047ab9 */ /* 0x000fe20000000a00 */
[----:B------:R-:W-:Y:S01]  /*1be60*/  IMAD.MOV.U32 R6, RZ, RZ, R0 ;  /* 0x000000ffff067224 */ /* 0x000fe200078e0000 */
[----:B------:R-:W-:Y:S02]  /*1be70*/  UIMAD UR7, UR8, UR4, URZ ;  /* 0x00000004080772a4 */ /* 0x000fe4000f8e023f */
[----:B------:R-:W-:Y:S01]  /*1be80*/  ISETP.NE.AND P0, PT, R2, 0x1, PT ;  /* 0x000000010200780c */ /* 0x000fe20003f05270 */
[----:B------:R-:W-:Y:S02]  /*1be90*/  UMOV UR12, UR10 ;  /* 0x0000000a000c7c82 */ /* 0x000fe40008000000 */
[----:B------:R-:W-:Y:S02]  /*1bea0*/  UMOV UR13, UR11 ;  /* 0x0000000b000d7c82 */ /* 0x000fe40008000000 */
[----:B------:R-:W-:-:S02]  /*1beb0*/  UIMAD.WIDE.U32 UR12, UR20, UR4, UR12 ;  /* 0x00000004140c72a5 */ /* 0x000fc4000f8e000c */
[----:B------:R-:W-:-:S03]  /*1bec0*/  UIMAD UR7, UR20, UR5, UR7 ;  /* 0x00000005140772a4 */ /* 0x000fc6000f8e0207 */
[----:B------:R-:W-:Y:S02]  /*1bed0*/  ULDC.64 UR4, c[0x0][0x498] ;  /* 0x0001260000047ab9 */ /* 0x000fe40000000a00 */
[----:B------:R-:W-:Y:S01]  /*1bee0*/  UIADD3 UR13, UR7, UR13, URZ ;  /* 0x0000000d070d7290 */ /* 0x000fe2000fffe03f */
[----:B------:R-:W-:Y:S01]  /*1bef0*/  @P0 IMAD.HI.U32 R2, R0, c[0x0][0x4ec], RZ ;  /* 0x00013b0000020a27 */ /* 0x000fe200078e00ff */
[----:B------:R-:W-:Y:S02]  /*1bf00*/  UIMAD UR7, UR6, UR4, URZ ;  /* 0x00000004060772a4 */ /* 0x000fe4000f8e023f */
[----:B------:R-:W-:Y:S02]  /*1bf10*/  UIMAD.WIDE.U32 UR12, UR29, UR4, UR12 ;  /* 0x000000041d0c72a5 */ /* 0x000fe4000f8e000c */
[----:B------:R-:W-:Y:S01]  /*1bf20*/  @P0 SHF.R.U32.HI R6, RZ, c[0x0][0x4f0], R2 ;  /* 0x00013c00ff060a19 */ /* 0x000fe20000011602 */
[----:B------:R-:W-:-:S03]  /*1bf30*/  UIMAD UR5, UR29, UR5, UR7 ;  /* 0x000000051d0572a4 */ /* 0x000fc6000f8e0207 */
[C---:B------:R-:W-:Y:S02]  /*1bf40*/  IADD3 R5, -R6.reuse, RZ, RZ ;  /* 0x000000ff06057210 */ /* 0x040fe40007ffe1ff */
[----:B------:R-:W-:Y:S02]  /*1bf50*/  SHF.R.S32.HI R3, RZ, 0x1f, R6 ;  /* 0x0000001fff037819 */ /* 0x000fe40000011406 */
[----:B------:R-:W-:Y:S01]  /*1bf60*/  IADD3 R6, P0, R6, UR12, RZ ;  /* 0x0000000c06067c10 */ /* 0x000fe2000ff1e0ff */
[----:B------:R-:W-:Y:S02]  /*1bf70*/  IMAD R5, R5, c[0x0][0x4e8], R0 ;  /* 0x00013a0005057a24 */ /* 0x000fe400078e0200 */
[----:B------:R-:W-:-:S03]  /*1bf80*/  IMAD.U32 R0, RZ, RZ, UR5 ;  /* 0x00000005ff007e24 */ /* 0x000fc6000f8e00ff */
[----:B------:R-:W-:Y:S02]  /*1bf90*/  SHF.R.S32.HI R2, RZ, 0x1f, R5 ;  /* 0x0000001fff027819 */ /* 0x000fe40000011405 */
[----:B------:R-:W-:-:S03]  /*1bfa0*/  IADD3.X R7, R3, UR13, R0, P0, !PT ;  /* 0x0000000d03077c10 */ /* 0x000fc600087fe400 */
[----:B------:R-:W-:Y:S02]  /*1bfb0*/  IMAD R0, R2, c[0x0][0x488], RZ ;  /* 0x0001220002007a24 */ /* 0x000fe400078e02ff */
[----:B------:R-:W-:-:S04]  /*1bfc0*/  IMAD.WIDE.U32 R6, R5, c[0x0][0x488], R6 ;  /* 0x0001220005067a25 */ /* 0x000fc800078e0006 */
[----:B------:R-:W-:Y:S01]  /*1bfd0*/  IMAD R0, R5, c[0x0][0x48c], R0 ;  /* 0x0001230005007a24 */ /* 0x000fe200078e0200 */
[----:B------:R-:W-:Y:S01]  /*1bfe0*/  LEA R2, P0, R6, c[0x0][0x450], 0x2 ;  /* 0x0001140006027a11 */ /* 0x000fe200078010ff */
[----:B------:R-:W-:-:S03]  /*1bff0*/  IMAD.MOV.U32 R5, RZ, RZ, -0x800000 ;  /* 0xff800000ff057424 */ /* 0x000fc600078e00ff */
[----:B------:R-:W-:-:S04]  /*1c000*/  IADD3 R3, R7, R0, RZ ;  /* 0x0000000007037210 */ /* 0x000fc80007ffe0ff */
[----:B------:R-:W-:-:S05]  /*1c010*/  LEA.HI.X R3, R6, c[0x0][0x454], R3, 0x2, P0 ;  /* 0x0001150006037a11 */ /* 0x000fca00000f1403 */
[----:B------:R1:W-:Y:S02]  /*1c020*/  STG.E [R2.64], R5 ;  /* 0x0000000502007986 */ /* 0x0003e4000c10191e */
.L_x_462:
[----:B------:R-:W-:Y:S05]  /*1c030*/  BSYNC B0 ;  /* 0x0000000000007941 */ /* 0x000fea0003800000 */
.L_x_461:
[----:B-1----:R-:W1:Y:S01]  /*1c040*/  S2R R5, SR_CTAID.X ;  /* 0x0000000000057919 */ /* 0x002e620000002500 */
[----:B------:R-:W-:Y:S01]  /*1c050*/  SHF.R.S32.HI R0, RZ, 0x1f, R9 ;  /* 0x0000001fff007819 */ /* 0x000fe20000011409 */
[----:B------:R-:W-:Y:S01]  /*1c060*/  ULDC.64 UR4, c[0x0][0x3a0] ;  /* 0x0000e80000047ab9 */ /* 0x000fe20000000a00 */
[----:B------:R-:W-:Y:S01]  /*1c070*/  IMAD.MOV.U32 R2, RZ, RZ, c[0x0][0x4e8] ;  /* 0x00013a00ff027624 */ /* 0x000fe200078e00ff */
[----:B------:R-:W-:Y:S01]  /*1c080*/  UIMAD UR7, UR11, UR4, URZ ;  /* 0x000000040b0772a4 */ /* 0x000fe2000f8e023f */
[----:B------:R-:W-:Y:S01]  /*1c090*/  LEA.HI R0, R0, R9, RZ, 0x3 ;  /* 0x0000000900007211 */ /* 0x000fe200078f18ff */
[----:B------:R-:W-:Y:S01]  /*1c0a0*/  UIMAD.WIDE.U32 UR12, UR10, UR4, URZ ;  /* 0x000000040a0c72a5 */ /* 0x000fe2000f8e003f */
[----:B-----5:R-:W-:Y:S01]  /*1c0b0*/  IMAD R4, R4, c[0x0][0x4e8], RZ ;  /* 0x00013a0004047a24 */ /* 0x020fe200078e02ff */
[----:B------:R-:W-:Y:S01]  /*1c0c0*/  ISETP.NE.AND P0, PT, R2, 0x1, PT ;  /* 0x000000010200780c */ /* 0x000fe20003f05270 */
[----:B------:R-:W-:Y:S01]  /*1c0d0*/  UIMAD UR7, UR10, UR5, UR7 ;  /* 0x000000050a0772a4 */ /* 0x000fe2000f8e0207 */
[----:B------:R-:W-:Y:S01]  /*1c0e0*/  LOP3.LUT R6, R0, 0xfffffff8, RZ, 0xc0, !PT ;  /* 0xfffffff800067812 */ /* 0x000fe200078ec0ff */
[----:B------:R-:W-:Y:S01]  /*1c0f0*/  BSSY B0, `(.L_x_463) ;  /* 0x0000042000007945 */ /* 0x000fe20003800000 */
[----:B------:R-:W-:Y:S01]  /*1c100*/  SHF.R.S32.HI R0, RZ, 0x3, R0 ;  /* 0x00000003ff007819 */ /* 0x000fe20000011400 */
[----:B------:R-:W-:-:S02]  /*1c110*/  ULDC.64 UR4, c[0x0][0x3e8] ;  /* 0x0000fa0000047ab9 */ /* 0x000fc40000000a00 */
[----:B------:R-:W-:Y:S01]  /*1c120*/  IMAD.IADD R9, R9, 0x1, -R6 ;  /* 0x0000000109097824 */ /* 0x000fe200078e0a06 */
[----:B------:R-:W-:Y:S02]  /*1c130*/  UIADD3 UR13, UR13, UR7, URZ ;  /* 0x000000070d0d7290 */ /* 0x000fe4000fffe03f */
[----:B------:R-:W-:Y:S02]  /*1c140*/  UIMAD UR7, UR8, UR4, URZ ;  /* 0x00000004080772a4 */ /* 0x000fe4000f8e023f */
[C---:B------:R-:W-:Y:S01]  /*1c150*/  LEA R2, R9.reuse, R0, 0x5 ;  /* 0x0000000009027211 */ /* 0x040fe200078e28ff */
[----:B------:R-:W-:Y:S01]  /*1c160*/  UIMAD.WIDE.U32 UR12, UR20, UR4, UR12 ;  /* 0x00000004140c72a5 */ /* 0x000fe2000f8e000c */
[----:B------:R-:W-:Y:S01]  /*1c170*/  SHF.L.U32 R9, R9, 0x3, RZ ;  /* 0x0000000309097819 */ /* 0x000fe200000006ff */
[----:B------:R-:W-:Y:S02]  /*1c180*/  UIMAD UR7, UR20, UR5, UR7 ;  /* 0x00000005140772a4 */ /* 0x000fe4000f8e0207 */
[C---:B-1----:R-:W-:Y:S01]  /*1c190*/  IMAD R3, R5.reuse, 0x80, R2 ;  /* 0x0000008005037824 */ /* 0x042fe200078e0202 */
[----:B------:R-:W-:Y:S01]  /*1c1a0*/  ULDC.64 UR4, c[0x0][0x3f0] ;  /* 0x0000fc0000047ab9 */ /* 0x000fe20000000a00 */
[----:B------:R-:W-:Y:S01]  /*1c1b0*/  IMAD R5, R5, 0x80, R0 ;  /* 0x0000008005057824 */ /* 0x000fe200078e0200 */
[----:B------:R-:W-:Y:S01]  /*1c1c0*/  UIMAD UR6, UR6, UR4, URZ ;  /* 0x00000004060672a4 */ /* 0x000fe2000f8e023f */
[----:B------:R-:W-:Y:S01]  /*1c1d0*/  @P0 IMAD.HI.U32 R2, R3, c[0x0][0x4ec], RZ ;  /* 0x00013b0003020a27 */ /* 0x000fe200078e00ff */
[----:B------:R-:W-:Y:S01]  /*1c1e0*/  UIADD3 UR13, UR7, UR13, URZ ;  /* 0x0000000d070d7290 */ /* 0x000fe2000fffe03f */
[----:B------:R-:W-:Y:S01]  /*1c1f0*/  IADD3 R8, R9, 0x40, RZ ;  /* 0x0000004009087810 */ /* 0x000fe20007ffe0ff */
[----:B------:R-:W-:Y:S01]  /*1c200*/  UIMAD UR5, UR29, UR5, UR6 ;  /* 0x000000051d0572a4 */ /* 0x000fe2000f8e0206 */
[----:B------:R-:W-:Y:S01]  /*1c210*/  IMAD.MOV.U32 R7, RZ, RZ, R3 ;  /* 0x000000ffff077224 */ /* 0x000fe200078e0003 */
[----:B------:R-:W-:Y:S01]  /*1c220*/  @P0 SHF.R.U32.HI R7, RZ, c[0x0][0x4f0], R2 ;  /* 0x00013c00ff070a19 */ /* 0x000fe20000011602 */
[----:B------:R-:W-:-:S03]  /*1c230*/  UIMAD.WIDE.U32 UR12, UR29, UR4, UR12 ;  /* 0x000000041d0c72a5 */ /* 0x000fc6000f8e000c */
[C---:B------:R-:W-:Y:S01]  /*1c240*/  IADD3 R6, -R7.reuse, RZ, RZ ;  /* 0x000000ff07067210 */ /* 0x040fe20007ffe1ff */
[----:B------:R-:W-:Y:S01]  /*1c250*/  UIADD3 UR5, UR13, UR5, URZ ;  /* 0x000000050d057290 */ /* 0x000fe2000fffe03f */
[----:B------:R-:W-:Y:S01]  /*1c260*/  SHF.R.S32.HI R2, RZ, 0x1f, R7 ;  /* 0x0000001fff027819 */ /* 0x000fe20000011407 */
[----:B------:R-:W-:Y:S02]  /*1c270*/  IMAD.U32 R11, RZ, RZ, UR13 ;  /* 0x0000000dff0b7e24 */ /* 0x000fe4000f8e00ff */
[----:B------:R-:W-:Y:S02]  /*1c280*/  IMAD R6, R6, c[0x0][0x4e8], R3 ;  /* 0x00013a0006067a24 */ /* 0x000fe400078e0203 */
[----:B------:R-:W-:Y:S01]  /*1c290*/  MOV R11, UR5 ;  /* 0x00000005000b7c02 */ /* 0x000fe20008000f00 */
[----:B------:R-:W-:Y:S02]  /*1c2a0*/  IMAD R2, R2, c[0x0][0x3e0], RZ ;  /* 0x0000f80002027a24 */ /* 0x000fe400078e02ff */
[----:B------:R-:W-:Y:S01]  /*1c2b0*/  IMAD.U32 R10, RZ, RZ, UR12 ;  /* 0x0000000cff0a7e24 */ /* 0x000fe2000f8e00ff */
[----:B------:R-:W-:Y:S01]  /*1c2c0*/  SHF.R.S32.HI R3, RZ, 0x1f, R6 ;  /* 0x0000001fff037819 */ /* 0x000fe20000011406 */
[----:B------:R-:W-:-:S02]  /*1c2d0*/  IMAD R2, R7, c[0x0][0x3e4], R2 ;  /* 0x0000f90007027a24 */ /* 0x000fc400078e0202 */
[----:B------:R-:W-:Y:S01]  /*1c2e0*/  IMAD.WIDE.U32 R10, R7, c[0x0][0x3e0], R10 ;  /* 0x0000f800070a7a25 */ /* 0x000fe200078e000a */
[----:B------:R-:W-:-:S03]  /*1c2f0*/  IADD3 R7, R9, 0x80, RZ ;  /* 0x0000008009077810 */ /* 0x000fc60007ffe0ff */
[----:B------:R-:W-:Y:S02]  /*1c300*/  IMAD R3, R3, c[0x0][0x3d8], RZ ;  /* 0x0000f60003037a24 */ /* 0x000fe400078e02ff */
[----:B------:R-:W-:Y:S02]  /*1c310*/  IMAD.IADD R11, R11, 0x1, R2 ;  /* 0x000000010b0b7824 */ /* 0x000fe400078e0202 */
[C---:B------:R-:W-:Y:S02]  /*1c320*/  IMAD R3, R6.reuse, c[0x0][0x3dc], R3 ;  /* 0x0000f70006037a24 */ /* 0x040fe400078e0203 */
[----:B------:R-:W-:Y:S01]  /*1c330*/  IMAD.WIDE.U32 R10, R6, c[0x0][0x3d8], R10 ;  /* 0x0000f600060a7a25 */ /* 0x000fe200078e000a */
[----:B------:R-:W-:-:S04]  /*1c340*/  IADD3 R6, R9, 0xc0, RZ ;  /* 0x000000c009067810 */ /* 0x000fc80007ffe0ff */
[----:B------:R-:W-:Y:S02]  /*1c350*/  IADD3 R3, R11, R3, RZ ;  /* 0x000000030b037210 */ /* 0x000fe40007ffe0ff */
        /* <DEDUP_REMOVED lines=21> */
[----:B------:R2:W-:Y:S03]  /*1c4b0*/  @!P3 ST.E.128 [R14.64], RZ ;  /* 0x000000ff0e00b985 */ /* 0x0005e6000c101d1e */
[--C-:B------:R-:W-:Y:S01]  /*1c4c0*/  @!P1 IMAD.WIDE R2, R2, 0x2, R12.reuse ;  /* 0x0000000202029825 */ /* 0x100fe200078e020c */
[----:B------:R2:W-:Y:S03]  /*1c4d0*/  @!P2 ST.E.128 [R16.64], RZ ;  /* 0x000000ff1000a985 */ /* 0x0005e6000c101d1e */
[----:B------:R-:W-:Y:S01]  /*1c4e0*/  @!P0 IMAD.WIDE R12, R0, 0x2, R12 ;  /* 0x00000002000c8825 */ /* 0x000fe200078e020c */
[----:B------:R2:W-:Y:S04]  /*1c4f0*/  @!P1 ST.E.128 [R2.64], RZ ;  /* 0x000000ff02009985 */ /* 0x0005e8000c101d1e */
[----:B------:R2:W-:Y:S02]  /*1c500*/  @!P0 ST.E.128 [R12.64], RZ ;  /* 0x000000ff0c008985 */ /* 0x0005e4000c101d1e */
.L_x_464:
[----:B------:R-:W-:Y:S05]  /*1c510*/  BSYNC B0 ;  /* 0x0000000000007941 */ /* 0x000fea0003800000 */
.L_x_463:
        /* <DEDUP_REMOVED lines=27> */
.L_x_466:
[----:B------:R-:W-:Y:S05]  /*1c6d0*/  BSYNC B0 ;  /* 0x0000000000007941 */ /* 0x000fea0003800000 */
.L_x_465:
        /* <DEDUP_REMOVED lines=16> */
[----:B-1--4-:R-:W-:Y:S01]  /*1c7e0*/  @!P3 IMAD.WIDE R14, R9, 0x2, R12 ;  /* 0x00000002090eb825 */ /* 0x012fe200078e020c */
        /* <DEDUP_REMOVED lines=10> */
.L_x_468:
[----:B------:R-:W-:Y:S05]  /*1c890*/  BSYNC B0 ;  /* 0x0000000000007941 */ /* 0x000fea0003800000 */
.L_x_467:
[----:B------:R-:W-:Y:S01]  /*1c8a0*/  IADD3 R5, R5, 0x60, RZ ;  /* 0x0000006005057810 */ /* 0x000fe20007ffe0ff */
[----:B-1----:R1:W2:Y:S03]  /*1c8b0*/  SHFL.IDX PT, R3, R10, 0x3, 0x181f ;  /* 0x00781f000a037f89 */ /* 0x0022a600000e0000 */
[----:B------:R-:W-:Y:S01]  /*1c8c0*/  ISETP.GE.AND P0, PT, R5, R4, PT ;  /* 0x000000040500720c */ /* 0x000fe20003f06270 */
[----:B------:R1:W3:-:S12]  /*1c8d0*/  SHFL.IDX PT, R2, R11, 0x3, 0x181f ;  /* 0x00781f000b027f89 */ /* 0x0002d800000e0000 */
[----:B------:R-:W-:Y:S05]  /*1c8e0*/  @P0 EXIT ;  /* 0x000000000000094d */ /* 0x000fea0003800000 */
[----:B------:R-:W-:Y:S02]  /*1c8f0*/  ISETP.GE.AND P1, PT, R8, c[0x0][0x3c8], PT ;  /* 0x0000f20008007a0c */ /* 0x000fe40003f26270 */
[----:B------:R-:W-:Y:S02]  /*1c900*/  ISETP.GE.AND P0, PT, R7, c[0x0][0x3c8], PT ;  /* 0x0000f20007007a0c */ /* 0x000fe40003f06270 */
[----:B------:R-:W-:-:S09]  /*1c910*/  ISETP.GE.AND P2, PT, R9, c[0x0][0x3c8], PT ;  /* 0x0000f20009007a0c */ /* 0x000fd20003f46270 */
[----:B------:R-:W-:Y:S02]  /*1c920*/  @!P1 SHF.R.S32.HI R5, RZ, 0x1f, R8 ;  /* 0x0000001fff059819 */ /* 0x000fe40000011408 */
[----:B------:R-:W-:Y:S02]  /*1c930*/  @!P0 SHF.R.S32.HI R0, RZ, 0x1f, R7 ;  /* 0x0000001fff008819 */ /* 0x000fe40000011407 */
[----:B------:R-:W-:Y:S01]  /*1c940*/  @!P1 LEA.HI R5, R5, R8, RZ, 0x3 ;  /* 0x0000000805059211 */ /* 0x000fe200078f18ff */
[--C-:B--23--:R-:W-:Y:S01]  /*1c950*/  @!P2 IMAD.WIDE R8, R9, 0x2, R2.reuse ;  /* 0x000000020908a825 */ /* 0x10cfe200078e0202 */
[----:B------:R-:W-:Y:S02]  /*1c960*/  @!P0 LEA.HI R0, R0, R7, RZ, 0x3 ;  /* 0x0000000700008211 */ /* 0x000fe400078f18ff */
[----:B------:R-:W-:Y:S02]  /*1c970*/  @!P1 LOP3.LUT R5, R5, 0xfffffff8, RZ, 0xc0, !PT ;  /* 0xfffffff805059812 */ /* 0x000fe400078ec0ff */
[----:B------:R-:W-:Y:S01]  /*1c980*/  @!P0 LOP3.LUT R7, R0, 0xfffffff8, RZ, 0xc0, !PT ;  /* 0xfffffff800078812 */ /* 0x000fe200078ec0ff */
[----:B------:R2:W-:Y:S02]  /*1c990*/  @!P2 ST.E.128 [R8.64], RZ ;  /* 0x000000ff0800a985 */ /* 0x0005e4000c101d1e */
[----:B------:R-:W-:-:S04]  /*1c9a0*/  @!P1 IMAD.WIDE R4, R5, 0x2, R2 ;  /* 0x0000000205049825 */ /* 0x000fc800078e0202 */
[----:B-1----:R-:W-:Y:S01]  /*1c9b0*/  @!P0 IMAD.WIDE R10, R7, 0x2, R2 ;  /* 0x00000002070a8825 */ /* 0x002fe200078e0202 */
[----:B------:R2:W-:Y:S04]  /*1c9c0*/  @!P1 ST.E.128 [R4.64], RZ ;  /* 0x000000ff04009985 */ /* 0x0005e8000c101d1e */
[----:B------:R2:W-:Y:S01]  /*1c9d0*/  @!P0 ST.E.128 [R10.64], RZ ;  /* 0x000000ff0a008985 */ /* 0x0005e2000c101d1e */
[----:B------:R-:W-:-:S13]  /*1c9e0*/  ISETP.GE.AND P0, PT, R6, c[0x0][0x3c8], PT ;  /* 0x0000f20006007a0c */ /* 0x000fda0003f06270 */
[----:B------:R-:W-:Y:S05]  /*1c9f0*/  @P0 EXIT ;  /* 0x000000000000094d */ /* 0x000fea0003800000 */
[----:B--2---:R-:W-:-:S04]  /*1ca00*/  SHF.R.S32.HI R5, RZ, 0x1f, R6 ;  /* 0x0000001fff057819 */ /* 0x004fc80000011406 */
[----:B------:R-:W-:-:S04]  /*1ca10*/  LEA.HI R5, R5, R6, RZ, 0x3 ;  /* 0x0000000605057211 */ /* 0x000fc800078f18ff */
[----:B------:R-:W-:-:S05]  /*1ca20*/  LOP3.LUT R5, R5, 0xfffffff8, RZ, 0xc0, !PT ;  /* 0xfffffff805057812 */ /* 0x000fca00078ec0ff */
[----:B------:R-:W-:-:S05]  /*1ca30*/  IMAD.WIDE R2, R5, 0x2, R2 ;  /* 0x0000000205027825 */ /* 0x000fca00078e0202 */
[----:B------:R-:W-:Y:S01]  /*1ca40*/  ST.E.128 [R2.64], RZ ;  /* 0x000000ff02007985 */ /* 0x000fe2000c101d1e */
[----:B------:R-:W-:Y:S05]  /*1ca50*/  EXIT ;  /* 0x000000000000794d */ /* 0x000fea0003800000 */
.L_x_469:
        /* <DEDUP_REMOVED lines=10> */
.L_x_2994:


//--------------------- .text._ZN7cutlass13device_kernelIN5flash19enable_sm80_to_sm89INS1_16FlashAttnFwdSm80INS1_25CollectiveMainloopFwdSm80ILi8ELi1ELb1EN4cute5tupleIJNS5_1CILi128EEENS7_ILi64EEENS7_ILi256EEEEEELi256ENS_6half_tEfNS_4arch4Sm80ELb1ELb0ELb1ELb0ELb0ELb0ELb1ELb0EEENS1_21CollectiveEpilogueFwdINS6_IJS8_SA_S9_EEENS6_IJNS7_ILi1EEESI_SI_EEESC_SE_Li256ELb0ELb1ELb0ELb0EEENS1_30DynamicPersistentTileSchedulerILi256ELi256ELb0ELb1ELb0EEEEEEEEEvNT_6ParamsE --------------------------
	.section	.text._ZN7cutlass13device_kernelIN5flash19enable_sm80_to_sm89INS1_16FlashAttnFwdSm80INS1_25CollectiveMainloopFwdSm80ILi8ELi1ELb1EN4cute5tupleIJNS5_1CILi128EEENS7_ILi64EEENS7_ILi256EEEEEELi256ENS_6half_tEfNS_4arch4Sm80ELb1ELb0ELb1ELb0ELb0ELb0ELb1ELb0EEENS1_21CollectiveEpilogueFwdINS6_IJS8_SA_S9_EEENS6_IJNS7_ILi1EEESI_SI_EEESC_SE_Li256ELb0ELb1ELb0ELb0EEENS1_30DynamicPersistentTileSchedulerILi256ELi256ELb0ELb1ELb0EEEEEEEEEvNT_6ParamsE,"ax",@progbits
	.sectioninfo	@"SHI_REGISTERS=255"
	.align	128
.text._ZN7cutlass13device_kernelIN5flash19enable_sm80_to_sm89INS1_16FlashAttnFwdSm80INS1_25CollectiveMainloopFwdSm80ILi8ELi1ELb1EN4cute5tupleIJNS5_1CILi128EEENS7_ILi64EEENS7_ILi256EEEEEELi256ENS_6half_tEfNS_4arch4Sm80ELb1ELb0ELb1ELb0ELb0ELb0ELb1ELb0EEENS1_21CollectiveEpilogueFwdINS6_IJS8_SA_S9_EEENS6_IJNS7_ILi1EEESI_SI_EEESC_SE_Li256ELb0ELb1ELb0ELb0EEENS1_30DynamicPersistentTileSchedulerILi256ELi256ELb0ELb1ELb0EEEEEEEEEvNT_6ParamsE:
        .type           _ZN7cutlass13device_kernelIN5flash19enable_sm80_to_sm89INS1_16FlashAttnFwdSm80INS1_25CollectiveMainloopFwdSm80ILi8ELi1ELb1EN4cute5tupleIJNS5_1CILi128EEENS7_ILi64EEENS7_ILi256EEEEEELi256ENS_6half_tEfNS_4arch4Sm80ELb1ELb0ELb1ELb0ELb0ELb0ELb1ELb0EEENS1_21CollectiveEpilogueFwdINS6_IJS8_SA_S9_EEENS6_IJNS7_ILi1EEESI_SI_EEESC_SE_Li256ELb0ELb1ELb0ELb0EEENS1_30DynamicPersistentTileSchedulerILi256ELi256ELb0ELb1ELb0EEEEEEEEEvNT_6ParamsE,@function
        .size           _ZN7cutlass13device_kernelIN5flash19enable_sm80_to_sm89INS1_16FlashAttnFwdSm80INS1_25CollectiveMainloopFwdSm80ILi8ELi1ELb1EN4cute5tupleIJNS5_1CILi128EEENS7_ILi64EEENS7_ILi256EEEEEELi256ENS_6half_tEfNS_4arch4Sm80ELb1ELb0ELb1ELb0ELb0ELb0ELb1ELb0EEENS1_21CollectiveEpilogueFwdINS6_IJS8_SA_S9_EEENS6_IJNS7_ILi1EEESI_SI_EEESC_SE_Li256ELb0ELb1ELb0ELb0EEENS1_30DynamicPersistentTileSchedulerILi256ELi256ELb0ELb1ELb0EEEEEEEEEvNT_6ParamsE,(.L_x_2995 - _ZN7cutlass13device_kernelIN5flash19enable_sm80_to_sm89INS1_16FlashAttnFwdSm80INS1_25CollectiveMainloopFwdSm80ILi8ELi1ELb1EN4cute5tupleIJNS5_1CILi128EEENS7_ILi64EEENS7_ILi256EEEEEELi256ENS_6half_tEfNS_4arch4Sm80ELb1ELb0ELb1ELb0ELb0ELb0ELb1ELb0EEENS1_21CollectiveEpilogueFwdINS6_IJS8_SA_S9_EEENS6_IJNS7_ILi1EEESI_SI_EEESC_SE_Li256ELb0ELb1ELb0ELb0EEENS1_30DynamicPersistentTileSchedulerILi256ELi256ELb0ELb1ELb0EEEEEEEEEvNT_6ParamsE)
        .other          _ZN7cutlass13device_kernelIN5flash19enable_sm80_to_sm89INS1_16FlashAttnFwdSm80INS1_25CollectiveMainloopFwdSm80ILi8ELi1ELb1EN4cute5tupleIJNS5_1CILi128EEENS7_ILi64EEENS7_ILi256EEEEEELi256ENS_6half_tEfNS_4arch4Sm80ELb1ELb0ELb1ELb0ELb0ELb0ELb1ELb0EEENS1_21CollectiveEpilogueFwdINS6_IJS8_SA_S9_EEENS6_IJNS7_ILi1EEESI_SI_EEESC_SE_Li256ELb0ELb1ELb0ELb0EEENS1_30DynamicPersistentTileSchedulerILi256ELi256ELb0ELb1ELb0EEEEEEEEEvNT_6ParamsE,@"STO_CUDA_ENTRY STV_DEFAULT"
_ZN7cutlass13device_kernelIN5flash19enable_sm80_to_sm89INS1_16FlashAttnFwdSm80INS1_25CollectiveMainloopFwdSm80ILi8ELi1ELb1EN4cute5tupleIJNS5_1CILi128EEENS7_ILi64EEENS7_ILi256EEEEEELi256ENS_6half_tEfNS_4arch4Sm80ELb1ELb0ELb1ELb0ELb0ELb0ELb1ELb0EEENS1_21CollectiveEpilogueFwdINS6_IJS8_SA_S9_EEENS6_IJNS7_ILi1EEESI_SI_EEESC_SE_Li256ELb0ELb1ELb0ELb0EEENS1_30DynamicPersistentTileSchedulerILi256ELi256ELb0ELb1ELb0EEEEEEEEEvNT_6ParamsE:
[----:B------:R-:W-:-:S03]  /*0000*/  MOV R1, c[0x0][0x28] ;  /* 0x00000a0000017a02 */ /* 0x000fc60000000f00 */
[----:B------:R-:W1:Y:S01]  /*0010*/  S2R R21, SR_TID.X ;  /* 0x0000000000157919 */ /* 0x000e620000002100 */
[----:B------:R-:W-:-:S03]  /*0020*/  IADD3 R1, R1, -0x140, RZ ;  /* 0xfffffec001017810 */ /* 0x000fc60007ffe0ff */
[----:B------:R-:W2:Y:S01]  /*0030*/  S2R R15, SR_CTAID.X ;  /* 0x00000000000f7919 */ /* 0x000ea20000002500 */
[----:B-1----:R-:W-:-:S05]  /*0040*/  SHF.R.U32.HI R2, RZ, 0x5, R21 ;  /* 0x00000005ff027819 */ /* 0x002fca0000011615 */
[----:B------:R-:W1:Y:S02]  /*0050*/  SHFL.IDX PT, R0, R2, RZ, 0x1f ;  /* 0x00001fff02007589 */ /* 0x000e6400000e0000 */
[----:B-1----:R-:W-:Y:S02]  /*0060*/  ISETP.GE.AND P0, PT, R0, 0x1, PT ;  /* 0x000000010000780c */ /* 0x002fe40003f06270 */
[----:B------:R1:W-:Y:S11]  /*0070*/  STL [R1+0xec], R0 ;  /* 0x0000ec0001007387 */ /* 0x0003f60000100800 */
[----:B------:R-:W-:Y:S06]  /*0080*/  @P0 BAR.ARV 0x4, 0x100 ;  /* 0x0104000000000b1d */ /* 0x000fec0000002000 */
[----:B--2---:R-:W-:-:S13]  /*0090*/  ISETP.GE.AND P0, PT, R15, c[0x0][0x538], PT ;  /* 0x00014e000f007a0c */ /* 0x004fda0003f06270 */
[----:B------:R-:W-:Y:S05]  /*00a0*/  @P0 EXIT ;  /* 0x000000000000094d */ /* 0x000fea0003800000 */
[----:B-1----:R-:W-:Y:S01]  /*00b0*/  SHF.R.S32.HI R12, RZ, 0x1f, R21 ;  /* 0x0000001fff0c7819 */ /* 0x002fe20000011415 */
[----:B------:R-:W-:-:S03]  /*00c0*/  ULDC.64 UR6, c[0x0][0x118] ;  /* 0x0000460000067ab9 */ /* 0x000fc60000000a00 */
[CC--:B------:R-:W-:Y:S02]  /*00d0*/  LEA.HI R13, R12.reuse, R21.reuse, RZ, 0x3 ;  /* 0x000000150c0d7211 */ /* 0x0c0fe400078f18ff */
[CC--:B------:R-:W-:Y:S02]  /*00e0*/  LEA.HI R2, R12.reuse, R21.reuse, RZ, 0x4 ;  /* 0x000000150c027211 */ /* 0x0c0fe400078f20ff */
[----:B------:R-:W-:Y:S02]  /*00f0*/  LEA.HI R14, R12, R21, RZ, 0x2 ;  /* 0x000000150c0e7211 */ /* 0x000fe400078f10ff */
[----:B------:R-:W-:Y:S02]  /*0100*/  SHF.R.S32.HI R20, RZ, 0x3, R13 ;  /* 0x00000003ff147819 */ /* 0x000fe4000001140d */
[----:B------:R-:W-:Y:S02]  /*0110*/  SHF.R.S32.HI R5, RZ, 0x4, R2 ;  /* 0x00000004ff057819 */ /* 0x000fe40000011402 */
[----:B------:R-:W-:Y:S01]  /*0120*/  LOP3.LUT R0, R2, 0xfffffff0, RZ, 0xc0, !PT ;  /* 0xfffffff002007812 */ /* 0x000fe200078ec0ff */
[----:B------:R-:W-:Y:S01]  /*0130*/  IMAD.SHL.U32 R6, R20, 0x40, RZ ;  /* 0x0000004014067824 */ /* 0x000fe200078e00ff */
[----:B------:R-:W-:-:S02]  /*0140*/  LOP3.LUT R3, R13, 0xfffffff8, RZ, 0xc0, !PT ;  /* 0xfffffff80d037812 */ /* 0x000fc400078ec0ff */
[----:B------:R-:W-:Y:S01]  /*0150*/  SHF.R.S32.HI R8, RZ, 0x2, R14 ;  /* 0x00000002ff087819 */ /* 0x000fe2000001140e */
[C---:B------:R-:W-:Y:S01]  /*0160*/  IMAD.IADD R0, R21.reuse, 0x1, -R0 ;  /* 0x0000000115007824 */ /* 0x040fe200078e0a00 */
[----:B------:R-:W-:Y:S01]  /*0170*/  SHF.R.S32.HI R4, RZ, 0x1f, R14 ;  /* 0x0000001fff047819 */ /* 0x000fe2000001140e */
[----:B------:R-:W-:Y:S01]  /*0180*/  IMAD.IADD R7, R21, 0x1, -R3 ;  /* 0x0000000115077824 */ /* 0x000fe200078e0a03 */
[----:B------:R-:W-:Y:S02]  /*0190*/  LEA.HI R2, R2, R5, RZ, 0x1 ;  /* 0x0000000502027211 */ /* 0x000fe400078f08ff */
[----:B------:R-:W-:Y:S01]  /*01a0*/  LEA.HI R3, R4, R8, RZ, 0x3 ;  /* 0x0000000804037211 */ /* 0x000fe200078f18ff */
[C---:B------:R-:W-:Y:S01]  /*01b0*/  IMAD.SHL.U32 R18, R7.reuse, 0x8, RZ ;  /* 0x0000000807127824 */ /* 0x040fe200078e00ff */
[----:B------:R-:W-:Y:S01]  /*01c0*/  LOP3.LUT R4, R2, 0xfffffffe, RZ, 0xc0, !PT ;  /* 0xfffffffe02047812 */ /* 0x000fe200078ec0ff */
[----:B------:R-:W-:Y:S01]  /*01d0*/  IMAD.SHL.U32 R9, R7, 0x40, RZ ;  /* 0x0000004007097824 */ /* 0x000fe200078e00ff */
[----:B------:R-:W-:-:S02]  /*01e0*/  LOP3.LUT R2, R6, 0x1c0, RZ, 0xc0, !PT ;  /* 0x000001c006027812 */ /* 0x000fc400078ec0ff */
[----:B------:R-:W-:Y:S01]  /*01f0*/  SHF.R.S32.HI R6, RZ, 0x1f, R0 ;  /* 0x0000001fff067819 */ /* 0x000fe20000011400 */
[----:B------:R-:W-:Y:S01]  /*0200*/  IMAD.IADD R249, R5, 0x1, -R4 ;  /* 0x0000000105f97824 */ /* 0x000fe200078e0a04 */
[----:B------:R-:W-:Y:S02]  /*0210*/  LOP3.LUT R3, R3, 0xfffffff8, RZ, 0xc0, !PT ;  /* 0xfffffff803037812 */ /* 0x000fe400078ec0ff */
[----:B------:R-:W-:Y:S02]  /*0220*/  LEA.HI R248, R6, R0, RZ, 0x3 ;  /* 0x0000000006f87211 */ /* 0x000fe400078f18ff */
[----:B------:R-:W-:Y:S01]  /*0230*/  LOP3.LUT R4, R2, 0x38, R18, 0xf8, !PT ;  /* 0x0000003802047812 */ /* 0x000fe200078ef812 */
[----:B------:R-:W-:Y:S01]  /*0240*/  IMAD.IADD R6, R8, 0x1, -R3 ;  /* 0x0000000108067824 */ /* 0x000fe200078e0a03 */
[----:B------:R-:W-:Y:S02]  /*0250*/  SHF.R.U32.HI R3, RZ, 0x3, R2 ;  /* 0x00000003ff037819 */ /* 0x000fe40000011602 */
[C---:B------:R-:W-:Y:S01]  /*0260*/  LOP3.LUT R2, R248.reuse, 0xfffffff8, RZ, 0xc0, !PT ;  /* 0xfffffff8f8027812 */ /* 0x040fe200078ec0ff */
[----:B------:R-:W-:Y:S01]  /*0270*/  IMAD.SHL.U32 R248, R248, 0x40, RZ ;  /* 0x00000040f8f87824 */ /* 0x000fe200078e00ff */
[----:B------:R-:W-:-:S02]  /*0280*/  LEA.HI R10, R12, R21, RZ, 0x5 ;  /* 0x000000150c0a7211 */ /* 0x000fc400078f28ff */
[----:B------:R-:W-:Y:S01]  /*0290*/  LOP3.LUT R8, R4, R3, RZ, 0x3c, !PT ;  /* 0x0000000304087212 */ /* 0x000fe200078e3cff */
[----:B------:R-:W-:Y:S01]  /*02a0*/  IMAD.IADD R5, R0, 0x1, -R2 ;  /* 0x0000000100057824 */ /* 0x000fe200078e0a02 */
[----:B------:R-:W-:Y:S02]  /*02b0*/  LOP3.LUT R2, R10, 0xffffffe0, RZ, 0xc0, !PT ;  /* 0xffffffe00a027812 */ /* 0x000fe400078ec0ff */
[----:B------:R-:W-:Y:S02]  /*02c0*/  LOP3.LUT R0, R9, 0x1c0, RZ, 0xc0, !PT ;  /* 0x000001c009007812 */ /* 0x000fe400078ec0ff */
[----:B------:R-:W-:Y:S01]  /*02d0*/  SHF.R.S32.HI R11, RZ, 0x5, R10 ;  /* 0x00000005ff0b7819 */ /* 0x000fe2000001140a */
[----:B------:R-:W-:Y:S01]  /*02e0*/  IMAD.IADD R17, R21, 0x1, -R2 ;  /* 0x0000000115117824 */ /* 0x000fe200078e0a02 */
[----:B------:R-:W-:Y:S02]  /*02f0*/  SHF.R.S32.HI R3, RZ, 0x1f, R10 ;  /* 0x0000001fff037819 */ /* 0x000fe4000001140a */
[----:B------:R-:W-:Y:S01]  /*0300*/  LOP3.LUT R4, R0, 0x8, R13, 0xf8, !PT ;  /* 0x0000000800047812 */ /* 0x000fe200078ef80d */
[----:B------:R-:W-:Y:S01]  /*0310*/  IMAD.MOV.U32 R13, RZ, RZ, 0x20 ;  /* 0x00000020ff0d7424 */ /* 0x000fe200078e00ff */
[----:B------:R-:W-:-:S02]  /*0320*/  SHF.R.U32.HI R2, RZ, 0x3, R0 ;  /* 0x00000003ff027819 */ /* 0x000fc40000011600 */
[----:B------:R-:W-:Y:S02]  /*0330*/  LEA.HI R9, R12, R21, RZ, 0x6 ;  /* 0x000000150c097211 */ /* 0x000fe400078f30ff */
[----:B------:R-:W-:Y:S02]  /*0340*/  LEA.HI R0, R3, R11, RZ, 0x3 ;  /* 0x0000000b03007211 */ /* 0x000fe400078f18ff */
[----:B------:R-:W-:Y:S02]  /*0350*/  SHF.R.S32.HI R3, RZ, 0x1f, R17 ;  /* 0x0000001fff037819 */ /* 0x000fe40000011411 */
[----:B------:R-:W-:Y:S01]  /*0360*/  LOP3.LUT R10, R4, R2, RZ, 0x3c, !PT ;  /* 0x00000002040a7212 */ /* 0x000fe200078e3cff */
[----:B------:R-:W-:Y:S01]  /*0370*/  IMAD.SHL.U32 R2, R9, 0x8, RZ ;  /* 0x0000000809027824 */ /* 0x000fe200078e00ff */
[----:B------:R-:W-:Y:S02]  /*0380*/  LOP3.LUT R0, R0, 0xffffff8, RZ, 0xc0, !PT ;  /* 0x0ffffff800007812 */ /* 0x000fe400078ec0ff */
[----:B------:R-:W-:-:S02]  /*0390*/  LEA.HI R9, R3, R17, RZ, 0x2 ;  /* 0x0000001103097211 */ /* 0x000fc400078f10ff */
[----:B------:R-:W-:Y:S02]  /*03a0*/  LOP3.LUT R3, R6, 0x1, RZ, 0xc0, !PT ;  /* 0x0000000106037812 */ /* 0x000fe400078ec0ff */
[----:B------:R-:W-:Y:S01]  /*03b0*/  LOP3.LUT R12, R8, 0x7ffffe00, R2, 0xf8, !PT ;  /* 0x7ffffe00080c7812 */ /* 0x000fe200078ef802 */
[----:B------:R-:W-:Y:S01]  /*03c0*/  IMAD.IADD R2, R11, 0x1, -R0 ;  /* 0x000000010b027824 */ /* 0x000fe200078e0a00 */
[----:B------:R-:W-:Y:S02]  /*03d0*/  SHF.R.S32.HI R0, RZ, 0x2, R9 ;  /* 0x00000002ff007819 */ /* 0x000fe40000011409 */
[----:B------:R-:W-:Y:S01]  /*03e0*/  ISETP.NE.U32.AND P4, PT, R3, 0x1, PT ;  /* 0x000000010300780c */ /* 0x000fe20003f85070 */
[C---:B------:R-:W-:Y:S01]  /*03f0*/  IMAD.SHL.U32 R3, R5.reuse, 0x40, RZ ;  /* 0x0000004005037824 */ /* 0x040fe200078e00ff */
[----:B------:R-:W-:Y:S01]  /*0400*/  LOP3.LUT R4, R14, 0xfffffffc, RZ, 0xc0, !PT ;  /* 0xfffffffc0e047812 */ /* 0x000fe200078ec0ff */
[----:B------:R-:W-:Y:S01]  /*0410*/  IMAD R16, R2, 0x10, R0 ;  /* 0x0000001002107824 */ /* 0x000fe200078e0200 */
[----:B------:R-:W-:Y:S01]  /*0420*/  LOP3.LUT P3, RZ, R5, 0x2, RZ, 0xc0, !PT ;  /* 0x0000000205ff7812 */ /* 0x000fe2000786c0ff */
[----:B------:R-:W-:Y:S01]  /*0430*/  IMAD.SHL.U32 R2, R249, 0x8, RZ ;  /* 0x00000008f9027824 */ /* 0x000fe200078e00ff */
[----:B------:R-:W-:Y:S01]  /*0440*/  LOP3.LUT R0, R3, 0x1c0, RZ, 0xc0, !PT ;  /* 0x000001c003007812 */ /* 0x000fe200078ec0ff */
[----:B------:R-:W-:Y:S01]  /*0450*/  IMAD.IADD R3, R21, 0x1, -R4 ;  /* 0x0000000115037824 */ /* 0x000fe200078e0a04 */
[----:B------:R-:W-:Y:S01]  /*0460*/  LOP3.LUT P0, RZ, R5, 0x4, RZ, 0xc0, !PT ;  /* 0x0000000405ff7812 */ /* 0x000fe2000780c0ff */
[----:B------:R-:W-:Y:S01]  /*0470*/  IMAD.SHL.U32 R4, R6, 0x40, RZ ;  /* 0x0000004006047824 */ /* 0x000fe200078e00ff */
[----:B------:R-:W-:Y:S01]  /*0480*/  LOP3.LUT R5, R0, 0x8, R2, 0xf8, !PT ;  /* 0x0000000800057812 */ /* 0x000fe200078ef802 */
[----:B------:R-:W-:Y:S01]  /*0490*/  STL [R1+0xf0], R16 ;  /* 0x0000f01001007387 */ /* 0x000fe20000100800 */
[----:B------:R-:W-:Y:S01]  /*04a0*/  SHF.R.U32.HI R2, RZ, 0x3, R0 ;  /* 0x00000003ff027819 */ /* 0x000fe20000011600 */
[----:B------:R-:W-:Y:S01]  /*04b0*/  IMAD R249, R249, 0x200, R10 ;  /* 0x00000200f9f97824 */ /* 0x000fe200078e020a */
[----:B------:R-:W-:Y:S01]  /*04c0*/  LEA.HI R0, R3, R3, RZ, 0x1 ;  /* 0x0000000303007211 */ /* 0x000fe200078f08ff */
[----:B------:R-:W-:Y:S01]  /*04d0*/  STL [R1+0xc0], R15 ;  /* 0x0000c00f01007387 */ /* 0x000fe20000100800 */
[----:B------:R-:W-:Y:S01]  /*04e0*/  LOP3.LUT R5, R5, R2, RZ, 0x3c, !PT ;  /* 0x0000000205057212 */ /* 0x000fe200078e3cff */
[----:B------:R-:W-:Y:S01]  /*04f0*/  IMAD.MOV.U32 R10, RZ, RZ, 0x40 ;  /* 0x00000040ff0a7424 */ /* 0x000fe200078e00ff */
[----:B------:R-:W-:-:S02]  /*0500*/  LOP3.LUT R0, R0, 0x1ffffffe, RZ, 0xc0, !PT ;  /* 0x1ffffffe00007812 */ /* 0x000fc400078ec0ff */
[----:B------:R-:W-:Y:S01]  /*0510*/  LOP3.LUT R2, R4, 0x1c0, RZ, 0xc0, !PT ;  /* 0x000001c004027812 */ /* 0x000fe200078ec0ff */
[----:B------:R-:W-:Y:S01]  /*0520*/  IMAD R4, R11, 0x200, R3 ;  /* 0x000002000b047824 */ /* 0x000fe200078e0203 */
[----:B------:R-:W-:Y:S01]  /*0530*/  R2P PR, R6, 0x6 ;  /* 0x0000000606007804 */ /* 0x000fe20000000000 */
[----:B------:R-:W-:Y:S01]  /*0540*/  IMAD.MOV.U32 R6, RZ, RZ, 0x10 ;  /* 0x00000010ff067424 */ /* 0x000fe200078e00ff */
[----:B------:R-:W-:Y:S01]  /*0550*/  LOP3.LUT R248, R5, 0x7ffffe00, R248, 0xf8, !PT ;  /* 0x7ffffe0005f87812 */ /* 0x000fe200078ef8f8 */
[----:B------:R-:W-:Y:S01]  /*0560*/  IMAD.IADD R8, R3, 0x1, -R0 ;  /* 0x0000000103087824 */ /* 0x000fe200078e0a00 */
[----:B------:R-:W-:Y:S02]  /*0570*/  LEA.HI R0, R2, R2, RZ, 0x1d ;  /* 0x0000000202007211 */ /* 0x000fe400078fe8ff */
[----:B------:R-:W-:Y:S02]  /*0580*/  SEL R2, R6, 0xfffffff0, !P3 ;  /* 0xfffffff006027807 */ /* 0x000fe40005800000 */
[----:B------:R-:W-:Y:S01]  /*0590*/  SHF.R.S32.HI R19, RZ, 0x1f, R18 ;  /* 0x0000001fff137819 */ /* 0x000fe20000011412 */
[----:B------:R-:W-:Y:S01]  /*05a0*/  IMAD.U32 R6, R4, 0x2, R0 ;  /* 0x0000000204067824 */ /* 0x000fe200078e0000 */
[----:B------:R-:W-:Y:S01]  /*05b0*/  IADD3 R5, R18, 0x40, RZ ;  /* 0x0000004012057810 */ /* 0x000fe20007ffe0ff */
[----:B------:R-:W-:Y:S01]  /*05c0*/  IMAD R0, R7, 0x20, R20 ;  /* 0x0000002007007824 */ /* 0x000fe200078e0214 */
[----:B------:R-:W-:-:S02]  /*05d0*/  SEL R3, R13, 0xffffffe0, !P0 ;  /* 0xffffffe00d037807 */ /* 0x000fc40004000000 */
[----:B------:R-:W-:Y:S02]  /*05e0*/  IADD3 R4, R18, 0x80, RZ ;  /* 0x0000008012047810 */ /* 0x000fe40007ffe0ff */
[----:B------:R1:W-:Y:S01]  /*05f0*/  STL [R1+0xe8], R0 ;  /* 0x0000e80001007387 */ /* 0x0003e20000100800 */
[----:B------:R-:W-:Y:S01]  /*0600*/  IMAD.IADD R3, R2, 0x1, R3 ;  /* 0x0000000102037824 */ /* 0x000fe200078e0203 */
[----:B------:R-:W-:Y:S02]  /*0610*/  IADD3 R2, R18, 0xc0, RZ ;  /* 0x000000c012027810 */ /* 0x000fe40007ffe0ff */
[----:B------:R-:W-:Y:S01]  /*0620*/  STL.64 [R1+0x90], R18 ;  /* 0x0000901201007387 */ /* 0x000fe20000100a00 */
[C---:B------:R-:W-:Y:S02]  /*0630*/  LOP3.LUT P5, RZ, R7.reuse, 0x4, RZ, 0xc0, !PT ;  /* 0x0000000407ff7812 */ /* 0x040fe400078ac0ff */
[----:B------:R-:W-:Y:S01]  /*0640*/  LOP3.LUT P6, RZ, R7, 0x2, RZ, 0xc0, !PT ;  /* 0x0000000207ff7812 */ /* 0x000fe200078cc0ff */
[----:B------:R2:W-:Y:S01]  /*0650*/  STL [R1+0x9c], R5 ;  /* 0x00009c0501007387 */ /* 0x0005e20000100800 */
[----:B------:R-:W-:-:S02]  /*0660*/  SEL R250, R10, 0xffffffc0, !P5 ;  /* 0xffffffc00afa7807 */ /* 0x000fc40006800000 */
[----:B------:R-:W-:Y:S01]  /*0670*/  LEA R249, R249, 0x10100, 0x1 ;  /* 0x00010100f9f97811 */ /* 0x000fe200078e08ff */
[----:B------:R3:W-:Y:S01]  /*0680*/  STL [R1+0x98], R4 ;  /* 0x0000980401007387 */ /* 0x0007e20000100800 */
[----:B------:R-:W-:-:S05]  /*0690*/  LEA R248, R248, 0x100, 0x1 ;  /* 0x00000100f8f87811 */ /* 0x000fca00078e08ff */
[----:B------:R-:W-:Y:S01]  /*06a0*/  IMAD R3, R3, 0x2, R248 ;  /* 0x0000000203037824 */ /* 0x000fe200078e02f8 */
[----:B-1----:R-:W-:Y:S02]  /*06b0*/  LOP3.LUT R0, R9, 0x7ffffffc, RZ, 0xc0, !PT ;  /* 0x7ffffffc09007812 */ /* 0x002fe400078ec0ff */
[C---:B------:R-:W-:Y:S02]  /*06c0*/  IADD3 R9, R249.reuse, 0x20, RZ ;  /* 0x00000020f9097810 */ /* 0x040fe40007ffe0ff */
[----:B------:R-:W-:Y:S01]  /*06d0*/  @P6 IADD3 R9, R249, -0x20, RZ ;  /* 0xffffffe0f9096810 */ /* 0x000fe20007ffe0ff */
[----:B------:R-:W-:Y:S01]  /*06e0*/  IMAD.IADD R0, R17, 0x1, -R0 ;  /* 0x0000000111007824 */ /* 0x000fe200078e0a00 */
[----:B--2---:R-:W-:-:S03]  /*06f0*/  SHF.R.S32.HI R5, RZ, 0x1f, R5 ;  /* 0x0000001fff057819 */ /* 0x004fc60000011405 */
[----:B------:R-:W-:Y:S02]  /*0700*/  IMAD.SHL.U32 R7, R0, 0x2, RZ ;  /* 0x0000000200077824 */ /* 0x000fe400078e00ff */
[----:B------:R-:W-:Y:S01]  /*0710*/  IMAD R0, R8, 0x8, R16 ;  /* 0x0000000808007824 */ /* 0x000fe200078e0210 */
[----:B---3--:R-:W-:Y:S01]  /*0720*/  SHF.R.S32.HI R4, RZ, 0x1f, R4 ;  /* 0x0000001fff047819 */ /* 0x008fe20000011404 */
[----:B------:R1:W-:Y:S04]  /*0730*/  STL [R1+0xbc], R5 ;  /* 0x0000bc0501007387 */ /* 0x0003e80000100800 */
[----:B------:R2:W-:Y:S04]  /*0740*/  STL [R1+0x88], R2 ;  /* 0x0000880201007387 */ /* 0x0005e80000100800 */
[----:B------:R3:W-:Y:S01]  /*0750*/  STL [R1+0xb8], R4 ;  /* 0x0000b80401007387 */ /* 0x0007e20000100800 */
[----:B-1----:R-:W-:-:S02]  /*0760*/  SEL R5, R13, 0xffffffe0, !P1 ;  /* 0xffffffe00d057807 */ /* 0x002fc40004800000 */
[----:B--2---:R-:W-:Y:S02]  /*0770*/  SHF.R.S32.HI R2, RZ, 0x1f, R2 ;  /* 0x0000001fff027819 */ /* 0x004fe40000011402 */
[----:B---3--:R-:W-:-:S03]  /*0780*/  SEL R4, R10, 0xffffffc0, !P2 ;  /* 0xffffffc00a047807 */ /* 0x008fc60005000000 */
[----:B------:R1:W-:Y:S02]  /*0790*/  STL [R1+0xb4], R2 ;  /* 0x0000b40201007387 */ /* 0x0003e40000100800 */
[----:B-1----:R-:W-:Y:S01]  /*07a0*/  IMAD.SHL.U32 R2, R12, 0x2, RZ ;  /* 0x000000020c027824 */ /* 0x002fe200078e00ff */
[----:B------:R-:W-:Y:S01]  /*07b0*/  LEA R12, R6, 0x80, 0x1 ;  /* 0x00000080060c7811 */ /* 0x000fe200078e08ff */
[----:B------:R-:W-:Y:S02]  /*07c0*/  IMAD.IADD R6, R249, 0x1, R250 ;  /* 0x00000001f9067824 */ /* 0x000fe400078e02fa */
[----:B------:R-:W-:Y:S01]  /*07d0*/  IMAD.IADD R250, R250, 0x1, R9 ;  /* 0x00000001fafa7824 */ /* 0x000fe200078e0209 */
[----:B------:R1:W-:Y:S01]  /*07e0*/  STL [R1+0x58], R2 ;  /* 0x0000580201007387 */ /* 0x0003e20000100800 */
[----:B------:R-:W-:-:S03]  /*07f0*/  IMAD.IADD R8, R12, 0x1, R4 ;  /* 0x000000010c087824 */ /* 0x000fc600078e0204 */
[----:B------:R2:W-:Y:S04]  /*0800*/  STL [R1+0xb0], R7 ;  /* 0x0000b00701007387 */ /* 0x0005e80000100800 */
[----:B------:R3:W-:Y:S04]  /*0810*/  STL [R1+0xac], R0 ;  /* 0x0000ac0001007387 */ /* 0x0007e80000100800 */
[----:B------:R-:W-:Y:S04]  /*0820*/  STL [R1+0xc4], R12 ;  /* 0x0000c40c01007387 */ /* 0x000fe80000100800 */
[----:B------:R4:W-:Y:S04]  /*0830*/  STL [R1], R6 ;  /* 0x0000000601007387 */ /* 0x0009e80000100800 */
[----:B------:R-:W-:Y:S04]  /*0840*/  STL [R1+0x8], R9 ;  /* 0x0000080901007387 */ /* 0x000fe80000100800 */
[----:B------:R5:W-:Y:S01]  /*0850*/  STL [R1+0xe0], R8 ;  /* 0x0000e00801007387 */ /* 0x000be20000100800 */
[----:B-1----:R-:W-:-:S02]  /*0860*/  SEL R2, R13, 0xffffffe0, !P3 ;  /* 0xffffffe00d027807 */ /* 0x002fc40005800000 */
[----:B--2---:R-:W-:-:S03]  /*0870*/  IADD3 R7, R12, -0x10, RZ ;  /* 0xfffffff00c077810 */ /* 0x004fc60007ffe0ff */
[----:B------:R-:W-:Y:S01]  /*0880*/  IMAD.IADD R252, R248, 0x1, R2 ;  /* 0x00000001f8fc7824 */ /* 0x000fe200078e0202 */
[----:B------:R-:W-:Y:S02]  /*0890*/  @P4 IADD3 R7, R12, 0x10, RZ ;  /* 0x000000100c074810 */ /* 0x000fe40007ffe0ff */
[----:B---3--:R-:W-:-:S05]  /*08a0*/  SEL R0, R10, 0xffffffc0, !P0 ;  /* 0xffffffc00a007807 */ /* 0x008fca0004000000 */
[----:B------:R-:W-:Y:S02]  /*08b0*/  IMAD.IADD R251, R248, 0x1, R0 ;  /* 0x00000001f8fb7824 */ /* 0x000fe400078e0200 */
[----:B----4-:R-:W-:-:S04]  /*08c0*/  IMAD.IADD R6, R12, 0x1, R5 ;  /* 0x000000010c067824 */ /* 0x010fc800078e0205 */
[----:B------:R-:W-:Y:S01]  /*08d0*/  IMAD.IADD R10, R6, 0x1, R4 ;  /* 0x00000001060a7824 */ /* 0x000fe200078e0204 */
[----:B------:R1:W-:Y:S01]  /*08e0*/  STL [R1+0xd0], R6 ;  /* 0x0000d00601007387 */ /* 0x0003e20000100800 */
[----:B-----5:R-:W-:-:S03]  /*08f0*/  IADD3 R8, R9, 0x800, RZ ;  /* 0x0000080009087810 */ /* 0x020fc60007ffe0ff */
[----:B------:R2:W-:Y:S04]  /*0900*/  STL [R1+0xdc], R10 ;  /* 0x0000dc0a01007387 */ /* 0x0005e80000100800 */
[----:B------:R-:W-:Y:S04]  /*0910*/  STL [R1+0xc8], R7 ;  /* 0x0000c80701007387 */ /* 0x000fe80000100800 */
[----:B------:R3:W-:Y:S01]  /*0920*/  STL [R1+0x44], R8 ;  /* 0x0000440801007387 */ /* 0x0007e20000100800 */
[C---:B-1----:R-:W-:Y:S02]  /*0930*/  IADD3 R6, R9.reuse, 0x1000, RZ ;  /* 0x0000100009067810 */ /* 0x042fe40007ffe0ff */
[----:B--2---:R-:W-:-:S03]  /*0940*/  IADD3 R10, R9, 0x1800, RZ ;  /* 0x00001800090a7810 */ /* 0x004fc60007ffe0ff */
[----:B------:R1:W-:Y:S04]  /*0950*/  STL [R1+0x40], R6 ;  /* 0x0000400601007387 */ /* 0x0003e80000100800 */
[----:B------:R2:W-:Y:S01]  /*0960*/  STL [R1+0x3c], R10 ;  /* 0x00003c0a01007387 */ /* 0x0005e20000100800 */
[----:B---3--:R-:W-:-:S05]  /*0970*/  IADD3 R8, R9, 0x2000, RZ ;  /* 0x0000200009087810 */ /* 0x008fca0007ffe0ff */
        /* <DEDUP_REMOVED lines=16> */
[----:B------:R-:W-:Y:S01]  /*0a80*/  STL [R1+0x18], R10 ;  /* 0x0000180a01007387 */ /* 0x000fe20000100800 */
[----:B---3--:R-:W-:-:S05]  /*0a90*/  IADD3 R8, R9, 0x6800, RZ ;  /* 0x0000680009087810 */ /* 0x008fca0007ffe0ff */
[----:B------:R2:W-:Y:S01]  /*0aa0*/  STL [R1+0x14], R8 ;  /* 0x0000140801007387 */ /* 0x0005e20000100800 */
[----:B-1----:R-:W-:-:S05]  /*0ab0*/  IADD3 R6, R9, 0x7000, RZ ;  /* 0x0000700009067810 */ /* 0x002fca0007ffe0ff */
[----:B------:R1:W-:Y:S01]  /*0ac0*/  STL [R1+0x10], R6 ;  /* 0x0000100601007387 */ /* 0x0003e20000100800 */
[----:B--2---:R-:W-:-:S05]  /*0ad0*/  IADD3 R8, R9, 0x7800, RZ ;  /* 0x0000780009087810 */ /* 0x004fca0007ffe0ff */
[----:B------:R-:W-:Y:S01]  /*0ae0*/  STL [R1+0xc], R8 ;  /* 0x00000c0801007387 */ /* 0x000fe20000100800 */
[--C-:B-1----:R-:W-:Y:S02]  /*0af0*/  IMAD.IADD R6, R5, 0x1, R7.reuse ;  /* 0x0000000105067824 */ /* 0x102fe400078e0207 */
[----:B------:R-:W-:Y:S02]  /*0b00*/  IMAD.IADD R7, R4, 0x1, R7 ;  /* 0x0000000104077824 */ /* 0x000fe400078e0207 */
[----:B------:R-:W-:Y:S02]  /*0b10*/  IMAD R5, R11, 0x800, R248 ;  /* 0x000008000b057824 */ /* 0x000fe400078e02f8 */
[----:B------:R-:W-:Y:S01]  /*0b20*/  IMAD.IADD R4, R6, 0x1, R4 ;  /* 0x0000000106047824 */ /* 0x000fe200078e0204 */
[----:B------:R1:W-:Y:S04]  /*0b30*/  STL [R1+0xd8], R7 ;  /* 0x0000d80701007387 */ /* 0x0003e80000100800 */
[----:B------:R-:W-:Y:S04]  /*0b40*/  STL [R1+0xcc], R6 ;  /* 0x0000cc0601007387 */ /* 0x000fe80000100800 */
[----:B------:R2:W-:Y:S01]  /*0b50*/  STL [R1+0x48], R3 ;  /* 0x0000480301007387 */ /* 0x0005e20000100800 */
[----:B-1----:R-:W-:-:S05]  /*0b60*/  IADD3 R7, R0, R248, R2 ;  /* 0x000000f800077210 */ /* 0x002fca0007ffe002 */
[----:B------:R1:W-:Y:S01]  /*0b70*/  STL [R1+0x4], R7 ;  /* 0x0000040701007387 */ /* 0x0003e20000100800 */
[----:B--2---:R-:W-:-:S03]  /*0b80*/  IMAD.IADD R3, R2, 0x1, R5 ;  /* 0x0000000102037824 */ /* 0x004fc600078e0205 */
[----:B------:R1:W-:Y:S01]  /*0b90*/  STL [R1+0xd4], R4 ;  /* 0x0000d40401007387 */ /* 0x0003e20000100800 */
[C---:B------:R-:W-:Y:S02]  /*0ba0*/  IMAD.IADD R2, R0.reuse, 0x1, R5 ;  /* 0x0000000100027824 */ /* 0x040fe400078e0205 */
[----:B------:R-:W-:Y:S01]  /*0bb0*/  IMAD.IADD R0, R0, 0x1, R3 ;  /* 0x0000000100007824 */ /* 0x000fe200078e0203 */
[----:B------:R1:W-:Y:S04]  /*0bc0*/  STL [R1+0x4c], R3 ;  /* 0x00004c0301007387 */ /* 0x0003e80000100800 */
[----:B------:R1:W-:Y:S04]  /*0bd0*/  STL [R1+0x54], R2 ;  /* 0x0000540201007387 */ /* 0x0003e80000100800 */
[----:B------:R1:W-:Y:S02]  /*0be0*/  STL [R1+0x50], R0 ;  /* 0x0000500001007387 */ /* 0x0003e40000100800 */
.L_x_511:
[----:B-1----:R-:W2:Y:S01]  /*0bf0*/  LDL R4, [R1+0xc0] ;  /* 0x0000c00001047983 */ /* 0x002ea20000100800 */
[----:B------:R-:W-:Y:S01]  /*0c00*/  IMAD.MOV.U32 R0, RZ, RZ, c[0x0][0x560] ;  /* 0x00015800ff007624 */ /* 0x000fe200078e00ff */
[----:B------:R-:W-:Y:S01]  /*0c10*/  YIELD ;  /* 0x0000000000007946 */ /* 0x000fe20003800000 */
[----:B------:R-:W-:Y:S03]  /*0c20*/  BSSY B0, `(.L_x_470) ;  /* 0x0000016000007945 */ /* 0x000fe60003800000 */
[----:B------:R-:W-:-:S13]  /*0c30*/  ISETP.NE.AND P0, PT, R0, 0x1, PT ;  /* 0x000000010000780c */ /* 0x000fda0003f05270 */
[----:B--2---:R-:W-:Y:S01]  /*0c40*/  @P0 IMAD.HI.U32 R0, R4, c[0x0][0x564], RZ ;  /* 0x0001590004000a27 */ /* 0x004fe200078e00ff */
[----:B------:R-:W-:-:S04]  /*0c50*/  MOV R3, R4 ;  /* 0x0000000400037202 */ /* 0x000fc80000000f00 */
[----:B------:R-:W-:-:S04]  /*0c60*/  @P0 SHF.R.U32.HI R3, RZ, c[0x0][0x568], R0 ;  /* 0x00015a00ff030a19 */ /* 0x000fc80000011600 */
[----:B------:R-:W-:Y:S01]  /*0c70*/  ISETP.GE.AND P0, PT, R3, c[0x0][0x578], PT ;  /* 0x00015e0003007a0c */ /* 0x000fe20003f06270 */
[----:B------:R-:W-:-:S04]  /*0c80*/  IMAD.MOV R2, RZ, RZ, -R3 ;  /* 0x000000ffff027224 */ /* 0x000fc800078e0a03 */
[----:B------:R-:W-:-:S08]  /*0c90*/  IMAD R2, R2, c[0x0][0x560], R4 ;  /* 0x0001580002027a24 */ /* 0x000fd000078e0204 */
[----:B------:R-:W-:Y:S05]  /*0ca0*/  @!P0 BRA `(.L_x_471) ;  /* 0x0000007000008947 */ /* 0x000fea0003800000 */
[----:B------:R-:W-:-:S04]  /*0cb0*/  MOV R0, c[0x0][0x56c] ;  /* 0x00015b0000007a02 */ /* 0x000fc80000000f00 */
[----:B------:R-:W-:Y:S02]  /*0cc0*/  ISETP.NE.AND P0, PT, R0, 0x1, PT ;  /* 0x000000010000780c */ /* 0x000fe40003f05270 */
[----:B------:R-:W-:-:S11]  /*0cd0*/  MOV R0, R2 ;  /* 0x0000000200007202 */ /* 0x000fd60000000f00 */
[----:B------:R-:W-:-:S05]  /*0ce0*/  @P0 IMAD.HI.U32 R4, R2, c[0x0][0x570], RZ ;  /* 0x00015c0002040a27 */ /* 0x000fca00078e00ff */
[----:B------:R-:W-:-:S05]  /*0cf0*/  @P0 SHF.R.U32.HI R0, RZ, c[0x0][0x574], R4 ;  /* 0x00015d00ff000a19 */ /* 0x000fca0000011604 */
[----:B------:R-:W-:Y:S01]  /*0d00*/  IMAD R4, R0, c[0x0][0x56c], RZ ;  /* 0x00015b0000047a24 */ /* 0x000fe200078e02ff */
[----:B------:R-:W-:Y:S05]  /*0d10*/  BRA `(.L_x_472) ;  /* 0x0000006000007947 */ /* 0x000fea0003800000 */
.L_x_471:
[----:B------:R-:W-:-:S04]  /*0d20*/  MOV R0, c[0x0][0x554] ;  /* 0x0001550000007a02 */ /* 0x000fc80000000f00 */
[----:B------:R-:W-:Y:S02]  /*0d30*/  ISETP.NE.AND P0, PT, R0, 0x1, PT ;  /* 0x000000010000780c */ /* 0x000fe40003f05270 */
[----:B------:R-:W-:-:S11]  /*0d40*/  MOV R0, R2 ;  /* 0x0000000200007202 */ /* 0x000fd60000000f00 */
[----:B------:R-:W-:-:S05]  /*0d50*/  @P0 IMAD.HI.U32 R4, R2, c[0x0][0x558], RZ ;  /* 0x0001560002040a27 */ /* 0x000fca00078e00ff */
[----:B------:R-:W-:-:S05]  /*0d60*/  @P0 SHF.R.U32.HI R0, RZ, c[0x0][0x55c], R4 ;  /* 0x00015700ff000a19 */ /* 0x000fca0000011604 */
[----:B------:R-:W-:Y:S02]  /*0d70*/  IMAD R4, R0, c[0x0][0x554], RZ ;  /* 0x0001550000047a24 */ /* 0x000fe400078e02ff */
.L_x_472:
[----:B------:R-:W-:Y:S05]  /*0d80*/  BSYNC B0 ;  /* 0x0000000000007941 */ /* 0x000fea0003800000 */
.L_x_470:
[----:B------:R-:W2:Y:S01]  /*0d90*/  LDL.LU R6, [R1+0xe4] ;  /* 0x0000e40001067983 */ /* 0x000ea20000300800 */
[----:B------:R-:W-:Y:S01]  /*0da0*/  IMAD.MOV.U32 R87, RZ, RZ, c[0x0][0x2c4] ;  /* 0x0000b100ff577624 */ /* 0x000fe200078e00ff */
[----:B------:R-:W-:Y:S01]  /*0db0*/  LOP3.LUT R0, RZ, R0, RZ, 0x33, !PT ;  /* 0x00000000ff007212 */ /* 0x000fe200078e33ff */
[----:B------:R-:W-:Y:S01]  /*0dc0*/  IMAD.MOV.U32 R5, RZ, RZ, c[0x0][0x548] ;  /* 0x00015200ff057624 */ /* 0x000fe200078e00ff */
[----:B------:R-:W-:Y:S01]  /*0dd0*/  ULDC UR5, c[0x0][0x1d0] ;  /* 0x0000740000057ab9 */ /* 0x000fe20000000800 */
[----:B------:R-:W-:Y:S01]  /*0de0*/  IMAD.IADD R2, R2, 0x1, -R4 ;  /* 0x0000000102027824 */ /* 0x000fe200078e0a04 */
[----:B------:R-:W-:Y:S01]  /*0df0*/  IADD3 R0, R0, c[0x0][0x53c], RZ ;  /* 0x00014f0000007a10 */ /* 0x000fe20007ffe0ff */
[----:B------:R-:W-:Y:S01]  /*0e00*/  UIADD3 UR5, UR5, 0x3f, URZ ;  /* 0x0000003f05057890 */ /* 0x000fe2000fffe03f */
[----:B------:R-:W-:Y:S01]  /*0e10*/  ISETP.NE.AND P1, PT, R87, 0x1, PT ;  /* 0x000000015700780c */ /* 0x000fe20003f25270 */
[----:B------:R-:W-:Y:S01]  /*0e20*/  IMAD R2, R3, c[0x0][0x554], R2 ;  /* 0x0001550003027a24 */ /* 0x000fe200078e0202 */
[----:B------:R-:W-:Y:S01]  /*0e30*/  ISETP.NE.AND P0, PT, R5, 0x1, PT ;  /* 0x000000010500780c */ /* 0x000fe20003f05270 */
[----:B------:R-:W-:Y:S01]  /*0e40*/  IMAD.MOV.U32 R5, RZ, RZ, 0x40 ;  /* 0x00000040ff057424 */ /* 0x000fe200078e00ff */
[----:B------:R-:W-:Y:S01]  /*0e50*/  SHF.L.U32 R55, R0, 0x7, RZ ;  /* 0x0000000700377819 */ /* 0x000fe200000006ff */
[----:B------:R-:W-:Y:S01]  /*0e60*/  USHF.R.S32.HI UR4, URZ, 0x1f, UR5 ;  /* 0x0000001f3f047899 */ /* 0x000fe20008011405 */
[----:B------:R-:W-:Y:S01]  /*0e70*/  MOV R52, R2 ;  /* 0x0000000200347202 */ /* 0x000fe20000000f00 */
[----:B------:R-:W-:Y:S01]  /*0e80*/  CS2R R130, SRZ ;  /* 0x0000000000827805 */ /* 0x000fe2000001ff00 */
[----:B------:R-:W-:Y:S01]  /*0e90*/  IADD3 R0, R55, 0x7f, RZ ;  /* 0x0000007f37007810 */ /* 0x000fe20007ffe0ff */
[----:B------:R-:W-:Y:S01]  /*0ea0*/  ULEA.HI UR4, UR4, UR5, URZ, 0x6 ;  /* 0x0000000504047291 */ /* 0x000fe2000f8f303f */
[----:B------:R-:W-:Y:S01]  /*0eb0*/  STL [R1+0xa0], R55 ;  /* 0x0000a03701007387 */ /* 0x000fe20000100800 */
[----:B------:R-:W-:Y:S01]  /*0ec0*/  CS2R R128, SRZ ;  /* 0x0000000000807805 */ /* 0x000fe2000001ff00 */
[----:B------:R-:W-:Y:S01]  /*0ed0*/  CS2R R126, SRZ ;  /* 0x00000000007e7805 */ /* 0x000fe2000001ff00 */
[----:B------:R-:W-:Y:S01]  /*0ee0*/  @P1 IMAD.HI.U32 R3, R0, c[0x0][0x2c8], RZ ;  /* 0x0000b20000031a27 */ /* 0x000fe200078e00ff */
[----:B------:R-:W-:Y:S01]  /*0ef0*/  USHF.R.S32.HI UR4, URZ, 0x6, UR4 ;  /* 0x000000063f047899 */ /* 0x000fe20008011404 */
[----:B------:R-:W-:Y:S01]  /*0f00*/  CS2R R124, SRZ ;  /* 0x00000000007c7805 */ /* 0x000fe2000001ff00 */
[----:B------:R-:W-:Y:S01]  /*0f10*/  CS2R R120, SRZ ;  /* 0x0000000000787805 */ /* 0x000fe2000001ff00 */
[----:B------:R-:W-:Y:S01]  /*0f20*/  @P0 IMAD.HI.U32 R4, R2, c[0x0][0x54c], RZ ;  /* 0x0001530002040a27 */ /* 0x000fe200078e00ff */
[----:B------:R-:W-:Y:S01]  /*0f30*/  @P1 SHF.R.U32.HI R0, RZ, c[0x0][0x2cc], R3 ;  /* 0x0000b300ff001a19 */ /* 0x000fe20000011603 */
[----:B------:R-:W-:Y:S01]  /*0f40*/  CS2R R116, SRZ ;  /* 0x0000000000747805 */ /* 0x000fe2000001ff00 */
[----:B------:R-:W-:Y:S01]  /*0f50*/  IADD3 R3, R5, -c[0x0][0x168], RZ ;  /* 0x80005a0005037a10 */ /* 0x000fe20007ffe0ff */
[----:B------:R-:W-:Y:S01]  /*0f60*/  IMAD.MOV.U32 R122, RZ, RZ, RZ ;  /* 0x000000ffff7a7224 */ /* 0x000fe200078e00ff */
[----:B------:R-:W-:Y:S01]  /*0f70*/  @P0 SHF.R.U32.HI R52, RZ, c[0x0][0x550], R4 ;  /* 0x00015400ff340a19 */ /* 0x000fe20000011604 */
[----:B------:R-:W-:Y:S01]  /*0f80*/  CS2R R8, SRZ ;  /* 0x0000000000087805 */ /* 0x000fe2000001ff00 */
[----:B------:R-:W-:Y:S01]  /*0f90*/  IADD3 R0, R0, c[0x0][0x1d0], R3 ;  /* 0x0000740000007a10 */ /* 0x000fe20007ffe003 */
[----:B------:R-:W-:Y:S01]  /*0fa0*/  IMAD.MOV.U32 R114, RZ, RZ, RZ ;  /* 0x000000ffff727224 */ /* 0x000fe200078e00ff */
[----:B------:R-:W-:Y:S01]  /*0fb0*/  MOV R118, RZ ;  /* 0x000000ff00767202 */ /* 0x000fe20000000f00 */
[----:B------:R-:W-:Y:S01]  /*0fc0*/  IMAD.MOV R3, RZ, RZ, -R52 ;  /* 0x000000ffff037224 */ /* 0x000fe200078e0a34 */
[----:B------:R-:W-:Y:S01]  /*0fd0*/  SHF.R.S32.HI R4, RZ, 0x1f, R0 ;  /* 0x0000001fff047819 */ /* 0x000fe20000011400 */
[----:B------:R-:W-:Y:S01]  /*0fe0*/  CS2R R112, SRZ ;  /* 0x0000000000707805 */ /* 0x000fe2000001ff00 */
[----:B------:R-:W-:Y:S01]  /*0ff0*/  CS2R R10, SRZ ;  /* 0x00000000000a7805 */ /* 0x000fe2000001ff00 */
[----:B------:R-:W-:Y:S01]  /*1000*/  IMAD R54, R3, c[0x0][0x548], R2 ;  /* 0x0001520003367a24 */ /* 0x000fe200078e0202 */
[----:B------:R-:W-:Y:S01]  /*1010*/  LEA.HI R2, R4, R0, RZ, 0x6 ;  /* 0x0000000004027211 */ /* 0x000fe200078f30ff */
[----:B------:R-:W-:Y:S01]  /*1020*/  IMAD.MOV.U32 R110, RZ, RZ, RZ ;  /* 0x000000ffff6e7224 */ /* 0x000fe200078e00ff */
[----:B------:R-:W-:Y:S01]  /*1030*/  PRMT R0, RZ, 0x7610, R0 ;  /* 0x00007610ff007816 */ /* 0x000fe20000000000 */
[----:B------:R-:W-:Y:S01]  /*1040*/  CS2R R4, SRZ ;  /* 0x0000000000047805 */ /* 0x000fe2000001ff00 */
[----:B------:R-:W-:Y:S01]  /*1050*/  SHF.R.S32.HI R2, RZ, 0x6, R2 ;  /* 0x00000006ff027819 */ /* 0x000fe20000011402 */
[----:B------:R-:W-:Y:S01]  /*1060*/  CS2R R108, SRZ ;  /* 0x00000000006c7805 */ /* 0x000fe2000001ff00 */
[----:B------:R-:W-:Y:S01]  /*1070*/  CS2R R12, SRZ ;  /* 0x00000000000c7805 */ /* 0x000fe2000001ff00 */
[----:B------:R-:W-:Y:S01]  /*1080*/  MOV R106, RZ ;  /* 0x000000ff006a7202 */ /* 0x000fe20000000f00 */
[----:B------:R-:W-:Y:S01]  /*1090*/  CS2R R104, SRZ ;  /* 0x0000000000687805 */ /* 0x000fe2000001ff00 */
[----:B------:R-:W-:Y:S01]  /*10a0*/  IMNMX R48, R2, UR4, PT ;  /* 0x0000000402307c17 */ /* 0x000fe2000b800200 */
[----:B------:R-:W-:Y:S01]  /*10b0*/  CS2R R14, SRZ ;  /* 0x00000000000e7805 */ /* 0x000fe2000001ff00 */
[----:B------:R-:W-:Y:S01]  /*10c0*/  IMAD.MOV.U32 R102, RZ, RZ, RZ ;  /* 0x000000ffff667224 */ /* 0x000fe200078e00ff */
[----:B------:R-:W-:Y:S01]  /*10d0*/  CS2R R100, SRZ ;  /* 0x0000000000647805 */ /* 0x000fe2000001ff00 */
[----:B------:R-:W-:Y:S01]  /*10e0*/  ISETP.GE.AND P0, PT, R48, 0x1, PT ;  /* 0x000000013000780c */ /* 0x000fe20003f06270 */
        /* <DEDUP_REMOVED lines=10> */
[----:B------:R-:W-:Y:S01]  /*1190*/  IMAD.MOV.U32 R86, RZ, RZ, RZ ;  /* 0x000000ffff567224 */ /* 0x000fe200078e00ff */
[----:B------:R-:W-:Y:S01]  /*11a0*/  CS2R R24, SRZ ;  /* 0x0000000000187805 */ /* 0x000fe2000001ff00 */
[----:B------:R-:W-:Y:S01]  /*11b0*/  MOV R84, RZ ;  /* 0x000000ff00547202 */ /* 0x000fe20000000f00 */
[----:B------:R-:W-:Y:S01]  /*11c0*/  IMAD.MOV.U32 R82, RZ, RZ, RZ ;  /* 0x000000ffff527224 */ /* 0x000fe200078e00ff */
[----:B------:R-:W-:Y:S01]  /*11d0*/  CS2R R26, SRZ ;  /* 0x00000000001a7805 */ /* 0x000fe2000001ff00 */
[----:B------:R-:W-:Y:S01]  /*11e0*/  IMAD.MOV.U32 R80, RZ, RZ, RZ ;  /* 0x000000ffff507224 */ /* 0x000fe200078e00ff */
[----:B------:R-:W-:Y:S01]  /*11f0*/  MOV R78, RZ ;  /* 0x000000ff004e7202 */ /* 0x000fe20000000f00 */
[----:B------:R-:W-:Y:S01]  /*1200*/  CS2R R28, SRZ ;  /* 0x00000000001c7805 */ /* 0x000fe2000001ff00 */
[----:B------:R-:W-:Y:S01]  /*1210*/  IMAD.MOV.U32 R76, RZ, RZ, RZ ;  /* 0x000000ffff4c7224 */ /* 0x000fe200078e00ff */
[----:B------:R-:W-:Y:S01]  /*1220*/  CS2R R30, SRZ ;  /* 0x00000000001e7805 */ /* 0x000fe2000001ff00 */
[----:B------:R-:W-:Y:S01]  /*1230*/  IMAD.MOV.U32 R74, RZ, RZ, RZ ;  /* 0x000000ffff4a7224 */ /* 0x000fe200078e00ff */
[----:B------:R-:W-:Y:S01]  /*1240*/  MOV R72, RZ ;  /* 0x000000ff00487202 */ /* 0x000fe20000000f00 */
[----:B------:R-:W-:Y:S01]  /*1250*/  IMAD.MOV.U32 R70, RZ, RZ, RZ ;  /* 0x000000ffff467224 */ /* 0x000fe200078e00ff */
        /* <DEDUP_REMOVED lines=15> */
[----:B------:R-:W-:Y:S01]  /*1350*/  IMAD.MOV.U32 R166, RZ, RZ, RZ ;  /* 0x000000ffffa67224 */ /* 0x000fe200078e00ff */
[----:B------:R-:W-:Y:S01]  /*1360*/  CS2R R162, SRZ ;  /* 0x0000000000a27805 */ /* 0x000fe2000001ff00 */
[----:B------:R-:W-:Y:S01]  /*1370*/  CS2R R160, SRZ ;  /* 0x0000000000a07805 */ /* 0x000fe2000001ff00 */
[----:B------:R-:W-:Y:S01]  /*1380*/  MOV R53, RZ ;  /* 0x000000ff00357202 */ /* 0x000fe20000000f00 */
[----:B------:R-:W-:Y:S01]  /*1390*/  IMAD.MOV.U32 R158, RZ, RZ, RZ ;  /* 0x000000ffff9e7224 */ /* 0x000fe200078e00ff */
        /* <DEDUP_REMOVED lines=14> */
[----:B------:R-:W-:-:S02]  /*1480*/  MOV R174, RZ ;  /* 0x000000ff00ae7202 */ /* 0x000fc40000000f00 */
[----:B--2---:R-:W-:-:S04]  /*1490*/  LOP3.LUT R6, R6, 0xffffffef, RZ, 0xc0, !PT ;  /* 0xffffffef06067812 */ /* 0x004fc800078ec0ff */
[----:B------:R-:W-:-:S05]  /*14a0*/  @P1 LOP3.LUT R6, R6, 0x10, RZ, 0xfc, !PT ;  /* 0x0000001006061812 */ /* 0x000fca00078efcff */
[----:B------:R1:W-:Y:S04]  /*14b0*/  STL [R1+0xe4], R6 ;  /* 0x0000e40601007387 */ /* 0x0003e80000100800 */
[----:B------:R2:W-:Y:S04]  /*14c0*/  STL [R1+0xa8], R52 ;  /* 0x0000a83401007387 */ /* 0x0005e80000100800 */
[----:B------:R2:W-:Y:S01]  /*14d0*/  STL [R1+0xa4], R54 ;  /* 0x0000a43601007387 */ /* 0x0005e20000100800 */
[----:B-1----:R-:W-:Y:S01]  /*14e0*/  CS2R R6, SRZ ;  /* 0x0000000000067805 */ /* 0x002fe2000001ff00 */
[----:B------:R-:W-:Y:S05]  /*14f0*/  @!P0 BRA `(.L_x_473) ;  /* 0x0000d17000008947 */ /* 0x000fea0003800000 */
[----:B------:R-:W-:Y:S01]  /*1500*/  ISETP.NE.U32.AND P0, PT, RZ, c[0x0][0x340], PT ;  /* 0x0000d000ff007a0c */ /* 0x000fe20003f05070 */
[----:B------:R-:W3:Y:S03]  /*1510*/  LDL.64 R50, [R1+0x90] ;  /* 0x0000900001327983 */ /* 0x000ee60000100a00 */
[----:B------:R-:W-:Y:S01]  /*1520*/  ISETP.NE.AND.EX P0, PT, RZ, c[0x0][0x344], PT, P0 ;  /* 0x0000d100ff007a0c */ /* 0x000fe20003f05300 */
[----:B------:R-:W4:Y:S04]  /*1530*/  LDL R47, [R1+0x9c] ;  /* 0x00009c00012f7983 */ /* 0x000f280000100800 */
[----:B------:R-:W5:Y:S04]  /*1540*/  LDL R31, [R1+0x88] ;  /* 0x00008800011f7983 */ /* 0x000f680000100800 */
[----:B--2---:R-:W2:Y:S04]  /*1550*/  LDL R30, [R1+0x98] ;  /* 0x00009800011e7983 */ /* 0x004ea80000100800 */
[----:B------:R-:W-:Y:S01]  /*1560*/  @P0 MOV R2, 0x4 ;  /* 0x0000000400020802 */ /* 0x000fe20000000f00 */
[----:B------:R-:W1:Y:S04]  /*1570*/  S2R R56, SR_TID.X ;  /* 0x0000000000387919 */ /* 0x000e680000002100 */
[----:B------:R-:W-:-:S05]  /*1580*/  @P0 IMAD.WIDE R2, R52, R2, c[0x0][0x340] ;  /* 0x0000d00034020625 */ /* 0x000fca00078e0202 */
[----:B------:R3:W2:Y:S01]  /*1590*/  @P0 LDG.E R9, [R2.64] ;  /* 0x0000000602090981 */ /* 0x0006a2000c1e1900 */
[----:B-1----:R-:W-:-:S04]  /*15a0*/  SHF.R.S32.HI R46, RZ, 0x1f, R56 ;  /* 0x0000001fff2e7819 */ /* 0x002fc80000011438 */
[----:B------:R-:W-:-:S04]  /*15b0*/  LEA.HI R46, R46, R56, RZ, 0x3 ;  /* 0x000000382e2e7211 */ /* 0x000fc800078f18ff */
[----:B------:R-:W-:-:S04]  /*15c0*/  SHF.R.S32.HI R46, RZ, 0x3, R46 ;  /* 0x00000003ff2e7819 */ /* 0x000fc8000001142e */
[----:B------:R-:W-:-:S05]  /*15d0*/  SHF.R.S32.HI R6, RZ, 0x1f, R46 ;  /* 0x0000001fff067819 */ /* 0x000fca000001142e */
[C---:B------:R-:W-:Y:S02]  /*15e0*/  IMAD R0, R6.reuse, c[0x0][0x1e0], RZ ;  /* 0x0000780006007a24 */ /* 0x040fe400078e02ff */
[----:B------:R-:W-:Y:S02]  /*15f0*/  IMAD R6, R6, c[0x0][0x208], RZ ;  /* 0x0000820006067a24 */ /* 0x000fe400078e02ff */
[----:B------:R-:W-:Y:S01]  /*1600*/  IMAD R0, R46, c[0x0][0x1e4], R0 ;  /* 0x000079002e007a24 */ /* 0x000fe200078e0200 */
[----:B------:R-:W-:-:S05]  /*1610*/  SHF.R.S32.HI R13, RZ, 0x1f, R54 ;  /* 0x0000001fff0d7819 */ /* 0x000fca0000011436 */
[----:B------:R-:W-:-:S04]  /*1620*/  IMAD R8, R13, c[0x0][0x210], RZ ;  /* 0x000084000d087a24 */ /* 0x000fc800078e02ff */
[----:B------:R-:W-:Y:S01]  /*1630*/  IMAD R8, R54, c[0x0][0x214], R8 ;  /* 0x0000850036087a24 */ /* 0x000fe200078e0208 */
[----:B------:R-:W-:Y:S01]  /*1640*/  WARPSYNC 0xffffffff ;  /* 0xffffffff00007948 */ /* 0x000fe20003800000 */
[----:B---3--:R-:W-:-:S04]  /*1650*/  IMAD.WIDE.U32 R4, R46, c[0x0][0x1e0], R50 ;  /* 0x000078002e047a25 */ /* 0x008fc800078e0032 */
[----:B------:R-:W-:Y:S01]  /*1660*/  IMAD.WIDE.U32 R2, R46, c[0x0][0x208], R50 ;  /* 0x000082002e027a25 */ /* 0x000fe200078e0032 */
[----:B------:R-:W-:-:S03]  /*1670*/  IADD3 R5, R5, R0, RZ ;  /* 0x0000000005057210 */ /* 0x000fc60007ffe0ff */
[----:B------:R-:W-:Y:S02]  /*1680*/  IMAD R0, R46, c[0x0][0x20c], R6 ;  /* 0x000083002e007a24 */ /* 0x000fe400078e0206 */
[----:B------:R-:W-:Y:S02]  /*1690*/  IMAD R6, R13, c[0x0][0x1e8], RZ ;  /* 0x00007a000d067a24 */ /* 0x000fe400078e02ff */
[----:B------:R-:W-:Y:S02]  /*16a0*/  IMAD.IADD R3, R3, 0x1, R0 ;  /* 0x0000000103037824 */ /* 0x000fe400078e0200 */
[C---:B------:R-:W-:Y:S02]  /*16b0*/  IMAD R6, R54.reuse, c[0x0][0x1ec], R6 ;  /* 0x00007b0036067a24 */ /* 0x040fe400078e0206 */
[----:B------:R-:W-:Y:S01]  /*16c0*/  IMAD.WIDE.U32 R4, R54, c[0x0][0x1e8], R4 ;  /* 0x00007a0036047a25 */ /* 0x000fe200078e0004 */
[----:B----4-:R-:W-:-:S03]  /*16d0*/  ISETP.GE.AND P5, PT, R47, c[0x0][0x1d4], PT ;  /* 0x000075002f007a0c */ /* 0x010fc60003fa6270 */
[----:B------:R-:W-:Y:S01]  /*16e0*/  IMAD.WIDE.U32 R2, R54, c[0x0][0x210], R2 ;  /* 0x0000840036027a25 */ /* 0x000fe200078e0002 */
[----:B------:R-:W-:-:S03]  /*16f0*/  ISETP.GE.AND P6, PT, R50, c[0x0][0x1d4], PT ;  /* 0x0000750032007a0c */ /* 0x000fc60003fc6270 */
[----:B------:R-:W-:Y:S01]  /*1700*/  IMAD.IADD R7, R5, 0x1, R6 ;  /* 0x0000000105077824 */ /* 0x000fe200078e0206 */
[----:B------:R-:W-:Y:S01]  /*1710*/  SEL R0, RZ, 0xffffffff, P5 ;  /* 0xffffffffff007807 */ /* 0x000fe20002800000 */
[----:B------:R-:W-:Y:S01]  /*1720*/  IMAD.IADD R5, R3, 0x1, R8 ;  /* 0x0000000103057824 */ /* 0x000fe200078e0208 */
[----:B------:R-:W-:Y:S02]  /*1730*/  SHF.R.S32.HI R8, RZ, 0x1f, R52 ;  /* 0x0000001fff087819 */ /* 0x000fe40000011434 */
[----:B------:R-:W-:Y:S02]  /*1740*/  SEL R10, RZ, 0x1, P6 ;  /* 0x00000001ff0a7807 */ /* 0x000fe40003000000 */
[----:B------:R-:W-:Y:S02]  /*1750*/  SHF.L.U32 R0, R0, 0x1, RZ ;  /* 0x0000000100007819 */ /* 0x000fe400000006ff */
[----:B--2---:R-:W-:Y:S01]  /*1760*/  @P0 SHF.R.S32.HI R3, RZ, 0x1f, R9 ;  /* 0x0000001fff030819 */ /* 0x004fe20000011409 */
[----:B------:R-:W-:Y:S01]  /*1770*/  @!P0 IMAD.MOV.U32 R3, RZ, RZ, R8 ;  /* 0x000000ffff038224 */ /* 0x000fe200078e0008 */
[----:B------:R-:W-:-:S02]  /*1780*/  MOV R6, R4 ;  /* 0x0000000400067202 */ /* 0x000fc40000000f00 */
[----:B------:R-:W-:Y:S01]  /*1790*/  MOV R4, R2 ;  /* 0x0000000200047202 */ /* 0x000fe20000000f00 */
[----:B------:R-:W-:Y:S01]  /*17a0*/  @P0 IMAD.MOV.U32 R2, RZ, RZ, R9 ;  /* 0x000000ffff020224 */ /* 0x000fe200078e0009 */
[----:B------:R-:W-:Y:S01]  /*17b0*/  LOP3.LUT R12, R0, 0x2, R10, 0xe2, !PT ;  /* 0x00000002000c7812 */ /* 0x000fe200078ee20a */
[C---:B------:R-:W-:Y:S01]  /*17c0*/  IMAD R0, R3.reuse, c[0x0][0x1f0], RZ ;  /* 0x00007c0003007a24 */ /* 0x040fe200078e02ff */
[----:B------:R-:W-:Y:S01]  /*17d0*/  @!P0 MOV R2, R52 ;  /* 0x0000003400028202 */ /* 0x000fe20000000f00 */
[----:B------:R-:W-:-:S04]  /*17e0*/  IMAD R3, R3, c[0x0][0x218], RZ ;  /* 0x0000860003037a24 */ /* 0x000fc800078e02ff */
[----:B------:R-:W-:-:S04]  /*17f0*/  IMAD.WIDE.U32 R90, R2, c[0x0][0x1f0], R6 ;  /* 0x00007c00025a7a25 */ /* 0x000fc800078e0006 */
[C---:B------:R-:W-:Y:S02]  /*1800*/  IMAD R0, R2.reuse, c[0x0][0x1f4], R0 ;  /* 0x00007d0002007a24 */ /* 0x040fe400078e0200 */
[----:B------:R-:W-:-:S04]  /*1810*/  IMAD.WIDE.U32 R28, R2, c[0x0][0x218], R4 ;  /* 0x00008600021c7a25 */ /* 0x000fc800078e0004 */
[----:B------:R-:W-:Y:S01]  /*1820*/  IMAD R2, R2, c[0x0][0x21c], R3 ;  /* 0x0000870002027a24 */ /* 0x000fe200078e0203 */
[----:B------:R-:W-:Y:S01]  /*1830*/  IADD3 R88, R91, R0, RZ ;  /* 0x000000005b587210 */ /* 0x000fe20007ffe0ff */
[----:B------:R1:W-:Y:S02]  /*1840*/  STL.64 [R1+0x68], R90 ;  /* 0x0000685a01007387 */ /* 0x0003e40000100a00 */
[----:B------:R-:W-:Y:S02]  /*1850*/  IMAD.IADD R27, R29, 0x1, R2 ;  /* 0x000000011d1b7824 */ /* 0x000fe400078e0202 */
[----:B------:R1:W-:Y:S04]  /*1860*/  STL.64 [R1+0x70], R28 ;  /* 0x0000701c01007387 */ /* 0x0003e80000100a00 */
[----:B------:R1:W-:Y:S04]  /*1870*/  STL [R1+0x64], R88 ;  /* 0x0000645801007387 */ /* 0x0003e80000100800 */
[----:B------:R1:W-:Y:S01]  /*1880*/  STL [R1+0x78], R27 ;  /* 0x0000781b01007387 */ /* 0x0003e20000100800 */
[----:B------:R-:W-:-:S02]  /*1890*/  ISETP.GE.AND P4, PT, R30, c[0x0][0x1d4], PT ;  /* 0x000075001e007a0c */ /* 0x000fc40003f86270 */
[----:B-----5:R-:W-:Y:S02]  /*18a0*/  ISETP.GE.AND P3, PT, R31, c[0x0][0x1d4], PT ;  /* 0x000075001f007a0c */ /* 0x020fe40003f66270 */
[----:B------:R-:W-:Y:S02]  /*18b0*/  SEL R11, RZ, 0x4, P4 ;  /* 0x00000004ff0b7807 */ /* 0x000fe40002000000 */
[----:B------:R-:W-:-:S04]  /*18c0*/  SEL R10, RZ, 0x8, P3 ;  /* 0x00000008ff0a7807 */ /* 0x000fc80001800000 */
[----:B------:R-:W-:Y:S02]  /*18d0*/  LOP3.LUT R22, R10, R12, R11, 0xfe, !PT ;  /* 0x0000000c0a167212 */ /* 0x000fe400078efe0b */
[----:B------:R-:W2:Y:S01]  /*18e0*/  LDL R14, [R1+0xe8] ;  /* 0x0000e800010e7983 */ /* 0x000ea20000100800 */
[----:B------:R-:W-:Y:S01]  /*18f0*/  IMAD.MOV.U32 R135, RZ, RZ, R55 ;  /* 0x000000ffff877224 */ /* 0x000fe200078e0037 */
[----:B------:R-:W-:Y:S01]  /*1900*/  P2R R24, PR, RZ, 0x20 ;  /* 0x00000020ff187803 */ /* 0x000fe20000000000 */
[----:B------:R-:W-:Y:S01]  /*1910*/  IMAD R5, R13, c[0x0][0x1b8], RZ ;  /* 0x00006e000d057a24 */ /* 0x000fe200078e02ff */
[----:B------:R-:W3:Y:S01]  /*1920*/  LDL R34, [R1+0xbc] ;  /* 0x0000bc0001227983 */ /* 0x000ee20000100800 */
[C---:B------:R-:W-:Y:S01]  /*1930*/  IMAD.WIDE.U32 R2, R54.reuse, c[0x0][0x1b8], RZ ;  /* 0x00006e0036027a25 */ /* 0x040fe200078e00ff */
[----:B------:R-:W-:Y:S02]  /*1940*/  P2R R25, PR, RZ, 0x8 ;  /* 0x00000008ff197803 */ /* 0x000fe40000000000 */
[----:B------:R-:W4:Y:S01]  /*1950*/  LDL R33, [R1+0xb8] ;  /* 0x0000b80001217983 */ /* 0x000f220000100800 */
[----:B------:R-:W-:Y:S01]  /*1960*/  IMAD R5, R54, c[0x0][0x1bc], R5 ;  /* 0x00006f0036057a24 */ /* 0x000fe200078e0205 */
[----:B------:R-:W-:-:S02]  /*1970*/  P2R R23, PR, RZ, 0x10 ;  /* 0x00000010ff177803 */ /* 0x000fc40000000000 */
[----:B------:R-:W5:Y:S04]  /*1980*/  LDL R32, [R1+0xb4] ;  /* 0x0000b40001207983 */ /* 0x000f680000100800 */
[----:B------:R-:W3:Y:S01]  /*1990*/  LDL R86, [R1+0x58] ;  /* 0x0000580001567983 */ /* 0x000ee20000100800 */
[----:B------:R-:W-:Y:S02]  /*19a0*/  IMAD R8, R8, c[0x0][0x1c0], RZ ;  /* 0x0000700008087a24 */ /* 0x000fe400078e02ff */
[----:B------:R-:W-:Y:S01]  /*19b0*/  IMAD.IADD R3, R3, 0x1, R5 ;  /* 0x0000000103037824 */ /* 0x000fe200078e0205 */
[----:B------:R-:W3:Y:S01]  /*19c0*/  LDL R80, [R1+0x2c] ;  /* 0x00002c0001507983 */ /* 0x000ee20000100800 */
[C---:B------:R-:W-:Y:S02]  /*19d0*/  IMAD R8, R52.reuse, c[0x0][0x1c4], R8 ;  /* 0x0000710034087a24 */ /* 0x040fe400078e0208 */
[----:B------:R-:W-:Y:S01]  /*19e0*/  IMAD.WIDE.U32 R2, R52, c[0x0][0x1c0], R2 ;  /* 0x0000700034027a25 */ /* 0x000fe200078e0002 */
[----:B------:R-:W3:Y:S03]  /*19f0*/  LDL R83, [R1+0x38] ;  /* 0x0000380001537983 */ /* 0x000ee60000100800 */
[----:B------:R-:W-:Y:S01]  /*1a00*/  IMAD.IADD R3, R3, 0x1, R8 ;  /* 0x0000000103037824 */ /* 0x000fe200078e0208 */
[----:B------:R-:W3:Y:S01]  /*1a10*/  LDL R82, [R1+0x34] ;  /* 0x0000340001527983 */ /* 0x000ee20000100800 */
[----:B------:R-:W-:-:S02]  /*1a20*/  IMAD R26, R87, c[0x0][0x168], RZ ;  /* 0x00005a00571a7a24 */ /* 0x000fc400078e02ff */
[--C-:B------:R-:W-:Y:S01]  /*1a30*/  IMAD.IADD R7, R46, 0x1, R135.reuse ;  /* 0x000000012e077824 */ /* 0x100fe200078e0287 */
[----:B------:R-:W-:Y:S01]  /*1a40*/  ISETP.GE.AND P5, PT, R50, c[0x0][0x198], PT ;  /* 0x0000660032007a0c */ /* 0x000fe20003fa6270 */
[----:B------:R-:W-:Y:S01]  /*1a50*/  IMAD.MOV.U32 R134, RZ, RZ, R48 ;  /* 0x000000ffff867224 */ /* 0x000fe200078e0030 */
[----:B------:R-:W-:Y:S01]  /*1a60*/  BAR.SYNC.DEFER_BLOCKING 0x0 ;  /* 0x0000000000007b1d */ /* 0x000fe20000010000 */
[----:B------:R-:W-:Y:S02]  /*1a70*/  ISETP.GE.AND P3, PT, R47, c[0x0][0x198], PT ;  /* 0x000066002f007a0c */ /* 0x000fe40003f66270 */
[----:B------:R-:W-:Y:S01]  /*1a80*/  ISETP.GE.AND P4, PT, R30, c[0x0][0x198], PT ;  /* 0x000066001e007a0c */ /* 0x000fe20003f86270 */
[----:B------:R-:W-:Y:S02]  /*1a90*/  IMAD.MOV.U32 R85, RZ, RZ, -0x40 ;  /* 0xffffffc0ff557424 */ /* 0x000fe400078e00ff */
[----:B------:R-:W3:Y:S01]  /*1aa0*/  LDL R81, [R1+0x30] ;  /* 0x0000300001517983 */ /* 0x000ee20000100800 */
[----:B--2---:R-:W-:-:S04]  /*1ab0*/  IMAD.IADD R4, R14, 0x1, R135 ;  /* 0x000000010e047824 */ /* 0x004fc800078e0287 */
[----:B------:R-:W-:-:S04]  /*1ac0*/  @P1 IMAD.HI.U32 R6, R4, c[0x0][0x2c8], RZ ;  /* 0x0000b20004061a27 */ /* 0x000fc800078e00ff */
[----:B------:R-:W-:Y:S01]  /*1ad0*/  IMAD.MOV.U32 R0, RZ, RZ, R4 ;  /* 0x000000ffff007224 */ /* 0x000fe200078e0004 */
[----:B------:R-:W-:-:S04]  /*1ae0*/  @P1 SHF.R.U32.HI R0, RZ, c[0x0][0x2cc], R6 ;  /* 0x0000b300ff001a19 */ /* 0x000fc80000011606 */
[--C-:B------:R-:W-:Y:S01]  /*1af0*/  SHF.R.S32.HI R6, RZ, 0x1f, R0.reuse ;  /* 0x0000001fff067819 */ /* 0x100fe20000011400 */
[----:B------:R-:W-:-:S04]  /*1b00*/  IMAD.MOV R5, RZ, RZ, -R0 ;  /* 0x000000ffff057224 */ /* 0x000fc800078e0a00 */
[----:B------:R-:W-:Y:S02]  /*1b10*/  IMAD R4, R5, c[0x0][0x2c4], R4 ;  /* 0x0000b10005047a24 */ /* 0x000fe400078e0204 */
[----:B------:R-:W-:Y:S02]  /*1b20*/  IMAD R5, R6, c[0x0][0x1b0], RZ ;  /* 0x00006c0006057a24 */ /* 0x000fe400078e02ff */
[----:B------:R-:W-:-:S04]  /*1b30*/  IMAD.WIDE.U32 R2, R0, c[0x0][0x1b0], R2 ;  /* 0x00006c0000027a25 */ /* 0x000fc800078e0002 */
[----:B------:R-:W-:Y:S01]  /*1b40*/  IMAD R6, R0, c[0x0][0x1b4], R5 ;  /* 0x00006d0000067a24 */ /* 0x000fe200078e0205 */
[----:B------:R-:W-:-:S03]  /*1b50*/  SHF.R.S32.HI R5, RZ, 0x1f, R4 ;  /* 0x0000001fff057819 */ /* 0x000fc60000011404 */
[----:B------:R-:W-:Y:S02]  /*1b60*/  IMAD.IADD R3, R3, 0x1, R6 ;  /* 0x0000000103037824 */ /* 0x000fe400078e0206 */
[----:B------:R-:W-:Y:S02]  /*1b70*/  IMAD R0, R5, c[0x0][0x1a8], RZ ;  /* 0x00006a0005007a24 */ /* 0x000fe400078e02ff */
[----:B------:R-:W-:-:S04]  /*1b80*/  IMAD.WIDE.U32 R2, R4, c[0x0][0x1a8], R2 ;  /* 0x00006a0004027a25 */ /* 0x000fc800078e0002 */
[----:B------:R-:W-:Y:S01]  /*1b90*/  IMAD R0, R4, c[0x0][0x1ac], R0 ;  /* 0x00006b0004007a24 */ /* 0x000fe200078e0200 */
[----:B------:R-:W-:-:S03]  /*1ba0*/  LEA R6, P0, R2, c[0x0][0x160], 0x1 ;  /* 0x0000580002067a11 */ /* 0x000fc600078008ff */
[----:B------:R-:W-:Y:S02]  /*1bb0*/  IMAD.IADD R5, R3, 0x1, R0 ;  /* 0x0000000103057824 */ /* 0x000fe400078e0200 */
[----:B------:R-:W2:Y:S03]  /*1bc0*/  SHFL.IDX PT, R3, R6, RZ, 0x181f ;  /* 0x00181fff06037589 */ /* 0x000ea600000e0000 */
[----:B------:R-:W-:-:S05]  /*1bd0*/  LEA.HI.X R5, R2, c[0x0][0x164], R5, 0x1, P0 ;  /* 0x0000590002057a11 */ /* 0x000fca00000f0c05 */
[----:B------:R-:W1:Y:S01]  /*1be0*/  SHFL.IDX PT, R4, R5, RZ, 0x181f ;  /* 0x00181fff05047589 */ /* 0x000e6200000e0000 */
[----:B------:R-:W-:-:S03]  /*1bf0*/  ISETP.GE.AND P0, PT, R7, R26, PT ;  /* 0x0000001a0700720c */ /* 0x000fc60003f06270 */
[----:B------:R-:W3:Y:S10]  /*1c00*/  SHFL.IDX PT, R0, R6, 0x1, 0x181f ;  /* 0x00381f0006007f89 */ /* 0x000ef400000e0000 */
[----:B--2---:R-:W-:-:S04]  /*1c10*/  @!P0 LEA R14, P1, R50, R3, 0x1 ;  /* 0x00000003320e8211 */ /* 0x004fc800078208ff */
[-C--:B-1----:R-:W-:Y:S02]  /*1c20*/  @!P0 LEA.HI.X R15, R50, R4.reuse, R51, 0x1, P1 ;  /* 0x00000004320f8211 */ /* 0x082fe400008f0c33 */
[CC--:B------:R-:W-:Y:S01]  /*1c30*/  @!P0 LEA R12, P1, R47.reuse, R3.reuse, 0x1 ;  /* 0x000000032f0c8211 */ /* 0x0c0fe200078208ff */
[----:B------:R-:W1:Y:S03]  /*1c40*/  SHFL.IDX PT, R2, R5, 0x1, 0x181f ;  /* 0x00381f0005027f89 */ /* 0x000e6600000e0000 */
[----:B---3--:R-:W-:Y:S01]  /*1c50*/  @!P0 LEA.HI.X R13, R47, R4, R34, 0x1, P1 ;  /* 0x000000042f0d8211 */ /* 0x008fe200008f0c22 */
[----:B------:R2:W-:Y:S01]  /*1c60*/  @!P0 LDGSTS.E.BYPASS.LTC128B.128 [R86+0x100], [R14.64], !P5 ;  /* 0x001000000e568fae */ /* 0x0005e2000e901d46 */
[----:B------:R-:W-:-:S03]  /*1c70*/  @!P0 LEA R10, P1, R30, R3, 0x1 ;  /* 0x000000031e0a8211 */ /* 0x000fc600078208ff */
[----:B------:R3:W-:Y:S01]  /*1c80*/  @!P0 LDGSTS.E.BYPASS.LTC128B.128 [R86+0x4100], [R12.64], !P3 ;  /* 0x041000000c568fae */ /* 0x0007e2000d901d46 */
[----:B----4-:R-:W-:Y:S02]  /*1c90*/  @!P0 LEA.HI.X R11, R30, R4, R33, 0x1, P1 ;  /* 0x000000041e0b8211 */ /* 0x010fe400008f0c21 */
[----:B------:R-:W-:Y:S02]  /*1ca0*/  @!P0 LEA R8, P1, R31, R3, 0x1 ;  /* 0x000000031f088211 */ /* 0x000fe400078208ff */
[----:B------:R-:W-:Y:S01]  /*1cb0*/  IADD3 R3, R7, 0x20, RZ ;  /* 0x0000002007037810 */ /* 0x000fe20007ffe0ff */
[----:B------:R4:W-:Y:S03]  /*1cc0*/  @!P0 LDGSTS.E.BYPASS.LTC128B.128 [R86+0x8100], [R10.64], !P4 ;  /* 0x081000000a568fae */ /* 0x0009e6000e101d46 */
[----:B------:R-:W-:Y:S02]  /*1cd0*/  ISETP.GE.AND P2, PT, R3, R26, PT ;  /* 0x0000001a0300720c */ /* 0x000fe40003f46270 */
[----:B-----5:R-:W-:-:S11]  /*1ce0*/  @!P0 LEA.HI.X R9, R31, R4, R32, 0x1, P1 ;  /* 0x000000041f098211 */ /* 0x020fd600008f0c20 */
[----:B------:R-:W-:-:S04]  /*1cf0*/  @!P2 LEA R20, P1, R50, R0, 0x1 ;  /* 0x000000003214a211 */ /* 0x000fc800078208ff */
[----:B-1----:R-:W-:Y:S02]  /*1d00*/  @!P2 LEA.HI.X R21, R50, R2, R51, 0x1, P1 ;  /* 0x000000023215a211 */ /* 0x002fe400008f0c33 */
[----:B------:R-:W-:-:S04]  /*1d10*/  @!P2 LEA R18, P1, R47, R0, 0x1 ;  /* 0x000000002f12a211 */ /* 0x000fc800078208ff */
[----:B------:R-:W-:Y:S02]  /*1d20*/  @!P2 LEA.HI.X R19, R47, R2, R34, 0x1, P1 ;  /* 0x000000022f13a211 */ /* 0x000fe400008f0c22 */
[----:B------:R-:W-:-:S13]  /*1d30*/  ISETP.GE.AND P1, PT, R31, c[0x0][0x198], PT ;  /* 0x000066001f007a0c */ /* 0x000fda0003f26270 */
[----:B------:R1:W-:Y:S01]  /*1d40*/  @!P0 LDGSTS.E.BYPASS.LTC128B.128 [R86+0xc100], [R8.64], !P1 ;  /* 0x0c10000008568fae */ /* 0x0003e2000c901d46 */
[C---:B----4-:R-:W-:Y:S02]  /*1d50*/  @!P2 LEA R10, P0, R30.reuse, R0, 0x1 ;  /* 0x000000001e0aa211 */ /* 0x050fe400078008ff */
[----:B------:R-:W-:Y:S01]  /*1d60*/  IADD3 R3, R7, 0x40, RZ ;  /* 0x0000004007037810 */ /* 0x000fe20007ffe0ff */
[----:B------:R4:W-:Y:S01]  /*1d70*/  @!P2 LDGSTS.E.BYPASS.LTC128B.128 [R86+0x1100], [R20.64], !P5 ;  /* 0x011000001456afae */ /* 0x0009e2000e901d46 */
[----:B------:R-:W-:Y:S02]  /*1d80*/  @!P2 LEA.HI.X R11, R30, R2, R33, 0x1, P0 ;  /* 0x000000021e0ba211 */ /* 0x000fe400000f0c21 */
[----:B------:R-:W-:Y:S01]  /*1d90*/  ISETP.GE.AND P1, PT, R3, R26, PT ;  /* 0x0000001a0300720c */ /* 0x000fe20003f26270 */
[----:B------:R5:W-:Y:S04]  /*1da0*/  @!P2 LDGSTS.E.BYPASS.LTC128B.128 [R86+0x5100], [R18.64], !P3 ;  /* 0x051000001256afae */ /* 0x000be8000d901d46 */
[----:B------:R2:W-:Y:S01]  /*1db0*/  @!P2 LDGSTS.E.BYPASS.LTC128B.128 [R86+0x9100], [R10.64], !P4 ;  /* 0x091000000a56afae */ /* 0x0005e2000e101d46 */
[----:B-1----:R-:W-:-:S03]  /*1dc0*/  @!P2 LEA R8, P0, R31, R0, 0x1 ;  /* 0x000000001f08a211 */ /* 0x002fc600078008ff */
[----:B------:R-:W1:Y:S01]  /*1dd0*/  SHFL.IDX PT, R0, R6, 0x2, 0x181f ;  /* 0x00581f0006007f89 */ /* 0x000e6200000e0000 */
[----:B------:R-:W-:-:S03]  /*1de0*/  @!P2 LEA.HI.X R9, R31, R2, R32, 0x1, P0 ;  /* 0x000000021f09a211 */ /* 0x000fc600000f0c20 */
[----:B------:R-:W2:Y:S01]  /*1df0*/  SHFL.IDX PT, R2, R5, 0x2, 0x181f ;  /* 0x00581f0005027f89 */ /* 0x000ea200000e0000 */
[----:B-1----:R-:W-:-:S04]  /*1e00*/  @!P1 LEA R16, P0, R50, R0, 0x1 ;  /* 0x0000000032109211 */ /* 0x002fc800078008ff */
[----:B--2---:R-:W-:Y:S02]  /*1e10*/  @!P1 LEA.HI.X R17, R50, R2, R51, 0x1, P0 ;  /* 0x0000000232119211 */ /* 0x004fe400000f0c33 */
[----:B------:R-:W-:-:S04]  /*1e20*/  @!P1 LEA R14, P0, R47, R0, 0x1 ;  /* 0x000000002f0e9211 */ /* 0x000fc800078008ff */
[----:B------:R-:W-:Y:S02]  /*1e30*/  @!P1 LEA.HI.X R15, R47, R2, R34, 0x1, P0 ;  /* 0x000000022f0f9211 */ /* 0x000fe400000f0c22 */
[----:B------:R-:W-:-:S13]  /*1e40*/  ISETP.GE.AND P0, PT, R31, c[0x0][0x198], PT ;  /* 0x000066001f007a0c */ /* 0x000fda0003f06270 */
[----:B------:R1:W-:Y:S01]  /*1e50*/  @!P2 LDGSTS.E.BYPASS.LTC128B.128 [R86+0xd100], [R8.64], !P0 ;  /* 0x0d1000000856afae */ /* 0x0003e2000c101d46 */
[C---:B---3--:R-:W-:Y:S02]  /*1e60*/  @!P1 LEA R12, P0, R30.reuse, R0, 0x1 ;  /* 0x000000001e0c9211 */ /* 0x048fe400078008ff */
[----:B------:R-:W-:Y:S01]  /*1e70*/  IADD3 R7, R7, 0x60, RZ ;  /* 0x0000006007077810 */ /* 0x000fe20007ffe0ff */
[----:B------:R2:W-:Y:S01]  /*1e80*/  @!P1 LDGSTS.E.BYPASS.LTC128B.128 [R86+0x2100], [R16.64], !P5 ;  /* 0x0210000010569fae */ /* 0x0005e2000e901d46 */
[----:B------:R-:W-:Y:S02]  /*1e90*/  @!P1 LEA.HI.X R13, R30, R2, R33, 0x1, P0 ;  /* 0x000000021e0d9211 */ /* 0x000fe400000f0c21 */
[C---:B------:R-:W-:Y:S01]  /*1ea0*/  @!P1 LEA R10, P0, R31.reuse, R0, 0x1 ;  /* 0x000000001f0a9211 */ /* 0x040fe200078008ff */
[----:B------:R3:W-:Y:S04]  /*1eb0*/  @!P1 LDGSTS.E.BYPASS.LTC128B.128 [R86+0x6100], [R14.64], !P3 ;  /* 0x061000000e569fae */ /* 0x0007e8000d901d46 */
[----:B------:R-:W1:Y:S01]  /*1ec0*/  SHFL.IDX PT, R0, R6, 0x3, 0x181f ;  /* 0x00781f0006007f89 */ /* 0x000e6200000e0000 */
[----:B------:R-:W-:-:S03]  /*1ed0*/  @!P1 LEA.HI.X R11, R31, R2, R32, 0x1, P0 ;  /* 0x000000021f0b9211 */ /* 0x000fc600000f0c20 */
[----:B------:R-:W4:Y:S01]  /*1ee0*/  SHFL.IDX PT, R2, R5, 0x3, 0x181f ;  /* 0x00781f0005027f89 */ /* 0x000f2200000e0000 */
[----:B------:R-:W-:-:S03]  /*1ef0*/  ISETP.GE.AND P0, PT, R7, R26, PT ;  /* 0x0000001a0700720c */ /* 0x000fc60003f06270 */
[----:B------:R5:W-:Y:S04]  /*1f00*/  @!P1 LDGSTS.E.BYPASS.LTC128B.128 [R86+0xa100], [R12.64], !P4 ;  /* 0x0a1000000c569fae */ /* 0x000be8000e101d46 */
[----:B--2---:R-:W2:Y:S04]  /*1f10*/  LDL R17, [R1+0x8] ;  /* 0x0000080001117983 */ /* 0x004ea80000100800 */
[----:B---3--:R-:W3:Y:S02]  /*1f20*/  LDL R14, [R1+0x4c] ;  /* 0x00004c00010e7983 */ /* 0x008ee40000100800 */
[----:B-1----:R-:W-:-:S02]  /*1f30*/  @!P0 LEA R4, P2, R50, R0, 0x1 ;  /* 0x0000000032048211 */ /* 0x002fc400078408ff */
[----:B------:R-:W2:Y:S02]  /*1f40*/  LDL R16, [R1+0x44] ;  /* 0x0000440001107983 */ /* 0x000ea40000100800 */
[----:B----4-:R-:W-:Y:S02]  /*1f50*/  @!P0 LEA.HI.X R5, R50, R2, R51, 0x1, P2 ;  /* 0x0000000232058211 */ /* 0x010fe400010f0c33 */
[----:B------:R-:W-:-:S04]  /*1f60*/  @!P0 LEA R8, P2, R47, R0, 0x1 ;  /* 0x000000002f088211 */ /* 0x000fc800078408ff */
[----:B------:R-:W-:Y:S01]  /*1f70*/  @!P0 LEA.HI.X R9, R47, R2, R34, 0x1, P2 ;  /* 0x000000022f098211 */ /* 0x000fe200010f0c22 */
[----:B-----5:R-:W4:Y:S01]  /*1f80*/  LDL R13, [R1+0x54] ;  /* 0x00005400010d7983 */ /* 0x020f220000100800 */
[----:B------:R-:W-:-:S03]  /*1f90*/  ISETP.GE.AND P2, PT, R31, c[0x0][0x198], PT ;  /* 0x000066001f007a0c */ /* 0x000fc60003f46270 */
[----:B------:R-:W5:Y:S10]  /*1fa0*/  LDL R12, [R1+0x50] ;  /* 0x00005000010c7983 */ /* 0x000f740000100800 */
[----:B------:R1:W-:Y:S01]  /*1fb0*/  @!P1 LDGSTS.E.BYPASS.LTC128B.128 [R86+0xe100], [R10.64], !P2 ;  /* 0x0e1000000a569fae */ /* 0x0003e2000d101d46 */
[----:B------:R-:W-:-:S04]  /*1fc0*/  @!P0 LEA R6, P1, R30, R0, 0x1 ;  /* 0x000000001e068211 */ /* 0x000fc800078208ff */
[----:B------:R-:W-:Y:S02]  /*1fd0*/  @!P0 LEA.HI.X R7, R30, R2, R33, 0x1, P1 ;  /* 0x000000021e078211 */ /* 0x000fe400008f0c21 */
[----:B------:R-:W-:-:S13]  /*1fe0*/  ISETP.GE.AND P1, PT, R50, c[0x0][0x198], PT ;  /* 0x0000660032007a0c */ /* 0x000fda0003f26270 */
[----:B------:R1:W-:Y:S04]  /*1ff0*/  @!P0 LDGSTS.E.BYPASS.LTC128B.128 [R86+0x3100], [R4.64], !P1 ;  /* 0x0310000004568fae */ /* 0x0003e8000c901d46 */
[----:B------:R1:W-:Y:S02]  /*2000*/  @!P0 LDGSTS.E.BYPASS.LTC128B.128 [R86+0x7100], [R8.64], !P3 ;  /* 0x0710000008568fae */ /* 0x0003e4000d901d46 */
[----:B-1----:R-:W-:-:S04]  /*2010*/  @!P0 LEA R4, P1, R31, R0, 0x1 ;  /* 0x000000001f048211 */ /* 0x002fc800078208ff */
[----:B------:R-:W-:Y:S02]  /*2020*/  @!P0 LEA.HI.X R5, R31, R2, R32, 0x1, P1 ;  /* 0x000000021f058211 */ /* 0x000fe400008f0c20 */
[----:B------:R-:W-:-:S13]  /*2030*/  ISETP.GE.AND P1, PT, R30, c[0x0][0x198], PT ;  /* 0x000066001e007a0c */ /* 0x000fda0003f26270 */
[----:B------:R1:W-:Y:S04]  /*2040*/  @!P0 LDGSTS.E.BYPASS.LTC128B.128 [R86+0xb100], [R6.64], !P1 ;  /* 0x0b10000006568fae */ /* 0x0003e8000c901d46 */
[----:B------:R1:W-:Y:S01]  /*2050*/  @!P0 LDGSTS.E.BYPASS.LTC128B.128 [R86+0xf100], [R4.64], !P2 ;  /* 0x0f10000004568fae */ /* 0x0003e2000d101d46 */
[----:B------:R-:W-:Y:S02]  /*2060*/  ISETP.NE.AND P5, PT, R24, RZ, PT ;  /* 0x000000ff1800720c */ /* 0x000fe40003fa5270 */
[----:B------:R-:W-:Y:S01]  /*2070*/  ISETP.NE.AND P4, PT, R23, RZ, PT ;  /* 0x000000ff1700720c */ /* 0x000fe20003f85270 */
[----:B------:R-:W0:Y:S01]  /*2080*/  LDGDEPBAR ;  /* 0x00000000000079af */ /* 0x000e220000000000 */
[----:B-1----:R-:W-:Y:S02]  /*2090*/  IADD3 R6, R134, -0x1, RZ ;  /* 0xffffffff86067810 */ /* 0x002fe40007ffe0ff */
[----:B------:R-:W-:-:S02]  /*20a0*/  IADD3 R7, -R46, c[0x0][0x1d0], RZ ;  /* 0x000074002e077a10 */ /* 0x000fc40007ffe1ff */
[----:B------:R-:W-:-:S03]  /*20b0*/  SHF.R.S32.HI R8, RZ, 0x1f, R6 ;  /* 0x0000001fff087819 */ /* 0x000fc60000011406 */
[----:B------:R-:W-:Y:S02]  /*20c0*/  IMAD R7, R6, -0x40, R7 ;  /* 0xffffffc006077824 */ /* 0x000fe400078e0207 */
[----:B------:R-:W-:-:S03]  /*20d0*/  IMAD R2, R8, c[0x0][0x1e0], RZ ;  /* 0x0000780008027a24 */ /* 0x000fc600078e02ff */
[----:B------:R-:W-:Y:S01]  /*20e0*/  ISETP.GE.AND P1, PT, R7, 0x1, PT ;  /* 0x000000010700780c */ /* 0x000fe20003f26270 */
[----:B------:R-:W-:-:S04]  /*20f0*/  IMAD.WIDE.U32 R4, R6, c[0x0][0x1e0], RZ ;  /* 0x0000780006047a25 */ /* 0x000fc800078e00ff */
[----:B------:R-:W-:Y:S01]  /*2100*/  IMAD R2, R6, c[0x0][0x1e4], R2 ;  /* 0x0000790006027a24 */ /* 0x000fe200078e0202 */
[----:B------:R-:W-:-:S03]  /*2110*/  LEA R0, P0, R4, R90, 0x6 ;  /* 0x0000005a04007211 */ /* 0x000fc600078030ff */
[----:B------:R-:W-:Y:S01]  /*2120*/  IMAD.IADD R2, R5, 0x1, R2 ;  /* 0x0000000105027824 */ /* 0x000fe200078e0202 */
[----:B------:R-:W-:-:S04]  /*2130*/  ISETP.NE.AND P3, PT, R25, RZ, PT ;  /* 0x000000ff1900720c */ /* 0x000fc80003f65270 */
[----:B------:R-:W-:Y:S02]  /*2140*/  LEA.HI.X R4, R4, R88, R2, 0x6, P0 ;  /* 0x0000005804047211 */ /* 0x000fe400000f3402 */
[----:B------:R-:W-:-:S04]  /*2150*/  @P1 LEA R2, P0, R0, c[0x0][0x1c8], 0x1 ;  /* 0x0000720000021a11 */ /* 0x000fc800078008ff */
[C---:B------:R-:W-:Y:S02]  /*2160*/  @P1 LEA.HI.X R3, R0.reuse, c[0x0][0x1cc], R4, 0x1, P0 ;  /* 0x0000730000031a11 */ /* 0x040fe400000f0c04 */
[----:B------:R-:W-:Y:S01]  /*2170*/  ISETP.GE.AND P0, PT, R7, 0x21, PT ;  /* 0x000000210700780c */ /* 0x000fe20003f06270 */
[----:B------:R-:W-:Y:S02]  /*2180*/  IMAD.MOV.U32 R5, RZ, RZ, 0x20 ;  /* 0x00000020ff057424 */ /* 0x000fe400078e00ff */
[----:B------:R1:W-:Y:S02]  /*2190*/  @P1 LDGSTS.E.BYPASS.LTC128B.128 [R86+0x10100], [R2.64], !P6 ;  /* 0x1010000002561fae */ /* 0x0003e4000f101d46 */
[----:B------:R-:W-:Y:S02]  /*21a0*/  IMAD.WIDE.U32 R10, R5, c[0x0][0x1e0], RZ ;  /* 0x00007800050a7a25 */ /* 0x000fe400078e00ff */
[----:B------:R1:W-:Y:S04]  /*21b0*/  @P1 LDGSTS.E.BYPASS.LTC128B.128 [R86+0x12100], [R2.64+0x80], !P5 ;  /* 0x1210008002561fae */ /* 0x0003e8000e901d46 */
[----:B------:R1:W-:Y:S04]  /*21c0*/  @P1 LDGSTS.E.BYPASS.LTC128B.128 [R86+0x14100], [R2.64+0x100], !P4 ;  /* 0x1410010002561fae */ /* 0x0003e8000e101d46 */
[----:B------:R1:W-:Y:S01]  /*21d0*/  @P1 LDGSTS.E.BYPASS.LTC128B.128 [R86+0x16100], [R2.64+0x180], !P3 ;  /* 0x1610018002561fae */ /* 0x0003e2000d901d46 */
[----:B------:R-:W-:-:S03]  /*21e0*/  @P0 IADD3 R0, P1, R0, R10, RZ ;  /* 0x0000000a00000210 */ /* 0x000fc60007f3e0ff */
[----:B------:R-:W2:Y:S01]  /*21f0*/  LDL R10, [R1+0x3c] ;  /* 0x00003c00010a7983 */ /* 0x000ea20000100800 */
[----:B-1----:R-:W-:-:S05]  /*2200*/  IMAD R2, R5, c[0x0][0x1e4], RZ ;  /* 0x0000790005027a24 */ /* 0x002fca00078e02ff */
[----:B------:R-:W-:Y:S02]  /*2210*/  @P0 IADD3.X R4, R4, R11, R2, P1, !PT ;  /* 0x0000000b04040210 */ /* 0x000fe40000ffe402 */
[----:B------:R-:W2:Y:S01]  /*2220*/  LDL R11, [R1+0x40] ;  /* 0x00004000010b7983 */ /* 0x000ea20000100800 */
[----:B------:R-:W-:Y:S01]  /*2230*/  @P0 LEA R2, P1, R0, c[0x0][0x1c8], 0x1 ;  /* 0x0000720000020a11 */ /* 0x000fe200078208ff */
[----:B------:R-:W-:-:S03]  /*2240*/  IMAD R7, R8, c[0x0][0x208], RZ ;  /* 0x0000820008077a24 */ /* 0x000fc600078e02ff */
[----:B------:R-:W-:Y:S01]  /*2250*/  @P0 LEA.HI.X R3, R0, c[0x0][0x1cc], R4, 0x1, P1 ;  /* 0x0000730000030a11 */ /* 0x000fe200008f0c04 */
[----:B------:R-:W-:-:S04]  /*2260*/  IMAD.WIDE.U32 R4, R6, c[0x0][0x208], RZ ;  /* 0x0000820006047a25 */ /* 0x000fc800078e00ff */
[----:B------:R-:W-:Y:S01]  /*2270*/  IMAD R7, R6, c[0x0][0x20c], R7 ;  /* 0x0000830006077a24 */ /* 0x000fe200078e0207 */
[----:B------:R1:W-:Y:S04]  /*2280*/  @P0 LDGSTS.E.BYPASS.LTC128B.128 [R86+0x11100], [R2.64], !P6 ;  /* 0x1110000002560fae */ /* 0x0003e8000f101d46 */
[----:B------:R1:W-:Y:S01]  /*2290*/  @P0 LDGSTS.E.BYPASS.LTC128B.128 [R86+0x13100], [R2.64+0x80], !P5 ;  /* 0x1310008002560fae */ /* 0x0003e2000e901d46 */
[----:B------:R-:W-:-:S03]  /*22a0*/  IMAD.IADD R7, R5, 0x1, R7 ;  /* 0x0000000105077824 */ /* 0x000fc600078e0207 */
[----:B------:R1:W-:Y:S04]  /*22b0*/  @P0 LDGSTS.E.BYPASS.LTC128B.128 [R86+0x15100], [R2.64+0x100], !P4 ;  /* 0x1510010002560fae */ /* 0x0003e8000e101d46 */
[----:B------:R1:W-:Y:S01]  /*22c0*/  @P0 LDGSTS.E.BYPASS.LTC128B.128 [R86+0x17100], [R2.64+0x180], !P3 ;  /* 0x1710018002560fae */ /* 0x0003e2000d901d46 */
[C---:B------:R-:W-:Y:S01]  /*22d0*/  LEA R0, P0, R4.reuse, R28, 0x6 ;  /* 0x0000001c04007211 */ /* 0x040fe200078030ff */
[----:B------:R-:W-:Y:S01]  /*22e0*/  IMAD.MOV.U32 R5, RZ, RZ, c[0x0][0x208] ;  /* 0x00008200ff057624 */ /* 0x000fe200078e00ff */
[----:B------:R-:W-:Y:S01]  /*22f0*/  P2R R8, PR, RZ, 0x40 ;  /* 0x00000040ff087803 */ /* 0x000fe20000000000 */
[----:B------:R-:W0:Y:S01]  /*2300*/  LDGDEPBAR ;  /* 0x00000000000079af */ /* 0x000e220000000000 */
[----:B------:R-:W-:Y:S01]  /*2310*/  LEA.HI.X R4, R4, R27, R7, 0x6, P0 ;  /* 0x0000001b04047211 */ /* 0x000fe200000f3407 */
[----:B------:R-:W-:Y:S01]  /*2320*/  IMAD.MOV.U32 R7, RZ, RZ, c[0x0][0x20c] ;  /* 0x00008300ff077624 */ /* 0x000fe200078e00ff */
[----:B-1----:R-:W-:Y:S01]  /*2330*/  LOP3.LUT R3, R22, 0x1, RZ, 0xc0, !PT ;  /* 0x0000000116037812 */ /* 0x002fe200078ec0ff */
[----:B------:R-:W-:Y:S01]  /*2340*/  IMAD R84, R6, R85, c[0x0][0x1d0] ;  /* 0x0000740006547624 */ /* 0x000fe200078e0255 */
[----:B------:R-:W-:Y:S01]  /*2350*/  LEA R2, P0, R0, c[0x0][0x1f8], 0x1 ;  /* 0x00007e0000027a11 */ /* 0x000fe200078008ff */
[----:B------:R-:W-:-:S04]  /*2360*/  DEPBAR.LE SB0, 0x1 ;  /* 0x000080400000791a */ /* 0x000fc80000000000 */
[----:B------:R-:W-:Y:S01]  /*2370*/  BAR.SYNC.DEFER_BLOCKING 0x0 ;  /* 0x0000000000007b1d */ /* 0x000fe20000010000 */
[----:B------:R-:W-:Y:S02]  /*2380*/  ISETP.NE.U32.AND P6, PT, R3, 0x1, PT ;  /* 0x000000010300780c */ /* 0x000fe40003fc5070 */
[----:B------:R-:W-:Y:S02]  /*2390*/  LEA.HI.X R3, R0, c[0x0][0x1fc], R4, 0x1, P0 ;  /* 0x00007f0000037a11 */ /* 0x000fe400000f0c04 */
[----:B------:R-:W-:-:S04]  /*23a0*/  LEA R4, P0, R5, R2, 0x6 ;  /* 0x0000000205047211 */ /* 0x000fc800078030ff */
[----:B------:R-:W-:Y:S02]  /*23b0*/  LEA.HI.X R5, R5, R3, R7, 0x6, P0 ;  /* 0x0000000305057211 */ /* 0x000fe400000f3407 */
[----:B------:R-:W2:Y:S01]  /*23c0*/  LDL R7, [R1] ;  /* 0x0000000001077983 */ /* 0x000ea20000100800 */
[----:B------:R-:W-:-:S03]  /*23d0*/  IMAD.IADD R0, R84, 0x1, -R46 ;  /* 0x0000000154007824 */ /* 0x000fc600078e0a2e */
[----:B------:R-:W1:Y:S02]  /*23e0*/  S2R R46, SR_TID.X ;  /* 0x00000000002e7919 */ /* 0x000e640000002100 */
[----:B-1----:R-:W-:Y:S02]  /*23f0*/  SHF.R.S32.HI R15, RZ, 0x1f, R46 ;  /* 0x0000001fff0f7819 */ /* 0x002fe4000001142e */
[----:B---3--:R-:W-:Y:S02]  /*2400*/  LDSM.16.M88.4 R176, [R14] ;  /* 0x000000000eb0783b */ /* 0x008fe40000000200 */
[----:B------:R-:W-:Y:S02]  /*2410*/  LEA.HI R15, R15, R46, RZ, 0x5 ;  /* 0x0000002e0f0f7211 */ /* 0x000fe400078f28ff */
[----:B------:R-:W-:Y:S02]  /*2420*/  LDSM.16.M88.4 R204, [R14+0x4000] ;  /* 0x004000000ecc783b */ /* 0x000fe40000000200 */
[----:B------:R-:W-:-:S02]  /*2430*/  SHF.R.S32.HI R15, RZ, 0x5, R15 ;  /* 0x00000005ff0f7819 */ /* 0x000fc4000001140f */
[----:B------:R-:W-:Y:S03]  /*2440*/  LDSM.16.M88.4 R220, [R14+0x8000] ;  /* 0x008000000edc783b */ /* 0x000fe60000000200 */
[----:B------:R-:W-:Y:S01]  /*2450*/  IMAD R15, R15, 0x800, R248 ;  /* 0x000008000f0f7824 */ /* 0x000fe200078e02f8 */
[----:B----4-:R-:W-:Y:S04]  /*2460*/  LDSM.16.M88.4 R192, [R13] ;  /* 0x000000000dc0783b */ /* 0x010fe80000000200 */
[----:B------:R-:W-:Y:S04]  /*2470*/  LDSM.16.M88.4 R172, [R15] ;  /* 0x000000000fac783b */ /* 0x000fe80000000200 */
[----:B-----5:R-:W-:Y:S04]  /*2480*/  LDSM.16.M88.4 R196, [R12] ;  /* 0x000000000cc4783b */ /* 0x020fe80000000200 */
[----:B------:R-:W-:Y:S04]  /*2490*/  LDSM.16.M88.4 R200, [R15+0x4000] ;  /* 0x004000000fc8783b */ /* 0x000fe80000000200 */
        /* <DEDUP_REMOVED lines=9> */
[----:B------:R-:W-:Y:S01]  /*2530*/  BAR.SYNC.DEFER_BLOCKING 0x0 ;  /* 0x0000000000007b1d */ /* 0x000fe20000010000 */
[----:B------:R-:W-:-:S05]  /*2540*/  ISETP.LT.OR P0, PT, R0, 0x1, P6 ;  /* 0x000000010000780c */ /* 0x000fca0003701670 */
[----:B------:R-:W-:-:S04]  /*2550*/  DEPBAR.LE SB0, 0x0 ;  /* 0x000080000000791a */ /* 0x000fc80000000000 */
[----:B------:R-:W-:Y:S01]  /*2560*/  BAR.SYNC.DEFER_BLOCKING 0x0 ;  /* 0x0000000000007b1d */ /* 0x000fe20000010000 */
[C---:B------:R-:W-:Y:S02]  /*2570*/  LOP3.LUT P2, RZ, R22.reuse, 0x2, RZ, 0xc0, !PT ;  /* 0x0000000216ff7812 */ /* 0x040fe4000784c0ff */
[----:B------:R-:W-:-:S03]  /*2580*/  LOP3.LUT P1, RZ, R22, 0x4, RZ, 0xc0, !PT ;  /* 0x0000000416ff7812 */ /* 0x000fc6000782c0ff */
[----:B------:R-:W1:Y:S04]  /*2590*/  LDSM.16.M88.4 R12, [R249] ;  /* 0x00000000f90c783b */ /* 0x000e680000000200 */
[----:B------:R-:W-:Y:S04]  /*25a0*/  LDSM.16.M88.4 R24, [R249+0x800] ;  /* 0x00080000f918783b */ /* 0x000fe80000000200 */
[----:B------:R-:W3:Y:S04]  /*25b0*/  LDSM.16.M88.4 R28, [R249+0x1000] ;  /* 0x00100000f91c783b */ /* 0x000ee80000000200 */
[----:B------:R-:W4:Y:S04]  /*25c0*/  LDSM.16.M88.4 R32, [R249+0x1800] ;  /* 0x00180000f920783b */ /* 0x000f280000000200 */
[----:B--2---:R-:W4:Y:S04]  /*25d0*/  LDSM.16.M88.4 R40, [R17] ;  /* 0x000000001128783b */ /* 0x004f280000000200 */
[----:B------:R1:W-:Y:S01]  /*25e0*/  LDSM.16.M88.4 R52, [R16] ;  /* 0x000000001034783b */ /* 0x0003e20000000200 */
[----:B------:R-:W-:-:S03]  /*25f0*/  P2R R9, PR, RZ, 0x20 ;  /* 0x00000020ff097803 */ /* 0x000fc60000000000 */
[----:B------:R-:W-:Y:S04]  /*2600*/  LDSM.16.M88.4 R68, [R10] ;  /* 0x000000000a44783b */ /* 0x000fe80000000200 */
[----:B------:R5:W1:Y:S04]  /*2610*/  LDSM.16.M88.4 R60, [R11] ;  /* 0x000000000b3c783b */ /* 0x000a680000000200 */
[----:B------:R-:W-:Y:S01]  /*2620*/  @!PT LDS RZ, [RZ] ;  /* 0x00000000fffff984 */ /* 0x000fe20000000800 */
[----:B------:R-:W-:Y:S01]  /*2630*/  @!PT LDS RZ, [RZ] ;  /* 0x00000000fffff984 */ /* 0x000fe20000000800 */
[----:B------:R-:W-:Y:S01]  /*2640*/  @!PT LDS RZ, [RZ] ;  /* 0x00000000fffff984 */ /* 0x000fe20000000800 */
[----:B------:R1:W-:Y:S01]  /*2650*/  LDGSTS.E.BYPASS.LTC128B.128 [R86+0x100], [R2.64], !P0 ;  /* 0x0010000002567fae */ /* 0x0003e2000c101d46 */
[----:B------:R-:W-:-:S13]  /*2660*/  ISETP.LT.OR P0, PT, R0, 0x1, !P2 ;  /* 0x000000010000780c */ /* 0x000fda0005701670 */
[----:B------:R4:W-:Y:S01]  /*2670*/  LDGSTS.E.BYPASS.LTC128B.128 [R86+0x2100], [R2.64+0x80], !P0 ;  /* 0x0210008002567fae */ /* 0x0009e2000c101d46 */
[C---:B------:R-:W-:Y:S02]  /*2680*/  ISETP.LT.OR P0, PT, R0.reuse, 0x1, !P1 ;  /* 0x000000010000780c */ /* 0x040fe40004f01670 */
[C---:B------:R-:W-:Y:S02]  /*2690*/  ISETP.LT.OR P6, PT, R0.reuse, 0x21, P6 ;  /* 0x000000210000780c */ /* 0x040fe400037c1670 */
[C---:B------:R-:W-:Y:S02]  /*26a0*/  ISETP.LT.OR P2, PT, R0.reuse, 0x21, !P2 ;  /* 0x000000210000780c */ /* 0x040fe40005741670 */
[----:B------:R-:W-:-:S07]  /*26b0*/  ISETP.LT.OR P1, PT, R0, 0x21, !P1 ;  /* 0x000000210000780c */ /* 0x000fce0004f21670 */
[----:B------:R4:W-:Y:S01]  /*26c0*/  LDGSTS.E.BYPASS.LTC128B.128 [R86+0x4100], [R2.64+0x100], !P0 ;  /* 0x0410010002567fae */ /* 0x0009e2000c101d46 */
[----:B------:R-:W-:-:S04]  /*26d0*/  LOP3.LUT P0, RZ, R22, 0x8, RZ, 0xc0, !PT ;  /* 0x0000000816ff7812 */ /* 0x000fc8000780c0ff */
[C---:B------:R-:W-:Y:S02]  /*26e0*/  ISETP.LT.OR P5, PT, R0.reuse, 0x1, !P0 ;  /* 0x000000010000780c */ /* 0x040fe400047a1670 */
[----:B------:R-:W-:Y:S02]  /*26f0*/  ISETP.LT.OR P0, PT, R0, 0x21, !P0 ;  /* 0x000000210000780c */ /* 0x000fe40004701670 */
[----:B------:R-:W2:Y:S01]  /*2700*/  LDL R0, [R1+0x1c] ;  /* 0x00001c0001007983 */ /* 0x000ea20000100800 */
[C---:B-1----:R-:W-:Y:S08]  /*2710*/  HMMA.16816.F32 R16, R172.reuse, R14, RZ ;  /* 0x0000000eac10723c */ /* 0x042ff000000018ff */
[----:B------:R1:W-:Y:S01]  /*2720*/  LDGSTS.E.BYPASS.LTC128B.128 [R86+0x6100], [R2.64+0x180], !P5 ;  /* 0x0610018002567fae */ /* 0x0003e2000e901d46 */
[----:B------:R-:W-:Y:S01]  /*2730*/  ISETP.NE.AND P5, PT, R9, RZ, PT ;  /* 0x000000ff0900720c */ /* 0x000fe20003fa5270 */
[----:B---3--:R-:W-:Y:S02]  /*2740*/  HMMA.16816.F32 R36, R172, R30, RZ ;  /* 0x0000001eac24723c */ /* 0x008fe400000018ff */
[----:B------:R3:W-:Y:S01]  /*2750*/  LDGSTS.E.BYPASS.LTC128B.128 [R86+0x1100], [R4.64], !P6 ;  /* 0x0110000004567fae */ /* 0x0007e2000f101d46 */
[----:B------:R-:W-:-:S03]  /*2760*/  ISETP.NE.AND P6, PT, R8, RZ, PT ;  /* 0x000000ff0800720c */ /* 0x000fc60003fc5270 */
[----:B------:R3:W-:Y:S02]  /*2770*/  LDGSTS.E.BYPASS.LTC128B.128 [R86+0x3100], [R4.64+0x80], !P2 ;  /* 0x0310008004567fae */ /* 0x0007e4000d101d46 */
[C---:B-----5:R-:W-:Y:S02]  /*2780*/  HMMA.16816.F32 R8, R172.reuse, R12, RZ ;  /* 0x0000000cac08723c */ /* 0x060fe400000018ff */
[----:B------:R3:W-:Y:S04]  /*2790*/  LDGSTS.E.BYPASS.LTC128B.128 [R86+0x5100], [R4.64+0x100], !P1 ;  /* 0x0510010004567fae */ /* 0x0007e8000c901d46 */
[----:B------:R3:W-:Y:S02]  /*27a0*/  LDGSTS.E.BYPASS.LTC128B.128 [R86+0x7100], [R4.64+0x180], !P0 ;  /* 0x0710018004567fae */ /* 0x0007e4000c101d46 */
[C---:B----4-:R-:W-:Y:S02]  /*27b0*/  HMMA.16816.F32 R48, R172.reuse, R32, RZ ;  /* 0x00000020ac30723c */ /* 0x050fe400000018ff */
[----:B------:R-:W4:Y:S04]  /*27c0*/  LDSM.16.M88.4 R76, [R7+0x1800] ;  /* 0x00180000074c783b */ /* 0x000f280000000200 */
[----:B------:R-:W-:Y:S02]  /*27d0*/  LDSM.16.M88.4 R72, [R7+0x1000] ;  /* 0x001000000748783b */ /* 0x000fe40000000200 */
[----:B------:R-:W-:Y:S02]  /*27e0*/  HMMA.16816.F32 R44, R172, R34, RZ ;  /* 0x00000022ac2c723c */ /* 0x000fe400000018ff */
[----:B-1----:R-:W5:Y:S04]  /*27f0*/  LDL R3, [R1+0x24] ;  /* 0x0000240001037983 */ /* 0x002f680000100800 */
[----:B------:R-:W5:Y:S02]  /*2800*/  LDL R2, [R1+0x20] ;  /* 0x0000200001027983 */ /* 0x000f640000100800 */
[C---:B------:R-:W-:Y:S02]  /*2810*/  HMMA.16816.F32 R8, R176.reuse, R40, R8 ;  /* 0x00000028b008723c */ /* 0x040fe40000001808 */
[----:B------:R-:W-:Y:S04]  /*2820*/  LDSM.16.M88.4 R56, [R7] ;  /* 0x000000000738783b */ /* 0x000fe80000000200 */
[----:B------:R-:W-:Y:S02]  /*2830*/  LDSM.16.M88.4 R64, [R7+0x800] ;  /* 0x000800000740783b */ /* 0x000fe40000000200 */
[C---:B------:R-:W-:Y:S02]  /*2840*/  HMMA.16816.F32 R16, R176.reuse, R42, R16 ;  /* 0x0000002ab010723c */ /* 0x040fe40000001810 */
[----:B---3--:R-:W3:Y:S04]  /*2850*/  LDL R4, [R1+0x28] ;  /* 0x0000280001047983 */ /* 0x008ee80000100800 */
[----:B------:R-:W0:Y:S02]  /*2860*/  LDGDEPBAR ;  /* 0x00000000000079af */ /* 0x000e240000000000 */
[C---:B------:R-:W-:Y:S08]  /*2870*/  HMMA.16816.F32 R32, R176.reuse, R62, R36 ;  /* 0x0000003eb020723c */ /* 0x040ff00000001824 */
[C---:B------:R-:W-:Y:S01]  /*2880*/  HMMA.16816.F32 R36, R176.reuse, R68, R48 ;  /* 0x00000044b024723c */ /* 0x040fe20000001830 */
[----:B------:R-:W-:Y:S07]  /*2890*/  LDSM.16.M88.4 R48, [R249+0x2000] ;  /* 0x00200000f930783b */ /* 0x000fee0000000200 */
[----:B------:R-:W-:Y:S01]  /*28a0*/  HMMA.16816.F32 R40, R176, R70, R44 ;  /* 0x00000046b028723c */ /* 0x000fe2000000182c */
[----:B------:R-:W1:Y:S04]  /*28b0*/  LDSM.16.M88.4 R68, [R250+0x1800] ;  /* 0x00180000fa44783b */ /* 0x000e680000000200 */
[----:B------:R-:W-:Y:S03]  /*28c0*/  LDSM.16.M88.4 R44, [R83] ;  /* 0x00000000532c783b */ /* 0x000fe60000000200 */
[----:B------:R-:W-:Y:S08]  /*28d0*/  HMMA.16816.F32 R12, R172, R28, RZ ;  /* 0x0000001cac0c723c */ /* 0x000ff000000018ff */
[C---:B----4-:R-:W-:Y:S08]  /*28e0*/  HMMA.16816.F32 R36, R192.reuse, R76, R36 ;  /* 0x0000004cc024723c */ /* 0x050ff00000001824 */
[----:B------:R-:W-:Y:S01]  /*28f0*/  HMMA.16816.F32 R40, R192, R78, R40 ;  /* 0x0000004ec028723c */ /* 0x000fe20000001828 */
[----:B------:R-:W4:Y:S07]  /*2900*/  LDSM.16.M88.4 R76, [R249+0x3800] ;  /* 0x00380000f94c783b */ /* 0x000f2e0000000200 */
[----:B------:R-:W-:Y:S01]  /*2910*/  HMMA.16816.F32 R28, R176, R60, R12 ;  /* 0x0000003cb01c723c */ /* 0x000fe2000000180c */
[----:B------:R-:W-:Y:S04]  /*2920*/  LDSM.16.M88.4 R12, [R250] ;  /* 0x00000000fa0c783b */ /* 0x000fe80000000200 */
[----:B------:R-:W-:Y:S03]  /*2930*/  LDSM.16.M88.4 R60, [R250+0x1000] ;  /* 0x00100000fa3c783b */ /* 0x000fe60000000200 */
[C---:B-1----:R-:W-:Y:S08]  /*2940*/  HMMA.16816.F32 R36, R196.reuse, R68, R36 ;  /* 0x00000044c424723c */ /* 0x042ff00000001824 */
[----:B------:R-:W-:Y:S01]  /*2950*/  HMMA.16816.F32 R40, R196, R70, R40 ;  /* 0x00000046c428723c */ /* 0x000fe20000001828 */
[----:B------:R-:W-:Y:S07]  /*2960*/  LDSM.16.M88.4 R68, [R7+0x3000] ;  /* 0x003000000744783b */ /* 0x000fee0000000200 */
[C---:B------:R-:W-:Y:S08]  /*2970*/  HMMA.16816.F32 R28, R192.reuse, R72, R28 ;  /* 0x00000048c01c723c */ /* 0x040ff0000000181c */
[----:B------:R-:W-:Y:S01]  /*2980*/  HMMA.16816.F32 R32, R192, R74, R32 ;  /* 0x0000004ac020723c */ /* 0x000fe20000001820 */
[----:B------:R-:W1:Y:S07]  /*2990*/  LDSM.16.M88.4 R72, [R80] ;  /* 0x000000005048783b */ /* 0x000e6e0000000200 */
[C---:B----4-:R-:W-:Y:S08]  /*29a0*/  HMMA.16816.F32 R36, R200.reuse, R76, R36 ;  /* 0x0000004cc824723c */ /* 0x050ff00000001824 */
[----:B------:R-:W-:Y:S01]  /*29b0*/  HMMA.16816.F32 R40, R200, R78, R40 ;  /* 0x0000004ec828723c */ /* 0x000fe20000001828 */
[----:B------:R-:W4:Y:S11]  /*29c0*/  LDSM.16.M88.4 R76, [R7+0x3800] ;  /* 0x00380000074c783b */ /* 0x000f360000000200 */
[----:B------:R-:W-:Y:S04]  /*29d0*/  @!UPT UIADD3 URZ, URZ, URZ, URZ ;  /* 0x0000003f3f3ff290 */ /* 0x000fe8000fffe03f */
[C---:B-1----:R-:W-:Y:S08]  /*29e0*/  HMMA.16816.F32 R36, R204.reuse, R72, R36 ;  /* 0x00000048cc24723c */ /* 0x042ff00000001824 */
[----:B------:R-:W-:Y:S01]  /*29f0*/  HMMA.16816.F32 R40, R204, R74, R40 ;  /* 0x0000004acc28723c */ /* 0x000fe20000001828 */
[----:B------:R-:W1:Y:S11]  /*2a00*/  LDSM.16.M88.4 R72, [R250+0x3800] ;  /* 0x00380000fa48783b */ /* 0x000e760000000200 */
[----:B------:R-:W-:Y:S04]  /*2a10*/  @!UPT UIADD3 URZ, URZ, URZ, URZ ;  /* 0x0000003f3f3ff290 */ /* 0x000fe8000fffe03f */
[C---:B----4-:R-:W-:Y:S08]  /*2a20*/  HMMA.16816.F32 R36, R208.reuse, R76, R36 ;  /* 0x0000004cd024723c */ /* 0x050ff00000001824 */
[----:B------:R-:W-:Y:S01]  /*2a30*/  HMMA.16816.F32 R40, R208, R78, R40 ;  /* 0x0000004ed028723c */ /* 0x000fe20000001828 */
[----:B------:R-:W-:Y:S11]  /*2a40*/  LDSM.16.M88.4 R76, [R249+0x5800] ;  /* 0x00580000f94c783b */ /* 0x000ff60000000200 */
[----:B------:R-:W-:Y:S04]  /*2a50*/  @!UPT UIADD3 URZ, URZ, URZ, URZ ;  /* 0x0000003f3f3ff290 */ /* 0x000fe8000fffe03f */
[C---:B-1----:R-:W-:Y:S08]  /*2a60*/  HMMA.16816.F32 R36, R212.reuse, R72, R36 ;  /* 0x00000048d424723c */ /* 0x042ff00000001824 */
[----:B------:R-:W-:Y:S08]  /*2a70*/  HMMA.16816.F32 R40, R212, R74, R40 ;  /* 0x0000004ad428723c */ /* 0x000ff00000001828 */
[C---:B------:R-:W-:Y:S08]  /*2a80*/  HMMA.16816.F32 R20, R172.reuse, R24, RZ ;  /* 0x00000018ac14723c */ /* 0x040ff000000018ff */
[----:B------:R-:W-:Y:S01]  /*2a90*/  HMMA.16816.F32 R24, R172, R26, RZ ;  /* 0x0000001aac18723c */ /* 0x000fe200000018ff */
[----:B--2---:R1:W-:Y:S04]  /*2aa0*/  LDSM.16.M88.4 R72, [R0] ;  /* 0x000000000048783b */ /* 0x0043e80000000200 */
[----:B-1----:R-:W2:Y:S11]  /*2ab0*/  LDL R0, [R1+0x14] ;  /* 0x0000140001007983 */ /* 0x002eb60000100800 */
[C---:B------:R-:W-:Y:S08]  /*2ac0*/  HMMA.16816.F32 R20, R176.reuse, R52, R20 ;  /* 0x00000034b014723c */ /* 0x040ff00000001814 */
[----:B------:R-:W-:Y:S01]  /*2ad0*/  HMMA.16816.F32 R24, R176, R54, R24 ;  /* 0x00000036b018723c */ /* 0x000fe20000001818 */
[----:B------:R-:W1:Y:S07]  /*2ae0*/  LDSM.16.M88.4 R52, [R250+0x800] ;  /* 0x00080000fa34783b */ /* 0x000e6e0000000200 */
[C---:B------:R-:W-:Y:S08]  /*2af0*/  HMMA.16816.F32 R8, R192.reuse, R56, R8 ;  /* 0x00000038c008723c */ /* 0x040ff00000001808 */
[C---:B------:R-:W-:Y:S01]  /*2b00*/  HMMA.16816.F32 R16, R192.reuse, R58, R16 ;  /* 0x0000003ac010723c */ /* 0x040fe20000001810 */
[----:B------:R-:W4:Y:S07]  /*2b10*/  LDSM.16.M88.4 R56, [R249+0x2800] ;  /* 0x00280000f938783b */ /* 0x000f2e0000000200 */
[C---:B------:R-:W-:Y:S08]  /*2b20*/  HMMA.16816.F32 R20, R192.reuse, R64, R20 ;  /* 0x00000040c014723c */ /* 0x040ff00000001814 */
[----:B------:R-:W-:Y:S01]  /*2b30*/  HMMA.16816.F32 R24, R192, R66, R24 ;  /* 0x00000042c018723c */ /* 0x000fe20000001818 */
[----:B------:R-:W3:Y:S07]  /*2b40*/  LDSM.16.M88.4 R64, [R249+0x3000] ;  /* 0x00300000f940783b */ /* 0x000eee0000000200 */
[C---:B------:R-:W-:Y:S08]  /*2b50*/  HMMA.16816.F32 R8, R196.reuse, R12, R8 ;  /* 0x0000000cc408723c */ /* 0x040ff00000001808 */
[C---:B------:R-:W-:Y:S08]  /*2b60*/  HMMA.16816.F32 R16, R196.reuse, R14, R16 ;  /* 0x0000000ec410723c */ /* 0x040ff00000001810 */
[C---:B-1----:R-:W-:Y:S08]  /*2b70*/  HMMA.16816.F32 R20, R196.reuse, R52, R20 ;  /* 0x00000034c414723c */ /* 0x042ff00000001814 */
[C---:B------:R-:W-:Y:S01]  /*2b80*/  HMMA.16816.F32 R24, R196.reuse, R54, R24 ;  /* 0x00000036c418723c */ /* 0x040fe20000001818 */
[----:B------:R-:W1:Y:S07]  /*2b90*/  LDSM.16.M88.4 R52, [R82] ;  /* 0x000000005234783b */ /* 0x000e6e0000000200 */
[C---:B------:R-:W-:Y:S08]  /*2ba0*/  HMMA.16816.F32 R28, R196.reuse, R60, R28 ;  /* 0x0000003cc41c723c */ /* 0x040ff0000000181c */
[----:B------:R-:W-:Y:S01]  /*2bb0*/  HMMA.16816.F32 R32, R196, R62, R32 ;  /* 0x0000003ec420723c */ /* 0x000fe20000001820 */
[----:B------:R-:W1:Y:S07]  /*2bc0*/  LDSM.16.M88.4 R60, [R81] ;  /* 0x00000000513c783b */ /* 0x000e6e0000000200 */
[C---:B------:R-:W-:Y:S08]  /*2bd0*/  HMMA.16816.F32 R12, R200.reuse, R48, R8 ;  /* 0x00000030c80c723c */ /* 0x040ff00000001808 */
[C---:B------:R-:W-:Y:S01]  /*2be0*/  HMMA.16816.F32 R8, R200.reuse, R50, R16 ;  /* 0x00000032c808723c */ /* 0x040fe20000001810 */
[----:B------:R-:W1:Y:S07]  /*2bf0*/  LDSM.16.M88.4 R48, [R7+0x2000] ;  /* 0x002000000730783b */ /* 0x000e6e0000000200 */
[C---:B----4-:R-:W-:Y:S08]  /*2c00*/  HMMA.16816.F32 R20, R200.reuse, R56, R20 ;  /* 0x00000038c814723c */ /* 0x050ff00000001814 */
[C---:B------:R-:W-:Y:S01]  /*2c10*/  HMMA.16816.F32 R24, R200.reuse, R58, R24 ;  /* 0x0000003ac818723c */ /* 0x040fe20000001818 */
[----:B------:R-:W4:Y:S07]  /*2c20*/  LDSM.16.M88.4 R56, [R7+0x2800] ;  /* 0x002800000738783b */ /* 0x000f2e0000000200 */
[C---:B---3--:R-:W-:Y:S08]  /*2c30*/  HMMA.16816.F32 R28, R200.reuse, R64, R28 ;  /* 0x00000040c81c723c */ /* 0x048ff0000000181c */
[----:B------:R-:W-:Y:S01]  /*2c40*/  HMMA.16816.F32 R32, R200, R66, R32 ;  /* 0x00000042c820723c */ /* 0x000fe20000001820 */
[----:B------:R-:W-:Y:S07]  /*2c50*/  LDSM.16.M88.4 R64, [R250+0x3000] ;  /* 0x00300000fa40783b */ /* 0x000fee0000000200 */
[C---:B------:R-:W-:Y:S08]  /*2c60*/  HMMA.16816.F32 R16, R204.reuse, R44, R12 ;  /* 0x0000002ccc10723c */ /* 0x040ff0000000180c */
[C---:B------:R-:W-:Y:S01]  /*2c70*/  HMMA.16816.F32 R12, R204.reuse, R46, R8 ;  /* 0x0000002ecc0c723c */ /* 0x040fe20000001808 */
[----:B------:R-:W3:Y:S07]  /*2c80*/  LDSM.16.M88.4 R44, [R250+0x2000] ;  /* 0x00200000fa2c783b */ /* 0x000eee0000000200 */
[C---:B-1----:R-:W-:Y:S08]  /*2c90*/  HMMA.16816.F32 R8, R204.reuse, R52, R20 ;  /* 0x00000034cc08723c */ /* 0x042ff00000001814 */
[C---:B------:R-:W-:Y:S01]  /*2ca0*/  HMMA.16816.F32 R24, R204.reuse, R54, R24 ;  /* 0x00000036cc18723c */ /* 0x040fe20000001818 */
[----:B------:R-:W1:Y:S07]  /*2cb0*/  LDSM.16.M88.4 R52, [R250+0x2800] ;  /* 0x00280000fa34783b */ /* 0x000e6e0000000200 */
[C---:B------:R-:W-:Y:S08]  /*2cc0*/  HMMA.16816.F32 R28, R204.reuse, R60, R28 ;  /* 0x0000003ccc1c723c */ /* 0x040ff0000000181c */
[----:B------:R-:W-:Y:S01]  /*2cd0*/  HMMA.16816.F32 R32, R204, R62, R32 ;  /* 0x0000003ecc20723c */ /* 0x000fe20000001820 */
[----:B------:R-:W-:Y:S07]  /*2ce0*/  LDSM.16.M88.4 R60, [R249+0x4800] ;  /* 0x00480000f93c783b */ /* 0x000fee0000000200 */
[C---:B------:R-:W-:Y:S08]  /*2cf0*/  HMMA.16816.F32 R20, R208.reuse, R48, R16 ;  /* 0x00000030d014723c */ /* 0x040ff00000001810 */
[C---:B------:R-:W-:Y:S01]  /*2d00*/  HMMA.16816.F32 R16, R208.reuse, R50, R12 ;  /* 0x00000032d010723c */ /* 0x040fe2000000180c */
[----:B------:R-:W1:Y:S07]  /*2d10*/  LDSM.16.M88.4 R48, [R249+0x4000] ;  /* 0x00400000f930783b */ /* 0x000e6e0000000200 */
[C---:B----4-:R-:W-:Y:S08]  /*2d20*/  HMMA.16816.F32 R12, R208.reuse, R56, R8 ;  /* 0x00000038d00c723c */ /* 0x050ff00000001808 */
[C---:B------:R-:W-:Y:S01]  /*2d30*/  HMMA.16816.F32 R8, R208.reuse, R58, R24 ;  /* 0x0000003ad008723c */ /* 0x040fe20000001818 */
[----:B-----5:R4:W-:Y:S07]  /*2d40*/  LDSM.16.M88.4 R56, [R3] ;  /* 0x000000000338783b */ /* 0x0209ee0000000200 */
[C---:B------:R-:W-:Y:S08]  /*2d50*/  HMMA.16816.F32 R28, R208.reuse, R68, R28 ;  /* 0x00000044d01c723c */ /* 0x040ff0000000181c */
[----:B------:R-:W-:Y:S01]  /*2d60*/  HMMA.16816.F32 R32, R208, R70, R32 ;  /* 0x00000046d020723c */ /* 0x000fe20000001820 */
[----:B------:R-:W5:Y:S04]  /*2d70*/  LDSM.16.M88.4 R68, [R249+0x5000] ;  /* 0x00500000f944783b */ /* 0x000f680000000200 */
[----:B----4-:R-:W4:Y:S03]  /*2d80*/  LDL R3, [R1+0x18] ;  /* 0x0000180001037983 */ /* 0x010f260000100800 */
[C---:B---3--:R-:W-:Y:S08]  /*2d90*/  HMMA.16816.F32 R24, R212.reuse, R44, R20 ;  /* 0x0000002cd418723c */ /* 0x048ff00000001814 */
[C---:B------:R-:W-:Y:S01]  /*2da0*/  HMMA.16816.F32 R20, R212.reuse, R46, R16 ;  /* 0x0000002ed414723c */ /* 0x040fe20000001810 */
[----:B------:R-:W3:Y:S07]  /*2db0*/  LDSM.16.M88.4 R44, [R4] ;  /* 0x00000000042c783b */ /* 0x000eee0000000200 */
[C---:B-1----:R-:W-:Y:S08]  /*2dc0*/  HMMA.16816.F32 R16, R212.reuse, R52, R12 ;  /* 0x00000034d410723c */ /* 0x042ff0000000180c */
[C---:B------:R-:W-:Y:S01]  /*2dd0*/  HMMA.16816.F32 R12, R212.reuse, R54, R8 ;  /* 0x00000036d40c723c */ /* 0x040fe20000001808 */
[----:B------:R-:W-:Y:S07]  /*2de0*/  LDSM.16.M88.4 R52, [R7+0x4000] ;  /* 0x004000000734783b */ /* 0x000fee0000000200 */
[C---:B------:R-:W-:Y:S08]  /*2df0*/  HMMA.16816.F32 R8, R212.reuse, R64, R28 ;  /* 0x00000040d408723c */ /* 0x040ff0000000181c */
[----:B------:R-:W-:Y:S01]  /*2e00*/  HMMA.16816.F32 R32, R212, R66, R32 ;  /* 0x00000042d420723c */ /* 0x000fe20000001820 */
[----:B------:R1:W2:Y:S07]  /*2e10*/  LDSM.16.M88.4 R64, [R2] ;  /* 0x000000000240783b */ /* 0x0002ae0000000200 */
[C---:B------:R-:W-:Y:S08]  /*2e20*/  HMMA.16816.F32 R28, R216.reuse, R48, R24 ;  /* 0x00000030d81c723c */ /* 0x040ff00000001818 */
[C---:B------:R-:W-:Y:S08]  /*2e30*/  HMMA.16816.F32 R24, R216.reuse, R50, R20 ;  /* 0x00000032d818723c */ /* 0x040ff00000001814 */
[C---:B------:R-:W-:Y:S01]  /*2e40*/  HMMA.16816.F32 R20, R216.reuse, R60, R16 ;  /* 0x0000003cd814723c */ /* 0x040fe20000001810 */
[----:B-1----:R-:W4:Y:S07]  /*2e50*/  LDL R2, [R1+0x10] ;  /* 0x0000100001027983 */ /* 0x002f2e0000100800 */
[C---:B------:R-:W-:Y:S08]  /*2e60*/  HMMA.16816.F32 R16, R216.reuse, R62, R12 ;  /* 0x0000003ed810723c */ /* 0x040ff0000000180c */
[C---:B-----5:R-:W-:Y:S08]  /*2e70*/  HMMA.16816.F32 R12, R216.reuse, R68, R8 ;  /* 0x00000044d80c723c */ /* 0x060ff00000001808 */
[C---:B------:R-:W-:Y:S01]  /*2e80*/  HMMA.16816.F32 R8, R216.reuse, R70, R32 ;  /* 0x00000046d808723c */ /* 0x040fe20000001820 */
[----:B------:R-:W-:Y:S07]  /*2e90*/  LDSM.16.M88.4 R68, [R7+0x4800] ;  /* 0x004800000744783b */ /* 0x000fee0000000200 */
[----:B------:R-:W-:Y:S08]  /*2ea0*/  HMMA.16816.F32 R36, R216, R76, R36 ;  /* 0x0000004cd824723c */ /* 0x000ff00000001824 */
[C---:B---3--:R-:W-:Y:S08]  /*2eb0*/  HMMA.16816.F32 R32, R220.reuse, R44, R28 ;  /* 0x0000002cdc20723c */ /* 0x048ff0000000181c */
[C---:B------:R-:W-:Y:S08]  /*2ec0*/  HMMA.16816.F32 R28, R220.reuse, R46, R24 ;  /* 0x0000002edc1c723c */ /* 0x040ff00000001818 */
[C---:B------:R-:W-:Y:S08]  /*2ed0*/  HMMA.16816.F32 R24, R220.reuse, R56, R20 ;  /* 0x00000038dc18723c */ /* 0x040ff00000001814 */
[C---:B------:R-:W-:Y:S01]  /*2ee0*/  HMMA.16816.F32 R20, R220.reuse, R58, R16 ;  /* 0x0000003adc14723c */ /* 0x040fe20000001810 */
[----:B------:R-:W-:Y:S07]  /*2ef0*/  LDSM.16.M88.4 R56, [R7+0x5800] ;  /* 0x005800000738783b */ /* 0x000fee0000000200 */
[C---:B--2---:R-:W-:Y:S01]  /*2f00*/  HMMA.16816.F32 R16, R220.reuse, R64, R12 ;  /* 0x00000040dc10723c */ /* 0x044fe2000000180c */
[----:B------:R-:W1:Y:S07]  /*2f10*/  LDSM.16.M88.4 R12, [R7+0x5000] ;  /* 0x00500000070c783b */ /* 0x000e6e0000000200 */
[C---:B------:R-:W-:Y:S08]  /*2f20*/  HMMA.16816.F32 R8, R220.reuse, R66, R8 ;  /* 0x00000042dc08723c */ /* 0x040ff00000001808 */
[----:B------:R-:W-:Y:S01]  /*2f30*/  HMMA.16816.F32 R64, R220, R72, R36 ;  /* 0x00000048dc40723c */ /* 0x000fe20000001824 */
[----:B------:R-:W2:Y:S07]  /*2f40*/  LDSM.16.M88.4 R36, [R250+0x4000] ;  /* 0x00400000fa24783b */ /* 0x000eae0000000200 */
[C---:B------:R-:W-:Y:S08]  /*2f50*/  HMMA.16816.F32 R48, R224.reuse, R52, R32 ;  /* 0x00000034e030723c */ /* 0x040ff00000001820 */
[C---:B------:R-:W-:Y:S01]  /*2f60*/  HMMA.16816.F32 R44, R224.reuse, R54, R28 ;  /* 0x00000036e02c723c */ /* 0x040fe2000000181c */
[----:B------:R-:W3:Y:S07]  /*2f70*/  LDSM.16.M88.4 R52, [R250+0x4800] ;  /* 0x00480000fa34783b */ /* 0x000eee0000000200 */
[C---:B-1----:R-:W-:Y:S01]  /*2f80*/  HMMA.16816.F32 R28, R224.reuse, R12, R16 ;  /* 0x0000000ce01c723c */ /* 0x042fe20000001810 */
[----:B------:R-:W1:Y:S07]  /*2f90*/  LDSM.16.M88.4 R16, [R249+0x6000] ;  /* 0x00600000f910783b */ /* 0x000e6e0000000200 */
[----:B------:R-:W-:Y:S08]  /*2fa0*/  HMMA.16816.F32 R12, R224, R14, R8 ;  /* 0x0000000ee00c723c */ /* 0x000ff00000001808 */
[----:B--2---:R-:W-:Y:S01]  /*2fb0*/  HMMA.16816.F32 R8, R228, R36, R48 ;  /* 0x00000024e408723c */ /* 0x004fe20000001830 */
[----:B------:R2:W-:Y:S04]  /*2fc0*/  LDSM.16.M88.4 R48, [R0] ;  /* 0x000000000030783b */ /* 0x0005e80000000200 */
[----:B--2---:R-:W2:Y:S03]  /*2fd0*/  LDL R0, [R1+0xc] ;  /* 0x00000c0001007983 */ /* 0x004ea60000100800 */
[----:B------:R-:W-:Y:S08]  /*2fe0*/  HMMA.16816.F32 R40, R216, R78, R40 ;  /* 0x0000004ed828723c */ /* 0x000ff00000001828 */
[----:B------:R-:W-:Y:S11]  /*2ff0*/  HMMA.16816.F32 R32, R224, R70, R20 ;  /* 0x00000046e020723c */ /* 0x000ff60000001814 */
[----:B------:R-:W-:Y:S05]  /*3000*/  @!UPT UIADD3 URZ, URZ, URZ, URZ ;  /* 0x0000003f3f3ff290 */ /* 0x000fea000fffe03f */
[----:B------:R-:W-:Y:S01]  /*3010*/  HMMA.16816.F32 R60, R220, R74, R40 ;  /* 0x0000004adc3c723c */ /* 0x000fe20000001828 */
[----:B------:R-:W-:Y:S07]  /*3020*/  LDSM.16.M88.4 R72, [R250+0x5800] ;  /* 0x00580000fa48783b */ /* 0x000fee0000000200 */
[----:B------:R-:W-:Y:S01]  /*3030*/  HMMA.16816.F32 R40, R224, R68, R24 ;  /* 0x00000044e028723c */ /* 0x000fe20000001818 */
[----:B------:R-:W5:Y:S07]  /*3040*/  LDSM.16.M88.4 R68, [R250+0x5000] ;  /* 0x00500000fa44783b */ /* 0x000f6e0000000200 */
[C---:B------:R-:W-:Y:S01]  /*3050*/  HMMA.16816.F32 R20, R228.reuse, R38, R44 ;  /* 0x00000026e414723c */ /* 0x040fe2000000182c */
[----:B------:R-:W-:Y:S11]  /*3060*/  LDSM.16.M88.4 R44, [R249+0x6800] ;  /* 0x00680000f92c783b */ /* 0x000ff60000000200 */
[----:B------:R-:W-:Y:S04]  /*3070*/  @!UPT UIADD3 URZ, URZ, URZ, URZ ;  /* 0x0000003f3f3ff290 */ /* 0x000fe8000fffe03f */
[C---:B---3--:R-:W-:Y:S01]  /*3080*/  HMMA.16816.F32 R36, R228.reuse, R52, R40 ;  /* 0x00000034e424723c */ /* 0x048fe20000001828 */
[----:B------:R-:W-:Y:S07]  /*3090*/  LDSM.16.M88.4 R40, [R250+0x6000] ;  /* 0x00600000fa28783b */ /* 0x000fee0000000200 */
[----:B------:R-:W-:Y:S01]  /*30a0*/  HMMA.16816.F32 R52, R228, R54, R32 ;  /* 0x00000036e434723c */ /* 0x000fe20000001820 */
[----:B----4-:R-:W3:Y:S07]  /*30b0*/  LDSM.16.M88.4 R32, [R3] ;  /* 0x000000000320783b */ /* 0x010eee0000000200 */
[----:B-1----:R-:W-:Y:S08]  /*30c0*/  HMMA.16816.F32 R8, R232, R16, R8 ;  /* 0x00000010e808723c */ /* 0x002ff00000001808 */
[C---:B------:R-:W-:Y:S01]  /*30d0*/  HMMA.16816.F32 R24, R224.reuse, R56, R64 ;  /* 0x00000038e018723c */ /* 0x040fe20000001840 */
[----:B------:R-:W-:Y:S07]  /*30e0*/  LDSM.16.M88.4 R64, [R249+0x7800] ;  /* 0x00780000f940783b */ /* 0x000fee0000000200 */
[----:B------:R-:W-:Y:S08]  /*30f0*/  HMMA.16816.F32 R80, R224, R58, R60 ;  /* 0x0000003ae050723c */ /* 0x000ff0000000183c */
[C---:B-----5:R-:W-:Y:S01]  /*3100*/  HMMA.16816.F32 R60, R228.reuse, R68, R28 ;  /* 0x00000044e43c723c */ /* 0x060fe2000000181c */
[----:B------:R-:W1:Y:S07]  /*3110*/  LDSM.16.M88.4 R28, [R7+0x6000] ;  /* 0x00600000071c783b */ /* 0x000e6e0000000200 */
[----:B------:R-:W-:Y:S08]  /*3120*/  HMMA.16816.F32 R56, R228, R70, R12 ;  /* 0x00000046e438723c */ /* 0x000ff0000000180c */
[----:B------:R-:W-:Y:S08]  /*3130*/  HMMA.16816.F32 R12, R232, R18, R20 ;  /* 0x00000012e80c723c */ /* 0x000ff00000001814 */
[----:B---3--:R-:W-:Y:S08]  /*3140*/  HMMA.16816.F32 R8, R236, R32, R8 ;  /* 0x00000020ec08723c */ /* 0x008ff00000001808 */
[----:B------:R-:W-:Y:S01]  /*3150*/  HMMA.16816.F32 R16, R232, R44, R36 ;  /* 0x0000002ce810723c */ /* 0x000fe20000001824 */
[----:B------:R-:W3:Y:S07]  /*3160*/  LDSM.16.M88.4 R36, [R249+0x7000] ;  /* 0x00700000f924783b */ /* 0x000eee0000000200 */
[----:B------:R-:W-:Y:S08]  /*3170*/  HMMA.16816.F32 R12, R236, R34, R12 ;  /* 0x00000022ec0c723c */ /* 0x000ff0000000180c */
[----:B-1----:R-:W-:Y:S08]  /*3180*/  HMMA.16816.F32 R8, R240, R28, R8 ;  /* 0x0000001cf008723c */ /* 0x002ff00000001808 */
[----:B------:R-:W-:Y:S08]  /*3190*/  HMMA.16816.F32 R76, R228, R72, R24 ;  /* 0x00000048e44c723c */ /* 0x000ff00000001818 */
[----:B------:R-:W-:Y:S01]  /*31a0*/  HMMA.16816.F32 R24, R232, R46, R52 ;  /* 0x0000002ee818723c */ /* 0x000fe20000001834 */
[----:B------:R-:W1:Y:S04]  /*31b0*/  LDSM.16.M88.4 R52, [R2] ;  /* 0x000000000234783b */ /* 0x000e680000000200 */
[----:B------:R-:W4:Y:S03]  /*31c0*/  LDSM.16.M88.4 R44, [R7+0x6800] ;  /* 0x00680000072c783b */ /* 0x000f260000000200 */
[----:B------:R-:W-:Y:S08]  /*31d0*/  HMMA.16816.F32 R12, R240, R30, R12 ;  /* 0x0000001ef00c723c */ /* 0x000ff0000000180c */
[----:B------:R-:W-:Y:S08]  /*31e0*/  HMMA.16816.F32 R32, R244, R40, R8 ;  /* 0x00000028f420723c */ /* 0x000ff00000001808 */
[----:B------:R-:W-:Y:S08]  /*31f0*/  HMMA.16816.F32 R20, R236, R48, R16 ;  /* 0x00000030ec14723c */ /* 0x000ff00000001810 */
[----:B---3--:R-:W-:Y:S08]  /*3200*/  HMMA.16816.F32 R8, R232, R36, R60 ;  /* 0x00000024e808723c */ /* 0x008ff0000000183c */
[----:B------:R-:W-:Y:S08]  /*3210*/  HMMA.16816.F32 R16, R236, R50, R24 ;  /* 0x00000032ec10723c */ /* 0x000ff00000001818 */
[----:B------:R-:W-:Y:S01]  /*3220*/  HMMA.16816.F32 R28, R244, R42, R12 ;  /* 0x0000002af41c723c */ /* 0x000fe2000000180c */
[----:B------:R-:W3:Y:S07]  /*3230*/  LDSM.16.M88.4 R40, [R7+0x7000] ;  /* 0x007000000728783b */ /* 0x000eee0000000200 */
[----:B------:R-:W-:Y:S01]  /*3240*/  HMMA.16816.F32 R36, R232, R38, R56 ;  /* 0x00000026e824723c */ /* 0x000fe20000001838 */
[----:B------:R-:W5:Y:S07]  /*3250*/  LDSM.16.M88.4 R56, [R250+0x6800] ;  /* 0x00680000fa38783b */ /* 0x000f6e0000000200 */
[----:B-1----:R-:W-:Y:S08]  /*3260*/  HMMA.16816.F32 R12, R236, R52, R8 ;  /* 0x00000034ec0c723c */ /* 0x002ff00000001808 */
[----:B----4-:R-:W-:Y:S08]  /*3270*/  HMMA.16816.F32 R8, R240, R46, R16 ;  /* 0x0000002ef008723c */ /* 0x010ff00000001810 */
[----:B------:R-:W-:Y:S08]  /*3280*/  HMMA.16816.F32 R68, R228, R74, R80 ;  /* 0x0000004ae444723c */ /* 0x000ff00000001850 */
[----:B------:R-:W-:Y:S01]  /*3290*/  HMMA.16816.F32 R20, R240, R44, R20 ;  /* 0x0000002cf014723c */ /* 0x000fe20000001814 */
[----:B------:R-:W-:Y:S01]  /*32a0*/  FMUL.FTZ R32, R32, c[0x0][0x320] ;  /* 0x0000c80020207a20 */ /* 0x000fe20000410000 */
[----:B------:R-:W-:Y:S01]  /*32b0*/  LDSM.16.M88.4 R44, [R250+0x7000] ;  /* 0x00700000fa2c783b */ /* 0x000fe20000000200 */
[----:B------:R-:W-:-:S02]  /*32c0*/  FMUL.FTZ R33, R33, c[0x0][0x320] ;  /* 0x0000c80021217a20 */ /* 0x000fc40000410000 */
[----:B------:R-:W-:-:S03]  /*32d0*/  FMUL.FTZ R34, R34, c[0x0][0x320] ;  /* 0x0000c80022227a20 */ /* 0x000fc60000410000 */
[----:B------:R-:W-:Y:S01]  /*32e0*/  HMMA.16816.F32 R60, R232, R64, R76 ;  /* 0x00000040e83c723c */ /* 0x000fe2000000184c */
[----:B------:R-:W-:Y:S01]  /*32f0*/  FMUL.FTZ R35, R35, c[0x0][0x320] ;  /* 0x0000c80023237a20 */ /* 0x000fe20000410000 */
[----:B------:R-:W1:Y:S06]  /*3300*/  MUFU.TANH R72, R32 ;  /* 0x0000002000487308 */ /* 0x000e6c0000002400 */
[----:B---3--:R-:W-:Y:S02]  /*3310*/  HMMA.16816.F32 R16, R240, R40, R12 ;  /* 0x00000028f010723c */ /* 0x008fe4000000180c */
[----:B------:R-:W3:Y:S01]  /*3320*/  MUFU.TANH R64, R33 ;  /* 0x0000002100407308 */ /* 0x000ee20000002400 */
[----:B--2---:R-:W2:Y:S05]  /*3330*/  LDSM.16.M88.4 R48, [R0] ;  /* 0x000000000030783b */ /* 0x004eaa0000000200 */
[----:B-----5:R-:W-:Y:S02]  /*3340*/  HMMA.16816.F32 R12, R244, R58, R8 ;  /* 0x0000003af40c723c */ /* 0x020fe40000001808 */
[----:B------:R-:W4:Y:S06]  /*3350*/  MUFU.TANH R73, R34 ;  /* 0x0000002200497308 */ /* 0x000f2c0000002400 */
[----:B------:R-:W-:Y:S02]  /*3360*/  HMMA.16816.F32 R8, R232, R66, R68 ;  /* 0x00000042e808723c */ /* 0x000fe40000001844 */
[----:B------:R5:W1:Y:S06]  /*3370*/  MUFU.TANH R65, R35 ;  /* 0x0000002300417308 */ /* 0x000a6c0000002400 */
[----:B-----5:R-:W-:Y:S01]  /*3380*/  HMMA.16816.F32 R32, R236, R54, R36 ;  /* 0x00000036ec20723c */ /* 0x020fe20000001824 */
[----:B------:R-:W5:Y:S07]  /*3390*/  LDSM.16.M88.4 R36, [R7+0x7800] ;  /* 0x007800000724783b */ /* 0x000f6e0000000200 */
[----:B------:R-:W-:Y:S01]  /*33a0*/  HMMA.16816.F32 R24, R244, R56, R20 ;  /* 0x00000038f418723c */ /* 0x000fe20000001814 */
[----:B------:R-:W-:-:S02]  /*33b0*/  FMUL.FTZ R28, R28, c[0x0][0x320] ;  /* 0x0000c8001c1c7a20 */ /* 0x000fc40000410000 */
[----:B------:R-:W-:Y:S02]  /*33c0*/  FMUL.FTZ R29, R29, c[0x0][0x320] ;  /* 0x0000c8001d1d7a20 */ /* 0x000fe40000410000 */
[----:B------:R-:W-:-:S03]  /*33d0*/  FMUL.FTZ R30, R30, c[0x0][0x320] ;  /* 0x0000c8001e1e7a20 */ /* 0x000fc60000410000 */
[C---:B--2---:R-:W-:Y:S01]  /*33e0*/  HMMA.16816.F32 R20, R236.reuse, R48, R60 ;  /* 0x00000030ec14723c */ /* 0x044fe2000000183c */
[----:B------:R-:W-:Y:S01]  /*33f0*/  FMUL.FTZ R31, R31, c[0x0][0x320] ;  /* 0x0000c8001f1f7a20 */ /* 0x000fe20000410000 */
[----:B------:R-:W2:Y:S06]  /*3400*/  MUFU.TANH R56, R28 ;  /* 0x0000001c00387308 */ /* 0x000eac0000002400 */
[----:B------:R-:W-:Y:S02]  /*3410*/  HMMA.16816.F32 R8, R236, R50, R8 ;  /* 0x00000032ec08723c */ /* 0x000fe40000001808 */
[----:B------:R-:W1:Y:S08]  /*3420*/  MUFU.TANH R54, R29 ;  /* 0x0000001d00367308 */ /* 0x000e700000002400 */
[----:B------:R-:W1:Y:S08]  /*3430*/  MUFU.TANH R57, R30 ;  /* 0x0000001e00397308 */ /* 0x000e700000002400 */
[----:B------:R1:W1:Y:S01]  /*3440*/  MUFU.TANH R55, R31 ;  /* 0x0000001f00377308 */ /* 0x0002620000002400 */
[----:B------:R-:W-:-:S02]  /*3450*/  FMUL.FTZ R24, R24, c[0x0][0x320] ;  /* 0x0000c80018187a20 */ /* 0x000fc40000410000 */
[----:B------:R-:W-:Y:S02]  /*3460*/  FMUL.FTZ R25, R25, c[0x0][0x320] ;  /* 0x0000c80019197a20 */ /* 0x000fe40000410000 */
[----:B------:R-:W-:Y:S01]  /*3470*/  FMUL.FTZ R26, R26, c[0x0][0x320] ;  /* 0x0000c8001a1a7a20 */ /* 0x000fe20000410000 */
[----:B-1----:R-:W-:Y:S01]  /*3480*/  HMMA.16816.F32 R28, R240, R42, R32 ;  /* 0x0000002af01c723c */ /* 0x002fe20000001820 */
[----:B------:R-:W1:Y:S01]  /*3490*/  LDSM.16.M88.4 R32, [R250+0x7800] ;  /* 0x00780000fa20783b */ /* 0x000e620000000200 */
[----:B------:R-:W-:Y:S01]  /*34a0*/  FMUL.FTZ R27, R27, c[0x0][0x320] ;  /* 0x0000c8001b1b7a20 */ /* 0x000fe20000410000 */
[----:B------:R-:W1:Y:S01]  /*34b0*/  MUFU.TANH R53, R24 ;  /* 0x0000001800357308 */ /* 0x000e620000002400 */
[----:B------:R-:W-:Y:S01]  /*34c0*/  FMUL.FTZ R12, R12, c[0x0][0x320] ;  /* 0x0000c8000c0c7a20 */ /* 0x000fe20000410000 */
[----:B------:R-:W-:Y:S01]  /*34d0*/  ISETP.GE.AND P0, PT, R134, 0x2, PT ;  /* 0x000000028600780c */ /* 0x000fe20003f06270 */
[----:B------:R-:W-:Y:S01]  /*34e0*/  FMUL.FTZ R13, R13, c[0x0][0x320] ;  /* 0x0000c8000d0d7a20 */ /* 0x000fe20000410000 */
[----:B------:R-:W-:-:S04]  /*34f0*/  DEPBAR.LE SB0, 0x0 ;  /* 0x000080000000791a */ /* 0x000fc80000000000 */
[----:B------:R-:W1:Y:S01]  /*3500*/  MUFU.TANH R52, R25 ;  /* 0x0000001900347308 */ /* 0x000e620000002400 */
[----:B-----5:R-:W-:Y:S07]  /*3510*/  HMMA.16816.F32 R8, R240, R38, R8 ;  /* 0x00000026f008723c */ /* 0x020fee0000001808 */
[----:B------:R-:W1:Y:S08]  /*3520*/  MUFU.TANH R48, R26 ;  /* 0x0000001a00307308 */ /* 0x000e700000002400 */
[----:B------:R5:W1:Y:S02]  /*3530*/  MUFU.TANH R43, R27 ;  /* 0x0000001b002b7308 */ /* 0x000a640000002400 */
[----:B-----5:R-:W-:Y:S08]  /*3540*/  HMMA.16816.F32 R24, R244, R44, R16 ;  /* 0x0000002cf418723c */ /* 0x020ff00000001810 */
[----:B------:R-:W-:Y:S01]  /*3550*/  HMMA.16816.F32 R16, R240, R36, R20 ;  /* 0x00000024f010723c */ /* 0x000fe20000001814 */
[----:B------:R-:W-:-:S02]  /*3560*/  FMUL.FTZ R14, R14, c[0x0][0x320] ;  /* 0x0000c8000e0e7a20 */ /* 0x000fc40000410000 */
[----:B------:R-:W-:Y:S01]  /*3570*/  FMUL.FTZ R15, R15, c[0x0][0x320] ;  /* 0x0000c8000f0f7a20 */ /* 0x000fe20000410000 */
[----:B------:R-:W1:Y:S08]  /*3580*/  MUFU.TANH R40, R12 ;  /* 0x0000000c00287308 */ /* 0x000e700000002400 */
[----:B------:R-:W2:Y:S01]  /*3590*/  MUFU.TANH R41, R13 ;  /* 0x0000000d00297308 */ /* 0x000ea20000002400 */
[C---:B------:R-:W-:Y:S07]  /*35a0*/  HMMA.16816.F32 R20, R244.reuse, R46, R28 ;  /* 0x0000002ef414723c */ /* 0x040fee000000181c */
[----:B------:R-:W2:Y:S01]  /*35b0*/  MUFU.TANH R42, R14 ;  /* 0x0000000e002a7308 */ /* 0x000ea20000002400 */
[C---:B-1----:R-:W-:Y:S07]  /*35c0*/  HMMA.16816.F32 R8, R244.reuse, R34, R8 ;  /* 0x00000022f408723c */ /* 0x042fee0000001808 */
[----:B------:R1:W1:Y:S02]  /*35d0*/  MUFU.TANH R36, R15 ;  /* 0x0000000f00247308 */ /* 0x0002640000002400 */
[----:B-1----:R-:W-:Y:S01]  /*35e0*/  HMMA.16816.F32 R12, R244, R32, R16 ;  /* 0x00000020f40c723c */ /* 0x002fe20000001810 */
[----:B------:R-:W-:-:S02]  /*35f0*/  FMUL.FTZ R24, R24, c[0x0][0x320] ;  /* 0x0000c80018187a20 */ /* 0x000fc40000410000 */
[----:B------:R-:W-:-:S03]  /*3600*/  FMUL.FTZ R26, R26, c[0x0][0x320] ;  /* 0x0000c8001a1a7a20 */ /* 0x000fc60000410000 */
[----:B------:R1:W1:Y:S01]  /*3610*/  MUFU.TANH R28, R24 ;  /* 0x00000018001c7308 */ /* 0x0002620000002400 */
[----:B------:R-:W-:Y:S02]  /*3620*/  FMUL.FTZ R27, R27, c[0x0][0x320] ;  /* 0x0000c8001b1b7a20 */ /* 0x000fe40000410000 */
[----:B------:R-:W-:Y:S02]  /*3630*/  FMUL.FTZ R20, R20, c[0x0][0x320] ;  /* 0x0000c80014147a20 */ /* 0x000fe40000410000 */
[----:B------:R-:W-:Y:S02]  /*3640*/  FMUL.FTZ R19, R21, c[0x0][0x320] ;  /* 0x0000c80015137a20 */ /* 0x000fe40000410000 */
[----:B------:R-:W-:Y:S02]  /*3650*/  FMUL.FTZ R22, R22, c[0x0][0x320] ;  /* 0x0000c80016167a20 */ /* 0x000fe40000410000 */
[----:B------:R-:W-:Y:S02]  /*3660*/  FMUL.FTZ R23, R23, c[0x0][0x320] ;  /* 0x0000c80017177a20 */ /* 0x000fe40000410000 */
[----:B------:R-:W-:-:S02]  /*3670*/  FMUL.FTZ R8, R8, c[0x0][0x320] ;  /* 0x0000c80008087a20 */ /* 0x000fc40000410000 */
[----:B------:R-:W-:-:S05]  /*3680*/  FMUL.FTZ R7, R9, c[0x0][0x320] ;  /* 0x0000c80009077a20 */ /* 0x000fca0000410000 */
[----:B------:R-:W-:Y:S02]  /*3690*/  FMUL.FTZ R12, R12, c[0x0][0x320] ;  /* 0x0000c8000c0c7a20 */ /* 0x000fe40000410000 */
[----:B-1----:R-:W-:Y:S02]  /*36a0*/  FMUL.FTZ R24, R25, c[0x0][0x320] ;  /* 0x0000c80019187a20 */ /* 0x002fe40000410000 */
[----:B------:R1:W1:Y:S01]  /*36b0*/  MUFU.TANH R18, R12 ;  /* 0x0000000c00127308 */ /* 0x0002620000002400 */
[----:B------:R-:W-:Y:S02]  /*36c0*/  FMUL.FTZ R14, R14, c[0x0][0x320] ;  /* 0x0000c8000e0e7a20 */ /* 0x000fe40000410000 */
[----:B------:R-:W-:Y:S02]  /*36d0*/  FMUL.FTZ R15, R15, c[0x0][0x320] ;  /* 0x0000c8000f0f7a20 */ /* 0x000fe40000410000 */
[----:B------:R-:W-:Y:S02]  /*36e0*/  FMUL.FTZ R10, R10, c[0x0][0x320] ;  /* 0x0000c8000a0a7a20 */ /* 0x000fe40000410000 */
[----:B------:R-:W-:Y:S01]  /*36f0*/  FMUL.FTZ R11, R11, c[0x0][0x320] ;  /* 0x0000c8000b0b7a20 */ /* 0x000fe20000410000 */
[----:B------:R2:W2:Y:S01]  /*3700*/  MUFU.TANH R30, R26 ;  /* 0x0000001a001e7308 */ /* 0x0004a20000002400 */
[----:B-1----:R-:W-:-:S07]  /*3710*/  FMUL.FTZ R12, R13, c[0x0][0x320] ;  /* 0x0000c8000d0c7a20 */ /* 0x002fce0000410000 */
[----:B------:R1:W1:Y:S08]  /*3720*/  MUFU.TANH R29, R27 ;  /* 0x0000001b001d7308 */ /* 0x0002700000002400 */
[----:B------:R1:W1:Y:S08]  /*3730*/  MUFU.TANH R27, R22 ;  /* 0x00000016001b7308 */ /* 0x0002700000002400 */
[----:B------:R1:W1:Y:S08]  /*3740*/  MUFU.TANH R26, R23 ;  /* 0x00000017001a7308 */ /* 0x0002700000002400 */
[----:B------:R-:W1:Y:S08]  /*3750*/  MUFU.TANH R24, R24 ;  /* 0x0000001800187308 */ /* 0x000e700000002400 */
[----:B------:R-:W1:Y:S08]  /*3760*/  MUFU.TANH R20, R20 ;  /* 0x0000001400147308 */ /* 0x000e700000002400 */
[----:B------:R-:W1:Y:S08]  /*3770*/  MUFU.TANH R19, R19 ;  /* 0x0000001300137308 */ /* 0x000e700000002400 */
[----:B------:R-:W1:Y:S08]  /*3780*/  MUFU.TANH R12, R12 ;  /* 0x0000000c000c7308 */ /* 0x000e700000002400 */
[----:B------:R1:W1:Y:S08]  /*3790*/  MUFU.TANH R25, R14 ;  /* 0x0000000e00197308 */ /* 0x0002700000002400 */
[----:B------:R1:W1:Y:S08]  /*37a0*/  MUFU.TANH R23, R15 ;  /* 0x0000000f00177308 */ /* 0x0002700000002400 */
[----:B------:R-:W1:Y:S08]  /*37b0*/  MUFU.TANH R8, R8 ;  /* 0x0000000800087308 */ /* 0x000e700000002400 */
[----:B------:R-:W1:Y:S08]  /*37c0*/  MUFU.TANH R7, R7 ;  /* 0x0000000700077308 */ /* 0x000e700000002400 */
[----:B------:R1:W1:Y:S08]  /*37d0*/  MUFU.TANH R21, R10 ;  /* 0x0000000a00157308 */ /* 0x0002700000002400 */
[----:B------:R1:W1:Y:S01]  /*37e0*/  MUFU.TANH R22, R11 ;  /* 0x0000000b00167308 */ /* 0x0002620000002400 */
[----:B------:R-:W-:Y:S01]  /*37f0*/  BSSY B0, `(.L_x_474) ;  /* 0x000001c000007945 */ /* 0x000fe20003800000 */
[----:B------:R-:W-:Y:S06]  /*3800*/  BAR.SYNC.DEFER_BLOCKING 0x0 ;  /* 0x0000000000007b1d */ /* 0x000fec0000010000 */
[----:B------:R-:W-:Y:S05]  /*3810*/  @!P0 BRA `(.L_x_475) ;  /* 0x0000019000008947 */ /* 0x000fea0003800000 */
[----:B--234-:R-:W-:Y:S01]  /*3820*/  IADD3 R0, R134, -0x2, RZ ;  /* 0xfffffffe86007810 */ /* 0x01cfe20007ffe0ff */
[----:B------:R-:W-:-:S03]  /*3830*/  IMAD.MOV.U32 R9, RZ, RZ, c[0x0][0x1e4] ;  /* 0x00007900ff097624 */ /* 0x000fc600078e00ff */
[----:B------:R-:W-:Y:S01]  /*3840*/  SHF.R.S32.HI R2, RZ, 0x1f, R0 ;  /* 0x0000001fff027819 */ /* 0x000fe20000011400 */
[----:B------:R-:W-:-:S04]  /*3850*/  IMAD.WIDE.U32 R4, R0, c[0x0][0x1e0], RZ ;  /* 0x0000780000047a25 */ /* 0x000fc800078e00ff */
[----:B------:R-:W-:-:S04]  /*3860*/  IMAD R2, R2, c[0x0][0x1e0], RZ ;  /* 0x0000780002027a24 */ /* 0x000fc800078e02ff */
[----:B------:R-:W-:Y:S01]  /*3870*/  IMAD R2, R0, c[0x0][0x1e4], R2 ;  /* 0x0000790000027a24 */ /* 0x000fe200078e0202 */
[----:B------:R-:W-:-:S03]  /*3880*/  LEA R0, P0, R4, R90, 0x6 ;  /* 0x0000005a04007211 */ /* 0x000fc600078030ff */
[----:B------:R-:W-:Y:S01]  /*3890*/  IMAD.IADD R3, R5, 0x1, R2 ;  /* 0x0000000105037824 */ /* 0x000fe200078e0202 */
[----:B------:R-:W-:Y:S01]  /*38a0*/  LEA R2, P1, R0, c[0x0][0x1c8], 0x1 ;  /* 0x0000720000027a11 */ /* 0x000fe200078208ff */
[----:B------:R-:W-:-:S03]  /*38b0*/  IMAD.MOV.U32 R5, RZ, RZ, c[0x0][0x1e0] ;  /* 0x00007800ff057624 */ /* 0x000fc600078e00ff */
[----:B------:R-:W-:Y:S02]  /*38c0*/  LEA.HI.X R3, R4, R88, R3, 0x6, P0 ;  /* 0x0000005804037211 */ /* 0x000fe400000f3403 */
[----:B------:R-:W-:Y:S02]  /*38d0*/  LEA R4, P0, R5, R2, 0x6 ;  /* 0x0000000205047211 */ /* 0x000fe400078030ff */
[----:B------:R-:W-:-:S04]  /*38e0*/  LEA.HI.X R3, R0, c[0x0][0x1cc], R3, 0x1, P1 ;  /* 0x0000730000037a11 */ /* 0x000fc800008f0c03 */
[----:B------:R-:W-:Y:S01]  /*38f0*/  LEA.HI.X R5, R5, R3, R9, 0x6, P0 ;  /* 0x0000000305057211 */ /* 0x000fe200000f3409 */
        /* <DEDUP_REMOVED lines=11> */
.L_x_475:
[----:B--234-:R-:W-:Y:S05]  /*39b0*/  BSYNC B0 ;  /* 0x0000000000007941 */ /* 0x01cfea0003800000 */
.L_x_474:
[----:B------:R-:W2:Y:S04]  /*39c0*/  LDL R0, [R1+0xac] ;  /* 0x0000ac0001007983 */ /* 0x000ea80000100800 */
[----:B------:R-:W3:Y:S01]  /*39d0*/  LDL R3, [R1+0xb0] ;  /* 0x0000b00001037983 */ /* 0x000ee20000100800 */
[----:B------:R-:W-:Y:S01]  /*39e0*/  ISETP.NE.AND P0, PT, R87, 0x1, PT ;  /* 0x000000015700780c */ /* 0x000fe20003f05270 */
[----:B------:R-:W-:-:S02]  /*39f0*/  IMAD R6, R6, R85, 0x1 ;  /* 0x0000000106067424 */ /* 0x000fc400078e0255 */
[----:B------:R-:W4:Y:S04]  /*3a00*/  LDL R49, [R1+0x48] ;  /* 0x0000480001317983 */ /* 0x000f280000100800 */
[----:B------:R-:W5:Y:S04]  /*3a10*/  LDL R112, [R1+0x4] ;  /* 0x0000040001707983 */ /* 0x000f680000100800 */
[----:B------:R-:W-:Y:S04]  /*3a20*/  LDSM.16.MT88.4 R44, [R251] ;  /* 0x00000000fb2c783b */ /* 0x000fe80000004200 */
[----:B------:R-:W-:Y:S04]  /*3a30*/  LDSM.16.MT88.4 R68, [R251+0x2000] ;  /* 0x00200000fb44783b */ /* 0x000fe80000004200 */
[----:B------:R-:W-:Y:S04]  /*3a40*/  LDSM.16.MT88.4 R76, [R248+0x4000] ;  /* 0x00400000f84c783b */ /* 0x000fe80000004200 */
[----:B------:R-:W0:Y:S01]  /*3a50*/  LDGDEPBAR ;  /* 0x00000000000079af */ /* 0x000e220000000000 */
[----:B--2---:R-:W-:-:S04]  /*3a60*/  IMAD.IADD R0, R0, 0x1, R135 ;  /* 0x0000000100007824 */ /* 0x004fc800078e0287 */
[----:B------:R-:W-:-:S05]  /*3a70*/  @P0 IMAD.HI.U32 R2, R0, c[0x0][0x2c8], RZ ;  /* 0x0000b20000020a27 */ /* 0x000fca00078e00ff */
[----:B------:R-:W-:Y:S01]  /*3a80*/  @P0 SHF.R.U32.HI R0, RZ, c[0x0][0x2cc], R2 ;  /* 0x0000b300ff000a19 */ /* 0x000fe20000011602 */
[----:B-----5:R-:W-:Y:S04]  /*3a90*/  LDSM.16.MT88.4 R60, [R112+0x800] ;  /* 0x00080000703c783b */ /* 0x020fe80000004200 */
[----:B------:R-:W2:Y:S04]  /*3aa0*/  SHFL.IDX PT, R2, R0, RZ, 0x1c1f ;  /* 0x001c1fff00027589 */ /* 0x000ea800000e0000 */
[----:B------:R3:W5:Y:S02]  /*3ab0*/  SHFL.IDX PT, R4, R0, 0x1, 0x1c1f ;  /* 0x003c1f0000047f89 */ /* 0x00076400000e0000 */
[----:B---3--:R-:W-:Y:S01]  /*3ac0*/  IADD3 R0, -R3, c[0x0][0x1d0], R6 ;  /* 0x0000740003007a10 */ /* 0x008fe20007ffe106 */
[----:B------:R-:W-:-:S03]  /*3ad0*/  IMAD.IADD R3, R84, 0x1, -R3 ;  /* 0x0000000154037824 */ /* 0x000fc600078e0a03 */
[----:B------:R-:W-:-:S05]  /*3ae0*/  IADD3 R0, R0, -c[0x0][0x168], RZ ;  /* 0x80005a0000007a10 */ /* 0x000fca0007ffe0ff */
[----:B--2---:R-:W-:-:S05]  /*3af0*/  IMAD.IADD R2, R0, 0x1, R2 ;  /* 0x0000000100027824 */ /* 0x004fca00078e0202 */
[----:B------:R-:W-:-:S04]  /*3b00*/  IMNMX R2, R3, R2, PT ;  /* 0x0000000203027217 */ /* 0x000fc80003800200 */
[C---:B------:R-:W-:Y:S02]  /*3b10*/  ISETP.GT.AND P0, PT, R2.reuse, RZ, PT ;  /* 0x000000ff0200720c */ /* 0x040fe40003f04270 */
[----:B------:R-:W-:Y:S02]  /*3b20*/  ISETP.GT.AND P1, PT, R2, 0x1, PT ;  /* 0x000000010200780c */ /* 0x000fe40003f24270 */
[----:B------:R-:W-:Y:S02]  /*3b30*/  FSEL R16, R72, -INF , P0 ;  /* 0xff80000048107808 */ /* 0x000fe40000000000 */
[----:B------:R-:W-:Y:S02]  /*3b40*/  ISETP.GT.AND P0, PT, R2, 0x8, PT ;  /* 0x000000080200780c */ /* 0x000fe40003f04270 */
[----:B-1----:R-:W-:Y:S02]  /*3b50*/  FSEL R15, R64, -INF , P1 ;  /* 0xff800000400f7808 */ /* 0x002fe40000800000 */
[----:B------:R-:W-:Y:S01]  /*3b60*/  ISETP.GT.AND P1, PT, R2, 0x9, PT ;  /* 0x000000090200780c */ /* 0x000fe20003f24270 */
[----:B-----5:R-:W-:Y:S01]  /*3b70*/  IMAD.IADD R0, R0, 0x1, R4 ;  /* 0x0000000100007824 */ /* 0x020fe200078e0204 */
[----:B------:R-:W-:-:S02]  /*3b80*/  FSEL R5, R56, -INF , P0 ;  /* 0xff80000038057808 */ /* 0x000fc40000000000 */
[----:B------:R-:W-:Y:S02]  /*3b90*/  ISETP.GT.AND P0, PT, R2, 0x10, PT ;  /* 0x000000100200780c */ /* 0x000fe40003f04270 */
[----:B------:R-:W-:Y:S02]  /*3ba0*/  FSEL R4, R54, -INF , P1 ;  /* 0xff80000036047808 */ /* 0x000fe40000800000 */
[----:B------:R-:W-:Y:S02]  /*3bb0*/  ISETP.GT.AND P1, PT, R2, 0x11, PT ;  /* 0x000000110200780c */ /* 0x000fe40003f24270 */
[----:B------:R-:W-:Y:S02]  /*3bc0*/  FMNMX.FTZ R6, R16, R15, !PT ;  /* 0x0000000f10067209 */ /* 0x000fe40007810000 */
[----:B------:R-:W-:Y:S02]  /*3bd0*/  IMNMX R0, R3, R0, PT ;  /* 0x0000000003007217 */ /* 0x000fe40003800200 */
[----:B------:R-:W-:-:S02]  /*3be0*/  FSEL R3, R53, -INF , P0 ;  /* 0xff80000035037808 */ /* 0x000fc40000000000 */
[----:B------:R-:W-:Y:S02]  /*3bf0*/  ISETP.GT.AND P0, PT, R2, 0x18, PT ;  /* 0x000000180200780c */ /* 0x000fe40003f04270 */
[----:B------:R-:W-:Y:S02]  /*3c00*/  FSEL R14, R52, -INF , P1 ;  /* 0xff800000340e7808 */ /* 0x000fe40000800000 */
[----:B------:R-:W-:Y:S02]  /*3c10*/  FMNMX.FTZ R6, R5, R6, !PT ;  /* 0x0000000605067209 */ /* 0x000fe40007810000 */
[----:B------:R-:W-:Y:S02]  /*3c20*/  ISETP.GT.AND P1, PT, R2, 0x19, PT ;  /* 0x000000190200780c */ /* 0x000fe40003f24270 */
[----:B------:R-:W-:Y:S02]  /*3c30*/  FSEL R13, R40, -INF , P0 ;  /* 0xff800000280d7808 */ /* 0x000fe40000000000 */
[----:B------:R-:W-:-:S02]  /*3c40*/  ISETP.GT.AND P0, PT, R2, 0x20, PT ;  /* 0x000000200200780c */ /* 0x000fc40003f04270 */
[----:B------:R-:W-:Y:S02]  /*3c50*/  FMNMX.FTZ R6, R4, R6, !PT ;  /* 0x0000000604067209 */ /* 0x000fe40007810000 */
[----:B------:R-:W-:Y:S02]  /*3c60*/  FSEL R17, R41, -INF , P1 ;  /* 0xff80000029117808 */ /* 0x000fe40000800000 */
[----:B------:R-:W-:Y:S02]  /*3c70*/  ISETP.GT.AND P1, PT, R2, 0x21, PT ;  /* 0x000000210200780c */ /* 0x000fe40003f24270 */
[----:B------:R-:W-:Y:S02]  /*3c80*/  FSEL R108, R28, -INF , P0 ;  /* 0xff8000001c6c7808 */ /* 0x000fe40000000000 */
[----:B------:R-:W-:Y:S02]  /*3c90*/  FMNMX.FTZ R6, R3, R6, !PT ;  /* 0x0000000603067209 */ /* 0x000fe40007810000 */
[----:B------:R-:W-:-:S02]  /*3ca0*/  ISETP.GT.AND P0, PT, R2, 0x28, PT ;  /* 0x000000280200780c */ /* 0x000fc40003f04270 */
[----:B------:R-:W-:Y:S02]  /*3cb0*/  FSEL R107, R24, -INF , P1 ;  /* 0xff800000186b7808 */ /* 0x000fe40000800000 */
[----:B------:R-:W-:Y:S02]  /*3cc0*/  ISETP.GT.AND P1, PT, R2, 0x29, PT ;  /* 0x000000290200780c */ /* 0x000fe40003f24270 */
[----:B------:R-:W-:Y:S02]  /*3cd0*/  FMNMX.FTZ R6, R14, R6, !PT ;  /* 0x000000060e067209 */ /* 0x000fe40007810000 */
[----:B------:R-:W-:Y:S02]  /*3ce0*/  FSEL R105, R20, -INF , P0 ;  /* 0xff80000014697808 */ /* 0x000fe40000000000 */
[----:B------:R-:W-:Y:S02]  /*3cf0*/  ISETP.GT.AND P0, PT, R2, 0x30, PT ;  /* 0x000000300200780c */ /* 0x000fe40003f04270 */
[----:B------:R-:W-:-:S02]  /*3d00*/  FSEL R104, R19, -INF , P1 ;  /* 0xff80000013687808 */ /* 0x000fc40000800000 */
[----:B------:R-:W-:Y:S02]  /*3d10*/  ISETP.GT.AND P1, PT, R2, 0x31, PT ;  /* 0x000000310200780c */ /* 0x000fe40003f24270 */
[----:B------:R-:W-:Y:S02]  /*3d20*/  FMNMX.FTZ R6, R13, R6, !PT ;  /* 0x000000060d067209 */ /* 0x000fe40007810000 */
[----:B------:R-:W-:Y:S02]  /*3d30*/  FSEL R102, R18, -INF , P0 ;  /* 0xff80000012667808 */ /* 0x000fe40000000000 */
[----:B------:R-:W-:Y:S02]  /*3d40*/  ISETP.GT.AND P0, PT, R2, 0x38, PT ;  /* 0x000000380200780c */ /* 0x000fe40003f04270 */
[----:B------:R-:W-:Y:S02]  /*3d50*/  FSEL R98, R12, -INF , P1 ;  /* 0xff8000000c627808 */ /* 0x000fe40000800000 */
[----:B------:R-:W-:-:S02]  /*3d60*/  FMNMX.FTZ R6, R17, R6, !PT ;  /* 0x0000000611067209 */ /* 0x000fc40007810000 */
[----:B------:R-:W-:Y:S02]  /*3d70*/  ISETP.GT.AND P1, PT, R2, 0x39, PT ;  /* 0x000000390200780c */ /* 0x000fe40003f24270 */
[----:B------:R-:W-:Y:S02]  /*3d80*/  FSEL R97, R8, -INF , P0 ;  /* 0xff80000008617808 */ /* 0x000fe40000000000 */
[----:B------:R-:W-:Y:S02]  /*3d90*/  FMNMX.FTZ R2, R108, R6, !PT ;  /* 0x000000066c027209 */ /* 0x000fe40007810000 */
[C---:B------:R-:W-:Y:S02]  /*3da0*/  ISETP.GT.AND P0, PT, R0.reuse, RZ, PT ;  /* 0x000000ff0000720c */ /* 0x040fe40003f04270 */
[----:B------:R-:W-:Y:S02]  /*3db0*/  FSEL R96, R7, -INF , P1 ;  /* 0xff80000007607808 */ /* 0x000fe40000800000 */
[----:B------:R-:W-:-:S02]  /*3dc0*/  ISETP.GT.AND P1, PT, R0, 0x1, PT ;  /* 0x000000010000780c */ /* 0x000fc40003f24270 */
[----:B------:R-:W-:Y:S02]  /*3dd0*/  FMNMX.FTZ R2, R107, R2, !PT ;  /* 0x000000026b027209 */ /* 0x000fe40007810000 */
[----:B------:R-:W-:Y:S02]  /*3de0*/  FSEL R12, R73, -INF , P0 ;  /* 0xff800000490c7808 */ /* 0x000fe40000000000 */
[C---:B------:R-:W-:Y:S01]  /*3df0*/  ISETP.GT.AND P0, PT, R0.reuse, 0x8, PT ;  /* 0x000000080000780c */ /* 0x040fe20003f04270 */
[----:B------:R-:W-:Y:S01]  /*3e00*/  LDSM.16.MT88.4 R72, [R251+0x2800] ;  /* 0x00280000fb48783b */ /* 0x000fe20000004200 */
[----:B------:R-:W-:Y:S02]  /*3e10*/  FSEL R11, R65, -INF , P1 ;  /* 0xff800000410b7808 */ /* 0x000fe40000800000 */
[----:B------:R-:W-:Y:S01]  /*3e20*/  FMNMX.FTZ R2, R105, R2, !PT ;  /* 0x0000000269027209 */ /* 0x000fe20007810000 */
[----:B------:R-:W-:Y:S01]  /*3e30*/  LDSM.16.MT88.4 R64, [R252+0x2000] ;  /* 0x00200000fc40783b */ /* 0x000fe20000004200 */
[----:B------:R-:W-:-:S02]  /*3e40*/  ISETP.GT.AND P1, PT, R0, 0x9, PT ;  /* 0x000000090000780c */ /* 0x000fc40003f24270 */
[----:B------:R-:W-:Y:S02]  /*3e50*/  FSEL R10, R57, -INF , P0 ;  /* 0xff800000390a7808 */ /* 0x000fe40000000000 */
[----:B------:R-:W-:Y:S01]  /*3e60*/  FMNMX.FTZ R6, R12, R11, !PT ;  /* 0x0000000b0c067209 */ /* 0x000fe20007810000 */
[----:B------:R-:W-:Y:S01]  /*3e70*/  LDSM.16.MT88.4 R56, [R251+0x800] ;  /* 0x00080000fb38783b */ /* 0x000fe20000004200 */
[----:B------:R-:W-:Y:S02]  /*3e80*/  FMNMX.FTZ R2, R104, R2, !PT ;  /* 0x0000000268027209 */ /* 0x000fe40007810000 */
[----:B------:R-:W-:Y:S02]  /*3e90*/  ISETP.GT.AND P0, PT, R0, 0x10, PT ;  /* 0x000000100000780c */ /* 0x000fe40003f04270 */
[----:B------:R-:W-:Y:S02]  /*3ea0*/  FSEL R9, R55, -INF , P1 ;  /* 0xff80000037097808 */ /* 0x000fe40000800000 */
[----:B------:R-:W-:Y:S01]  /*3eb0*/  FMNMX.FTZ R6, R10, R6, !PT ;  /* 0x000000060a067209 */ /* 0x000fe20007810000 */
[----:B------:R-:W-:Y:S01]  /*3ec0*/  LDSM.16.MT88.4 R52, [R112+0x2000] ;  /* 0x002000007034783b */ /* 0x000fe20000004200 */
[----:B------:R-:W-:-:S02]  /*3ed0*/  FMNMX.FTZ R2, R102, R2, !PT ;  /* 0x0000000266027209 */ /* 0x000fc40007810000 */
[----:B------:R-:W-:Y:S02]  /*3ee0*/  ISETP.GT.AND P1, PT, R0, 0x11, PT ;  /* 0x000000110000780c */ /* 0x000fe40003f24270 */
[----:B------:R-:W-:Y:S02]  /*3ef0*/  FSEL R8, R48, -INF , P0 ;  /* 0xff80000030087808 */ /* 0x000fe40000000000 */
[----:B------:R-:W-:Y:S02]  /*3f00*/  FMNMX.FTZ R6, R9, R6, !PT ;  /* 0x0000000609067209 */ /* 0x000fe40007810000 */
[----:B------:R-:W-:Y:S02]  /*3f10*/  FMNMX.FTZ R2, R98, R2, !PT ;  /* 0x0000000262027209 */ /* 0x000fe40007810000 */
[----:B------:R-:W-:Y:S02]  /*3f20*/  ISETP.GT.AND P0, PT, R0, 0x18, PT ;  /* 0x000000180000780c */ /* 0x000fe40003f04270 */
[----:B------:R-:W-:-:S02]  /*3f30*/  FSEL R7, R43, -INF , P1 ;  /* 0xff8000002b077808 */ /* 0x000fc40000800000 */
[----:B------:R-:W-:Y:S02]  /*3f40*/  FMNMX.FTZ R18, R8, R6, !PT ;  /* 0x0000000608127209 */ /* 0x000fe40007810000 */
        /* <DEDUP_REMOVED lines=8> */
[----:B------:R-:W-:Y:S01]  /*3fd0*/  FMNMX.FTZ R2, R6, R19, !PT ;  /* 0x0000001306027209 */ /* 0x000fe20007810000 */
[----:B------:R-:W-:Y:S01]  /*3fe0*/  LDSM.16.MT88.4 R36, [R248+0x800] ;  /* 0x00080000f824783b */ /* 0x000fe20000004200 */
[----:B------:R-:W-:Y:S02]  /*3ff0*/  ISETP.GT.AND P1, PT, R0, 0x21, PT ;  /* 0x000000210000780c */ /* 0x000fe40003f24270 */
[----:B------:R-:W-:Y:S02]  /*4000*/  FSEL R101, R30, -INF , P0 ;  /* 0xff8000001e657808 */ /* 0x000fe40000000000 */
[----:B------:R-:W-:-:S02]  /*4010*/  FMNMX.FTZ R2, R18, R2, !PT ;  /* 0x0000000212027209 */ /* 0x000fc40007810000 */
[C---:B------:R-:W-:Y:S02]  /*4020*/  ISETP.GT.AND P0, PT, R0.reuse, 0x28, PT ;  /* 0x000000280000780c */ /* 0x040fe40003f04270 */
[----:B------:R-:W-:Y:S02]  /*4030*/  FSEL R106, R29, -INF , P1 ;  /* 0xff8000001d6a7808 */ /* 0x000fe40000800000 */
[----:B------:R-:W-:Y:S01]  /*4040*/  FMNMX.FTZ R2, R101, R2, !PT ;  /* 0x0000000265027209 */ /* 0x000fe20007810000 */
[----:B------:R-:W1:Y:S01]  /*4050*/  SHFL.BFLY PT, R19, R133, 0x2, 0x1f ;  /* 0x0c401f0085137f89 */ /* 0x000e6200000e0000 */
[----:B------:R-:W-:Y:S02]  /*4060*/  ISETP.GT.AND P1, PT, R0, 0x29, PT ;  /* 0x000000290000780c */ /* 0x000fe40003f24270 */
[----:B------:R-:W-:Y:S01]  /*4070*/  FSEL R103, R27, -INF , P0 ;  /* 0xff8000001b677808 */ /* 0x000fe20000000000 */
[----:B------:R-:W-:Y:S01]  /*4080*/  LDSM.16.MT88.4 R28, [R252] ;  /* 0x00000000fc1c783b */ /* 0x000fe20000004200 */
[----:B------:R-:W-:-:S02]  /*4090*/  FMNMX.FTZ R2, R106, R2, !PT ;  /* 0x000000026a027209 */ /* 0x000fc40007810000 */
[----:B------:R-:W-:Y:S02]  /*40a0*/  ISETP.GT.AND P0, PT, R0, 0x30, PT ;  /* 0x000000300000780c */ /* 0x000fe40003f04270 */
[----:B------:R-:W-:Y:S02]  /*40b0*/  FSEL R111, R26, -INF , P1 ;  /* 0xff8000001a6f7808 */ /* 0x000fe40000800000 */
[----:B------:R-:W-:Y:S02]  /*40c0*/  FMNMX.FTZ R2, R103, R2, !PT ;  /* 0x0000000267027209 */ /* 0x000fe40007810000 */
[C---:B------:R-:W-:Y:S02]  /*40d0*/  ISETP.GT.AND P2, PT, R0.reuse, 0x31, PT ;  /* 0x000000310000780c */ /* 0x040fe40003f44270 */
[----:B------:R-:W-:Y:S02]  /*40e0*/  FSEL R110, R25, -INF , P0 ;  /* 0xff800000196e7808 */ /* 0x000fe40000000000 */
[----:B------:R-:W-:Y:S01]  /*40f0*/  FMNMX.FTZ R2, R111, R2, !PT ;  /* 0x000000026f027209 */ /* 0x000fe20007810000 */
[----:B----4-:R-:W-:Y:S01]  /*4100*/  LDSM.16.MT88.4 R24, [R49] ;  /* 0x000000003118783b */ /* 0x010fe20000004200 */
[----:B------:R-:W-:-:S02]  /*4110*/  ISETP.GT.AND P1, PT, R0, 0x38, PT ;  /* 0x000000380000780c */ /* 0x000fc40003f24270 */
[----:B------:R-:W-:Y:S02]  /*4120*/  FSEL R109, R23, -INF , P2 ;  /* 0xff800000176d7808 */ /* 0x000fe40001000000 */
[----:B------:R-:W-:Y:S02]  /*4130*/  FMNMX.FTZ R2, R110, R2, !PT ;  /* 0x000000026e027209 */ /* 0x000fe40007810000 */
[----:B------:R-:W-:Y:S02]  /*4140*/  ISETP.GT.AND P0, PT, R0, 0x39, PT ;  /* 0x000000390000780c */ /* 0x000fe40003f04270 */
[----:B------:R-:W-:Y:S02]  /*4150*/  FSEL R100, R21, -INF , P1 ;  /* 0xff80000015647808 */ /* 0x000fe40000800000 */
[----:B------:R-:W-:Y:S02]  /*4160*/  FMNMX.FTZ R132, R109, R2, !PT ;  /* 0x000000026d847209 */ /* 0x000fe40007810000 */
[----:B------:R-:W-:-:S02]  /*4170*/  FSEL R99, R22, -INF , P0 ;  /* 0xff80000016637808 */ /* 0x000fc40000000000 */
[----:B------:R-:W-:Y:S01]  /*4180*/  FMNMX.FTZ R132, R100, R132, !PT ;  /* 0x0000008464847209 */ /* 0x000fe20007810000 */
[----:B------:R-:W-:Y:S03]  /*4190*/  LDSM.16.MT88.4 R20, [R248] ;  /* 0x00000000f814783b */ /* 0x000fe60000004200 */
        /* <DEDUP_REMOVED lines=10> */
[----:B------:R-:W-:Y:S01]  /*4240*/  FFMA.FTZ R3, R3, c[0x0][0x2d0], -R2 ;  /* 0x0000b40003037a23 */ /* 0x000fe20000010802 */
[----:B-1----:R-:W-:-:S04]  /*4250*/  FMNMX.FTZ R132, R132, R0, !PT ;  /* 0x0000000084847209 */ /* 0x002fc80007810000 */
[C---:B------:R-:W-:Y:S01]  /*4260*/  FSETP.NEU.FTZ.AND P0, PT, R132.reuse, -INF , PT ;  /* 0xff8000008400780b */ /* 0x040fe20003f1d000 */
[----:B------:R-:W-:Y:S01]  /*4270*/  FMUL.FTZ R0, R132, c[0x0][0x2d0] ;  /* 0x0000b40084007a20 */ /* 0x000fe20000410000 */
[----:B------:R1:W-:Y:S04]  /*4280*/  MUFU.EX2 R90, R3 ;  /* 0x00000003005a7308 */ /* 0x0003e80000000800 */
[----:B------:R-:W-:Y:S01]  /*4290*/  FSEL R0, R0, RZ, P0 ;  /* 0x000000ff00007208 */ /* 0x000fe20000000000 */
[--C-:B------:R-:W-:Y:S02]  /*42a0*/  FFMA.FTZ R16, R16, c[0x0][0x2d0], -R2.reuse ;  /* 0x0000b40010107a23 */ /* 0x100fe40000010802 */
[--C-:B------:R-:W-:Y:S02]  /*42b0*/  FFMA.FTZ R15, R15, c[0x0][0x2d0], -R2.reuse ;  /* 0x0000b4000f0f7a23 */ /* 0x100fe40000010802 */
[----:B------:R-:W-:-:S02]  /*42c0*/  FFMA.FTZ R5, R5, c[0x0][0x2d0], -R2 ;  /* 0x0000b40005057a23 */ /* 0x000fc40000010802 */
[----:B------:R-:W-:Y:S02]  /*42d0*/  FFMA.FTZ R4, R4, c[0x0][0x2d0], -R2 ;  /* 0x0000b40004047a23 */ /* 0x000fe40000010802 */
[--C-:B-1----:R-:W-:Y:S02]  /*42e0*/  FFMA.FTZ R3, R10, c[0x0][0x2d0], -R0.reuse ;  /* 0x0000b4000a037a23 */ /* 0x102fe40000010800 */
[--C-:B------:R-:W-:Y:S02]  /*42f0*/  FFMA.FTZ R12, R12, c[0x0][0x2d0], -R0.reuse ;  /* 0x0000b4000c0c7a23 */ /* 0x100fe40000010800 */
[----:B------:R1:W-:Y:S01]  /*4300*/  MUFU.EX2 R82, R3 ;  /* 0x0000000300527308 */ /* 0x0003e20000000800 */
[----:B------:R-:W-:-:S07]  /*4310*/  FFMA.FTZ R11, R11, c[0x0][0x2d0], -R0 ;  /* 0x0000b4000b0b7a23 */ /* 0x000fce0000010800 */
[----:B------:R-:W-:Y:S01]  /*4320*/  MUFU.EX2 R85, R16 ;  /* 0x0000001000557308 */ /* 0x000fe20000000800 */
[----:B-1----:R-:W-:-:S07]  /*4330*/  FFMA.FTZ R3, R9, c[0x0][0x2d0], -R0 ;  /* 0x0000b40009037a23 */ /* 0x002fce0000010800 */
[----:B------:R-:W1:Y:S08]  /*4340*/  MUFU.EX2 R83, R15 ;  /* 0x0000000f00537308 */ /* 0x000e700000000800 */
[----:B------:R-:W-:Y:S08]  /*4350*/  MUFU.EX2 R87, R5 ;  /* 0x0000000500577308 */ /* 0x000ff00000000800 */
[----:B------:R-:W-:Y:S08]  /*4360*/  MUFU.EX2 R89, R4 ;  /* 0x0000000400597308 */ /* 0x000ff00000000800 */
[----:B------:R1:W-:Y:S08]  /*4370*/  MUFU.EX2 R81, R12 ;  /* 0x0000000c00517308 */ /* 0x0003f00000000800 */
[----:B------:R-:W-:Y:S08]  /*4380*/  MUFU.EX2 R80, R11 ;  /* 0x0000000b00507308 */ /* 0x000ff00000000800 */
[----:B------:R2:W3:Y:S01]  /*4390*/  MUFU.EX2 R84, R3 ;  /* 0x0000000300547308 */ /* 0x0004e20000000800 */
[----:B------:R-:W-:-:S02]  /*43a0*/  FFMA.FTZ R14, R14, c[0x0][0x2d0], -R2 ;  /* 0x0000b4000e0e7a23 */ /* 0x000fc40000010802 */
[----:B------:R-:W-:Y:S01]  /*43b0*/  FFMA.FTZ R13, R13, c[0x0][0x2d0], -R2 ;  /* 0x0000b4000d0d7a23 */ /* 0x000fe20000010802 */
[----:B-1----:R-:W-:Y:S01]  /*43c0*/  F2FP.PACK_AB R12, R83, R85 ;  /* 0x00000055530c723e */ /* 0x002fe200000000ff */
[----:B--2---:R-:W-:-:S04]  /*43d0*/  FFMA.FTZ R3, R8, c[0x0][0x2d0], -R0 ;  /* 0x0000b40008037a23 */ /* 0x004fc80000010800 */
[----:B------:R1:W-:Y:S01]  /*43e0*/  MUFU.EX2 R86, R3 ;  /* 0x0000000300567308 */ /* 0x0003e20000000800 */
[----:B---3--:R-:W-:Y:S01]  /*43f0*/  F2FP.PACK_AB R15, R84, R82 ;  /* 0x00000052540f723e */ /* 0x008fe200000000ff */
[----:B------:R-:W-:-:S06]  /*4400*/  FFMA.FTZ R17, R17, c[0x0][0x2d0], -R2 ;  /* 0x0000b40011117a23 */ /* 0x000fcc0000010802 */
[----:B------:R2:W3:Y:S01]  /*4410*/  MUFU.EX2 R93, R14 ;  /* 0x0000000e005d7308 */ /* 0x0004e20000000800 */
[----:B-1----:R-:W-:-:S07]  /*4420*/  FFMA.FTZ R3, R7, c[0x0][0x2d0], -R0 ;  /* 0x0000b40007037a23 */ /* 0x002fce0000010800 */
[----:B------:R1:W-:Y:S08]  /*4430*/  MUFU.EX2 R94, R13 ;  /* 0x0000000d005e7308 */ /* 0x0003f00000000800 */
[----:B------:R4:W5:Y:S01]  /*4440*/  MUFU.EX2 R88, R3 ;  /* 0x0000000300587308 */ /* 0x0009620000000800 */
[----:B--2---:R-:W-:Y:S02]  /*4450*/  F2FP.PACK_AB R14, R89, R87 ;  /* 0x00000057590e723e */ /* 0x004fe400000000ff */
[----:B-1----:R-:W-:Y:S01]  /*4460*/  F2FP.PACK_AB R13, R80, R81 ;  /* 0x00000051500d723e */ /* 0x002fe200000000ff */
[----:B----4-:R-:W-:-:S04]  /*4470*/  FFMA.FTZ R3, R6, c[0x0][0x2d0], -R0 ;  /* 0x0000b40006037a23 */ /* 0x010fc80000010800 */
[----:B------:R1:W-:Y:S02]  /*4480*/  MUFU.EX2 R92, R3 ;  /* 0x00000003005c7308 */ /* 0x0003e40000000800 */
[C---:B------:R-:W-:Y:S06]  /*4490*/  HMMA.16816.F32 R4, R12.reuse, R20, RZ ;  /* 0x000000140c04723c */ /* 0x040fec00000018ff */
[----:B------:R-:W2:Y:S02]  /*44a0*/  MUFU.EX2 R95, R17 ;  /* 0x00000011005f7308 */ /* 0x000ea40000000800 */
[----:B------:R-:W-:Y:S01]  /*44b0*/  HMMA.16816.F32 R20, R12, R22, RZ ;  /* 0x000000160c14723c */ /* 0x000fe200000018ff */
[----:B-1----:R-:W-:-:S05]  /*44c0*/  FFMA.FTZ R3, R18, c[0x0][0x2d0], -R0 ;  /* 0x0000b40012037a23 */ /* 0x002fca0000010800 */
[----:B------:R-:W1:Y:S01]  /*44d0*/  MUFU.EX2 R91, R3 ;  /* 0x00000003005b7308 */ /* 0x000e620000000800 */
[----:B---3--:R-:W-:Y:S02]  /*44e0*/  F2FP.PACK_AB R8, R93, R90 ;  /* 0x0000005a5d08723e */ /* 0x008fe400000000ff */
[----:B-----5:R-:W-:Y:S02]  /*44f0*/  F2FP.PACK_AB R9, R88, R86 ;  /* 0x000000565809723e */ /* 0x020fe400000000ff */
[----:B--2---:R-:W-:Y:S02]  /*4500*/  F2FP.PACK_AB R10, R95, R94 ;  /* 0x0000005e5f0a723e */ /* 0x004fe400000000ff */
[----:B-1----:R-:W-:-:S07]  /*4510*/  F2FP.PACK_AB R11, R91, R92 ;  /* 0x0000005c5b0b723e */ /* 0x002fce00000000ff */
[C---:B------:R-:W-:Y:S08]  /*4520*/  HMMA.16816.F32 R136, R8.reuse, R36, R4 ;  /* 0x000000240888723c */ /* 0x040ff00000001804 */
[----:B------:R-:W-:Y:S01]  /*4530*/  HMMA.16816.F32 R4, R8, R38, R20 ;  /* 0x000000260804723c */ /* 0x000fe20000001814 */
[----:B------:R-:W1:Y:S07]  /*4540*/  LDSM.16.MT88.4 R20, [R248+0x2000] ;  /* 0x00200000f814783b */ /* 0x000e6e0000004200 */
[C---:B------:R-:W-:Y:S11]  /*4550*/  HMMA.16816.F32 R32, R12.reuse, R28, RZ ;  /* 0x0000001c0c20723c */ /* 0x040ff600000018ff */
[----:B------:R-:W-:Y:S05]  /*4560*/  @!UPT UIADD3 URZ, URZ, URZ, URZ ;  /* 0x0000003f3f3ff290 */ /* 0x000fea000fffe03f */
[----:B------:R-:W-:Y:S02]  /*4570*/  IMAD.MOV.U32 R127, RZ, RZ, R6 ;  /* 0x000000ffff7f7224 */ /* 0x000fe400078e0006 */
[----:B------:R-:W-:Y:S02]  /*4580*/  IMAD.MOV.U32 R126, RZ, RZ, R5 ;  /* 0x000000ffff7e7224 */ /* 0x000fe400078e0005 */
[----:B------:R-:W-:Y:S02]  /*4590*/  IMAD.MOV.U32 R129, RZ, RZ, R7 ;  /* 0x000000ffff817224 */ /* 0x000fe400078e0007 */
[----:B------:R-:W-:Y:S02]  /*45a0*/  IMAD.MOV.U32 R128, RZ, RZ, R4 ;  /* 0x000000ffff807224 */ /* 0x000fe400078e0004 */
[C---:B------:R-:W-:Y:S08]  /*45b0*/  HMMA.16816.F32 R4, R12.reuse, R44, RZ ;  /* 0x0000002c0c04723c */ /* 0x040ff000000018ff */
[----:B------:R-:W-:Y:S11]  /*45c0*/  HMMA.16816.F32 R16, R12, R30, RZ ;  /* 0x0000001e0c10723c */ /* 0x000ff600000018ff */
[----:B------:R-:W-:Y:S05]  /*45d0*/  @!UPT UIADD3 URZ, URZ, URZ, URZ ;  /* 0x0000003f3f3ff290 */ /* 0x000fea000fffe03f */
[C---:B------:R-:W-:Y:S08]  /*45e0*/  HMMA.16816.F32 R28, R8.reuse, R56, R4 ;  /* 0x00000038081c723c */ /* 0x040ff00000001804 */
[C---:B------:R-:W-:Y:S08]  /*45f0*/  HMMA.16816.F32 R144, R8.reuse, R40, R32 ;  /* 0x000000280890723c */ /* 0x040ff00000001820 */
[----:B------:R-:W-:Y:S01]  /*4600*/  HMMA.16816.F32 R152, R8, R42, R16 ;  /* 0x0000002a0898723c */ /* 0x000fe20000001810 */
[----:B------:R-:W2:Y:S07]  /*4610*/  LDSM.16.MT88.4 R40, [R252+0x2800] ;  /* 0x00280000fc28783b */ /* 0x000eae0000004200 */
[----:B------:R-:W-:Y:S01]  /*4620*/  HMMA.16816.F32 R48, R12, R46, RZ ;  /* 0x0000002e0c30723c */ /* 0x000fe200000018ff */
[----:B------:R-:W3:Y:S01]  /*4630*/  LDSM.16.MT88.4 R44, [R248+0x2800] ;  /* 0x00280000f82c783b */ /* 0x000ee20000004200 */
[----:B------:R-:W-:Y:S01]  /*4640*/  IMAD.MOV.U32 R125, RZ, RZ, R29 ;  /* 0x000000ffff7d7224 */ /* 0x000fe200078e001d */
[----:B------:R-:W-:Y:S01]  /*4650*/  MOV R124, R28 ;  /* 0x0000001c007c7202 */ /* 0x000fe20000000f00 */
[----:B------:R-:W-:-:S02]  /*4660*/  IMAD.MOV.U32 R123, RZ, RZ, R31 ;  /* 0x000000ffff7b7224 */ /* 0x000fc400078e001f */
[----:B------:R-:W-:Y:S02]  /*4670*/  IMAD.MOV.U32 R122, RZ, RZ, R30 ;  /* 0x000000ffff7a7224 */ /* 0x000fe400078e001e */
[C---:B------:R-:W-:Y:S08]  /*4680*/  HMMA.16816.F32 R36, R12.reuse, R24, RZ ;  /* 0x000000180c24723c */ /* 0x040ff000000018ff */
[C---:B------:R-:W-:Y:S08]  /*4690*/  HMMA.16816.F32 R32, R12.reuse, R26, RZ ;  /* 0x0000001a0c20723c */ /* 0x040ff000000018ff */
[C---:B-1----:R-:W-:Y:S08]  /*46a0*/  HMMA.16816.F32 R28, R12.reuse, R20, RZ ;  /* 0x000000140c1c723c */ /* 0x042ff000000018ff */
[C---:B------:R-:W-:Y:S08]  /*46b0*/  HMMA.16816.F32 R24, R12.reuse, R22, RZ ;  /* 0x000000160c18723c */ /* 0x040ff000000018ff */
[C---:B------:R-:W-:Y:S08]  /*46c0*/  HMMA.16816.F32 R20, R12.reuse, R64, RZ ;  /* 0x000000400c14723c */ /* 0x040ff000000018ff */
[C---:B------:R-:W-:Y:S08]  /*46d0*/  HMMA.16816.F32 R4, R12.reuse, R68, RZ ;  /* 0x000000440c04723c */ /* 0x040ff000000018ff */
[----:B------:R-:W-:Y:S08]  /*46e0*/  HMMA.16816.F32 R16, R12, R66, RZ ;  /* 0x000000420c10723c */ /* 0x000ff000000018ff */
[C---:B--2---:R-:W-:Y:S08]  /*46f0*/  HMMA.16816.F32 R20, R8.reuse, R40, R20 ;  /* 0x000000280814723c */ /* 0x044ff00000001814 */
[C---:B------:R-:W-:Y:S01]  /*4700*/  HMMA.16816.F32 R160, R8.reuse, R58, R48 ;  /* 0x0000003a08a0723c */ /* 0x040fe20000001830 */
[----:B------:R-:W1:Y:S04]  /*4710*/  LDSM.16.MT88.4 R48, [R112+0x2800] ;  /* 0x002800007030783b */ /* 0x000e680000004200 */
[----:B------:R-:W-:Y:S03]  /*4720*/  LDSM.16.MT88.4 R56, [R248+0x4800] ;  /* 0x00480000f838783b */ /* 0x000fe60000004200 */
[C---:B------:R-:W-:Y:S01]  /*4730*/  HMMA.16816.F32 R140, R8.reuse, R60, R36 ;  /* 0x0000003c088c723c */ /* 0x040fe20000001824 */
[----:B------:R-:W2:Y:S07]  /*4740*/  LDSM.16.MT88.4 R36, [R252+0x4000] ;  /* 0x00400000fc24783b */ /* 0x000eae0000004200 */
[C---:B---3--:R-:W-:Y:S08]  /*4750*/  HMMA.16816.F32 R28, R8.reuse, R44, R28 ;  /* 0x0000002c081c723c */ /* 0x048ff0000000181c */
[----:B------:R-:W-:Y:S01]  /*4760*/  HMMA.16816.F32 R4, R8, R72, R4 ;  /* 0x000000480804723c */ /* 0x000fe20000001804 */
[----:B------:R-:W-:-:S02]  /*4770*/  IMAD.MOV.U32 R67, RZ, RZ, R21 ;  /* 0x000000ffff437224 */ /* 0x000fc400078e0015 */
[----:B------:R-:W-:-:S05]  /*4780*/  IMAD.MOV.U32 R66, RZ, RZ, R22 ;  /* 0x000000ffff427224 */ /* 0x000fca00078e0016 */
[----:B------:R-:W-:Y:S01]  /*4790*/  HMMA.16816.F32 R44, R8, R46, R24 ;  /* 0x0000002e082c723c */ /* 0x000fe20000001818 */
[----:B------:R-:W-:Y:S02]  /*47a0*/  IMAD.MOV.U32 R65, RZ, RZ, R23 ;  /* 0x000000ffff417224 */ /* 0x000fe400078e0017 */
[----:B------:R-:W-:-:S05]  /*47b0*/  IMAD.MOV.U32 R64, RZ, RZ, R20 ;  /* 0x000000ffff407224 */ /* 0x000fca00078e0014 */
[----:B------:R-:W-:Y:S08]  /*47c0*/  HMMA.16816.F32 R24, R12, R70, RZ ;  /* 0x000000460c18723c */ /* 0x000ff000000018ff */
[----:B------:R-:W-:Y:S01]  /*47d0*/  HMMA.16816.F32 R188, R8, R62, R32 ;  /* 0x0000003e08bc723c */ /* 0x000fe20000001820 */
[----:B------:R-:W-:Y:S01]  /*47e0*/  IMAD.MOV.U32 R117, RZ, RZ, R30 ;  /* 0x000000ffff757224 */ /* 0x000fe200078e001e */
[----:B------:R-:W-:Y:S01]  /*47f0*/  MOV R115, R28 ;  /* 0x0000001c00737202 */ /* 0x000fe20000000f00 */
[----:B------:R-:W-:-:S02]  /*4800*/  IMAD.MOV.U32 R116, RZ, RZ, R31 ;  /* 0x000000ffff747224 */ /* 0x000fc400078e001f */
[----:B------:R-:W-:Y:S01]  /*4810*/  IMAD.MOV.U32 R114, RZ, RZ, R29 ;  /* 0x000000ffff727224 */ /* 0x000fe200078e001d */
[----:B------:R-:W-:Y:S01]  /*4820*/  MOV R130, R7 ;  /* 0x0000000700827202 */ /* 0x000fe20000000f00 */
[----:B------:R-:W-:Y:S01]  /*4830*/  LDSM.16.MT88.4 R28, [R252+0x4800] ;  /* 0x00480000fc1c783b */ /* 0x000fe20000004200 */
[----:B------:R-:W-:Y:S03]  /*4840*/  HMMA.16816.F32 R60, R8, R42, R16 ;  /* 0x0000002a083c723c */ /* 0x000fe60000001810 */
[----:B------:R-:W3:Y:S01]  /*4850*/  LDSM.16.MT88.4 R40, [R251+0x4000] ;  /* 0x00400000fb28783b */ /* 0x000ee20000004200 */
[----:B------:R-:W-:Y:S02]  /*4860*/  IMAD.MOV.U32 R113, RZ, RZ, R5 ;  /* 0x000000ffff717224 */ /* 0x000fe400078e0005 */
[----:B------:R-:W-:Y:S01]  /*4870*/  IMAD.MOV.U32 R3, RZ, RZ, R4 ;  /* 0x000000ffff037224 */ /* 0x000fe200078e0004 */
[----:B------:R-:W4:Y:S01]  /*4880*/  LDSM.16.MT88.4 R32, [R251+0x4800] ;  /* 0x00480000fb20783b */ /* 0x000f220000004200 */
[C---:B------:R-:W-:Y:S08]  /*4890*/  HMMA.16816.F32 R20, R12.reuse, R52, RZ ;  /* 0x000000340c14723c */ /* 0x040ff000000018ff */
[----:B------:R-:W-:Y:S01]  /*48a0*/  HMMA.16816.F32 R16, R12, R54, RZ ;  /* 0x000000360c10723c */ /* 0x000fe200000018ff */
[----:B------:R-:W-:-:S07]  /*48b0*/  IMAD.MOV.U32 R131, RZ, RZ, R6 ;  /* 0x000000ffff837224 */ /* 0x000fce00078e0006 */
[----:B------:R-:W-:Y:S08]  /*48c0*/  HMMA.16816.F32 R4, R12, R76, RZ ;  /* 0x0000004c0c04723c */ /* 0x000ff000000018ff */
[----:B------:R-:W-:Y:S08]  /*48d0*/  HMMA.16816.F32 R68, R8, R74, R24 ;  /* 0x0000004a0844723c */ /* 0x000ff00000001818 */
[----:B------:R-:W-:Y:S08]  /*48e0*/  HMMA.16816.F32 R24, R12, R78, RZ ;  /* 0x0000004e0c18723c */ /* 0x000ff000000018ff */
[C---:B-1----:R-:W-:Y:S08]  /*48f0*/  HMMA.16816.F32 R72, R8.reuse, R48, R20 ;  /* 0x000000300848723c */ /* 0x042ff00000001814 */
[----:B------:R-:W-:Y:S08]  /*4900*/  HMMA.16816.F32 R164, R8, R50, R16 ;  /* 0x0000003208a4723c */ /* 0x000ff00000001810 */
[C---:B--2---:R-:W-:Y:S08]  /*4910*/  HMMA.16816.F32 R20, R12.reuse, R36, RZ ;  /* 0x000000240c14723c */ /* 0x044ff000000018ff */
[----:B------:R-:W-:Y:S01]  /*4920*/  HMMA.16816.F32 R16, R12, R38, RZ ;  /* 0x000000260c10723c */ /* 0x000fe200000018ff */
[----:B------:R-:W1:Y:S01]  /*4930*/  LDSM.16.MT88.4 R36, [R112+0x4000] ;  /* 0x004000007024783b */ /* 0x000e620000004200 */
[----:B------:R-:W-:-:S02]  /*4940*/  IMAD.MOV.U32 R121, RZ, RZ, R143 ;  /* 0x000000ffff797224 */ /* 0x000fc400078e008f */
[----:B------:R-:W-:-:S04]  /*4950*/  IMAD.MOV.U32 R120, RZ, RZ, R140 ;  /* 0x000000ffff787224 */ /* 0x000fc800078e008c */
[----:B------:R-:W-:Y:S01]  /*4960*/  HMMA.16816.F32 R180, R8, R56, R4 ;  /* 0x0000003808b4723c */ /* 0x000fe20000001804 */
[----:B------:R-:W-:Y:S02]  /*4970*/  IMAD.MOV.U32 R119, RZ, RZ, R142 ;  /* 0x000000ffff777224 */ /* 0x000fe400078e008e */
[----:B------:R-:W-:-:S05]  /*4980*/  IMAD.MOV.U32 R118, RZ, RZ, R141 ;  /* 0x000000ffff767224 */ /* 0x000fca00078e008d */
[----:B---3--:R-:W-:Y:S08]  /*4990*/  HMMA.16816.F32 R4, R12, R40, RZ ;  /* 0x000000280c04723c */ /* 0x008ff000000018ff */
[C---:B------:R-:W-:Y:S08]  /*49a0*/  HMMA.16816.F32 R140, R8.reuse, R58, R24 ;  /* 0x0000003a088c723c */ /* 0x040ff00000001818 */
[C---:B------:R-:W-:Y:S01]  /*49b0*/  HMMA.16816.F32 R156, R8.reuse, R28, R20 ;  /* 0x0000001c089c723c */ /* 0x040fe20000001814 */
[----:B------:R-:W-:Y:S01]  /*49c0*/  IMAD.MOV.U32 R59, RZ, RZ, R112 ;  /* 0x000000ffff3b7224 */ /* 0x000fe200078e0070 */
[----:B------:R-:W-:Y:S04]  /*49d0*/  LDSM.16.MT88.4 R24, [R248+0x6000] ;  /* 0x00600000f818783b */ /* 0x000fe80000004200 */
[----:B------:R-:W2:Y:S02]  /*49e0*/  LDSM.16.MT88.4 R20, [R59+0x4800] ;  /* 0x004800003b14783b */ /* 0x000ea40000004200 */
[----:B----4-:R-:W-:Y:S08]  /*49f0*/  HMMA.16816.F32 R148, R8, R32, R4 ;  /* 0x000000200894723c */ /* 0x010ff00000001804 */
[----:B-1----:R-:W-:Y:S01]  /*4a00*/  HMMA.16816.F32 R4, R12, R36, RZ ;  /* 0x000000240c04723c */ /* 0x002fe200000018ff */
[----:B------:R-:W-:-:S02]  /*4a10*/  IMAD.MOV.U32 R49, RZ, RZ, R123 ;  /* 0x000000ffff317224 */ /* 0x000fc400078e007b */
[----:B------:R-:W-:Y:S02]  /*4a20*/  IMAD.MOV.U32 R48, RZ, RZ, R122 ;  /* 0x000000ffff307224 */ /* 0x000fe400078e007a */
[----:B------:R-:W-:Y:S02]  /*4a30*/  IMAD.MOV.U32 R50, RZ, RZ, R121 ;  /* 0x000000ffff327224 */ /* 0x000fe400078e0079 */
[----:B------:R-:W-:Y:S11]  /*4a40*/  IMAD.MOV.U32 R51, RZ, RZ, R120 ;  /* 0x000000ffff337224 */ /* 0x000ff600078e0078 */
[----:B------:R-:W-:Y:S06]  /*4a50*/  @!UPT UIADD3 URZ, URZ, URZ, URZ ;  /* 0x0000003f3f3ff290 */ /* 0x000fec000fffe03f */
[----:B--2---:R-:W-:Y:S08]  /*4a60*/  HMMA.16816.F32 R120, R8, R20, R4 ;  /* 0x000000140878723c */ /* 0x004ff00000001804 */
[----:B------:R-:W-:Y:S01]  /*4a70*/  HMMA.16816.F32 R4, R12, R38, RZ ;  /* 0x000000260c04723c */ /* 0x000fe200000018ff */
[----:B------:R-:W-:Y:S02]  /*4a80*/  IMAD.MOV.U32 R56, RZ, RZ, R115 ;  /* 0x000000ffff387224 */ /* 0x000fe400078e0073 */
[----:B------:R-:W-:-:S02]  /*4a90*/  IMAD.MOV.U32 R57, RZ, RZ, R114 ;  /* 0x000000ffff397224 */ /* 0x000fc400078e0072 */
[----:B------:R-:W-:Y:S11]  /*4aa0*/  IMAD.MOV.U32 R77, RZ, RZ, R113 ;  /* 0x000000ffff4d7224 */ /* 0x000ff600078e0071 */
[----:B------:R-:W-:Y:S08]  /*4ab0*/  @!UPT UIADD3 URZ, URZ, URZ, URZ ;  /* 0x0000003f3f3ff290 */ /* 0x000ff0000fffe03f */
[----:B------:R-:W-:Y:S01]  /*4ac0*/  HMMA.16816.F32 R112, R8, R22, R4 ;  /* 0x000000160870723c */ /* 0x000fe20000001804 */
[----:B------:R-:W1:Y:S07]  /*4ad0*/  LDSM.16.MT88.4 R20, [R248+0x6800] ;  /* 0x00680000f814783b */ /* 0x000e6e0000004200 */
[----:B------:R-:W-:Y:S01]  /*4ae0*/  HMMA.16816.F32 R4, R12, R24, RZ ;  /* 0x000000180c04723c */ /* 0x000fe200000018ff */
[----:B------:R-:W-:Y:S02]  /*4af0*/  IMAD.MOV.U32 R53, RZ, RZ, R127 ;  /* 0x000000ffff357224 */ /* 0x000fe400078e007f */
[----:B------:R-:W-:-:S02]  /*4b00*/  IMAD.MOV.U32 R52, RZ, RZ, R126 ;  /* 0x000000ffff347224 */ /* 0x000fc400078e007e */
[----:B------:R-:W-:Y:S02]  /*4b10*/  IMAD.MOV.U32 R54, RZ, RZ, R125 ;  /* 0x000000ffff367224 */ /* 0x000fe400078e007d */
[----:B------:R-:W-:Y:S02]  /*4b20*/  IMAD.MOV.U32 R55, RZ, RZ, R124 ;  /* 0x000000ffff377224 */ /* 0x000fe400078e007c */
[----:B------:R-:W-:Y:S08]  /*4b30*/  HMMA.16816.F32 R124, R8, R30, R16 ;  /* 0x0000001e087c723c */ /* 0x000ff00000001810 */
[----:B------:R-:W-:Y:S01]  /*4b40*/  HMMA.16816.F32 R16, R12, R42, RZ ;  /* 0x0000002a0c10723c */ /* 0x000fe200000018ff */
[----:B------:R-:W-:-:S02]  /*4b50*/  IMAD.MOV.U32 R76, RZ, RZ, R3 ;  /* 0x000000ffff4c7224 */ /* 0x000fc400078e0003 */
[----:B------:R-:W-:-:S05]  /*4b60*/  FADD.FTZ R3, R85, R83 ;  /* 0x0000005355037221 */ /* 0x000fca0000010000 */
[----:B-1----:R-:W-:Y:S08]  /*4b70*/  HMMA.16816.F32 R184, R8, R20, R4 ;  /* 0x0000001408b8723c */ /* 0x002ff00000001804 */
[----:B------:R-:W-:Y:S01]  /*4b80*/  HMMA.16816.F32 R4, R12, R26, RZ ;  /* 0x0000001a0c04723c */ /* 0x000fe200000018ff */
[----:B------:R-:W-:Y:S01]  /*4b90*/  MOV R41, R119 ;  /* 0x0000007700297202 */ /* 0x000fe20000000f00 */
[----:B------:R-:W-:-:S02]  /*4ba0*/  IMAD.MOV.U32 R40, RZ, RZ, R118 ;  /* 0x000000ffff287224 */ /* 0x000fc400078e0076 */
[----:B------:R-:W-:Y:S02]  /*4bb0*/  IMAD.MOV.U32 R78, RZ, RZ, R117 ;  /* 0x000000ffff4e7224 */ /* 0x000fe400078e0075 */
[----:B------:R-:W-:Y:S02]  /*4bc0*/  IMAD.MOV.U32 R79, RZ, RZ, R116 ;  /* 0x000000ffff4f7224 */ /* 0x000fe400078e0074 */
[----:B------:R-:W-:Y:S01]  /*4bd0*/  HMMA.16816.F32 R116, R8, R34, R16 ;  /* 0x000000220874723c */ /* 0x000fe20000001810 */
[----:B------:R-:W-:-:S06]  /*4be0*/  FADD.FTZ R3, R87, R3 ;  /* 0x0000000357037221 */ /* 0x000fcc0000010000 */
[----:B------:R-:W-:Y:S02]  /*4bf0*/  FADD.FTZ R17, R81, R80 ;  /* 0x0000005051117221 */ /* 0x000fe40000010000 */
[----:B------:R-:W-:Y:S02]  /*4c00*/  FADD.FTZ R16, R89, R3 ;  /* 0x0000000359107221 */ /* 0x000fe40000010000 */
[----:B------:R-:W-:-:S04]  /*4c10*/  FADD.FTZ R17, R82, R17 ;  /* 0x0000001152117221 */ /* 0x000fc80000010000 */
[----:B------:R-:W-:Y:S01]  /*4c20*/  FADD.FTZ R3, R84, R17 ;  /* 0x0000001154037221 */ /* 0x000fe20000010000 */
[----:B------:R-:W-:Y:S01]  /*4c30*/  HMMA.16816.F32 R168, R8, R22, R4 ;  /* 0x0000001608a8723c */ /* 0x000fe20000001804 */
[----:B------:R-:W-:Y:S06]  /*4c40*/  LDSM.16.MT88.4 R20, [R252+0x6800] ;  /* 0x00680000fc14783b */ /* 0x000fec0000004200 */
[----:B------:R-:W-:Y:S02]  /*4c50*/  FADD.FTZ R4, R90, R16 ;  /* 0x000000105a047221 */ /* 0x000fe40000010000 */
[----:B------:R-:W1:Y:S02]  /*4c60*/  LDSM.16.MT88.4 R16, [R252+0x6000] ;  /* 0x00600000fc10783b */ /* 0x000e640000004200 */
[----:B------:R-:W-:-:S02]  /*4c70*/  FADD.FTZ R25, R93, R4 ;  /* 0x000000045d197221 */ /* 0x000fc40000010000 */
[----:B-1----:R-:W-:Y:S01]  /*4c80*/  HMMA.16816.F32 R4, R12, R16, RZ ;  /* 0x000000100c04723c */ /* 0x002fe200000018ff */
[----:B------:R-:W-:Y:S02]  /*4c90*/  FADD.FTZ R3, R86, R3 ;  /* 0x0000000356037221 */ /* 0x000fe40000010000 */
[--C-:B------:R-:W-:Y:S11]  /*4ca0*/  FFMA.FTZ R24, R108, c[0x0][0x2d0], -R2.reuse ;  /* 0x0000b4006c187a23 */ /* 0x100ff60000010802 */
[----:B------:R-:W-:Y:S10]  /*4cb0*/  @!UPT UIADD3 URZ, URZ, URZ, URZ ;  /* 0x0000003f3f3ff290 */ /* 0x000ff4000fffe03f */
[----:B------:R-:W-:Y:S08]  /*4cc0*/  HMMA.16816.F32 R80, R8, R20, R4 ;  /* 0x000000140850723c */ /* 0x000ff00000001804 */
[----:B------:R-:W-:Y:S01]  /*4cd0*/  HMMA.16816.F32 R4, R12, R18, RZ ;  /* 0x000000120c04723c */ /* 0x000fe200000018ff */
[--C-:B------:R-:W-:Y:S02]  /*4ce0*/  FFMA.FTZ R26, R107, c[0x0][0x2d0], -R2.reuse ;  /* 0x0000b4006b1a7a23 */ /* 0x100fe40000010802 */
[----:B------:R-:W-:Y:S01]  /*4cf0*/  FADD.FTZ R27, R88, R3 ;  /* 0x00000003581b7221 */ /* 0x000fe20000010000 */
[----:B------:R-:W-:Y:S01]  /*4d00*/  MOV R89, R52 ;  /* 0x0000003400597202 */ /* 0x000fe20000000f00 */
[----:B------:R-:W-:-:S02]  /*4d10*/  FFMA.FTZ R28, R105, c[0x0][0x2d0], -R2 ;  /* 0x0000b400691c7a23 */ /* 0x000fc40000010802 */
[----:B------:R-:W-:Y:S02]  /*4d20*/  IMAD.MOV.U32 R107, RZ, RZ, R54 ;  /* 0x000000ffff6b7224 */ /* 0x000fe400078e0036 */
[----:B------:R-:W-:Y:S02]  /*4d30*/  IMAD.MOV.U32 R105, RZ, RZ, R55 ;  /* 0x000000ffff697224 */ /* 0x000fe400078e0037 */
[----:B------:R-:W-:Y:S02]  /*4d40*/  IMAD.MOV.U32 R90, RZ, RZ, R53 ;  /* 0x000000ffff5a7224 */ /* 0x000fe400078e0035 */
[----:B------:R-:W-:Y:S02]  /*4d50*/  IMAD.MOV.U32 R53, RZ, RZ, R67 ;  /* 0x000000ffff357224 */ /* 0x000fe400078e0043 */
[----:B------:R-:W-:Y:S02]  /*4d60*/  IMAD.MOV.U32 R54, RZ, RZ, R66 ;  /* 0x000000ffff367224 */ /* 0x000fe400078e0042 */
[----:B------:R-:W-:-:S02]  /*4d70*/  IMAD.MOV.U32 R55, RZ, RZ, R65 ;  /* 0x000000ffff377224 */ /* 0x000fc400078e0041 */
[----:B------:R-:W-:Y:S01]  /*4d80*/  IMAD.MOV.U32 R52, RZ, RZ, R64 ;  /* 0x000000ffff347224 */ /* 0x000fe200078e0040 */
[----:B------:R-:W1:Y:S01]  /*4d90*/  MUFU.EX2 R3, R24 ;  /* 0x0000001800037308 */ /* 0x000e620000000800 */
[--C-:B------:R-:W-:Y:S02]  /*4da0*/  FFMA.FTZ R29, R104, c[0x0][0x2d0], -R2.reuse ;  /* 0x0000b400681d7a23 */ /* 0x100fe40000010802 */
[--C-:B------:R-:W-:Y:S01]  /*4db0*/  FFMA.FTZ R36, R102, c[0x0][0x2d0], -R2.reuse ;  /* 0x0000b40066247a23 */ /* 0x100fe20000010802 */
[----:B------:R-:W-:Y:S01]  /*4dc0*/  HMMA.16816.F32 R64, R8, R22, R4 ;  /* 0x000000160840723c */ /* 0x000fe20000001804 */
[--C-:B------:R-:W-:Y:S01]  /*4dd0*/  FFMA.FTZ R37, R98, c[0x0][0x2d0], -R2.reuse ;  /* 0x0000b40062257a23 */ /* 0x100fe20000010802 */
[----:B------:R-:W-:Y:S01]  /*4de0*/  LDSM.16.MT88.4 R20, [R251+0x6800] ;  /* 0x00680000fb14783b */ /* 0x000fe20000004200 */
[--C-:B------:R-:W-:Y:S02]  /*4df0*/  FFMA.FTZ R38, R97, c[0x0][0x2d0], -R2.reuse ;  /* 0x0000b40061267a23 */ /* 0x100fe40000010802 */
[----:B------:R-:W-:-:S02]  /*4e00*/  FFMA.FTZ R39, R96, c[0x0][0x2d0], -R2 ;  /* 0x0000b40060277a23 */ /* 0x000fc40000010802 */
[----:B------:R2:W-:Y:S01]  /*4e10*/  MUFU.EX2 R2, R26 ;  /* 0x0000001a00027308 */ /* 0x0005e20000000800 */
[----:B------:R-:W-:Y:S02]  /*4e20*/  FADD.FTZ R4, R94, R25 ;  /* 0x000000195e047221 */ /* 0x000fe40000010000 */
[----:B------:R-:W-:Y:S02]  /*4e30*/  FADD.FTZ R5, R92, R27 ;  /* 0x0000001b5c057221 */ /* 0x000fe40000010000 */
[--C-:B------:R-:W-:Y:S01]  /*4e40*/  FFMA.FTZ R6, R101, c[0x0][0x2d0], -R0.reuse ;  /* 0x0000b40065067a23 */ /* 0x100fe20000010800 */
[----:B--2---:R-:W2:Y:S01]  /*4e50*/  LDSM.16.MT88.4 R24, [R251+0x6000] ;  /* 0x00600000fb18783b */ /* 0x004ea20000004200 */
[----:B------:R-:W-:Y:S02]  /*4e60*/  FADD.FTZ R18, R91, R5 ;  /* 0x000000055b127221 */ /* 0x000fe40000010000 */
[----:B------:R-:W-:Y:S02]  /*4e70*/  FFMA.FTZ R5, R106, c[0x0][0x2d0], -R0 ;  /* 0x0000b4006a057a23 */ /* 0x000fe40000010800 */
[----:B------:R-:W3:Y:S01]  /*4e80*/  MUFU.EX2 R6, R6 ;  /* 0x0000000600067308 */ /* 0x000ee20000000800 */
[----:B------:R-:W-:-:S07]  /*4e90*/  FADD.FTZ R4, R95, R4 ;  /* 0x000000045f047221 */ /* 0x000fce0000010000 */
[----:B------:R-:W4:Y:S08]  /*4ea0*/  MUFU.EX2 R5, R5 ;  /* 0x0000000500057308 */ /* 0x000f300000000800 */
[----:B------:R-:W5:Y:S08]  /*4eb0*/  MUFU.EX2 R16, R28 ;  /* 0x0000001c00107308 */ /* 0x000f700000000800 */
[----:B------:R4:W2:Y:S01]  /*4ec0*/  MUFU.EX2 R7, R29 ;  /* 0x0000001d00077308 */ /* 0x0008a20000000800 */
[----:B-1----:R-:W-:-:S02]  /*4ed0*/  FADD.FTZ R4, R3, R4 ;  /* 0x0000000403047221 */ /* 0x002fc40000010000 */
[--C-:B------:R-:W-:Y:S02]  /*4ee0*/  FFMA.FTZ R31, R103, c[0x0][0x2d0], -R0.reuse ;  /* 0x0000b400671f7a23 */ /* 0x100fe40000010800 */
[--C-:B------:R-:W-:Y:S02]  /*4ef0*/  FFMA.FTZ R30, R111, c[0x0][0x2d0], -R0.reuse ;  /* 0x0000b4006f1e7a23 */ /* 0x100fe40000010800 */
[--C-:B------:R-:W-:Y:S02]  /*4f00*/  FFMA.FTZ R33, R110, c[0x0][0x2d0], -R0.reuse ;  /* 0x0000b4006e217a23 */ /* 0x100fe40000010800 */
[--C-:B------:R-:W-:Y:S02]  /*4f10*/  FFMA.FTZ R32, R109, c[0x0][0x2d0], -R0.reuse ;  /* 0x0000b4006d207a23 */ /* 0x100fe40000010800 */
[--C-:B------:R-:W-:Y:S02]  /*4f20*/  FFMA.FTZ R35, R100, c[0x0][0x2d0], -R0.reuse ;  /* 0x0000b40064237a23 */ /* 0x100fe40000010800 */
[----:B------:R-:W-:-:S02]  /*4f30*/  FFMA.FTZ R34, R99, c[0x0][0x2d0], -R0 ;  /* 0x0000b40063227a23 */ /* 0x000fc40000010800 */
[----:B---3--:R-:W-:Y:S02]  /*4f40*/  FADD.FTZ R0, R6, R18 ;  /* 0x0000001206007221 */ /* 0x008fe40000010000 */
[C---:B------:R-:W-:Y:S01]  /*4f50*/  FADD.FTZ R17, R2.reuse, R4 ;  /* 0x0000000402117221 */ /* 0x040fe20000010000 */
[----:B------:R-:W-:Y:S01]  /*4f60*/  F2FP.PACK_AB R4, R2, R3 ;  /* 0x000000030204723e */ /* 0x000fe200000000ff */
[C---:B----4-:R-:W-:Y:S01]  /*4f70*/  FADD.FTZ R29, R5.reuse, R0 ;  /* 0x00000000051d7221 */ /* 0x050fe20000010000 */
[----:B------:R-:W-:Y:S01]  /*4f80*/  F2FP.PACK_AB R5, R5, R6 ;  /* 0x000000060505723e */ /* 0x000fe200000000ff */
[----:B-----5:R-:W-:Y:S01]  /*4f90*/  FADD.FTZ R2, R16, R17 ;  /* 0x0000001110027221 */ /* 0x020fe20000010000 */
[C---:B--2---:R-:W-:Y:S02]  /*4fa0*/  F2FP.PACK_AB R6, R7.reuse, R16 ;  /* 0x000000100706723e */ /* 0x044fe400000000ff */
[----:B------:R-:W-:Y:S01]  /*4fb0*/  HMMA.16816.F32 R16, R12, R24, RZ ;  /* 0x000000180c10723c */ /* 0x000fe200000018ff */
[----:B------:R-:W-:Y:S01]  /*4fc0*/  MOV R108, R59 ;  /* 0x0000003b006c7202 */ /* 0x000fe20000000f00 */
[----:B------:R-:W-:-:S06]  /*4fd0*/  FADD.FTZ R28, R7, R2 ;  /* 0x00000002071c7221 */ /* 0x000fcc0000010000 */
[----:B------:R-:W-:Y:S01]  /*4fe0*/  HMMA.16816.F32 R24, R12, R26, RZ ;  /* 0x0000001a0c18723c */ /* 0x000fe200000018ff */
[----:B------:R-:W-:Y:S01]  /*4ff0*/  IMAD.MOV.U32 R59, RZ, RZ, R50 ;  /* 0x000000ffff3b7224 */ /* 0x000fe200078e0032 */
[----:B------:R-:W1:Y:S01]  /*5000*/  MUFU.EX2 R2, R31 ;  /* 0x0000001f00027308 */ /* 0x000e620000000800 */
[----:B------:R-:W-:Y:S02]  /*5010*/  IMAD.MOV.U32 R87, RZ, RZ, R51 ;  /* 0x000000ffff577224 */ /* 0x000fe400078e0033 */
[----:B------:R-:W-:Y:S02]  /*5020*/  IMAD.MOV.U32 R86, RZ, RZ, R48 ;  /* 0x000000ffff567224 */ /* 0x000fe400078e0030 */
[----:B------:R-:W-:-:S03]  /*5030*/  IMAD.MOV.U32 R84, RZ, RZ, R49 ;  /* 0x000000ffff547224 */ /* 0x000fc600078e0031 */
[----:B------:R-:W-:Y:S06]  /*5040*/  MUFU.EX2 R0, R30 ;  /* 0x0000001e00007308 */ /* 0x000fec0000000800 */
[----:B------:R-:W-:Y:S02]  /*5050*/  HMMA.16816.F32 R48, R8, R20, R16 ;  /* 0x000000140830723c */ /* 0x000fe40000001810 */
[----:B------:R-:W2:Y:S08]  /*5060*/  MUFU.EX2 R16, R36 ;  /* 0x0000002400107308 */ /* 0x000eb00000000800 */
[----:B------:R-:W3:Y:S01]  /*5070*/  MUFU.EX2 R3, R37 ;  /* 0x0000002500037308 */ /* 0x000ee20000000800 */
[----:B-1----:R-:W-:-:S07]  /*5080*/  FADD.FTZ R7, R2, R29 ;  /* 0x0000001d02077221 */ /* 0x002fce0000010000 */
[----:B------:R-:W1:Y:S08]  /*5090*/  MUFU.EX2 R18, R33 ;  /* 0x0000002100127308 */ /* 0x000e700000000800 */
[----:B------:R-:W4:Y:S01]  /*50a0*/  MUFU.EX2 R20, R38 ;  /* 0x0000002600147308 */ /* 0x000f220000000800 */
[----:B------:R-:W-:Y:S02]  /*50b0*/  IMAD.MOV.U32 R85, RZ, RZ, R40 ;  /* 0x000000ffff557224 */ /* 0x000fe400078e0028 */
[----:B------:R-:W-:-:S05]  /*50c0*/  IMAD.MOV.U32 R58, RZ, RZ, R41 ;  /* 0x000000ffff3a7224 */ /* 0x000fca00078e0029 */
[----:B------:R-:W5:Y:S01]  /*50d0*/  MUFU.EX2 R17, R32 ;  /* 0x0000002000117308 */ /* 0x000f620000000800 */
[----:B--2---:R-:W-:Y:S01]  /*50e0*/  FADD.FTZ R21, R16, R28 ;  /* 0x0000001c10157221 */ /* 0x004fe20000010000 */
[----:B------:R-:W-:Y:S06]  /*50f0*/  HMMA.16816.F32 R40, R8, R22, R24 ;  /* 0x000000160828723c */ /* 0x000fec0000001818 */
[----:B------:R-:W2:Y:S01]  /*5100*/  MUFU.EX2 R19, R39 ;  /* 0x0000002700137308 */ /* 0x000ea20000000800 */
[C---:B------:R-:W-:Y:S01]  /*5110*/  FADD.FTZ R22, R0.reuse, R7 ;  /* 0x0000000700167221 */ /* 0x040fe20000010000 */
[----:B------:R-:W-:Y:S01]  /*5120*/  F2FP.PACK_AB R7, R0, R2 ;  /* 0x000000020007723e */ /* 0x000fe200000000ff */
[----:B---3--:R-:W-:-:S02]  /*5130*/  FADD.FTZ R2, R3, R21 ;  /* 0x0000001503027221 */ /* 0x008fc40000010000 */
[----:B-1----:R-:W-:Y:S02]  /*5140*/  FADD.FTZ R0, R18, R22 ;  /* 0x0000001612007221 */ /* 0x002fe40000010000 */
[----:B------:R-:W-:Y:S02]  /*5150*/  IMAD.MOV.U32 R95, RZ, RZ, R84 ;  /* 0x000000ffff5f7224 */ /* 0x000fe400078e0054 */
[----:B----4-:R-:W-:Y:S02]  /*5160*/  FADD.FTZ R2, R20, R2 ;  /* 0x0000000214027221 */ /* 0x010fe40000010000 */
[----:B------:R-:W-:Y:S02]  /*5170*/  IMAD.MOV.U32 R84, RZ, RZ, R87 ;  /* 0x000000ffff547224 */ /* 0x000fe400078e0057 */
[----:B------:R-:W-:Y:S01]  /*5180*/  IMAD.MOV.U32 R102, RZ, RZ, R128 ;  /* 0x000000ffff667224 */ /* 0x000fe200078e0080 */
[----:B------:R-:W-:Y:S01]  /*5190*/  F2FP.PACK_AB R128, R3, R16 ;  /* 0x000000100380723e */ /* 0x000fe200000000ff */
[----:B------:R-:W-:Y:S01]  /*51a0*/  IMAD.MOV.U32 R87, RZ, RZ, R59 ;  /* 0x000000ffff577224 */ /* 0x000fe200078e003b */
[----:B------:R-:W-:Y:S01]  /*51b0*/  MOV R59, R79 ;  /* 0x0000004f003b7202 */ /* 0x000fe20000000f00 */
[----:B------:R-:W-:Y:S01]  /*51c0*/  IMAD.MOV.U32 R104, RZ, RZ, R129 ;  /* 0x000000ffff687224 */ /* 0x000fe200078e0081 */
[C---:B-----5:R-:W-:Y:S01]  /*51d0*/  F2FP.PACK_AB R129, R17.reuse, R18 ;  /* 0x000000121181723e */ /* 0x060fe200000000ff */
[----:B------:R-:W-:-:S02]  /*51e0*/  FADD.FTZ R3, R17, R0 ;  /* 0x0000000011037221 */ /* 0x000fc40000010000 */
[----:B------:R-:W-:Y:S01]  /*51f0*/  IMAD.MOV.U32 R79, RZ, RZ, R130 ;  /* 0x000000ffff4f7224 */ /* 0x000fe200078e0082 */
[C---:B--2---:R-:W-:Y:S01]  /*5200*/  F2FP.PACK_AB R130, R19.reuse, R20 ;  /* 0x000000141382723e */ /* 0x044fe200000000ff */
[----:B------:R-:W-:Y:S02]  /*5210*/  FADD.FTZ R0, R19, R2 ;  /* 0x0000000213007221 */ /* 0x000fe40000010000 */
[----:B------:R-:W1:Y:S01]  /*5220*/  LDSM.16.MT88.4 R16, [R108+0x6000] ;  /* 0x006000006c10783b */ /* 0x000e620000004200 */
[----:B------:R-:W2:Y:S03]  /*5230*/  MUFU.EX2 R2, R35 ;  /* 0x0000002300027308 */ /* 0x000ea60000000800 */
[----:B------:R3:W-:Y:S01]  /*5240*/  STL [R1+0x7c], R0 ;  /* 0x00007c0001007387 */ /* 0x0007e20000100800 */
[----:B------:R-:W-:Y:S02]  /*5250*/  IMAD.MOV.U32 R94, RZ, RZ, R86 ;  /* 0x000000ffff5e7224 */ /* 0x000fe400078e0056 */
[----:B------:R-:W-:-:S02]  /*5260*/  IMAD.MOV.U32 R86, RZ, RZ, R58 ;  /* 0x000000ffff567224 */ /* 0x000fc400078e003a */
[----:B------:R-:W-:Y:S02]  /*5270*/  IMAD.MOV.U32 R58, RZ, RZ, R78 ;  /* 0x000000ffff3a7224 */ /* 0x000fe400078e004e */
[----:B------:R-:W-:Y:S02]  /*5280*/  IMAD.MOV.U32 R78, RZ, RZ, R131 ;  /* 0x000000ffff4e7224 */ /* 0x000fe400078e0083 */
[----:B--2---:R-:W-:Y:S01]  /*5290*/  FADD.FTZ R3, R2, R3 ;  /* 0x0000000302037221 */ /* 0x004fe20000010000 */
[----:B---3--:R-:W2:Y:S01]  /*52a0*/  MUFU.EX2 R0, R34 ;  /* 0x0000002200007308 */ /* 0x008ea20000000800 */
[----:B-1----:R-:W-:Y:S02]  /*52b0*/  HMMA.16816.F32 R20, R12, R16, RZ ;  /* 0x000000100c14723c */ /* 0x002fe400000018ff */
[C---:B--2---:R-:W-:Y:S01]  /*52c0*/  FADD.FTZ R3, R0.reuse, R3 ;  /* 0x0000000300037221 */ /* 0x044fe20000010000 */
[----:B------:R-:W-:Y:S01]  /*52d0*/  F2FP.PACK_AB R131, R0, R2 ;  /* 0x000000020083723e */ /* 0x000fe200000000ff */
[----:B------:R-:W-:-:S04]  /*52e0*/  IMAD.MOV.U32 R0, RZ, RZ, R108 ;  /* 0x000000ffff007224 */ /* 0x000fc800078e006c */
[----:B------:R-:W-:Y:S01]  /*52f0*/  HMMA.16816.F32 R12, R12, R18, RZ ;  /* 0x000000120c0c723c */ /* 0x000fe200000018ff */
[----:B------:R-:W1:Y:S01]  /*5300*/  LDSM.16.MT88.4 R16, [R0+0x6800] ;  /* 0x006800000010783b */ /* 0x000e620000004200 */
[----:B------:R-:W-:Y:S01]  /*5310*/  IMAD.MOV.U32 R88, RZ, RZ, R102 ;  /* 0x000000ffff587224 */ /* 0x000fe200078e0066 */
[----:B------:R-:W-:Y:S11]  /*5320*/  MOV R91, R104 ;  /* 0x00000068005b7202 */ /* 0x000ff60000000f00 */
[----:B------:R-:W-:Y:S02]  /*5330*/  @!UPT UIADD3 URZ, URZ, URZ, URZ ;  /* 0x0000003f3f3ff290 */ /* 0x000fe4000fffe03f */
[C---:B-1----:R-:W-:Y:S08]  /*5340*/  HMMA.16816.F32 R20, R8.reuse, R16, R20 ;  /* 0x000000100814723c */ /* 0x042ff00000001814 */
[----:B------:R-:W-:Y:S01]  /*5350*/  HMMA.16816.F32 R12, R8, R18, R12 ;  /* 0x00000012080c723c */ /* 0x000fe2000000180c */
[----:B------:R-:W1:Y:S07]  /*5360*/  LDSM.16.MT88.4 R8, [R248+0x1000] ;  /* 0x00100000f808783b */ /* 0x000e6e0000004200 */
[C---:B-1----:R-:W-:Y:S08]  /*5370*/  HMMA.16816.F32 R136, R4.reuse, R8, R136 ;  /* 0x000000080488723c */ /* 0x042ff00000001888 */
[----:B------:R-:W-:Y:S01]  /*5380*/  HMMA.16816.F32 R16, R4, R10, R88 ;  /* 0x0000000a0410723c */ /* 0x000fe20000001858 */
[----:B------:R-:W1:Y:S01]  /*5390*/  LDSM.16.MT88.4 R8, [R252+0x1000] ;  /* 0x00100000fc08783b */ /* 0x000e620000004200 */
[----:B------:R-:W-:-:S02]  /*53a0*/  IMAD.MOV.U32 R92, RZ, RZ, R105 ;  /* 0x000000ffff5c7224 */ /* 0x000fc400078e0069 */
[----:B------:R-:W-:-:S04]  /*53b0*/  IMAD.MOV.U32 R93, RZ, RZ, R107 ;  /* 0x000000ffff5d7224 */ /* 0x000fc800078e006b */
        /* <DEDUP_REMOVED lines=21> */
[----:B------:R2:W-:Y:S04]  /*5510*/  STL [R1+0x80], R3 ;  /* 0x0000800301007387 */ /* 0x0005e80000100800 */
[----:B------:R-:W-:Y:S01]  /*5520*/  LDSM.16.MT88.4 R164, [R0+0x1800] ;  /* 0x0018000000a4783b */ /* 0x000fe20000004200 */
[C---:B-1----:R-:W-:Y:S08]  /*5530*/  HMMA.16816.F32 R84, R4.reuse, R8, R180 ;  /* 0x000000080454723c */ /* 0x042ff000000018b4 */
[----:B------:R-:W-:Y:S01]  /*5540*/  HMMA.16816.F32 R88, R4, R10, R140 ;  /* 0x0000000a0458723c */ /* 0x000fe2000000188c */
[----:B------:R-:W1:Y:S01]  /*5550*/  LDSM.16.MT88.4 R8, [R252+0x5000] ;  /* 0x00500000fc08783b */ /* 0x000e620000004200 */
[----:B--2---:R-:W-:-:S03]  /*5560*/  IMAD.MOV.U32 R3, RZ, RZ, c[0x0][0x2c4] ;  /* 0x0000b100ff037624 */ /* 0x004fc600078e00ff */
[----:B------:R-:W-:Y:S03]  /*5570*/  LDSM.16.MT88.4 R140, [R248+0x1800] ;  /* 0x00180000f88c783b */ /* 0x000fe60000004200 */
[C---:B-1----:R-:W-:Y:S08]  /*5580*/  HMMA.16816.F32 R92, R4.reuse, R8, R156 ;  /* 0x00000008045c723c */ /* 0x042ff0000000189c */
[----:B------:R-:W-:Y:S01]  /*5590*/  HMMA.16816.F32 R96, R4, R10, R124 ;  /* 0x0000000a0460723c */ /* 0x000fe2000000187c */
[----:B------:R-:W1:Y:S01]  /*55a0*/  LDSM.16.MT88.4 R8, [R251+0x5000] ;  /* 0x00500000fb08783b */ /* 0x000e620000004200 */
[----:B------:R-:W-:-:S03]  /*55b0*/  ISETP.NE.AND P2, PT, R3, 0x1, PT ;  /* 0x000000010300780c */ /* 0x000fc60003f45270 */
[----:B------:R-:W-:Y:S03]  /*55c0*/  LDSM.16.MT88.4 R156, [R251+0x1800] ;  /* 0x00180000fb9c783b */ /* 0x000fe60000004200 */
[C---:B-1----:R-:W-:Y:S08]  /*55d0*/  HMMA.16816.F32 R100, R4.reuse, R8, R148 ;  /* 0x000000080464723c */ /* 0x042ff00000001894 */
[----:B------:R-:W-:Y:S01]  /*55e0*/  HMMA.16816.F32 R104, R4, R10, R116 ;  /* 0x0000000a0468723c */ /* 0x000fe20000001874 */
[----:B------:R-:W1:Y:S01]  /*55f0*/  LDSM.16.MT88.4 R8, [R0+0x5000] ;  /* 0x005000000008783b */ /* 0x000e620000004200 */
[----:B------:R-:W-:-:S03]  /*5600*/  @P2 IMAD.HI.U32 R2, R135, c[0x0][0x2c8], RZ ;  /* 0x0000b20087022a27 */ /* 0x000fc600078e00ff */
[----:B------:R-:W-:Y:S03]  /*5610*/  LDSM.16.MT88.4 R148, [R252+0x1800] ;  /* 0x00180000fc94783b */ /* 0x000fe60000004200 */
[C---:B-1----:R-:W-:Y:S08]  /*5620*/  HMMA.16816.F32 R108, R4.reuse, R8, R120 ;  /* 0x00000008046c723c */ /* 0x042ff00000001878 */
[C---:B------:R-:W-:Y:S01]  /*5630*/  HMMA.16816.F32 R112, R4.reuse, R10, R112 ;  /* 0x0000000a0470723c */ /* 0x040fe20000001870 */
[----:B------:R-:W1:Y:S07]  /*5640*/  LDSM.16.MT88.4 R8, [R248+0x7000] ;  /* 0x00700000f808783b */ /* 0x000e6e0000004200 */
[C---:B-1----:R-:W-:Y:S08]  /*5650*/  HMMA.16816.F32 R184, R4.reuse, R8, R184 ;  /* 0x0000000804b8723c */ /* 0x042ff000000018b8 */
[C---:B------:R-:W-:Y:S01]  /*5660*/  HMMA.16816.F32 R168, R4.reuse, R10, R168 ;  /* 0x0000000a04a8723c */ /* 0x040fe200000018a8 */
[----:B------:R-:W1:Y:S07]  /*5670*/  LDSM.16.MT88.4 R8, [R252+0x7000] ;  /* 0x00700000fc08783b */ /* 0x000e6e0000004200 */
[C---:B-1----:R-:W-:Y:S01]  /*5680*/  HMMA.16816.F32 R120, R4.reuse, R8, R80 ;  /* 0x000000080478723c */ /* 0x042fe20000001850 */
[----:B------:R-:W-:Y:S07]  /*5690*/  LDSM.16.MT88.4 R80, [R252+0x5800] ;  /* 0x00580000fc50783b */ /* 0x000fee0000004200 */
[C---:B------:R-:W-:Y:S01]  /*56a0*/  HMMA.16816.F32 R116, R4.reuse, R10, R64 ;  /* 0x0000000a0474723c */ /* 0x040fe20000001840 */
[----:B------:R-:W1:Y:S04]  /*56b0*/  LDSM.16.MT88.4 R8, [R251+0x7000] ;  /* 0x00700000fb08783b */ /* 0x000e680000004200 */
[----:B------:R-:W-:Y:S03]  /*56c0*/  LDSM.16.MT88.4 R64, [R0+0x3800] ;  /* 0x003800000040783b */ /* 0x000fe60000004200 */
[C---:B-1----:R-:W-:Y:S01]  /*56d0*/  HMMA.16816.F32 R124, R4.reuse, R10, R40 ;  /* 0x0000000a047c723c */ /* 0x042fe20000001828 */
[----:B------:R-:W1:Y:S07]  /*56e0*/  LDSM.16.MT88.4 R40, [R248+0x3800] ;  /* 0x00380000f828783b */ /* 0x000e6e0000004200 */
[----:B------:R-:W-:Y:S01]  /*56f0*/  HMMA.16816.F32 R180, R4, R8, R48 ;  /* 0x0000000804b4723c */ /* 0x000fe20000001830 */
[----:B------:R-:W2:Y:S04]  /*5700*/  LDSM.16.MT88.4 R48, [R252+0x3800] ;  /* 0x00380000fc30783b */ /* 0x000ea80000004200 */
[----:B------:R-:W-:Y:S03]  /*5710*/  LDSM.16.MT88.4 R8, [R0+0x7000] ;  /* 0x007000000008783b */ /* 0x000fe60000004200 */
[C---:B-1----:R-:W-:Y:S08]  /*5720*/  HMMA.16816.F32 R36, R128.reuse, R40, R36 ;  /* 0x000000288024723c */ /* 0x042ff00000001824 */
[C---:B------:R-:W-:Y:S08]  /*5730*/  HMMA.16816.F32 R40, R128.reuse, R42, R44 ;  /* 0x0000002a8028723c */ /* 0x040ff0000000182c */
[C---:B--2---:R-:W-:Y:S08]  /*5740*/  HMMA.16816.F32 R44, R128.reuse, R48, R52 ;  /* 0x00000030802c723c */ /* 0x044ff00000001834 */
[C---:B------:R-:W-:Y:S01]  /*5750*/  HMMA.16816.F32 R48, R128.reuse, R50, R56 ;  /* 0x000000328030723c */ /* 0x040fe20000001838 */
[----:B------:R-:W1:Y:S07]  /*5760*/  LDSM.16.MT88.4 R56, [R251+0x3800] ;  /* 0x00380000fb38783b */ /* 0x000e6e0000004200 */
        /* <DEDUP_REMOVED lines=9> */
[C---:B--2---:R-:W-:Y:S08]  /*5800*/  HMMA.16816.F32 R92, R128.reuse, R96, R108 ;  /* 0x00000060805c723c */ /* 0x044ff0000000186c */
[C---:B------:R-:W-:Y:S01]  /*5810*/  HMMA.16816.F32 R96, R128.reuse, R98, R112 ;  /* 0x000000628060723c */ /* 0x040fe20000001870 */
[----:B------:R-:W1:Y:S07]  /*5820*/  LDSM.16.MT88.4 R112, [R252+0x7800] ;  /* 0x00780000fc70783b */ /* 0x000e6e0000004200 */
[----:B------:R-:W-:Y:S01]  /*5830*/  HMMA.16816.F32 R72, R128, R74, R88 ;  /* 0x0000004a8048723c */ /* 0x000fe20000001858 */
[----:B------:R-:W2:Y:S07]  /*5840*/  LDSM.16.MT88.4 R88, [R251+0x5800] ;  /* 0x00580000fb58783b */ /* 0x000eae0000004200 */
[C---:B------:R-:W-:Y:S08]  /*5850*/  HMMA.16816.F32 R20, R4.reuse, R8, R20 ;  /* 0x000000080414723c */ /* 0x040ff00000001814 */
[----:B------:R-:W-:Y:S01]  /*5860*/  HMMA.16816.F32 R12, R4, R10, R12 ;  /* 0x0000000a040c723c */ /* 0x000fe2000000180c */
[----:B------:R3:W-:Y:S07]  /*5870*/  LDSM.16.MT88.4 R4, [R0+0x7800] ;  /* 0x007800000004783b */ /* 0x0007ee0000004200 */
[----:B-1----:R-:W-:Y:S01]  /*5880*/  HMMA.16816.F32 R108, R128, R112, R120 ;  /* 0x00000070806c723c */ /* 0x002fe20000001878 */
[----:B------:R-:W1:Y:S01]  /*5890*/  LDSM.16.MT88.4 R120, [R251+0x7800] ;  /* 0x00780000fb78783b */ /* 0x000e620000004200 */
[----:B---3--:R-:W-:-:S06]  /*58a0*/  IMAD.MOV.U32 R0, RZ, RZ, R135 ;  /* 0x000000ffff007224 */ /* 0x008fcc00078e0087 */
[----:B--2---:R-:W-:Y:S01]  /*58b0*/  HMMA.16816.F32 R84, R128, R88, R100 ;  /* 0x000000588054723c */ /* 0x004fe20000001864 */
[----:B------:R-:W-:Y:S01]  /*58c0*/  @P2 SHF.R.U32.HI R0, RZ, c[0x0][0x2cc], R2 ;  /* 0x0000b300ff002a19 */ /* 0x000fe20000011602 */
[----:B------:R-:W-:-:S06]  /*58d0*/  IMAD.MOV.U32 R2, RZ, RZ, c[0x0][0x168] ;  /* 0x00005a00ff027624 */ /* 0x000fcc00078e00ff */
[----:B------:R-:W-:Y:S01]  /*58e0*/  HMMA.16816.F32 R88, R128, R90, R104 ;  /* 0x0000005a8058723c */ /* 0x000fe20000001868 */
[----:B------:R-:W2:Y:S01]  /*58f0*/  LDSM.16.MT88.4 R104, [R248+0x7800] ;  /* 0x00780000f868783b */ /* 0x000ea20000004200 */
[----:B------:R-:W-:-:S04]  /*5900*/  IADD3 R0, R0, c[0x0][0x1d0], -R2 ;  /* 0x0000740000007a10 */ /* 0x000fc80007ffe802 */
[----:B------:R-:W-:-:S04]  /*5910*/  SHF.R.S32.HI R2, RZ, 0x1f, R0 ;  /* 0x0000001fff027819 */ /* 0x000fc80000011400 */
[----:B------:R-:W-:Y:S01]  /*5920*/  LEA.HI R0, R2, R0, RZ, 0x6 ;  /* 0x0000000002007211 */ /* 0x000fe200078f30ff */
[----:B------:R-:W-:Y:S03]  /*5930*/  HMMA.16816.F32 R112, R128, R114, R116 ;  /* 0x000000728070723c */ /* 0x000fe60000001874 */
[----:B------:R-:W-:-:S04]  /*5940*/  SHF.R.S32.HI R0, RZ, 0x6, R0 ;  /* 0x00000006ff007819 */ /* 0x000fc80000011400 */
[----:B------:R-:W-:Y:S01]  /*5950*/  IMNMX R0, RZ, R0, !PT ;  /* 0x00000000ff007217 */ /* 0x000fe20007800200 */
[C---:B-1----:R-:W-:Y:S08]  /*5960*/  HMMA.16816.F32 R116, R128.reuse, R120, R180 ;  /* 0x000000788074723c */ /* 0x042ff000000018b4 */
[C---:B------:R-:W-:Y:S08]  /*5970*/  HMMA.16816.F32 R120, R128.reuse, R122, R124 ;  /* 0x0000007a8078723c */ /* 0x040ff0000000187c */
[----:B------:R-:W-:Y:S07]  /*5980*/  HMMA.16816.F32 R124, R128, R4, R20 ;  /* 0x00000004807c723c */ /* 0x000fee0000001814 */
[----:B------:R-:W-:-:S05]  /*5990*/  IADD3 R4, R134, -0x2, RZ ;  /* 0xfffffffe86047810 */ /* 0x000fca0007ffe0ff */
[----:B------:R1:W-:Y:S04]  /*59a0*/  STL [R1+0x5c], R4 ;  /* 0x00005c0401007387 */ /* 0x0003e80000100800 */
[----:B------:R1:W-:Y:S01]  /*59b0*/  STL [R1+0x84], R0 ;  /* 0x0000840001007387 */ /* 0x0003e20000100800 */
[----:B------:R-:W-:Y:S01]  /*59c0*/  ISETP.GE.AND P0, PT, R4, R0, PT ;  /* 0x000000000400720c */ /* 0x000fe20003f06270 */
[C---:B------:R-:W-:Y:S08]  /*59d0*/  HMMA.16816.F32 R136, R128.reuse, R140, R136 ;  /* 0x0000008c8088723c */ /* 0x040ff00000001888 */
        /* <DEDUP_REMOVED lines=9> */
[----:B------:R-:W-:Y:S01]  /*5a70*/  HMMA.16816.F32 R128, R128, R6, R12 ;  /* 0x000000068080723c */ /* 0x000fe2000000180c */
[----:B------:R-:W-:Y:S01]  /*5a80*/  @!UPT UIADD3 URZ, URZ, URZ, URZ ;  /* 0x0000003f3f3ff290 */ /* 0x000fe2000fffe03f */
[----:B------:R-:W-:Y:S11]  /*5a90*/  @!P0 BRA `(.L_x_476) ;  /* 0x000043b000008947 */ /* 0x000ff60003800000 */
[----:B-1----:R-:W-:Y:S02]  /*5aa0*/  MOV R0, R4 ;  /* 0x0000000400007202 */ /* 0x002fe40000000f00 */
[----:B------:R-:W-:-:S02]  /*5ab0*/  MOV R134, R132 ;  /* 0x0000008400867202 */ /* 0x000fc40000000f00 */
[----:B------:R-:W-:Y:S01]  /*5ac0*/  MOV R3, R133 ;  /* 0x0000008500037202 */ /* 0x000fe20000000f00 */
[----:B------:R1:W-:Y:S06]  /*5ad0*/  STL [R1+0x60], R0 ;  /* 0x0000600001007387 */ /* 0x0003ec0000100800 */
.L_x_477:
[----:B------:R-:W2:Y:S01]  /*5ae0*/  LDL R2, [R1+0x60] ;  /* 0x0000600001027983 */ /* 0x000ea20000100800 */
[----:B------:R-:W-:Y:S04]  /*5af0*/  DEPBAR.LE SB0, 0x0 ;  /* 0x000080000000791a */ /* 0x000fe80000000000 */
[----:B------:R-:W3:Y:S01]  /*5b00*/  LDL.64 R16, [R1+0x70] ;  /* 0x0000700001107983 */ /* 0x000ee20000100a00 */
[----:B------:R-:W-:Y:S05]  /*5b10*/  WARPSYNC 0xffffffff ;  /* 0xffffffff00007948 */ /* 0x000fea0003800000 */
[----:B------:R-:W4:Y:S04]  /*5b20*/  LDL R13, [R1+0x78] ;  /* 0x00007800010d7983 */ /* 0x000f280000100800 */
[----:B------:R-:W-:Y:S06]  /*5b30*/  STL.64 [R1+0x138], R128 ;  /* 0x0001388001007387 */ /* 0x000fec0000100a00 */
[----:B-1----:R1:W-:Y:S04]  /*5b40*/  STL [R1+0x134], R130 ;  /* 0x0001348201007387 */ /* 0x0023e80000100800 */
[----:B------:R1:W-:Y:S04]  /*5b50*/  STL [R1+0x130], R131 ;  /* 0x0001308301007387 */ /* 0x0003e80000100800 */
[----:B------:R-:W4:Y:S04]  /*5b60*/  LDL R168, [R1+0x8] ;  /* 0x0000080001a87983 */ /* 0x000f280000100800 */
[----:B------:R-:W4:Y:S04]  /*5b70*/  LDL R180, [R1+0x44] ;  /* 0x0000440001b47983 */ /* 0x000f280000100800 */
[----:B------:R-:W4:Y:S04]  /*5b80*/  LDL R135, [R1+0x40] ;  /* 0x0000400001877983 */ /* 0x000f280000100800 */
[----:B------:R-:W-:Y:S08]  /*5b90*/  BAR.SYNC.DEFER_BLOCKING 0x0 ;  /* 0x0000000000007b1d */ /* 0x000ff00000010000 */
[----:B------:R-:W-:Y:S08]  /*5ba0*/  LDSM.16.M88.4 R24, [R249+0x1000] ;  /* 0x00100000f918783b */ /* 0x000ff00000000200 */
[----:B-1----:R-:W4:Y:S04]  /*5bb0*/  LDL R130, [R1+0x3c] ;  /* 0x00003c0001827983 */ /* 0x002f280000100800 */
[----:B------:R-:W4:Y:S01]  /*5bc0*/  LDL R131, [R1+0x58] ;  /* 0x0000580001837983 */ /* 0x000f220000100800 */
[C---:B--2---:R-:W-:Y:S11]  /*5bd0*/  ISETP.GE.AND P1, PT, R2.reuse, RZ, PT ;  /* 0x000000ff0200720c */ /* 0x044ff60003f26270 */
[----:B------:R-:W-:Y:S02]  /*5be0*/  @!UPT UIADD3 URZ, URZ, URZ, URZ ;  /* 0x0000003f3f3ff290 */ /* 0x000fe4000fffe03f */
[----:B------:R-:W-:Y:S01]  /*5bf0*/  @P1 SHF.R.S32.HI R0, RZ, 0x1f, R2 ;  /* 0x0000001fff001819 */ /* 0x000fe20000011402 */
[----:B------:R-:W-:Y:S01]  /*5c00*/  @P1 IMAD.WIDE.U32 R4, R2, c[0x0][0x208], RZ ;  /* 0x0000820002041a25 */ /* 0x000fe200078e00ff */
[----:B---3--:R-:W-:Y:S03]  /*5c10*/  @P1 IADD3 R10, P0, R16, 0x40, RZ ;  /* 0x00000040100a1810 */ /* 0x008fe60007f1e0ff */
[----:B------:R-:W-:Y:S01]  /*5c20*/  @P1 IMAD R0, R0, c[0x0][0x208], RZ ;  /* 0x0000820000001a24 */ /* 0x000fe200078e02ff */
[-C--:B----4-:R-:W-:Y:S01]  /*5c30*/  @P1 IADD3.X R9, RZ, R13.reuse, RZ, P0, !PT ;  /* 0x0000000dff091210 */ /* 0x090fe200007fe4ff */
[----:B------:R-:W-:Y:S02]  /*5c40*/  @P1 IMAD.MOV.U32 R6, RZ, RZ, c[0x0][0x20c] ;  /* 0x00008300ff061624 */ /* 0x000fe400078e00ff */
[----:B------:R-:W-:Y:S01]  /*5c50*/  @P1 IMAD R0, R2, c[0x0][0x20c], R0 ;  /* 0x0000830002001a24 */ /* 0x000fe200078e0200 */
[C---:B------:R-:W-:Y:S04]  /*5c60*/  @P1 SHF.L.U32 R2, R4.reuse, 0x6, RZ ;  /* 0x0000000604021819 */ /* 0x040fe800000006ff */
[----:B------:R-:W-:Y:S02]  /*5c70*/  @P1 IADD3 R0, R5, R0, RZ ;  /* 0x0000000005001210 */ /* 0x000fe40007ffe0ff */
[----:B------:R-:W-:Y:S01]  /*5c80*/  @P1 MOV R5, c[0x0][0x208] ;  /* 0x0000820000051a02 */ /* 0x000fe20000000f00 */
[----:B------:R-:W-:Y:S01]  /*5c90*/  LDSM.16.M88.4 R168, [R168] ;  /* 0x00000000a8a8783b */ /* 0x000fe20000000200 */
[----:B------:R-:W-:Y:S02]  /*5ca0*/  @P1 SHF.L.U64.HI R0, R4, 0x6, R0 ;  /* 0x0000000604001819 */ /* 0x000fe40000010200 */
[C---:B------:R-:W-:Y:S04]  /*5cb0*/  @P1 LEA R4, P0, R5.reuse, R2, 0x5 ;  /* 0x0000000205041211 */ /* 0x040fe800078028ff */
[----:B------:R-:W-:Y:S01]  /*5cc0*/  @P1 LEA.HI.X R5, R5, R0, R6, 0x5, P0 ;  /* 0x0000000005051211 */ /* 0x000fe200000f2c06 */
[----:B------:R-:W-:Y:S01]  /*5cd0*/  LDSM.16.M88.4 R180, [R180] ;  /* 0x00000000b4b4783b */ /* 0x000fe20000000200 */
[----:B------:R-:W-:Y:S04]  /*5ce0*/  @P1 IADD3 R6, P0, R2, R16, RZ ;  /* 0x0000001002061210 */ /* 0x000fe80007f1e0ff */
[-C--:B------:R-:W-:Y:S02]  /*5cf0*/  @P1 IADD3.X R8, R0, R13.reuse, RZ, P0, !PT ;  /* 0x0000000d00081210 */ /* 0x080fe400007fe4ff */
[----:B------:R-:W-:Y:S01]  /*5d00*/  @P1 IADD3 R7, P0, R2, R10, RZ ;  /* 0x0000000a02071210 */ /* 0x000fe20007f1e0ff */
[----:B------:R-:W-:Y:S04]  /*5d10*/  LDSM.16.M88.4 R184, [R135] ;  /* 0x0000000087b8783b */ /* 0x000fe80000000200 */
[----:B------:R-:W-:Y:S01]  /*5d20*/  @P1 IMAD.X R11, R0, 0x1, R9, P0 ;  /* 0x00000001000b1824 */ /* 0x000fe200000e0609 */
[C---:B------:R-:W-:Y:S04]  /*5d30*/  @P1 LEA R132, P0, R6.reuse, c[0x0][0x1f8], 0x1 ;  /* 0x00007e0006841a11 */ /* 0x040fe800078008ff */
[----:B------:R-:W-:Y:S02]  /*5d40*/  @P1 LEA.HI.X R133, R6, c[0x0][0x1fc], R8, 0x1, P0 ;  /* 0x00007f0006851a11 */ /* 0x000fe400000f0c08 */
[C---:B------:R-:W-:Y:S04]  /*5d50*/  @P1 LEA R28, P0, R7.reuse, c[0x0][0x1f8], 0x1 ;  /* 0x00007e00071c1a11 */ /* 0x040fe800078008ff */
[----:B------:R-:W-:Y:S02]  /*5d60*/  @P1 LEA.HI.X R29, R7, c[0x0][0x1fc], R11, 0x1, P0 ;  /* 0x00007f00071d1a11 */ /* 0x000fe400000f0c0b */
[----:B------:R-:W-:Y:S04]  /*5d70*/  @P1 IADD3 R8, P0, R16, 0x80, RZ ;  /* 0x0000008010081810 */ /* 0x000fe80007f1e0ff */
[----:B------:R-:W-:Y:S02]  /*5d80*/  @P1 IADD3.X R7, RZ, R13, RZ, P0, !PT ;  /* 0x0000000dff071210 */ /* 0x000fe400007fe4ff */
[----:B------:R-:W-:Y:S04]  /*5d90*/  @P1 IADD3 R6, P0, R2, R8, RZ ;  /* 0x0000000802061210 */ /* 0x000fe80007f1e0ff */
[----:B------:R-:W-:Y:S01]  /*5da0*/  @P1 IADD3.X R11, R0, R7, RZ, P0, !PT ;  /* 0x00000007000b1210 */ /* 0x000fe200007fe4ff */
[----:B------:R1:W-:Y:S01]  /*5db0*/  LDSM.16.M88.4 R188, [R130] ;  /* 0x0000000082bc783b */ /* 0x0003e20000000200 */
[C---:B------:R-:W-:Y:S04]  /*5dc0*/  @P1 LEA R14, P0, R6.reuse, c[0x0][0x1f8], 0x1 ;  /* 0x00007e00060e1a11 */ /* 0x040fe800078008ff */
[----:B------:R-:W-:Y:S02]  /*5dd0*/  @P1 LEA.HI.X R15, R6, c[0x0][0x1fc], R11, 0x1, P0 ;  /* 0x00007f00060f1a11 */ /* 0x000fe400000f0c0b */
[----:B------:R-:W-:Y:S04]  /*5de0*/  @P1 IADD3 R6, P0, R16, 0xc0, RZ ;  /* 0x000000c010061810 */ /* 0x000fe80007f1e0ff */
[----:B------:R-:W-:Y:S02]  /*5df0*/  @P1 IADD3.X R12, RZ, R13, RZ, P0, !PT ;  /* 0x0000000dff0c1210 */ /* 0x000fe400007fe4ff */
[----:B------:R-:W-:Y:S05]  /*5e00*/  @P1 IADD3 R2, P0, R2, R6, RZ ;  /* 0x0000000602021210 */ /* 0x000fea0007f1e0ff */
[----:B------:R-:W-:Y:S01]  /*5e10*/  @P1 IMAD.X R0, R0, 0x1, R12, P0 ;  /* 0x0000000100001824 */ /* 0x000fe200000e060c */
[C---:B------:R-:W-:Y:S04]  /*5e20*/  @P1 LEA R22, P0, R2.reuse, c[0x0][0x1f8], 0x1 ;  /* 0x00007e0002161a11 */ /* 0x040fe800078008ff */
[----:B------:R-:W-:Y:S01]  /*5e30*/  @P1 LEA.HI.X R23, R2, c[0x0][0x1fc], R0, 0x1, P0 ;  /* 0x00007f0002171a11 */ /* 0x000fe200000f0c00 */
[----:B-1----:R-:W2:Y:S01]  /*5e40*/  LDL R130, [R1+0x38] ;  /* 0x0000380001827983 */ /* 0x002ea20000100800 */
[C---:B------:R-:W-:Y:S04]  /*5e50*/  @P1 IADD3 R2, P0, R4.reuse, R10, RZ ;  /* 0x0000000a04021210 */ /* 0x040fe80007f1e0ff */
[C---:B------:R-:W-:Y:S02]  /*5e60*/  @P1 IADD3.X R21, R5.reuse, R9, RZ, P0, !PT ;  /* 0x0000000905151210 */ /* 0x040fe400007fe4ff */
[C---:B------:R-:W-:Y:S02]  /*5e70*/  @P1 IADD3 R0, P0, R4.reuse, R8, RZ ;  /* 0x0000000804001210 */ /* 0x040fe40007f1e0ff */
[----:B------:R-:W1:Y:S02]  /*5e80*/  LDSM.16.M88.4 R8, [R249] ;  /* 0x00000000f908783b */ /* 0x000e640000000200 */
[C---:B------:R-:W-:Y:S02]  /*5e90*/  @P1 IADD3.X R7, R5.reuse, R7, RZ, P0, !PT ;  /* 0x0000000705071210 */ /* 0x040fe400007fe4ff */
[C---:B------:R-:W-:Y:S04]  /*5ea0*/  @P1 IADD3 R6, P0, R4.reuse, R6, RZ ;  /* 0x0000000604061210 */ /* 0x040fe80007f1e0ff */
[C---:B------:R-:W-:Y:S02]  /*5eb0*/  @P1 IADD3.X R32, R5.reuse, R12, RZ, P0, !PT ;  /* 0x0000000c05201210 */ /* 0x040fe400007fe4ff */
[----:B------:R-:W-:Y:S02]  /*5ec0*/  @P1 IADD3 R4, P0, R4, R16, RZ ;  /* 0x0000001004041210 */ /* 0x000fe40007f1e0ff */
[----:B------:R-:W3:Y:S03]  /*5ed0*/  LDSM.16.M88.4 R16, [R249+0x800] ;  /* 0x00080000f910783b */ /* 0x000ee60000000200 */
[----:B------:R-:W-:Y:S01]  /*5ee0*/  @P1 IMAD.X R5, R5, 0x1, R13, P0 ;  /* 0x0000000105051824 */ /* 0x000fe200000e060d */
[C---:B------:R-:W-:Y:S04]  /*5ef0*/  @P1 LEA R12, P0, R4.reuse, c[0x0][0x1f8], 0x1 ;  /* 0x00007e00040c1a11 */ /* 0x040fe800078008ff */
[----:B------:R-:W-:Y:S02]  /*5f00*/  @P1 LEA.HI.X R13, R4, c[0x0][0x1fc], R5, 0x1, P0 ;  /* 0x00007f00040d1a11 */ /* 0x000fe400000f0c05 */
[C---:B------:R-:W-:Y:S04]  /*5f10*/  @P1 LEA R20, P0, R2.reuse, c[0x0][0x1f8], 0x1 ;  /* 0x00007e0002141a11 */ /* 0x040fe800078008ff */
[----:B------:R-:W-:Y:S02]  /*5f20*/  @P1 LEA.HI.X R21, R2, c[0x0][0x1fc], R21, 0x1, P0 ;  /* 0x00007f0002151a11 */ /* 0x000fe400000f0c15 */
[C---:B------:R-:W-:Y:S01]  /*5f30*/  @P1 LEA R30, P0, R0.reuse, c[0x0][0x1f8], 0x1 ;  /* 0x00007e00001e1a11 */ /* 0x040fe200078008ff */
[----:B------:R-:W4:Y:S03]  /*5f40*/  LDL R2, [R1+0x2c] ;  /* 0x00002c0001027983 */ /* 0x000f260000100800 */
[----:B------:R-:W-:Y:S02]  /*5f50*/  @P1 LEA.HI.X R31, R0, c[0x0][0x1fc], R7, 0x1, P0 ;  /* 0x00007f00001f1a11 */ /* 0x000fe400000f0c07 */
[----:B------:R-:W2:Y:S01]  /*5f60*/  LDL R0, [R1] ;  /* 0x0000000001007983 */ /* 0x000ea20000100800 */
[C---:B------:R-:W-:Y:S04]  /*5f70*/  @P1 LEA R128, P0, R6.reuse, c[0x0][0x1f8], 0x1 ;  /* 0x00007e0006801a11 */ /* 0x040fe800078008ff */
[----:B------:R-:W-:Y:S02]  /*5f80*/  @P1 LEA.HI.X R129, R6, c[0x0][0x1fc], R32, 0x1, P0 ;  /* 0x00007f0006811a11 */ /* 0x000fe400000f0c20 */
[C---:B-1---5:R-:W-:Y:S01]  /*5f90*/  HMMA.16816.F32 R4, R172.reuse, R8, RZ ;  /* 0x00000008ac04723c */ /* 0x062fe200000018ff */
[----:B------:R-:W1:Y:S07]  /*5fa0*/  LDSM.16.M88.4 R32, [R249+0x1800] ;  /* 0x00180000f920783b */ /* 0x000e6e0000000200 */
[C---:B------:R-:W-:Y:S01]  /*5fb0*/  HMMA.16816.F32 R8, R172.reuse, R10, RZ ;  /* 0x0000000aac08723c */ /* 0x040fe200000018ff */
[----:B------:R-:W-:Y:S01]  /*5fc0*/  @!PT LDS RZ, [RZ] ;  /* 0x00000000fffff984 */ /* 0x000fe20000000800 */
[----:B------:R-:W-:Y:S01]  /*5fd0*/  @!PT LDS RZ, [RZ] ;  /* 0x00000000fffff984 */ /* 0x000fe20000000800 */
[----:B------:R-:W-:Y:S01]  /*5fe0*/  @!PT LDS RZ, [RZ] ;  /* 0x00000000fffff984 */ /* 0x000fe20000000800 */
[----:B------:R1:W-:Y:S08]  /*5ff0*/  @P1 LDGSTS.E.BYPASS.LTC128B.128 [R131+0x100], [R132.64], !P6 ;  /* 0x0010000084831fae */ /* 0x0003f0000f101d46 */
[----:B------:R1:W-:Y:S08]  /*6000*/  @P1 LDGSTS.E.BYPASS.LTC128B.128 [R131+0x2100], [R28.64], !P5 ;  /* 0x021000001c831fae */ /* 0x0003f0000e901d46 */
[----:B------:R3:W-:Y:S08]  /*6010*/  @P1 LDGSTS.E.BYPASS.LTC128B.128 [R131+0x4100], [R14.64], !P4 ;  /* 0x041000000e831fae */ /* 0x0007f0000e101d46 */
[----:B------:R1:W-:Y:S08]  /*6020*/  @P1 LDGSTS.E.BYPASS.LTC128B.128 [R131+0x6100], [R22.64], !P3 ;  /* 0x0610000016831fae */ /* 0x0003f0000d901d46 */
[----:B------:R3:W-:Y:S08]  /*6030*/  @P1 LDGSTS.E.BYPASS.LTC128B.128 [R131+0x1100], [R12.64], !P6 ;  /* 0x011000000c831fae */ /* 0x0007f0000f101d46 */
[----:B------:R1:W-:Y:S08]  /*6040*/  @P1 LDGSTS.E.BYPASS.LTC128B.128 [R131+0x3100], [R20.64], !P5 ;  /* 0x0310000014831fae */ /* 0x0003f0000e901d46 */
[----:B------:R1:W-:Y:S08]  /*6050*/  @P1 LDGSTS.E.BYPASS.LTC128B.128 [R131+0x5100], [R30.64], !P4 ;  /* 0x051000001e831fae */ /* 0x0003f0000e101d46 */
[----:B------:R1:W-:Y:S01]  /*6060*/  @P1 LDGSTS.E.BYPASS.LTC128B.128 [R131+0x7100], [R128.64], !P3 ;  /* 0x0710000080831fae */ /* 0x0003e2000d901d46 */
[C---:B---3--:R-:W-:Y:S07]  /*6070*/  HMMA.16816.F32 R12, R172.reuse, R16, RZ ;  /* 0x00000010ac0c723c */ /* 0x048fee00000018ff */
[----:B------:R-:W0:Y:S01]  /*6080*/  LDGDEPBAR ;  /* 0x00000000000079af */ /* 0x000e220000000000 */
[C---:B------:R-:W-:Y:S08]  /*6090*/  HMMA.16816.F32 R16, R172.reuse, R18, RZ ;  /* 0x00000012ac10723c */ /* 0x040ff000000018ff */
[C---:B-1----:R-:W-:Y:S08]  /*60a0*/  HMMA.16816.F32 R20, R172.reuse, R24, RZ ;  /* 0x00000018ac14723c */ /* 0x042ff000000018ff */
[C---:B------:R-:W-:Y:S01]  /*60b0*/  HMMA.16816.F32 R24, R172.reuse, R26, RZ ;  /* 0x0000001aac18723c */ /* 0x040fe200000018ff */
[----:B------:R-:W3:Y:S04]  /*60c0*/  LDL R129, [R1+0x34] ;  /* 0x0000340001817983 */ /* 0x000ee80000100800 */
[----:B------:R-:W3:Y:S03]  /*60d0*/  LDL R128, [R1+0x30] ;  /* 0x0000300001807983 */ /* 0x000ee60000100800 */
[C---:B------:R-:W-:Y:S01]  /*60e0*/  HMMA.16816.F32 R28, R172.reuse, R32, RZ ;  /* 0x00000020ac1c723c */ /* 0x040fe200000018ff */
[----:B------:R-:W-:Y:S04]  /*60f0*/  STL [R1+0x100], R172 ;  /* 0x000100ac01007387 */ /* 0x000fe80000100800 */
[----:B------:R-:W-:Y:S03]  /*6100*/  STL [R1+0xfc], R173 ;  /* 0x0000fcad01007387 */ /* 0x000fe60000100800 */
[----:B------:R-:W-:Y:S01]  /*6110*/  HMMA.16816.F32 R32, R172, R34, RZ ;  /* 0x00000022ac20723c */ /* 0x000fe200000018ff */
[----:B------:R-:W-:Y:S04]  /*6120*/  STL [R1+0xf8], R174 ;  /* 0x0000f8ae01007387 */ /* 0x000fe80000100800 */
[----:B------:R-:W-:Y:S03]  /*6130*/  STL [R1+0xf4], R175 ;  /* 0x0000f4af01007387 */ /* 0x000fe60000100800 */
[C---:B------:R-:W-:Y:S01]  /*6140*/  HMMA.16816.F32 R4, R176.reuse, R168, R4 ;  /* 0x000000a8b004723c */ /* 0x040fe20000001804 */
[----:B------:R-:W-:Y:S04]  /*6150*/  STL [R1+0x110], R176 ;  /* 0x000110b001007387 */ /* 0x000fe80000100800 */
[----:B------:R-:W-:Y:S03]  /*6160*/  STL [R1+0x10c], R177 ;  /* 0x00010cb101007387 */ /* 0x000fe60000100800 */
[C---:B------:R-:W-:Y:S01]  /*6170*/  HMMA.16816.F32 R8, R176.reuse, R170, R8 ;  /* 0x000000aab008723c */ /* 0x040fe20000001808 */
[----:B------:R1:W-:Y:S04]  /*6180*/  STL [R1+0x108], R178 ;  /* 0x000108b201007387 */ /* 0x0003e80000100800 */
[----:B------:R-:W-:Y:S03]  /*6190*/  STL [R1+0x104], R179 ;  /* 0x000104b301007387 */ /* 0x000fe60000100800 */
[C---:B------:R-:W-:Y:S01]  /*61a0*/  HMMA.16816.F32 R12, R176.reuse, R180, R12 ;  /* 0x000000b4b00c723c */ /* 0x040fe2000000180c */
[----:B------:R-:W-:Y:S04]  /*61b0*/  STL [R1+0x120], R192 ;  /* 0x000120c001007387 */ /* 0x000fe80000100800 */
        /* <DEDUP_REMOVED lines=8> */
[----:B------:R-:W-:Y:S07]  /*6240*/  STL [R1+0x124], R199 ;  /* 0x000124c701007387 */ /* 0x000fee0000100800 */
[C---:B------:R-:W-:Y:S08]  /*6250*/  HMMA.16816.F32 R28, R176.reuse, R188, R28 ;  /* 0x000000bcb01c723c */ /* 0x040ff0000000181c */
[----:B------:R-:W-:Y:S07]  /*6260*/  HMMA.16816.F32 R32, R176, R190, R32 ;  /* 0x000000beb020723c */ /* 0x000fee0000001820 */
[----:B-1----:R-:W-:Y:S04]  /*6270*/  MOV R178, c[0x0][0x2c4] ;  /* 0x0000b10000b27a02 */ /* 0x002fe80000000f00 */
[----:B------:R-:W-:Y:S01]  /*6280*/  ISETP.NE.AND P2, PT, R178, 0x1, PT ;  /* 0x00000001b200780c */ /* 0x000fe20003f45270 */
[----:B--2---:R-:W1:Y:S08]  /*6290*/  LDSM.16.M88.4 R168, [R0] ;  /* 0x0000000000a8783b */ /* 0x004e700000000200 */
[----:B------:R-:W2:Y:S08]  /*62a0*/  LDSM.16.M88.4 R180, [R0+0x800] ;  /* 0x0008000000b4783b */ /* 0x000eb00000000200 */
[----:B------:R-:W-:Y:S01]  /*62b0*/  LDSM.16.M88.4 R184, [R0+0x1800] ;  /* 0x0018000000b8783b */ /* 0x000fe20000000200 */
[C---:B-1----:R-:W-:Y:S08]  /*62c0*/  HMMA.16816.F32 R4, R192.reuse, R168, R4 ;  /* 0x000000a8c004723c */ /* 0x042ff00000001804 */
[C---:B------:R-:W-:Y:S01]  /*62d0*/  HMMA.16816.F32 R8, R192.reuse, R170, R8 ;  /* 0x000000aac008723c */ /* 0x040fe20000001808 */
[----:B------:R-:W1:Y:S07]  /*62e0*/  LDSM.16.M88.4 R168, [R0+0x1000] ;  /* 0x0010000000a8783b */ /* 0x000e6e0000000200 */
[C---:B--2---:R-:W-:Y:S08]  /*62f0*/  HMMA.16816.F32 R12, R192.reuse, R180, R12 ;  /* 0x000000b4c00c723c */ /* 0x044ff0000000180c */
[C---:B------:R-:W-:Y:S01]  /*6300*/  HMMA.16816.F32 R16, R192.reuse, R182, R16 ;  /* 0x000000b6c010723c */ /* 0x040fe20000001810 */
[----:B------:R-:W2:Y:S07]  /*6310*/  LDSM.16.M88.4 R180, [R250] ;  /* 0x00000000fab4783b */ /* 0x000eae0000000200 */
[C---:B-1----:R-:W-:Y:S08]  /*6320*/  HMMA.16816.F32 R20, R192.reuse, R168, R20 ;  /* 0x000000a8c014723c */ /* 0x042ff00000001814 */
[C---:B------:R-:W-:Y:S01]  /*6330*/  HMMA.16816.F32 R24, R192.reuse, R170, R24 ;  /* 0x000000aac018723c */ /* 0x040fe20000001818 */
[----:B------:R-:W1:Y:S07]  /*6340*/  LDSM.16.M88.4 R168, [R250+0x800] ;  /* 0x00080000faa8783b */ /* 0x000e6e0000000200 */
[C---:B------:R-:W-:Y:S08]  /*6350*/  HMMA.16816.F32 R28, R192.reuse, R184, R28 ;  /* 0x000000b8c01c723c */ /* 0x040ff0000000181c */
[----:B------:R-:W-:Y:S01]  /*6360*/  HMMA.16816.F32 R32, R192, R186, R32 ;  /* 0x000000bac020723c */ /* 0x000fe20000001820 */
[----:B------:R-:W3:Y:S07]  /*6370*/  LDSM.16.M88.4 R184, [R250+0x1000] ;  /* 0x00100000fab8783b */ /* 0x000eee0000000200 */
[C---:B--2---:R-:W-:Y:S08]  /*6380*/  HMMA.16816.F32 R4, R196.reuse, R180, R4 ;  /* 0x000000b4c404723c */ /* 0x044ff00000001804 */
[C---:B------:R-:W-:Y:S01]  /*6390*/  HMMA.16816.F32 R8, R196.reuse, R182, R8 ;  /* 0x000000b6c408723c */ /* 0x040fe20000001808 */
[----:B------:R-:W2:Y:S07]  /*63a0*/  LDSM.16.M88.4 R180, [R250+0x1800] ;  /* 0x00180000fab4783b */ /* 0x000eae0000000200 */
[C---:B-1----:R-:W-:Y:S08]  /*63b0*/  HMMA.16816.F32 R12, R196.reuse, R168, R12 ;  /* 0x000000a8c40c723c */ /* 0x042ff0000000180c */
[C---:B------:R-:W-:Y:S01]  /*63c0*/  HMMA.16816.F32 R16, R196.reuse, R170, R16 ;  /* 0x000000aac410723c */ /* 0x040fe20000001810 */
[----:B------:R-:W1:Y:S07]  /*63d0*/  LDSM.16.M88.4 R168, [R249+0x2000] ;  /* 0x00200000f9a8783b */ /* 0x000e6e0000000200 */
[C---:B---3--:R-:W-:Y:S08]  /*63e0*/  HMMA.16816.F32 R20, R196.reuse, R184, R20 ;  /* 0x000000b8c414723c */ /* 0x048ff00000001814 */
[C---:B------:R-:W-:Y:S01]  /*63f0*/  HMMA.16816.F32 R24, R196.reuse, R186, R24 ;  /* 0x000000bac418723c */ /* 0x040fe20000001818 */
[----:B------:R-:W3:Y:S07]  /*6400*/  LDSM.16.M88.4 R184, [R249+0x2800] ;  /* 0x00280000f9b8783b */ /* 0x000eee0000000200 */
[C---:B--2---:R-:W-:Y:S08]  /*6410*/  HMMA.16816.F32 R28, R196.reuse, R180, R28 ;  /* 0x000000b4c41c723c */ /* 0x044ff0000000181c */
[----:B------:R-:W-:Y:S01]  /*6420*/  HMMA.16816.F32 R32, R196, R182, R32 ;  /* 0x000000b6c420723c */ /* 0x000fe20000001820 */
[----:B------:R-:W2:Y:S07]  /*6430*/  LDSM.16.M88.4 R180, [R249+0x3000] ;  /* 0x00300000f9b4783b */ /* 0x000eae0000000200 */
[C---:B-1----:R-:W-:Y:S08]  /*6440*/  HMMA.16816.F32 R4, R200.reuse, R168, R4 ;  /* 0x000000a8c804723c */ /* 0x042ff00000001804 */
[C---:B------:R-:W-:Y:S01]  /*6450*/  HMMA.16816.F32 R8, R200.reuse, R170, R8 ;  /* 0x000000aac808723c */ /* 0x040fe20000001808 */
[----:B------:R-:W1:Y:S07]  /*6460*/  LDSM.16.M88.4 R168, [R249+0x3800] ;  /* 0x00380000f9a8783b */ /* 0x000e6e0000000200 */
[C---:B---3--:R-:W-:Y:S08]  /*6470*/  HMMA.16816.F32 R12, R200.reuse, R184, R12 ;  /* 0x000000b8c80c723c */ /* 0x048ff0000000180c */
[C---:B------:R-:W-:Y:S01]  /*6480*/  HMMA.16816.F32 R16, R200.reuse, R186, R16 ;  /* 0x000000bac810723c */ /* 0x040fe20000001810 */
[----:B------:R3:W4:Y:S07]  /*6490*/  LDSM.16.M88.4 R184, [R130] ;  /* 0x0000000082b8783b */ /* 0x00072e0000000200 */
[C---:B--2---:R-:W-:Y:S08]  /*64a0*/  HMMA.16816.F32 R20, R200.reuse, R180, R20 ;  /* 0x000000b4c814723c */ /* 0x044ff00000001814 */
[C---:B------:R-:W-:Y:S01]  /*64b0*/  HMMA.16816.F32 R24, R200.reuse, R182, R24 ;  /* 0x000000b6c818723c */ /* 0x040fe20000001818 */
[----:B------:R2:W2:Y:S07]  /*64c0*/  LDSM.16.M88.4 R180, [R129] ;  /* 0x0000000081b4783b */ /* 0x0004ae0000000200 */
[C---:B-1----:R-:W-:Y:S01]  /*64d0*/  HMMA.16816.F32 R28, R200.reuse, R168, R28 ;  /* 0x000000a8c81c723c */ /* 0x042fe2000000181c */
[----:B---3--:R-:W3:Y:S07]  /*64e0*/  LDL R130, [R1+0x28] ;  /* 0x0000280001827983 */ /* 0x008eee0000100800 */
[----:B------:R-:W-:Y:S01]  /*64f0*/  HMMA.16816.F32 R32, R200, R170, R32 ;  /* 0x000000aac820723c */ /* 0x000fe20000001820 */
[----:B------:R1:W1:Y:S07]  /*6500*/  LDSM.16.M88.4 R168, [R128] ;  /* 0x0000000080a8783b */ /* 0x00026e0000000200 */
[C---:B----4-:R-:W-:Y:S01]  /*6510*/  HMMA.16816.F32 R4, R204.reuse, R184, R4 ;  /* 0x000000b8cc04723c */ /* 0x050fe20000001804 */
[----:B--2---:R-:W2:Y:S07]  /*6520*/  LDL R129, [R1+0x24] ;  /* 0x0000240001817983 */ /* 0x004eae0000100800 */
[C---:B------:R-:W-:Y:S01]  /*6530*/  HMMA.16816.F32 R8, R204.reuse, R186, R8 ;  /* 0x000000bacc08723c */ /* 0x040fe20000001808 */
[----:B------:R4:W4:Y:S07]  /*6540*/  LDSM.16.M88.4 R184, [R2] ;  /* 0x0000000002b8783b */ /* 0x00092e0000000200 */
[C---:B------:R-:W-:Y:S01]  /*6550*/  HMMA.16816.F32 R12, R204.reuse, R180, R12 ;  /* 0x000000b4cc0c723c */ /* 0x040fe2000000180c */
[----:B-1----:R-:W2:Y:S07]  /*6560*/  LDL R128, [R1+0x20] ;  /* 0x0000200001807983 */ /* 0x002eae0000100800 */
[C---:B------:R-:W-:Y:S01]  /*6570*/  HMMA.16816.F32 R16, R204.reuse, R182, R16 ;  /* 0x000000b6cc10723c */ /* 0x040fe20000001810 */
[----:B------:R-:W1:Y:S07]  /*6580*/  LDSM.16.M88.4 R180, [R0+0x2000] ;  /* 0x0020000000b4783b */ /* 0x000e6e0000000200 */
[C---:B------:R-:W-:Y:S01]  /*6590*/  HMMA.16816.F32 R20, R204.reuse, R168, R20 ;  /* 0x000000a8cc14723c */ /* 0x040fe20000001814 */
[----:B----4-:R-:W2:Y:S07]  /*65a0*/  LDL R2, [R1+0x1c] ;  /* 0x00001c0001027983 */ /* 0x010eae0000100800 */
        /* <DEDUP_REMOVED lines=33> */
[C---:B------:R-:W-:Y:S08]  /*67c0*/  HMMA.16816.F32 R16, R216.reuse, R182, R16 ;  /* 0x000000b6d810723c */ /* 0x040ff00000001810 */
[C---:B------:R-:W-:Y:S08]  /*67d0*/  HMMA.16816.F32 R20, R216.reuse, R168, R20 ;  /* 0x000000a8d814723c */ /* 0x040ff00000001814 */
[C---:B------:R-:W-:Y:S08]  /*67e0*/  HMMA.16816.F32 R24, R216.reuse, R170, R24 ;  /* 0x000000aad818723c */ /* 0x040ff00000001818 */
[C---:B------:R-:W-:Y:S08]  /*67f0*/  HMMA.16816.F32 R28, R216.reuse, R184, R28 ;  /* 0x000000b8d81c723c */ /* 0x040ff0000000181c */
[----:B------:R-:W-:Y:S01]  /*6800*/  HMMA.16816.F32 R32, R216, R186, R32 ;  /* 0x000000bad820723c */ /* 0x000fe20000001820 */
[----:B---3--:R1:W3:Y:S08]  /*6810*/  LDSM.16.M88.4 R180, [R130] ;  /* 0x0000000082b4783b */ /* 0x0082f00000000200 */
[----:B--2---:R2:W2:Y:S08]  /*6820*/  LDSM.16.M88.4 R168, [R129] ;  /* 0x0000000081a8783b */ /* 0x0044b00000000200 */
[----:B-1----:R-:W4:Y:S04]  /*6830*/  LDL R130, [R1+0x18] ;  /* 0x0000180001827983 */ /* 0x002f280000100800 */
[----:B------:R1:W1:Y:S01]  /*6840*/  LDSM.16.M88.4 R184, [R128] ;  /* 0x0000000080b8783b */ /* 0x0002620000000200 */
[C---:B---3--:R-:W-:Y:S07]  /*6850*/  HMMA.16816.F32 R4, R220.reuse, R180, R4 ;  /* 0x000000b4dc04723c */ /* 0x048fee0000001804 */
[----:B--2---:R-:W2:Y:S01]  /*6860*/  LDL R129, [R1+0x14] ;  /* 0x0000140001817983 */ /* 0x004ea20000100800 */
[C---:B------:R-:W-:Y:S03]  /*6870*/  HMMA.16816.F32 R8, R220.reuse, R182, R8 ;  /* 0x000000b6dc08723c */ /* 0x040fe60000001808 */
[----:B------:R3:W3:Y:S05]  /*6880*/  LDSM.16.M88.4 R180, [R2] ;  /* 0x0000000002b4783b */ /* 0x0006ea0000000200 */
[C---:B------:R-:W-:Y:S03]  /*6890*/  HMMA.16816.F32 R12, R220.reuse, R168, R12 ;  /* 0x000000a8dc0c723c */ /* 0x040fe6000000180c */
[----:B-1----:R-:W2:Y:S05]  /*68a0*/  LDL R128, [R1+0x10] ;  /* 0x0000100001807983 */ /* 0x002eaa0000100800 */
[C---:B------:R-:W-:Y:S01]  /*68b0*/  HMMA.16816.F32 R16, R220.reuse, R170, R16 ;  /* 0x000000aadc10723c */ /* 0x040fe20000001810 */
[----:B------:R-:W1:Y:S07]  /*68c0*/  LDSM.16.M88.4 R168, [R0+0x4000] ;  /* 0x0040000000a8783b */ /* 0x000e6e0000000200 */
[C---:B------:R-:W-:Y:S01]  /*68d0*/  HMMA.16816.F32 R20, R220.reuse, R184, R20 ;  /* 0x000000b8dc14723c */ /* 0x040fe20000001814 */
[----:B---3--:R-:W2:Y:S04]  /*68e0*/  LDL R2, [R1+0xc] ;  /* 0x00000c0001027983 */ /* 0x008ea80000100800 */
[----:B------:R-:W2:Y:S03]  /*68f0*/  LDL.LU R174, [R1+0x60] ;  /* 0x0000600001ae7983 */ /* 0x000ea60000300800 */
[C---:B------:R-:W-:Y:S01]  /*6900*/  HMMA.16816.F32 R24, R220.reuse, R186, R24 ;  /* 0x000000badc18723c */ /* 0x040fe20000001818 */
[----:B------:R-:W1:Y:S07]  /*6910*/  LDSM.16.M88.4 R184, [R0+0x4800] ;  /* 0x0048000000b8783b */ /* 0x000e6e0000000200 */
[C---:B------:R-:W-:Y:S01]  /*6920*/  HMMA.16816.F32 R28, R220.reuse, R180, R28 ;  /* 0x000000b4dc1c723c */ /* 0x040fe2000000181c */
[----:B------:R-:W2:Y:S04]  /*6930*/  LDL R188, [R1+0xa0] ;  /* 0x0000a00001bc7983 */ /* 0x000ea80000100800 */
[----:B------:R-:W2:Y:S03]  /*6940*/  LDL R179, [R1+0xac] ;  /* 0x0000ac0001b37983 */ /* 0x000ea60000100800 */
[----:B------:R-:W-:Y:S01]  /*6950*/  HMMA.16816.F32 R32, R220, R182, R32 ;  /* 0x000000b6dc20723c */ /* 0x000fe20000001820 */
[----:B------:R-:W1:Y:S07]  /*6960*/  LDSM.16.M88.4 R180, [R0+0x5000] ;  /* 0x0050000000b4783b */ /* 0x000e6e0000000200 */
[C---:B-1----:R-:W-:Y:S01]  /*6970*/  HMMA.16816.F32 R4, R224.reuse, R168, R4 ;  /* 0x000000a8e004723c */ /* 0x042fe20000001804 */
[----:B------:R-:W2:Y:S07]  /*6980*/  LDL R177, [R1+0xb0] ;  /* 0x0000b00001b17983 */ /* 0x000eae0000100800 */
        /* <DEDUP_REMOVED lines=32> */
[----:B----4-:R1:W4:Y:S08]  /*6b90*/  LDSM.16.M88.4 R168, [R130] ;  /* 0x0000000082a8783b */ /* 0x0103300000000200 */
[----:B--2---:R-:W2:Y:S08]  /*6ba0*/  LDSM.16.M88.4 R184, [R129] ;  /* 0x0000000081b8783b */ /* 0x004eb00000000200 */
[----:B-1----:R-:W3:Y:S04]  /*6bb0*/  LDL R130, [R1+0x64] ;  /* 0x0000640001827983 */ /* 0x002ee80000100800 */
[----:B------:R1:W2:Y:S01]  /*6bc0*/  LDSM.16.M88.4 R180, [R128] ;  /* 0x0000000080b4783b */ /* 0x0002a20000000200 */
[C---:B----4-:R-:W-:Y:S08]  /*6bd0*/  HMMA.16816.F32 R4, R236.reuse, R168, R4 ;  /* 0x000000a8ec04723c */ /* 0x050ff00000001804 */
[C---:B------:R-:W-:Y:S01]  /*6be0*/  HMMA.16816.F32 R8, R236.reuse, R170, R8 ;  /* 0x000000aaec08723c */ /* 0x040fe20000001808 */
[----:B--2---:R-:W2:Y:S03]  /*6bf0*/  LDSM.16.M88.4 R168, [R2] ;  /* 0x0000000002a8783b */ /* 0x004ea60000000200 */
[C---:B------:R-:W-:Y:S02]  /*6c00*/  IADD3 R175, R174.reuse, -0x1, RZ ;  /* 0xffffffffaeaf7810 */ /* 0x040fe40007ffe0ff */
[----:B------:R-:W-:Y:S02]  /*6c10*/  ISETP.GE.AND P1, PT, R174, 0x1, PT ;  /* 0x00000001ae00780c */ /* 0x000fe40003f26270 */
[C---:B------:R-:W-:Y:S01]  /*6c20*/  HMMA.16816.F32 R12, R236.reuse, R184, R12 ;  /* 0x000000b8ec0c723c */ /* 0x040fe2000000180c */
[----:B-1----:R-:W4:Y:S07]  /*6c30*/  LDL.64 R128, [R1+0x68] ;  /* 0x0000680001807983 */ /* 0x002f2e0000100a00 */
[C---:B------:R-:W-:Y:S01]  /*6c40*/  HMMA.16816.F32 R16, R236.reuse, R186, R16 ;  /* 0x000000baec10723c */ /* 0x040fe20000001810 */
[----:B------:R-:W1:Y:S07]  /*6c50*/  LDSM.16.M88.4 R184, [R0+0x6000] ;  /* 0x0060000000b8783b */ /* 0x000e6e0000000200 */
[C---:B------:R-:W-:Y:S08]  /*6c60*/  HMMA.16816.F32 R20, R236.reuse, R180, R20 ;  /* 0x000000b4ec14723c */ /* 0x040ff00000001814 */
[C---:B------:R-:W-:Y:S01]  /*6c70*/  HMMA.16816.F32 R24, R236.reuse, R182, R24 ;  /* 0x000000b6ec18723c */ /* 0x040fe20000001818 */
[----:B------:R-:W1:Y:S07]  /*6c80*/  LDSM.16.M88.4 R180, [R0+0x6800] ;  /* 0x0068000000b4783b */ /* 0x000e6e0000000200 */
[C---:B--2---:R-:W-:Y:S08]  /*6c90*/  HMMA.16816.F32 R28, R236.reuse, R168, R28 ;  /* 0x000000a8ec1c723c */ /* 0x044ff0000000181c */
[----:B------:R-:W-:Y:S01]  /*6ca0*/  HMMA.16816.F32 R32, R236, R170, R32 ;  /* 0x000000aaec20723c */ /* 0x000fe20000001820 */
[----:B------:R-:W2:Y:S07]  /*6cb0*/  LDSM.16.M88.4 R168, [R0+0x7000] ;  /* 0x0070000000a8783b */ /* 0x000eae0000000200 */
[C---:B-1----:R-:W-:Y:S08]  /*6cc0*/  HMMA.16816.F32 R4, R240.reuse, R184, R4 ;  /* 0x000000b8f004723c */ /* 0x042ff00000001804 */
[C---:B------:R-:W-:Y:S01]  /*6cd0*/  HMMA.16816.F32 R8, R240.reuse, R186, R8 ;  /* 0x000000baf008723c */ /* 0x040fe20000001808 */
[----:B------:R1:W1:Y:S07]  /*6ce0*/  LDSM.16.M88.4 R184, [R0+0x7800] ;  /* 0x0078000000b8783b */ /* 0x00026e0000000200 */
[C---:B------:R-:W-:Y:S08]  /*6cf0*/  HMMA.16816.F32 R12, R240.reuse, R180, R12 ;  /* 0x000000b4f00c723c */ /* 0x040ff0000000180c */
[C---:B------:R-:W-:Y:S01]  /*6d00*/  HMMA.16816.F32 R16, R240.reuse, R182, R16 ;  /* 0x000000b6f010723c */ /* 0x040fe20000001810 */
[----:B------:R-:W1:Y:S07]  /*6d10*/  LDSM.16.M88.4 R180, [R250+0x6000] ;  /* 0x00600000fab4783b */ /* 0x000e6e0000000200 */
[C---:B--2---:R-:W-:Y:S04]  /*6d20*/  HMMA.16816.F32 R20, R240.reuse, R168, R20 ;  /* 0x000000a8f014723c */ /* 0x044fe80000001814 */
[----:B-1----:R-:W-:Y:S04]  /*6d30*/  @P1 SHF.R.S32.HI R0, RZ, 0x1f, R175 ;  /* 0x0000001fff001819 */ /* 0x002fe800000114af */
[C---:B------:R-:W-:Y:S01]  /*6d40*/  HMMA.16816.F32 R24, R240.reuse, R170, R24 ;  /* 0x000000aaf018723c */ /* 0x040fe20000001818 */
[----:B------:R-:W1:Y:S03]  /*6d50*/  LDSM.16.M88.4 R168, [R250+0x6800] ;  /* 0x00680000faa8783b */ /* 0x000e660000000200 */
[----:B------:R-:W-:Y:S04]  /*6d60*/  @P1 IMAD R0, R0, c[0x0][0x1e0], RZ ;  /* 0x0000780000001a24 */ /* 0x000fe800078e02ff */
[C---:B------:R-:W-:Y:S08]  /*6d70*/  HMMA.16816.F32 R28, R240.reuse, R184, R28 ;  /* 0x000000b8f01c723c */ /* 0x040ff0000000181c */
[----:B------:R-:W-:Y:S08]  /*6d80*/  HMMA.16816.F32 R32, R240, R186, R32 ;  /* 0x000000baf020723c */ /* 0x000ff00000001820 */
[C---:B------:R-:W-:Y:S08]  /*6d90*/  HMMA.16816.F32 R4, R244.reuse, R180, R4 ;  /* 0x000000b4f404723c */ /* 0x040ff00000001804 */
[C---:B------:R-:W-:Y:S01]  /*6da0*/  HMMA.16816.F32 R8, R244.reuse, R182, R8 ;  /* 0x000000b6f408723c */ /* 0x040fe20000001808 */
[----:B------:R-:W2:Y:S07]  /*6db0*/  LDSM.16.M88.4 R180, [R250+0x7000] ;  /* 0x00700000fab4783b */ /* 0x000eae0000000200 */
[C---:B-1----:R-:W-:Y:S08]  /*6dc0*/  HMMA.16816.F32 R12, R244.reuse, R168, R12 ;  /* 0x000000a8f40c723c */ /* 0x042ff0000000180c */
[C---:B------:R-:W-:Y:S04]  /*6dd0*/  HMMA.16816.F32 R16, R244.reuse, R170, R16 ;  /* 0x000000aaf410723c */ /* 0x040fe80000001810 */
[----:B------:R-:W-:Y:S02]  /*6de0*/  FMUL.FTZ R4, R4, c[0x0][0x320] ;  /* 0x0000c80004047a20 */ /* 0x000fe40000410000 */
[----:B------:R-:W-:Y:S02]  /*6df0*/  FMUL.FTZ R5, R5, c[0x0][0x320] ;  /* 0x0000c80005057a20 */ /* 0x000fe40000410000 */
[----:B------:R-:W1:Y:S01]  /*6e00*/  MUFU.TANH R191, R4 ;  /* 0x0000000400bf7308 */ /* 0x000e620000002400 */
[----:B------:R-:W-:Y:S03]  /*6e10*/  FMUL.FTZ R6, R6, c[0x0][0x320] ;  /* 0x0000c80006067a20 */ /* 0x000fe60000410000 */
[----:B------:R-:W-:Y:S02]  /*6e20*/  FMUL.FTZ R7, R7, c[0x0][0x320] ;  /* 0x0000c80007077a20 */ /* 0x000fe40000410000 */
[----:B------:R-:W-:Y:S02]  /*6e30*/  FMUL.FTZ R2, R8, c[0x0][0x320] ;  /* 0x0000c80008027a20 */ /* 0x000fe40000410000 */
[----:B------:R-:W-:Y:S02]  /*6e40*/  @P1 IMAD R8, R175, c[0x0][0x1e4], R0 ;  /* 0x00007900af081a24 */ /* 0x000fe400078e0200 */
[----:B------:R1:W1:Y:S01]  /*6e50*/  MUFU.TANH R176, R5 ;  /* 0x0000000500b07308 */ /* 0x0002620000002400 */
[----:B------:R-:W-:Y:S02]  /*6e60*/  FMUL.FTZ R10, R10, c[0x0][0x320] ;  /* 0x0000c8000a0a7a20 */ /* 0x000fe40000410000 */
[----:B------:R-:W-:Y:S02]  /*6e70*/  FMUL.FTZ R11, R11, c[0x0][0x320] ;  /* 0x0000c8000b0b7a20 */ /* 0x000fe40000410000 */
[----:B------:R-:W-:Y:S01]  /*6e80*/  FMUL.FTZ R14, R14, c[0x0][0x320] ;  /* 0x0000c8000e0e7a20 */ /* 0x000fe20000410000 */
[C---:B--2---:R-:W-:Y:S04]  /*6e90*/  HMMA.16816.F32 R20, R244.reuse, R180, R20 ;  /* 0x000000b4f414723c */ /* 0x044fe80000001814 */
[----:B------:R-:W2:Y:S01]  /*6ea0*/  MUFU.TANH R173, R6 ;  /* 0x0000000600ad7308 */ /* 0x000ea20000002400 */
[----:B------:R-:W-:Y:S02]  /*6eb0*/  FMUL.FTZ R9, R9, c[0x0][0x320] ;  /* 0x0000c80009097a20 */ /* 0x000fe40000410000 */
[----:B------:R-:W-:Y:S01]  /*6ec0*/  FMUL.FTZ R18, R18, c[0x0][0x320] ;  /* 0x0000c80012127a20 */ /* 0x000fe20000410000 */
[C---:B------:R-:W-:Y:S04]  /*6ed0*/  HMMA.16816.F32 R24, R244.reuse, R182, R24 ;  /* 0x000000b6f418723c */ /* 0x040fe80000001818 */
[----:B------:R-:W-:Y:S02]  /*6ee0*/  FMUL.FTZ R17, R17, c[0x0][0x320] ;  /* 0x0000c80011117a20 */ /* 0x000fe40000410000 */
[----:B------:R2:W2:Y:S01]  /*6ef0*/  MUFU.TANH R172, R7 ;  /* 0x0000000700ac7308 */ /* 0x0004a20000002400 */
[----:B------:R-:W-:Y:S02]  /*6f00*/  FMUL.FTZ R16, R16, c[0x0][0x320] ;  /* 0x0000c80010107a20 */ /* 0x000fe40000410000 */
[----:B------:R-:W-:Y:S03]  /*6f10*/  FMUL.FTZ R15, R15, c[0x0][0x320] ;  /* 0x0000c8000f0f7a20 */ /* 0x000fe60000410000 */
[----:B-1----:R-:W-:Y:S04]  /*6f20*/  @P1 IMAD.WIDE.U32 R4, R175, c[0x0][0x1e0], RZ ;  /* 0x00007800af041a25 */ /* 0x002fe800078e00ff */
[----:B------:R3:W1:Y:S01]  /*6f30*/  MUFU.TANH R185, R2 ;  /* 0x0000000200b97308 */ /* 0x0006620000002400 */
[----:B------:R-:W-:Y:S01]  /*6f40*/  FMUL.FTZ R20, R20, c[0x0][0x320] ;  /* 0x0000c80014147a20 */ /* 0x000fe20000410000 */
[----:B------:R-:W-:Y:S01]  /*6f50*/  @P1 IADD3 R8, R5, R8, RZ ;  /* 0x0000000805081210 */ /* 0x000fe20007ffe0ff */
[----:B------:R-:W-:Y:S01]  /*6f60*/  FMUL.FTZ R12, R12, c[0x0][0x320] ;  /* 0x0000c8000c0c7a20 */ /* 0x000fe20000410000 */
[C---:B------:R-:W-:Y:S01]  /*6f70*/  @P1 SHF.L.U32 R132, R4.reuse, 0x6, RZ ;  /* 0x0000000604841819 */ /* 0x040fe200000006ff */
[----:B------:R-:W-:Y:S01]  /*6f80*/  FMUL.FTZ R13, R13, c[0x0][0x320] ;  /* 0x0000c8000d0d7a20 */ /* 0x000fe20000410000 */
[----:B------:R-:W-:Y:S01]  /*6f90*/  @P1 SHF.L.U64.HI R8, R4, 0x6, R8 ;  /* 0x0000000604081819 */ /* 0x000fe20000010208 */
[----:B------:R-:W-:Y:S02]  /*6fa0*/  FMUL.FTZ R21, R21, c[0x0][0x320] ;  /* 0x0000c80015157a20 */ /* 0x000fe40000410000 */
[----:B------:R-:W-:Y:S01]  /*6fb0*/  FMUL.FTZ R22, R22, c[0x0][0x320] ;  /* 0x0000c80016167a20 */ /* 0x000fe20000410000 */
[----:B------:R-:W-:Y:S01]  /*6fc0*/  MUFU.TANH R135, R10 ;  /* 0x0000000a00877308 */ /* 0x000fe20000002400 */
[----:B------:R-:W-:Y:S02]  /*6fd0*/  FMUL.FTZ R23, R23, c[0x0][0x320] ;  /* 0x0000c80017177a20 */ /* 0x000fe40000410000 */
[----:B------:R-:W-:Y:S01]  /*6fe0*/  FMUL.FTZ R24, R24, c[0x0][0x320] ;  /* 0x0000c80018187a20 */ /* 0x000fe20000410000 */
[----:B--2---:R-:W2:Y:S01]  /*6ff0*/  LDSM.16.M88.4 R4, [R250+0x7800] ;  /* 0x00780000fa04783b */ /* 0x004ea20000000200 */
[----:B------:R-:W-:Y:S04]  /*7000*/  DEPBAR.LE SB0, 0x0 ;  /* 0x000080000000791a */ /* 0x000fe80000000000 */
[----:B------:R-:W-:Y:S01]  /*7010*/  FMUL.FTZ R25, R25, c[0x0][0x320] ;  /* 0x0000c80019197a20 */ /* 0x000fe20000410000 */
[----:B------:R-:W-:Y:S01]  /*7020*/  MUFU.TANH R133, R11 ;  /* 0x0000000b00857308 */ /* 0x000fe20000002400 */
[----:B------:R-:W-:Y:S01]  /*7030*/  FMUL.FTZ R26, R26, c[0x0][0x320] ;  /* 0x0000c8001a1a7a20 */ /* 0x000fe20000410000 */
[----:B------:R-:W-:Y:S01]  /*7040*/  BAR.SYNC.DEFER_BLOCKING 0x0 ;  /* 0x0000000000007b1d */ /* 0x000fe20000010000 */
[----:B------:R-:W-:Y:S01]  /*7050*/  FMUL.FTZ R27, R27, c[0x0][0x320] ;  /* 0x0000c8001b1b7a20 */ /* 0x000fe20000410000 */
[C---:B--2---:R-:W-:Y:S06]  /*7060*/  HMMA.16816.F32 R28, R244.reuse, R4, R28 ;  /* 0x00000004f41c723c */ /* 0x044fec000000181c */
[----:B------:R2:W1:Y:S02]  /*7070*/  MUFU.TANH R184, R9 ;  /* 0x0000000900b87308 */ /* 0x0004640000002400 */
[----:B------:R-:W-:Y:S08]  /*7080*/  HMMA.16816.F32 R32, R244, R6, R32 ;  /* 0x00000006f420723c */ /* 0x000ff00000001820 */
[----:B------:R1:W-:Y:S10]  /*7090*/  MUFU.TANH R190, R18 ;  /* 0x0000001200be7308 */ /* 0x0003f40000002400 */
[----:B------:R-:W-:Y:S01]  /*70a0*/  MUFU.TANH R187, R14 ;  /* 0x0000000e00bb7308 */ /* 0x000fe20000002400 */
[----:B------:R-:W-:Y:S02]  /*70b0*/  FMUL.FTZ R28, R28, c[0x0][0x320] ;  /* 0x0000c8001c1c7a20 */ /* 0x000fe40000410000 */
[----:B------:R-:W-:Y:S02]  /*70c0*/  FMUL.FTZ R29, R29, c[0x0][0x320] ;  /* 0x0000c8001d1d7a20 */ /* 0x000fe40000410000 */
[----:B------:R-:W-:Y:S05]  /*70d0*/  FMUL.FTZ R30, R30, c[0x0][0x320] ;  /* 0x0000c8001e1e7a20 */ /* 0x000fea0000410000 */
[----:B------:R-:W-:Y:S01]  /*70e0*/  MUFU.TANH R189, R17 ;  /* 0x0000001100bd7308 */ /* 0x000fe20000002400 */
[----:B------:R-:W-:Y:S02]  /*70f0*/  FMUL.FTZ R32, R32, c[0x0][0x320] ;  /* 0x0000c80020207a20 */ /* 0x000fe40000410000 */
[----:B------:R-:W-:Y:S02]  /*7100*/  FMUL.FTZ R34, R34, c[0x0][0x320] ;  /* 0x0000c80022227a20 */ /* 0x000fe40000410000 */
[----:B------:R-:W-:Y:S05]  /*7110*/  FMUL.FTZ R35, R35, c[0x0][0x320] ;  /* 0x0000c80023237a20 */ /* 0x000fea0000410000 */
[----:B------:R-:W-:Y:S10]  /*7120*/  MUFU.TANH R186, R15 ;  /* 0x0000000f00ba7308 */ /* 0x000ff40000002400 */
[----:B------:R-:W1:Y:S01]  /*7130*/  MUFU.TANH R12, R12 ;  /* 0x0000000c000c7308 */ /* 0x000e620000002400 */
[----:B----4-:R-:W-:Y:S09]  /*7140*/  @P1 IADD3 R0, P0, R132, R128, RZ ;  /* 0x0000008084001210 */ /* 0x010ff20007f1e0ff */
[----:B------:R-:W4:Y:S01]  /*7150*/  MUFU.TANH R13, R13 ;  /* 0x0000000d000d7308 */ /* 0x000f220000002400 */
[----:B---3--:R-:W-:Y:S02]  /*7160*/  @P1 IADD3.X R2, R8, R130, RZ, P0, !PT ;  /* 0x0000008208021210 */ /* 0x008fe400007fe4ff */
[C---:B------:R-:W-:Y:S04]  /*7170*/  @P1 LEA R168, P0, R0.reuse, c[0x0][0x1c8], 0x1 ;  /* 0x0000720000a81a11 */ /* 0x040fe800078008ff */
[----:B------:R-:W-:Y:S03]  /*7180*/  @P1 LEA.HI.X R169, R0, c[0x0][0x1cc], R2, 0x1, P0 ;  /* 0x0000730000a91a11 */ /* 0x000fe600000f0c02 */
[----:B------:R-:W-:Y:S01]  /*7190*/  MUFU.TANH R21, R21 ;  /* 0x0000001500157308 */ /* 0x000fe20000002400 */
[----:B------:R-:W-:Y:S02]  /*71a0*/  @P1 IADD3 R181, P0, R128, 0x40, RZ ;  /* 0x0000004080b51810 */ /* 0x000fe40007f1e0ff */
[----:B------:R-:W-:Y:S01]  /*71b0*/  IADD3 R0, R179, R188, RZ ;  /* 0x000000bcb3007210 */ /* 0x000fe20007ffe0ff */
[----:B------:R-:W-:Y:S01]  /*71c0*/  @!PT LDS RZ, [RZ] ;  /* 0x00000000fffff984 */ /* 0x000fe20000000800 */
[----:B------:R-:W-:Y:S01]  /*71d0*/  @!PT LDS RZ, [RZ] ;  /* 0x00000000fffff984 */ /* 0x000fe20000000800 */
[----:B------:R-:W-:Y:S01]  /*71e0*/  @!PT LDS RZ, [RZ] ;  /* 0x00000000fffff984 */ /* 0x000fe20000000800 */
[----:B------:R3:W-:Y:S02]  /*71f0*/  @P1 LDGSTS.E.BYPASS.LTC128B.128 [R131+0x10100], [R168.64], !P6 ;  /* 0x10100000a8831fae */ /* 0x0007e4000f101d46 */
[--C-:B------:R-:W-:Y:S01]  /*7200*/  @P1 IMAD.X R180, RZ, RZ, R130.reuse, P0 ;  /* 0x000000ffffb41224 */ /* 0x100fe200000e0682 */
[----:B------:R-:W-:Y:S01]  /*7210*/  @P1 IADD3 R2, P0, R132, R181, RZ ;  /* 0x000000b584021210 */ /* 0x000fe20007f1e0ff */
[----:B--2---:R-:W-:Y:S02]  /*7220*/  @P2 IMAD.HI.U32 R9, R0, c[0x0][0x2c8], RZ ;  /* 0x0000b20000092a27 */ /* 0x004fe400078e00ff */
[----:B------:R-:W2:Y:S01]  /*7230*/  MUFU.TANH R188, R16 ;  /* 0x0000001000bc7308 */ /* 0x000ea20000002400 */
[----:B------:R-:W-:Y:S02]  /*7240*/  @P1 IADD3.X R11, R8, R180, RZ, P0, !PT ;  /* 0x000000b4080b1210 */ /* 0x000fe400007fe4ff */
[C---:B------:R-:W-:Y:S02]  /*7250*/  @P1 LEA R10, P0, R2.reuse, c[0x0][0x1c8], 0x1 ;  /* 0x00007200020a1a11 */ /* 0x040fe400078008ff */
[----:B------:R-:W-:Y:S02]  /*7260*/  @P2 SHF.R.U32.HI R0, RZ, c[0x0][0x2cc], R9 ;  /* 0x0000b300ff002a19 */ /* 0x000fe40000011609 */
[----:B------:R-:W-:Y:S02]  /*7270*/  @P1 LEA.HI.X R11, R2, c[0x0][0x1cc], R11, 0x1, P0 ;  /* 0x00007300020b1a11 */ /* 0x000fe400000f0c0b */
[----:B------:R-:W-:Y:S01]  /*7280*/  @P1 IADD3 R171, P0, R128, 0x80, RZ ;  /* 0x0000008080ab1810 */ /* 0x000fe20007f1e0ff */
[----:B------:R-:W-:Y:S01]  /*7290*/  MUFU.TANH R22, R22 ;  /* 0x0000001600167308 */ /* 0x000fe20000002400 */
[----:B------:R-:W-:Y:S01]  /*72a0*/  MOV R9, 0xffffffc0 ;  /* 0xffffffc000097802 */ /* 0x000fe20000000f00 */
[----:B------:R1:W-:Y:S02]  /*72b0*/  @P1 LDGSTS.E.BYPASS.LTC128B.128 [R131+0x12100], [R10.64], !P5 ;  /* 0x121000000a831fae */ /* 0x0003e4000e901d46 */
[----:B------:R-:W-:Y:S01]  /*72c0*/  @P1 IMAD.X R170, RZ, RZ, R130, P0 ;  /* 0x000000ffffaa1224 */ /* 0x000fe200000e0682 */
[----:B------:R-:W-:Y:S05]  /*72d0*/  @P1 IADD3 R2, P0, R132, R171, RZ ;  /* 0x000000ab84021210 */ /* 0x000fea0007f1e0ff */
[----:B------:R-:W-:Y:S10]  /*72e0*/  MUFU.TANH R23, R23 ;  /* 0x0000001700177308 */ /* 0x000ff40000002400 */
[----:B------:R-:W-:Y:S01]  /*72f0*/  MUFU.TANH R24, R24 ;  /* 0x0000001800187308 */ /* 0x000fe20000002400 */
[----:B-1----:R-:W1:Y:S09]  /*7300*/  SHFL.IDX PT, R11, R0, RZ, 0x1c1f ;  /* 0x001c1fff000b7589 */ /* 0x002e7200000e0000 */
[----:B------:R-:W-:Y:S01]  /*7310*/  MUFU.TANH R25, R25 ;  /* 0x0000001900197308 */ /* 0x000fe20000002400 */
[----:B------:R1:W2:Y:S09]  /*7320*/  SHFL.IDX PT, R10, R0, 0x1, 0x1c1f ;  /* 0x003c1f00000a7f89 */ /* 0x0002b200000e0000 */
[----:B------:R-:W-:Y:S10]  /*7330*/  MUFU.TANH R28, R28 ;  /* 0x0000001c001c7308 */ /* 0x000ff40000002400 */
[----:B------:R-:W-:Y:S01]  /*7340*/  MUFU.TANH R29, R29 ;  /* 0x0000001d001d7308 */ /* 0x000fe20000002400 */
[----:B-1----:R-:W-:Y:S09]  /*7350*/  @P1 IADD3.X R0, R8, R170, RZ, P0, !PT ;  /* 0x000000aa08001210 */ /* 0x002ff200007fe4ff */
[----:B------:R-:W-:Y:S01]  /*7360*/  MUFU.TANH R32, R32 ;  /* 0x0000002000207308 */ /* 0x000fe20000002400 */
[C---:B------:R-:W-:Y:S04]  /*7370*/  @P1 LEA R4, P0, R2.reuse, c[0x0][0x1c8], 0x1 ;  /* 0x0000720002041a11 */ /* 0x040fe800078008ff */
[----:B------:R-:W-:Y:S01]  /*7380*/  @P1 LEA.HI.X R5, R2, c[0x0][0x1cc], R0, 0x1, P0 ;  /* 0x0000730002051a11 */ /* 0x000fe200000f0c00 */
[----:B------:R-:W-:Y:S01]  /*7390*/  IMAD R0, R174, R9, 0x1 ;  /* 0x00000001ae007424 */ /* 0x000fe200078e0209 */
[----:B---3--:R-:W-:Y:S03]  /*73a0*/  @P1 IADD3 R169, P0, R128, 0xc0, RZ ;  /* 0x000000c080a91810 */ /* 0x008fe60007f1e0ff */
[----:B------:R1:W-:Y:S01]  /*73b0*/  @P1 LDGSTS.E.BYPASS.LTC128B.128 [R131+0x14100], [R4.64], !P4 ;  /* 0x1410000004831fae */ /* 0x0003e2000e101d46 */
[----:B------:R-:W-:Y:S01]  /*73c0*/  @P1 IADD3.X R9, RZ, R130, RZ, P0, !PT ;  /* 0x00000082ff091210 */ /* 0x000fe200007fe4ff */
[----:B------:R-:W-:Y:S01]  /*73d0*/  MUFU.TANH R26, R26 ;  /* 0x0000001a001a7308 */ /* 0x000fe20000002400 */
[----:B------:R-:W-:Y:S04]  /*73e0*/  IADD3 R0, R0, c[0x0][0x1d0], -R177 ;  /* 0x0000740000007a10 */ /* 0x000fe80007ffe8b1 */
[----:B------:R-:W-:Y:S05]  /*73f0*/  IADD3 R0, R0, -c[0x0][0x168], RZ ;  /* 0x80005a0000007a10 */ /* 0x000fea0007ffe0ff */
[C---:B------:R-:W-:Y:S01]  /*7400*/  IMAD.IADD R2, R0.reuse, 0x1, R11 ;  /* 0x0000000100027824 */ /* 0x040fe200078e020b */
[----:B--2---:R-:W-:Y:S01]  /*7410*/  IADD3 R0, R0, R10, RZ ;  /* 0x0000000a00007210 */ /* 0x004fe20007ffe0ff */
[----:B------:R-:W-:Y:S01]  /*7420*/  @P1 IMAD.MOV.U32 R10, RZ, RZ, c[0x0][0x1e4] ;  /* 0x00007900ff0a1624 */ /* 0x000fe200078e00ff */
[----:B------:R-:W-:Y:S10]  /*7430*/  MUFU.TANH R27, R27 ;  /* 0x0000001b001b7308 */ /* 0x000ff40000002400 */
[----:B------:R-:W-:Y:S01]  /*7440*/  MUFU.TANH R30, R30 ;  /* 0x0000001e001e7308 */ /* 0x000fe20000002400 */
[----:B-1----:R-:W-:Y:S04]  /*7450*/  @P1 IADD3 R4, P0, R132, R169, RZ ;  /* 0x000000a984041210 */ /* 0x002fe80007f1e0ff */
[----:B------:R-:W-:Y:S02]  /*7460*/  @P1 IADD3.X R5, R8, R9, RZ, P0, !PT ;  /* 0x0000000908051210 */ /* 0x000fe400007fe4ff */
[C---:B------:R-:W-:Y:S04]  /*7470*/  @P1 LEA R6, P0, R4.reuse, c[0x0][0x1c8], 0x1 ;  /* 0x0000720004061a11 */ /* 0x040fe800078008ff */
[----:B------:R-:W-:Y:S02]  /*7480*/  @P1 LEA.HI.X R7, R4, c[0x0][0x1cc], R5, 0x1, P0 ;  /* 0x0000730004071a11 */ /* 0x000fe400000f0c05 */
[----:B------:R-:W-:Y:S03]  /*7490*/  @P1 MOV R5, c[0x0][0x1e0] ;  /* 0x0000780000051a02 */ /* 0x000fe60000000f00 */
[----:B------:R1:W-:Y:S01]  /*74a0*/  @P1 LDGSTS.E.BYPASS.LTC128B.128 [R131+0x16100], [R6.64], !P3 ;  /* 0x1610000006831fae */ /* 0x0003e2000d901d46 */
[C---:B------:R-:W-:Y:S04]  /*74b0*/  @P1 LEA R4, P0, R5.reuse, R132, 0x5 ;  /* 0x0000008405041211 */ /* 0x040fe800078028ff */
[----:B------:R-:W-:Y:S01]  /*74c0*/  @P1 LEA.HI.X R8, R5, R8, R10, 0x5, P0 ;  /* 0x0000000805081211 */ /* 0x000fe200000f2c0a */
[----:B------:R-:W-:Y:S01]  /*74d0*/  FMUL.FTZ R5, R19, c[0x0][0x320] ;  /* 0x0000c80013057a20 */ /* 0x000fe20000410000 */
[----:B------:R2:W-:Y:S01]  /*74e0*/  MUFU.TANH R10, R20 ;  /* 0x00000014000a7308 */ /* 0x0005e20000002400 */
[C---:B------:R-:W-:Y:S04]  /*74f0*/  ISETP.GT.AND P0, PT, R2.reuse, RZ, PT ;  /* 0x000000ff0200720c */ /* 0x040fe80003f04270 */
[----:B------:R-:W-:Y:S02]  /*7500*/  FSEL R19, R191, -INF , P0 ;  /* 0xff800000bf137808 */ /* 0x000fe40000000000 */
[----:B------:R-:W-:Y:S03]  /*7510*/  ISETP.GT.AND P0, PT, R2, 0x1, PT ;  /* 0x000000010200780c */ /* 0x000fe60003f04270 */
[----:B------:R3:W3:Y:S01]  /*7520*/  MUFU.TANH R191, R5 ;  /* 0x0000000500bf7308 */ /* 0x0006e20000002400 */
[----:B------:R-:W-:Y:S02]  /*7530*/  FSEL R18, R176, -INF , P0 ;  /* 0xff800000b0127808 */ /* 0x000fe40000000000 */
[C---:B------:R-:W-:Y:S04]  /*7540*/  ISETP.GT.AND P0, PT, R0.reuse, RZ, PT ;  /* 0x000000ff0000720c */ /* 0x040fe80003f04270 */
[----:B------:R-:W-:Y:S02]  /*7550*/  FSEL R168, R173, -INF , P0 ;  /* 0xff800000ada87808 */ /* 0x000fe40000000000 */
[----:B------:R-:W-:Y:S01]  /*7560*/  ISETP.GT.AND P0, PT, R0, 0x1, PT ;  /* 0x000000010000780c */ /* 0x000fe20003f04270 */
[----:B-1----:R-:W-:Y:S01]  /*7570*/  FMUL.FTZ R7, R33, c[0x0][0x320] ;  /* 0x0000c80021077a20 */ /* 0x002fe20000410000 */
[----:B------:R-:W-:Y:S02]  /*7580*/  FMNMX.FTZ R6, R168, R134, !PT ;  /* 0x00000086a8067209 */ /* 0x000fe40007810000 */
[----:B--2---:R-:W-:Y:S02]  /*7590*/  FSEL R20, R172, -INF , P0 ;  /* 0xff800000ac147808 */ /* 0x004fe40000000000 */
[----:B------:R-:W-:Y:S01]  /*75a0*/  ISETP.GT.AND P0, PT, R2, 0x8, PT ;  /* 0x000000080200780c */ /* 0x000fe20003f04270 */
[----:B------:R-:W1:Y:S01]  /*75b0*/  MUFU.TANH R7, R7 ;  /* 0x0000000700077308 */ /* 0x000e620000002400 */
[----:B------:R-:W-:Y:S02]  /*75c0*/  FMNMX.FTZ R6, R20, R6, !PT ;  /* 0x0000000614067209 */ /* 0x000fe40007810000 */
[----:B------:R-:W-:Y:S02]  /*75d0*/  FSEL R14, R185, -INF , P0 ;  /* 0xff800000b90e7808 */ /* 0x000fe40000000000 */
[----:B------:R-:W-:Y:S02]  /*75e0*/  ISETP.GT.AND P0, PT, R2, 0x9, PT ;  /* 0x000000090200780c */ /* 0x000fe40003f04270 */
[----:B---3--:R-:W-:Y:S02]  /*75f0*/  FMNMX.FTZ R5, R19, R3, !PT ;  /* 0x0000000313057209 */ /* 0x008fe40007810000 */
[----:B------:R-:W-:Y:S02]  /*7600*/  FSEL R17, R184, -INF , P0 ;  /* 0xff800000b8117808 */ /* 0x000fe40000000000 */
[----:B------:R-:W-:Y:S02]  /*7610*/  ISETP.GT.AND P0, PT, R0, 0x8, PT ;  /* 0x000000080000780c */ /* 0x000fe40003f04270 */
[----:B------:R-:W-:Y:S02]  /*7620*/  FMNMX.FTZ R5, R18, R5, !PT ;  /* 0x0000000512057209 */ /* 0x000fe40007810000 */
[----:B------:R-:W-:Y:S02]  /*7630*/  FSEL R16, R135, -INF , P0 ;  /* 0xff80000087107808 */ /* 0x000fe40000000000 */
[----:B------:R-:W-:Y:S01]  /*7640*/  ISETP.GT.AND P0, PT, R0, 0x9, PT ;  /* 0x000000090000780c */ /* 0x000fe20003f04270 */
[----:B------:R-:W-:Y:S01]  /*7650*/  MUFU.TANH R135, R35 ;  /* 0x0000002300877308 */ /* 0x000fe20000002400 */
[----:B------:R-:W-:Y:S02]  /*7660*/  FMNMX.FTZ R5, R14, R5, !PT ;  /* 0x000000050e057209 */ /* 0x000fe40007810000 */
[----:B------:R-:W-:Y:S02]  /*7670*/  FSEL R15, R133, -INF , P0 ;  /* 0xff800000850f7808 */ /* 0x000fe40000000000 */
[----:B------:R-:W-:Y:S02]  /*7680*/  ISETP.GT.AND P0, PT, R2, 0x10, PT ;  /* 0x000000100200780c */ /* 0x000fe40003f04270 */
[----:B------:R-:W-:Y:S02]  /*7690*/  FMNMX.FTZ R5, R17, R5, !PT ;  /* 0x0000000511057209 */ /* 0x000fe40007810000 */
[----:B------:R-:W-:Y:S02]  /*76a0*/  FSEL R185, R12, -INF , P0 ;  /* 0xff8000000cb97808 */ /* 0x000fe40000000000 */
[----:B------:R-:W-:Y:S02]  /*76b0*/  ISETP.GT.AND P0, PT, R2, 0x11, PT ;  /* 0x000000110200780c */ /* 0x000fe40003f04270 */
[----:B------:R-:W-:Y:S02]  /*76c0*/  FMNMX.FTZ R5, R185, R5, !PT ;  /* 0x00000005b9057209 */ /* 0x000fe40007810000 */
[----:B----4-:R-:W-:Y:S02]  /*76d0*/  FSEL R184, R13, -INF , P0 ;  /* 0xff8000000db87808 */ /* 0x010fe40000000000 */
[----:B------:R-:W-:Y:S02]  /*76e0*/  ISETP.GT.AND P0, PT, R0, 0x10, PT ;  /* 0x000000100000780c */ /* 0x000fe40003f04270 */
[----:B------:R-:W-:Y:S02]  /*76f0*/  FMNMX.FTZ R5, R184, R5, !PT ;  /* 0x00000005b8057209 */ /* 0x000fe40007810000 */
[----:B------:R-:W-:Y:S02]  /*7700*/  FSEL R187, R187, -INF , P0 ;  /* 0xff800000bbbb7808 */ /* 0x000fe40000000000 */
        /* <DEDUP_REMOVED lines=15> */
[----:B------:R-:W-:Y:S04]  /*7800*/  ISETP.GT.AND P0, PT, R2, 0x20, PT ;  /* 0x000000200200780c */ /* 0x000fe80003f04270 */
[----:B------:R-:W-:Y:S01]  /*7810*/  FSEL R197, R10, -INF , P0 ;  /* 0xff8000000ac57808 */ /* 0x000fe20000000000 */
[----:B------:R-:W-:Y:S01]  /*7820*/  FMUL.FTZ R10, R31, c[0x0][0x320] ;  /* 0x0000c8001f0a7a20 */ /* 0x000fe20000410000 */
[----:B------:R-:W-:Y:S02]  /*7830*/  ISETP.GT.AND P0, PT, R2, 0x21, PT ;  /* 0x000000210200780c */ /* 0x000fe40003f04270 */
[----:B------:R-:W-:Y:S02]  /*7840*/  FMNMX.FTZ R5, R197, R5, !PT ;  /* 0x00000005c5057209 */ /* 0x000fe40007810000 */
[----:B------:R-:W-:Y:S01]  /*7850*/  FSEL R198, R21, -INF , P0 ;  /* 0xff80000015c67808 */ /* 0x000fe20000000000 */
[----:B------:R-:W2:Y:S01]  /*7860*/  MUFU.TANH R10, R10 ;  /* 0x0000000a000a7308 */ /* 0x000ea20000002400 */
[----:B------:R-:W-:Y:S02]  /*7870*/  ISETP.GT.AND P0, PT, R0, 0x20, PT ;  /* 0x000000200000780c */ /* 0x000fe40003f04270 */
[----:B------:R-:W-:Y:S02]  /*7880*/  FMNMX.FTZ R5, R198, R5, !PT ;  /* 0x00000005c6057209 */ /* 0x000fe40007810000 */
[----:B------:R-:W-:Y:S02]  /*7890*/  FSEL R132, R22, -INF , P0 ;  /* 0xff80000016847808 */ /* 0x000fe40000000000 */
[----:B------:R-:W-:Y:S04]  /*78a0*/  ISETP.GT.AND P0, PT, R0, 0x21, PT ;  /* 0x000000210000780c */ /* 0x000fe80003f04270 */
[----:B------:R-:W-:Y:S02]  /*78b0*/  FSEL R11, R23, -INF , P0 ;  /* 0xff800000170b7808 */ /* 0x000fe40000000000 */
[----:B------:R-:W-:Y:S02]  /*78c0*/  ISETP.GT.AND P0, PT, R2, 0x28, PT ;  /* 0x000000280200780c */ /* 0x000fe40003f04270 */
[----:B------:R-:W-:Y:S02]  /*78d0*/  MOV R23, R132 ;  /* 0x0000008400177202 */ /* 0x000fe40000000f00 */
[----:B------:R-:W-:Y:S02]  /*78e0*/  FSEL R199, R24, -INF , P0 ;  /* 0xff80000018c77808 */ /* 0x000fe40000000000 */
[C---:B------:R-:W-:Y:S02]  /*78f0*/  ISETP.GT.AND P0, PT, R2.reuse, 0x29, PT ;  /* 0x000000290200780c */ /* 0x040fe40003f04270 */
        /* <DEDUP_REMOVED lines=13> */
[----:B------:R3:W4:Y:S01]  /*79d0*/  MUFU.TANH R6, R34 ;  /* 0x0000002200067308 */ /* 0x0007220000002400 */
[----:B------:R-:W-:Y:S02]  /*79e0*/  FMNMX.FTZ R5, R176, R5, !PT ;  /* 0x00000005b0057209 */ /* 0x000fe40007810000 */
[----:B------:R-:W-:Y:S02]  /*79f0*/  FMNMX.FTZ R2, R190, R2, !PT ;  /* 0x00000002be027209 */ /* 0x000fe40007810000 */
[----:B-1----:R-:W-:Y:S02]  /*7a00*/  FSEL R177, R7, -INF , P0 ;  /* 0xff80000007b17808 */ /* 0x002fe40000000000 */
[----:B------:R-:W-:Y:S02]  /*7a10*/  FMNMX.FTZ R2, R191, R2, !PT ;  /* 0x00000002bf027209 */ /* 0x000fe40007810000 */
[----:B------:R-:W-:Y:S02]  /*7a20*/  FMNMX.FTZ R5, R177, R5, !PT ;  /* 0x00000005b1057209 */ /* 0x000fe40007810000 */
[----:B------:R-:W-:Y:S02]  /*7a30*/  ISETP.GT.AND P0, PT, R0, 0x28, PT ;  /* 0x000000280000780c */ /* 0x000fe40003f04270 */
[----:B------:R-:W-:Y:S01]  /*7a40*/  FMNMX.FTZ R2, R23, R2, !PT ;  /* 0x0000000217027209 */ /* 0x000fe20007810000 */
[----:B------:R-:W1:Y:S01]  /*7a50*/  SHFL.BFLY PT, R133, R5, 0x2, 0x1f ;  /* 0x0c401f0005857f89 */ /* 0x000e6200000e0000 */
[----:B------:R-:W-:Y:S02]  /*7a60*/  FSEL R193, R26, -INF , P0 ;  /* 0xff8000001ac17808 */ /* 0x000fe40000000000 */
[C---:B------:R-:W-:Y:S04]  /*7a70*/  ISETP.GT.AND P0, PT, R0.reuse, 0x29, PT ;  /* 0x000000290000780c */ /* 0x040fe80003f04270 */
[----:B------:R-:W-:Y:S02]  /*7a80*/  FSEL R178, R27, -INF , P0 ;  /* 0xff8000001bb27808 */ /* 0x000fe40000000000 */
[----:B------:R-:W-:Y:S02]  /*7a90*/  ISETP.GT.AND P0, PT, R0, 0x30, PT ;  /* 0x000000300000780c */ /* 0x000fe40003f04270 */
[----:B---3--:R-:W-:Y:S02]  /*7aa0*/  MOV R34, R11 ;  /* 0x0000000b00227202 */ /* 0x008fe40000000f00 */
[----:B------:R-:W-:Y:S02]  /*7ab0*/  FSEL R179, R30, -INF , P0 ;  /* 0xff8000001eb37808 */ /* 0x000fe40000000000 */
[----:B------:R-:W-:Y:S02]  /*7ac0*/  FMNMX.FTZ R2, R34, R2, !PT ;  /* 0x0000000222027209 */ /* 0x000fe40007810000 */
[----:B------:R-:W-:Y:S02]  /*7ad0*/  ISETP.GT.AND P0, PT, R0, 0x31, PT ;  /* 0x000000310000780c */ /* 0x000fe40003f04270 */
[----:B------:R-:W-:Y:S02]  /*7ae0*/  FMNMX.FTZ R2, R193, R2, !PT ;  /* 0x00000002c1027209 */ /* 0x000fe40007810000 */
[----:B--2---:R-:W-:Y:S02]  /*7af0*/  FSEL R172, R10, -INF , P0 ;  /* 0xff8000000aac7808 */ /* 0x004fe40000000000 */
[----:B------:R-:W-:Y:S02]  /*7b00*/  FMNMX.FTZ R2, R178, R2, !PT ;  /* 0x00000002b2027209 */ /* 0x000fe40007810000 */
[----:B------:R-:W-:Y:S02]  /*7b10*/  ISETP.GT.AND P0, PT, R0, 0x38, PT ;  /* 0x000000380000780c */ /* 0x000fe40003f04270 */
[----:B------:R-:W-:Y:S02]  /*7b20*/  FMNMX.FTZ R2, R179, R2, !PT ;  /* 0x00000002b3027209 */ /* 0x000fe40007810000 */
[----:B----4-:R-:W-:Y:S02]  /*7b30*/  FSEL R173, R6, -INF , P0 ;  /* 0xff80000006ad7808 */ /* 0x010fe40000000000 */
[----:B------:R-:W-:Y:S02]  /*7b40*/  ISETP.GT.AND P0, PT, R0, 0x39, PT ;  /* 0x000000390000780c */ /* 0x000fe40003f04270 */
[----:B------:R-:W-:Y:S02]  /*7b50*/  FMNMX.FTZ R0, R172, R2, !PT ;  /* 0x00000002ac007209 */ /* 0x000fe40007810000 */
[----:B------:R-:W-:Y:S02]  /*7b60*/  FSEL R135, R135, -INF , P0 ;  /* 0xff80000087877808 */ /* 0x000fe40000000000 */
[----:B------:R-:W-:Y:S02]  /*7b70*/  @P1 IADD3 R2, P0, R4, R128, RZ ;  /* 0x0000008004021210 */ /* 0x000fe40007f1e0ff */
[----:B------:R-:W-:Y:S01]  /*7b80*/  FMNMX.FTZ R0, R173, R0, !PT ;  /* 0x00000000ad007209 */ /* 0x000fe20007810000 */
[----:B------:R-:W2:Y:S01]  /*7b90*/  LDL.LU.64 R128, [R1+0x138] ;  /* 0x0001380001807983 */ /* 0x000ea20000300a00 */
[----:B-1----:R-:W-:Y:S02]  /*7ba0*/  FMNMX.FTZ R133, R5, R133, !PT ;  /* 0x0000008505857209 */ /* 0x002fe40007810000 */
[----:B------:R-:W-:Y:S02]  /*7bb0*/  @P1 IADD3.X R5, R8, R130, RZ, P0, !PT ;  /* 0x0000008208051210 */ /* 0x000fe400007fe4ff */
[C---:B------:R-:W-:Y:S01]  /*7bc0*/  @P1 LEA R10, P0, R2.reuse, c[0x0][0x1c8], 0x1 ;  /* 0x00007200020a1a11 */ /* 0x040fe200078008ff */
[----:B------:R-:W1:Y:S01]  /*7bd0*/  SHFL.BFLY PT, R6, R133, 0x1, 0x1f ;  /* 0x0c201f0085067f89 */ /* 0x000e6200000e0000 */
[----:B------:R-:W-:Y:S02]  /*7be0*/  FMNMX.FTZ R0, R135, R0, !PT ;  /* 0x0000000087007209 */ /* 0x000fe40007810000 */
[----:B------:R-:W-:Y:S02]  /*7bf0*/  @P1 LEA.HI.X R11, R2, c[0x0][0x1cc], R5, 0x1, P0 ;  /* 0x00007300020b1a11 */ /* 0x000fe400000f0c05 */
[----:B------:R-:W-:Y:S03]  /*7c00*/  @P1 IADD3 R5, P0, R4, R181, RZ ;  /* 0x000000b504051210 */ /* 0x000fe60007f1e0ff */
[----:B------:R-:W3:Y:S02]  /*7c10*/  SHFL.BFLY PT, R2, R0, 0x2, 0x1f ;  /* 0x0c401f0000027f89 */ /* 0x000ee400000e0000 */
[----:B------:R-:W-:Y:S01]  /*7c20*/  @P1 IMAD.X R180, R8, 0x1, R180, P0 ;  /* 0x0000000108b41824 */ /* 0x000fe200000e06b4 */
[C---:B------:R-:W-:Y:S04]  /*7c30*/  @P1 LEA R12, P0, R5.reuse, c[0x0][0x1c8], 0x1 ;  /* 0x00007200050c1a11 */ /* 0x040fe800078008ff */
[----:B------:R-:W-:Y:S01]  /*7c40*/  @P1 LEA.HI.X R13, R5, c[0x0][0x1cc], R180, 0x1, P0 ;  /* 0x00007300050d1a11 */ /* 0x000fe200000f0cb4 */
[----:B------:R4:W-:Y:S01]  /*7c50*/  @P1 LDGSTS.E.BYPASS.LTC128B.128 [R131+0x11100], [R10.64], !P6 ;  /* 0x111000000a831fae */ /* 0x0009e2000f101d46 */
[----:B------:R-:W-:Y:S04]  /*7c60*/  @P1 IADD3 R5, P0, R4, R171, RZ ;  /* 0x000000ab04051210 */ /* 0x000fe80007f1e0ff */
[----:B------:R-:W-:Y:S02]  /*7c70*/  @P1 IADD3.X R170, R8, R170, RZ, P0, !PT ;  /* 0x000000aa08aa1210 */ /* 0x000fe400007fe4ff */
[----:B------:R-:W-:Y:S01]  /*7c80*/  @P1 IADD3 R4, P0, R4, R169, RZ ;  /* 0x000000a904041210 */ /* 0x000fe20007f1e0ff */
[----:B------:R4:W-:Y:S01]  /*7c90*/  @P1 LDGSTS.E.BYPASS.LTC128B.128 [R131+0x13100], [R12.64], !P5 ;  /* 0x131000000c831fae */ /* 0x0009e2000e901d46 */
[----:B-1----:R-:W-:Y:S02]  /*7ca0*/  FMNMX.FTZ R133, R133, R6, !PT ;  /* 0x0000000685857209 */ /* 0x002fe40007810000 */
[----:B------:R-:W-:Y:S02]  /*7cb0*/  @P1 IADD3.X R7, R8, R9, RZ, P0, !PT ;  /* 0x0000000908071210 */ /* 0x000fe400007fe4ff */
[----:B------:R-:W-:Y:S01]  /*7cc0*/  @P1 LEA R8, P0, R5, c[0x0][0x1c8], 0x1 ;  /* 0x0000720005081a11 */ /* 0x000fe200078008ff */
[----:B------:R-:W-:Y:S01]  /*7cd0*/  FMUL.FTZ R180, R133, c[0x0][0x2d0] ;  /* 0x0000b40085b47a20 */ /* 0x000fe20000410000 */
[----:B---3--:R-:W-:Y:S01]  /*7ce0*/  FMNMX.FTZ R0, R0, R2, !PT ;  /* 0x0000000200007209 */ /* 0x008fe20007810000 */
[----:B------:R-:W3:Y:S01]  /*7cf0*/  LDL.LU R130, [R1+0x134] ;  /* 0x0001340001827983 */ /* 0x000ee20000300800 */
[----:B------:R-:W-:Y:S02]  /*7d00*/  @P1 LEA.HI.X R9, R5, c[0x0][0x1cc], R170, 0x1, P0 ;  /* 0x0000730005091a11 */ /* 0x000fe400000f0caa */
[C---:B------:R-:W-:Y:S01]  /*7d10*/  @P1 LEA R6, P0, R4.reuse, c[0x0][0x1c8], 0x1 ;  /* 0x0000720004061a11 */ /* 0x040fe200078008ff */
[----:B------:R-:W1:Y:S03]  /*7d20*/  SHFL.BFLY PT, R2, R0, 0x1, 0x1f ;  /* 0x0c201f0000027f89 */ /* 0x000e6600000e0000 */
[----:B------:R-:W-:Y:S02]  /*7d30*/  @P1 LEA.HI.X R7, R4, c[0x0][0x1cc], R7, 0x1, P0 ;  /* 0x0000730004071a11 */ /* 0x000fe400000f0c07 */
[----:B------:R-:W-:Y:S03]  /*7d40*/  FSETP.NEU.FTZ.AND P0, PT, R133, -INF , PT ;  /* 0xff8000008500780b */ /* 0x000fe60003f1d000 */
[----:B------:R4:W-:Y:S01]  /*7d50*/  @P1 LDGSTS.E.BYPASS.LTC128B.128 [R131+0x15100], [R8.64], !P4 ;  /* 0x1510000008831fae */ /* 0x0009e2000e101d46 */
[----:B------:R-:W-:Y:S05]  /*7d60*/  FSEL R180, R180, RZ, P0 ;  /* 0x000000ffb4b47208 */ /* 0x000fea0000000000 */
[--C-:B------:R-:W-:Y:S02]  /*7d70*/  FFMA.FTZ R18, R18, c[0x0][0x2d0], -R180.reuse ;  /* 0x0000b40012127a23 */ /* 0x100fe400000108b4 */
[----:B------:R4:W-:Y:S01]  /*7d80*/  @P1 LDGSTS.E.BYPASS.LTC128B.128 [R131+0x17100], [R6.64], !P3 ;  /* 0x1710000006831fae */ /* 0x0009e2000d901d46 */
[--C-:B------:R-:W-:Y:S01]  /*7d90*/  FFMA.FTZ R17, R17, c[0x0][0x2d0], -R180.reuse ;  /* 0x0000b40011117a23 */ /* 0x100fe200000108b4 */
[----:B------:R-:W-:Y:S01]  /*7da0*/  MUFU.EX2 R24, R18 ;  /* 0x0000001200187308 */ /* 0x000fe20000000800 */
[--C-:B------:R-:W-:Y:S02]  /*7db0*/  FFMA.FTZ R14, R14, c[0x0][0x2d0], -R180.reuse ;  /* 0x0000b4000e0e7a23 */ /* 0x100fe400000108b4 */
[----:B------:R-:W-:Y:S01]  /*7dc0*/  FFMA.FTZ R19, R19, c[0x0][0x2d0], -R180 ;  /* 0x0000b40013137a23 */ /* 0x000fe200000108b4 */
[----:B-1----:R-:W-:Y:S02]  /*7dd0*/  FMNMX.FTZ R132, R0, R2, !PT ;  /* 0x0000000200847209 */ /* 0x002fe40007810000 */
[----:B------:R-:W-:Y:S01]  /*7de0*/  LDSM.16.MT88.4 R28, [R251] ;  /* 0x00000000fb1c783b */ /* 0x000fe20000004200 */
[----:B------:R-:W-:Y:S03]  /*7df0*/  FSEL R0, R133, RZ, P0 ;  /* 0x000000ff85007208 */ /* 0x000fe60000000000 */
[----:B------:R-:W-:Y:S01]  /*7e00*/  MUFU.EX2 R22, R17 ;  /* 0x0000001100167308 */ /* 0x000fe20000000800 */
[C---:B------:R-:W-:Y:S01]  /*7e10*/  FSETP.NEU.FTZ.AND P0, PT, R132.reuse, -INF , PT ;  /* 0xff8000008400780b */ /* 0x040fe20003f1d000 */
[----:B------:R-:W-:Y:S02]  /*7e20*/  FMUL.FTZ R181, R132, c[0x0][0x2d0] ;  /* 0x0000b40084b57a20 */ /* 0x000fe40000410000 */
[----:B------:R-:W-:Y:S01]  /*7e30*/  FADD.FTZ R0, -R0, R3 ;  /* 0x0000000300007221 */ /* 0x000fe20000010100 */
[----:B------:R-:W-:Y:S01]  /*7e40*/  FSEL R2, R132, RZ, P0 ;  /* 0x000000ff84027208 */ /* 0x000fe20000000000 */
[----:B------:R-:W0:Y:S01]  /*7e50*/  LDGDEPBAR ;  /* 0x00000000000079af */ /* 0x000e220000000000 */
[----:B------:R-:W-:Y:S01]  /*7e60*/  FSEL R181, R181, RZ, P0 ;  /* 0x000000ffb5b57208 */ /* 0x000fe20000000000 */
[----:B------:R-:W-:Y:S02]  /*7e70*/  FMUL.FTZ R0, R0, c[0x0][0x2d0] ;  /* 0x0000b40000007a20 */ /* 0x000fe40000410000 */
[----:B------:R-:W1:Y:S02]  /*7e80*/  MUFU.EX2 R32, R14 ;  /* 0x0000000e00207308 */ /* 0x000e640000000800 */
[--C-:B------:R-:W-:Y:S02]  /*7e90*/  FFMA.FTZ R15, R15, c[0x0][0x2d0], -R181.reuse ;  /* 0x0000b4000f0f7a23 */ /* 0x100fe400000108b5 */
[--C-:B------:R-:W-:Y:S01]  /*7ea0*/  FFMA.FTZ R16, R16, c[0x0][0x2d0], -R181.reuse ;  /* 0x0000b40010107a23 */ /* 0x100fe200000108b5 */
[----:B----4-:R-:W4:Y:S01]  /*7eb0*/  LDL.LU R131, [R1+0x130] ;  /* 0x0001300001837983 */ /* 0x010f220000300800 */
[--C-:B------:R-:W-:Y:S02]  /*7ec0*/  FFMA.FTZ R20, R20, c[0x0][0x2d0], -R181.reuse ;  /* 0x0000b40014147a23 */ /* 0x100fe400000108b5 */
[----:B------:R-:W-:Y:S02]  /*7ed0*/  FFMA.FTZ R168, R168, c[0x0][0x2d0], -R181 ;  /* 0x0000b400a8a87a23 */ /* 0x000fe400000108b5 */
[----:B------:R-:W1:Y:S10]  /*7ee0*/  MUFU.EX2 R3, R0 ;  /* 0x0000000000037308 */ /* 0x000e740000000800 */
[----:B------:R1:W-:Y:S02]  /*7ef0*/  MUFU.EX2 R35, R15 ;  /* 0x0000000f00237308 */ /* 0x0003e40000000800 */
[----:B-1----:R-:W-:Y:S08]  /*7f00*/  F2FP.PACK_AB R170, R22, R32 ;  /* 0x0000002016aa723e */ /* 0x002ff000000000ff */
[----:B------:R-:W1:Y:S01]  /*7f10*/  MUFU.EX2 R21, R16 ;  /* 0x0000001000157308 */ /* 0x000e620000000800 */
[C---:B------:R-:W-:Y:S02]  /*7f20*/  FMUL.FTZ R4, R3.reuse, R136 ;  /* 0x0000008803047220 */ /* 0x040fe40000410000 */
[----:B------:R-:W2:Y:S01]  /*7f30*/  LDL R136, [R1+0x48] ;  /* 0x0000480001887983 */ /* 0x000ea20000100800 */
[C---:B------:R-:W-:Y:S02]  /*7f40*/  FMUL.FTZ R25, R3.reuse, R157 ;  /* 0x0000009d03197220 */ /* 0x040fe40000410000 */
[----:B------:R-:W-:Y:S01]  /*7f50*/  FADD.FTZ R0, -R2, R134 ;  /* 0x0000008602007221 */ /* 0x000fe20000010100 */
[----:B------:R-:W4:Y:S01]  /*7f60*/  LDL.LU R157, [R1+0x7c] ;  /* 0x00007c00019d7983 */ /* 0x000f220000300800 */
[----:B------:R-:W-:Y:S01]  /*7f70*/  MOV R134, R24 ;  /* 0x0000001800867202 */ /* 0x000fe20000000f00 */
[C---:B------:R-:W-:Y:S01]  /*7f80*/  FMUL.FTZ R24, R3.reuse, R156 ;  /* 0x0000009c03187220 */ /* 0x040fe20000410000 */
[----:B------:R1:W-:Y:S01]  /*7f90*/  MUFU.EX2 R33, R20 ;  /* 0x0000001400217308 */ /* 0x0003e20000000800 */
[----:B------:R-:W4:Y:S01]  /*7fa0*/  LDL.LU R156, [R1+0x80] ;  /* 0x00008000019c7983 */ /* 0x000f220000300800 */
[C---:B------:R-:W-:Y:S02]  /*7fb0*/  FMUL.FTZ R17, R3.reuse, R149 ;  /* 0x0000009503117220 */ /* 0x040fe40000410000 */
[----:B------:R-:W-:Y:S01]  /*7fc0*/  FMUL.FTZ R0, R0, c[0x0][0x2d0] ;  /* 0x0000b40000007a20 */ /* 0x000fe20000410000 */
[----:B------:R-:W4:Y:S01]  /*7fd0*/  LDL R149, [R1+0x4] ;  /* 0x0000040001957983 */ /* 0x000f220000100800 */
[----:B------:R-:W-:Y:S02]  /*7fe0*/  IMAD.MOV.U32 R2, RZ, RZ, R23 ;  /* 0x000000ffff027224 */ /* 0x000fe400078e0017 */
[----:B------:R-:W-:Y:S01]  /*7ff0*/  FMUL.FTZ R8, R3, R140 ;  /* 0x0000008c03087220 */ /* 0x000fe20000410000 */
[----:B------:R-:W1:Y:S01]  /*8000*/  LDSM.16.MT88.4 R12, [R248] ;  /* 0x00000000f80c783b */ /* 0x000e620000004200 */
[----:B------:R-:W1:Y:S02]  /*8010*/  MUFU.EX2 R0, R0 ;  /* 0x0000000000007308 */ /* 0x000e640000000800 */
[----:B-1----:R-:W-:Y:S01]  /*8020*/  F2FP.PACK_AB R171, R35, R21 ;  /* 0x0000001523ab723e */ /* 0x002fe200000000ff */
[C---:B------:R-:W-:Y:S01]  /*8030*/  FMUL.FTZ R9, R3.reuse, R141 ;  /* 0x0000008d03097220 */ /* 0x040fe20000410000 */
[----:B------:R-:W-:Y:S01]  /*8040*/  MOV R140, R22 ;  /* 0x00000016008c7202 */ /* 0x000fe20000000f00 */
[C---:B------:R-:W-:Y:S01]  /*8050*/  FMUL.FTZ R5, R3.reuse, R137 ;  /* 0x0000008903057220 */ /* 0x040fe20000410000 */
[----:B------:R-:W-:Y:S01]  /*8060*/  MOV R141, R21 ;  /* 0x00000015008d7202 */ /* 0x000fe20000000f00 */
[C---:B------:R-:W-:Y:S01]  /*8070*/  FMUL.FTZ R16, R3.reuse, R148 ;  /* 0x0000009403107220 */ /* 0x040fe20000410000 */
[----:B------:R-:W-:Y:S01]  /*8080*/  MOV R148, R32 ;  /* 0x0000002000947202 */ /* 0x000fe20000000f00 */
[C---:B------:R-:W-:Y:S01]  /*8090*/  FMUL.FTZ R32, R3.reuse, R164 ;  /* 0x000000a403207220 */ /* 0x040fe20000410000 */
[----:B------:R1:W1:Y:S01]  /*80a0*/  MUFU.EX2 R183, R19 ;  /* 0x0000001300b77308 */ /* 0x0002620000000800 */
[C---:B------:R-:W-:Y:S02]  /*80b0*/  FMUL.FTZ R36, R3.reuse, R36 ;  /* 0x0000002403247220 */ /* 0x040fe40000410000 */
[C---:B------:R-:W-:Y:S01]  /*80c0*/  FMUL.FTZ R37, R3.reuse, R37 ;  /* 0x0000002503257220 */ /* 0x040fe20000410000 */
[----:B------:R-:W1:Y:S01]  /*80d0*/  LDSM.16.MT88.4 R20, [R252] ;  /* 0x00000000fc14783b */ /* 0x000e620000004200 */
[C---:B------:R-:W-:Y:S02]  /*80e0*/  FMUL.FTZ R40, R3.reuse, R40 ;  /* 0x0000002803287220 */ /* 0x040fe40000410000 */
[C---:B------:R-:W-:Y:S02]  /*80f0*/  FMUL.FTZ R41, R3.reuse, R41 ;  /* 0x0000002903297220 */ /* 0x040fe40000410000 */
[C---:B------:R-:W-:Y:S01]  /*8100*/  FMUL.FTZ R44, R3.reuse, R44 ;  /* 0x0000002c032c7220 */ /* 0x040fe20000410000 */
[----:B------:R1:W1:Y:S01]  /*8110*/  MUFU.EX2 R182, R168 ;  /* 0x000000a800b67308 */ /* 0x0002620000000800 */
[C---:B------:R-:W-:Y:S02]  /*8120*/  FMUL.FTZ R45, R3.reuse, R45 ;  /* 0x0000002d032d7220 */ /* 0x040fe40000410000 */
[----:B------:R-:W-:Y:S02]  /*8130*/  FMUL.FTZ R48, R3, R48 ;  /* 0x0000003003307220 */ /* 0x000fe40000410000 */
[C---:B------:R-:W-:Y:S02]  /*8140*/  FMUL.FTZ R6, R0.reuse, R138 ;  /* 0x0000008a00067220 */ /* 0x040fe40000410000 */
[C---:B------:R-:W-:Y:S02]  /*8150*/  FMUL.FTZ R7, R0.reuse, R139 ;  /* 0x0000008b00077220 */ /* 0x040fe40000410000 */
[C---:B------:R-:W-:Y:S02]  /*8160*/  FMUL.FTZ R10, R0.reuse, R142 ;  /* 0x0000008e000a7220 */ /* 0x040fe40000410000 */
[C---:B------:R-:W-:Y:S02]  /*8170*/  FMUL.FTZ R11, R0.reuse, R143 ;  /* 0x0000008f000b7220 */ /* 0x040fe40000410000 */
[C---:B------:R-:W-:Y:S02]  /*8180*/  FMUL.FTZ R18, R0.reuse, R150 ;  /* 0x0000009600127220 */ /* 0x040fe40000410000 */
[C---:B-1----:R-:W-:Y:S01]  /*8190*/  FMUL.FTZ R19, R0.reuse, R151 ;  /* 0x0000009700137220 */ /* 0x042fe20000410000 */
[----:B------:R-:W-:Y:S01]  /*81a0*/  MOV R151, R34 ;  /* 0x0000002200977202 */ /* 0x000fe20000000f00 */
[C---:B------:R-:W-:Y:S02]  /*81b0*/  FMUL.FTZ R26, R0.reuse, R158 ;  /* 0x0000009e001a7220 */ /* 0x040fe40000410000 */
[C---:B------:R-:W-:Y:S02]  /*81c0*/  FMUL.FTZ R27, R0.reuse, R159 ;  /* 0x0000009f001b7220 */ /* 0x040fe40000410000 */
[----:B------:R-:W-:Y:S02]  /*81d0*/  IMAD.MOV.U32 R150, RZ, RZ, R33 ;  /* 0x000000ffff967224 */ /* 0x000fe400078e0021 */
[----:B------:R-:W-:Y:S01]  /*81e0*/  FMUL.FTZ R34, R0, R166 ;  /* 0x000000a600227220 */ /* 0x000fe20000410000 */
[----:B------:R-:W-:Y:S01]  /*81f0*/  F2FP.PACK_AB R168, R134, R183 ;  /* 0x000000b786a8723e */ /* 0x000fe200000000ff */
[C---:B------:R-:W-:Y:S01]  /*8200*/  FMUL.FTZ R38, R0.reuse, R38 ;  /* 0x0000002600267220 */ /* 0x040fe20000410000 */
[----:B------:R-:W-:Y:S01]  /*8210*/  F2FP.PACK_AB R169, R33, R182 ;  /* 0x000000b621a9723e */ /* 0x000fe200000000ff */
[C---:B------:R-:W-:Y:S02]  /*8220*/  FMUL.FTZ R33, R3.reuse, R165 ;  /* 0x000000a503217220 */ /* 0x040fe40000410000 */
[C---:B------:R-:W-:Y:S02]  /*8230*/  FMUL.FTZ R39, R0.reuse, R39 ;  /* 0x0000002700277220 */ /* 0x040fe40000410000 */
[C---:B------:R-:W-:Y:S02]  /*8240*/  FMUL.FTZ R42, R0.reuse, R42 ;  /* 0x0000002a002a7220 */ /* 0x040fe40000410000 */
[C---:B------:R-:W-:Y:S05]  /*8250*/  HMMA.16816.F32 R4, R168.reuse, R12, R4 ;  /* 0x0000000ca804723c */ /* 0x040fea0000001804 */
[C---:B------:R-:W-:Y:S02]  /*8260*/  FMUL.FTZ R43, R0.reuse, R43 ;  /* 0x0000002b002b7220 */ /* 0x040fe40000410000 */
[C---:B------:R-:W-:Y:S01]  /*8270*/  FMUL.FTZ R12, R3.reuse, R144 ;  /* 0x00000090030c7220 */ /* 0x040fe20000410000 */
[C---:B------:R-:W-:Y:S04]  /*8280*/  HMMA.16816.F32 R8, R168.reuse, R14, R8 ;  /* 0x0000000ea808723c */ /* 0x040fe80000001808 */
[C---:B------:R-:W-:Y:S02]  /*8290*/  FMUL.FTZ R13, R3.reuse, R145 ;  /* 0x00000091030d7220 */ /* 0x040fe40000410000 */
[C---:B------:R-:W-:Y:S02]  /*82a0*/  FMUL.FTZ R46, R0.reuse, R46 ;  /* 0x0000002e002e7220 */ /* 0x040fe40000410000 */
[C---:B------:R-:W-:Y:S04]  /*82b0*/  FMUL.FTZ R14, R0.reuse, R146 ;  /* 0x00000092000e7220 */ /* 0x040fe80000410000 */
[C---:B------:R-:W-:Y:S02]  /*82c0*/  FMUL.FTZ R15, R0.reuse, R147 ;  /* 0x00000093000f7220 */ /* 0x040fe40000410000 */
[----:B------:R-:W-:Y:S01]  /*82d0*/  LDSM.16.MT88.4 R144, [R252+0x800] ;  /* 0x00080000fc90783b */ /* 0x000fe20000004200 */
[C---:B------:R-:W-:Y:S02]  /*82e0*/  FMUL.FTZ R47, R0.reuse, R47 ;  /* 0x0000002f002f7220 */ /* 0x040fe40000410000 */
[C---:B------:R-:W-:Y:S02]  /*82f0*/  FMUL.FTZ R49, R3.reuse, R49 ;  /* 0x0000003103317220 */ /* 0x040fe40000410000 */
[C---:B------:R-:W-:Y:S03]  /*8300*/  HMMA.16816.F32 R12, R168.reuse, R20, R12 ;  /* 0x00000014a80c723c */ /* 0x040fe6000000180c */
[C---:B------:R-:W-:Y:S02]  /*8310*/  FMUL.FTZ R50, R0.reuse, R50 ;  /* 0x0000003200327220 */ /* 0x040fe40000410000 */
[C---:B------:R-:W-:Y:S02]  /*8320*/  FMUL.FTZ R51, R0.reuse, R51 ;  /* 0x0000003300337220 */ /* 0x040fe40000410000 */
[C---:B------:R-:W-:Y:S01]  /*8330*/  FMUL.FTZ R20, R3.reuse, R152 ;  /* 0x0000009803147220 */ /* 0x040fe20000410000 */
[C---:B------:R-:W-:Y:S04]  /*8340*/  HMMA.16816.F32 R16, R168.reuse, R22, R16 ;  /* 0x00000016a810723c */ /* 0x040fe80000001810 */
[C---:B------:R-:W-:Y:S01]  /*8350*/  FMUL.FTZ R21, R3.reuse, R153 ;  /* 0x0000009903157220 */ /* 0x040fe20000410000 */
[----:B------:R-:W-:Y:S01]  /*8360*/  MOV R153, R141 ;  /* 0x0000008d00997202 */ /* 0x000fe20000000f00 */
[C---:B------:R-:W-:Y:S02]  /*8370*/  FMUL.FTZ R52, R3.reuse, R52 ;  /* 0x0000003403347220 */ /* 0x040fe40000410000 */
[C---:B------:R-:W-:Y:S01]  /*8380*/  FMUL.FTZ R22, R0.reuse, R154 ;  /* 0x0000009a00167220 */ /* 0x040fe20000410000 */
[----:B------:R-:W-:Y:S03]  /*8390*/  MOV R154, R35 ;  /* 0x00000023009a7202 */ /* 0x000fe60000000f00 */
[C---:B------:R-:W-:Y:S01]  /*83a0*/  FMUL.FTZ R23, R0.reuse, R155 ;  /* 0x0000009b00177220 */ /* 0x040fe20000410000 */
[----:B------:R-:W-:Y:S01]  /*83b0*/  MOV R155, R2 ;  /* 0x00000002009b7202 */ /* 0x000fe20000000f00 */
[----:B------:R-:W-:Y:S02]  /*83c0*/  IMAD.MOV.U32 R152, RZ, RZ, R140 ;  /* 0x000000ffff987224 */ /* 0x000fe400078e008c */
[----:B------:R-:W-:Y:S01]  /*83d0*/  LDSM.16.MT88.4 R140, [R248+0x800] ;  /* 0x00080000f88c783b */ /* 0x000fe20000004200 */
[C---:B------:R-:W-:Y:S02]  /*83e0*/  FMUL.FTZ R35, R0.reuse, R167 ;  /* 0x000000a700237220 */ /* 0x040fe40000410000 */
[C---:B------:R-:W-:Y:S03]  /*83f0*/  HMMA.16816.F32 R20, R168.reuse, R28, R20 ;  /* 0x0000001ca814723c */ /* 0x040fe60000001814 */
[C---:B------:R-:W-:Y:S02]  /*8400*/  FMUL.FTZ R53, R3.reuse, R53 ;  /* 0x0000003503357220 */ /* 0x040fe40000410000 */
[C---:B------:R-:W-:Y:S02]  /*8410*/  FMUL.FTZ R54, R0.reuse, R54 ;  /* 0x0000003600367220 */ /* 0x040fe40000410000 */
[C---:B------:R-:W-:Y:S01]  /*8420*/  FMUL.FTZ R28, R3.reuse, R160 ;  /* 0x000000a0031c7220 */ /* 0x040fe20000410000 */
[C---:B------:R-:W-:Y:S04]  /*8430*/  HMMA.16816.F32 R24, R168.reuse, R30, R24 ;  /* 0x0000001ea818723c */ /* 0x040fe80000001818 */
[C---:B------:R-:W-:Y:S02]  /*8440*/  FMUL.FTZ R29, R3.reuse, R161 ;  /* 0x000000a1031d7220 */ /* 0x040fe40000410000 */
[C---:B------:R-:W-:Y:S02]  /*8450*/  FMUL.FTZ R55, R0.reuse, R55 ;  /* 0x0000003700377220 */ /* 0x040fe40000410000 */
[C---:B------:R-:W-:Y:S04]  /*8460*/  FMUL.FTZ R30, R0.reuse, R162 ;  /* 0x000000a2001e7220 */ /* 0x040fe80000410000 */
        /* <DEDUP_REMOVED lines=43> */
[C---:B------:R-:W-:Y:S02]  /*8720*/  FMUL.FTZ R98, R0.reuse, R98 ;  /* 0x0000006200627220 */ /* 0x040fe40000410000 */
[C---:B------:R-:W-:Y:S02]  /*8730*/  FMUL.FTZ R99, R0.reuse, R99 ;  /* 0x0000006300637220 */ /* 0x040fe40000410000 */
[--C-:B------:R-:W-:Y:S02]  /*8740*/  FFMA.FTZ R2, R185, c[0x0][0x2d0], -R180.reuse ;  /* 0x0000b400b9027a23 */ /* 0x100fe400000108b4 */
[C---:B------:R-:W-:Y:S02]  /*8750*/  FMUL.FTZ R100, R3.reuse, R100 ;  /* 0x0000006403647220 */ /* 0x040fe40000410000 */
        /* <DEDUP_REMOVED lines=13> */
[----:B-1----:R-:W-:Y:S02]  /*8830*/  FFMA.FTZ R2, R184, c[0x0][0x2d0], -R180 ;  /* 0x0000b400b8027a23 */ /* 0x002fe400000108b4 */
[C---:B------:R-:W-:Y:S02]  /*8840*/  FMUL.FTZ R113, R3.reuse, R113 ;  /* 0x0000007103717220 */ /* 0x040fe40000410000 */
[----:B------:R1:W1:Y:S01]  /*8850*/  MUFU.EX2 R161, R2 ;  /* 0x0000000200a17308 */ /* 0x0002620000000800 */
        /* <DEDUP_REMOVED lines=10> */
[C---:B------:R-:W-:Y:S02]  /*8900*/  FMUL.FTZ R126, R0.reuse, R126 ;  /* 0x0000007e007e7220 */ /* 0x040fe40000410000 */
[C---:B------:R-:W-:Y:S02]  /*8910*/  FMUL.FTZ R127, R0.reuse, R127 ;  /* 0x0000007f007f7220 */ /* 0x040fe40000410000 */
[----:B-1----:R-:W-:Y:S02]  /*8920*/  FFMA.FTZ R2, R187, c[0x0][0x2d0], -R181 ;  /* 0x0000b400bb027a23 */ /* 0x002fe400000108b5 */
[C---:B------:R-:W-:Y:S02]  /*8930*/  FMUL.FTZ R124, R3.reuse, R124 ;  /* 0x0000007c037c7220 */ /* 0x040fe40000410000 */
[----:B------:R1:W-:Y:S01]  /*8940*/  MUFU.EX2 R160, R2 ;  /* 0x0000000200a07308 */ /* 0x0003e20000000800 */
[C---:B------:R-:W-:Y:S02]  /*8950*/  FMUL.FTZ R125, R3.reuse, R125 ;  /* 0x0000007d037d7220 */ /* 0x040fe40000410000 */
[C---:B---3--:R-:W-:Y:S01]  /*8960*/  FMUL.FTZ R130, R0.reuse, R130 ;  /* 0x0000008200827220 */ /* 0x048fe20000410000 */
[----:B--2---:R-:W2:Y:S01]  /*8970*/  LDSM.16.MT88.4 R136, [R136] ;  /* 0x000000008888783b */ /* 0x004ea20000004200 */
[C---:B----4-:R-:W-:Y:S02]  /*8980*/  FMUL.FTZ R131, R0.reuse, R131 ;  /* 0x0000008300837220 */ /* 0x050fe40000410000 */
[C---:B------:R-:W-:Y:S02]  /*8990*/  FMUL.FTZ R128, R3.reuse, R128 ;  /* 0x0000008003807220 */ /* 0x040fe40000410000 */
[C---:B------:R-:W-:Y:S01]  /*89a0*/  FFMA.FTZ R183, R3.reuse, R157, R183 ;  /* 0x0000009d03b77223 */ /* 0x040fe200000100b7 */
[----:B------:R-:W-:Y:S01]  /*89b0*/  MOV R157, R154 ;  /* 0x0000009a009d7202 */ /* 0x000fe20000000f00 */
[----:B------:R-:W-:Y:S02]  /*89c0*/  FMUL.FTZ R129, R3, R129 ;  /* 0x0000008103817220 */ /* 0x000fe40000410000 */
[----:B------:R-:W-:Y:S02]  /*89d0*/  FFMA.FTZ R182, R0, R156, R182 ;  /* 0x0000009c00b67223 */ /* 0x000fe400000100b6 */
[--C-:B------:R-:W-:Y:S02]  /*89e0*/  FFMA.FTZ R0, R197, c[0x0][0x2d0], -R180.reuse ;  /* 0x0000b400c5007a23 */ /* 0x100fe400000108b4 */
[----:B------:R3:W5:Y:S01]  /*89f0*/  LDL.LU R197, [R1+0x12c] ;  /* 0x00012c0001c57983 */ /* 0x0007620000300800 */
[--C-:B------:R-:W-:Y:S04]  /*8a00*/  FFMA.FTZ R156, R195, c[0x0][0x2d0], -R180.reuse ;  /* 0x0000b400c39c7a23 */ /* 0x100fe800000108b4 */
[----:B------:R-:W-:Y:S01]  /*8a10*/  MUFU.EX2 R165, R156 ;  /* 0x0000009c00a57308 */ /* 0x000fe20000000800 */
[--C-:B-1----:R-:W-:Y:S09]  /*8a20*/  FFMA.FTZ R2, R186, c[0x0][0x2d0], -R181.reuse ;  /* 0x0000b400ba027a23 */ /* 0x102ff200000108b5 */
[----:B------:R1:W4:Y:S01]  /*8a30*/  MUFU.EX2 R162, R2 ;  /* 0x0000000200a27308 */ /* 0x0003220000000800 */
[C---:B--2---:R-:W-:Y:S08]  /*8a40*/  HMMA.16816.F32 R28, R168.reuse, R136, R28 ;  /* 0x00000088a81c723c */ /* 0x044ff0000000181c */
[C---:B------:R-:W-:Y:S01]  /*8a50*/  HMMA.16816.F32 R32, R168.reuse, R138, R32 ;  /* 0x0000008aa820723c */ /* 0x040fe20000001820 */
[----:B------:R-:W2:Y:S03]  /*8a60*/  LDSM.16.MT88.4 R136, [R248+0x2000] ;  /* 0x00200000f888783b */ /* 0x000ea60000004200 */
[--C-:B-1----:R-:W-:Y:S04]  /*8a70*/  FFMA.FTZ R2, R188, c[0x0][0x2d0], -R180.reuse ;  /* 0x0000b400bc027a23 */ /* 0x102fe800000108b4 */
[----:B------:R1:W-:Y:S04]  /*8a80*/  MUFU.EX2 R185, R2 ;  /* 0x0000000200b97308 */ /* 0x0003e80000000800 */
[--C-:B-1----:R-:W-:Y:S06]  /*8a90*/  FFMA.FTZ R2, R189, c[0x0][0x2d0], -R180.reuse ;  /* 0x0000b400bd027a23 */ /* 0x102fec00000108b4 */
[----:B------:R1:W1:Y:S01]  /*8aa0*/  MUFU.EX2 R184, R2 ;  /* 0x0000000200b87308 */ /* 0x0002620000000800 */
[C---:B--2---:R-:W-:Y:S08]  /*8ab0*/  HMMA.16816.F32 R36, R168.reuse, R136, R36 ;  /* 0x00000088a824723c */ /* 0x044ff00000001824 */
[C---:B------:R-:W-:Y:S01]  /*8ac0*/  HMMA.16816.F32 R40, R168.reuse, R138, R40 ;  /* 0x0000008aa828723c */ /* 0x040fe20000001828 */
[----:B------:R-:W2:Y:S03]  /*8ad0*/  LDSM.16.MT88.4 R136, [R252+0x2000] ;  /* 0x00200000fc88783b */ /* 0x000ea60000004200 */
[--C-:B-1----:R-:W-:Y:S02]  /*8ae0*/  FFMA.FTZ R2, R190, c[0x0][0x2d0], -R181.reuse ;  /* 0x0000b400be027a23 */ /* 0x102fe400000108b5 */
[--C-:B------:R-:W-:Y:S06]  /*8af0*/  FFMA.FTZ R190, R176, c[0x0][0x2d0], -R180.reuse ;  /* 0x0000b400b0be7a23 */ /* 0x100fec00000108b4 */
[----:B------:R-:W-:Y:S01]  /*8b00*/  MUFU.EX2 R190, R190 ;  /* 0x000000be00be7308 */ /* 0x000fe20000000800 */
[C---:B--2---:R-:W-:Y:S08]  /*8b10*/  HMMA.16816.F32 R44, R168.reuse, R136, R44 ;  /* 0x00000088a82c723c */ /* 0x044ff0000000182c */
        /* <DEDUP_REMOVED lines=30> */
[----:B------:R-:W-:Y:S01]  /*8d00*/  F2FP.PACK_AB R136, R161, R159 ;  /* 0x0000009fa188723e */ /* 0x000fe200000000ff */
[----:B------:R-:W-:Y:S01]  /*8d10*/  HMMA.16816.F32 R128, R168, R138, R128 ;  /* 0x0000008aa880723c */ /* 0x000fe20000001880 */
[----:B------:R1:W-:Y:S03]  /*8d20*/  MUFU.EX2 R168, R2 ;  /* 0x0000000200a87308 */ /* 0x0003e60000000800 */
[----:B----4-:R-:W-:Y:S03]  /*8d30*/  F2FP.PACK_AB R137, R162, R160 ;  /* 0x000000a0a289723e */ /* 0x010fe600000000ff */
[----:B------:R-:W-:Y:S04]  /*8d40*/  F2FP.PACK_AB R138, R184, R185 ;  /* 0x000000b9b88a723e */ /* 0x000fe800000000ff */
[----:B------:R2:W-:Y:S01]  /*8d50*/  MUFU.EX2 R171, R0 ;  /* 0x0000000000ab7308 */ /* 0x0005e20000000800 */
[----:B-1----:R-:W-:Y:S09]  /*8d60*/  FFMA.FTZ R2, R191, c[0x0][0x2d0], -R181 ;  /* 0x0000b400bf027a23 */ /* 0x002ff200000108b5 */
[----:B------:R-:W1:Y:S01]  /*8d70*/  MUFU.EX2 R187, R2 ;  /* 0x0000000200bb7308 */ /* 0x000e620000000800 */
[--C-:B--2---:R-:W-:Y:S02]  /*8d80*/  FFMA.FTZ R0, R198, c[0x0][0x2d0], -R180.reuse ;  /* 0x0000b400c6007a23 */ /* 0x104fe400000108b4 */
[----:B------:R3:W5:Y:S07]  /*8d90*/  LDL.LU R198, [R1+0x128] ;  /* 0x0001280001c67983 */ /* 0x00076e0000300800 */
[----:B------:R2:W4:Y:S01]  /*8da0*/  MUFU.EX2 R3, R0 ;  /* 0x0000000000037308 */ /* 0x0005220000000800 */
[----:B-1----:R-:W-:Y:S01]  /*8db0*/  F2FP.PACK_AB R139, R187, R168 ;  /* 0x000000a8bb8b723e */ /* 0x002fe200000000ff */
[----:B------:R-:W-:Y:S02]  /*8dc0*/  FADD.FTZ R2, R134, R183 ;  /* 0x000000b786027221 */ /* 0x000fe40000010000 */
[----:B------:R-:W-:Y:S02]  /*8dd0*/  FFMA.FTZ R134, R194, c[0x0][0x2d0], -R180 ;  /* 0x0000b400c2867a23 */ /* 0x000fe400000108b4 */
[----:B------:R-:W-:Y:S02]  /*8de0*/  FADD.FTZ R2, R148, R2 ;  /* 0x0000000294027221 */ /* 0x000fe40000010000 */
[C---:B------:R-:W-:Y:S02]  /*8df0*/  HMMA.16816.F32 R4, R136.reuse, R140, R4 ;  /* 0x0000008c8804723c */ /* 0x040fe40000001804 */
[----:B------:R-:W1:Y:S03]  /*8e00*/  MUFU.EX2 R169, R134 ;  /* 0x0000008600a97308 */ /* 0x000e660000000800 */
[----:B--2---:R-:W-:Y:S01]  /*8e10*/  FFMA.FTZ R0, R155, c[0x0][0x2d0], -R181 ;  /* 0x0000b4009b007a23 */ /* 0x004fe200000108b5 */
[----:B----4-:R-:W-:Y:S01]  /*8e20*/  MOV R183, R3 ;  /* 0x0000000300b77202 */ /* 0x010fe20000000f00 */
[----:B------:R-:W-:Y:S01]  /*8e30*/  FADD.FTZ R3, R150, R182 ;  /* 0x000000b696037221 */ /* 0x000fe20000010000 */
[C---:B------:R-:W-:Y:S01]  /*8e40*/  HMMA.16816.F32 R8, R136.reuse, R142, R8 ;  /* 0x0000008e8808723c */ /* 0x040fe20000001808 */
[----:B------:R-:W2:Y:S03]  /*8e50*/  LDSM.16.MT88.4 R140, [R251+0x800] ;  /* 0x00080000fb8c783b */ /* 0x000ea60000004200 */
[----:B------:R4:W-:Y:S01]  /*8e60*/  MUFU.EX2 R170, R0 ;  /* 0x0000000000aa7308 */ /* 0x0009e20000000800 */
[----:B------:R-:W-:Y:S02]  /*8e70*/  IMAD.MOV.U32 R182, RZ, RZ, R149 ;  /* 0x000000ffffb67224 */ /* 0x000fe400078e0095 */
[----:B------:R-:W-:Y:S01]  /*8e80*/  FADD.FTZ R3, R153, R3 ;  /* 0x0000000399037221 */ /* 0x000fe20000010000 */
[C---:B------:R-:W-:Y:S04]  /*8e90*/  HMMA.16816.F32 R12, R136.reuse, R144, R12 ;  /* 0x00000090880c723c */ /* 0x040fe8000000180c */
[----:B------:R-:W-:Y:S02]  /*8ea0*/  FADD.FTZ R158, R152, R2 ;  /* 0x00000002989e7221 */ /* 0x000fe40000010000 */
[----:B------:R-:W-:Y:S01]  /*8eb0*/  LDSM.16.MT88.4 R152, [R251+0x1000] ;  /* 0x00100000fb98783b */ /* 0x000fe20000004200 */
[----:B------:R-:W-:Y:S01]  /*8ec0*/  FFMA.FTZ R2, R173, c[0x0][0x2d0], -R181 ;  /* 0x0000b400ad027a23 */ /* 0x000fe200000108b5 */
[C---:B------:R-:W-:Y:S04]  /*8ed0*/  HMMA.16816.F32 R16, R136.reuse, R146, R16 ;  /* 0x000000928810723c */ /* 0x040fe80000001810 */
[----:B------:R-:W-:Y:S02]  /*8ee0*/  FADD.FTZ R157, R157, R3 ;  /* 0x000000039d9d7221 */ /* 0x000fe40000010000 */
[----:B------:R-:W1:Y:S01]  /*8ef0*/  LDSM.16.MT88.4 R144, [R149+0x800] ;  /* 0x000800009590783b */ /* 0x000e620000004200 */
[----:B------:R-:W-:Y:S02]  /*8f00*/  FADD.FTZ R3, R159, R158 ;  /* 0x0000009e9f037221 */ /* 0x000fe40000010000 */
[----:B----4-:R-:W-:Y:S03]  /*8f10*/  FFMA.FTZ R0, R151, c[0x0][0x2d0], -R181 ;  /* 0x0000b40097007a23 */ /* 0x010fe600000108b5 */
[----:B------:R-:W-:Y:S01]  /*8f20*/  FADD.FTZ R3, R161, R3 ;  /* 0x00000003a1037221 */ /* 0x000fe20000010000 */
[----:B------:R4:W-:Y:S03]  /*8f30*/  MUFU.EX2 R186, R0 ;  /* 0x0000000000ba7308 */ /* 0x0009e60000000800 */
[----:B------:R-:W-:Y:S01]  /*8f40*/  FADD.FTZ R3, R185, R3 ;  /* 0x00000003b9037221 */ /* 0x000fe20000010000 */
[C---:B--2---:R-:W-:Y:S08]  /*8f50*/  HMMA.16816.F32 R20, R136.reuse, R140, R20 ;  /* 0x0000008c8814723c */ /* 0x044ff00000001814 */
[C---:B------:R-:W-:Y:S01]  /*8f60*/  HMMA.16816.F32 R24, R136.reuse, R142, R24 ;  /* 0x0000008e8818723c */ /* 0x040fe20000001818 */
[----:B------:R-:W2:Y:S03]  /*8f70*/  LDSM.16.MT88.4 R140, [R248+0x2800] ;  /* 0x00280000f88c783b */ /* 0x000ea60000004200 */
[--C-:B----4-:R-:W-:Y:S05]  /*8f80*/  FFMA.FTZ R0, R199, c[0x0][0x2d0], -R180.reuse ;  /* 0x0000b400c7007a23 */ /* 0x110fea00000108b4 */
[----:B------:R3:W5:Y:S01]  /*8f90*/  LDL.LU R199, [R1+0x124] ;  /* 0x0001240001c77983 */ /* 0x0007620000300800 */
[----:B------:R4:W-:Y:S01]  /*8fa0*/  MUFU.EX2 R166, R0 ;  /* 0x0000000000a67308 */ /* 0x0009e20000000800 */
[C---:B-1----:R-:W-:Y:S08]  /*8fb0*/  HMMA.16816.F32 R28, R136.reuse, R144, R28 ;  /* 0x00000090881c723c */ /* 0x042ff0000000181c */
[C---:B------:R-:W-:Y:S01]  /*8fc0*/  HMMA.16816.F32 R32, R136.reuse, R146, R32 ;  /* 0x000000928820723c */ /* 0x040fe20000001820 */
[----:B------:R-:W1:Y:S03]  /*8fd0*/  LDSM.16.MT88.4 R144, [R252+0x2800] ;  /* 0x00280000fc90783b */ /* 0x000e660000004200 */
[--C-:B----4-:R-:W-:Y:S05]  /*8fe0*/  FFMA.FTZ R0, R192, c[0x0][0x2d0], -R180.reuse ;  /* 0x0000b400c0007a23 */ /* 0x110fea00000108b4 */
[----:B------:R3:W5:Y:S03]  /*8ff0*/  LDL.LU R192, [R1+0x120] ;  /* 0x0001200001c07983 */ /* 0x0007660000300800 */
[----:B------:R-:W-:Y:S01]  /*9000*/  FFMA.FTZ R180, R177, c[0x0][0x2d0], -R180 ;  /* 0x0000b400b1b47a23 */ /* 0x000fe200000108b4 */
[----:B------:R4:W-:Y:S01]  /*9010*/  MUFU.EX2 R167, R0 ;  /* 0x0000000000a77308 */ /* 0x0009e20000000800 */
[C---:B--2---:R-:W-:Y:S08]  /*9020*/  HMMA.16816.F32 R36, R136.reuse, R140, R36 ;  /* 0x0000008c8824723c */ /* 0x044ff00000001824 */
[C---:B------:R-:W-:Y:S01]  /*9030*/  HMMA.16816.F32 R40, R136.reuse, R142, R40 ;  /* 0x0000008e8828723c */ /* 0x040fe20000001828 */
[----:B------:R-:W2:Y:S01]  /*9040*/  LDSM.16.MT88.4 R140, [R251+0x2800] ;  /* 0x00280000fb8c783b */ /* 0x000ea20000004200 */
[----:B------:R-:W-:Y:S06]  /*9050*/  MUFU.EX2 R188, R180 ;  /* 0x000000b400bc7308 */ /* 0x000fec0000000800 */
[C---:B-1----:R-:W-:Y:S04]  /*9060*/  HMMA.16816.F32 R44, R136.reuse, R144, R44 ;  /* 0x00000090882c723c */ /* 0x042fe8000000182c */
[--C-:B----4-:R-:W-:Y:S02]  /*9070*/  FFMA.FTZ R0, R193, c[0x0][0x2d0], -R181.reuse ;  /* 0x0000b400c1007a23 */ /* 0x110fe400000108b5 */
[----:B------:R3:W5:Y:S02]  /*9080*/  LDL.LU R193, [R1+0x11c] ;  /* 0x00011c0001c17983 */ /* 0x0007640000300800 */
[----:B------:R1:W-:Y:S01]  /*9090*/  MUFU.EX2 R163, R0 ;  /* 0x0000000000a37308 */ /* 0x0003e20000000800 */
[C---:B------:R-:W-:Y:S01]  /*90a0*/  HMMA.16816.F32 R48, R136.reuse, R146, R48 ;  /* 0x000000928830723c */ /* 0x040fe20000001830 */
[----:B------:R-:W4:Y:S08]  /*90b0*/  LDSM.16.MT88.4 R144, [R149+0x2800] ;  /* 0x002800009590783b */ /* 0x000f300000004200 */
[----:B------:R3:W5:Y:S04]  /*90c0*/  LDL.LU R194, [R1+0x118] ;  /* 0x0001180001c27983 */ /* 0x0007680000300800 */
[----:B------:R3:W5:Y:S04]  /*90d0*/  LDL.LU R195, [R1+0x114] ;  /* 0x0001140001c37983 */ /* 0x0007680000300800 */
[----:B------:R3:W5:Y:S01]  /*90e0*/  LDL.LU R176, [R1+0x110] ;  /* 0x0001100001b07983 */ /* 0x0007620000300800 */
[C---:B--2---:R-:W-:Y:S03]  /*90f0*/  HMMA.16816.F32 R52, R136.reuse, R140, R52 ;  /* 0x0000008c8834723c */ /* 0x044fe60000001834 */
[----:B------:R3:W5:Y:S01]  /*9100*/  LDL.LU R177, [R1+0x10c] ;  /* 0x00010c0001b17983 */ /* 0x0007620000300800 */
[--C-:B-1----:R-:W-:Y:S03]  /*9110*/  FFMA.FTZ R0, R178, c[0x0][0x2d0], -R181.reuse ;  /* 0x0000b400b2007a23 */ /* 0x102fe600000108b5 */
[----:B------:R3:W5:Y:S01]  /*9120*/  LDL.LU R178, [R1+0x108] ;  /* 0x0001080001b27983 */ /* 0x0007620000300800 */
[----:B------:R1:W-:Y:S01]  /*9130*/  MUFU.EX2 R164, R0 ;  /* 0x0000000000a47308 */ /* 0x0003e20000000800 */
[C---:B------:R-:W-:Y:S02]  /*9140*/  HMMA.16816.F32 R56, R136.reuse, R142, R56 ;  /* 0x0000008e8838723c */ /* 0x040fe40000001838 */
[----:B------:R-:W2:Y:S06]  /*9150*/  LDSM.16.MT88.4 R140, [R248+0x4800] ;  /* 0x00480000f88c783b */ /* 0x000eac0000004200 */
[C---:B----4-:R-:W-:Y:S08]  /*9160*/  HMMA.16816.F32 R60, R136.reuse, R144, R60 ;  /* 0x00000090883c723c */ /* 0x050ff0000000183c */
[C---:B------:R-:W-:Y:S01]  /*9170*/  HMMA.16816.F32 R64, R136.reuse, R146, R64 ;  /* 0x000000928840723c */ /* 0x040fe20000001840 */
[----:B------:R-:W4:Y:S03]  /*9180*/  LDSM.16.MT88.4 R144, [R252+0x4800] ;  /* 0x00480000fc90783b */ /* 0x000f260000004200 */
[--C-:B-1----:R-:W-:Y:S04]  /*9190*/  FFMA.FTZ R0, R179, c[0x0][0x2d0], -R181.reuse ;  /* 0x0000b400b3007a23 */ /* 0x102fe800000108b5 */
[----:B------:R1:W-:Y:S01]  /*91a0*/  MUFU.EX2 R189, R0 ;  /* 0x0000000000bd7308 */ /* 0x0003e20000000800 */
[----:B------:R3:W5:Y:S01]  /*91b0*/  LDL.LU R179, [R1+0x104] ;  /* 0x0001040001b37983 */ /* 0x0007620000300800 */
[C---:B--2---:R-:W-:Y:S08]  /*91c0*/  HMMA.16816.F32 R68, R136.reuse, R140, R68 ;  /* 0x0000008c8844723c */ /* 0x044ff00000001844 */
[C---:B------:R-:W-:Y:S01]  /*91d0*/  HMMA.16816.F32 R72, R136.reuse, R142, R72 ;  /* 0x0000008e8848723c */ /* 0x040fe20000001848 */
[----:B------:R-:W2:Y:S03]  /*91e0*/  LDSM.16.MT88.4 R140, [R251+0x4800] ;  /* 0x00480000fb8c783b */ /* 0x000ea60000004200 */
[--C-:B-1----:R-:W-:Y:S02]  /*91f0*/  FFMA.FTZ R0, R172, c[0x0][0x2d0], -R181.reuse ;  /* 0x0000b400ac007a23 */ /* 0x102fe400000108b5 */
[----:B------:R-:W-:Y:S02]  /*9200*/  FFMA.FTZ R181, R135, c[0x0][0x2d0], -R181 ;  /* 0x0000b40087b57a23 */ /* 0x000fe400000108b5 */
[----:B------:R1:W1:Y:S01]  /*9210*/  MUFU.EX2 R191, R0 ;  /* 0x0000000000bf7308 */ /* 0x0002620000000800 */
[----:B------:R3:W5:Y:S01]  /*9220*/  LDL.LU R172, [R1+0x100] ;  /* 0x0001000001ac7983 */ /* 0x0007620000300800 */
[C---:B----4-:R-:W-:Y:S03]  /*9230*/  HMMA.16816.F32 R76, R136.reuse, R144, R76 ;  /* 0x00000090884c723c */ /* 0x050fe6000000184c */
[----:B------:R3:W5:Y:S05]  /*9240*/  LDL.LU R173, [R1+0xfc] ;  /* 0x0000fc0001ad7983 */ /* 0x00076a0000300800 */
[----:B------:R-:W-:Y:S01]  /*9250*/  MUFU.EX2 R134, R181 ;  /* 0x000000b500867308 */ /* 0x000fe20000000800 */
[C---:B------:R-:W-:Y:S01]  /*9260*/  HMMA.16816.F32 R80, R136.reuse, R146, R80 ;  /* 0x000000928850723c */ /* 0x040fe20000001850 */
[----:B------:R-:W4:Y:S08]  /*9270*/  LDSM.16.MT88.4 R144, [R149+0x4800] ;  /* 0x004800009590783b */ /* 0x000f300000004200 */
[----:B------:R3:W3:Y:S03]  /*9280*/  MUFU.EX2 R135, R2 ;  /* 0x0000000200877308 */ /* 0x0006e60000000800 */
[----:B-1----:R-:W-:Y:S02]  /*9290*/  FADD.FTZ R0, R160, R157 ;  /* 0x0000009da0007221 */ /* 0x002fe40000010000 */
[----:B------:R-:W-:Y:S02]  /*92a0*/  LDSM.16.MT88.4 R156, [R252+0x1800] ;  /* 0x00180000fc9c783b */ /* 0x000fe40000004200 */
[----:B------:R-:W-:Y:S01]  /*92b0*/  FADD.FTZ R0, R162, R0 ;  /* 0x00000000a2007221 */ /* 0x000fe20000010000 */
[C---:B--2---:R-:W-:Y:S03]  /*92c0*/  HMMA.16816.F32 R84, R136.reuse, R140, R84 ;  /* 0x0000008c8854723c */ /* 0x044fe60000001854 */
[----:B------:R-:W-:Y:S05]  /*92d0*/  FADD.FTZ R0, R168, R0 ;  /* 0x00000000a8007221 */ /* 0x000fea0000010000 */
[C---:B------:R-:W-:Y:S01]  /*92e0*/  HMMA.16816.F32 R88, R136.reuse, R142, R88 ;  /* 0x0000008e8858723c */ /* 0x040fe20000001858 */
[----:B------:R-:W1:Y:S03]  /*92f0*/  LDSM.16.MT88.4 R140, [R248+0x6800] ;  /* 0x00680000f88c783b */ /* 0x000e660000004200 */
[----:B---3--:R-:W-:Y:S01]  /*9300*/  FADD.FTZ R2, R184, R3 ;  /* 0x00000003b8027221 */ /* 0x008fe20000010000 */
[----:B------:R-:W-:Y:S02]  /*9310*/  MOV R3, R169 ;  /* 0x000000a900037202 */ /* 0x000fe40000000f00 */
[----:B------:R-:W-:Y:S01]  /*9320*/  F2FP.PACK_AB R169, R191, R189 ;  /* 0x000000bdbfa9723e */ /* 0x000fe200000000ff */
[C---:B----4-:R-:W-:Y:S08]  /*9330*/  HMMA.16816.F32 R92, R136.reuse, R144, R92 ;  /* 0x00000090885c723c */ /* 0x050ff0000000185c */
[C---:B------:R-:W-:Y:S01]  /*9340*/  HMMA.16816.F32 R96, R136.reuse, R146, R96 ;  /* 0x000000928860723c */ /* 0x040fe20000001860 */
[----:B------:R-:W2:Y:S07]  /*9350*/  LDSM.16.MT88.4 R144, [R252+0x6800] ;  /* 0x00680000fc90783b */ /* 0x000eae0000004200 */
[C---:B-1----:R-:W-:Y:S08]  /*9360*/  HMMA.16816.F32 R100, R136.reuse, R140, R100 ;  /* 0x0000008c8864723c */ /* 0x042ff00000001864 */
[C---:B------:R-:W-:Y:S01]  /*9370*/  HMMA.16816.F32 R104, R136.reuse, R142, R104 ;  /* 0x0000008e8868723c */ /* 0x040fe20000001868 */
[----:B------:R-:W1:Y:S07]  /*9380*/  LDSM.16.MT88.4 R140, [R251+0x6800] ;  /* 0x00680000fb8c783b */ /* 0x000e6e0000004200 */
[C---:B--2---:R-:W-:Y:S08]  /*9390*/  HMMA.16816.F32 R108, R136.reuse, R144, R108 ;  /* 0x00000090886c723c */ /* 0x044ff0000000186c */
[C---:B------:R-:W-:Y:S01]  /*93a0*/  HMMA.16816.F32 R112, R136.reuse, R146, R112 ;  /* 0x000000928870723c */ /* 0x040fe20000001870 */
[----:B------:R-:W2:Y:S08]  /*93b0*/  LDSM.16.MT88.4 R144, [R149+0x6800] ;  /* 0x006800009590783b */ /* 0x000eb00000004200 */
[----:B------:R-:W3:Y:S01]  /*93c0*/  LDSM.16.MT88.4 R148, [R248+0x1000] ;  /* 0x00100000f894783b */ /* 0x000ee20000004200 */
[C---:B-1----:R-:W-:Y:S08]  /*93d0*/  HMMA.16816.F32 R116, R136.reuse, R140, R116 ;  /* 0x0000008c8874723c */ /* 0x042ff00000001874 */
[C---:B------:R-:W-:Y:S01]  /*93e0*/  HMMA.16816.F32 R120, R136.reuse, R142, R120 ;  /* 0x0000008e8878723c */ /* 0x040fe20000001878 */
[----:B------:R-:W1:Y:S07]  /*93f0*/  LDSM.16.MT88.4 R140, [R252+0x1000] ;  /* 0x00100000fc8c783b */ /* 0x000e6e0000004200 */
[C---:B--2---:R-:W-:Y:S08]  /*9400*/  HMMA.16816.F32 R124, R136.reuse, R144, R124 ;  /* 0x00000090887c723c */ /* 0x044ff0000000187c */
[----:B------:R-:W-:Y:S01]  /*9410*/  HMMA.16816.F32 R128, R136, R146, R128 ;  /* 0x000000928880723c */ /* 0x000fe20000001880 */
[----:B------:R-:W2:Y:S06]  /*9420*/  LDSM.16.MT88.4 R144, [R182+0x1000] ;  /* 0x00100000b690783b */ /* 0x000eac0000004200 */
[----:B------:R-:W-:Y:S02]  /*9430*/  F2FP.PACK_AB R136, R183, R171 ;  /* 0x000000abb788723e */ /* 0x000fe400000000ff */
[----:B------:R-:W-:Y:S03]  /*9440*/  F2FP.PACK_AB R137, R186, R170 ;  /* 0x000000aaba89723e */ /* 0x000fe600000000ff */
[----:B------:R-:W-:Y:S02]  /*9450*/  F2FP.PACK_AB R138, R167, R166 ;  /* 0x000000a6a78a723e */ /* 0x000fe400000000ff */
[----:B------:R-:W-:Y:S07]  /*9460*/  F2FP.PACK_AB R139, R164, R163 ;  /* 0x000000a3a48b723e */ /* 0x000fee00000000ff */
[C---:B---3--:R-:W-:Y:S08]  /*9470*/  HMMA.16816.F32 R4, R136.reuse, R148, R4 ;  /* 0x000000948804723c */ /* 0x048ff00000001804 */
[C---:B------:R-:W-:Y:S01]  /*9480*/  HMMA.16816.F32 R8, R136.reuse, R150, R8 ;  /* 0x000000968808723c */ /* 0x040fe20000001808 */
[----:B------:R-:W-:Y:S07]  /*9490*/  LDSM.16.MT88.4 R148, [R252+0x3000] ;  /* 0x00300000fc94783b */ /* 0x000fee0000004200 */
[C---:B-1----:R-:W-:Y:S08]  /*94a0*/  HMMA.16816.F32 R12, R136.reuse, R140, R12 ;  /* 0x0000008c880c723c */ /* 0x042ff0000000180c */
[C---:B------:R-:W-:Y:S01]  /*94b0*/  HMMA.16816.F32 R16, R136.reuse, R142, R16 ;  /* 0x0000008e8810723c */ /* 0x040fe20000001810 */
[----:B------:R-:W1:Y:S07]  /*94c0*/  LDSM.16.MT88.4 R140, [R248+0x3000] ;  /* 0x00300000f88c783b */ /* 0x000e6e0000004200 */
[C---:B------:R-:W-:Y:S08]  /*94d0*/  HMMA.16816.F32 R20, R136.reuse, R152, R20 ;  /* 0x000000988814723c */ /* 0x040ff00000001814 */
[C---:B------:R-:W-:Y:S01]  /*94e0*/  HMMA.16816.F32 R24, R136.reuse, R154, R24 ;  /* 0x0000009a8818723c */ /* 0x040fe20000001818 */
[----:B------:R-:W3:Y:S07]  /*94f0*/  LDSM.16.MT88.4 R152, [R251+0x3000] ;  /* 0x00300000fb98783b */ /* 0x000eee0000004200 */
[C---:B--2---:R-:W-:Y:S08]  /*9500*/  HMMA.16816.F32 R28, R136.reuse, R144, R28 ;  /* 0x00000090881c723c */ /* 0x044ff0000000181c */
[C---:B------:R-:W-:Y:S01]  /*9510*/  HMMA.16816.F32 R32, R136.reuse, R146, R32 ;  /* 0x000000928820723c */ /* 0x040fe20000001820 */
[----:B------:R-:W-:Y:S07]  /*9520*/  LDSM.16.MT88.4 R144, [R248+0x5000] ;  /* 0x00500000f890783b */ /* 0x000fee0000004200 */
[C---:B-1----:R-:W-:Y:S08]  /*9530*/  HMMA.16816.F32 R36, R136.reuse, R140, R36 ;  /* 0x0000008c8824723c */ /* 0x042ff00000001824 */
[C---:B------:R-:W-:Y:S01]  /*9540*/  HMMA.16816.F32 R40, R136.reuse, R142, R40 ;  /* 0x0000008e8828723c */ /* 0x040fe20000001828 */
[----:B------:R-:W1:Y:S07]  /*9550*/  LDSM.16.MT88.4 R140, [R182+0x3000] ;  /* 0x00300000b68c783b */ /* 0x000e6e0000004200 */
[C---:B------:R-:W-:Y:S08]  /*9560*/  HMMA.16816.F32 R44, R136.reuse, R148, R44 ;  /* 0x00000094882c723c */ /* 0x040ff0000000182c */
[C---:B------:R-:W-:Y:S01]  /*9570*/  HMMA.16816.F32 R48, R136.reuse, R150, R48 ;  /* 0x000000968830723c */ /* 0x040fe20000001830 */
[----:B------:R-:W2:Y:S07]  /*9580*/  LDSM.16.MT88.4 R148, [R252+0x5000] ;  /* 0x00500000fc94783b */ /* 0x000eae0000004200 */
        /* <DEDUP_REMOVED lines=18> */
[C---:B---3--:R-:W-:Y:S07]  /*96b0*/  HMMA.16816.F32 R100, R136.reuse, R144, R100 ;  /* 0x000000908864723c */ /* 0x048fee0000001864 */
[----:B------:R-:W-:Y:S01]  /*96c0*/  MOV R145, R183 ;  /* 0x000000b700917202 */ /* 0x000fe20000000f00 */
[C---:B------:R-:W-:Y:S04]  /*96d0*/  HMMA.16816.F32 R104, R136.reuse, R146, R104 ;  /* 0x000000928868723c */ /* 0x040fe80000001868 */
[----:B------:R-:W-:Y:S03]  /*96e0*/  MOV R144, R186 ;  /* 0x000000ba00907202 */ /* 0x000fe60000000f00 */
[----:B------:R-:W-:Y:S01]  /*96f0*/  MOV R146, R163 ;  /* 0x000000a300927202 */ /* 0x000fe20000000f00 */
[C---:B-1----:R-:W-:Y:S01]  /*9700*/  HMMA.16816.F32 R108, R136.reuse, R140, R108 ;  /* 0x0000008c886c723c */ /* 0x042fe2000000186c */
[----:B------:R-:W-:Y:S03]  /*9710*/  LDSM.16.MT88.4 R160, [R251+0x1800] ;  /* 0x00180000fba0783b */ /* 0x000fe60000004200 */
[----:B------:R-:W-:Y:S04]  /*9720*/  MOV R147, R166 ;  /* 0x000000a600937202 */ /* 0x000fe80000000f00 */
[C---:B------:R-:W-:Y:S01]  /*9730*/  HMMA.16816.F32 R112, R136.reuse, R142, R112 ;  /* 0x0000008e8870723c */ /* 0x040fe20000001870 */
[----:B------:R-:W1:Y:S07]  /*9740*/  LDSM.16.MT88.4 R140, [R248+0x1800] ;  /* 0x00180000f88c783b */ /* 0x000e6e0000004200 */
[C---:B------:R-:W-:Y:S07]  /*9750*/  HMMA.16816.F32 R116, R136.reuse, R148, R116 ;  /* 0x000000948874723c */ /* 0x040fee0000001874 */
[----:B------:R-:W-:Y:S01]  /*9760*/  MOV R149, R182 ;  /* 0x000000b600957202 */ /* 0x000fe20000000f00 */
[C---:B------:R-:W-:Y:S01]  /*9770*/  HMMA.16816.F32 R120, R136.reuse, R150, R120 ;  /* 0x000000968878723c */ /* 0x040fe20000001878 */
[----:B------:R-:W-:Y:S03]  /*9780*/  LDSM.16.MT88.4 R180, [R248+0x3800] ;  /* 0x00380000f8b4783b */ /* 0x000fe60000004200 */
[----:B------:R-:W-:Y:S03]  /*9790*/  IMAD.MOV.U32 R148, RZ, RZ, R167 ;  /* 0x000000ffff947224 */ /* 0x000fe600078e00a7 */
[----:B------:R-:W-:Y:S01]  /*97a0*/  MOV R150, R165 ;  /* 0x000000a500967202 */ /* 0x000fe20000000f00 */
[C---:B--2---:R-:W-:Y:S04]  /*97b0*/  HMMA.16816.F32 R124, R136.reuse, R152, R124 ;  /* 0x00000098887c723c */ /* 0x044fe8000000187c */
[----:B------:R-:W-:Y:S01]  /*97c0*/  IMAD.MOV.U32 R151, RZ, RZ, R164 ;  /* 0x000000ffff977224 */ /* 0x000fe200078e00a4 */
[----:B------:R-:W-:Y:S01]  /*97d0*/  F2FP.PACK_AB R168, R150, R3 ;  /* 0x0000000396a8723e */ /* 0x000fe200000000ff */
[----:B------:R2:W3:Y:S01]  /*97e0*/  LDSM.16.MT88.4 R164, [R149+0x1800] ;  /* 0x0018000095a4783b */ /* 0x0004e20000004200 */
[----:B------:R-:W-:Y:S01]  /*97f0*/  MOV R152, R171 ;  /* 0x000000ab00987202 */ /* 0x000fe20000000f00 */
[----:B------:R-:W-:Y:S04]  /*9800*/  HMMA.16816.F32 R128, R136, R154, R128 ;  /* 0x0000009a8880723c */ /* 0x000fe80000001880 */
[----:B------:R-:W-:Y:S02]  /*9810*/  MOV R153, R170 ;  /* 0x000000aa00997202 */ /* 0x000fe40000000f00 */
[----:B------:R-:W-:Y:S01]  /*9820*/  F2FP.PACK_AB R170, R188, R190 ;  /* 0x000000bebcaa723e */ /* 0x000fe200000000ff */
[----:B------:R-:W-:Y:S01]  /*9830*/  IMAD.MOV.U32 R155, RZ, RZ, R187 ;  /* 0x000000ffff9b7224 */ /* 0x000fe200078e00bb */
[----:B------:R-:W-:Y:S01]  /*9840*/  F2FP.PACK_AB R171, R134, R135 ;  /* 0x0000008786ab723e */ /* 0x000fe200000000ff */
[----:B------:R-:W4:Y:S06]  /*9850*/  LDSM.16.MT88.4 R184, [R252+0x3800] ;  /* 0x00380000fcb8783b */ /* 0x000f2c0000004200 */
[C---:B-1----:R-:W-:Y:S07]  /*9860*/  HMMA.16816.F32 R136, R168.reuse, R140, R4 ;  /* 0x0000008ca888723c */ /* 0x042fee0000001804 */
[----:B------:R-:W-:Y:S01]  /*9870*/  MOV R5, R150 ;  /* 0x0000009600057202 */ /* 0x000fe20000000f00 */
[C---:B------:R-:W-:Y:S04]  /*9880*/  HMMA.16816.F32 R140, R168.reuse, R142, R8 ;  /* 0x0000008ea88c723c */ /* 0x040fe80000001808 */
[----:B------:R-:W-:Y:S01]  /*9890*/  MOV R6, R151 ;  /* 0x0000009700067202 */ /* 0x000fe20000000f00 */
[----:B------:R-:W-:Y:S01]  /*98a0*/  IMAD.MOV.U32 R7, RZ, RZ, R148 ;  /* 0x000000ffff077224 */ /* 0x000fe200078e0094 */
[----:B------:R-:W-:Y:S01]  /*98b0*/  MOV R4, R155 ;  /* 0x0000009b00047202 */ /* 0x000fe20000000f00 */
[----:B------:R-:W-:Y:S01]  /*98c0*/  IMAD.MOV.U32 R11, RZ, RZ, R145 ;  /* 0x000000ffff0b7224 */ /* 0x000fe200078e0091 */
[----:B------:R-:W-:Y:S04]  /*98d0*/  MOV R8, R146 ;  /* 0x0000009200087202 */ /* 0x000fe80000000f00 */
[----:B------:R-:W-:Y:S02]  /*98e0*/  MOV R9, R147 ;  /* 0x0000009300097202 */ /* 0x000fe40000000f00 */
[----:B------:R-:W-:Y:S02]  /*98f0*/  MOV R10, R144 ;  /* 0x00000090000a7202 */ /* 0x000fe40000000f00 */
[C---:B------:R-:W-:Y:S07]  /*9900*/  HMMA.16816.F32 R144, R168.reuse, R156, R12 ;  /* 0x0000009ca890723c */ /* 0x040fee000000180c */
[----:B------:R-:W-:Y:S02]  /*9910*/  MOV R15, R149 ;  /* 0x00000095000f7202 */ /* 0x000fe40000000f00 */
[C---:B--2---:R-:W-:Y:S07]  /*9920*/  HMMA.16816.F32 R148, R168.reuse, R158, R16 ;  /* 0x0000009ea894723c */ /* 0x044fee0000001810 */
[----:B------:R-:W-:Y:S02]  /*9930*/  MOV R18, R152 ;  /* 0x0000009800127202 */ /* 0x000fe40000000f00 */
[----:B------:R-:W-:Y:S02]  /*9940*/  MOV R19, R153 ;  /* 0x0000009900137202 */ /* 0x000fe40000000f00 */
[C---:B------:R-:W-:Y:S07]  /*9950*/  HMMA.16816.F32 R152, R168.reuse, R160, R20 ;  /* 0x000000a0a898723c */ /* 0x040fee0000001814 */
[----:B------:R-:W-:Y:S01]  /*9960*/  MOV R23, R4 ;  /* 0x0000000400177202 */ /* 0x000fe20000000f00 */
[C---:B------:R-:W-:Y:S01]  /*9970*/  HMMA.16816.F32 R156, R168.reuse, R162, R24 ;  /* 0x000000a2a89c723c */ /* 0x040fe20000001818 */
[----:B------:R-:W-:Y:S03]  /*9980*/  LDSM.16.MT88.4 R24, [R251+0x7800] ;  /* 0x00780000fb18783b */ /* 0x000fe60000004200 */
[----:B------:R-:W-:Y:S04]  /*9990*/  IMAD.MOV.U32 R22, RZ, RZ, R15 ;  /* 0x000000ffff167224 */ /* 0x000fe800078e000f */
[C---:B---3--:R-:W-:Y:S01]  /*99a0*/  HMMA.16816.F32 R160, R168.reuse, R164, R28 ;  /* 0x000000a4a8a0723c */ /* 0x048fe2000000181c */
[----:B------:R-:W2:Y:S04]  /*99b0*/  LDL R31, [R1+0x84] ;  /* 0x00008400011f7983 */ /* 0x000ea80000100800 */
[----:B------:R-:W-:Y:S02]  /*99c0*/  LDSM.16.MT88.4 R12, [R248+0x5800] ;  /* 0x00580000f80c783b */ /* 0x000fe40000004200 */
[----:B------:R-:W-:Y:S01]  /*99d0*/  IMAD.MOV.U32 R28, RZ, RZ, R7 ;  /* 0x000000ffff1c7224 */ /* 0x000fe200078e0007 */
[C---:B------:R-:W-:Y:S04]  /*99e0*/  HMMA.16816.F32 R164, R168.reuse, R166, R32 ;  /* 0x000000a6a8a4723c */ /* 0x040fe80000001820 */
[----:B------:R-:W-:Y:S02]  /*99f0*/  MOV R29, R6 ;  /* 0x00000006001d7202 */ /* 0x000fe40000000f00 */
[----:B------:R-:W-:Y:S01]  /*9a00*/  MOV R30, R5 ;  /* 0x00000005001e7202 */ /* 0x000fe20000000f00 */
[----:B------:R-:W-:Y:S01]  /*9a10*/  IMAD.MOV.U32 R32, RZ, RZ, R11 ;  /* 0x000000ffff207224 */ /* 0x000fe200078e000b */
[C---:B------:R-:W-:Y:S01]  /*9a20*/  HMMA.16816.F32 R36, R168.reuse, R180, R36 ;  /* 0x000000b4a824723c */ /* 0x040fe20000001824 */
[----:B------:R-:W1:Y:S03]  /*9a30*/  LDSM.16.MT88.4 R4, [R251+0x3800] ;  /* 0x00380000fb04783b */ /* 0x000e660000004200 */
[----:B------:R-:W-:Y:S02]  /*9a40*/  MOV R34, R9 ;  /* 0x0000000900227202 */ /* 0x000fe40000000f00 */
[----:B------:R-:W-:Y:S02]  /*9a50*/  MOV R33, R10 ;  /* 0x0000000a00217202 */ /* 0x000fe40000000f00 */
[C---:B------:R-:W-:Y:S04]  /*9a60*/  HMMA.16816.F32 R40, R168.reuse, R182, R40 ;  /* 0x000000b6a828723c */ /* 0x040fe80000001828 */
[----:B------:R-:W-:Y:S02]  /*9a70*/  MOV R180, R18 ;  /* 0x0000001200b47202 */ /* 0x000fe40000000f00 */
[----:B------:R-:W-:Y:S01]  /*9a80*/  MOV R181, R19 ;  /* 0x0000001300b57202 */ /* 0x000fe20000000f00 */
[----:B------:R-:W-:Y:S01]  /*9a90*/  IMAD.MOV.U32 R183, RZ, RZ, R23 ;  /* 0x000000ffffb77224 */ /* 0x000fe200078e0017 */
[C---:B----4-:R-:W-:Y:S01]  /*9aa0*/  HMMA.16816.F32 R44, R168.reuse, R184, R44 ;  /* 0x000000b8a82c723c */ /* 0x050fe2000000182c */
[----:B------:R-:W-:Y:S03]  /*9ab0*/  LDSM.16.MT88.4 R16, [R252+0x5800] ;  /* 0x00580000fc10783b */ /* 0x000fe60000004200 */
[----:B------:R-:W-:Y:S01]  /*9ac0*/  FADD.FTZ R2, R180, R2 ;  /* 0x00000002b4027221 */ /* 0x000fe20000010000 */
[----:B------:R-:W-:Y:S01]  /*9ad0*/  MOV R35, R8 ;  /* 0x0000000800237202 */ /* 0x000fe20000000f00 */
[----:B------:R-:W-:Y:S01]  /*9ae0*/  FADD.FTZ R0, R183, R0 ;  /* 0x00000000b7007221 */ /* 0x000fe20000010000 */
[----:B------:R-:W-:Y:S01]  /*9af0*/  MOV R182, R22 ;  /* 0x0000001600b67202 */ /* 0x000fe20000000f00 */
[C---:B------:R-:W-:Y:S01]  /*9b00*/  HMMA.16816.F32 R48, R168.reuse, R186, R48 ;  /* 0x000000baa830723c */ /* 0x040fe20000001830 */
[----:B------:R-:W3:Y:S03]  /*9b10*/  LDSM.16.MT88.4 R8, [R22+0x3800] ;  /* 0x003800001608783b */ /* 0x000ee60000004200 */
[----:B------:R-:W-:Y:S02]  /*9b20*/  FADD.FTZ R2, R32, R2 ;  /* 0x0000000220027221 */ /* 0x000fe40000010000 */
[----:B------:R-:W-:Y:S02]  /*9b30*/  FADD.FTZ R0, R181, R0 ;  /* 0x00000000b5007221 */ /* 0x000fe40000010000 */
[----:B------:R-:W-:Y:S01]  /*9b40*/  FADD.FTZ R2, R34, R2 ;  /* 0x0000000222027221 */ /* 0x000fe20000010000 */
[----:B------:R-:W4:Y:S03]  /*9b50*/  LDSM.16.MT88.4 R20, [R251+0x5800] ;  /* 0x00580000fb14783b */ /* 0x000f260000004200 */
[----:B------:R-:W-:Y:S02]  /*9b60*/  FADD.FTZ R0, R33, R0 ;  /* 0x0000000021007221 */ /* 0x000fe40000010000 */
[----:B------:R-:W-:Y:S02]  /*9b70*/  FADD.FTZ R2, R28, R2 ;  /* 0x000000021c027221 */ /* 0x000fe40000010000 */
[----:B------:R-:W-:Y:S01]  /*9b80*/  FADD.FTZ R0, R35, R0 ;  /* 0x0000000023007221 */ /* 0x000fe20000010000 */
[C---:B-1----:R-:W-:Y:S03]  /*9b90*/  HMMA.16816.F32 R52, R168.reuse, R4, R52 ;  /* 0x00000004a834723c */ /* 0x042fe60000001834 */
[----:B------:R-:W-:Y:S02]  /*9ba0*/  FADD.FTZ R2, R3, R2 ;  /* 0x0000000203027221 */ /* 0x000fe40000010000 */
[----:B------:R-:W-:Y:S03]  /*9bb0*/  FADD.FTZ R0, R29, R0 ;  /* 0x000000001d007221 */ /* 0x000fe60000010000 */
[C---:B------:R-:W-:Y:S01]  /*9bc0*/  HMMA.16816.F32 R56, R168.reuse, R6, R56 ;  /* 0x00000006a838723c */ /* 0x040fe20000001838 */
[----:B------:R-:W1:Y:S03]  /*9bd0*/  LDSM.16.MT88.4 R4, [R182+0x5800] ;  /* 0x00580000b604783b */ /* 0x000e660000004200 */
[----:B------:R-:W-:Y:S02]  /*9be0*/  FADD.FTZ R3, R189, R0 ;  /* 0x00000000bd037221 */ /* 0x000fe40000010000 */
[----:B------:R-:W-:Y:S02]  /*9bf0*/  FADD.FTZ R0, R30, R2 ;  /* 0x000000021e007221 */ /* 0x000fe40000010000 */
[----:B------:R-:W-:Y:S04]  /*9c00*/  FADD.FTZ R3, R191, R3 ;  /* 0x00000003bf037221 */ /* 0x000fe80000010000 */
[----:B------:R-:W-:Y:S02]  /*9c10*/  FADD.FTZ R2, R190, R0 ;  /* 0x00000000be027221 */ /* 0x000fe40000010000 */
[----:B------:R-:W-:Y:S01]  /*9c20*/  FADD.FTZ R0, R135, R3 ;  /* 0x0000000387007221 */ /* 0x000fe20000010000 */
[----:B------:R-:W-:Y:S01]  /*9c30*/  MOV R3, R133 ;  /* 0x0000008500037202 */ /* 0x000fe20000000f00 */
[C---:B---3--:R-:W-:Y:S03]  /*9c40*/  HMMA.16816.F32 R60, R168.reuse, R8, R60 ;  /* 0x00000008a83c723c */ /* 0x048fe6000000183c */
[----:B------:R-:W-:Y:S02]  /*9c50*/  FADD.FTZ R2, R188, R2 ;  /* 0x00000002bc027221 */ /* 0x000fe40000010000 */
[----:B------:R-:W-:Y:S01]  /*9c60*/  FADD.FTZ R0, R134, R0 ;  /* 0x0000000086007221 */ /* 0x000fe20000010000 */
[----:B------:R-:W-:Y:S02]  /*9c70*/  MOV R134, R132 ;  /* 0x0000008400867202 */ /* 0x000fe40000000f00 */
[C---:B------:R-:W-:Y:S01]  /*9c80*/  HMMA.16816.F32 R64, R168.reuse, R10, R64 ;  /* 0x0000000aa840723c */ /* 0x040fe20000001840 */
[----:B------:R-:W3:Y:S07]  /*9c90*/  LDSM.16.MT88.4 R8, [R248+0x7800] ;  /* 0x00780000f808783b */ /* 0x000eee0000004200 */
[C---:B------:R-:W-:Y:S08]  /*9ca0*/  HMMA.16816.F32 R68, R168.reuse, R12, R68 ;  /* 0x0000000ca844723c */ /* 0x040ff00000001844 */
[C---:B------:R-:W-:Y:S01]  /*9cb0*/  HMMA.16816.F32 R72, R168.reuse, R14, R72 ;  /* 0x0000000ea848723c */ /* 0x040fe20000001848 */
[----:B------:R-:W3:Y:S07]  /*9cc0*/  LDSM.16.MT88.4 R12, [R252+0x7800] ;  /* 0x00780000fc0c783b */ /* 0x000eee0000004200 */
[C---:B------:R-:W-:Y:S08]  /*9cd0*/  HMMA.16816.F32 R76, R168.reuse, R16, R76 ;  /* 0x00000010a84c723c */ /* 0x040ff0000000184c */
[C---:B------:R-:W-:Y:S01]  /*9ce0*/  HMMA.16816.F32 R80, R168.reuse, R18, R80 ;  /* 0x00000012a850723c */ /* 0x040fe20000001850 */
[----:B------:R-:W3:Y:S07]  /*9cf0*/  LDSM.16.MT88.4 R16, [R182+0x7800] ;  /* 0x00780000b610783b */ /* 0x000eee0000004200 */
[C---:B----4-:R-:W-:Y:S08]  /*9d00*/  HMMA.16816.F32 R84, R168.reuse, R20, R84 ;  /* 0x00000014a854723c */ /* 0x050ff00000001854 */
[C---:B------:R-:W-:Y:S08]  /*9d10*/  HMMA.16816.F32 R88, R168.reuse, R22, R88 ;  /* 0x00000016a858723c */ /* 0x040ff00000001858 */
[C---:B-1----:R-:W-:Y:S08]  /*9d20*/  HMMA.16816.F32 R92, R168.reuse, R4, R92 ;  /* 0x00000004a85c723c */ /* 0x042ff0000000185c */
        /* <DEDUP_REMOVED lines=8> */
[----:B------:R-:W-:Y:S03]  /*9db0*/  HMMA.16816.F32 R128, R168, R18, R128 ;  /* 0x00000012a880723c */ /* 0x000fe60000001880 */
[----:B--2---:R-:W-:Y:S02]  /*9dc0*/  ISETP.GT.AND P0, PT, R174, R31, PT ;  /* 0x0000001fae00720c */ /* 0x004fe40003f04270 */
[----:B------:R1:W5:Y:S04]  /*9dd0*/  LDL.LU R174, [R1+0xf8] ;  /* 0x0000f80001ae7983 */ /* 0x0003680000300800 */
[----:B------:R-:W-:Y:S04]  /*9de0*/  STL [R1+0x7c], R2 ;  /* 0x00007c0201007387 */ /* 0x000fe80000100800 */
[----:B------:R-:W-:Y:S04]  /*9df0*/  STL [R1+0x5c], R175 ;  /* 0x00005caf01007387 */ /* 0x000fe80000100800 */
[----:B------:R2:W-:Y:S02]  /*9e00*/  STL [R1+0x80], R0 ;  /* 0x0000800001007387 */ /* 0x0005e40000100800 */
[----:B--2---:R-:W-:Y:S02]  /*9e10*/  MOV R0, R175 ;  /* 0x000000af00007202 */ /* 0x004fe40000000f00 */
[----:B------:R1:W5:Y:S04]  /*9e20*/  LDL.LU R175, [R1+0xf4] ;  /* 0x0000f40001af7983 */ /* 0x0003680000300800 */
[----:B------:R1:W-:Y:S01]  /*9e30*/  STL [R1+0x60], R0 ;  /* 0x0000600001007387 */ /* 0x0003e20000100800 */
[----:B------:R-:W-:-:S05]  /*9e40*/  @P0 BRA `(.L_x_477) ;  /* 0xffffbc9000000947 */ /* 0x000fca000383ffff */
.L_x_476:
[----:B-1----:R-:W2:Y:S02]  /*9e50*/  LDL R0, [R1+0x5c] ;  /* 0x00005c0001007983 */ /* 0x002ea40000100800 */
[----:B--2---:R-:W-:-:S13]  /*9e60*/  ISETP.GE.AND P0, PT, R0, RZ, PT ;  /* 0x000000ff0000720c */ /* 0x004fda0003f06270 */
[----:B------:R-:W-:Y:S05]  /*9e70*/  @!P0 BRA `(.L_x_478) ;  /* 0x00003db000008947 */ /* 0x000fea0003800000 */
[----:B------:R-:W-:Y:S02]  /*9e80*/  MOV R135, R132 ;  /* 0x0000008400877202 */ /* 0x000fe40000000f00 */
[----:B------:R-:W-:Y:S02]  /*9e90*/  MOV R134, R133 ;  /* 0x0000008500867202 */ /* 0x000fe40000000f00 */
.L_x_479:
[----:B------:R-:W2:Y:S01]  /*9ea0*/  LDL R133, [R1+0x8] ;  /* 0x0000080001857983 */ /* 0x000ea20000100800 */
[----:B------:R-:W-:Y:S04]  /*9eb0*/  DEPBAR.LE SB0, 0x0 ;  /* 0x000080000000791a */ /* 0x000fe80000000000 */
[----:B------:R-:W3:Y:S01]  /*9ec0*/  LDL.64 R30, [R1+0x70] ;  /* 0x00007000011e7983 */ /* 0x000ee20000100a00 */
[----:B------:R-:W-:Y:S05]  /*9ed0*/  WARPSYNC 0xffffffff ;  /* 0xffffffff00007948 */ /* 0x000fea0003800000 */
[----:B------:R-:W4:Y:S04]  /*9ee0*/  LDL R29, [R1+0x44] ;  /* 0x00004400011d7983 */ /* 0x000f280000100800 */
[----:B------:R-:W4:Y:S04]  /*9ef0*/  LDL R23, [R1+0x78] ;  /* 0x0000780001177983 */ /* 0x000f280000100800 */
[----:B------:R-:W4:Y:S04]  /*9f00*/  LDL R28, [R1+0x40] ;  /* 0x00004000011c7983 */ /* 0x000f280000100800 */
[----:B------:R-:W4:Y:S04]  /*9f10*/  LDL R14, [R1+0x3c] ;  /* 0x00003c00010e7983 */ /* 0x000f280000100800 */
[----:B------:R-:W4:Y:S04]  /*9f20*/  LDL.LU R132, [R1+0x5c] ;  /* 0x00005c0001847983 */ /* 0x000f280000300800 */
[----:B------:R1:W-:Y:S04]  /*9f30*/  STL [R1+0x11c], R131 ;  /* 0x00011c8301007387 */ /* 0x0003e80000100800 */
[----:B------:R-:W-:Y:S08]  /*9f40*/  BAR.SYNC.DEFER_BLOCKING 0x0 ;  /* 0x0000000000007b1d */ /* 0x000ff00000010000 */
[----:B------:R-:W2:Y:S08]  /*9f50*/  LDSM.16.M88.4 R8, [R249] ;  /* 0x00000000f908783b */ /* 0x000eb00000000200 */
[----:B-1----:R-:W4:Y:S04]  /*9f60*/  LDL R131, [R1+0x58] ;  /* 0x0000580001837983 */ /* 0x002f280000100800 */
[----:B------:R-:W1:Y:S08]  /*9f70*/  LDSM.16.M88.4 R16, [R249+0x800] ;  /* 0x00080000f910783b */ /* 0x000e700000000200 */
[----:B------:R-:W1:Y:S08]  /*9f80*/  LDSM.16.M88.4 R24, [R249+0x1000] ;  /* 0x00100000f918783b */ /* 0x000e700000000200 */
[----:B------:R-:W1:Y:S08]  /*9f90*/  LDSM.16.M88.4 R32, [R249+0x1800] ;  /* 0x00180000f920783b */ /* 0x000e700000000200 */
[----:B--2---:R2:W1:Y:S01]  /*9fa0*/  LDSM.16.M88.4 R168, [R133] ;  /* 0x0000000085a8783b */ /* 0x0044620000000200 */
[----:B---3--:R-:W-:Y:S07]  /*9fb0*/  IADD3 R15, P0, R30, 0x40, RZ ;  /* 0x000000401e0f7810 */ /* 0x008fee0007f1e0ff */
[----:B----4-:R3:W4:Y:S01]  /*9fc0*/  LDSM.16.M88.4 R180, [R29] ;  /* 0x000000001db4783b */ /* 0x0107220000000200 */
[----:B------:R-:W-:Y:S07]  /*9fd0*/  IADD3.X R21, RZ, R23, RZ, P0, !PT ;  /* 0x00000017ff157210 */ /* 0x000fee00007fe4ff */
[----:B------:R1:W1:Y:S08]  /*9fe0*/  LDSM.16.M88.4 R184, [R28] ;  /* 0x000000001cb8783b */ /* 0x0002700000000200 */
[----:B--2---:R-:W4:Y:S01]  /*9ff0*/  LDL R133, [R1] ;  /* 0x0000000001857983 */ /* 0x004f220000100800 */
[----:B------:R-:W-:Y:S01]  /*a000*/  SHF.R.S32.HI R0, RZ, 0x1f, R132 ;  /* 0x0000001fff007819 */ /* 0x000fe20000011484 */
[----:B------:R-:W-:Y:S02]  /*a010*/  IMAD.WIDE.U32 R6, R132, c[0x0][0x208], RZ ;  /* 0x0000820084067a25 */ /* 0x000fe400078e00ff */
[----:B------:R1:W1:Y:S02]  /*a020*/  LDSM.16.M88.4 R188, [R14] ;  /* 0x000000000ebc783b */ /* 0x0002640000000200 */
[----:B------:R-:W-:Y:S01]  /*a030*/  IMAD R0, R0, c[0x0][0x208], RZ ;  /* 0x0000820000007a24 */ /* 0x000fe200078e02ff */
[----:B------:R-:W-:Y:S03]  /*a040*/  SHF.L.U32 R4, R6, 0x6, RZ ;  /* 0x0000000606047819 */ /* 0x000fe600000006ff */
[----:B------:R-:W-:Y:S01]  /*a050*/  IMAD R0, R132, c[0x0][0x20c], R0 ;  /* 0x0000830084007a24 */ /* 0x000fe200078e0200 */
[C---:B------:R-:W-:Y:S02]  /*a060*/  IADD3 R2, P1, R4.reuse, R30, RZ ;  /* 0x0000001e04027210 */ /* 0x040fe40007f3e0ff */
[----:B------:R-:W-:Y:S02]  /*a070*/  IADD3 R3, P2, R4, R15, RZ ;  /* 0x0000000f04037210 */ /* 0x000fe40007f5e0ff */
[----:B------:R-:W-:Y:S02]  /*a080*/  IADD3 R0, R7, R0, RZ ;  /* 0x0000000007007210 */ /* 0x000fe40007ffe0ff */
[----:B------:R-:W-:Y:S02]  /*a090*/  LEA R12, P0, R2, c[0x0][0x1f8], 0x1 ;  /* 0x00007e00020c7a11 */ /* 0x000fe400078008ff */
[----:B------:R-:W-:Y:S04]  /*a0a0*/  SHF.L.U64.HI R0, R6, 0x6, R0 ;  /* 0x0000000606007819 */ /* 0x000fe80000010200 */
[----:B------:R-:W-:Y:S02]  /*a0b0*/  IADD3.X R5, R0, R23, RZ, P1, !PT ;  /* 0x0000001700057210 */ /* 0x000fe40000ffe4ff */
[C---:B------:R-:W-:Y:S02]  /*a0c0*/  LEA R6, P1, R3.reuse, c[0x0][0x1f8], 0x1 ;  /* 0x00007e0003067a11 */ /* 0x040fe400078208ff */
[----:B------:R-:W-:Y:S02]  /*a0d0*/  LEA.HI.X R13, R2, c[0x0][0x1fc], R5, 0x1, P0 ;  /* 0x00007f00020d7a11 */ /* 0x000fe400000f0c05 */
[----:B------:R-:W-:Y:S02]  /*a0e0*/  IADD3.X R7, R0, R21, RZ, P2, !PT ;  /* 0x0000001500077210 */ /* 0x000fe400017fe4ff */
[----:B------:R-:W-:Y:S02]  /*a0f0*/  IADD3 R20, P0, R30, 0x80, RZ ;  /* 0x000000801e147810 */ /* 0x000fe40007f1e0ff */
[----:B------:R-:W-:Y:S02]  /*a100*/  LEA.HI.X R7, R3, c[0x0][0x1fc], R7, 0x1, P1 ;  /* 0x00007f0003077a11 */ /* 0x000fe400008f0c07 */
[----:B------:R-:W-:Y:S02]  /*a110*/  IADD3.X R22, RZ, R23, RZ, P0, !PT ;  /* 0x00000017ff167210 */ /* 0x000fe400007fe4ff */
[----:B------:R-:W-:Y:S01]  /*a120*/  IADD3 R3, P0, R4, R20, RZ ;  /* 0x0000001404037210 */ /* 0x000fe20007f1e0ff */
[----:B------:R-:W-:Y:S01]  /*a130*/  @!PT LDS RZ, [RZ] ;  /* 0x00000000fffff984 */ /* 0x000fe20000000800 */
[----:B------:R-:W-:Y:S01]  /*a140*/  @!PT LDS RZ, [RZ] ;  /* 0x00000000fffff984 */ /* 0x000fe20000000800 */
[----:B------:R-:W-:Y:S01]  /*a150*/  @!PT LDS RZ, [RZ] ;  /* 0x00000000fffff984 */ /* 0x000fe20000000800 */
[----:B------:R1:W-:Y:S08]  /*a160*/  LDGSTS.E.BYPASS.LTC128B.128 [R131+0x100], [R12.64], !P6 ;  /* 0x001000000c837fae */ /* 0x0003f0000f101d46 */
[----:B------:R3:W-:Y:S01]  /*a170*/  LDGSTS.E.BYPASS.LTC128B.128 [R131+0x2100], [R6.64], !P5 ;  /* 0x0210000006837fae */ /* 0x0007e2000e901d46 */
[----:B-1----:R-:W-:Y:S02]  /*a180*/  MOV R12, c[0x0][0x208] ;  /* 0x00008200000c7a02 */ /* 0x002fe40000000f00 */
[----:B------:R-:W-:Y:S02]  /*a190*/  MOV R13, c[0x0][0x20c] ;  /* 0x00008300000d7a02 */ /* 0x000fe40000000f00 */
[----:B------:R-:W-:Y:S02]  /*a1a0*/  LEA R2, P1, R12, R4, 0x5 ;  /* 0x000000040c027211 */ /* 0x000fe400078228ff */
[C---:B---3--:R-:W-:Y:S02]  /*a1b0*/  LEA R6, P2, R3.reuse, c[0x0][0x1f8], 0x1 ;  /* 0x00007e0003067a11 */ /* 0x048fe400078408ff */
[----:B------:R-:W-:Y:S02]  /*a1c0*/  IADD3.X R7, R0, R22, RZ, P0, !PT ;  /* 0x0000001600077210 */ /* 0x000fe400007fe4ff */
[----:B------:R-:W-:Y:S02]  /*a1d0*/  IADD3 R5, P0, R30, 0xc0, RZ ;  /* 0x000000c01e057810 */ /* 0x000fe40007f1e0ff */
[----:B------:R-:W-:Y:S02]  /*a1e0*/  LEA.HI.X R7, R3, c[0x0][0x1fc], R7, 0x1, P2 ;  /* 0x00007f0003077a11 */ /* 0x000fe400010f0c07 */
[----:B------:R-:W-:Y:S02]  /*a1f0*/  LEA.HI.X R3, R12, R0, R13, 0x5, P1 ;  /* 0x000000000c037211 */ /* 0x000fe400008f2c0d */
[----:B------:R-:W-:Y:S01]  /*a200*/  IADD3 R4, P1, R4, R5, RZ ;  /* 0x0000000504047210 */ /* 0x000fe20007f3e0ff */
[----:B------:R1:W-:Y:S01]  /*a210*/  LDGSTS.E.BYPASS.LTC128B.128 [R131+0x4100], [R6.64], !P4 ;  /* 0x0410000006837fae */ /* 0x0003e2000e101d46 */
[----:B------:R-:W-:Y:S02]  /*a220*/  IADD3.X R29, RZ, R23, RZ, P0, !PT ;  /* 0x00000017ff1d7210 */ /* 0x000fe400007fe4ff */
[----:B------:R-:W-:Y:S02]  /*a230*/  LEA R12, P0, R4, c[0x0][0x1f8], 0x1 ;  /* 0x00007e00040c7a11 */ /* 0x000fe400078008ff */
[----:B------:R-:W-:Y:S02]  /*a240*/  IADD3 R28, P2, R2, R5, RZ ;  /* 0x00000005021c7210 */ /* 0x000fe40007f5e0ff */
[----:B-1----:R-:W-:Y:S02]  /*a250*/  IADD3.X R6, R0, R29, RZ, P1, !PT ;  /* 0x0000001d00067210 */ /* 0x002fe40000ffe4ff */
[----:B------:R-:W-:Y:S02]  /*a260*/  IADD3 R0, P1, R2, R30, RZ ;  /* 0x0000001e02007210 */ /* 0x000fe40007f3e0ff */
[----:B------:R-:W-:Y:S02]  /*a270*/  LEA.HI.X R13, R4, c[0x0][0x1fc], R6, 0x1, P0 ;  /* 0x00007f00040d7a11 */ /* 0x000fe400000f0c06 */
[----:B------:R-:W-:Y:S02]  /*a280*/  LEA R14, P0, R0, c[0x0][0x1f8], 0x1 ;  /* 0x00007e00000e7a11 */ /* 0x000fe400078008ff */
[C---:B------:R-:W-:Y:S01]  /*a290*/  IADD3.X R6, R3.reuse, R23, RZ, P1, !PT ;  /* 0x0000001703067210 */ /* 0x040fe20000ffe4ff */
[----:B------:R1:W-:Y:S01]  /*a2a0*/  LDGSTS.E.BYPASS.LTC128B.128 [R131+0x6100], [R12.64], !P3 ;  /* 0x061000000c837fae */ /* 0x0003e2000d901d46 */
[----:B------:R-:W-:Y:S02]  /*a2b0*/  IADD3 R4, P1, R2, R15, RZ ;  /* 0x0000000f02047210 */ /* 0x000fe40007f3e0ff */
[----:B------:R-:W-:Y:S02]  /*a2c0*/  LEA.HI.X R15, R0, c[0x0][0x1fc], R6, 0x1, P0 ;  /* 0x00007f00000f7a11 */ /* 0x000fe400000f0c06 */
[----:B------:R-:W-:Y:S02]  /*a2d0*/  IADD3 R0, P0, R2, R20, RZ ;  /* 0x0000001402007210 */ /* 0x000fe40007f1e0ff */
[C---:B------:R-:W-:Y:S01]  /*a2e0*/  IADD3.X R21, R3.reuse, R21, RZ, P1, !PT ;  /* 0x0000001503157210 */ /* 0x040fe20000ffe4ff */
[----:B------:R1:W-:Y:S01]  /*a2f0*/  LDGSTS.E.BYPASS.LTC128B.128 [R131+0x1100], [R14.64], !P6 ;  /* 0x011000000e837fae */ /* 0x0003e2000f101d46 */
[C---:B------:R-:W-:Y:S02]  /*a300*/  LEA R20, P1, R4.reuse, c[0x0][0x1f8], 0x1 ;  /* 0x00007e0004147a11 */ /* 0x040fe400078208ff */
[C---:B------:R-:W-:Y:S02]  /*a310*/  IADD3.X R2, R3.reuse, R22, RZ, P0, !PT ;  /* 0x0000001603027210 */ /* 0x040fe400007fe4ff */
[----:B------:R-:W-:Y:S02]  /*a320*/  LEA.HI.X R21, R4, c[0x0][0x1fc], R21, 0x1, P1 ;  /* 0x00007f0004157a11 */ /* 0x000fe400008f0c15 */
[C---:B-----5:R-:W-:Y:S03]  /*a330*/  HMMA.16816.F32 R4, R172.reuse, R8, RZ ;  /* 0x00000008ac04723c */ /* 0x060fe600000018ff */
[C---:B------:R-:W-:Y:S01]  /*a340*/  LEA R22, P0, R0.reuse, c[0x0][0x1f8], 0x1 ;  /* 0x00007e0000167a11 */ /* 0x040fe200078008ff */
[----:B------:R3:W-:Y:S01]  /*a350*/  LDGSTS.E.BYPASS.LTC128B.128 [R131+0x3100], [R20.64], !P5 ;  /* 0x0310000014837fae */ /* 0x0007e2000e901d46 */
[----:B------:R-:W-:Y:S02]  /*a360*/  IADD3.X R3, R3, R29, RZ, P2, !PT ;  /* 0x0000001d03037210 */ /* 0x000fe400017fe4ff */
[----:B------:R-:W-:Y:S01]  /*a370*/  LEA.HI.X R23, R0, c[0x0][0x1fc], R2, 0x1, P0 ;  /* 0x00007f0000177a11 */ /* 0x000fe200000f0c02 */
[C---:B------:R-:W-:Y:S01]  /*a380*/  HMMA.16816.F32 R8, R172.reuse, R10, RZ ;  /* 0x0000000aac08723c */ /* 0x040fe200000018ff */
[C---:B------:R-:W-:Y:S03]  /*a390*/  LEA R2, P0, R28.reuse, c[0x0][0x1f8], 0x1 ;  /* 0x00007e001c027a11 */ /* 0x040fe600078008ff */
[----:B------:R3:W-:Y:S01]  /*a3a0*/  LDGSTS.E.BYPASS.LTC128B.128 [R131+0x5100], [R22.64], !P4 ;  /* 0x0510000016837fae */ /* 0x0007e2000e101d46 */
[----:B------:R-:W-:Y:S02]  /*a3b0*/  LEA.HI.X R3, R28, c[0x0][0x1fc], R3, 0x1, P0 ;  /* 0x00007f001c037a11 */ /* 0x000fe400000f0c03 */
[C---:B------:R-:W-:Y:S02]  /*a3c0*/  ISETP.GT.AND P0, PT, R132.reuse, RZ, PT ;  /* 0x000000ff8400720c */ /* 0x040fe40003f04270 */
[----:B------:R-:W-:Y:S01]  /*a3d0*/  IADD3 R132, R132, -0x1, RZ ;  /* 0xffffffff84847810 */ /* 0x000fe20007ffe0ff */
[C---:B-1----:R-:W-:Y:S02]  /*a3e0*/  HMMA.16816.F32 R12, R172.reuse, R16, RZ ;  /* 0x00000010ac0c723c */ /* 0x042fe400000018ff */
[----:B------:R1:W-:Y:S06]  /*a3f0*/  LDGSTS.E.BYPASS.LTC128B.128 [R131+0x7100], [R2.64], !P3 ;  /* 0x0710000002837fae */ /* 0x0003ec000d901d46 */
[C---:B------:R-:W-:Y:S02]  /*a400*/  HMMA.16816.F32 R16, R172.reuse, R18, RZ ;  /* 0x00000012ac10723c */ /* 0x040fe400000018ff */
[----:B------:R-:W2:Y:S04]  /*a410*/  LDL R0, [R1+0x2c] ;  /* 0x00002c0001007983 */ /* 0x000ea80000100800 */
[----:B------:R-:W0:Y:S02]  /*a420*/  LDGDEPBAR ;  /* 0x00000000000079af */ /* 0x000e240000000000 */
[C---:B---3--:R-:W-:Y:S08]  /*a430*/  HMMA.16816.F32 R20, R172.reuse, R24, RZ ;  /* 0x00000018ac14723c */ /* 0x048ff000000018ff */
[C---:B------:R-:W-:Y:S01]  /*a440*/  HMMA.16816.F32 R24, R172.reuse, R26, RZ ;  /* 0x0000001aac18723c */ /* 0x040fe200000018ff */
[----:B-1----:R-:W3:Y:S04]  /*a450*/  LDL R2, [R1+0x34] ;  /* 0x0000340001027983 */ /* 0x002ee80000100800 */
[----:B------:R-:W2:Y:S03]  /*a460*/  LDL R3, [R1+0x30] ;  /* 0x0000300001037983 */ /* 0x000ea60000100800 */
[C---:B------:R-:W-:Y:S01]  /*a470*/  HMMA.16816.F32 R28, R172.reuse, R32, RZ ;  /* 0x00000020ac1c723c */ /* 0x040fe200000018ff */
[----:B------:R1:W-:Y:S07]  /*a480*/  STL [R1+0x100], R172 ;  /* 0x000100ac01007387 */ /* 0x0003ee0000100800 */
[----:B------:R-:W-:Y:S08]  /*a490*/  HMMA.16816.F32 R32, R172, R34, RZ ;  /* 0x00000022ac20723c */ /* 0x000ff000000018ff */
[C---:B------:R-:W-:Y:S08]  /*a4a0*/  HMMA.16816.F32 R4, R176.reuse, R168, R4 ;  /* 0x000000a8b004723c */ /* 0x040ff00000001804 */
[C---:B------:R-:W-:Y:S01]  /*a4b0*/  HMMA.16816.F32 R8, R176.reuse, R170, R8 ;  /* 0x000000aab008723c */ /* 0x040fe20000001808 */
[----:B-1----:R-:W2:Y:S04]  /*a4c0*/  LDL R172, [R1+0x38] ;  /* 0x0000380001ac7983 */ /* 0x002ea80000100800 */
[----:B------:R-:W-:Y:S03]  /*a4d0*/  STL [R1+0xfc], R173 ;  /* 0x0000fcad01007387 */ /* 0x000fe60000100800 */
[C---:B----4-:R-:W-:Y:S01]  /*a4e0*/  HMMA.16816.F32 R12, R176.reuse, R180, R12 ;  /* 0x000000b4b00c723c */ /* 0x050fe2000000180c */
        /* <DEDUP_REMOVED lines=11> */
[C---:B------:R-:W-:Y:S08]  /*a5a0*/  HMMA.16816.F32 R28, R176.reuse, R188, R28 ;  /* 0x000000bcb01c723c */ /* 0x040ff0000000181c */
[----:B------:R-:W-:Y:S01]  /*a5b0*/  HMMA.16816.F32 R32, R176, R190, R32 ;  /* 0x000000beb020723c */ /* 0x000fe20000001820 */
[----:B------:R-:W1:Y:S08]  /*a5c0*/  LDSM.16.M88.4 R168, [R133] ;  /* 0x0000000085a8783b */ /* 0x000e700000000200 */
[----:B------:R-:W4:Y:S08]  /*a5d0*/  LDSM.16.M88.4 R180, [R133+0x800] ;  /* 0x0008000085b4783b */ /* 0x000f300000000200 */
[----:B------:R-:W-:Y:S01]  /*a5e0*/  LDSM.16.M88.4 R184, [R133+0x1800] ;  /* 0x0018000085b8783b */ /* 0x000fe20000000200 */
[C---:B-1----:R-:W-:Y:S08]  /*a5f0*/  HMMA.16816.F32 R4, R192.reuse, R168, R4 ;  /* 0x000000a8c004723c */ /* 0x042ff00000001804 */
[C---:B------:R-:W-:Y:S01]  /*a600*/  HMMA.16816.F32 R8, R192.reuse, R170, R8 ;  /* 0x000000aac008723c */ /* 0x040fe20000001808 */
[----:B------:R-:W1:Y:S07]  /*a610*/  LDSM.16.M88.4 R168, [R133+0x1000] ;  /* 0x0010000085a8783b */ /* 0x000e6e0000000200 */
[C---:B----4-:R-:W-:Y:S08]  /*a620*/  HMMA.16816.F32 R12, R192.reuse, R180, R12 ;  /* 0x000000b4c00c723c */ /* 0x050ff0000000180c */
[C---:B------:R-:W-:Y:S01]  /*a630*/  HMMA.16816.F32 R16, R192.reuse, R182, R16 ;  /* 0x000000b6c010723c */ /* 0x040fe20000001810 */
[----:B------:R-:W4:Y:S07]  /*a640*/  LDSM.16.M88.4 R180, [R250] ;  /* 0x00000000fab4783b */ /* 0x000f2e0000000200 */
[C---:B-1----:R-:W-:Y:S08]  /*a650*/  HMMA.16816.F32 R20, R192.reuse, R168, R20 ;  /* 0x000000a8c014723c */ /* 0x042ff00000001814 */
[C---:B------:R-:W-:Y:S01]  /*a660*/  HMMA.16816.F32 R24, R192.reuse, R170, R24 ;  /* 0x000000aac018723c */ /* 0x040fe20000001818 */
[----:B------:R-:W1:Y:S07]  /*a670*/  LDSM.16.M88.4 R168, [R250+0x800] ;  /* 0x00080000faa8783b */ /* 0x000e6e0000000200 */
[C---:B------:R-:W-:Y:S08]  /*a680*/  HMMA.16816.F32 R28, R192.reuse, R184, R28 ;  /* 0x000000b8c01c723c */ /* 0x040ff0000000181c */
[----:B------:R-:W-:Y:S01]  /*a690*/  HMMA.16816.F32 R32, R192, R186, R32 ;  /* 0x000000bac020723c */ /* 0x000fe20000001820 */
[----:B------:R-:W1:Y:S07]  /*a6a0*/  LDSM.16.M88.4 R184, [R250+0x1000] ;  /* 0x00100000fab8783b */ /* 0x000e6e0000000200 */
[C---:B----4-:R-:W-:Y:S08]  /*a6b0*/  HMMA.16816.F32 R4, R196.reuse, R180, R4 ;  /* 0x000000b4c404723c */ /* 0x050ff00000001804 */
[C---:B------:R-:W-:Y:S01]  /*a6c0*/  HMMA.16816.F32 R8, R196.reuse, R182, R8 ;  /* 0x000000b6c408723c */ /* 0x040fe20000001808 */
[----:B------:R-:W4:Y:S07]  /*a6d0*/  LDSM.16.M88.4 R180, [R250+0x1800] ;  /* 0x00180000fab4783b */ /* 0x000f2e0000000200 */
[C---:B-1----:R-:W-:Y:S08]  /*a6e0*/  HMMA.16816.F32 R12, R196.reuse, R168, R12 ;  /* 0x000000a8c40c723c */ /* 0x042ff0000000180c */
[C---:B------:R-:W-:Y:S01]  /*a6f0*/  HMMA.16816.F32 R16, R196.reuse, R170, R16 ;  /* 0x000000aac410723c */ /* 0x040fe20000001810 */
[----:B------:R-:W1:Y:S07]  /*a700*/  LDSM.16.M88.4 R168, [R249+0x2000] ;  /* 0x00200000f9a8783b */ /* 0x000e6e0000000200 */
[C---:B------:R-:W-:Y:S08]  /*a710*/  HMMA.16816.F32 R20, R196.reuse, R184, R20 ;  /* 0x000000b8c414723c */ /* 0x040ff00000001814 */
[C---:B------:R-:W-:Y:S01]  /*a720*/  HMMA.16816.F32 R24, R196.reuse, R186, R24 ;  /* 0x000000bac418723c */ /* 0x040fe20000001818 */
[----:B------:R-:W3:Y:S07]  /*a730*/  LDSM.16.M88.4 R184, [R249+0x2800] ;  /* 0x00280000f9b8783b */ /* 0x000eee0000000200 */
[C---:B----4-:R-:W-:Y:S08]  /*a740*/  HMMA.16816.F32 R28, R196.reuse, R180, R28 ;  /* 0x000000b4c41c723c */ /* 0x050ff0000000181c */
[----:B------:R-:W-:Y:S01]  /*a750*/  HMMA.16816.F32 R32, R196, R182, R32 ;  /* 0x000000b6c420723c */ /* 0x000fe20000001820 */
[----:B------:R-:W4:Y:S07]  /*a760*/  LDSM.16.M88.4 R180, [R249+0x3000] ;  /* 0x00300000f9b4783b */ /* 0x000f2e0000000200 */
[C---:B-1----:R-:W-:Y:S08]  /*a770*/  HMMA.16816.F32 R4, R200.reuse, R168, R4 ;  /* 0x000000a8c804723c */ /* 0x042ff00000001804 */
[C---:B------:R-:W-:Y:S01]  /*a780*/  HMMA.16816.F32 R8, R200.reuse, R170, R8 ;  /* 0x000000aac808723c */ /* 0x040fe20000001808 */
[----:B------:R-:W1:Y:S07]  /*a790*/  LDSM.16.M88.4 R168, [R249+0x3800] ;  /* 0x00380000f9a8783b */ /* 0x000e6e0000000200 */
[C---:B---3--:R-:W-:Y:S08]  /*a7a0*/  HMMA.16816.F32 R12, R200.reuse, R184, R12 ;  /* 0x000000b8c80c723c */ /* 0x048ff0000000180c */
[C---:B------:R-:W-:Y:S01]  /*a7b0*/  HMMA.16816.F32 R16, R200.reuse, R186, R16 ;  /* 0x000000bac810723c */ /* 0x040fe20000001810 */
[----:B--2---:R2:W3:Y:S07]  /*a7c0*/  LDSM.16.M88.4 R184, [R172] ;  /* 0x00000000acb8783b */ /* 0x0044ee0000000200 */
[C---:B----4-:R-:W-:Y:S08]  /*a7d0*/  HMMA.16816.F32 R20, R200.reuse, R180, R20 ;  /* 0x000000b4c814723c */ /* 0x050ff00000001814 */
[C---:B------:R-:W-:Y:S01]  /*a7e0*/  HMMA.16816.F32 R24, R200.reuse, R182, R24 ;  /* 0x000000b6c818723c */ /* 0x040fe20000001818 */
[----:B------:R4:W3:Y:S07]  /*a7f0*/  LDSM.16.M88.4 R180, [R2] ;  /* 0x0000000002b4783b */ /* 0x0008ee0000000200 */
[C---:B-1----:R-:W-:Y:S01]  /*a800*/  HMMA.16816.F32 R28, R200.reuse, R168, R28 ;  /* 0x000000a8c81c723c */ /* 0x042fe2000000181c */
[----:B--2---:R-:W2:Y:S07]  /*a810*/  LDL R172, [R1+0x28] ;  /* 0x0000280001ac7983 */ /* 0x004eae0000100800 */
[----:B------:R-:W-:Y:S01]  /*a820*/  HMMA.16816.F32 R32, R200, R170, R32 ;  /* 0x000000aac820723c */ /* 0x000fe20000001820 */
[----:B------:R1:W1:Y:S08]  /*a830*/  LDSM.16.M88.4 R168, [R3] ;  /* 0x0000000003a8783b */ /* 0x0002700000000200 */
[----:B----4-:R-:W4:Y:S01]  /*a840*/  LDL R2, [R1+0x20] ;  /* 0x0000200001027983 */ /* 0x010f220000100800 */
[C---:B---3--:R-:W-:Y:S08]  /*a850*/  HMMA.16816.F32 R4, R204.reuse, R184, R4 ;  /* 0x000000b8cc04723c */ /* 0x048ff00000001804 */
[C---:B------:R-:W-:Y:S01]  /*a860*/  HMMA.16816.F32 R8, R204.reuse, R186, R8 ;  /* 0x000000bacc08723c */ /* 0x040fe20000001808 */
[----:B------:R3:W3:Y:S07]  /*a870*/  LDSM.16.M88.4 R184, [R0] ;  /* 0x0000000000b8783b */ /* 0x0006ee0000000200 */
[C---:B------:R-:W-:Y:S01]  /*a880*/  HMMA.16816.F32 R12, R204.reuse, R180, R12 ;  /* 0x000000b4cc0c723c */ /* 0x040fe2000000180c */
[----:B-1----:R-:W4:Y:S07]  /*a890*/  LDL R3, [R1+0x24] ;  /* 0x0000240001037983 */ /* 0x002f2e0000100800 */
[C---:B------:R-:W-:Y:S01]  /*a8a0*/  HMMA.16816.F32 R16, R204.reuse, R182, R16 ;  /* 0x000000b6cc10723c */ /* 0x040fe20000001810 */
[----:B------:R-:W1:Y:S07]  /*a8b0*/  LDSM.16.M88.4 R180, [R133+0x2000] ;  /* 0x0020000085b4783b */ /* 0x000e6e0000000200 */
[C---:B------:R-:W-:Y:S01]  /*a8c0*/  HMMA.16816.F32 R20, R204.reuse, R168, R20 ;  /* 0x000000a8cc14723c */ /* 0x040fe20000001814 */
[----:B---3--:R-:W4:Y:S07]  /*a8d0*/  LDL R0, [R1+0x1c] ;  /* 0x00001c0001007983 */ /* 0x008f2e0000100800 */
        /* <DEDUP_REMOVED lines=38> */
[----:B--2---:R1:W2:Y:S08]  /*ab40*/  LDSM.16.M88.4 R180, [R172] ;  /* 0x00000000acb4783b */ /* 0x0042b00000000200 */
[----:B----4-:R4:W-:Y:S08]  /*ab50*/  LDSM.16.M88.4 R184, [R2] ;  /* 0x0000000002b8783b */ /* 0x0109f00000000200 */
[----:B-1----:R-:W3:Y:S04]  /*ab60*/  LDL R172, [R1+0x18] ;  /* 0x0000180001ac7983 */ /* 0x002ee80000100800 */
[----:B------:R1:W1:Y:S01]  /*ab70*/  LDSM.16.M88.4 R168, [R3] ;  /* 0x0000000003a8783b */ /* 0x0002620000000200 */
[C---:B--2---:R-:W-:Y:S07]  /*ab80*/  HMMA.16816.F32 R4, R220.reuse, R180, R4 ;  /* 0x000000b4dc04723c */ /* 0x044fee0000001804 */
[----:B----4-:R-:W2:Y:S01]  /*ab90*/  LDL R2, [R1+0x10] ;  /* 0x0000100001027983 */ /* 0x010ea20000100800 */
[C---:B------:R-:W-:Y:S03]  /*aba0*/  HMMA.16816.F32 R8, R220.reuse, R182, R8 ;  /* 0x000000b6dc08723c */ /* 0x040fe60000001808 */
[----:B------:R4:W1:Y:S08]  /*abb0*/  LDSM.16.M88.4 R180, [R0] ;  /* 0x0000000000b4783b */ /* 0x0008700000000200 */
[----:B-1----:R-:W2:Y:S04]  /*abc0*/  LDL R3, [R1+0x14] ;  /* 0x0000140001037983 */ /* 0x002ea80000100800 */
[----:B----4-:R-:W4:Y:S01]  /*abd0*/  LDL R0, [R1+0xc] ;  /* 0x00000c0001007983 */ /* 0x010f220000100800 */
        /* <DEDUP_REMOVED lines=42> */
[----:B---3--:R-:W1:Y:S08]  /*ae80*/  LDSM.16.M88.4 R168, [R172] ;  /* 0x00000000aca8783b */ /* 0x008e700000000200 */
[----:B--2---:R-:W-:Y:S08]  /*ae90*/  LDSM.16.M88.4 R180, [R2] ;  /* 0x0000000002b4783b */ /* 0x004ff00000000200 */
[----:B------:R-:W2:Y:S01]  /*aea0*/  LDSM.16.M88.4 R184, [R3] ;  /* 0x0000000003b8783b */ /* 0x000ea20000000200 */
[C---:B-1----:R-:W-:Y:S08]  /*aeb0*/  HMMA.16816.F32 R4, R236.reuse, R168, R4 ;  /* 0x000000a8ec04723c */ /* 0x042ff00000001804 */
[C---:B------:R-:W-:Y:S01]  /*aec0*/  HMMA.16816.F32 R8, R236.reuse, R170, R8 ;  /* 0x000000aaec08723c */ /* 0x040fe20000001808 */
[----:B----4-:R-:W1:Y:S07]  /*aed0*/  LDSM.16.M88.4 R168, [R0] ;  /* 0x0000000000a8783b */ /* 0x010e6e0000000200 */
[C---:B--2---:R-:W-:Y:S08]  /*aee0*/  HMMA.16816.F32 R12, R236.reuse, R184, R12 ;  /* 0x000000b8ec0c723c */ /* 0x044ff0000000180c */
[C---:B------:R-:W-:Y:S01]  /*aef0*/  HMMA.16816.F32 R16, R236.reuse, R186, R16 ;  /* 0x000000baec10723c */ /* 0x040fe20000001810 */
[----:B------:R-:W2:Y:S07]  /*af00*/  LDSM.16.M88.4 R184, [R133+0x6000] ;  /* 0x0060000085b8783b */ /* 0x000eae0000000200 */
[C---:B------:R-:W-:Y:S08]  /*af10*/  HMMA.16816.F32 R20, R236.reuse, R180, R20 ;  /* 0x000000b4ec14723c */ /* 0x040ff00000001814 */
[C---:B------:R-:W-:Y:S01]  /*af20*/  HMMA.16816.F32 R24, R236.reuse, R182, R24 ;  /* 0x000000b6ec18723c */ /* 0x040fe20000001818 */
[----:B------:R-:W3:Y:S07]  /*af30*/  LDSM.16.M88.4 R180, [R133+0x6800] ;  /* 0x0068000085b4783b */ /* 0x000eee0000000200 */
[C---:B-1----:R-:W-:Y:S08]  /*af40*/  HMMA.16816.F32 R28, R236.reuse, R168, R28 ;  /* 0x000000a8ec1c723c */ /* 0x042ff0000000181c */
[----:B------:R-:W-:Y:S01]  /*af50*/  HMMA.16816.F32 R32, R236, R170, R32 ;  /* 0x000000aaec20723c */ /* 0x000fe20000001820 */
        /* <DEDUP_REMOVED lines=8> */
[C---:B------:R-:W-:Y:S01]  /*afe0*/  HMMA.16816.F32 R24, R240.reuse, R170, R24 ;  /* 0x000000aaf018723c */ /* 0x040fe20000001818 */
[----:B------:R-:W1:Y:S07]  /*aff0*/  LDSM.16.M88.4 R168, [R250+0x6800] ;  /* 0x00680000faa8783b */ /* 0x000e6e0000000200 */
[C---:B--2---:R-:W-:Y:S08]  /*b000*/  HMMA.16816.F32 R28, R240.reuse, R184, R28 ;  /* 0x000000b8f01c723c */ /* 0x044ff0000000181c */
[----:B------:R-:W-:Y:S08]  /*b010*/  HMMA.16816.F32 R32, R240, R186, R32 ;  /* 0x000000baf020723c */ /* 0x000ff00000001820 */
[C---:B---3--:R-:W-:Y:S08]  /*b020*/  HMMA.16816.F32 R4, R244.reuse, R180, R4 ;  /* 0x000000b4f404723c */ /* 0x048ff00000001804 */
[C---:B------:R-:W-:Y:S08]  /*b030*/  HMMA.16816.F32 R8, R244.reuse, R182, R8 ;  /* 0x000000b6f408723c */ /* 0x040ff00000001808 */
[C---:B-1----:R-:W-:Y:S08]  /*b040*/  HMMA.16816.F32 R12, R244.reuse, R168, R12 ;  /* 0x000000a8f40c723c */ /* 0x042ff0000000180c */
[C---:B------:R-:W-:Y:S04]  /*b050*/  HMMA.16816.F32 R16, R244.reuse, R170, R16 ;  /* 0x000000aaf410723c */ /* 0x040fe80000001810 */
[----:B------:R-:W-:Y:S02]  /*b060*/  FMUL.FTZ R4, R4, c[0x0][0x320] ;  /* 0x0000c80004047a20 */ /* 0x000fe40000410000 */
[----:B------:R-:W-:Y:S02]  /*b070*/  FMUL.FTZ R5, R5, c[0x0][0x320] ;  /* 0x0000c80005057a20 */ /* 0x000fe40000410000 */
[----:B------:R-:W-:Y:S01]  /*b080*/  FMUL.FTZ R6, R6, c[0x0][0x320] ;  /* 0x0000c80006067a20 */ /* 0x000fe20000410000 */
[----:B------:R-:W-:Y:S03]  /*b090*/  MUFU.TANH R182, R4 ;  /* 0x0000000400b67308 */ /* 0x000fe60000002400 */
[----:B------:R-:W-:Y:S02]  /*b0a0*/  FMUL.FTZ R7, R7, c[0x0][0x320] ;  /* 0x0000c80007077a20 */ /* 0x000fe40000410000 */
[----:B------:R-:W-:Y:S02]  /*b0b0*/  FMUL.FTZ R8, R8, c[0x0][0x320] ;  /* 0x0000c80008087a20 */ /* 0x000fe40000410000 */
[----:B------:R-:W-:Y:S02]  /*b0c0*/  FMUL.FTZ R9, R9, c[0x0][0x320] ;  /* 0x0000c80009097a20 */ /* 0x000fe40000410000 */
[----:B------:R-:W-:Y:S01]  /*b0d0*/  FMUL.FTZ R10, R10, c[0x0][0x320] ;  /* 0x0000c8000a0a7a20 */ /* 0x000fe20000410000 */
[----:B------:R-:W-:Y:S01]  /*b0e0*/  MUFU.TANH R184, R5 ;  /* 0x0000000500b87308 */ /* 0x000fe20000002400 */
[----:B------:R-:W-:Y:S02]  /*b0f0*/  FMUL.FTZ R11, R11, c[0x0][0x320] ;  /* 0x0000c8000b0b7a20 */ /* 0x000fe40000410000 */
        /* <DEDUP_REMOVED lines=8> */
[----:B------:R-:W-:Y:S03]  /*b180*/  FMUL.FTZ R15, R15, c[0x0][0x320] ;  /* 0x0000c8000f0f7a20 */ /* 0x000fe60000410000 */
[----:B------:R1:W-:Y:S10]  /*b190*/  MUFU.TANH R188, R7 ;  /* 0x0000000700bc7308 */ /* 0x0003f40000002400 */
[----:B------:R-:W-:Y:S10]  /*b1a0*/  MUFU.TANH R183, R8 ;  /* 0x0000000800b77308 */ /* 0x000ff40000002400 */
[----:B------:R-:W-:Y:S01]  /*b1b0*/  MUFU.TANH R180, R9 ;  /* 0x0000000900b47308 */ /* 0x000fe20000002400 */
[----:B-1----:R-:W1:Y:S09]  /*b1c0*/  LDSM.16.M88.4 R4, [R250+0x7000] ;  /* 0x00700000fa04783b */ /* 0x002e720000000200 */
[----:B------:R-:W-:Y:S10]  /*b1d0*/  MUFU.TANH R185, R10 ;  /* 0x0000000a00b97308 */ /* 0x000ff40000002400 */
[----:B------:R2:W-:Y:S10]  /*b1e0*/  MUFU.TANH R186, R11 ;  /* 0x0000000b00ba7308 */ /* 0x0005f40000002400 */
[----:B------:R-:W3:Y:S10]  /*b1f0*/  MUFU.TANH R0, R13 ;  /* 0x0000000d00007308 */ /* 0x000ef40000002400 */
[----:B------:R-:W2:Y:S01]  /*b200*/  MUFU.TANH R2, R14 ;  /* 0x0000000e00027308 */ /* 0x000ea20000002400 */
[C---:B-1----:R-:W-:Y:S01]  /*b210*/  HMMA.16816.F32 R20, R244.reuse, R4, R20 ;  /* 0x00000004f414723c */ /* 0x042fe20000001814 */
[----:B--2---:R-:W1:Y:S01]  /*b220*/  LDSM.16.M88.4 R8, [R250+0x7800] ;  /* 0x00780000fa08783b */ /* 0x004e620000000200 */
[----:B------:R-:W-:Y:S07]  /*b230*/  DEPBAR.LE SB0, 0x0 ;  /* 0x000080000000791a */ /* 0x000fee0000000000 */
[----:B------:R-:W-:Y:S01]  /*b240*/  MUFU.TANH R3, R19 ;  /* 0x0000001300037308 */ /* 0x000fe20000002400 */
[C---:B------:R-:W-:Y:S01]  /*b250*/  HMMA.16816.F32 R24, R244.reuse, R6, R24 ;  /* 0x00000006f418723c */ /* 0x040fe20000001818 */
[----:B------:R-:W-:Y:S06]  /*b260*/  BAR.SYNC.DEFER_BLOCKING 0x0 ;  /* 0x0000000000007b1d */ /* 0x000fec0000010000 */
[----:B------:R-:W-:Y:S05]  /*b270*/  @P0 IMAD.WIDE.U32 R6, R132, c[0x0][0x1e0], RZ ;  /* 0x0000780084060a25 */ /* 0x000fea00078e00ff */
[----:B------:R-:W-:Y:S02]  /*b280*/  @P0 SHF.L.U32 R5, R6, 0x6, RZ ;  /* 0x0000000606050819 */ /* 0x000fe400000006ff */
[----:B------:R-:W-:Y:S02]  /*b290*/  FMUL.FTZ R20, R20, c[0x0][0x320] ;  /* 0x0000c80014147a20 */ /* 0x000fe40000410000 */
[----:B------:R-:W-:Y:S02]  /*b2a0*/  FMUL.FTZ R21, R21, c[0x0][0x320] ;  /* 0x0000c80015157a20 */ /* 0x000fe40000410000 */
[----:B------:R-:W-:Y:S02]  /*b2b0*/  FMUL.FTZ R22, R22, c[0x0][0x320] ;  /* 0x0000c80016167a20 */ /* 0x000fe40000410000 */
[----:B------:R-:W-:Y:S04]  /*b2c0*/  FMUL.FTZ R23, R23, c[0x0][0x320] ;  /* 0x0000c80017177a20 */ /* 0x000fe80000410000 */
[----:B------:R-:W-:Y:S01]  /*b2d0*/  FMUL.FTZ R26, R26, c[0x0][0x320] ;  /* 0x0000c8001a1a7a20 */ /* 0x000fe20000410000 */
[----:B------:R-:W-:Y:S01]  /*b2e0*/  MUFU.TANH R19, R20 ;  /* 0x0000001400137308 */ /* 0x000fe20000002400 */
[----:B------:R-:W-:Y:S02]  /*b2f0*/  FMUL.FTZ R27, R27, c[0x0][0x320] ;  /* 0x0000c8001b1b7a20 */ /* 0x000fe40000410000 */
[----:B------:R-:W-:Y:S02]  /*b300*/  FMUL.FTZ R24, R24, c[0x0][0x320] ;  /* 0x0000c80018187a20 */ /* 0x000fe40000410000 */
[----:B------:R-:W-:Y:S01]  /*b310*/  FMUL.FTZ R25, R25, c[0x0][0x320] ;  /* 0x0000c80019197a20 */ /* 0x000fe20000410000 */
[C---:B-1----:R-:W-:Y:S04]  /*b320*/  HMMA.16816.F32 R28, R244.reuse, R8, R28 ;  /* 0x00000008f41c723c */ /* 0x042fe8000000181c */
[----:B------:R-:W-:Y:S04]  /*b330*/  MUFU.TANH R195, R26 ;  /* 0x0000001a00c37308 */ /* 0x000fe80000002400 */
[----:B------:R-:W-:Y:S06]  /*b340*/  HMMA.16816.F32 R32, R244, R10, R32 ;  /* 0x0000000af420723c */ /* 0x000fec0000001820 */
[----:B------:R1:W-:Y:S10]  /*b350*/  MUFU.TANH R172, R27 ;  /* 0x0000001b00ac7308 */ /* 0x0003f40000002400 */
[----:B------:R2:W-:Y:S01]  /*b360*/  MUFU.TANH R4, R24 ;  /* 0x0000001800047308 */ /* 0x0005e20000002400 */
[----:B------:R-:W-:Y:S02]  /*b370*/  FMUL.FTZ R28, R28, c[0x0][0x320] ;  /* 0x0000c8001c1c7a20 */ /* 0x000fe40000410000 */
[----:B------:R-:W-:Y:S02]  /*b380*/  FMUL.FTZ R29, R29, c[0x0][0x320] ;  /* 0x0000c8001d1d7a20 */ /* 0x000fe40000410000 */
[----:B------:R-:W-:Y:S02]  /*b390*/  FMUL.FTZ R30, R30, c[0x0][0x320] ;  /* 0x0000c8001e1e7a20 */ /* 0x000fe40000410000 */
[----:B------:R-:W-:Y:S03]  /*b3a0*/  FMUL.FTZ R31, R31, c[0x0][0x320] ;  /* 0x0000c8001f1f7a20 */ /* 0x000fe60000410000 */
[----:B------:R-:W-:Y:S01]  /*b3b0*/  MUFU.TANH R20, R21 ;  /* 0x0000001500147308 */ /* 0x000fe20000002400 */
[----:B------:R-:W-:Y:S02]  /*b3c0*/  FMUL.FTZ R32, R32, c[0x0][0x320] ;  /* 0x0000c80020207a20 */ /* 0x000fe40000410000 */
[----:B------:R-:W-:Y:S01]  /*b3d0*/  FMUL.FTZ R33, R33, c[0x0][0x320] ;  /* 0x0000c80021217a20 */ /* 0x000fe20000410000 */
[----:B-1----:R-:W4:Y:S01]  /*b3e0*/  LDL.64 R26, [R1+0x68] ;  /* 0x00006800011a7983 */ /* 0x002f220000100a00 */
[----:B------:R-:W-:Y:S05]  /*b3f0*/  FMUL.FTZ R34, R34, c[0x0][0x320] ;  /* 0x0000c80022227a20 */ /* 0x000fea0000410000 */
[----:B------:R-:W-:Y:S01]  /*b400*/  MUFU.TANH R21, R22 ;  /* 0x0000001600157308 */ /* 0x000fe20000002400 */
[----:B--2---:R-:W2:Y:S04]  /*b410*/  LDL R24, [R1+0x64] ;  /* 0x0000640001187983 */ /* 0x004ea80000100800 */
[----:B------:R-:W-:Y:S05]  /*b420*/  STL [R1+0x5c], R132 ;  /* 0x00005c8401007387 */ /* 0x000fea0000100800 */
[----:B------:R3:W-:Y:S10]  /*b430*/  MUFU.TANH R22, R23 ;  /* 0x0000001700167308 */ /* 0x0007f40000002400 */
[----:B------:R-:W-:Y:S10]  /*b440*/  MUFU.TANH R191, R17 ;  /* 0x0000001100bf7308 */ /* 0x000ff40000002400 */
[----:B------:R1:W-:Y:S01]  /*b450*/  MUFU.TANH R17, R18 ;  /* 0x0000001200117308 */ /* 0x0003e20000002400 */
[----:B---3--:R-:W-:Y:S02]  /*b460*/  MOV R23, R0 ;  /* 0x0000000000177202 */ /* 0x008fe40000000f00 */
[----:B------:R-:W-:Y:S07]  /*b470*/  FMNMX.FTZ R0, R182, R134, !PT ;  /* 0x00000086b6007209 */ /* 0x000fee0007810000 */
[----:B------:R-:W-:Y:S01]  /*b480*/  MUFU.TANH R178, R32 ;  /* 0x0000002000b27308 */ /* 0x000fe20000002400 */
[----:B------:R-:W-:Y:S04]  /*b490*/  FMNMX.FTZ R0, R184, R0, !PT ;  /* 0x00000000b8007209 */ /* 0x000fe80007810000 */
[----:B------:R-:W-:Y:S04]  /*b4a0*/  FMNMX.FTZ R0, R183, R0, !PT ;  /* 0x00000000b7007209 */ /* 0x000fe80007810000 */
[----:B------:R-:W-:Y:S01]  /*b4b0*/  FMNMX.FTZ R0, R180, R0, !PT ;  /* 0x00000000b4007209 */ /* 0x000fe20007810000 */
[----:B------:R-:W3:Y:S01]  /*b4c0*/  MUFU.TANH R133, R12 ;  /* 0x0000000c00857308 */ /* 0x000ee20000002400 */
[----:B-1----:R-:W-:Y:S02]  /*b4d0*/  MOV R18, R2 ;  /* 0x0000000200127202 */ /* 0x002fe40000000f00 */
[----:B------:R-:W-:Y:S07]  /*b4e0*/  FMNMX.FTZ R2, R187, R135, !PT ;  /* 0x00000087bb027209 */ /* 0x000fee0007810000 */
[----:B------:R-:W1:Y:S01]  /*b4f0*/  MUFU.TANH R170, R16 ;  /* 0x0000001000aa7308 */ /* 0x000e620000002400 */
[----:B------:R-:W-:Y:S04]  /*b500*/  FMNMX.FTZ R2, R188, R2, !PT ;  /* 0x00000002bc027209 */ /* 0x000fe80007810000 */
[----:B------:R-:W-:Y:S04]  /*b510*/  FMNMX.FTZ R2, R185, R2, !PT ;  /* 0x00000002b9027209 */ /* 0x000fe80007810000 */
[----:B------:R-:W-:Y:S01]  /*b520*/  FMNMX.FTZ R2, R186, R2, !PT ;  /* 0x00000002ba027209 */ /* 0x000fe20007810000 */
[----:B------:R-:W1:Y:S03]  /*b530*/  MUFU.TANH R171, R15 ;  /* 0x0000000f00ab7308 */ /* 0x000e660000002400 */
[----:B------:R-:W-:Y:S02]  /*b540*/  FMNMX.FTZ R2, R18, R2, !PT ;  /* 0x0000000212027209 */ /* 0x000fe40007810000 */
[----:B---3--:R-:W-:Y:S04]  /*b550*/  MOV R32, R133 ;  /* 0x0000008500207202 */ /* 0x008fe80000000f00 */
[----:B------:R-:W-:Y:S01]  /*b560*/  FMNMX.FTZ R0, R32, R0, !PT ;  /* 0x0000000020007209 */ /* 0x000fe20007810000 */
[----:B------:R3:W-:Y:S03]  /*b570*/  MUFU.TANH R179, R33 ;  /* 0x0000002100b37308 */ /* 0x0007e60000002400 */
[----:B------:R-:W-:Y:S04]  /*b580*/  FMNMX.FTZ R0, R23, R0, !PT ;  /* 0x0000000017007209 */ /* 0x000fe80007810000 */
[----:B-1----:R-:W-:Y:S03]  /*b590*/  FMNMX.FTZ R0, R170, R0, !PT ;  /* 0x00000000aa007209 */ /* 0x002fe60007810000 */
[----:B------:R-:W1:Y:S01]  /*b5a0*/  MUFU.TANH R194, R25 ;  /* 0x0000001900c27308 */ /* 0x000e620000002400 */
[----:B------:R-:W-:Y:S02]  /*b5b0*/  FMNMX.FTZ R0, R191, R0, !PT ;  /* 0x00000000bf007209 */ /* 0x000fe40007810000 */
[----:B------:R-:W-:Y:S02]  /*b5c0*/  FMNMX.FTZ R2, R171, R2, !PT ;  /* 0x00000002ab027209 */ /* 0x000fe40007810000 */
[----:B------:R-:W-:Y:S02]  /*b5d0*/  FMNMX.FTZ R0, R19, R0, !PT ;  /* 0x0000000013007209 */ /* 0x000fe40007810000 */
[----:B------:R-:W-:Y:S03]  /*b5e0*/  FMNMX.FTZ R2, R17, R2, !PT ;  /* 0x0000000211027209 */ /* 0x000fe60007810000 */
[----:B------:R-:W1:Y:S01]  /*b5f0*/  MUFU.TANH R176, R28 ;  /* 0x0000001c00b07308 */ /* 0x000e620000002400 */
[----:B---3--:R-:W-:Y:S04]  /*b600*/  MOV R33, R3 ;  /* 0x0000000300217202 */ /* 0x008fe80000000f00 */
[----:B------:R-:W-:Y:S02]  /*b610*/  FMNMX.FTZ R3, R33, R2, !PT ;  /* 0x0000000221037209 */ /* 0x000fe40007810000 */
[----:B------:R-:W-:Y:S01]  /*b620*/  FMNMX.FTZ R2, R20, R0, !PT ;  /* 0x0000000014027209 */ /* 0x000fe20007810000 */
[----:B------:R-:W-:Y:S02]  /*b630*/  FMUL.FTZ R0, R35, c[0x0][0x320] ;  /* 0x0000c80023007a20 */ /* 0x000fe40000410000 */
[----:B------:R-:W3:Y:S01]  /*b640*/  MUFU.TANH R177, R29 ;  /* 0x0000001d00b17308 */ /* 0x000ee20000002400 */
[----:B------:R-:W-:Y:S02]  /*b650*/  FMNMX.FTZ R3, R21, R3, !PT ;  /* 0x0000000315037209 */ /* 0x000fe40007810000 */
[----:B------:R-:W-:Y:S02]  /*b660*/  MOV R35, R4 ;  /* 0x0000000400237202 */ /* 0x000fe40000000f00 */
[----:B------:R-:W-:Y:S02]  /*b670*/  FMNMX.FTZ R3, R22, R3, !PT ;  /* 0x0000000316037209 */ /* 0x000fe40007810000 */
[----:B------:R-:W-:Y:S02]  /*b680*/  FMNMX.FTZ R2, R35, R2, !PT ;  /* 0x0000000223027209 */ /* 0x000fe40007810000 */
[----:B------:R-:W-:Y:S01]  /*b690*/  @P0 SHF.R.S32.HI R4, RZ, 0x1f, R132 ;  /* 0x0000001fff040819 */ /* 0x000fe20000011484 */
[----:B------:R1:W-:Y:S04]  /*b6a0*/  MUFU.TANH R168, R0 ;  /* 0x0000000000a87308 */ /* 0x0003e80000002400 */
[----:B------:R-:W-:Y:S04]  /*b6b0*/  @P0 IMAD R4, R4, c[0x0][0x1e0], RZ ;  /* 0x0000780004040a24 */ /* 0x000fe800078e02ff */
[----:B------:R-:W-:Y:S02]  /*b6c0*/  @P0 IMAD R4, R132, c[0x0][0x1e4], R4 ;  /* 0x0000790084040a24 */ /* 0x000fe400078e0204 */
[----:B------:R-:W3:Y:S03]  /*b6d0*/  MUFU.TANH R174, R30 ;  /* 0x0000001e00ae7308 */ /* 0x000ee60000002400 */
[----:B------:R-:W-:Y:S04]  /*b6e0*/  @P0 IADD3 R4, R7, R4, RZ ;  /* 0x0000000407040210 */ /* 0x000fe80007ffe0ff */
[----:B------:R-:W-:Y:S03]  /*b6f0*/  @P0 SHF.L.U64.HI R4, R6, 0x6, R4 ;  /* 0x0000000606040819 */ /* 0x000fe60000010204 */
[----:B------:R-:W3:Y:S01]  /*b700*/  MUFU.TANH R175, R31 ;  /* 0x0000001f00af7308 */ /* 0x000ee20000002400 */
[----:B-1----:R-:W-:Y:S02]  /*b710*/  FMNMX.FTZ R0, R194, R2, !PT ;  /* 0x00000002c2007209 */ /* 0x002fe40007810000 */
[----:B------:R-:W-:Y:S02]  /*b720*/  FMNMX.FTZ R2, R195, R3, !PT ;  /* 0x00000003c3027209 */ /* 0x000fe40007810000 */
[----:B------:R-:W-:Y:S05]  /*b730*/  FMNMX.FTZ R0, R176, R0, !PT ;  /* 0x00000000b0007209 */ /* 0x000fea0007810000 */
[----:B------:R-:W1:Y:S01]  /*b740*/  MUFU.TANH R169, R34 ;  /* 0x0000002200a97308 */ /* 0x000e620000002400 */
[----:B------:R-:W-:Y:S02]  /*b750*/  FMNMX.FTZ R2, R172, R2, !PT ;  /* 0x00000002ac027209 */ /* 0x000fe40007810000 */
[----:B---3--:R-:W-:Y:S02]  /*b760*/  FMNMX.FTZ R0, R177, R0, !PT ;  /* 0x00000000b1007209 */ /* 0x008fe40007810000 */
[----:B------:R-:W-:Y:S02]  /*b770*/  FMNMX.FTZ R2, R174, R2, !PT ;  /* 0x00000002ae027209 */ /* 0x000fe40007810000 */
[----:B------:R-:W-:Y:S04]  /*b780*/  FMNMX.FTZ R3, R178, R0, !PT ;  /* 0x00000000b2037209 */ /* 0x000fe80007810000 */
[----:B------:R-:W-:Y:S02]  /*b790*/  FMNMX.FTZ R3, R179, R3, !PT ;  /* 0x00000003b3037209 */ /* 0x000fe40007810000 */
[----:B------:R-:W-:Y:S03]  /*b7a0*/  FMNMX.FTZ R0, R175, R2, !PT ;  /* 0x00000002af007209 */ /* 0x000fe60007810000 */
[----:B------:R-:W3:Y:S01]  /*b7b0*/  SHFL.BFLY PT, R133, R3, 0x2, 0x1f ;  /* 0x0c401f0003857f89 */ /* 0x000ee200000e0000 */
[----:B-1----:R-:W-:Y:S02]  /*b7c0*/  FMNMX.FTZ R0, R169, R0, !PT ;  /* 0x00000000a9007209 */ /* 0x002fe40007810000 */
[----:B------:R-:W-:Y:S02]  /*b7d0*/  MOV R34, R23 ;  /* 0x0000001700227202 */ /* 0x000fe40000000f00 */
[----:B------:R-:W-:Y:S05]  /*b7e0*/  FMNMX.FTZ R0, R168, R0, !PT ;  /* 0x00000000a8007209 */ /* 0x000fea0007810000 */
[----:B------:R-:W1:Y:S01]  /*b7f0*/  SHFL.BFLY PT, R2, R0, 0x2, 0x1f ;  /* 0x0c401f0000027f89 */ /* 0x000e6200000e0000 */
[----:B---3--:R-:W-:Y:S07]  /*b800*/  FMNMX.FTZ R133, R3, R133, !PT ;  /* 0x0000008503857209 */ /* 0x008fee0007810000 */
[----:B------:R-:W3:Y:S01]  /*b810*/  SHFL.BFLY PT, R10, R133, 0x1, 0x1f ;  /* 0x0c201f00850a7f89 */ /* 0x000ee200000e0000 */
[----:B-1----:R-:W-:Y:S07]  /*b820*/  FMNMX.FTZ R0, R0, R2, !PT ;  /* 0x0000000200007209 */ /* 0x002fee0007810000 */
[----:B------:R-:W1:Y:S01]  /*b830*/  SHFL.BFLY PT, R3, R0, 0x1, 0x1f ;  /* 0x0c201f0000037f89 */ /* 0x000e6200000e0000 */
[----:B---3--:R-:W-:Y:S05]  /*b840*/  FMNMX.FTZ R133, R133, R10, !PT ;  /* 0x0000000a85857209 */ /* 0x008fea0007810000 */
[----:B------:R-:W-:Y:S04]  /*b850*/  FMUL.FTZ R181, R133, c[0x0][0x2d0] ;  /* 0x0000b40085b57a20 */ /* 0x000fe80000410000 */
[----:B------:R-:W-:Y:S04]  /*b860*/  FFMA.FTZ R10, R184, c[0x0][0x2d0], -R181 ;  /* 0x0000b400b80a7a23 */ /* 0x000fe800000108b5 */
[----:B------:R-:W-:Y:S01]  /*b870*/  MUFU.EX2 R189, R10 ;  /* 0x0000000a00bd7308 */ /* 0x000fe20000000800 */
[----:B-1----:R-:W-:Y:S02]  /*b880*/  FMNMX.FTZ R132, R0, R3, !PT ;  /* 0x0000000300847209 */ /* 0x002fe40007810000 */
[----:B----4-:R-:W-:Y:S02]  /*b890*/  @P0 IADD3 R16, P1, R26, 0x40, RZ ;  /* 0x000000401a100810 */ /* 0x010fe40007f3e0ff */
[----:B------:R-:W-:Y:S02]  /*b8a0*/  @P0 IADD3 R7, P2, R5, R26, RZ ;  /* 0x0000001a05070210 */ /* 0x000fe40007f5e0ff */
[-C--:B--2---:R-:W-:Y:S02]  /*b8b0*/  @P0 IADD3.X R15, RZ, R24.reuse, RZ, P1, !PT ;  /* 0x00000018ff0f0210 */ /* 0x084fe40000ffe4ff */
[----:B------:R-:W-:Y:S02]  /*b8c0*/  @P0 LEA R6, P1, R7, c[0x0][0x1c8], 0x1 ;  /* 0x0000720007060a11 */ /* 0x000fe400078208ff */
[----:B------:R-:W-:Y:S02]  /*b8d0*/  @P0 IADD3.X R8, R4, R24, RZ, P2, !PT ;  /* 0x0000001804080210 */ /* 0x000fe400017fe4ff */
[----:B------:R-:W-:Y:S02]  /*b8e0*/  @P0 IADD3 R2, P2, R5, R16, RZ ;  /* 0x0000001005020210 */ /* 0x000fe40007f5e0ff */
[----:B------:R-:W-:Y:S02]  /*b8f0*/  @P0 LEA.HI.X R7, R7, c[0x0][0x1cc], R8, 0x1, P1 ;  /* 0x0000730007070a11 */ /* 0x000fe400008f0c08 */
[----:B------:R-:W-:Y:S02]  /*b900*/  @P0 LEA R8, P1, R2, c[0x0][0x1c8], 0x1 ;  /* 0x0000720002080a11 */ /* 0x000fe400078208ff */
[----:B------:R-:W-:Y:S01]  /*b910*/  @P0 IADD3.X R9, R4, R15, RZ, P2, !PT ;  /* 0x0000000f04090210 */ /* 0x000fe200017fe4ff */
[----:B------:R1:W-:Y:S03]  /*b920*/  @P0 LDGSTS.E.BYPASS.LTC128B.128 [R131+0x10100], [R6.64], !P6 ;  /* 0x1010000006830fae */ /* 0x0003e6000f101d46 */
[----:B------:R-:W-:Y:S01]  /*b930*/  @P0 LEA.HI.X R9, R2, c[0x0][0x1cc], R9, 0x1, P1 ;  /* 0x0000730002090a11 */ /* 0x000fe200008f0c09 */
[----:B------:R-:W-:Y:S01]  /*b940*/  FADD.FTZ R2, -R133, R134 ;  /* 0x0000008685027221 */ /* 0x000fe20000010100 */
[----:B------:R-:W-:Y:S02]  /*b950*/  @P0 IADD3 R14, P1, R26, 0x80, RZ ;  /* 0x000000801a0e0810 */ /* 0x000fe40007f3e0ff */
[----:B------:R-:W-:Y:S01]  /*b960*/  MOV R134, R22 ;  /* 0x0000001600867202 */ /* 0x000fe20000000f00 */
[----:B------:R2:W-:Y:S01]  /*b970*/  @P0 LDGSTS.E.BYPASS.LTC128B.128 [R131+0x12100], [R8.64], !P5 ;  /* 0x1210000008830fae */ /* 0x0005e2000e901d46 */
[----:B------:R-:W-:Y:S01]  /*b980*/  @P0 IADD3.X R13, RZ, R24, RZ, P1, !PT ;  /* 0x00000018ff0d0210 */ /* 0x000fe20000ffe4ff */
[----:B------:R-:W-:Y:S04]  /*b990*/  FMUL.FTZ R0, R2, c[0x0][0x2d0] ;  /* 0x0000b40002007a20 */ /* 0x000fe80000410000 */
[----:B------:R3:W4:Y:S01]  /*b9a0*/  MUFU.EX2 R2, R0 ;  /* 0x0000000000027308 */ /* 0x0007220000000800 */
[----:B-1----:R-:W-:Y:S04]  /*b9b0*/  @P0 IADD3 R7, P2, R5, R14, RZ ;  /* 0x0000000e05070210 */ /* 0x002fe80007f5e0ff */
[C---:B------:R-:W-:Y:S02]  /*b9c0*/  @P0 LEA R6, P1, R7.reuse, c[0x0][0x1c8], 0x1 ;  /* 0x0000720007060a11 */ /* 0x040fe400078208ff */
[----:B------:R-:W-:Y:S01]  /*b9d0*/  @P0 IADD3.X R3, R4, R13, RZ, P2, !PT ;  /* 0x0000000d04030210 */ /* 0x000fe200017fe4ff */
[----:B--2---:R-:W-:Y:S03]  /*b9e0*/  FFMA.FTZ R8, R182, c[0x0][0x2d0], -R181 ;  /* 0x0000b400b6087a23 */ /* 0x004fe600000108b5 */
[----:B------:R-:W-:Y:S01]  /*b9f0*/  @P0 LEA.HI.X R7, R7, c[0x0][0x1cc], R3, 0x1, P1 ;  /* 0x0000730007070a11 */ /* 0x000fe200008f0c03 */
[----:B---3--:R-:W-:Y:S01]  /*ba00*/  FADD.FTZ R0, -R132, R135 ;  /* 0x0000008784007221 */ /* 0x008fe20000010100 */
[----:B------:R-:W-:Y:S01]  /*ba10*/  @P0 IADD3 R12, P1, R26, 0xc0, RZ ;  /* 0x000000c01a0c0810 */ /* 0x000fe20007f3e0ff */
[----:B------:R1:W-:Y:S01]  /*ba20*/  MUFU.EX2 R135, R8 ;  /* 0x0000000800877308 */ /* 0x0003e20000000800 */
[----:B----4-:R-:W-:Y:S01]  /*ba30*/  FMUL.FTZ R25, R2, R157 ;  /* 0x0000009d02197220 */ /* 0x010fe20000410000 */
[----:B------:R2:W-:Y:S01]  /*ba40*/  @P0 LDGSTS.E.BYPASS.LTC128B.128 [R131+0x14100], [R6.64], !P4 ;  /* 0x1410000006830fae */ /* 0x0005e2000e101d46 */
[----:B------:R-:W-:Y:S01]  /*ba50*/  @P0 IADD3 R3, P2, R5, R12, RZ ;  /* 0x0000000c05030210 */ /* 0x000fe20007f5e0ff */
[----:B------:R-:W-:Y:S01]  /*ba60*/  FMUL.FTZ R0, R0, c[0x0][0x2d0] ;  /* 0x0000b40000007a20 */ /* 0x000fe20000410000 */
[----:B------:R-:W-:Y:S01]  /*ba70*/  @P0 IADD3.X R9, RZ, R24, RZ, P1, !PT ;  /* 0x00000018ff090210 */ /* 0x000fe20000ffe4ff */
[C---:B------:R-:W-:Y:S02]  /*ba80*/  FMUL.FTZ R36, R2.reuse, R36 ;  /* 0x0000002402247220 */ /* 0x040fe40000410000 */
[C---:B------:R-:W-:Y:S02]  /*ba90*/  FMUL.FTZ R37, R2.reuse, R37 ;  /* 0x0000002502257220 */ /* 0x040fe40000410000 */
[----:B------:R-:W3:Y:S01]  /*baa0*/  MUFU.EX2 R0, R0 ;  /* 0x0000000000007308 */ /* 0x000ee20000000800 */
[C---:B------:R-:W-:Y:S02]  /*bab0*/  FMUL.FTZ R40, R2.reuse, R40 ;  /* 0x0000002802287220 */ /* 0x040fe40000410000 */
[C---:B------:R-:W-:Y:S02]  /*bac0*/  FMUL.FTZ R41, R2.reuse, R41 ;  /* 0x0000002902297220 */ /* 0x040fe40000410000 */
[C---:B------:R-:W-:Y:S02]  /*bad0*/  FMUL.FTZ R44, R2.reuse, R44 ;  /* 0x0000002c022c7220 */ /* 0x040fe40000410000 */
[C---:B------:R-:W-:Y:S02]  /*bae0*/  FMUL.FTZ R45, R2.reuse, R45 ;  /* 0x0000002d022d7220 */ /* 0x040fe40000410000 */
[C---:B------:R-:W-:Y:S02]  /*baf0*/  FMUL.FTZ R48, R2.reuse, R48 ;  /* 0x0000003002307220 */ /* 0x040fe40000410000 */
[C---:B------:R-:W-:Y:S02]  /*bb00*/  FMUL.FTZ R49, R2.reuse, R49 ;  /* 0x0000003102317220 */ /* 0x040fe40000410000 */
[C---:B------:R-:W-:Y:S01]  /*bb10*/  FMUL.FTZ R52, R2.reuse, R52 ;  /* 0x0000003402347220 */ /* 0x040fe20000410000 */
[----:B-1----:R-:W-:Y:S01]  /*bb20*/  @P0 MOV R8, c[0x0][0x1e4] ;  /* 0x0000790000080a02 */ /* 0x002fe20000000f00 */
[C---:B------:R-:W-:Y:S02]  /*bb30*/  FMUL.FTZ R53, R2.reuse, R53 ;  /* 0x0000003502357220 */ /* 0x040fe40000410000 */
[C---:B------:R-:W-:Y:S01]  /*bb40*/  FMUL.FTZ R56, R2.reuse, R56 ;  /* 0x0000003802387220 */ /* 0x040fe20000410000 */
[C---:B--2---:R-:W-:Y:S01]  /*bb50*/  @P0 LEA R6, P1, R3.reuse, c[0x0][0x1c8], 0x1 ;  /* 0x0000720003060a11 */ /* 0x044fe200078208ff */
[----:B------:R-:W-:Y:S01]  /*bb60*/  FMUL.FTZ R57, R2, R57 ;  /* 0x0000003902397220 */ /* 0x000fe20000410000 */
[----:B------:R-:W-:Y:S01]  /*bb70*/  @P0 IADD3.X R7, R4, R9, RZ, P2, !PT ;  /* 0x0000000904070210 */ /* 0x000fe200017fe4ff */
[----:B------:R-:W-:Y:S02]  /*bb80*/  FMUL.FTZ R60, R2, R60 ;  /* 0x0000003c023c7220 */ /* 0x000fe40000410000 */
[C---:B---3--:R-:W-:Y:S01]  /*bb90*/  FMUL.FTZ R27, R0.reuse, R159 ;  /* 0x0000009f001b7220 */ /* 0x048fe20000410000 */
[----:B------:R-:W-:Y:S01]  /*bba0*/  @P0 LEA.HI.X R7, R3, c[0x0][0x1cc], R7, 0x1, P1 ;  /* 0x0000730003070a11 */ /* 0x000fe200008f0c07 */
[C---:B------:R-:W-:Y:S01]  /*bbb0*/  FMUL.FTZ R38, R0.reuse, R38 ;  /* 0x0000002600267220 */ /* 0x040fe20000410000 */
[----:B------:R-:W-:Y:S01]  /*bbc0*/  @P0 MOV R3, c[0x0][0x1e0] ;  /* 0x0000780000030a02 */ /* 0x000fe20000000f00 */
[C---:B------:R-:W-:Y:S02]  /*bbd0*/  FMUL.FTZ R39, R0.reuse, R39 ;  /* 0x0000002700277220 */ /* 0x040fe40000410000 */
[----:B------:R1:W-:Y:S01]  /*bbe0*/  @P0 LDGSTS.E.BYPASS.LTC128B.128 [R131+0x16100], [R6.64], !P3 ;  /* 0x1610000006830fae */ /* 0x0003e2000d901d46 */
[C---:B------:R-:W-:Y:S01]  /*bbf0*/  @P0 LEA R5, P1, R3.reuse, R5, 0x5 ;  /* 0x0000000503050211 */ /* 0x040fe200078228ff */
[C---:B------:R-:W-:Y:S02]  /*bc00*/  FMUL.FTZ R42, R0.reuse, R42 ;  /* 0x0000002a002a7220 */ /* 0x040fe40000410000 */
[C---:B------:R-:W-:Y:S01]  /*bc10*/  FMUL.FTZ R43, R0.reuse, R43 ;  /* 0x0000002b002b7220 */ /* 0x040fe20000410000 */
[----:B------:R-:W-:Y:S01]  /*bc20*/  @P0 LEA.HI.X R4, R3, R4, R8, 0x5, P1 ;  /* 0x0000000403040211 */ /* 0x000fe200008f2c08 */
[C---:B------:R-:W-:Y:S01]  /*bc30*/  FMUL.FTZ R46, R0.reuse, R46 ;  /* 0x0000002e002e7220 */ /* 0x040fe20000410000 */
[----:B------:R-:W-:Y:S01]  /*bc40*/  @P0 IADD3 R3, P2, R5, R26, RZ ;  /* 0x0000001a05030210 */ /* 0x000fe20007f5e0ff */
[C---:B------:R-:W-:Y:S02]  /*bc50*/  FMUL.FTZ R26, R0.reuse, R158 ;  /* 0x0000009e001a7220 */ /* 0x040fe40000410000 */
[C---:B------:R-:W-:Y:S01]  /*bc60*/  FMUL.FTZ R47, R0.reuse, R47 ;  /* 0x0000002f002f7220 */ /* 0x040fe20000410000 */
[----:B------:R-:W-:Y:S01]  /*bc70*/  @P0 LEA R10, P1, R3, c[0x0][0x1c8], 0x1 ;  /* 0x00007200030a0a11 */ /* 0x000fe200078208ff */
[C---:B------:R-:W-:Y:S02]  /*bc80*/  FMUL.FTZ R50, R0.reuse, R50 ;  /* 0x0000003200327220 */ /* 0x040fe40000410000 */
[C---:B------:R-:W-:Y:S02]  /*bc90*/  FMUL.FTZ R51, R0.reuse, R51 ;  /* 0x0000003300337220 */ /* 0x040fe40000410000 */
[C---:B------:R-:W-:Y:S02]  /*bca0*/  FMUL.FTZ R54, R0.reuse, R54 ;  /* 0x0000003600367220 */ /* 0x040fe40000410000 */
[C---:B------:R-:W-:Y:S02]  /*bcb0*/  FMUL.FTZ R55, R0.reuse, R55 ;  /* 0x0000003700377220 */ /* 0x040fe40000410000 */
[C---:B------:R-:W-:Y:S02]  /*bcc0*/  FMUL.FTZ R58, R0.reuse, R58 ;  /* 0x0000003a003a7220 */ /* 0x040fe40000410000 */
[----:B------:R-:W-:Y:S02]  /*bcd0*/  FMUL.FTZ R59, R0, R59 ;  /* 0x0000003b003b7220 */ /* 0x000fe40000410000 */
[----:B------:R-:W-:Y:S02]  /*bce0*/  FMUL.FTZ R61, R2, R61 ;  /* 0x0000003d023d7220 */ /* 0x000fe40000410000 */
[----:B------:R-:W-:Y:S01]  /*bcf0*/  FMUL.FTZ R62, R0, R62 ;  /* 0x0000003e003e7220 */ /* 0x000fe20000410000 */
[----:B-1----:R-:W-:Y:S01]  /*bd00*/  @P0 IADD3.X R6, R4, R24, RZ, P2, !PT ;  /* 0x0000001804060210 */ /* 0x002fe200017fe4ff */
[--C-:B------:R-:W-:Y:S02]  /*bd10*/  FFMA.FTZ R7, R183, c[0x0][0x2d0], -R181.reuse ;  /* 0x0000b400b7077a23 */ /* 0x100fe400000108b5 */
[----:B------:R-:W-:Y:S01]  /*bd20*/  FMUL.FTZ R24, R2, R156 ;  /* 0x0000009c02187220 */ /* 0x000fe20000410000 */
[----:B------:R-:W-:Y:S01]  /*bd30*/  @P0 LEA.HI.X R11, R3, c[0x0][0x1cc], R6, 0x1, P1 ;  /* 0x00007300030b0a11 */ /* 0x000fe200008f0c06 */
[----:B------:R-:W-:Y:S01]  /*bd40*/  FFMA.FTZ R3, R180, c[0x0][0x2d0], -R181 ;  /* 0x0000b400b4037a23 */ /* 0x000fe200000108b5 */
[----:B------:R1:W-:Y:S01]  /*bd50*/  MUFU.EX2 R190, R7 ;  /* 0x0000000700be7308 */ /* 0x0003e20000000800 */
[C---:B------:R-:W-:Y:S01]  /*bd60*/  @P0 IADD3 R6, P1, R5.reuse, R16, RZ ;  /* 0x0000001005060210 */ /* 0x040fe20007f3e0ff */
[C---:B------:R-:W-:Y:S01]  /*bd70*/  FMUL.FTZ R16, R2.reuse, R148 ;  /* 0x0000009402107220 */ /* 0x040fe20000410000 */
[----:B------:R2:W-:Y:S01]  /*bd80*/  @P0 LDGSTS.E.BYPASS.LTC128B.128 [R131+0x11100], [R10.64], !P6 ;  /* 0x111000000a830fae */ /* 0x0005e2000f101d46 */
[----:B------:R-:W-:Y:S01]  /*bd90*/  MOV R148, R33 ;  /* 0x0000002100947202 */ /* 0x000fe20000000f00 */
[----:B------:R-:W-:Y:S01]  /*bda0*/  FMUL.FTZ R33, R2, R165 ;  /* 0x000000a502217220 */ /* 0x000fe20000410000 */
[----:B------:R-:W-:Y:S01]  /*bdb0*/  @P0 IADD3.X R15, R4, R15, RZ, P1, !PT ;  /* 0x0000000f040f0210 */ /* 0x000fe20000ffe4ff */
[----:B------:R-:W-:Y:S02]  /*bdc0*/  FMUL.FTZ R63, R0, R63 ;  /* 0x0000003f003f7220 */ /* 0x000fe40000410000 */
[C---:B------:R-:W-:Y:S01]  /*bdd0*/  FMUL.FTZ R64, R2.reuse, R64 ;  /* 0x0000004002407220 */ /* 0x040fe20000410000 */
[----:B------:R3:W4:Y:S01]  /*bde0*/  MUFU.EX2 R173, R3 ;  /* 0x0000000300ad7308 */ /* 0x0007220000000800 */
[----:B------:R-:W-:Y:S02]  /*bdf0*/  FMUL.FTZ R65, R2, R65 ;  /* 0x0000004102417220 */ /* 0x000fe40000410000 */
[C---:B------:R-:W-:Y:S02]  /*be00*/  FMUL.FTZ R66, R0.reuse, R66 ;  /* 0x0000004200427220 */ /* 0x040fe40000410000 */
[----:B------:R-:W-:Y:S02]  /*be10*/  FMUL.FTZ R67, R0, R67 ;  /* 0x0000004300437220 */ /* 0x000fe40000410000 */
[C---:B------:R-:W-:Y:S02]  /*be20*/  FMUL.FTZ R68, R2.reuse, R68 ;  /* 0x0000004402447220 */ /* 0x040fe40000410000 */
[----:B------:R-:W-:Y:S02]  /*be30*/  FMUL.FTZ R69, R2, R69 ;  /* 0x0000004502457220 */ /* 0x000fe40000410000 */
[C---:B------:R-:W-:Y:S02]  /*be40*/  FMUL.FTZ R70, R0.reuse, R70 ;  /* 0x0000004600467220 */ /* 0x040fe40000410000 */
[----:B------:R-:W-:Y:S01]  /*be50*/  FMUL.FTZ R71, R0, R71 ;  /* 0x0000004700477220 */ /* 0x000fe20000410000 */
[C---:B-1----:R-:W-:Y:S01]  /*be60*/  @P0 IADD3 R7, P2, R5.reuse, R14, RZ ;  /* 0x0000000e05070210 */ /* 0x042fe20007f5e0ff */
[C---:B------:R-:W-:Y:S01]  /*be70*/  FMUL.FTZ R72, R2.reuse, R72 ;  /* 0x0000004802487220 */ /* 0x040fe20000410000 */
[----:B------:R-:W-:Y:S01]  /*be80*/  @P0 IADD3 R5, P1, R5, R12, RZ ;  /* 0x0000000c05050210 */ /* 0x000fe20007f3e0ff */
[----:B------:R-:W-:Y:S01]  /*be90*/  FMUL.FTZ R73, R2, R73 ;  /* 0x0000004902497220 */ /* 0x000fe20000410000 */
[----:B------:R-:W-:Y:S01]  /*bea0*/  @P0 IADD3.X R13, R4, R13, RZ, P2, !PT ;  /* 0x0000000d040d0210 */ /* 0x000fe200017fe4ff */
[----:B------:R-:W-:Y:S01]  /*beb0*/  FMUL.FTZ R74, R0, R74 ;  /* 0x0000004a004a7220 */ /* 0x000fe20000410000 */
[----:B------:R-:W-:Y:S01]  /*bec0*/  @P0 IADD3.X R14, R4, R9, RZ, P1, !PT ;  /* 0x00000009040e0210 */ /* 0x000fe20000ffe4ff */
[----:B--2---:R-:W-:Y:S01]  /*bed0*/  FMUL.FTZ R10, R0, R142 ;  /* 0x0000008e000a7220 */ /* 0x004fe20000410000 */
[----:B------:R-:W-:Y:S01]  /*bee0*/  @P0 LEA R8, P2, R6, c[0x0][0x1c8], 0x1 ;  /* 0x0000720006080a11 */ /* 0x000fe200078408ff */
[----:B------:R-:W-:Y:S02]  /*bef0*/  FMUL.FTZ R11, R0, R143 ;  /* 0x0000008f000b7220 */ /* 0x000fe40000410000 */
[----:B---3--:R-:W-:Y:S01]  /*bf00*/  FMUL.FTZ R3, R132, c[0x0][0x2d0] ;  /* 0x0000b40084037a20 */ /* 0x008fe20000410000 */
[----:B------:R-:W-:Y:S01]  /*bf10*/  @P0 LEA.HI.X R9, R6, c[0x0][0x1cc], R15, 0x1, P2 ;  /* 0x0000730006090a11 */ /* 0x000fe200010f0c0f */
[----:B------:R-:W-:Y:S01]  /*bf20*/  FMUL.FTZ R75, R0, R75 ;  /* 0x0000004b004b7220 */ /* 0x000fe20000410000 */
[----:B------:R-:W-:Y:S01]  /*bf30*/  @P0 LEA R6, P1, R7, c[0x0][0x1c8], 0x1 ;  /* 0x0000720007060a11 */ /* 0x000fe200078208ff */
[----:B------:R-:W-:Y:S01]  /*bf40*/  FFMA.FTZ R4, R187, c[0x0][0x2d0], -R3 ;  /* 0x0000b400bb047a23 */ /* 0x000fe20000010803 */
[----:B------:R-:W-:Y:S01]  /*bf50*/  MOV R187, R21 ;  /* 0x0000001500bb7202 */ /* 0x000fe20000000f00 */
[----:B------:R1:W-:Y:S01]  /*bf60*/  @P0 LDGSTS.E.BYPASS.LTC128B.128 [R131+0x13100], [R8.64], !P5 ;  /* 0x1310000008830fae */ /* 0x0003e2000e901d46 */
[----:B------:R-:W-:Y:S01]  /*bf70*/  @P0 LEA.HI.X R7, R7, c[0x0][0x1cc], R13, 0x1, P1 ;  /* 0x0000730007070a11 */ /* 0x000fe200008f0c0d */
[----:B------:R2:W-:Y:S01]  /*bf80*/  MUFU.EX2 R180, R4 ;  /* 0x0000000400b47308 */ /* 0x0005e20000000800 */
[--C-:B------:R-:W-:Y:S01]  /*bf90*/  FFMA.FTZ R12, R188, c[0x0][0x2d0], -R3.reuse ;  /* 0x0000b400bc0c7a23 */ /* 0x100fe20000010803 */
[----:B------:R-:W-:Y:S01]  /*bfa0*/  MOV R188, R20 ;  /* 0x0000001400bc7202 */ /* 0x000fe20000000f00 */
[C---:B------:R-:W-:Y:S02]  /*bfb0*/  FMUL.FTZ R76, R2.reuse, R76 ;  /* 0x0000004c024c7220 */ /* 0x040fe40000410000 */
[----:B------:R-:W-:Y:S01]  /*bfc0*/  FMUL.FTZ R77, R2, R77 ;  /* 0x0000004d024d7220 */ /* 0x000fe20000410000 */
[----:B------:R3:W-:Y:S01]  /*bfd0*/  @P0 LDGSTS.E.BYPASS.LTC128B.128 [R131+0x15100], [R6.64], !P4 ;  /* 0x1510000006830fae */ /* 0x0007e2000e101d46 */
[C---:B------:R-:W-:Y:S02]  /*bfe0*/  FMUL.FTZ R78, R0.reuse, R78 ;  /* 0x0000004e004e7220 */ /* 0x040fe40000410000 */
[----:B------:R-:W-:Y:S01]  /*bff0*/  FMUL.FTZ R79, R0, R79 ;  /* 0x0000004f004f7220 */ /* 0x000fe20000410000 */
[----:B------:R3:W3:Y:S01]  /*c000*/  MUFU.EX2 R182, R12 ;  /* 0x0000000c00b67308 */ /* 0x0006e20000000800 */
[C---:B------:R-:W-:Y:S02]  /*c010*/  FMUL.FTZ R80, R2.reuse, R80 ;  /* 0x0000005002507220 */ /* 0x040fe40000410000 */
[----:B------:R-:W-:Y:S02]  /*c020*/  FMUL.FTZ R81, R2, R81 ;  /* 0x0000005102517220 */ /* 0x000fe40000410000 */
[C---:B------:R-:W-:Y:S02]  /*c030*/  FMUL.FTZ R82, R0.reuse, R82 ;  /* 0x0000005200527220 */ /* 0x040fe40000410000 */
[----:B------:R-:W-:Y:S02]  /*c040*/  FMUL.FTZ R83, R0, R83 ;  /* 0x0000005300537220 */ /* 0x000fe40000410000 */
[C---:B------:R-:W-:Y:S02]  /*c050*/  FMUL.FTZ R84, R2.reuse, R84 ;  /* 0x0000005402547220 */ /* 0x040fe40000410000 */
[----:B------:R-:W-:Y:S02]  /*c060*/  FMUL.FTZ R85, R2, R85 ;  /* 0x0000005502557220 */ /* 0x000fe40000410000 */
[----:B------:R-:W-:Y:S01]  /*c070*/  FMUL.FTZ R86, R0, R86 ;  /* 0x0000005600567220 */ /* 0x000fe20000410000 */
[----:B--2---:R-:W-:Y:S01]  /*c080*/  @P0 LEA R4, P1, R5, c[0x0][0x1c8], 0x1 ;  /* 0x0000720005040a11 */ /* 0x004fe200078208ff */
[--C-:B-1----:R-:W-:Y:S01]  /*c090*/  FFMA.FTZ R8, R185, c[0x0][0x2d0], -R3.reuse ;  /* 0x0000b400b9087a23 */ /* 0x102fe20000010803 */
[----:B------:R-:W-:Y:S01]  /*c0a0*/  MOV R185, R18 ;  /* 0x0000001200b97202 */ /* 0x000fe20000000f00 */
[----:B------:R-:W-:Y:S01]  /*c0b0*/  FMUL.FTZ R9, R2, R141 ;  /* 0x0000008d02097220 */ /* 0x000fe20000410000 */
[----:B------:R-:W-:Y:S01]  /*c0c0*/  @P0 LEA.HI.X R5, R5, c[0x0][0x1cc], R14, 0x1, P1 ;  /* 0x0000730005050a11 */ /* 0x000fe200008f0c0e */
[----:B------:R1:W-:Y:S01]  /*c0d0*/  MUFU.EX2 R183, R8 ;  /* 0x0000000800b77308 */ /* 0x0003e20000000800 */
[C---:B------:R-:W-:Y:S02]  /*c0e0*/  FMUL.FTZ R18, R0.reuse, R150 ;  /* 0x0000009600127220 */ /* 0x040fe40000410000 */
[C---:B------:R-:W-:Y:S01]  /*c0f0*/  FMUL.FTZ R87, R0.reuse, R87 ;  /* 0x0000005700577220 */ /* 0x040fe20000410000 */
[----:B------:R2:W-:Y:S01]  /*c100*/  @P0 LDGSTS.E.BYPASS.LTC128B.128 [R131+0x17100], [R4.64], !P3 ;  /* 0x1710000004830fae */ /* 0x0005e2000d901d46 */
[C---:B---3--:R-:W-:Y:S01]  /*c110*/  FMUL.FTZ R6, R0.reuse, R138 ;  /* 0x0000008a00067220 */ /* 0x048fe20000410000 */
[----:B----4-:R-:W-:Y:S01]  /*c120*/  F2FP.PACK_AB R138, R173, R190 ;  /* 0x000000bead8a723e */ /* 0x010fe200000000ff */
[----:B------:R-:W-:Y:S02]  /*c130*/  FMUL.FTZ R7, R0, R139 ;  /* 0x0000008b00077220 */ /* 0x000fe40000410000 */
[C---:B------:R-:W-:Y:S02]  /*c140*/  FMUL.FTZ R88, R2.reuse, R88 ;  /* 0x0000005802587220 */ /* 0x040fe40000410000 */
[----:B------:R-:W-:Y:S01]  /*c150*/  FMUL.FTZ R89, R2, R89 ;  /* 0x0000005902597220 */ /* 0x000fe20000410000 */
[----:B------:R-:W3:Y:S01]  /*c160*/  LDSM.16.MT88.4 R12, [R248] ;  /* 0x00000000f80c783b */ /* 0x000ee20000004200 */
[C---:B------:R-:W-:Y:S02]  /*c170*/  FMUL.FTZ R90, R0.reuse, R90 ;  /* 0x0000005a005a7220 */ /* 0x040fe40000410000 */
[----:B------:R-:W-:Y:S02]  /*c180*/  FMUL.FTZ R91, R0, R91 ;  /* 0x0000005b005b7220 */ /* 0x000fe40000410000 */
[C---:B------:R-:W-:Y:S02]  /*c190*/  FMUL.FTZ R92, R2.reuse, R92 ;  /* 0x0000005c025c7220 */ /* 0x040fe40000410000 */
[----:B------:R-:W-:Y:S01]  /*c1a0*/  FMUL.FTZ R93, R2, R93 ;  /* 0x0000005d025d7220 */ /* 0x000fe20000410000 */
[----:B------:R-:W3:Y:S01]  /*c1b0*/  LDSM.16.MT88.4 R20, [R252] ;  /* 0x00000000fc14783b */ /* 0x000ee20000004200 */
[C---:B------:R-:W-:Y:S02]  /*c1c0*/  FMUL.FTZ R94, R0.reuse, R94 ;  /* 0x0000005e005e7220 */ /* 0x040fe40000410000 */
[----:B------:R-:W-:Y:S02]  /*c1d0*/  FMUL.FTZ R95, R0, R95 ;  /* 0x0000005f005f7220 */ /* 0x000fe40000410000 */
[C---:B-1----:R-:W-:Y:S02]  /*c1e0*/  FMUL.FTZ R8, R2.reuse, R140 ;  /* 0x0000008c02087220 */ /* 0x042fe40000410000 */
[C---:B------:R-:W-:Y:S01]  /*c1f0*/  FMUL.FTZ R96, R2.reuse, R96 ;  /* 0x0000006002607220 */ /* 0x040fe20000410000 */
[----:B------:R-:W1:Y:S01]  /*c200*/  LDSM.16.MT88.4 R28, [R251] ;  /* 0x00000000fb1c783b */ /* 0x000e620000004200 */
[----:B------:R-:W-:Y:S02]  /*c210*/  FMUL.FTZ R97, R2, R97 ;  /* 0x0000006102617220 */ /* 0x000fe40000410000 */
[----:B--2---:R-:W-:Y:S01]  /*c220*/  FFMA.FTZ R4, R186, c[0x0][0x2d0], -R3 ;  /* 0x0000b400ba047a23 */ /* 0x004fe20000010803 */
[----:B------:R-:W-:Y:S01]  /*c230*/  MOV R186, R19 ;  /* 0x0000001300ba7202 */ /* 0x000fe20000000f00 */
[----:B------:R-:W-:Y:S01]  /*c240*/  FMUL.FTZ R5, R2, R137 ;  /* 0x0000008902057220 */ /* 0x000fe20000410000 */
[----:B------:R-:W-:Y:S01]  /*c250*/  F2FP.PACK_AB R137, R182, R180 ;  /* 0x000000b4b689723e */ /* 0x000fe200000000ff */
[----:B------:R-:W2:Y:S01]  /*c260*/  MUFU.EX2 R184, R4 ;  /* 0x0000000400b87308 */ /* 0x000ea20000000800 */
[----:B------:R-:W4:Y:S01]  /*c270*/  LDL.LU R131, [R1+0x11c] ;  /* 0x00011c0001837983 */ /* 0x000f220000300800 */
[C---:B------:R-:W-:Y:S01]  /*c280*/  FMUL.FTZ R19, R0.reuse, R151 ;  /* 0x0000009700137220 */ /* 0x040fe20000410000 */
[----:B------:R-:W-:Y:S01]  /*c290*/  MOV R151, R148 ;  /* 0x0000009400977202 */ /* 0x000fe20000000f00 */
[C---:B------:R-:W-:Y:S01]  /*c2a0*/  FMUL.FTZ R98, R0.reuse, R98 ;  /* 0x0000006200627220 */ /* 0x040fe20000410000 */
[----:B------:R-:W4:Y:S01]  /*c2b0*/  LDL R140, [R1+0x48] ;  /* 0x00004800018c7983 */ /* 0x000f220000100800 */
[----:B------:R-:W-:Y:S02]  /*c2c0*/  FMUL.FTZ R99, R0, R99 ;  /* 0x0000006300637220 */ /* 0x000fe40000410000 */
[C---:B------:R-:W-:Y:S01]  /*c2d0*/  FMUL.FTZ R100, R2.reuse, R100 ;  /* 0x0000006402647220 */ /* 0x040fe20000410000 */
[----:B------:R-:W0:Y:S01]  /*c2e0*/  LDGDEPBAR ;  /* 0x00000000000079af */ /* 0x000e220000000000 */
[----:B------:R-:W-:Y:S02]  /*c2f0*/  FMUL.FTZ R101, R2, R101 ;  /* 0x0000006502657220 */ /* 0x000fe40000410000 */
[C---:B------:R-:W-:Y:S02]  /*c300*/  FMUL.FTZ R102, R0.reuse, R102 ;  /* 0x0000006600667220 */ /* 0x040fe40000410000 */
[----:B------:R-:W-:Y:S02]  /*c310*/  FMUL.FTZ R103, R0, R103 ;  /* 0x0000006700677220 */ /* 0x000fe40000410000 */
[C---:B------:R-:W-:Y:S02]  /*c320*/  FMUL.FTZ R104, R2.reuse, R104 ;  /* 0x0000006802687220 */ /* 0x040fe40000410000 */
[----:B------:R-:W-:Y:S02]  /*c330*/  FMUL.FTZ R105, R2, R105 ;  /* 0x0000006902697220 */ /* 0x000fe40000410000 */
[C---:B------:R-:W-:Y:S02]  /*c340*/  FMUL.FTZ R106, R0.reuse, R106 ;  /* 0x0000006a006a7220 */ /* 0x040fe40000410000 */
[----:B------:R-:W-:Y:S01]  /*c350*/  FMUL.FTZ R107, R0, R107 ;  /* 0x0000006b006b7220 */ /* 0x000fe20000410000 */
[----:B--2---:R-:W-:Y:S01]  /*c360*/  F2FP.PACK_AB R139, R184, R183 ;  /* 0x000000b7b88b723e */ /* 0x004fe200000000ff */
[----:B------:R-:W-:Y:S01]  /*c370*/  FMUL.FTZ R4, R2, R136 ;  /* 0x0000008802047220 */ /* 0x000fe20000410000 */
[----:B------:R-:W-:Y:S01]  /*c380*/  F2FP.PACK_AB R136, R189, R135 ;  /* 0x00000087bd88723e */ /* 0x000fe200000000ff */
[--C-:B------:R-:W-:Y:S02]  /*c390*/  FFMA.FTZ R157, R176, c[0x0][0x2d0], -R181.reuse ;  /* 0x0000b400b09d7a23 */ /* 0x100fe400000108b5 */
[--C-:B------:R-:W-:Y:S02]  /*c3a0*/  FFMA.FTZ R158, R177, c[0x0][0x2d0], -R181.reuse ;  /* 0x0000b400b19e7a23 */ /* 0x100fe400000108b5 */
[--C-:B------:R-:W-:Y:S02]  /*c3b0*/  FFMA.FTZ R159, R178, c[0x0][0x2d0], -R181.reuse ;  /* 0x0000b400b29f7a23 */ /* 0x100fe400000108b5 */
[C---:B---3--:R-:W-:Y:S05]  /*c3c0*/  HMMA.16816.F32 R4, R136.reuse, R12, R4 ;  /* 0x0000000c8804723c */ /* 0x048fea0000001804 */
[C---:B------:R-:W-:Y:S02]  /*c3d0*/  FMUL.FTZ R108, R2.reuse, R108 ;  /* 0x0000006c026c7220 */ /* 0x040fe40000410000 */
[C---:B------:R-:W-:Y:S01]  /*c3e0*/  FMUL.FTZ R12, R2.reuse, R144 ;  /* 0x00000090020c7220 */ /* 0x040fe20000410000 */
[C---:B------:R-:W-:Y:S04]  /*c3f0*/  HMMA.16816.F32 R8, R136.reuse, R14, R8 ;  /* 0x0000000e8808723c */ /* 0x040fe80000001808 */
[C---:B------:R-:W-:Y:S01]  /*c400*/  FMUL.FTZ R13, R2.reuse, R145 ;  /* 0x00000091020d7220 */ /* 0x040fe20000410000 */
[----:B------:R-:W-:Y:S01]  /*c410*/  MOV R144, R17 ;  /* 0x0000001100907202 */ /* 0x000fe20000000f00 */
[----:B------:R-:W-:Y:S01]  /*c420*/  FMUL.FTZ R17, R2, R149 ;  /* 0x0000009502117220 */ /* 0x000fe20000410000 */
[----:B------:R-:W-:Y:S01]  /*c430*/  MOV R145, R186 ;  /* 0x000000ba00917202 */ /* 0x000fe20000000f00 */
[C---:B------:R-:W-:Y:S01]  /*c440*/  FMUL.FTZ R14, R0.reuse, R146 ;  /* 0x00000092000e7220 */ /* 0x040fe20000410000 */
[----:B------:R-:W-:Y:S03]  /*c450*/  MOV R146, R188 ;  /* 0x000000bc00927202 */ /* 0x000fe60000000f00 */
[C---:B------:R-:W-:Y:S01]  /*c460*/  FMUL.FTZ R15, R0.reuse, R147 ;  /* 0x00000093000f7220 */ /* 0x040fe20000410000 */
[----:B------:R-:W-:Y:S01]  /*c470*/  MOV R147, R34 ;  /* 0x0000002200937202 */ /* 0x000fe20000000f00 */
[----:B------:R-:W-:Y:S01]  /*c480*/  FMUL.FTZ R34, R0, R166 ;  /* 0x000000a600227220 */ /* 0x000fe20000410000 */
[----:B------:R-:W-:Y:S01]  /*c490*/  MOV R148, R146 ;  /* 0x0000009200947202 */ /* 0x000fe20000000f00 */
[----:B------:R-:W-:Y:S01]  /*c4a0*/  FMUL.FTZ R109, R2, R109 ;  /* 0x0000006d026d7220 */ /* 0x000fe20000410000 */
[----:B------:R-:W-:Y:S01]  /*c4b0*/  MOV R149, R145 ;  /* 0x0000009100957202 */ /* 0x000fe20000000f00 */
[C---:B------:R-:W-:Y:S01]  /*c4c0*/  FMUL.FTZ R110, R0.reuse, R110 ;  /* 0x0000006e006e7220 */ /* 0x040fe20000410000 */
[C---:B------:R-:W-:Y:S03]  /*c4d0*/  HMMA.16816.F32 R12, R136.reuse, R20, R12 ;  /* 0x00000014880c723c */ /* 0x040fe6000000180c */
[----:B------:R-:W-:Y:S01]  /*c4e0*/  MOV R186, R187 ;  /* 0x000000bb00ba7202 */ /* 0x000fe20000000f00 */
[C---:B------:R-:W-:Y:S01]  /*c4f0*/  FMUL.FTZ R111, R0.reuse, R111 ;  /* 0x0000006f006f7220 */ /* 0x040fe20000410000 */
[----:B------:R-:W-:Y:S01]  /*c500*/  MOV R187, R35 ;  /* 0x0000002300bb7202 */ /* 0x000fe20000000f00 */
[----:B------:R-:W-:Y:S01]  /*c510*/  FMUL.FTZ R35, R0, R167 ;  /* 0x000000a700237220 */ /* 0x000fe20000410000 */
[----:B------:R-:W-:Y:S01]  /*c520*/  MOV R188, R134 ;  /* 0x0000008600bc7202 */ /* 0x000fe20000000f00 */
[C---:B------:R-:W-:Y:S04]  /*c530*/  HMMA.16816.F32 R16, R136.reuse, R22, R16 ;  /* 0x000000168810723c */ /* 0x040fe80000001810 */
[C---:B------:R-:W-:Y:S01]  /*c540*/  FMUL.FTZ R20, R2.reuse, R152 ;  /* 0x0000009802147220 */ /* 0x040fe20000410000 */
[----:B------:R-:W-:Y:S01]  /*c550*/  MOV R134, R32 ;  /* 0x0000002000867202 */ /* 0x000fe20000000f00 */
[----:B------:R-:W3:Y:S01]  /*c560*/  LDL R152, [R1+0x4] ;  /* 0x0000040001987983 */ /* 0x000ee20000100800 */
[----:B------:R-:W-:Y:S02]  /*c570*/  FMUL.FTZ R21, R2, R153 ;  /* 0x0000009902157220 */ /* 0x000fe40000410000 */
[C---:B------:R-:W-:Y:S01]  /*c580*/  FMUL.FTZ R22, R0.reuse, R154 ;  /* 0x0000009a00167220 */ /* 0x040fe20000410000 */
[----:B------:R-:W3:Y:S02]  /*c590*/  LDL.LU R150, [R1+0x7c] ;  /* 0x00007c0001967983 */ /* 0x000ee40000300800 */
[----:B------:R-:W-:Y:S02]  /*c5a0*/  FMUL.FTZ R23, R0, R155 ;  /* 0x0000009b00177220 */ /* 0x000fe40000410000 */
[----:B------:R-:W-:Y:S02]  /*c5b0*/  FMUL.FTZ R32, R2, R164 ;  /* 0x000000a402207220 */ /* 0x000fe40000410000 */
[--C-:B------:R-:W-:Y:S02]  /*c5c0*/  FFMA.FTZ R134, R134, c[0x0][0x2d0], -R181.reuse ;  /* 0x0000b40086867a23 */ /* 0x100fe400000108b5 */
[C---:B------:R-:W-:Y:S01]  /*c5d0*/  FMUL.FTZ R112, R2.reuse, R112 ;  /* 0x0000007002707220 */ /* 0x040fe20000410000 */
[C---:B-1----:R-:W-:Y:S03]  /*c5e0*/  HMMA.16816.F32 R20, R136.reuse, R28, R20 ;  /* 0x0000001c8814723c */ /* 0x042fe60000001814 */
[----:B------:R-:W-:Y:S02]  /*c5f0*/  FMUL.FTZ R113, R2, R113 ;  /* 0x0000007102717220 */ /* 0x000fe40000410000 */
[----:B------:R-:W-:Y:S02]  /*c600*/  FMUL.FTZ R114, R0, R114 ;  /* 0x0000007200727220 */ /* 0x000fe40000410000 */
[C---:B------:R-:W-:Y:S01]  /*c610*/  FMUL.FTZ R28, R2.reuse, R160 ;  /* 0x000000a0021c7220 */ /* 0x040fe20000410000 */
[C---:B------:R-:W-:Y:S01]  /*c620*/  HMMA.16816.F32 R24, R136.reuse, R30, R24 ;  /* 0x0000001e8818723c */ /* 0x040fe20000001818 */
[----:B------:R1:W-:Y:S03]  /*c630*/  MUFU.EX2 R160, R134 ;  /* 0x0000008600a07308 */ /* 0x0003e60000000800 */
[----:B------:R-:W-:Y:S02]  /*c640*/  FMUL.FTZ R29, R2, R161 ;  /* 0x000000a1021d7220 */ /* 0x000fe40000410000 */
[C---:B------:R-:W-:Y:S02]  /*c650*/  FMUL.FTZ R115, R0.reuse, R115 ;  /* 0x0000007300737220 */ /* 0x040fe40000410000 */
[C---:B------:R-:W-:Y:S04]  /*c660*/  FMUL.FTZ R30, R0.reuse, R162 ;  /* 0x000000a2001e7220 */ /* 0x040fe80000410000 */
[----:B------:R-:W-:Y:S02]  /*c670*/  FMUL.FTZ R31, R0, R163 ;  /* 0x000000a3001f7220 */ /* 0x000fe40000410000 */
[C---:B------:R-:W-:Y:S02]  /*c680*/  FMUL.FTZ R116, R2.reuse, R116 ;  /* 0x0000007402747220 */ /* 0x040fe40000410000 */
[----:B------:R-:W-:Y:S02]  /*c690*/  FMUL.FTZ R117, R2, R117 ;  /* 0x0000007502757220 */ /* 0x000fe40000410000 */
[C---:B------:R-:W-:Y:S02]  /*c6a0*/  FMUL.FTZ R118, R0.reuse, R118 ;  /* 0x0000007600767220 */ /* 0x040fe40000410000 */
[----:B------:R-:W-:Y:S02]  /*c6b0*/  FMUL.FTZ R119, R0, R119 ;  /* 0x0000007700777220 */ /* 0x000fe40000410000 */
[C---:B------:R-:W-:Y:S02]  /*c6c0*/  FMUL.FTZ R120, R2.reuse, R120 ;  /* 0x0000007802787220 */ /* 0x040fe40000410000 */
[----:B------:R-:W-:Y:S02]  /*c6d0*/  FMUL.FTZ R121, R2, R121 ;  /* 0x0000007902797220 */ /* 0x000fe40000410000 */
[----:B-1----:R-:W-:Y:S02]  /*c6e0*/  FFMA.FTZ R134, R147, c[0x0][0x2d0], -R181 ;  /* 0x0000b40093867a23 */ /* 0x002fe400000108b5 */
[C---:B------:R-:W-:Y:S02]  /*c6f0*/  FMUL.FTZ R122, R0.reuse, R122 ;  /* 0x0000007a007a7220 */ /* 0x040fe40000410000 */
[----:B------:R1:W1:Y:S01]  /*c700*/  MUFU.EX2 R161, R134 ;  /* 0x0000008600a17308 */ /* 0x0002620000000800 */
[----:B------:R-:W-:Y:S02]  /*c710*/  FMUL.FTZ R123, R0, R123 ;  /* 0x0000007b007b7220 */ /* 0x000fe40000410000 */
[C---:B------:R-:W-:Y:S02]  /*c720*/  FMUL.FTZ R124, R2.reuse, R124 ;  /* 0x0000007c027c7220 */ /* 0x040fe40000410000 */
[----:B------:R-:W-:Y:S02]  /*c730*/  FMUL.FTZ R125, R2, R125 ;  /* 0x0000007d027d7220 */ /* 0x000fe40000410000 */
[C---:B------:R-:W-:Y:S02]  /*c740*/  FMUL.FTZ R126, R0.reuse, R126 ;  /* 0x0000007e007e7220 */ /* 0x040fe40000410000 */
[----:B------:R-:W-:Y:S02]  /*c750*/  FMUL.FTZ R127, R0, R127 ;  /* 0x0000007f007f7220 */ /* 0x000fe40000410000 */
[C---:B------:R-:W-:Y:S02]  /*c760*/  FMUL.FTZ R128, R2.reuse, R128 ;  /* 0x0000008002807220 */ /* 0x040fe40000410000 */
[----:B------:R-:W-:Y:S02]  /*c770*/  FMUL.FTZ R129, R2, R129 ;  /* 0x0000008102817220 */ /* 0x000fe40000410000 */
[----:B------:R-:W-:Y:S02]  /*c780*/  FMUL.FTZ R130, R0, R130 ;  /* 0x0000008200827220 */ /* 0x000fe40000410000 */
[--C-:B------:R-:W-:Y:S02]  /*c790*/  FFMA.FTZ R169, R169, c[0x0][0x2d0], -R3.reuse ;  /* 0x0000b400a9a97a23 */ /* 0x100fe40000010803 */
[--C-:B-1----:R-:W-:Y:S04]  /*c7a0*/  FFMA.FTZ R134, R185, c[0x0][0x2d0], -R3.reuse ;  /* 0x0000b400b9867a23 */ /* 0x102fe80000010803 */
[----:B------:R1:W-:Y:S02]  /*c7b0*/  MUFU.EX2 R156, R134 ;  /* 0x00000086009c7308 */ /* 0x0003e40000000800 */
[----:B-1----:R-:W-:Y:S08]  /*c7c0*/  FFMA.FTZ R134, R171, c[0x0][0x2d0], -R3 ;  /* 0x0000b400ab867a23 */ /* 0x002ff00000010803 */
[----:B------:R1:W1:Y:S02]  /*c7d0*/  MUFU.EX2 R171, R134 ;  /* 0x0000008600ab7308 */ /* 0x0002640000000800 */
[--C-:B-1----:R-:W-:Y:S08]  /*c7e0*/  FFMA.FTZ R134, R170, c[0x0][0x2d0], -R181.reuse ;  /* 0x0000b400aa867a23 */ /* 0x102ff000000108b5 */
[----:B------:R1:W-:Y:S02]  /*c7f0*/  MUFU.EX2 R185, R134 ;  /* 0x0000008600b97308 */ /* 0x0003e40000000800 */
[----:B-1----:R-:W-:Y:S08]  /*c800*/  FFMA.FTZ R134, R191, c[0x0][0x2d0], -R181 ;  /* 0x0000b400bf867a23 */ /* 0x002ff000000108b5 */
[----:B------:R1:W1:Y:S02]  /*c810*/  MUFU.EX2 R165, R134 ;  /* 0x0000008600a57308 */ /* 0x0002640000000800 */
[--C-:B-1----:R-:W-:Y:S02]  /*c820*/  FFMA.FTZ R134, R144, c[0x0][0x2d0], -R3.reuse ;  /* 0x0000b40090867a23 */ /* 0x102fe40000010803 */
[----:B------:R-:W-:Y:S06]  /*c830*/  LDSM.16.MT88.4 R144, [R252+0x800] ;  /* 0x00080000fc90783b */ /* 0x000fec0000004200 */
[----:B------:R1:W-:Y:S02]  /*c840*/  MUFU.EX2 R170, R134 ;  /* 0x0000008600aa7308 */ /* 0x0003e40000000800 */
[----:B-1----:R-:W-:Y:S08]  /*c850*/  FFMA.FTZ R134, R151, c[0x0][0x2d0], -R3 ;  /* 0x0000b40097867a23 */ /* 0x002ff00000010803 */
[----:B------:R1:W1:Y:S01]  /*c860*/  MUFU.EX2 R164, R134 ;  /* 0x0000008600a47308 */ /* 0x0002620000000800 */
[----:B----4-:R-:W-:Y:S01]  /*c870*/  FMUL.FTZ R131, R0, R131 ;  /* 0x0000008300837220 */ /* 0x010fe20000410000 */
[----:B------:R-:W4:Y:S08]  /*c880*/  LDSM.16.MT88.4 R140, [R140] ;  /* 0x000000008c8c783b */ /* 0x000f300000004200 */
[----:B-1----:R-:W2:Y:S01]  /*c890*/  LDL.LU R134, [R1+0x80] ;  /* 0x0000800001867983 */ /* 0x002ea20000300800 */
[C---:B----4-:R-:W-:Y:S08]  /*c8a0*/  HMMA.16816.F32 R28, R136.reuse, R140, R28 ;  /* 0x0000008c881c723c */ /* 0x050ff0000000181c */
[C---:B------:R-:W-:Y:S01]  /*c8b0*/  HMMA.16816.F32 R32, R136.reuse, R142, R32 ;  /* 0x0000008e8820723c */ /* 0x040fe20000001820 */
[----:B------:R-:W1:Y:S03]  /*c8c0*/  LDSM.16.MT88.4 R140, [R248+0x2000] ;  /* 0x00200000f88c783b */ /* 0x000e660000004200 */
[----:B---3--:R-:W-:Y:S02]  /*c8d0*/  FFMA.FTZ R135, R2, R150, R135 ;  /* 0x0000009602877223 */ /* 0x008fe40000010087 */
[----:B------:R-:W-:Y:S02]  /*c8e0*/  FFMA.FTZ R2, R149, c[0x0][0x2d0], -R181 ;  /* 0x0000b40095027a23 */ /* 0x000fe400000108b5 */
[----:B------:R-:W-:Y:S01]  /*c8f0*/  FADD.FTZ R135, R189, R135 ;  /* 0x00000087bd877221 */ /* 0x000fe20000010000 */
        /* <DEDUP_REMOVED lines=14> */
[----:B------:R-:W1:Y:S03]  /*c9e0*/  LDSM.16.MT88.4 R140, [R252+0x4000] ;  /* 0x00400000fc8c783b */ /* 0x000e660000004200 */
[----:B--2---:R-:W-:Y:S02]  /*c9f0*/  FFMA.FTZ R134, R0, R134, R180 ;  /* 0x0000008600867223 */ /* 0x004fe400000100b4 */
[----:B------:R-:W-:Y:S04]  /*ca00*/  FFMA.FTZ R0, R188, c[0x0][0x2d0], -R3 ;  /* 0x0000b400bc007a23 */ /* 0x000fe80000010803 */
[----:B------:R2:W-:Y:S01]  /*ca10*/  MUFU.EX2 R166, R0 ;  /* 0x0000000000a67308 */ /* 0x0005e20000000800 */
[C---:B-1----:R-:W-:Y:S08]  /*ca20*/  HMMA.16816.F32 R76, R136.reuse, R140, R76 ;  /* 0x0000008c884c723c */ /* 0x042ff0000000184c */
[C---:B------:R-:W-:Y:S01]  /*ca30*/  HMMA.16816.F32 R80, R136.reuse, R142, R80 ;  /* 0x0000008e8850723c */ /* 0x040fe20000001850 */
[----:B------:R-:W1:Y:S03]  /*ca40*/  LDSM.16.MT88.4 R140, [R251+0x4000] ;  /* 0x00400000fb8c783b */ /* 0x000e660000004200 */
[--C-:B--2---:R-:W-:Y:S04]  /*ca50*/  FFMA.FTZ R0, R187, c[0x0][0x2d0], -R181.reuse ;  /* 0x0000b400bb007a23 */ /* 0x104fe800000108b5 */
[----:B------:R2:W-:Y:S04]  /*ca60*/  MUFU.EX2 R163, R0 ;  /* 0x0000000000a37308 */ /* 0x0005e80000000800 */
[----:B--2---:R-:W-:Y:S02]  /*ca70*/  FFMA.FTZ R0, R194, c[0x0][0x2d0], -R181 ;  /* 0x0000b400c2007a23 */ /* 0x004fe400000108b5 */
[----:B------:R2:W5:Y:S04]  /*ca80*/  LDL.LU R194, [R1+0x118] ;  /* 0x0001180001c27983 */ /* 0x0005680000300800 */
[----:B------:R3:W-:Y:S01]  /*ca90*/  MUFU.EX2 R162, R0 ;  /* 0x0000000000a27308 */ /* 0x0007e20000000800 */
[C---:B-1----:R-:W-:Y:S08]  /*caa0*/  HMMA.16816.F32 R84, R136.reuse, R140, R84 ;  /* 0x0000008c8854723c */ /* 0x042ff00000001854 */
[C---:B------:R-:W-:Y:S01]  /*cab0*/  HMMA.16816.F32 R88, R136.reuse, R142, R88 ;  /* 0x0000008e8858723c */ /* 0x040fe20000001858 */
[----:B------:R-:W1:Y:S03]  /*cac0*/  LDSM.16.MT88.4 R140, [R152+0x4000] ;  /* 0x00400000988c783b */ /* 0x000e660000004200 */
[--C-:B---3--:R-:W-:Y:S05]  /*cad0*/  FFMA.FTZ R0, R195, c[0x0][0x2d0], -R3.reuse ;  /* 0x0000b400c3007a23 */ /* 0x108fea0000010803 */
[----:B------:R2:W5:Y:S01]  /*cae0*/  LDL.LU R195, [R1+0x114] ;  /* 0x0001140001c37983 */ /* 0x0005620000300800 */
[----:B------:R3:W-:Y:S03]  /*caf0*/  MUFU.EX2 R191, R0 ;  /* 0x0000000000bf7308 */ /* 0x0007e60000000800 */
[----:B------:R2:W5:Y:S04]  /*cb00*/  LDL.LU R176, [R1+0x110] ;  /* 0x0001100001b07983 */ /* 0x0005680000300800 */
[----:B------:R2:W5:Y:S04]  /*cb10*/  LDL.LU R177, [R1+0x10c] ;  /* 0x00010c0001b17983 */ /* 0x0005680000300800 */
[----:B------:R2:W5:Y:S01]  /*cb20*/  LDL.LU R178, [R1+0x108] ;  /* 0x0001080001b27983 */ /* 0x0005620000300800 */
[----:B---3--:R-:W-:Y:S01]  /*cb30*/  FFMA.FTZ R0, R172, c[0x0][0x2d0], -R3 ;  /* 0x0000b400ac007a23 */ /* 0x008fe20000010803 */
        /* <DEDUP_REMOVED lines=22> */
[C---:B------:R-:W-:Y:S08]  /*cca0*/  HMMA.16816.F32 R12, R136.reuse, R144, R12 ;  /* 0x00000090880c723c */ /* 0x040ff0000000180c */
[C---:B------:R-:W-:Y:S01]  /*ccb0*/  HMMA.16816.F32 R16, R136.reuse, R146, R16 ;  /* 0x000000928810723c */ /* 0x040fe20000001810 */
[----:B------:R-:W3:Y:S07]  /*ccc0*/  LDSM.16.MT88.4 R144, [R152+0x800] ;  /* 0x000800009890783b */ /* 0x000eee0000004200 */
[C---:B-1----:R-:W-:Y:S08]  /*ccd0*/  HMMA.16816.F32 R20, R136.reuse, R140, R20 ;  /* 0x0000008c8814723c */ /* 0x042ff00000001814 */
[C---:B------:R-:W-:Y:S01]  /*cce0*/  HMMA.16816.F32 R24, R136.reuse, R142, R24 ;  /* 0x0000008e8818723c */ /* 0x040fe20000001818 */
[----:B------:R-:W1:Y:S07]  /*ccf0*/  LDSM.16.MT88.4 R140, [R248+0x2800] ;  /* 0x00280000f88c783b */ /* 0x000e6e0000004200 */
[C---:B---3--:R-:W-:Y:S08]  /*cd00*/  HMMA.16816.F32 R28, R136.reuse, R144, R28 ;  /* 0x00000090881c723c */ /* 0x048ff0000000181c */
        /* <DEDUP_REMOVED lines=29> */
[C---:B---3--:R-:W-:Y:S01]  /*cee0*/  HMMA.16816.F32 R108, R136.reuse, R144, R108 ;  /* 0x00000090886c723c */ /* 0x048fe2000000186c */
[----:B------:R3:W4:Y:S07]  /*cef0*/  MUFU.EX2 R144, R2 ;  /* 0x0000000200907308 */ /* 0x00072e0000000800 */
[C---:B------:R-:W-:Y:S04]  /*cf00*/  HMMA.16816.F32 R112, R136.reuse, R146, R112 ;  /* 0x000000928870723c */ /* 0x040fe80000001870 */
[--C-:B---3--:R-:W-:Y:S01]  /*cf10*/  FFMA.FTZ R2, R148, c[0x0][0x2d0], -R181.reuse ;  /* 0x0000b40094027a23 */ /* 0x108fe200000108b5 */
[----:B----4-:R-:W-:Y:S01]  /*cf20*/  MOV R180, R144 ;  /* 0x0000009000b47202 */ /* 0x010fe20000000f00 */
[----:B------:R-:W-:Y:S01]  /*cf30*/  FFMA.FTZ R181, R179, c[0x0][0x2d0], -R181 ;  /* 0x0000b400b3b57a23 */ /* 0x000fe200000108b5 */
[----:B------:R-:W3:Y:S01]  /*cf40*/  LDSM.16.MT88.4 R144, [R152+0x6800] ;  /* 0x006800009890783b */ /* 0x000ee20000004200 */
[----:B------:R4:W2:Y:S01]  /*cf50*/  MUFU.EX2 R167, R2 ;  /* 0x0000000200a77308 */ /* 0x0008a20000000800 */
[C---:B-1----:R-:W-:Y:S06]  /*cf60*/  HMMA.16816.F32 R116, R136.reuse, R140, R116 ;  /* 0x0000008c8874723c */ /* 0x042fec0000001874 */
[----:B------:R1:W5:Y:S03]  /*cf70*/  LDL.LU R179, [R1+0x104] ;  /* 0x0001040001b37983 */ /* 0x0003660000300800 */
[----:B------:R-:W-:Y:S01]  /*cf80*/  MUFU.EX2 R187, R181 ;  /* 0x000000b500bb7308 */ /* 0x000fe20000000800 */
[----:B------:R1:W5:Y:S01]  /*cf90*/  LDL.LU R172, [R1+0x100] ;  /* 0x0001000001ac7983 */ /* 0x0003620000300800 */
[C---:B------:R-:W-:Y:S03]  /*cfa0*/  HMMA.16816.F32 R120, R136.reuse, R142, R120 ;  /* 0x0000008e8878723c */ /* 0x040fe60000001878 */
[----:B------:R-:W-:Y:S01]  /*cfb0*/  LDSM.16.MT88.4 R140, [R252+0x1000] ;  /* 0x00100000fc8c783b */ /* 0x000fe20000004200 */
[----:B----4-:R-:W-:Y:S04]  /*cfc0*/  FFMA.FTZ R2, R186, c[0x0][0x2d0], -R3 ;  /* 0x0000b400ba027a23 */ /* 0x010fe80000010803 */
[----:B------:R-:W-:Y:S10]  /*cfd0*/  MUFU.EX2 R186, R159 ;  /* 0x0000009f00ba7308 */ /* 0x000ff40000000800 */
[----:B------:R4:W1:Y:S01]  /*cfe0*/  MUFU.EX2 R148, R2 ;  /* 0x0000000200947308 */ /* 0x0008620000000800 */
[C---:B---3--:R-:W-:Y:S08]  /*cff0*/  HMMA.16816.F32 R124, R136.reuse, R144, R124 ;  /* 0x00000090887c723c */ /* 0x048ff0000000187c */
[----:B------:R-:W-:Y:S07]  /*d000*/  HMMA.16816.F32 R128, R136, R146, R128 ;  /* 0x000000928880723c */ /* 0x000fee0000001880 */
[----:B--2---:R-:W-:Y:S02]  /*d010*/  F2FP.PACK_AB R136, R167, R180 ;  /* 0x000000b4a788723e */ /* 0x004fe400000000ff */
[----:B------:R-:W-:Y:S03]  /*d020*/  F2FP.PACK_AB R138, R162, R163 ;  /* 0x000000a3a28a723e */ /* 0x000fe600000000ff */
[----:B----4-:R-:W-:Y:S01]  /*d030*/  FADD.FTZ R2, R182, R134 ;  /* 0x00000086b6027221 */ /* 0x010fe20000010000 */
[----:B-1----:R-:W-:Y:S01]  /*d040*/  MOV R182, R148 ;  /* 0x0000009400b67202 */ /* 0x002fe20000000f00 */
[----:B------:R-:W-:Y:S01]  /*d050*/  FADD.FTZ R134, R190, R135 ;  /* 0x00000087be867221 */ /* 0x000fe20000010000 */
[----:B------:R-:W1:Y:S01]  /*d060*/  LDSM.16.MT88.4 R148, [R248+0x1000] ;  /* 0x00100000f894783b */ /* 0x000e620000004200 */
[----:B------:R-:W2:Y:S01]  /*d070*/  MUFU.EX2 R190, R0 ;  /* 0x0000000000be7308 */ /* 0x000ea20000000800 */
[----:B------:R-:W-:Y:S01]  /*d080*/  FADD.FTZ R2, R183, R2 ;  /* 0x00000002b7027221 */ /* 0x000fe20000010000 */
[----:B------:R-:W-:Y:S01]  /*d090*/  MOV R183, R152 ;  /* 0x0000009800b77202 */ /* 0x000fe20000000f00 */
[----:B------:R-:W-:Y:S01]  /*d0a0*/  FADD.FTZ R134, R173, R134 ;  /* 0x00000086ad867221 */ /* 0x000fe20000010000 */
[----:B------:R-:W-:Y:S01]  /*d0b0*/  F2FP.PACK_AB R137, R166, R182 ;  /* 0x000000b6a689723e */ /* 0x000fe200000000ff */
[----:B------:R-:W-:Y:S01]  /*d0c0*/  FADD.FTZ R2, R184, R2 ;  /* 0x00000002b8027221 */ /* 0x000fe20000010000 */
[----:B------:R-:W-:Y:S01]  /*d0d0*/  MOV R135, R164 ;  /* 0x000000a400877202 */ /* 0x000fe20000000f00 */
[----:B------:R-:W3:Y:S02]  /*d0e0*/  LDSM.16.MT88.4 R152, [R251+0x1000] ;  /* 0x00100000fb98783b */ /* 0x000ee40000004200 */
[----:B------:R-:W-:Y:S01]  /*d0f0*/  FADD.FTZ R2, R156, R2 ;  /* 0x000000029c027221 */ /* 0x000fe20000010000 */
[----:B------:R4:W-:Y:S03]  /*d100*/  MUFU.EX2 R164, R157 ;  /* 0x0000009d00a47308 */ /* 0x0009e60000000800 */
[----:B------:R-:W-:Y:S02]  /*d110*/  FADD.FTZ R2, R171, R2 ;  /* 0x00000002ab027221 */ /* 0x000fe40000010000 */
[----:B------:R-:W3:Y:S08]  /*d120*/  LDSM.16.MT88.4 R144, [R183+0x1000] ;  /* 0x00100000b790783b */ /* 0x000ef00000004200 */
[----:B------:R3:W5:Y:S01]  /*d130*/  LDL.LU R173, [R1+0xfc] ;  /* 0x0000fc0001ad7983 */ /* 0x0007620000300800 */
[----:B--2---:R-:W-:Y:S01]  /*d140*/  F2FP.PACK_AB R139, R190, R191 ;  /* 0x000000bfbe8b723e */ /* 0x004fe200000000ff */
[--C-:B------:R-:W-:Y:S02]  /*d150*/  FFMA.FTZ R0, R174, c[0x0][0x2d0], -R3.reuse ;  /* 0x0000b400ae007a23 */ /* 0x100fe40000010803 */
[----:B------:R2:W5:Y:S02]  /*d160*/  LDL.LU R174, [R1+0xf8] ;  /* 0x0000f80001ae7983 */ /* 0x0005640000300800 */
[----:B------:R2:W-:Y:S01]  /*d170*/  MUFU.EX2 R188, R0 ;  /* 0x0000000000bc7308 */ /* 0x0005e20000000800 */
[----:B----4-:R-:W-:Y:S01]  /*d180*/  MOV R157, R165 ;  /* 0x000000a5009d7202 */ /* 0x010fe20000000f00 */
[C---:B-1----:R-:W-:Y:S08]  /*d190*/  HMMA.16816.F32 R4, R136.reuse, R148, R4 ;  /* 0x000000948804723c */ /* 0x042ff00000001804 */
[----:B------:R1:W4:Y:S01]  /*d1a0*/  MUFU.EX2 R165, R158 ;  /* 0x0000009e00a57308 */ /* 0x0003220000000800 */
[C---:B------:R-:W-:Y:S01]  /*d1b0*/  HMMA.16816.F32 R8, R136.reuse, R150, R8 ;  /* 0x000000968808723c */ /* 0x040fe20000001808 */
[----:B------:R-:W-:Y:S02]  /*d1c0*/  LDSM.16.MT88.4 R148, [R252+0x3000] ;  /* 0x00300000fc94783b */ /* 0x000fe40000004200 */
[--C-:B--2---:R-:W-:Y:S05]  /*d1d0*/  FFMA.FTZ R0, R175, c[0x0][0x2d0], -R3.reuse ;  /* 0x0000b400af007a23 */ /* 0x104fea0000010803 */
[C---:B------:R-:W-:Y:S01]  /*d1e0*/  HMMA.16816.F32 R12, R136.reuse, R140, R12 ;  /* 0x0000008c880c723c */ /* 0x040fe2000000180c */
[----:B------:R2:W5:Y:S01]  /*d1f0*/  LDL.LU R175, [R1+0xf4] ;  /* 0x0000f40001af7983 */ /* 0x0005620000300800 */
[----:B------:R2:W2:Y:S02]  /*d200*/  MUFU.EX2 R189, R0 ;  /* 0x0000000000bd7308 */ /* 0x0004a40000000800 */
[----:B------:R-:W-:Y:S01]  /*d210*/  FFMA.FTZ R3, R168, c[0x0][0x2d0], -R3 ;  /* 0x0000b400a8037a23 */ /* 0x000fe20000010803 */
[----:B------:R-:W-:Y:S03]  /*d220*/  MOV R168, R157 ;  /* 0x0000009d00a87202 */ /* 0x000fe60000000f00 */
[C---:B------:R-:W-:Y:S01]  /*d230*/  HMMA.16816.F32 R16, R136.reuse, R142, R16 ;  /* 0x0000008e8810723c */ /* 0x040fe20000001810 */
[----:B------:R-:W4:Y:S07]  /*d240*/  LDSM.16.MT88.4 R140, [R248+0x3000] ;  /* 0x00300000f88c783b */ /* 0x000f2e0000004200 */
[C---:B---3--:R-:W-:Y:S01]  /*d250*/  HMMA.16816.F32 R20, R136.reuse, R152, R20 ;  /* 0x000000988814723c */ /* 0x048fe20000001814 */
[----:B-1----:R-:W-:Y:S07]  /*d260*/  LDSM.16.MT88.4 R156, [R252+0x1800] ;  /* 0x00180000fc9c783b */ /* 0x002fee0000004200 */
[C---:B------:R-:W-:Y:S01]  /*d270*/  HMMA.16816.F32 R24, R136.reuse, R154, R24 ;  /* 0x0000009a8818723c */ /* 0x040fe20000001818 */
[----:B------:R-:W1:Y:S03]  /*d280*/  LDSM.16.MT88.4 R152, [R251+0x3000] ;  /* 0x00300000fb98783b */ /* 0x000e660000004200 */
[----:B--2---:R-:W-:Y:S02]  /*d290*/  FADD.FTZ R0, R160, R134 ;  /* 0x00000086a0007221 */ /* 0x004fe40000010000 */
[----:B------:R2:W-:Y:S02]  /*d2a0*/  MUFU.EX2 R134, R3 ;  /* 0x0000000300867308 */ /* 0x0005e40000000800 */
[C---:B------:R-:W-:Y:S04]  /*d2b0*/  HMMA.16816.F32 R28, R136.reuse, R144, R28 ;  /* 0x00000090881c723c */ /* 0x040fe8000000181c */
[----:B------:R-:W-:Y:S04]  /*d2c0*/  FADD.FTZ R0, R161, R0 ;  /* 0x00000000a1007221 */ /* 0x000fe80000010000 */
[C---:B------:R-:W-:Y:S01]  /*d2d0*/  HMMA.16816.F32 R32, R136.reuse, R146, R32 ;  /* 0x000000928820723c */ /* 0x040fe20000001820 */
[----:B------:R-:W-:Y:S07]  /*d2e0*/  LDSM.16.MT88.4 R144, [R248+0x5000] ;  /* 0x00500000f890783b */ /* 0x000fee0000004200 */
[C---:B----4-:R-:W-:Y:S04]  /*d2f0*/  HMMA.16816.F32 R36, R136.reuse, R140, R36 ;  /* 0x0000008c8824723c */ /* 0x050fe80000001824 */
[----:B--2---:R-:W-:Y:S02]  /*d300*/  FADD.FTZ R3, R185, R0 ;  /* 0x00000000b9037221 */ /* 0x004fe40000010000 */
[----:B------:R-:W-:Y:S02]  /*d310*/  FADD.FTZ R0, R170, R2 ;  /* 0x00000002aa007221 */ /* 0x000fe40000010000 */
[C---:B------:R-:W-:Y:S01]  /*d320*/  HMMA.16816.F32 R40, R136.reuse, R142, R40 ;  /* 0x0000008e8828723c */ /* 0x040fe20000001828 */
[----:B------:R-:W2:Y:S03]  /*d330*/  LDSM.16.MT88.4 R140, [R183+0x3000] ;  /* 0x00300000b78c783b */ /* 0x000ea60000004200 */
[----:B------:R-:W-:Y:S04]  /*d340*/  MOV R2, R168 ;  /* 0x000000a800027202 */ /* 0x000fe80000000f00 */
[C---:B------:R-:W-:Y:S04]  /*d350*/  HMMA.16816.F32 R44, R136.reuse, R148, R44 ;  /* 0x00000094882c723c */ /* 0x040fe8000000182c */
[----:B------:R-:W-:Y:S04]  /*d360*/  FADD.FTZ R2, R2, R3 ;  /* 0x0000000302027221 */ /* 0x000fe80000010000 */
[C---:B------:R-:W-:Y:S01]  /*d370*/  HMMA.16816.F32 R48, R136.reuse, R150, R48 ;  /* 0x000000968830723c */ /* 0x040fe20000001830 */
[----:B------:R-:W3:Y:S07]  /*d380*/  LDSM.16.MT88.4 R148, [R252+0x5000] ;  /* 0x00500000fc94783b */ /* 0x000eee0000004200 */
[C---:B-1----:R-:W-:Y:S08]  /*d390*/  HMMA.16816.F32 R52, R136.reuse, R152, R52 ;  /* 0x000000988834723c */ /* 0x042ff00000001834 */
[C---:B------:R-:W-:Y:S01]  /*d3a0*/  HMMA.16816.F32 R56, R136.reuse, R154, R56 ;  /* 0x0000009a8838723c */ /* 0x040fe20000001838 */
[----:B------:R-:W-:Y:S07]  /*d3b0*/  LDSM.16.MT88.4 R152, [R183+0x5000] ;  /* 0x00500000b798783b */ /* 0x000fee0000004200 */
[C---:B--2---:R-:W-:Y:S08]  /*d3c0*/  HMMA.16816.F32 R60, R136.reuse, R140, R60 ;  /* 0x0000008c883c723c */ /* 0x044ff0000000183c */
        /* <DEDUP_REMOVED lines=14> */
[C---:B--2---:R-:W-:Y:S07]  /*d4b0*/  HMMA.16816.F32 R100, R136.reuse, R144, R100 ;  /* 0x000000908864723c */ /* 0x044fee0000001864 */
[----:B------:R-:W-:Y:S01]  /*d4c0*/  MOV R145, R167 ;  /* 0x000000a700917202 */ /* 0x000fe20000000f00 */
[C---:B------:R-:W-:Y:S04]  /*d4d0*/  HMMA.16816.F32 R104, R136.reuse, R146, R104 ;  /* 0x000000928868723c */ /* 0x040fe80000001868 */
[----:B------:R-:W-:Y:S03]  /*d4e0*/  MOV R144, R166 ;  /* 0x000000a600907202 */ /* 0x000fe60000000f00 */
[----:B------:R-:W-:Y:S01]  /*d4f0*/  MOV R147, R163 ;  /* 0x000000a300937202 */ /* 0x000fe20000000f00 */
[C---:B-1----:R-:W-:Y:S04]  /*d500*/  HMMA.16816.F32 R108, R136.reuse, R140, R108 ;  /* 0x0000008c886c723c */ /* 0x042fe8000000186c */
[----:B------:R-:W-:Y:S02]  /*d510*/  MOV R146, R162 ;  /* 0x000000a200927202 */ /* 0x000fe40000000f00 */
[----:B------:R-:W-:Y:S02]  /*d520*/  LDSM.16.MT88.4 R160, [R251+0x1800] ;  /* 0x00180000fba0783b */ /* 0x000fe40000004200 */
[C---:B------:R-:W-:Y:S06]  /*d530*/  HMMA.16816.F32 R112, R136.reuse, R142, R112 ;  /* 0x0000008e8870723c */ /* 0x040fec0000001870 */
[----:B------:R-:W1:Y:S02]  /*d540*/  LDSM.16.MT88.4 R140, [R248+0x1800] ;  /* 0x00180000f88c783b */ /* 0x000e640000004200 */
[C---:B------:R-:W-:Y:S07]  /*d550*/  HMMA.16816.F32 R116, R136.reuse, R148, R116 ;  /* 0x000000948874723c */ /* 0x040fee0000001874 */
[----:B------:R-:W-:Y:S01]  /*d560*/  MOV R148, R183 ;  /* 0x000000b700947202 */ /* 0x000fe20000000f00 */
[C---:B------:R-:W-:Y:S04]  /*d570*/  HMMA.16816.F32 R120, R136.reuse, R150, R120 ;  /* 0x000000968878723c */ /* 0x040fe80000001878 */
[----:B------:R-:W-:Y:S02]  /*d580*/  MOV R149, R135 ;  /* 0x0000008700957202 */ /* 0x000fe40000000f00 */
[----:B------:R2:W4:Y:S01]  /*d590*/  MUFU.EX2 R135, R169 ;  /* 0x000000a900877308 */ /* 0x0005220000000800 */
[----:B------:R-:W-:Y:S01]  /*d5a0*/  MOV R150, R165 ;  /* 0x000000a500967202 */ /* 0x000fe20000000f00 */
[C---:B---3--:R-:W-:Y:S04]  /*d5b0*/  HMMA.16816.F32 R124, R136.reuse, R152, R124 ;  /* 0x00000098887c723c */ /* 0x048fe8000000187c */
[----:B------:R-:W-:Y:S02]  /*d5c0*/  MOV R151, R164 ;  /* 0x000000a400977202 */ /* 0x000fe40000000f00 */
[----:B------:R3:W3:Y:S01]  /*d5d0*/  LDSM.16.MT88.4 R164, [R148+0x1800] ;  /* 0x0018000094a4783b */ /* 0x0006e20000004200 */
[----:B------:R-:W-:Y:S01]  /*d5e0*/  MOV R152, R182 ;  /* 0x000000b600987202 */ /* 0x000fe20000000f00 */
[----:B------:R-:W-:Y:S04]  /*d5f0*/  HMMA.16816.F32 R128, R136, R154, R128 ;  /* 0x0000009a8880723c */ /* 0x000fe80000001880 */
[----:B------:R-:W-:Y:S02]  /*d600*/  F2FP.PACK_AB R168, R150, R151 ;  /* 0x0000009796a8723e */ /* 0x000fe400000000ff */
[----:B------:R-:W-:Y:S02]  /*d610*/  MOV R153, R180 ;  /* 0x000000b400997202 */ /* 0x000fe40000000f00 */
[----:B------:R-:W-:Y:S01]  /*d620*/  MOV R154, R187 ;  /* 0x000000bb009a7202 */ /* 0x000fe20000000f00 */
[----:B------:R-:W3:Y:S03]  /*d630*/  LDSM.16.MT88.4 R180, [R248+0x3800] ;  /* 0x00380000f8b4783b */ /* 0x000ee60000004200 */
[----:B------:R-:W-:Y:S02]  /*d640*/  MOV R155, R186 ;  /* 0x000000ba009b7202 */ /* 0x000fe40000000f00 */
[----:B--2---:R-:W-:Y:S02]  /*d650*/  F2FP.PACK_AB R169, R189, R188 ;  /* 0x000000bcbda9723e */ /* 0x004fe400000000ff */
[----:B------:R-:W-:Y:S01]  /*d660*/  F2FP.PACK_AB R170, R154, R155 ;  /* 0x0000009b9aaa723e */ /* 0x000fe200000000ff */
[----:B------:R-:W2:Y:S01]  /*d670*/  LDSM.16.MT88.4 R184, [R252+0x3800] ;  /* 0x00380000fcb8783b */ /* 0x000ea20000004200 */
[----:B----4-:R-:W-:Y:S07]  /*d680*/  F2FP.PACK_AB R171, R134, R135 ;  /* 0x0000008786ab723e */ /* 0x010fee00000000ff */
[C---:B-1----:R-:W-:Y:S07]  /*d690*/  HMMA.16816.F32 R136, R168.reuse, R140, R4 ;  /* 0x0000008ca888723c */ /* 0x042fee0000001804 */
[----:B------:R-:W-:Y:S01]  /*d6a0*/  MOV R6, R150 ;  /* 0x0000009600067202 */ /* 0x000fe20000000f00 */
[C---:B------:R-:W-:Y:S04]  /*d6b0*/  HMMA.16816.F32 R140, R168.reuse, R142, R8 ;  /* 0x0000008ea88c723c */ /* 0x040fe80000001808 */
[----:B------:R-:W-:Y:S02]  /*d6c0*/  MOV R7, R151 ;  /* 0x0000009700077202 */ /* 0x000fe40000000f00 */
[----:B------:R-:W-:Y:S02]  /*d6d0*/  MOV R4, R154 ;  /* 0x0000009a00047202 */ /* 0x000fe40000000f00 */
[----:B------:R-:W-:Y:S04]  /*d6e0*/  MOV R8, R146 ;  /* 0x0000009200087202 */ /* 0x000fe80000000f00 */
[----:B------:R-:W-:Y:S02]  /*d6f0*/  MOV R9, R147 ;  /* 0x0000009300097202 */ /* 0x000fe40000000f00 */
[----:B------:R-:W-:Y:S02]  /*d700*/  MOV R10, R144 ;  /* 0x00000090000a7202 */ /* 0x000fe40000000f00 */
[----:B------:R-:W-:Y:S02]  /*d710*/  MOV R11, R145 ;  /* 0x00000091000b7202 */ /* 0x000fe40000000f00 */
[C---:B------:R-:W-:Y:S03]  /*d720*/  HMMA.16816.F32 R144, R168.reuse, R156, R12 ;  /* 0x0000009ca890723c */ /* 0x040fe6000000180c */
[----:B------:R-:W-:Y:S04]  /*d730*/  MOV R5, R155 ;  /* 0x0000009b00057202 */ /* 0x000fe80000000f00 */
[----:B------:R-:W-:Y:S02]  /*d740*/  MOV R14, R148 ;  /* 0x00000094000e7202 */ /* 0x000fe40000000f00 */
[----:B------:R-:W-:Y:S02]  /*d750*/  MOV R15, R149 ;  /* 0x00000095000f7202 */ /* 0x000fe40000000f00 */
[C---:B---3--:R-:W-:Y:S07]  /*d760*/  HMMA.16816.F32 R148, R168.reuse, R158, R16 ;  /* 0x0000009ea894723c */ /* 0x048fee0000001810 */
[----:B------:R-:W-:Y:S02]  /*d770*/  MOV R18, R152 ;  /* 0x0000009800127202 */ /* 0x000fe40000000f00 */
[----:B------:R-:W-:Y:S02]  /*d780*/  MOV R19, R153 ;  /* 0x0000009900137202 */ /* 0x000fe40000000f00 */
[C---:B------:R-:W-:Y:S07]  /*d790*/  HMMA.16816.F32 R152, R168.reuse, R160, R20 ;  /* 0x000000a0a898723c */ /* 0x040fee0000001814 */
[----:B------:R-:W-:Y:S01]  /*d7a0*/  MOV R22, R14 ;  /* 0x0000000e00167202 */ /* 0x000fe20000000f00 */
[C---:B------:R-:W-:Y:S01]  /*d7b0*/  HMMA.16816.F32 R156, R168.reuse, R162, R24 ;  /* 0x000000a2a89c723c */ /* 0x040fe20000001818 */
[----:B------:R-:W-:Y:S03]  /*d7c0*/  LDSM.16.MT88.4 R24, [R251+0x7800] ;  /* 0x00780000fb18783b */ /* 0x000fe60000004200 */
[----:B------:R-:W-:Y:S04]  /*d7d0*/  MOV R23, R15 ;  /* 0x0000000f00177202 */ /* 0x000fe80000000f00 */
[C---:B------:R-:W-:Y:S01]  /*d7e0*/  HMMA.16816.F32 R160, R168.reuse, R164, R28 ;  /* 0x000000a4a8a0723c */ /* 0x040fe2000000181c */
[----:B------:R-:W-:Y:S06]  /*d7f0*/  LDSM.16.MT88.4 R12, [R248+0x5800] ;  /* 0x00580000f80c783b */ /* 0x000fec0000004200 */
[----:B------:R-:W-:Y:S01]  /*d800*/  MOV R31, R4 ;  /* 0x00000004001f7202 */ /* 0x000fe20000000f00 */
[C---:B------:R-:W-:Y:S04]  /*d810*/  HMMA.16816.F32 R164, R168.reuse, R166, R32 ;  /* 0x000000a6a8a4723c */ /* 0x040fe80000001820 */
[----:B------:R-:W-:Y:S02]  /*d820*/  MOV R30, R5 ;  /* 0x00000005001e7202 */ /* 0x000fe40000000f00 */
[----:B------:R-:W-:Y:S02]  /*d830*/  MOV R29, R6 ;  /* 0x00000006001d7202 */ /* 0x000fe40000000f00 */
[C---:B------:R-:W-:Y:S04]  /*d840*/  HMMA.16816.F32 R36, R168.reuse, R180, R36 ;  /* 0x000000b4a824723c */ /* 0x040fe80000001824 */
[----:B------:R-:W-:Y:S02]  /*d850*/  MOV R28, R7 ;  /* 0x00000007001c7202 */ /* 0x000fe40000000f00 */
[----:B------:R-:W1:Y:S01]  /*d860*/  LDSM.16.MT88.4 R4, [R251+0x3800] ;  /* 0x00380000fb04783b */ /* 0x000e620000004200 */
[----:B------:R-:W-:Y:S01]  /*d870*/  MOV R35, R8 ;  /* 0x0000000800237202 */ /* 0x000fe20000000f00 */
[C---:B------:R-:W-:Y:S04]  /*d880*/  HMMA.16816.F32 R40, R168.reuse, R182, R40 ;  /* 0x000000b6a828723c */ /* 0x040fe80000001828 */
[----:B------:R-:W-:Y:S02]  /*d890*/  MOV R34, R9 ;  /* 0x0000000900227202 */ /* 0x000fe40000000f00 */
[----:B------:R-:W-:Y:S02]  /*d8a0*/  MOV R33, R10 ;  /* 0x0000000a00217202 */ /* 0x000fe40000000f00 */
[C---:B--2---:R-:W-:Y:S04]  /*d8b0*/  HMMA.16816.F32 R44, R168.reuse, R184, R44 ;  /* 0x000000b8a82c723c */ /* 0x044fe8000000182c */
[----:B------:R-:W-:Y:S02]  /*d8c0*/  MOV R32, R11 ;  /* 0x0000000b00207202 */ /* 0x000fe40000000f00 */
[----:B------:R-:W2:Y:S01]  /*d8d0*/  LDSM.16.MT88.4 R8, [R22+0x3800] ;  /* 0x003800001608783b */ /* 0x000ea20000004200 */
[----:B------:R-:W-:Y:S01]  /*d8e0*/  MOV R181, R18 ;  /* 0x0000001200b57202 */ /* 0x000fe20000000f00 */
[C---:B------:R-:W-:Y:S04]  /*d8f0*/  HMMA.16816.F32 R48, R168.reuse, R186, R48 ;  /* 0x000000baa830723c */ /* 0x040fe80000001830 */
[----:B------:R-:W-:Y:S02]  /*d900*/  MOV R180, R19 ;  /* 0x0000001300b47202 */ /* 0x000fe40000000f00 */
[----:B------:R-:W3:Y:S01]  /*d910*/  LDSM.16.MT88.4 R16, [R252+0x5800] ;  /* 0x00580000fc10783b */ /* 0x000ee20000004200 */
[----:B------:R-:W-:Y:S02]  /*d920*/  MOV R182, R22 ;  /* 0x0000001600b67202 */ /* 0x000fe40000000f00 */
[----:B------:R-:W-:Y:S03]  /*d930*/  MOV R183, R23 ;  /* 0x0000001700b77202 */ /* 0x000fe60000000f00 */
[----:B------:R-:W-:Y:S02]  /*d940*/  FADD.FTZ R2, R180, R2 ;  /* 0x00000002b4027221 */ /* 0x000fe40000010000 */
[----:B------:R-:W4:Y:S01]  /*d950*/  LDSM.16.MT88.4 R20, [R251+0x5800] ;  /* 0x00580000fb14783b */ /* 0x000f220000004200 */
[----:B------:R-:W-:Y:S02]  /*d960*/  FADD.FTZ R0, R183, R0 ;  /* 0x00000000b7007221 */ /* 0x000fe40000010000 */
        /* <DEDUP_REMOVED lines=8> */
[----:B------:R-:W-:Y:S04]  /*d9f0*/  FADD.FTZ R0, R191, R0 ;  /* 0x00000000bf007221 */ /* 0x000fe80000010000 */
[C---:B--2---:R-:W-:Y:S04]  /*da00*/  HMMA.16816.F32 R60, R168.reuse, R8, R60 ;  /* 0x00000008a83c723c */ /* 0x044fe8000000183c */
[----:B------:R-:W-:Y:S02]  /*da10*/  FADD.FTZ R3, R190, R0 ;  /* 0x00000000be037221 */ /* 0x000fe40000010000 */
[----:B------:R-:W-:Y:S02]  /*da20*/  FADD.FTZ R0, R28, R2 ;  /* 0x000000021c007221 */ /* 0x000fe40000010000 */
[C---:B------:R-:W-:Y:S01]  /*da30*/  HMMA.16816.F32 R64, R168.reuse, R10, R64 ;  /* 0x0000000aa840723c */ /* 0x040fe20000001840 */
[----:B------:R-:W2:Y:S03]  /*da40*/  LDSM.16.MT88.4 R8, [R248+0x7800] ;  /* 0x00780000f808783b */ /* 0x000ea60000004200 */
[----:B------:R-:W-:Y:S02]  /*da50*/  FADD.FTZ R0, R29, R0 ;  /* 0x000000001d007221 */ /* 0x000fe40000010000 */
[----:B------:R-:W-:Y:S02]  /*da60*/  FADD.FTZ R3, R188, R3 ;  /* 0x00000003bc037221 */ /* 0x000fe40000010000 */
[C---:B------:R-:W-:Y:S04]  /*da70*/  HMMA.16816.F32 R68, R168.reuse, R12, R68 ;  /* 0x0000000ca844723c */ /* 0x040fe80000001844 */
[----:B------:R-:W-:Y:S02]  /*da80*/  FADD.FTZ R2, R30, R0 ;  /* 0x000000001e027221 */ /* 0x000fe40000010000 */
[----:B------:R-:W-:Y:S02]  /*da90*/  FADD.FTZ R3, R189, R3 ;  /* 0x00000003bd037221 */ /* 0x000fe40000010000 */
[C---:B------:R-:W-:Y:S01]  /*daa0*/  HMMA.16816.F32 R72, R168.reuse, R14, R72 ;  /* 0x0000000ea848723c */ /* 0x040fe20000001848 */
[----:B------:R-:W2:Y:S03]  /*dab0*/  LDSM.16.MT88.4 R12, [R252+0x7800] ;  /* 0x00780000fc0c783b */ /* 0x000ea60000004200 */
[----:B------:R-:W-:Y:S02]  /*dac0*/  FADD.FTZ R2, R31, R2 ;  /* 0x000000021f027221 */ /* 0x000fe40000010000 */
[----:B------:R-:W-:Y:S01]  /*dad0*/  FADD.FTZ R0, R135, R3 ;  /* 0x0000000387007221 */ /* 0x000fe20000010000 */
[----:B------:R-:W-:Y:S01]  /*dae0*/  MOV R135, R132 ;  /* 0x0000008400877202 */ /* 0x000fe20000000f00 */
[C---:B---3--:R-:W-:Y:S01]  /*daf0*/  HMMA.16816.F32 R76, R168.reuse, R16, R76 ;  /* 0x00000010a84c723c */ /* 0x048fe2000000184c */
[----:B------:R-:W-:Y:S03]  /*db00*/  STL [R1+0x7c], R2 ;  /* 0x00007c0201007387 */ /* 0x000fe60000100800 */
[----:B------:R-:W-:Y:S01]  /*db10*/  FADD.FTZ R0, R134, R0 ;  /* 0x0000000086007221 */ /* 0x000fe20000010000 */
[----:B------:R-:W-:Y:S03]  /*db20*/  MOV R134, R133 ;  /* 0x0000008500867202 */ /* 0x000fe60000000f00 */
[C---:B------:R-:W-:Y:S01]  /*db30*/  HMMA.16816.F32 R80, R168.reuse, R18, R80 ;  /* 0x00000012a850723c */ /* 0x040fe20000001850 */
[----:B------:R-:W3:Y:S07]  /*db40*/  LDSM.16.MT88.4 R16, [R182+0x7800] ;  /* 0x00780000b610783b */ /* 0x000eee0000004200 */
[C---:B----4-:R-:W-:Y:S01]  /*db50*/  HMMA.16816.F32 R84, R168.reuse, R20, R84 ;  /* 0x00000014a854723c */ /* 0x050fe20000001854 */
[----:B------:R4:W-:Y:S07]  /*db60*/  STL [R1+0x80], R0 ;  /* 0x0000800001007387 */ /* 0x0009ee0000100800 */
[C---:B------:R-:W-:Y:S08]  /*db70*/  HMMA.16816.F32 R88, R168.reuse, R22, R88 ;  /* 0x00000016a858723c */ /* 0x040ff00000001858 */
[C---:B-1----:R-:W-:Y:S08]  /*db80*/  HMMA.16816.F32 R92, R168.reuse, R4, R92 ;  /* 0x00000004a85c723c */ /* 0x042ff0000000185c */
[C---:B------:R-:W-:Y:S08]  /*db90*/  HMMA.16816.F32 R96, R168.reuse, R6, R96 ;  /* 0x00000006a860723c */ /* 0x040ff00000001860 */
[C---:B--2---:R-:W-:Y:S08]  /*dba0*/  HMMA.16816.F32 R100, R168.reuse, R8, R100 ;  /* 0x00000008a864723c */ /* 0x044ff00000001864 */
[C---:B------:R-:W-:Y:S08]  /*dbb0*/  HMMA.16816.F32 R104, R168.reuse, R10, R104 ;  /* 0x0000000aa868723c */ /* 0x040ff00000001868 */
[C---:B------:R-:W-:Y:S08]  /*dbc0*/  HMMA.16816.F32 R108, R168.reuse, R12, R108 ;  /* 0x0000000ca86c723c */ /* 0x040ff0000000186c */
[C---:B------:R-:W-:Y:S08]  /*dbd0*/  HMMA.16816.F32 R112, R168.reuse, R14, R112 ;  /* 0x0000000ea870723c */ /* 0x040ff00000001870 */
[C---:B------:R-:W-:Y:S08]  /*dbe0*/  HMMA.16816.F32 R116, R168.reuse, R24, R116 ;  /* 0x00000018a874723c */ /* 0x040ff00000001874 */
[C---:B------:R-:W-:Y:S08]  /*dbf0*/  HMMA.16816.F32 R120, R168.reuse, R26, R120 ;  /* 0x0000001aa878723c */ /* 0x040ff00000001878 */
[C---:B---3--:R-:W-:Y:S08]  /*dc00*/  HMMA.16816.F32 R124, R168.reuse, R16, R124 ;  /* 0x00000010a87c723c */ /* 0x048ff0000000187c */
[----:B------:R-:W-:Y:S01]  /*dc10*/  HMMA.16816.F32 R128, R168, R18, R128 ;  /* 0x00000012a880723c */ /* 0x000fe20000001880 */
[----:B----4-:R-:W-:-:S07]  /*dc20*/  @P0 BRA `(.L_x_479) ;  /* 0xffffc27000000947 */ /* 0x010fce000383ffff */
.L_x_478:
[----:B------:R-:W-:Y:S07]  /*dc30*/  @!UPT UIADD3 URZ, URZ, URZ, URZ ;  /* 0x0000003f3f3ff290 */ /* 0x000fee000fffe03f */
[----:B------:R-:W-:Y:S02]  /*dc40*/  MOV R7, 0x1f ;  /* 0x0000001f00077802 */ /* 0x000fe40000000f00 */
[----:B------:R-:W-:Y:S01]  /*dc50*/  MOV R6, 0xffffffff ;  /* 0xffffffff00067802 */ /* 0x000fe20000000f00 */
[----:B------:R-:W-:Y:S06]  /*dc60*/  BRA.DIV ~URZ, `(.L_x_480) ;  /* 0x00002f227f007947 */ /* 0x000fec000b800000 */
[----:B------:R-:W2:Y:S04]  /*dc70*/  LDL R0, [R1+0x7c] ;  /* 0x00007c0001007983 */ /* 0x000ea80000100800 */
[----:B--2---:R1:W2:Y:S02]  /*dc80*/  SHFL.BFLY PT, R4, R0, 0x2, 0x1f ;  /* 0x0c401f0000047f89 */ /* 0x0042a400000e0000 */
.L_x_512:
[----:B-1----:R-:W3:Y:S02]  /*dc90*/  LDL.LU R0, [R1+0x7c] ;  /* 0x00007c0001007983 */ /* 0x002ee40000300800 */
[----:B--23--:R-:W-:Y:S01]  /*dca0*/  FADD.FTZ R4, R4, R0 ;  /* 0x0000000004047221 */ /* 0x00cfe20000010000 */
[----:B------:R-:W-:Y:S05]  /*dcb0*/  BRA.DIV ~URZ, `(.L_x_481) ;  /* 0x00002f327f007947 */ /* 0x000fea000b800000 */
[----:B------:R-:W2:Y:S04]  /*dcc0*/  LDL.LU R5, [R1+0x80] ;  /* 0x0000800001057983 */ /* 0x000ea80000300800 */
[----:B------:R-:W1:Y:S02]  /*dcd0*/  SHFL.BFLY PT, R2, R4, 0x1, 0x1f ;  /* 0x0c201f0004027f89 */ /* 0x000e6400000e0000 */
[----:B-1----:R-:W-:-:S02]  /*dce0*/  FADD.FTZ R4, R4, R2 ;  /* 0x0000000204047221 */ /* 0x002fc40000010000 */
[----:B--2---:R-:W1:Y:S02]  /*dcf0*/  SHFL.BFLY PT, R0, R5, 0x2, 0x1f ;  /* 0x0c401f0005007f89 */ /* 0x004e6400000e0000 */
[----:B-1----:R-:W-:-:S05]  /*dd00*/  FADD.FTZ R0, R0, R5 ;  /* 0x0000000500007221 */ /* 0x002fca0000010000 */
[----:B------:R1:W2:Y:S02]  /*dd10*/  SHFL.BFLY PT, R3, R0, 0x1, 0x1f ;  /* 0x0c201f0000037f89 */ /* 0x0002a400000e0000 */
.L_x_513:
[----:B------:R-:W-:Y:S01]  /*dd20*/  FSETP.NE.FTZ.AND P1, PT, R4, RZ, PT ;  /* 0x000000ff0400720b */ /* 0x000fe20003f35000 */
[----:B--2---:R-:W-:Y:S01]  /*dd30*/  FADD.FTZ R3, R3, R0 ;  /* 0x0000000003037221 */ /* 0x004fe20000010000 */
[----:B------:R-:W-:Y:S02]  /*dd40*/  MOV R2, RZ ;  /* 0x000000ff00027202 */ /* 0x000fe40000000f00 */
[----:B-1----:R-:W-:Y:S02]  /*dd50*/  MOV R0, RZ ;  /* 0x000000ff00007202 */ /* 0x002fe40000000f00 */
[----:B------:R-:W-:Y:S02]  /*dd60*/  FSETP.NE.FTZ.AND P0, PT, R3, RZ, PT ;  /* 0x000000ff0300720b */ /* 0x000fe40003f15000 */
[----:B-----5:R-:W-:-:S05]  /*dd70*/  MOV R174, 0xff800000 ;  /* 0xff80000000ae7802 */ /* 0x020fca0000000f00 */
[----:B------:R-:W1:Y:S01]  /*dd80*/  @P1 MUFU.RCP R2, R4 ;  /* 0x0000000400021308 */ /* 0x000e620000001000 */
[----:B------:R-:W-:-:S07]  /*dd90*/  @P1 MOV R6, 0x3f317218 ;  /* 0x3f31721800061802 */ /* 0x000fce0000000f00 */
[----:B------:R-:W2:Y:S01]  /*dda0*/  @P1 MUFU.LG2 R4, R4 ;  /* 0x0000000400041308 */ /* 0x000ea20000000c00 */
[----:B-1----:R-:W-:-:S07]  /*ddb0*/  FMUL.FTZ R134, R2, R36 ;  /* 0x0000002402867220 */ /* 0x002fce0000410000 */
[----:B------:R-:W1:Y:S01]  /*ddc0*/  @P0 MUFU.RCP R0, R3 ;  /* 0x0000000300000308 */ /* 0x000e620000001000 */
        /* <DEDUP_REMOVED lines=64> */
[----:B------:R3:W4:Y:S01]  /*e1d0*/  @P0 MUFU.LG2 R2, R3 ;  /* 0x0000000300020308 */ /* 0x0007220000000c00 */
[----:B--2---:R-:W-:Y:S02]  /*e1e0*/  @P1 FMUL.FTZ R5, R4, 0.69314718246459960938 ;  /* 0x3f31721804051820 */ /* 0x004fe40000410000 */
[----:B------:R-:W-:Y:S02]  /*e1f0*/  @P1 FMUL.FTZ R4, R6, c[0x0][0x2d0] ;  /* 0x0000b40006041a20 */ /* 0x000fe40000410000 */
[----:B-1----:R-:W-:Y:S01]  /*e200*/  FMUL.FTZ R6, R0, R46 ;  /* 0x0000002e00067220 */ /* 0x002fe20000410000 */
[----:B------:R-:W-:Y:S01]  /*e210*/  MOV R46, 0x1 ;  /* 0x00000001002e7802 */ /* 0x000fe20000000f00 */
[----:B------:R-:W-:-:S02]  /*e220*/  @P1 FFMA.FTZ R174, R4, R133, R5 ;  /* 0x0000008504ae1223 */ /* 0x000fc40000010005 */
[C---:B------:R-:W-:Y:S02]  /*e230*/  FMUL.FTZ R45, R0.reuse, R43 ;  /* 0x0000002b002d7220 */ /* 0x040fe40000410000 */
[C---:B------:R-:W-:Y:S02]  /*e240*/  FMUL.FTZ R138, R0.reuse, R138 ;  /* 0x0000008a008a7220 */ /* 0x040fe40000410000 */
[C---:B------:R-:W-:Y:S02]  /*e250*/  FMUL.FTZ R139, R0.reuse, R139 ;  /* 0x0000008b008b7220 */ /* 0x040fe40000410000 */
[----:B------:R-:W-:Y:S01]  /*e260*/  FMUL.FTZ R142, R0, R142 ;  /* 0x0000008e008e7220 */ /* 0x000fe20000410000 */
[----:B---3--:R-:W-:Y:S01]  /*e270*/  @P0 MOV R3, 0x3f317218 ;  /* 0x3f31721800030802 */ /* 0x008fe20000000f00 */
[----:B----4-:R-:W-:Y:S02]  /*e280*/  @P0 FMUL.FTZ R2, R2, 0.69314718246459960938 ;  /* 0x3f31721802020820 */ /* 0x010fe40000410000 */
[----:B------:R-:W-:-:S02]  /*e290*/  FMUL.FTZ R61, R0, R143 ;  /* 0x0000008f003d7220 */ /* 0x000fc40000410000 */
[----:B------:R-:W-:Y:S02]  /*e2a0*/  @P0 FMUL.FTZ R3, R3, c[0x0][0x2d0] ;  /* 0x0000b40003030a20 */ /* 0x000fe40000410000 */
        /* <DEDUP_REMOVED lines=58> */
[----:B------:R-:W-:Y:S01]  /*e650*/  PRMT R0, R46, 0x7610, R0 ;  /* 0x000076102e007816 */ /* 0x000fe20000000000 */
[----:B------:R-:W-:-:S02]  /*e660*/  @P0 FFMA.FTZ R65, R3, R132, R2 ;  /* 0x0000008403410223 */ /* 0x000fc40000010002 */
.L_x_473:
[----:B------:R1:W5:Y:S01]  /*e670*/  LDL R48, [R1+0xc0] ;  /* 0x0000c00001307983 */ /* 0x0003620000100800 */
[----:B------:R-:W-:Y:S03]  /*e680*/  BSSY B0, `(.L_x_482) ;  /* 0x0000012000007945 */ /* 0x000fe60003800000 */
[----:B------:R-:W3:Y:S02]  /*e690*/  S2R R67, SR_TID.X ;  /* 0x0000000000437919 */ /* 0x000ee40000002100 */
[----:B---3--:R-:W-:-:S13]  /*e6a0*/  LOP3.LUT P0, RZ, R67, 0xff, RZ, 0xc0, !PT ;  /* 0x000000ff43ff7812 */ /* 0x008fda000780c0ff */
[----:B------:R-:W-:Y:S05]  /*e6b0*/  @P0 BRA `(.L_x_483) ;  /* 0x000000e000000947 */ /* 0x000fea0003800000 */
[----:B-1----:R-:W1:Y:S01]  /*e6c0*/  S2R R46, SR_LANEID ;  /* 0x00000000002e7919 */ /* 0x002e620000000000 */
[----:B------:R-:W-:Y:S01]  /*e6d0*/  VOTEU.ANY UR4, UPT, PT ;  /* 0x0000000000047886 */ /* 0x000fe200038e0100 */
[----:B------:R-:W-:Y:S01]  /*e6e0*/  IMAD.MOV.U32 R47, RZ, RZ, c[0x0][0x584] ;  /* 0x00016100ff2f7624 */ /* 0x000fe200078e00ff */
[----:B------:R-:W1:Y:S08]  /*e6f0*/  FLO.U32 R3, UR4 ;  /* 0x0000000400037d00 */ /* 0x000e7000080e0000 */
[----:B------:R-:W3:Y:S01]  /*e700*/  POPC R2, UR4 ;  /* 0x0000000400027d09 */ /* 0x000ee20008000000 */
[----:B-1----:R-:W-:Y:S01]  /*e710*/  ISETP.EQ.U32.AND P0, PT, R3, R46, PT ;  /* 0x0000002e0300720c */ /* 0x002fe20003f02070 */
[----:B------:R-:W-:-:S12]  /*e720*/  IMAD.MOV.U32 R46, RZ, RZ, c[0x0][0x580] ;  /* 0x00016000ff2e7624 */ /* 0x000fd800078e00ff */
[----:B---3--:R1:W3:Y:S04]  /*e730*/  @P0 ATOMG.E.ADD.STRONG.GPU PT, R2, [R46.64], R2 ;  /* 0x000000022e0209a8 */ /* 0x0082e800081ee1c6 */
[----:B-1----:R-:W1:Y:S04]  /*e740*/  S2R R46, SR_LTMASK ;  /* 0x00000000002e7919 */ /* 0x002e680000003900 */
[----:B---3--:R1:W3:Y:S02]  /*e750*/  SHFL.IDX PT, R3, R2, R3, 0x1f ;  /* 0x00001f0302037589 */ /* 0x0082e400000e0000 */
[----:B-1----:R-:W-:-:S06]  /*e760*/  LOP3.LUT R2, R46, UR4, RZ, 0xc0, !PT ;  /* 0x000000042e027c12 */ /* 0x002fcc000f8ec0ff */
[----:B------:R-:W3:Y:S02]  /*e770*/  POPC R2, R2 ;  /* 0x0000000200027309 */ /* 0x000ee40000000000 */
[----:B---3-5:R-:W-:-:S05]  /*e780*/  IADD3 R48, R3, c[0x0][0xc], R2 ;  /* 0x0000030003307a10 */ /* 0x028fca0007ffe002 */
[----:B------:R1:W-:Y:S02]  /*e790*/  STL [R1+0xc0], R48 ;  /* 0x0000c03001007387 */ /* 0x0003e40000100800 */
.L_x_483:
[----:B-1----:R-:W-:Y:S05]  /*e7a0*/  BSYNC B0 ;  /* 0x0000000000007941 */ /* 0x002fea0003800000 */
.L_x_482:
[----:B------:R-:W-:Y:S01]  /*e7b0*/  PRMT R0, R0, 0x9910, RZ ;  /* 0x0000991000007816 */ /* 0x000fe200000000ff */
[----:B------:R-:W-:Y:S01]  /*e7c0*/  BSSY B1, `(.L_x_484) ;  /* 0x0000226000017945 */ /* 0x000fe20003800000 */
[----:B-----5:R-:W-:Y:S02]  /*e7d0*/  IMAD.MOV.U32 R81, RZ, RZ, R48 ;  /* 0x000000ffff517224 */ /* 0x020fe400078e0030 */
[----:B------:R-:W-:Y:S01]  /*e7e0*/  ISETP.NE.AND P0, PT, R0, RZ, PT ;  /* 0x000000ff0000720c */ /* 0x000fe20003f05270 */
[----:B------:R-:W-:-:S12]  /*e7f0*/  IMAD.MOV.U32 R83, RZ, RZ, -0x1 ;  /* 0xffffffffff537424 */ /* 0x000fd800078e00ff */
[----:B------:R-:W-:Y:S05]  /*e800*/  @!P0 BRA `(.L_x_485) ;  /* 0x000015a000008947 */ /* 0x000fea0003800000 */
[----:B------:R-:W3:Y:S04]  /*e810*/  LDL R87, [R1+0xc4] ;  /* 0x0000c40001577983 */ /* 0x000ee80000100800 */
[----:B------:R-:W4:Y:S04]  /*e820*/  LDL R85, [R1+0xc8] ;  /* 0x0000c80001557983 */ /* 0x000f280000100800 */
[----:B------:R-:W5:Y:S04]  /*e830*/  LDL R79, [R1+0xd0] ;  /* 0x0000d000014f7983 */ /* 0x000f680000100800 */
[----:B--2---:R-:W2:Y:S04]  /*e840*/  LDL R77, [R1+0xcc] ;  /* 0x0000cc00014d7983 */ /* 0x004ea80000100800 */
[----:B------:R-:W2:Y:S04]  /*e850*/  LDL R75, [R1+0xe0] ;  /* 0x0000e000014b7983 */ /* 0x000ea80000100800 */
[----:B------:R-:W2:Y:S04]  /*e860*/  LDL R73, [R1+0xd8] ;  /* 0x0000d80001497983 */ /* 0x000ea80000100800 */
[----:B------:R-:W2:Y:S04]  /*e870*/  LDL R71, [R1+0xdc] ;  /* 0x0000dc0001477983 */ /* 0x000ea80000100800 */
[----:B------:R-:W2:Y:S01]  /*e880*/  LDL R69, [R1+0xd4] ;  /* 0x0000d40001457983 */ /* 0x000ea20000100800 */
[----:B------:R-:W-:Y:S01]  /*e890*/  WARPSYNC 0xffffffff ;  /* 0xffffffff00007948 */ /* 0x000fe20003800000 */
[----:B------:R-:W-:-:S02]  /*e8a0*/  F2FP.PACK_AB R64, R137, R136 ;  /* 0x000000888940723e */ /* 0x000fc400000000ff */
[----:B------:R-:W-:Y:S01]  /*e8b0*/  BAR.SYNC.DEFER_BLOCKING 0x1, 0x100 ;  /* 0x0044000000007b1d */ /* 0x000fe20000010000 */
        /* <DEDUP_REMOVED lines=62> */
[----:B------:R-:W-:Y:S01]  /*eca0*/  F2FP.PACK_AB R0, R131, R130 ;  /* 0x000000828300723e */ /* 0x000fe200000000ff */
[----:B---3--:R1:W-:Y:S04]  /*ecb0*/  STS [R87], R64 ;  /* 0x0000004057007388 */ /* 0x0083e80000000800 */
[----:B------:R1:W-:Y:S04]  /*ecc0*/  STS [R87+0x400], R63 ;  /* 0x0004003f57007388 */ /* 0x0003e80000000800 */
[----:B----4-:R1:W-:Y:S04]  /*ecd0*/  STS [R85], R62 ;  /* 0x0000003e55007388 */ /* 0x0103e80000000800 */
[----:B------:R1:W-:Y:S04]  /*ece0*/  STS [R85+0x400], R61 ;  /* 0x0004003d55007388 */ /* 0x0003e80000000800 */
[----:B-----5:R1:W-:Y:S04]  /*ecf0*/  STS [R79], R60 ;  /* 0x0000003c4f007388 */ /* 0x0203e80000000800 */
[----:B------:R1:W-:Y:S04]  /*ed00*/  STS [R79+0x400], R59 ;  /* 0x0004003b4f007388 */ /* 0x0003e80000000800 */
[----:B--2---:R1:W-:Y:S04]  /*ed10*/  STS [R77], R58 ;  /* 0x0000003a4d007388 */ /* 0x0043e80000000800 */
[----:B------:R1:W-:Y:S04]  /*ed20*/  STS [R77+0x400], R57 ;  /* 0x000400394d007388 */ /* 0x0003e80000000800 */
[----:B------:R1:W-:Y:S04]  /*ed30*/  STS [R75], R56 ;  /* 0x000000384b007388 */ /* 0x0003e80000000800 */
[----:B------:R1:W-:Y:S04]  /*ed40*/  STS [R75+0x400], R55 ;  /* 0x000400374b007388 */ /* 0x0003e80000000800 */
[----:B------:R1:W-:Y:S04]  /*ed50*/  STS [R73], R54 ;  /* 0x0000003649007388 */ /* 0x0003e80000000800 */
[----:B------:R1:W-:Y:S04]  /*ed60*/  STS [R73+0x400], R53 ;  /* 0x0004003549007388 */ /* 0x0003e80000000800 */
[----:B------:R1:W-:Y:S04]  /*ed70*/  STS [R71], R52 ;  /* 0x0000003447007388 */ /* 0x0003e80000000800 */
[----:B------:R1:W-:Y:S04]  /*ed80*/  STS [R71+0x400], R51 ;  /* 0x0004003347007388 */ /* 0x0003e80000000800 */
[----:B------:R1:W-:Y:S04]  /*ed90*/  STS [R69], R50 ;  /* 0x0000003245007388 */ /* 0x0003e80000000800 */
        /* <DEDUP_REMOVED lines=49> */
[----:B------:R-:W-:Y:S06]  /*f0b0*/  BAR.SYNC.DEFER_BLOCKING 0x1, 0x100 ;  /* 0x0044000000007b1d */ /* 0x000fec0000010000 */
[----:B------:R-:W-:Y:S05]  /*f0c0*/  BRA.CONV ~URZ, `(.L_x_486) ;  /* 0x000000737f007947 */ /* 0x000fea000b800000 */
[----:B-1----:R-:W-:Y:S01]  /*f0d0*/  SHF.R.S32.HI R5, RZ, 0x1f, R67 ;  /* 0x0000001fff057819 */ /* 0x002fe20000011443 */
[----:B------:R-:W-:Y:S01]  /*f0e0*/  IMAD.MOV.U32 R4, RZ, RZ, RZ ;  /* 0x000000ffff047224 */ /* 0x000fe200078e00ff */
[----:B------:R-:W-:Y:S01]  /*f0f0*/  MOV R6, 0xf140 ;  /* 0x0000f14000067802 */ /* 0x000fe20000000f00 */
[----:B------:R-:W-:Y:S01]  /*f100*/  IMAD.MOV.U32 R0, RZ, RZ, 0x1f ;  /* 0x0000001fff007424 */ /* 0x000fe200078e00ff */
[----:B------:R-:W-:-:S04]  /*f110*/  LEA.HI R5, R5, R67, RZ, 0x7 ;  /* 0x0000004305057211 */ /* 0x000fc800078f38ff */
[----:B------:R-:W-:Y:S02]  /*f120*/  SHF.R.S32.HI R5, RZ, 0x7, R5 ;  /* 0x00000007ff057819 */ /* 0x000fe40000011405 */
[----:B------:R-:W-:Y:S05]  /*f130*/  CALL.REL.NOINC `($__internal_1_$__cuda_sm70_shflsync_idx_p) ;  /* 0x00001f7000007944 */ /* 0x000fea0003c00000 */
.L_x_486:
[----:B-1----:R-:W2:Y:S04]  /*f140*/  LDL R2, [R1+0xac] ;  /* 0x0000ac0001027983 */ /* 0x002ea80000100800 */
[----:B------:R-:W3:Y:S04]  /*f150*/  LDL R13, [R1+0xe8] ;  /* 0x0000e800010d7983 */ /* 0x000ee80000100800 */
[----:B------:R-:W4:Y:S04]  /*f160*/  LDL.LU R11, [R1+0xa4] ;  /* 0x0000a400010b7983 */ /* 0x000f280000300800 */
[----:B------:R-:W2:Y:S04]  /*f170*/  LDL.LU R12, [R1+0xa8] ;  /* 0x0000a800010c7983 */ /* 0x000ea80000300800 */
[----:B------:R-:W2:Y:S01]  /*f180*/  LDL.LU R17, [R1+0xa0] ;  /* 0x0000a00001117983 */ /* 0x000ea20000300800 */
[----:B------:R-:W-:-:S03]  /*f190*/  IMAD.MOV.U32 R0, RZ, RZ, 0x1 ;  /* 0x00000001ff007424 */ /* 0x000fc600078e00ff */
[----:B------:R-:W3:Y:S02]  /*f1a0*/  LDL R14, [R1+0xf0] ;  /* 0x0000f000010e7983 */ /* 0x000ee40000100800 */
[----:B------:R-:W-:Y:S02]  /*f1b0*/  ISETP.NE.AND P0, PT, R0, c[0x0][0x4e8], PT ;  /* 0x00013a0000007a0c */ /* 0x000fe40003f05270 */
[----:B------:R-:W1:Y:S04]  /*f1c0*/  S2R R16, SR_TID.X ;  /* 0x0000000000107919 */ /* 0x000e680000002100 */
[----:B------:R2:W5:Y:S04]  /*f1d0*/  LDL.64 R86, [R1+0x90] ;  /* 0x0000900001567983 */ /* 0x0005680000100a00 */
[----:B------:R2:W5:Y:S04]  /*f1e0*/  LDL R85, [R1+0xbc] ;  /* 0x0000bc0001557983 */ /* 0x0005680000100800 */
[----:B------:R2:W5:Y:S04]  /*f1f0*/  LDL R84, [R1+0x9c] ;  /* 0x00009c0001547983 */ /* 0x0005680000100800 */
[----:B------:R2:W5:Y:S04]  /*f200*/  LDL R82, [R1+0xb8] ;  /* 0x0000b80001527983 */ /* 0x0005680000100800 */
[----:B------:R2:W5:Y:S01]  /*f210*/  LDL R80, [R1+0x98] ;  /* 0x0000980001507983 */ /* 0x0005620000100800 */
[----:B-1----:R-:W-:-:S04]  /*f220*/  SHF.R.S32.HI R15, RZ, 0x1f, R16 ;  /* 0x0000001fff0f7819 */ /* 0x002fc80000011410 */
[----:B------:R-:W-:-:S04]  /*f230*/  LEA.HI R15, R15, R16, RZ, 0x5 ;  /* 0x000000100f0f7211 */ /* 0x000fc800078f28ff */
[----:B------:R-:W-:-:S04]  /*f240*/  LOP3.LUT R15, R15, 0xffffffe0, RZ, 0xc0, !PT ;  /* 0xffffffe00f0f7812 */ /* 0x000fc800078ec0ff */
[----:B------:R-:W-:Y:S02]  /*f250*/  IADD3 R15, -R15, R16, RZ ;  /* 0x000000100f0f7210 */ /* 0x000fe40007ffe1ff */
[----:B----4-:R-:W-:-:S05]  /*f260*/  SHF.R.S32.HI R5, RZ, 0x1f, R11 ;  /* 0x0000001fff057819 */ /* 0x010fca000001140b */
[----:B------:R-:W-:Y:S01]  /*f270*/  IMAD R6, R5, c[0x0][0x490], RZ ;  /* 0x0001240005067a24 */ /* 0x000fe200078e02ff */
[----:B--2---:R-:W-:Y:S01]  /*f280*/  IADD3 R4, R2, R17, RZ ;  /* 0x0000001102047210 */ /* 0x004fe20007ffe0ff */
[----:B------:R-:W-:-:S04]  /*f290*/  IMAD.WIDE.U32 R2, R11, c[0x0][0x490], RZ ;  /* 0x000124000b027a25 */ /* 0x000fc800078e00ff */
[----:B------:R-:W-:-:S04]  /*f2a0*/  @P0 IMAD.HI.U32 R7, R4, c[0x0][0x4ec], RZ ;  /* 0x00013b0004070a27 */ /* 0x000fc800078e00ff */
[----:B------:R-:W-:Y:S02]  /*f2b0*/  IMAD R6, R11, c[0x0][0x494], R6 ;  /* 0x000125000b067a24 */ /* 0x000fe400078e0206 */
[----:B------:R-:W-:Y:S01]  /*f2c0*/  IMAD.MOV.U32 R0, RZ, RZ, R4 ;  /* 0x000000ffff007224 */ /* 0x000fe200078e0004 */
[----:B------:R-:W-:Y:S02]  /*f2d0*/  @P0 SHF.R.U32.HI R0, RZ, c[0x0][0x4f0], R7 ;  /* 0x00013c00ff000a19 */ /* 0x000fe40000011607 */
[----:B------:R-:W-:-:S03]  /*f2e0*/  IADD3 R3, R3, R6, RZ ;  /* 0x0000000603037210 */ /* 0x000fc60007ffe0ff */
[----:B------:R-:W-:Y:S02]  /*f2f0*/  IMAD.MOV R8, RZ, RZ, -R0 ;  /* 0x000000ffff087224 */ /* 0x000fe400078e0a00 */
[----:B------:R-:W-:-:S04]  /*f300*/  IMAD.WIDE.U32 R6, R12, c[0x0][0x498], R2 ;  /* 0x000126000c067a25 */ /* 0x000fc800078e0002 */
[----:B------:R-:W-:Y:S01]  /*f310*/  IMAD R2, R8, c[0x0][0x4e8], R4 ;  /* 0x00013a0008027a24 */ /* 0x000fe200078e0204 */
[----:B------:R-:W-:Y:S02]  /*f320*/  IADD3 R4, P1, R0, R6, RZ ;  /* 0x0000000600047210 */ /* 0x000fe40007f3e0ff */
[----:B---3--:R-:W-:Y:S02]  /*f330*/  IADD3 R6, R13, R17, RZ ;  /* 0x000000110d067210 */ /* 0x008fe40007ffe0ff */
[----:B------:R-:W2:Y:S01]  /*f340*/  LDL R13, [R1+0x58] ;  /* 0x00005800010d7983 */ /* 0x000ea20000100800 */
[----:B------:R-:W-:-:S05]  /*f350*/  SHF.R.S32.HI R10, RZ, 0x1f, R12 ;  /* 0x0000001fff0a7819 */ /* 0x000fca000001140c */
[----:B------:R-:W-:Y:S01]  /*f360*/  IMAD R9, R10, c[0x0][0x498], RZ ;  /* 0x000126000a097a24 */ /* 0x000fe200078e02ff */
[----:B------:R-:W-:-:S03]  /*f370*/  SHF.R.S32.HI R8, RZ, 0x1f, R0 ;  /* 0x0000001fff087819 */ /* 0x000fc60000011400 */
[----:B------:R-:W-:Y:S01]  /*f380*/  IMAD R3, R12, c[0x0][0x49c], R9 ;  /* 0x000127000c037a24 */ /* 0x000fe200078e0209 */
[----:B------:R-:W-:Y:S01]  /*f390*/  SHF.R.S32.HI R9, RZ, 0x1f, R2 ;  /* 0x0000001fff097819 */ /* 0x000fe20000011402 */
[----:B------:R-:W-:-:S03]  /*f3a0*/  IMAD R0, R5, c[0x0][0x3e8], RZ ;  /* 0x0000fa0005007a24 */ /* 0x000fc600078e02ff */
[----:B------:R-:W-:Y:S01]  /*f3b0*/  IADD3.X R5, R8, R7, R3, P1, !PT ;  /* 0x0000000708057210 */ /* 0x000fe20000ffe403 */
[----:B------:R-:W-:Y:S02]  /*f3c0*/  IMAD R3, R9, c[0x0][0x488], RZ ;  /* 0x0001220009037a24 */ /* 0x000fe400078e02ff */
[C---:B------:R-:W-:Y:S02]  /*f3d0*/  IMAD R7, R11.reuse, c[0x0][0x3ec], R0 ;  /* 0x0000fb000b077a24 */ /* 0x040fe400078e0200 */
[----:B------:R-:W-:-:S04]  /*f3e0*/  IMAD.WIDE.U32 R8, R11, c[0x0][0x3e8], RZ ;  /* 0x0000fa000b087a25 */ /* 0x000fc800078e00ff */
[C---:B------:R-:W-:Y:S02]  /*f3f0*/  IMAD R11, R2.reuse, c[0x0][0x48c], R3 ;  /* 0x00012300020b7a24 */ /* 0x040fe400078e0203 */
[----:B------:R-:W-:-:S04]  /*f400*/  IMAD.WIDE.U32 R4, R2, c[0x0][0x488], R4 ;  /* 0x0001220002047a25 */ /* 0x000fc800078e0004 */
[----:B------:R-:W-:Y:S01]  /*f410*/  @P0 IMAD.HI.U32 R2, R6, c[0x0][0x4ec], RZ ;  /* 0x00013b0006020a27 */ /* 0x000fe200078e00ff */
[----:B------:R-:W-:-:S03]  /*f420*/  IADD3 R3, R9, R7, RZ ;  /* 0x0000000709037210 */ /* 0x000fc60007ffe0ff */
[----:B------:R-:W-:Y:S01]  /*f430*/  IMAD.MOV.U32 R0, RZ, RZ, R6 ;  /* 0x000000ffff007224 */ /* 0x000fe200078e0006 */
[----:B------:R-:W-:Y:S01]  /*f440*/  @P0 SHF.R.U32.HI R0, RZ, c[0x0][0x4f0], R2 ;  /* 0x00013c00ff000a19 */ /* 0x000fe20000011602 */
[----:B------:R-:W-:Y:S01]  /*f450*/  IMAD.IADD R5, R5, 0x1, R11 ;  /* 0x0000000105057824 */ /* 0x000fe200078e020b */
[----:B------:R-:W-:Y:S01]  /*f460*/  LEA R9, P0, R4, c[0x0][0x450], 0x2 ;  /* 0x0001140004097a11 */ /* 0x000fe200078010ff */
[----:B------:R-:W-:Y:S01]  /*f470*/  IMAD R10, R10, c[0x0][0x3f0], RZ ;  /* 0x0000fc000a0a7a24 */ /* 0x000fe200078e02ff */
[----:B------:R-:W-:Y:S02]  /*f480*/  MOV R2, R8 ;  /* 0x0000000800027202 */ /* 0x000fe40000000f00 */
[----:B------:R-:W-:Y:S01]  /*f490*/  LEA.HI.X R4, R4, c[0x0][0x454], R5, 0x2, P0 ;  /* 0x0001150004047a11 */ /* 0x000fe200000f1405 */
[C---:B------:R-:W-:Y:S02]  /*f4a0*/  IMAD R5, R12.reuse, c[0x0][0x3f4], R10 ;  /* 0x0000fd000c057a24 */ /* 0x040fe400078e020a */
[----:B------:R-:W-:Y:S01]  /*f4b0*/  IMAD.WIDE.U32 R2, R12, c[0x0][0x3f0], R2 ;  /* 0x0000fc000c027a25 */ /* 0x000fe200078e0002 */
[----:B------:R-:W-:-:S02]  /*f4c0*/  LOP3.LUT P0, RZ, R15, 0x3, RZ, 0xc0, !PT ;  /* 0x000000030fff7812 */ /* 0x000fc4000780c0ff */
[----:B------:R1:W5:Y:S01]  /*f4d0*/  LDL R15, [R1+0xb4] ;  /* 0x0000b400010f7983 */ /* 0x0003620000100800 */
[----:B------:R-:W-:Y:S01]  /*f4e0*/  IMAD.IADD R3, R3, 0x1, R5 ;  /* 0x0000000103037824 */ /* 0x000fe200078e0205 */
[----:B------:R-:W-:Y:S02]  /*f4f0*/  IADD3 R5, R14, R17, RZ ;  /* 0x000000110e057210 */ /* 0x000fe40007ffe0ff */
[----:B------:R1:W5:Y:S01]  /*f500*/  LDL R14, [R1+0x88] ;  /* 0x00008800010e7983 */ /* 0x0003620000100800 */
[----:B------:R-:W-:-:S03]  /*f510*/  ULDC UR5, c[0x0][0x4e8] ;  /* 0x00013a0000057ab9 */ /* 0x000fc60000000800 */
[----:B------:R-:W-:Y:S01]  /*f520*/  SHFL.IDX PT, R10, R9, RZ, 0x1c1f ;  /* 0x001c1fff090a7589 */ /* 0x000fe200000e0000 */
[----:B------:R-:W-:-:S03]  /*f530*/  ULDC UR4, c[0x0][0x388] ;  /* 0x0000e20000047ab9 */ /* 0x000fc60000000800 */
[----:B------:R-:W3:Y:S01]  /*f540*/  SHFL.IDX PT, R11, R4, RZ, 0x1c1f ;  /* 0x001c1fff040b7589 */ /* 0x000ee200000e0000 */
[----:B------:R-:W-:-:S03]  /*f550*/  IMAD.MOV R7, RZ, RZ, -R0 ;  /* 0x000000ffff077224 */ /* 0x000fc600078e0a00 */
[----:B------:R-:W-:Y:S04]  /*f560*/  SHFL.IDX PT, R8, R9, 0x1, 0x1c1f ;  /* 0x003c1f0009087f89 */ /* 0x000fe800000e0000 */
[----:B------:R4:W1:Y:S01]  /*f570*/  SHFL.IDX PT, R9, R4, 0x1, 0x1c1f ;  /* 0x003c1f0004097f89 */ /* 0x00086200000e0000 */
[----:B------:R-:W-:-:S03]  /*f580*/  UIMAD UR4, UR5, UR4, URZ ;  /* 0x00000004050472a4 */ /* 0x000fc6000f8e023f */
[----:B------:R-:W1:Y:S03]  /*f590*/  S2R R18, SR_TID.X ;  /* 0x0000000000127919 */ /* 0x000e660000002100 */
[----:B------:R-:W-:Y:S02]  /*f5a0*/  ISETP.GE.OR P1, PT, R5, UR4, P0 ;  /* 0x0000000405007c0c */ /* 0x000fe40008726670 */
[----:B------:R-:W-:Y:S01]  /*f5b0*/  SHF.R.S32.HI R12, RZ, 0x1f, R0 ;  /* 0x0000001fff0c7819 */ /* 0x000fe20000011400 */
[----:B----4-:R-:W-:Y:S01]  /*f5c0*/  IMAD R4, R7, c[0x0][0x4e8], R6 ;  /* 0x00013a0007047a24 */ /* 0x010fe200078e0206 */
[----:B------:R-:W-:-:S04]  /*f5d0*/  IADD3 R7, R5, 0x8, RZ ;  /* 0x0000000805077810 */ /* 0x000fc80007ffe0ff */
[----:B------:R-:W-:Y:S01]  /*f5e0*/  ISETP.GE.OR P0, PT, R7, UR4, P0 ;  /* 0x0000000407007c0c */ /* 0x000fe20008706670 */
[----:B------:R-:W-:-:S04]  /*f5f0*/  IMAD R6, R12, c[0x0][0x3e0], RZ ;  /* 0x0000f8000c067a24 */ /* 0x000fc800078e02ff */
[----:B---3--:R3:W-:Y:S01]  /*f600*/  @!P1 ST.E [R10.64], R174 ;  /* 0x000000ae0a009985 */ /* 0x0087e2000c101906 */
[----:B------:R-:W-:Y:S01]  /*f610*/  IMAD.WIDE.U32 R2, R0, c[0x0][0x3e0], R2 ;  /* 0x0000f80000027a25 */ /* 0x000fe200078e0002 */
[----:B-1----:R-:W-:-:S03]  /*f620*/  SHF.R.S32.HI R16, RZ, 0x1f, R18 ;  /* 0x0000001fff107819 */ /* 0x002fc60000011412 */
[----:B------:R-:W-:Y:S01]  /*f630*/  IMAD R5, R0, c[0x0][0x3e4], R6 ;  /* 0x0000f90000057a24 */ /* 0x000fe200078e0206 */
[----:B------:R-:W-:Y:S02]  /*f640*/  SHF.R.S32.HI R0, RZ, 0x1f, R4 ;  /* 0x0000001fff007819 */ /* 0x000fe40000011404 */
[----:B------:R3:W-:Y:S01]  /*f650*/  @!P0 ST.E [R8.64], R65 ;  /* 0x0000004108008985 */ /* 0x0007e2000c101906 */
[----:B------:R-:W-:Y:S01]  /*f660*/  IMAD.IADD R3, R3, 0x1, R5 ;  /* 0x0000000103037824 */ /* 0x000fe200078e0205 */
[----:B------:R-:W-:Y:S01]  /*f670*/  LEA.HI R16, R16, R18, RZ, 0x3 ;  /* 0x0000001210107211 */ /* 0x000fe200078f18ff */
[----:B------:R-:W-:Y:S02]  /*f680*/  IMAD R0, R0, c[0x0][0x3d8], RZ ;  /* 0x0000f60000007a24 */ /* 0x000fe400078e02ff */
[----:B------:R-:W-:Y:S01]  /*f690*/  IMAD.WIDE.U32 R2, R4, c[0x0][0x3d8], R2 ;  /* 0x0000f60004027a25 */ /* 0x000fe200078e0002 */
[----:B------:R-:W-:-:S03]  /*f6a0*/  SHF.R.S32.HI R16, RZ, 0x3, R16 ;  /* 0x00000003ff107819 */ /* 0x000fc60000011410 */
[----:B------:R-:W-:Y:S01]  /*f6b0*/  IMAD R0, R4, c[0x0][0x3dc], R0 ;  /* 0x0000f70004007a24 */ /* 0x000fe200078e0200 */
[----:B------:R-:W-:Y:S01]  /*f6c0*/  LEA R5, P0, R2, c[0x0][0x380], 0x1 ;  /* 0x0000e00002057a11 */ /* 0x000fe200078008ff */
[----:B------:R-:W-:-:S03]  /*f6d0*/  IMAD.IADD R4, R16, 0x1, R17 ;  /* 0x0000000110047824 */ /* 0x000fc600078e0211 */
[----:B------:R-:W-:-:S04]  /*f6e0*/  IADD3 R3, R3, R0, RZ ;  /* 0x0000000003037210 */ /* 0x000fc80007ffe0ff */
[----:B------:R-:W-:Y:S02]  /*f6f0*/  LEA.HI.X R3, R2, c[0x0][0x384], R3, 0x1, P0 ;  /* 0x0000e10002037a11 */ /* 0x000fe400000f0c03 */
[----:B------:R-:W-:Y:S01]  /*f700*/  ISETP.GE.AND P0, PT, R4, UR4, PT ;  /* 0x0000000404007c0c */ /* 0x000fe2000bf06270 */
[----:B------:R3:W1:Y:S01]  /*f710*/  SHFL.IDX PT, R0, R5, RZ, 0x181f ;  /* 0x00181fff05007589 */ /* 0x00066200000e0000 */
[----:B------:R-:W-:Y:S03]  /*f720*/  BSSY B0, `(.L_x_487) ;  /* 0x0000023000007945 */ /* 0x000fe60003800000 */
[----:B------:R3:W4:Y:S04]  /*f730*/  SHFL.IDX PT, R2, R3, RZ, 0x181f ;  /* 0x00181fff03027589 */ /* 0x00072800000e0000 */
[----:B--2---:R3:W2:Y:S04]  /*f740*/  LDS.128 R44, [R13+0x1080] ;  /* 0x001080000d2c7984 */ /* 0x0046a80000000c00 */
        /* <DEDUP_REMOVED lines=12> */
[----:B--2-4-:R-:W2:Y:S01]  /*f810*/  LDS.128 R28, [R13+0x80] ;  /* 0x000080000d1c7984 */ /* 0x014ea20000000c00 */
[----:B-----5:R-:W-:-:S02]  /*f820*/  ISETP.GE.AND P3, PT, R86, c[0x0][0x3c8], PT ;  /* 0x0000f20056007a0c */ /* 0x020fc40003f66270 */
[----:B------:R-:W-:Y:S01]  /*f830*/  ISETP.GE.AND P2, PT, R84, c[0x0][0x3c8], PT ;  /* 0x0000f20054007a0c */ /* 0x000fe20003f46270 */
[----:B------:R-:W4:Y:S01]  /*f840*/  LDS.128 R24, [R13+0x4080] ;  /* 0x004080000d187984 */ /* 0x000f220000000c00 */
[----:B------:R-:W-:Y:S02]  /*f850*/  ISETP.GE.AND P1, PT, R80, c[0x0][0x3c8], PT ;  /* 0x0000f20050007a0c */ /* 0x000fe40003f26270 */
[----:B------:R-:W-:Y:S01]  /*f860*/  ISETP.GE.AND P0, PT, R14, c[0x0][0x3c8], PT ;  /* 0x0000f2000e007a0c */ /* 0x000fe20003f06270 */
[----:B------:R-:W3:Y:S04]  /*f870*/  LDS.128 R20, [R13+0x8080] ;  /* 0x008080000d147984 */ /* 0x000ee80000000c00 */
[----:B------:R1:W3:Y:S02]  /*f880*/  LDS.128 R16, [R13+0xc080] ;  /* 0x00c080000d107984 */ /* 0x0002e40000000c00 */
[----:B-1----:R-:W-:-:S02]  /*f890*/  @!P3 LEA R12, P4, R86, R0, 0x1 ;  /* 0x00000000560cb211 */ /* 0x002fc400078808ff */
[-C--:B---3--:R-:W-:Y:S02]  /*f8a0*/  @!P2 LEA R10, P6, R84, R0.reuse, 0x1 ;  /* 0x00000000540aa211 */ /* 0x088fe400078c08ff */
[----:B------:R-:W-:Y:S02]  /*f8b0*/  @!P1 LEA R8, P5, R80, R0, 0x1 ;  /* 0x0000000050089211 */ /* 0x000fe400078a08ff */
[-C--:B------:R-:W-:Y:S02]  /*f8c0*/  @!P2 LEA.HI.X R11, R84, R2.reuse, R85, 0x1, P6 ;  /* 0x00000002540ba211 */ /* 0x080fe400030f0c55 */
[-C--:B------:R-:W-:Y:S02]  /*f8d0*/  @!P1 LEA.HI.X R9, R80, R2.reuse, R82, 0x1, P5 ;  /* 0x0000000250099211 */ /* 0x080fe400028f0c52 */
[----:B------:R-:W-:Y:S02]  /*f8e0*/  @!P3 LEA.HI.X R13, R86, R2, R87, 0x1, P4 ;  /* 0x00000002560db211 */ /* 0x000fe400020f0c57 */
[----:B------:R-:W-:-:S03]  /*f8f0*/  @!P0 LEA R6, P4, R14, R0, 0x1 ;  /* 0x000000000e068211 */ /* 0x000fc600078808ff */
[----:B--2---:R1:W-:Y:S01]  /*f900*/  @!P3 ST.E.128 [R12.64], R28 ;  /* 0x0000001c0c00b985 */ /* 0x0043e2000c101d06 */
[----:B------:R-:W-:-:S03]  /*f910*/  @!P0 LEA.HI.X R7, R14, R2, R15, 0x1, P4 ;  /* 0x000000020e078211 */ /* 0x000fc600020f0c0f */
[----:B----4-:R1:W-:Y:S04]  /*f920*/  @!P2 ST.E.128 [R10.64], R24 ;  /* 0x000000180a00a985 */ /* 0x0103e8000c101d06 */
[----:B------:R1:W-:Y:S04]  /*f930*/  @!P1 ST.E.128 [R8.64], R20 ;  /* 0x0000001408009985 */ /* 0x0003e8000c101d06 */
[----:B------:R1:W-:Y:S02]  /*f940*/  @!P0 ST.E.128 [R6.64], R16 ;  /* 0x0000001006008985 */ /* 0x0003e4000c101d06 */
.L_x_488:
[----:B--2-4-:R-:W-:Y:S05]  /*f950*/  BSYNC B0 ;  /* 0x0000000000007941 */ /* 0x014fea0003800000 */
.L_x_487:
[----:B-1----:R-:W-:Y:S01]  /*f960*/  IADD3 R6, R4, 0x20, RZ ;  /* 0x0000002004067810 */ /* 0x002fe20007ffe0ff */
[----:B------:R1:W2:Y:S01]  /*f970*/  SHFL.IDX PT, R2, R3, 0x1, 0x181f ;  /* 0x00381f0003027f89 */ /* 0x0002a200000e0000 */
[----:B------:R-:W-:Y:S02]  /*f980*/  BSSY B0, `(.L_x_489) ;  /* 0x0000014000007945 */ /* 0x000fe40003800000 */
[----:B------:R-:W-:Y:S01]  /*f990*/  ISETP.GE.AND P0, PT, R6, UR4, PT ;  /* 0x0000000406007c0c */ /* 0x000fe2000bf06270 */
[----:B------:R1:W4:-:S12]  /*f9a0*/  SHFL.IDX PT, R0, R5, 0x1, 0x181f ;  /* 0x00381f0005007f89 */ /* 0x00031800000e0000 */
[----:B------:R-:W-:Y:S05]  /*f9b0*/  @P0 BRA `(.L_x_490) ;  /* 0x0000010000000947 */ /* 0x000fea0003800000 */
[----:B-----5:R-:W-:Y:S02]  /*f9c0*/  ISETP.GE.AND P3, PT, R86, c[0x0][0x3c8], PT ;  /* 0x0000f20056007a0c */ /* 0x020fe40003f66270 */
[----:B------:R-:W-:Y:S02]  /*f9d0*/  ISETP.GE.AND P2, PT, R84, c[0x0][0x3c8], PT ;  /* 0x0000f20054007a0c */ /* 0x000fe40003f46270 */
[----:B------:R-:W-:Y:S02]  /*f9e0*/  ISETP.GE.AND P1, PT, R80, c[0x0][0x3c8], PT ;  /* 0x0000f20050007a0c */ /* 0x000fe40003f26270 */
[----:B------:R-:W-:-:S07]  /*f9f0*/  ISETP.GE.AND P0, PT, R14, c[0x0][0x3c8], PT ;  /* 0x0000f2000e007a0c */ /* 0x000fce0003f06270 */
[-C--:B----4-:R-:W-:Y:S02]  /*fa00*/  @!P3 LEA R12, P4, R86, R0.reuse, 0x1 ;  /* 0x00000000560cb211 */ /* 0x090fe400078808ff */
[----:B---3--:R-:W-:Y:S02]  /*fa10*/  @!P2 LEA R10, P6, R84, R0, 0x1 ;  /* 0x00000000540aa211 */ /* 0x008fe400078c08ff */
[----:B--2---:R-:W-:Y:S02]  /*fa20*/  @!P3 LEA.HI.X R13, R86, R2, R87, 0x1, P4 ;  /* 0x00000002560db211 */ /* 0x004fe400020f0c57 */
[-C--:B------:R-:W-:Y:S02]  /*fa30*/  @!P1 LEA R8, P5, R80, R0.reuse, 0x1 ;  /* 0x0000000050089211 */ /* 0x080fe400078a08ff */
[----:B------:R-:W-:Y:S01]  /*fa40*/  @!P0 LEA R6, P4, R14, R0, 0x1 ;  /* 0x000000000e068211 */ /* 0x000fe200078808ff */
[----:B------:R2:W-:Y:S01]  /*fa50*/  @!P3 ST.E.128 [R12.64], R44 ;  /* 0x0000002c0c00b985 */ /* 0x0005e2000c101d06 */
[----:B------:R-:W-:-:S02]  /*fa60*/  @!P2 LEA.HI.X R11, R84, R2, R85, 0x1, P6 ;  /* 0x00000002540ba211 */ /* 0x000fc400030f0c55 */
[-C--:B------:R-:W-:Y:S02]  /*fa70*/  @!P1 LEA.HI.X R9, R80, R2.reuse, R82, 0x1, P5 ;  /* 0x0000000250099211 */ /* 0x080fe400028f0c52 */
[----:B------:R-:W-:Y:S01]  /*fa80*/  @!P0 LEA.HI.X R7, R14, R2, R15, 0x1, P4 ;  /* 0x000000020e078211 */ /* 0x000fe200020f0c0f */
[----:B------:R2:W-:Y:S04]  /*fa90*/  @!P2 ST.E.128 [R10.64], R40 ;  /* 0x000000280a00a985 */ /* 0x0005e8000c101d06 */
[----:B------:R2:W-:Y:S04]  /*faa0*/  @!P1 ST.E.128 [R8.64], R36 ;  /* 0x0000002408009985 */ /* 0x0005e8000c101d06 */
[----:B------:R2:W-:Y:S02]  /*fab0*/  @!P0 ST.E.128 [R6.64], R32 ;  /* 0x0000002006008985 */ /* 0x0005e4000c101d06 */
.L_x_490:
[----:B------:R-:W-:Y:S05]  /*fac0*/  BSYNC B0 ;  /* 0x0000000000007941 */ /* 0x000fea0003800000 */
.L_x_489:
[----:B--2---:R-:W-:Y:S01]  /*fad0*/  IADD3 R6, R4, 0x40, RZ ;  /* 0x0000004004067810 */ /* 0x004fe20007ffe0ff */
[----:B------:R2:W1:Y:S01]  /*fae0*/  SHFL.IDX PT, R2, R3, 0x2, 0x181f ;  /* 0x00581f0003027f89 */ /* 0x00046200000e0000 */
[----:B------:R-:W-:Y:S02]  /*faf0*/  BSSY B0, `(.L_x_491) ;  /* 0x0000014000007945 */ /* 0x000fe40003800000 */
[----:B------:R-:W-:Y:S01]  /*fb00*/  ISETP.GE.AND P0, PT, R6, UR4, PT ;  /* 0x0000000406007c0c */ /* 0x000fe2000bf06270 */
[----:B----4-:R2:W4:-:S12]  /*fb10*/  SHFL.IDX PT, R0, R5, 0x2, 0x181f ;  /* 0x00581f0005007f89 */ /* 0x01051800000e0000 */
[----:B------:R-:W-:Y:S05]  /*fb20*/  @P0 BRA `(.L_x_492) ;  /* 0x0000010000000947 */ /* 0x000fea0003800000 */
[----:B-----5:R-:W-:Y:S02]  /*fb30*/  ISETP.GE.AND P3, PT, R86, c[0x0][0x3c8], PT ;  /* 0x0000f20056007a0c */ /* 0x020fe40003f66270 */
[----:B------:R-:W-:Y:S02]  /*fb40*/  ISETP.GE.AND P2, PT, R84, c[0x0][0x3c8], PT ;  /* 0x0000f20054007a0c */ /* 0x000fe40003f46270 */
[----:B------:R-:W-:Y:S02]  /*fb50*/  ISETP.GE.AND P1, PT, R80, c[0x0][0x3c8], PT ;  /* 0x0000f20050007a0c */ /* 0x000fe40003f26270 */
[----:B------:R-:W-:-:S07]  /*fb60*/  ISETP.GE.AND P0, PT, R14, c[0x0][0x3c8], PT ;  /* 0x0000f2000e007a0c */ /* 0x000fce0003f06270 */
[-C--:B----4-:R-:W-:Y:S02]  /*fb70*/  @!P3 LEA R12, P4, R86, R0.reuse, 0x1 ;  /* 0x00000000560cb211 */ /* 0x090fe400078808ff */
[----:B---3--:R-:W-:Y:S02]  /*fb80*/  @!P2 LEA R10, P6, R84, R0, 0x1 ;  /* 0x00000000540aa211 */ /* 0x008fe400078c08ff */
[----:B-1----:R-:W-:Y:S02]  /*fb90*/  @!P3 LEA.HI.X R13, R86, R2, R87, 0x1, P4 ;  /* 0x00000002560db211 */ /* 0x002fe400020f0c57 */
        /* <DEDUP_REMOVED lines=9> */
.L_x_492:
[----:B------:R-:W-:Y:S05]  /*fc30*/  BSYNC B0 ;  /* 0x0000000000007941 */ /* 0x000fea0003800000 */
.L_x_491:
[----:B-1----:R1:W2:Y:S04]  /*fc40*/  SHFL.IDX PT, R2, R3, 0x3, 0x181f ;  /* 0x00781f0003027f89 */ /* 0x0022a800000e0000 */
[----:B----4-:R4:W3:Y:S02]  /*fc50*/  SHFL.IDX PT, R0, R5, 0x3, 0x181f ;  /* 0x00781f0005007f89 */ /* 0x0108e400000e0000 */
[----:B-123--:R-:W-:-:S04]  /*fc60*/  IADD3 R3, R4, 0x60, RZ ;  /* 0x0000006004037810 */ /* 0x00efc80007ffe0ff */
[----:B------:R-:W-:-:S13]  /*fc70*/  ISETP.GE.AND P0, PT, R3, UR4, PT ;  /* 0x0000000403007c0c */ /* 0x000fda000bf06270 */
[----:B------:R-:W-:Y:S05]  /*fc80*/  @P0 BRA `(.L_x_493) ;  /* 0x00000d9000000947 */ /* 0x000fea0003800000 */
[----:B----45:R-:W-:Y:S02]  /*fc90*/  ISETP.GE.AND P2, PT, R86, c[0x0][0x3c8], PT ;  /* 0x0000f20056007a0c */ /* 0x030fe40003f46270 */
[----:B------:R-:W-:Y:S02]  /*fca0*/  ISETP.GE.AND P1, PT, R84, c[0x0][0x3c8], PT ;  /* 0x0000f20054007a0c */ /* 0x000fe40003f26270 */
[----:B------:R-:W-:-:S09]  /*fcb0*/  ISETP.GE.AND P0, PT, R80, c[0x0][0x3c8], PT ;  /* 0x0000f20050007a0c */ /* 0x000fd20003f06270 */
[-C--:B------:R-:W-:Y:S02]  /*fcc0*/  @!P2 LEA R8, P5, R86, R0.reuse, 0x1 ;  /* 0x000000005608a211 */ /* 0x080fe400078a08ff */
[-C--:B------:R-:W-:Y:S02]  /*fcd0*/  @!P1 LEA R6, P4, R84, R0.reuse, 0x1 ;  /* 0x0000000054069211 */ /* 0x080fe400078808ff */
[----:B------:R-:W-:Y:S02]  /*fce0*/  @!P0 LEA R4, P3, R80, R0, 0x1 ;  /* 0x0000000050048211 */ /* 0x000fe400078608ff */
[-C--:B------:R-:W-:Y:S02]  /*fcf0*/  @!P2 LEA.HI.X R9, R86, R2.reuse, R87, 0x1, P5 ;  /* 0x000000025609a211 */ /* 0x080fe400028f0c57 */
[-C--:B------:R-:W-:Y:S02]  /*fd00*/  @!P1 LEA.HI.X R7, R84, R2.reuse, R85, 0x1, P4 ;  /* 0x0000000254079211 */ /* 0x080fe400020f0c55 */
[----:B------:R-:W-:Y:S01]  /*fd10*/  @!P0 LEA.HI.X R5, R80, R2, R82, 0x1, P3 ;  /* 0x0000000250058211 */ /* 0x000fe200018f0c52 */
[----:B------:R1:W-:Y:S04]  /*fd20*/  @!P2 ST.E.128 [R8.64], R72 ;  /* 0x000000480800a985 */ /* 0x0003e8000c101d06 */
[----:B------:R1:W-:Y:S04]  /*fd30*/  @!P1 ST.E.128 [R6.64], R68 ;  /* 0x0000004406009985 */ /* 0x0003e8000c101d06 */
[----:B------:R1:W-:Y:S01]  /*fd40*/  @!P0 ST.E.128 [R4.64], R64 ;  /* 0x0000004004008985 */ /* 0x0003e2000c101d06 */
[----:B------:R-:W-:-:S13]  /*fd50*/  ISETP.GE.AND P0, PT, R14, c[0x0][0x3c8], PT ;  /* 0x0000f2000e007a0c */ /* 0x000fda0003f06270 */
[----:B------:R-:W-:Y:S05]  /*fd60*/  @P0 BRA `(.L_x_493) ;  /* 0x00000cb000000947 */ /* 0x000fea0003800000 */
[----:B-1----:R-:W-:-:S04]  /*fd70*/  LEA R4, P0, R14, R0, 0x1 ;  /* 0x000000000e047211 */ /* 0x002fc800078008ff */
[----:B------:R-:W-:-:S05]  /*fd80*/  LEA.HI.X R5, R14, R2, R15, 0x1, P0 ;  /* 0x000000020e057211 */ /* 0x000fca00000f0c0f */
[----:B------:R1:W-:Y:S01]  /*fd90*/  ST.E.128 [R4.64], R76 ;  /* 0x0000004c04007985 */ /* 0x0003e2000c101d06 */
[----:B------:R-:W-:Y:S05]  /*fda0*/  BRA `(.L_x_493) ;  /* 0x00000c7000007947 */ /* 0x000fea0003800000 */
.L_x_485:
[----:B------:R-:W3:Y:S04]  /*fdb0*/  LDL R0, [R1+0xa0] ;  /* 0x0000a00001007983 */ /* 0x000ee80000100800 */
[----:B------:R-:W4:Y:S04]  /*fdc0*/  LDL R14, [R1+0xa4] ;  /* 0x0000a400010e7983 */ /* 0x000f280000100800 */
[----:B------:R-:W5:Y:S01]  /*fdd0*/  LDL R13, [R1+0xa8] ;  /* 0x0000a800010d7983 */ /* 0x000f620000100800 */
[----:B------:R-:W-:Y:S03]  /*fde0*/  BSSY B0, `(.L_x_494) ;  /* 0x0000025000007945 */ /* 0x000fe60003800000 */
[----:B------:R-:W1:Y:S02]  /*fdf0*/  S2R R12, SR_TID.X ;  /* 0x00000000000c7919 */ /* 0x000e640000002100 */
[----:B-1----:R-:W-:Y:S01]  /*fe00*/  ISETP.GE.AND P0, PT, R12, 0x80, PT ;  /* 0x000000800c00780c */ /* 0x002fe20003f06270 */
[----:B---3--:R-:W-:Y:S01]  /*fe10*/  IMAD.MOV.U32 R11, RZ, RZ, R0 ;  /* 0x000000ffff0b7224 */ /* 0x008fe200078e0000 */
[----:B----4-:R-:W-:-:S02]  /*fe20*/  SHF.R.S32.HI R7, RZ, 0x1f, R14 ;  /* 0x0000001fff077819 */ /* 0x010fc4000001140e */
[----:B-----5:R-:W-:-:S09]  /*fe30*/  SHF.R.S32.HI R8, RZ, 0x1f, R13 ;  /* 0x0000001fff087819 */ /* 0x020fd2000001140d */
[----:B------:R-:W-:Y:S05]  /*fe40*/  @P0 BRA `(.L_x_495) ;  /* 0x000001e000000947 */ /* 0x000fea0003800000 */
[----:B------:R-:W-:Y:S02]  /*fe50*/  MOV R2, c[0x0][0x4e8] ;  /* 0x00013a0000027a02 */ /* 0x000fe40000000f00 */
[----:B------:R-:W-:-:S03]  /*fe60*/  IADD3 R6, R11, R12, RZ ;  /* 0x0000000c0b067210 */ /* 0x000fc60007ffe0ff */
[----:B------:R-:W-:-:S05]  /*fe70*/  IMAD R0, R2, c[0x0][0x388], RZ ;  /* 0x0000e20002007a24 */ /* 0x000fca00078e02ff */
[----:B------:R-:W-:-:S13]  /*fe80*/  ISETP.GE.AND P0, PT, R6, R0, PT ;  /* 0x000000000600720c */ /* 0x000fda0003f06270 */
[----:B------:R-:W-:Y:S05]  /*fe90*/  @P0 BRA `(.L_x_495) ;  /* 0x0000019000000947 */ /* 0x000fea0003800000 */
[----:B------:R-:W-:Y:S01]  /*fea0*/  ISETP.NE.AND P0, PT, R2, 0x1, PT ;  /* 0x000000010200780c */ /* 0x000fe20003f05270 */
[----:B------:R-:W-:Y:S01]  /*feb0*/  IMAD R4, R7, c[0x0][0x490], RZ ;  /* 0x0001240007047a24 */ /* 0x000fe200078e02ff */
[----:B------:R-:W-:Y:S01]  /*fec0*/  MOV R0, R6 ;  /* 0x0000000600007202 */ /* 0x000fe20000000f00 */
[----:B------:R-:W-:-:S04]  /*fed0*/  IMAD.WIDE.U32 R2, R14, c[0x0][0x490], RZ ;  /* 0x000124000e027a25 */ /* 0x000fc800078e00ff */
[----:B------:R-:W-:Y:S02]  /*fee0*/  IMAD R4, R14, c[0x0][0x494], R4 ;  /* 0x000125000e047a24 */ /* 0x000fe400078e0204 */
[----:B------:R-:W-:-:S03]  /*fef0*/  IMAD R10, R8, c[0x0][0x498], RZ ;  /* 0x00012600080a7a24 */ /* 0x000fc600078e02ff */
[----:B------:R-:W-:Y:S01]  /*ff00*/  IADD3 R3, R3, R4, RZ ;  /* 0x0000000403037210 */ /* 0x000fe20007ffe0ff */
[----:B------:R-:W-:-:S05]  /*ff10*/  @P0 IMAD.HI.U32 R5, R6, c[0x0][0x4ec], RZ ;  /* 0x00013b0006050a27 */ /* 0x000fca00078e00ff */
[----:B------:R-:W-:Y:S01]  /*ff20*/  @P0 SHF.R.U32.HI R0, RZ, c[0x0][0x4f0], R5 ;  /* 0x00013c00ff000a19 */ /* 0x000fe20000011605 */
[----:B------:R-:W-:-:S03]  /*ff30*/  IMAD.WIDE.U32 R4, R13, c[0x0][0x498], R2 ;  /* 0x000126000d047a25 */ /* 0x000fc600078e0002 */
[C---:B------:R-:W-:Y:S01]  /*ff40*/  IADD3 R9, -R0.reuse, RZ, RZ ;  /* 0x000000ff00097210 */ /* 0x040fe20007ffe1ff */
[----:B------:R-:W-:Y:S01]  /*ff50*/  IMAD R3, R13, c[0x0][0x49c], R10 ;  /* 0x000127000d037a24 */ /* 0x000fe200078e020a */
[----:B------:R-:W-:-:S03]  /*ff60*/  IADD3 R4, P0, R0, R4, RZ ;  /* 0x0000000400047210 */ /* 0x000fc60007f1e0ff */
[----:B------:R-:W-:Y:S01]  /*ff70*/  IMAD R2, R9, c[0x0][0x4e8], R6 ;  /* 0x00013a0009027a24 */ /* 0x000fe200078e0206 */
[----:B------:R-:W-:-:S04]  /*ff80*/  SHF.R.S32.HI R6, RZ, 0x1f, R0 ;  /* 0x0000001fff067819 */ /* 0x000fc80000011400 */
[----:B------:R-:W-:Y:S02]  /*ff90*/  SHF.R.S32.HI R0, RZ, 0x1f, R2 ;  /* 0x0000001fff007819 */ /* 0x000fe40000011402 */
[----:B------:R-:W-:-:S03]  /*ffa0*/  IADD3.X R5, R6, R5, R3, P0, !PT ;  /* 0x0000000506057210 */ /* 0x000fc600007fe403 */
[----:B------:R-:W-:-:S04]  /*ffb0*/  IMAD R0, R0, c[0x0][0x488], RZ ;  /* 0x0001220000007a24 */ /* 0x000fc800078e02ff */
[C---:B------:R-:W-:Y:S02]  /*ffc0*/  IMAD R0, R2.reuse, c[0x0][0x48c], R0 ;  /* 0x0001230002007a24 */ /* 0x040fe400078e0200 */
[----:B------:R-:W-:-:S05]  /*ffd0*/  IMAD.WIDE.U32 R2, R2, c[0x0][0x488], R4 ;  /* 0x0001220002027a25 */ /* 0x000fca00078e0004 */
[----:B------:R-:W-:Y:S02]  /*ffe0*/  IADD3 R0, R3, R0, RZ ;  /* 0x0000000003007210 */ /* 0x000fe40007ffe0ff */
[----:B------:R-:W-:-:S04]  /*fff0*/  LEA R4, P0, R2, c[0x0][0x450], 0x2 ;  /* 0x0001140002047a11 */ /* 0x000fc800078010ff */
[----:B------:R-:W-:Y:S02]  /*10000*/  LEA.HI.X R5, R2, c[0x0][0x454], R0, 0x2, P0 ;  /* 0x0001150002057a11 */ /* 0x000fe400000f1400 */
[----:B------:R-:W-:-:S05]  /*10010*/  MOV R0, 0xff800000 ;  /* 0xff80000000007802 */ /* 0x000fca0000000f00 */
[----:B------:R1:W-:Y:S02]  /*10020*/  STG.E [R4.64], R0 ;  /* 0x0000000004007986 */ /* 0x0003e4000c101906 */
.L_x_495:
[----:B------:R-:W-:Y:S05]  /*10030*/  BSYNC B0 ;  /* 0x0000000000007941 */ /* 0x000fea0003800000 */
.L_x_494:
[----:B------:R-:W3:Y:S01]  /*10040*/  LDL R2, [R1+0xe8] ;  /* 0x0000e80001027983 */ /* 0x000ee20000100800 */
[----:B-1----:R-:W-:Y:S01]  /*10050*/  MOV R0, c[0x0][0x4e8] ;  /* 0x00013a0000007a02 */ /* 0x002fe20000000f00 */
[----:B------:R-:W-:Y:S01]  /*10060*/  IMAD R7, R7, c[0x0][0x3e8], RZ ;  /* 0x0000fa0007077a24 */ /* 0x000fe200078e02ff */
[----:B------:R-:W-:Y:S01]  /*10070*/  SHF.R.S32.HI R9, RZ, 0x1f, R12 ;  /* 0x0000001fff097819 */ /* 0x000fe2000001140c */
[----:B------:R-:W-:Y:S01]  /*10080*/  IMAD R5, R8, c[0x0][0x3f0], RZ ;  /* 0x0000fc0008057a24 */ /* 0x000fe200078e02ff */
[----:B------:R-:W-:Y:S01]  /*10090*/  ISETP.NE.AND P0, PT, R0, 0x1, PT ;  /* 0x000000010000780c */ /* 0x000fe20003f05270 */
[----:B------:R-:W-:Y:S01]  /*100a0*/  IMAD R7, R14, c[0x0][0x3ec], R7 ;  /* 0x0000fb000e077a24 */ /* 0x000fe200078e0207 */
[----:B------:R-:W-:-:S04]  /*100b0*/  LEA.HI R9, R9, R12, RZ, 0x3 ;  /* 0x0000000c09097211 */ /* 0x000fc800078f18ff */
[----:B------:R-:W-:-:S04]  /*100c0*/  SHF.R.S32.HI R9, RZ, 0x3, R9 ;  /* 0x00000003ff097819 */ /* 0x000fc80000011409 */
[-C--:B------:R-:W-:Y:S02]  /*100d0*/  IADD3 R12, R9, R11.reuse, RZ ;  /* 0x0000000b090c7210 */ /* 0x080fe40007ffe0ff */
[----:B---3--:R-:W-:Y:S01]  /*100e0*/  IADD3 R4, R2, R11, RZ ;  /* 0x0000000b02047210 */ /* 0x008fe20007ffe0ff */
[----:B------:R-:W-:-:S03]  /*100f0*/  IMAD.WIDE.U32 R2, R14, c[0x0][0x3e8], RZ ;  /* 0x0000fa000e027a25 */ /* 0x000fc600078e00ff */
[----:B------:R-:W-:Y:S01]  /*10100*/  MOV R0, R4 ;  /* 0x0000000400007202 */ /* 0x000fe20000000f00 */
[----:B------:R-:W-:-:S04]  /*10110*/  @P0 IMAD.HI.U32 R6, R4, c[0x0][0x4ec], RZ ;  /* 0x00013b0004060a27 */ /* 0x000fc800078e00ff */
[----:B------:R-:W-:Y:S01]  /*10120*/  IMAD.IADD R3, R3, 0x1, R7 ;  /* 0x0000000103037824 */ /* 0x000fe200078e0207 */
[----:B------:R-:W-:Y:S01]  /*10130*/  @P0 SHF.R.U32.HI R0, RZ, c[0x0][0x4f0], R6 ;  /* 0x00013c00ff000a19 */ /* 0x000fe20000011606 */
[C---:B------:R-:W-:Y:S02]  /*10140*/  IMAD R7, R13.reuse, c[0x0][0x3f4], R5 ;  /* 0x0000fd000d077a24 */ /* 0x040fe400078e0205 */
[----:B------:R-:W-:Y:S01]  /*10150*/  IMAD.WIDE.U32 R2, R13, c[0x0][0x3f0], R2 ;  /* 0x0000fc000d027a25 */ /* 0x000fe200078e0002 */
[----:B------:R-:W-:Y:S02]  /*10160*/  SHF.R.S32.HI R6, RZ, 0x1f, R0 ;  /* 0x0000001fff067819 */ /* 0x000fe40000011400 */
[----:B------:R-:W-:Y:S02]  /*10170*/  IADD3 R5, -R0, RZ, RZ ;  /* 0x000000ff00057210 */ /* 0x000fe40007ffe1ff */
[----:B------:R-:W-:Y:S01]  /*10180*/  IADD3 R3, R3, R7, RZ ;  /* 0x0000000703037210 */ /* 0x000fe20007ffe0ff */
[----:B------:R-:W-:-:S02]  /*10190*/  IMAD R6, R6, c[0x0][0x3e0], RZ ;  /* 0x0000f80006067a24 */ /* 0x000fc400078e02ff */
[----:B------:R-:W-:Y:S02]  /*101a0*/  IMAD R4, R5, c[0x0][0x4e8], R4 ;  /* 0x00013a0005047a24 */ /* 0x000fe400078e0204 */
[C---:B------:R-:W-:Y:S02]  /*101b0*/  IMAD R5, R0.reuse, c[0x0][0x3e4], R6 ;  /* 0x0000f90000057a24 */ /* 0x040fe400078e0206 */
[----:B------:R-:W-:Y:S01]  /*101c0*/  IMAD.WIDE.U32 R2, R0, c[0x0][0x3e0], R2 ;  /* 0x0000f80000027a25 */ /* 0x000fe200078e0002 */
[----:B------:R-:W-:-:S03]  /*101d0*/  SHF.R.S32.HI R0, RZ, 0x1f, R4 ;  /* 0x0000001fff007819 */ /* 0x000fc60000011404 */
[----:B------:R-:W-:Y:S02]  /*101e0*/  IMAD.IADD R3, R3, 0x1, R5 ;  /* 0x0000000103037824 */ /* 0x000fe400078e0205 */
[----:B------:R-:W-:Y:S02]  /*101f0*/  IMAD R0, R0, c[0x0][0x3d8], RZ ;  /* 0x0000f60000007a24 */ /* 0x000fe400078e02ff */
[----:B------:R-:W-:-:S04]  /*10200*/  IMAD.WIDE.U32 R2, R4, c[0x0][0x3d8], R2 ;  /* 0x0000f60004027a25 */ /* 0x000fc800078e0002 */
[----:B------:R-:W-:Y:S01]  /*10210*/  IMAD R4, R4, c[0x0][0x3dc], R0 ;  /* 0x0000f70004047a24 */ /* 0x000fe200078e0200 */
[----:B------:R-:W-:-:S04]  /*10220*/  LEA R13, P0, R2, c[0x0][0x380], 0x1 ;  /* 0x0000e000020d7a11 */ /* 0x000fc800078008ff */
[----:B------:R-:W-:-:S04]  /*10230*/  IADD3 R3, R3, R4, RZ ;  /* 0x0000000403037210 */ /* 0x000fc80007ffe0ff */
[----:B------:R-:W-:Y:S01]  /*10240*/  LEA.HI.X R3, R2, c[0x0][0x384], R3, 0x1, P0 ;  /* 0x0000e10002037a11 */ /* 0x000fe200000f0c03 */
[----:B------:R-:W-:Y:S05]  /*10250*/  BRA.DIV ~URZ, `(.L_x_496) ;  /* 0x00000a927f007947 */ /* 0x000fea000b800000 */
[----:B------:R1:W3:Y:S02]  /*10260*/  SHFL.IDX PT, R2, R3, RZ, 0x181f ;  /* 0x00181fff03027589 */ /* 0x0002e400000e0000 */
.L_x_514:
[----:B------:R-:W-:Y:S05]  /*10270*/  BRA.DIV ~URZ, `(.L_x_497) ;  /* 0x00000ae27f007947 */ /* 0x000fea000b800000 */
[----:B------:R4:W1:Y:S02]  /*10280*/  SHFL.IDX PT, R0, R13, RZ, 0x181f ;  /* 0x00181fff0d007589 */ /* 0x00086400000e0000 */
.L_x_515:
[----:B------:R-:W-:Y:S01]  /*10290*/  MOV R14, c[0x0][0x4e8] ;  /* 0x00013a00000e7a02 */ /* 0x000fe20000000f00 */
[----:B------:R-:W-:Y:S04]  /*102a0*/  BSSY B0, `(.L_x_498) ;  /* 0x000001b000007945 */ /* 0x000fe80003800000 */
[----:B------:R-:W-:-:S05]  /*102b0*/  IMAD R14, R14, c[0x0][0x388], RZ ;  /* 0x0000e2000e0e7a24 */ /* 0x000fca00078e02ff */
[----:B------:R-:W-:-:S13]  /*102c0*/  ISETP.GE.AND P0, PT, R12, R14, PT ;  /* 0x0000000e0c00720c */ /* 0x000fda0003f06270 */
[----:B------:R-:W-:Y:S05]  /*102d0*/  @P0 BRA `(.L_x_499) ;  /* 0x0000017000000947 */ /* 0x000fea0003800000 */
[----:B------:R-:W5:Y:S04]  /*102e0*/  LDL.64 R6, [R1+0x90] ;  /* 0x0000900001067983 */ /* 0x000f680000100a00 */
[----:B--2---:R-:W2:Y:S04]  /*102f0*/  LDL R4, [R1+0x9c] ;  /* 0x00009c0001047983 */ /* 0x004ea80000100800 */
[----:B----4-:R-:W4:Y:S04]  /*10300*/  LDL R17, [R1+0x98] ;  /* 0x0000980001117983 */ /* 0x010f280000100800 */
[----:B---3--:R-:W3:Y:S04]  /*10310*/  LDL R15, [R1+0x88] ;  /* 0x00008800010f7983 */ /* 0x008ee80000100800 */
[----:B------:R-:W3:Y:S04]  /*10320*/  LDL R5, [R1+0xbc] ;  /* 0x0000bc0001057983 */ /* 0x000ee80000100800 */
[----:B------:R-:W3:Y:S04]  /*10330*/  LDL R18, [R1+0xb8] ;  /* 0x0000b80001127983 */ /* 0x000ee80000100800 */
[----:B------:R-:W3:Y:S01]  /*10340*/  LDL R16, [R1+0xb4] ;  /* 0x0000b40001107983 */ /* 0x000ee20000100800 */
[----:B-----5:R-:W-:-:S02]  /*10350*/  ISETP.GE.AND P3, PT, R6, c[0x0][0x3c8], PT ;  /* 0x0000f20006007a0c */ /* 0x020fc40003f66270 */
[----:B--2---:R-:W-:Y:S02]  /*10360*/  ISETP.GE.AND P2, PT, R4, c[0x0][0x3c8], PT ;  /* 0x0000f20004007a0c */ /* 0x004fe40003f46270 */
[----:B----4-:R-:W-:Y:S02]  /*10370*/  ISETP.GE.AND P1, PT, R17, c[0x0][0x3c8], PT ;  /* 0x0000f20011007a0c */ /* 0x010fe40003f26270 */
[----:B---3--:R-:W-:-:S07]  /*10380*/  ISETP.GE.AND P0, PT, R15, c[0x0][0x3c8], PT ;  /* 0x0000f2000f007a0c */ /* 0x008fce0003f06270 */
[-C--:B-1----:R-:W-:Y:S02]  /*10390*/  @!P3 LEA R10, P4, R6, R0.reuse, 0x1 ;  /* 0x00000000060ab211 */ /* 0x082fe400078808ff */
[----:B------:R-:W-:Y:S02]  /*103a0*/  @!P2 LEA R8, P6, R4, R0, 0x1 ;  /* 0x000000000408a211 */ /* 0x000fe400078c08ff */
[----:B------:R-:W-:Y:S02]  /*103b0*/  @!P3 LEA.HI.X R11, R6, R2, R7, 0x1, P4 ;  /* 0x00000002060bb211 */ /* 0x000fe400020f0c07 */
[----:B------:R-:W-:Y:S02]  /*103c0*/  @!P1 LEA R6, P5, R17, R0, 0x1 ;  /* 0x0000000011069211 */ /* 0x000fe400078a08ff */
[----:B------:R-:W-:Y:S02]  /*103d0*/  @!P2 LEA.HI.X R9, R4, R2, R5, 0x1, P6 ;  /* 0x000000020409a211 */ /* 0x000fe400030f0c05 */
[----:B------:R-:W-:-:S02]  /*103e0*/  @!P0 LEA R4, P4, R15, R0, 0x1 ;  /* 0x000000000f048211 */ /* 0x000fc400078808ff */
[-C--:B------:R-:W-:Y:S02]  /*103f0*/  @!P1 LEA.HI.X R7, R17, R2.reuse, R18, 0x1, P5 ;  /* 0x0000000211079211 */ /* 0x080fe400028f0c12 */
[----:B------:R-:W-:Y:S01]  /*10400*/  @!P0 LEA.HI.X R5, R15, R2, R16, 0x1, P4 ;  /* 0x000000020f058211 */ /* 0x000fe200020f0c10 */
[----:B------:R1:W-:Y:S04]  /*10410*/  @!P3 ST.E.128 [R10.64], RZ ;  /* 0x000000ff0a00b985 */ /* 0x0003e8000c101d06 */
[----:B------:R1:W-:Y:S04]  /*10420*/  @!P2 ST.E.128 [R8.64], RZ ;  /* 0x000000ff0800a985 */ /* 0x0003e8000c101d06 */
[----:B------:R1:W-:Y:S04]  /*10430*/  @!P1 ST.E.128 [R6.64], RZ ;  /* 0x000000ff06009985 */ /* 0x0003e8000c101d06 */
[----:B------:R1:W-:Y:S02]  /*10440*/  @!P0 ST.E.128 [R4.64], RZ ;  /* 0x000000ff04008985 */ /* 0x0003e4000c101d06 */
.L_x_499:
[----:B------:R-:W-:Y:S05]  /*10450*/  BSYNC B0 ;  /* 0x0000000000007941 */ /* 0x000fea0003800000 */
.L_x_498:
[----:B------:R-:W-:Y:S05]  /*10460*/  BRA.DIV ~URZ, `(.L_x_500) ;  /* 0x000009527f007947 */ /* 0x000fea000b800000 */
[----:B---3--:R3:W2:Y:S04]  /*10470*/  SHFL.IDX PT, R2, R3, 0x1, 0x181f ;  /* 0x00381f0003027f89 */ /* 0x0086a800000e0000 */
[----:B-1----:R3:W1:Y:S02]  /*10480*/  SHFL.IDX PT, R0, R13, 0x1, 0x181f ;  /* 0x00381f000d007f89 */ /* 0x00266400000e0000 */
.L_x_516:
[----:B------:R-:W-:Y:S01]  /*10490*/  IADD3 R4, R12, 0x20, RZ ;  /* 0x000000200c047810 */ /* 0x000fe20007ffe0ff */
[----:B------:R-:W-:Y:S03]  /*104a0*/  BSSY B0, `(.L_x_501) ;  /* 0x000001a000007945 */ /* 0x000fe60003800000 */
[----:B------:R-:W-:-:S13]  /*104b0*/  ISETP.GE.AND P0, PT, R4, R14, PT ;  /* 0x0000000e0400720c */ /* 0x000fda0003f06270 */
[----:B------:R-:W-:Y:S05]  /*104c0*/  @P0 BRA `(.L_x_502) ;  /* 0x0000017000000947 */ /* 0x000fea0003800000 */
[----:B------:R-:W5:Y:S04]  /*104d0*/  LDL.64 R6, [R1+0x90] ;  /* 0x0000900001067983 */ /* 0x000f680000100a00 */
[----:B---3--:R-:W3:Y:S04]  /*104e0*/  LDL R5, [R1+0x9c] ;  /* 0x00009c0001057983 */ /* 0x008ee80000100800 */
[----:B----4-:R-:W4:Y:S04]  /*104f0*/  LDL R17, [R1+0x98] ;  /* 0x0000980001117983 */ /* 0x010f280000100800 */
[----:B--2---:R-:W2:Y:S04]  /*10500*/  LDL R15, [R1+0x88] ;  /* 0x00008800010f7983 */ /* 0x004ea80000100800 */
[----:B------:R-:W2:Y:S04]  /*10510*/  LDL R19, [R1+0xbc] ;  /* 0x0000bc0001137983 */ /* 0x000ea80000100800 */
[----:B------:R-:W2:Y:S04]  /*10520*/  LDL R18, [R1+0xb8] ;  /* 0x0000b80001127983 */ /* 0x000ea80000100800 */
[----:B------:R-:W2:Y:S01]  /*10530*/  LDL R16, [R1+0xb4] ;  /* 0x0000b40001107983 */ /* 0x000ea20000100800 */
[----:B-----5:R-:W-:-:S02]  /*10540*/  ISETP.GE.AND P3, PT, R6, c[0x0][0x3c8], PT ;  /* 0x0000f20006007a0c */ /* 0x020fc40003f66270 */
[----:B---3--:R-:W-:Y:S02]  /*10550*/  ISETP.GE.AND P2, PT, R5, c[0x0][0x3c8], PT ;  /* 0x0000f20005007a0c */ /* 0x008fe40003f46270 */
[----:B----4-:R-:W-:Y:S02]  /*10560*/  ISETP.GE.AND P1, PT, R17, c[0x0][0x3c8], PT ;  /* 0x0000f20011007a0c */ /* 0x010fe40003f26270 */
[----:B--2---:R-:W-:-:S07]  /*10570*/  ISETP.GE.AND P0, PT, R15, c[0x0][0x3c8], PT ;  /* 0x0000f2000f007a0c */ /* 0x004fce0003f06270 */
[CC--:B-1----:R-:W-:Y:S02]  /*10580*/  @!P3 LEA R10, P4, R6.reuse, R0.reuse, 0x1 ;  /* 0x00000000060ab211 */ /* 0x0c2fe400078808ff */
        /* <DEDUP_REMOVED lines=11> */
.L_x_502:
[----:B------:R-:W-:Y:S05]  /*10640*/  BSYNC B0 ;  /* 0x0000000000007941 */ /* 0x000fea0003800000 */
.L_x_501:
[----:B------:R-:W-:Y:S05]  /*10650*/  BRA.DIV ~URZ, `(.L_x_503) ;  /* 0x000008227f007947 */ /* 0x000fea000b800000 */
[----:B--2---:R2:W3:Y:S02]  /*10660*/  SHFL.IDX PT, R2, R3, 0x2, 0x181f ;  /* 0x00581f0003027f89 */ /* 0x0044e400000e0000 */
.L_x_517:
[----:B------:R-:W-:Y:S05]  /*10670*/  BRA.DIV ~URZ, `(.L_x_504) ;  /* 0x000008727f007947 */ /* 0x000fea000b800000 */
[----:B-1----:R1:W2:Y:S02]  /*10680*/  SHFL.IDX PT, R0, R13, 0x2, 0x181f ;  /* 0x00581f000d007f89 */ /* 0x0022a400000e0000 */
.L_x_518:
[----:B------:R-:W-:Y:S01]  /*10690*/  IADD3 R4, R12, 0x40, RZ ;  /* 0x000000400c047810 */ /* 0x000fe20007ffe0ff */
[----:B------:R-:W-:Y:S03]  /*106a0*/  BSSY B0, `(.L_x_505) ;  /* 0x000001a000007945 */ /* 0x000fe60003800000 */
[----:B------:R-:W-:-:S13]  /*106b0*/  ISETP.GE.AND P0, PT, R4, R14, PT ;  /* 0x0000000e0400720c */ /* 0x000fda0003f06270 */
[----:B------:R-:W-:Y:S05]  /*106c0*/  @P0 BRA `(.L_x_506) ;  /* 0x0000017000000947 */ /* 0x000fea0003800000 */
[----:B------:R-:W5:Y:S04]  /*106d0*/  LDL.64 R6, [R1+0x90] ;  /* 0x0000900001067983 */ /* 0x000f680000100a00 */
[----:B----4-:R-:W4:Y:S04]  /*106e0*/  LDL R5, [R1+0x9c] ;  /* 0x00009c0001057983 */ /* 0x010f280000100800 */
[----:B---3--:R-:W3:Y:S04]  /*106f0*/  LDL R17, [R1+0x98] ;  /* 0x0000980001117983 */ /* 0x008ee80000100800 */
[----:B--2---:R-:W2:Y:S04]  /*10700*/  LDL R15, [R1+0x88] ;  /* 0x00008800010f7983 */ /* 0x004ea80000100800 */
[----:B------:R-:W2:Y:S04]  /*10710*/  LDL R19, [R1+0xbc] ;  /* 0x0000bc0001137983 */ /* 0x000ea80000100800 */
[----:B------:R-:W2:Y:S04]  /*10720*/  LDL R18, [R1+0xb8] ;  /* 0x0000b80001127983 */ /* 0x000ea80000100800 */
[----:B------:R-:W2:Y:S01]  /*10730*/  LDL R16, [R1+0xb4] ;  /* 0x0000b40001107983 */ /* 0x000ea20000100800 */
[----:B-----5:R-:W-:-:S02]  /*10740*/  ISETP.GE.AND P3, PT, R6, c[0x0][0x3c8], PT ;  /* 0x0000f20006007a0c */ /* 0x020fc40003f66270 */
[----:B----4-:R-:W-:Y:S02]  /*10750*/  ISETP.GE.AND P2, PT, R5, c[0x0][0x3c8], PT ;  /* 0x0000f20005007a0c */ /* 0x010fe40003f46270 */
[----:B---3--:R-:W-:Y:S02]  /*10760*/  ISETP.GE.AND P1, PT, R17, c[0x0][0x3c8], PT ;  /* 0x0000f20011007a0c */ /* 0x008fe40003f26270 */
[----:B--2---:R-:W-:-:S07]  /*10770*/  ISETP.GE.AND P0, PT, R15, c[0x0][0x3c8], PT ;  /* 0x0000f2000f007a0c */ /* 0x004fce0003f06270 */
[CC--:B------:R-:W-:Y:S02]  /*10780*/  @!P3 LEA R10, P4, R6.reuse, R0.reuse, 0x1 ;  /* 0x00000000060ab211 */ /* 0x0c0fe400078808ff */
        /* <DEDUP_REMOVED lines=11> */
.L_x_506:
[----:B------:R-:W-:Y:S05]  /*10840*/  BSYNC B0 ;  /* 0x0000000000007941 */ /* 0x000fea0003800000 */
.L_x_505:
[----:B------:R-:W-:Y:S05]  /*10850*/  BRA.DIV ~URZ, `(.L_x_507) ;  /* 0x000006f27f007947 */ /* 0x000fea000b800000 */
[----:B---3--:R3:W1:Y:S04]  /*10860*/  SHFL.IDX PT, R2, R3, 0x3, 0x181f ;  /* 0x00781f0003027f89 */ /* 0x00866800000e0000 */
[----:B--2---:R3:W2:Y:S02]  /*10870*/  SHFL.IDX PT, R0, R13, 0x3, 0x181f ;  /* 0x00781f000d007f89 */ /* 0x0046a400000e0000 */
.L_x_519:
[----:B------:R-:W-:-:S04]  /*10880*/  IADD3 R12, R12, 0x60, RZ ;  /* 0x000000600c0c7810 */ /* 0x000fc80007ffe0ff */
        /* <DEDUP_REMOVED lines=8> */
[----:B-1----:R-:W2:Y:S01]  /*10910*/  LDL R13, [R1+0xb4] ;  /* 0x0000b400010d7983 */ /* 0x002ea20000100800 */
[----:B-----5:R-:W-:-:S02]  /*10920*/  ISETP.GE.AND P3, PT, R6, c[0x0][0x3c8], PT ;  /* 0x0000f20006007a0c */ /* 0x020fc40003f66270 */
[----:B---3--:R-:W-:Y:S02]  /*10930*/  ISETP.GE.AND P2, PT, R4, c[0x0][0x3c8], PT ;  /* 0x0000f20004007a0c */ /* 0x008fe40003f46270 */
[----:B----4-:R-:W-:Y:S02]  /*10940*/  ISETP.GE.AND P1, PT, R15, c[0x0][0x3c8], PT ;  /* 0x0000f2000f007a0c */ /* 0x010fe40003f26270 */
[----:B--2---:R-:W-:-:S07]  /*10950*/  ISETP.GE.AND P0, PT, R3, c[0x0][0x3c8], PT ;  /* 0x0000f20003007a0c */ /* 0x004fce0003f06270 */
[-C--:B------:R-:W-:Y:S02]  /*10960*/  @!P3 LEA R10, P4, R6, R0.reuse, 0x1 ;  /* 0x00000000060ab211 */ /* 0x080fe400078808ff */
        /* <DEDUP_REMOVED lines=11> */
.L_x_493:
[----:B----4-:R-:W-:Y:S05]  /*10a20*/  BSYNC B1 ;  /* 0x0000000000017941 */ /* 0x010fea0003800000 */
.L_x_484:
[----:B--2---:R-:W2:Y:S02]  /*10a30*/  LDL R0, [R1+0xec] ;  /* 0x0000ec0001007983 */ /* 0x004ea40000100800 */
[----:B--2---:R-:W-:-:S13]  /*10a40*/  ISETP.NE.AND P0, PT, R0, RZ, PT ;  /* 0x000000ff0000720c */ /* 0x004fda0003f05270 */
[----:B------:R-:W-:Y:S01]  /*10a50*/  @P0 WARPSYNC 0xffffffff ;  /* 0xffffffff00000948 */ /* 0x000fe20003800000 */
[----:B------:R-:W-:Y:S06]  /*10a60*/  @P0 BAR.SYNC.DEFER_BLOCKING 0x5, 0x100 ;  /* 0x0144000000000b1d */ /* 0x000fec0000010000 */
[----:B------:R-:W2:Y:S04]  /*10a70*/  @P0 LDS R0, [0x18100] ;  /* 0x01810000ff000984 */ /* 0x000ea80000000800 */
[----:B--2---:R2:W-:Y:S04]  /*10a80*/  @P0 STL [R1+0xc0], R0 ;  /* 0x0000c00001000387 */ /* 0x0045e80000100800 */
[----:B------:R-:W-:Y:S06]  /*10a90*/  @P0 BAR.ARV 0x4, 0x100 ;  /* 0x0104000000000b1d */ /* 0x000fec0000002000 */
[----:B------:R-:W-:Y:S05]  /*10aa0*/  @P0 BRA `(.L_x_508) ;  /* 0x0000009000000947 */ /* 0x000fea0003800000 */
[----:B------:R-:W-:Y:S05]  /*10ab0*/  BRA.DIV ~URZ, `(.L_x_509) ;  /* 0x000005527f007947 */ /* 0x000fea000b800000 */
[----:B--2---:R2:W4:Y:S02]  /*10ac0*/  SHFL.IDX PT, R0, R81, RZ, 0x1f ;  /* 0x00001fff51007589 */ /* 0x00452400000e0000 */
.L_x_520:
[----:B-1----:R-:W1:Y:S01]  /*10ad0*/  S2R R2, SR_TID.X ;  /* 0x0000000000027919 */ /* 0x002e620000002100 */
[----:B------:R-:W-:Y:S03]  /*10ae0*/  WARPSYNC 0xffffffff ;  /* 0xffffffff00007948 */ /* 0x000fe60003800000 */
[----:B------:R-:W-:Y:S06]  /*10af0*/  BAR.SYNC.DEFER_BLOCKING 0x4, 0x100 ;  /* 0x0104000000007b1d */ /* 0x000fec0000010000 */
[----:B----4-:R4:W-:Y:S01]  /*10b00*/  STL [R1+0xc0], R0 ;  /* 0x0000c00001007387 */ /* 0x0109e20000100800 */
[----:B-1----:R-:W-:-:S13]  /*10b10*/  LOP3.LUT P0, RZ, R2, 0xff, RZ, 0xc0, !PT ;  /* 0x000000ff02ff7812 */ /* 0x002fda000780c0ff */
[----:B------:R4:W-:Y:S04]  /*10b20*/  @!P0 STS [0x18100], R81 ;  /* 0x01810051ff008388 */ /* 0x0009e80000000800 */
[----:B------:R-:W-:Y:S06]  /*10b30*/  BAR.ARV 0x5, 0x100 ;  /* 0x0144000000007b1d */ /* 0x000fec0000002000 */
.L_x_508:
[----:B--2-4-:R-:W2:Y:S02]  /*10b40*/  LDL R0, [R1+0xc0] ;  /* 0x0000c00001007983 */ /* 0x014ea40000100800 */
[----:B--2---:R-:W-:-:S13]  /*10b50*/  ISETP.GE.AND P0, PT, R0, c[0x0][0x538], PT ;  /* 0x00014e0000007a0c */ /* 0x004fda0003f06270 */
[----:B-1-3-5:R-:W-:Y:S01]  /*10b60*/  @P0 CALL.REL.NOINC `(.L_x_510) ;  /* 0x0000001000000944 */ /* 0x02afe20003c00000 */
[----:B------:R-:W-:Y:S05]  /*10b70*/  BRA `(.L_x_511) ;  /* 0xffff007000007947 */ /* 0x000fea000383ffff */
.L_x_510:
[----:B------:R-:W-:Y:S05]  /*10b80*/  EXIT ;  /* 0x000000000000794d */ /* 0x000fea0003800000 */
.L_x_480:
[----:B------:R1:W5:Y:S01]  /*10b90*/  LDL R0, [R1+0x7c] ;  /* 0x00007c0001007983 */ /* 0x0003620000100800 */
[----:B------:R-:W-:Y:S02]  /*10ba0*/  MOV R3, 0x2 ;  /* 0x0000000200037802 */ /* 0x000fe40000000f00 */
[----:B------:R-:W-:Y:S02]  /*10bb0*/  MOV R2, 0x10bd0 ;  /* 0x00010bd000027802 */ /* 0x000fe40000000f00 */
[----:B-1---5:R-:W-:Y:S05]  /*10bc0*/  CALL.REL.NOINC `($__internal_0_$__cuda_sm70_shflsync_bfly_p) ;  /* 0x000004a000007944 */ /* 0x022fea0003c00000 */
[----:B------:R-:W-:Y:S01]  /*10bd0*/  MOV R4, R5 ;  /* 0x0000000500047202 */ /* 0x000fe20000000f00 */
[----:B------:R-:W-:Y:S05]  /*10be0*/  BRA `(.L_x_512) ;  /* 0xffffd0a000007947 */ /* 0x000fea000383ffff */
.L_x_481:
[----:B------:R-:W-:Y:S01]  /*10bf0*/  IMAD.MOV.U32 R0, RZ, RZ, R4 ;  /* 0x000000ffff007224 */ /* 0x000fe200078e0004 */
[----:B------:R-:W-:Y:S02]  /*10c00*/  MOV R3, 0x1 ;  /* 0x0000000100037802 */ /* 0x000fe40000000f00 */
[----:B------:R-:W-:Y:S02]  /*10c10*/  MOV R2, 0x10c30 ;  /* 0x00010c3000027802 */ /* 0x000fe40000000f00 */
[----:B-----5:R-:W-:Y:S05]  /*10c20*/  CALL.REL.NOINC `($__internal_0_$__cuda_sm70_shflsync_bfly_p) ;  /* 0x0000044000007944 */ /* 0x020fea0003c00000 */
[----:B------:R1:W5:Y:S01]  /*10c30*/  LDL R0, [R1+0x80] ;  /* 0x0000800001007983 */ /* 0x0003620000100800 */
[----:B------:R-:W-:Y:S01]  /*10c40*/  FADD.FTZ R4, R4, R5 ;  /* 0x0000000504047221 */ /* 0x000fe20000010000 */
[----:B------:R-:W-:Y:S02]  /*10c50*/  MOV R3, 0x2 ;  /* 0x0000000200037802 */ /* 0x000fe40000000f00 */
[----:B------:R-:W-:-:S02]  /*10c60*/  MOV R2, 0x10c80 ;  /* 0x00010c8000027802 */ /* 0x000fc40000000f00 */
[----:B-1---5:R-:W-:Y:S05]  /*10c70*/  CALL.REL.NOINC `($__internal_0_$__cuda_sm70_shflsync_bfly_p) ;  /* 0x000003f000007944 */ /* 0x022fea0003c00000 */
[----:B------:R-:W2:Y:S01]  /*10c80*/  LDL.LU R0, [R1+0x80] ;  /* 0x0000800001007983 */ /* 0x000ea20000300800 */
[----:B------:R-:W-:-:S02]  /*10c90*/  MOV R3, 0x1 ;  /* 0x0000000100037802 */ /* 0x000fc40000000f00 */
[----:B------:R-:W-:Y:S01]  /*10ca0*/  MOV R2, 0x10cd0 ;  /* 0x00010cd000027802 */ /* 0x000fe20000000f00 */
[----:B--2---:R-:W-:Y:S02]  /*10cb0*/  FADD.FTZ R0, R0, R5 ;  /* 0x0000000500007221 */ /* 0x004fe40000010000 */
[----:B------:R-:W-:Y:S05]  /*10cc0*/  CALL.REL.NOINC `($__internal_0_$__cuda_sm70_shflsync_bfly_p) ;  /* 0x000003a000007944 */ /* 0x000fea0003c00000 */
[----:B------:R-:W-:Y:S01]  /*10cd0*/  MOV R3, R5 ;  /* 0x0000000500037202 */ /* 0x000fe20000000f00 */
[----:B------:R-:W-:Y:S05]  /*10ce0*/  BRA `(.L_x_513) ;  /* 0xffffd03000007947 */ /* 0x000fea000383ffff */
.L_x_496:
[----:B------:R-:W-:Y:S01]  /*10cf0*/  IMAD.MOV.U32 R5, RZ, RZ, R3 ;  /* 0x000000ffff057224 */ /* 0x000fe200078e0003 */
[----:B------:R-:W-:Y:S01]  /*10d00*/  MOV R4, RZ ;  /* 0x000000ff00047202 */ /* 0x000fe20000000f00 */
[----:B------:R-:W-:Y:S01]  /*10d10*/  IMAD.MOV.U32 R0, RZ, RZ, 0x181f ;  /* 0x0000181fff007424 */ /* 0x000fe200078e00ff */
[----:B------:R-:W-:Y:S02]  /*10d20*/  MOV R6, 0x10d40 ;  /* 0x00010d4000067802 */ /* 0x000fe40000000f00 */
[----:B--2---:R-:W-:Y:S05]  /*10d30*/  CALL.REL.NOINC `($__internal_1_$__cuda_sm70_shflsync_idx_p) ;  /* 0x0000037000007944 */ /* 0x004fea0003c00000 */
[----:B------:R-:W-:Y:S01]  /*10d40*/  MOV R2, R0 ;  /* 0x0000000000027202 */ /* 0x000fe20000000f00 */
[----:B------:R-:W-:Y:S05]  /*10d50*/  BRA `(.L_x_514) ;  /* 0xfffff51000007947 */ /* 0x000fea000383ffff */
.L_x_497:
[----:B------:R-:W-:Y:S01]  /*10d60*/  IMAD.MOV.U32 R5, RZ, RZ, R13 ;  /* 0x000000ffff057224 */ /* 0x000fe200078e000d */
[----:B------:R-:W-:Y:S01]  /*10d70*/  MOV R4, RZ ;  /* 0x000000ff00047202 */ /* 0x000fe20000000f00 */
[----:B------:R-:W-:Y:S01]  /*10d80*/  IMAD.MOV.U32 R0, RZ, RZ, 0x181f ;  /* 0x0000181fff007424 */ /* 0x000fe200078e00ff */
[----:B------:R-:W-:Y:S02]  /*10d90*/  MOV R6, 0x10db0 ;  /* 0x00010db000067802 */ /* 0x000fe40000000f00 */
[----:B-123--:R-:W-:Y:S05]  /*10da0*/  CALL.REL.NOINC `($__internal_1_$__cuda_sm70_shflsync_idx_p) ;  /* 0x0000030000007944 */ /* 0x00efea0003c00000 */
[----:B------:R-:W-:Y:S05]  /*10db0*/  BRA `(.L_x_515) ;  /* 0xfffff4d000007947 */ /* 0x000fea000383ffff */
.L_x_500:
[----:B-1----:R-:W-:Y:S01]  /*10dc0*/  IMAD.MOV.U32 R5, RZ, RZ, R3 ;  /* 0x000000ffff057224 */ /* 0x002fe200078e0003 */
[----:B------:R-:W-:Y:S01]  /*10dd0*/  MOV R4, 0x1 ;  /* 0x0000000100047802 */ /* 0x000fe20000000f00 */
[----:B------:R-:W-:Y:S01]  /*10de0*/  IMAD.MOV.U32 R0, RZ, RZ, 0x181f ;  /* 0x0000181fff007424 */ /* 0x000fe200078e00ff */
[----:B------:R-:W-:-:S02]  /*10df0*/  MOV R6, 0x10e10 ;  /* 0x00010e1000067802 */ /* 0x000fc40000000f00 */
[----:B--234-:R-:W-:Y:S05]  /*10e00*/  CALL.REL.NOINC `($__internal_1_$__cuda_sm70_shflsync_idx_p) ;  /* 0x000002a000007944 */ /* 0x01cfea0003c00000 */
[----:B------:R-:W-:Y:S01]  /*10e10*/  IMAD.MOV.U32 R2, RZ, RZ, R0 ;  /* 0x000000ffff027224 */ /* 0x000fe200078e0000 */
[----:B------:R-:W-:Y:S01]  /*10e20*/  MOV R4, 0x1 ;  /* 0x0000000100047802 */ /* 0x000fe20000000f00 */
[----:B------:R-:W-:Y:S01]  /*10e30*/  IMAD.MOV.U32 R5, RZ, RZ, R13 ;  /* 0x000000ffff057224 */ /* 0x000fe200078e000d */
[----:B------:R-:W-:-:S02]  /*10e40*/  MOV R0, 0x181f ;  /* 0x0000181f00007802 */ /* 0x000fc40000000f00 */
[----:B------:R-:W-:Y:S02]  /*10e50*/  MOV R6, 0x10e70 ;  /* 0x00010e7000067802 */ /* 0x000fe40000000f00 */
[----:B------:R-:W-:Y:S05]  /*10e60*/  CALL.REL.NOINC `($__internal_1_$__cuda_sm70_shflsync_idx_p) ;  /* 0x0000024000007944 */ /* 0x000fea0003c00000 */
[----:B------:R-:W-:Y:S05]  /*10e70*/  BRA `(.L_x_516) ;  /* 0xfffff61000007947 */ /* 0x000fea000383ffff */
.L_x_503:
[----:B-1----:R-:W-:Y:S01]  /*10e80*/  IMAD.MOV.U32 R5, RZ, RZ, R3 ;  /* 0x000000ffff057224 */ /* 0x002fe200078e0003 */
[----:B------:R-:W-:Y:S01]  /*10e90*/  MOV R4, 0x2 ;  /* 0x0000000200047802 */ /* 0x000fe20000000f00 */
[----:B------:R-:W-:Y:S01]  /*10ea0*/  IMAD.MOV.U32 R0, RZ, RZ, 0x181f ;  /* 0x0000181fff007424 */ /* 0x000fe200078e00ff */
[----:B------:R-:W-:Y:S02]  /*10eb0*/  MOV R6, 0x10ed0 ;  /* 0x00010ed000067802 */ /* 0x000fe40000000f00 */
[----:B--234-:R-:W-:Y:S05]  /*10ec0*/  CALL.REL.NOINC `($__internal_1_$__cuda_sm70_shflsync_idx_p) ;  /* 0x000001e000007944 */ /* 0x01cfea0003c00000 */
[----:B------:R-:W-:Y:S01]  /*10ed0*/  MOV R2, R0 ;  /* 0x0000000000027202 */ /* 0x000fe20000000f00 */
[----:B------:R-:W-:Y:S05]  /*10ee0*/  BRA `(.L_x_517) ;  /* 0xfffff78000007947 */ /* 0x000fea000383ffff */
.L_x_504:
[----:B-1----:R-:W-:Y:S01]  /*10ef0*/  IMAD.MOV.U32 R5, RZ, RZ, R13 ;  /* 0x000000ffff057224 */ /* 0x002fe200078e000d */
[----:B------:R-:W-:Y:S01]  /*10f00*/  MOV R4, 0x2 ;  /* 0x0000000200047802 */ /* 0x000fe20000000f00 */
[----:B------:R-:W-:Y:S01]  /*10f10*/  IMAD.MOV.U32 R0, RZ, RZ, 0x181f ;  /* 0x0000181fff007424 */ /* 0x000fe200078e00ff */
[----:B------:R-:W-:Y:S02]  /*10f20*/  MOV R6, 0x10f40 ;  /* 0x00010f4000067802 */ /* 0x000fe40000000f00 */
[----:B--234-:R-:W-:Y:S05]  /*10f30*/  CALL.REL.NOINC `($__internal_1_$__cuda_sm70_shflsync_idx_p) ;  /* 0x0000017000007944 */ /* 0x01cfea0003c00000 */
[----:B------:R-:W-:Y:S05]  /*10f40*/  BRA `(.L_x_518) ;  /* 0xfffff74000007947 */ /* 0x000fea000383ffff */
.L_x_507:
[----:B--2---:R-:W-:Y:S01]  /*10f50*/  IMAD.MOV.U32 R5, RZ, RZ, R3 ;  /* 0x000000ffff057224 */ /* 0x004fe200078e0003 */
[----:B------:R-:W-:Y:S01]  /*10f60*/  MOV R4, 0x3 ;  /* 0x0000000300047802 */ /* 0x000fe20000000f00 */
[----:B------:R-:W-:Y:S01]  /*10f70*/  IMAD.MOV.U32 R0, RZ, RZ, 0x181f ;  /* 0x0000181fff007424 */ /* 0x000fe200078e00ff */
[----:B------:R-:W-:-:S02]  /*10f80*/  MOV R6, 0x10fa0 ;  /* 0x00010fa000067802 */ /* 0x000fc40000000f00 */
[----:B-1-34-:R-:W-:Y:S05]  /*10f90*/  CALL.REL.NOINC `($__internal_1_$__cuda_sm70_shflsync_idx_p) ;  /* 0x0000011000007944 */ /* 0x01afea0003c00000 */
[----:B------:R-:W-:Y:S01]  /*10fa0*/  IMAD.MOV.U32 R2, RZ, RZ, R0 ;  /* 0x000000ffff027224 */ /* 0x000fe200078e0000 */
[----:B------:R-:W-:Y:S01]  /*10fb0*/  MOV R4, 0x3 ;  /* 0x0000000300047802 */ /* 0x000fe20000000f00 */
[----:B------:R-:W-:Y:S01]  /*10fc0*/  IMAD.MOV.U32 R5, RZ, RZ, R13 ;  /* 0x000000ffff057224 */ /* 0x000fe200078e000d */
[----:B------:R-:W-:-:S02]  /*10fd0*/  MOV R0, 0x181f ;  /* 0x0000181f00007802 */ /* 0x000fc40000000f00 */
[----:B------:R-:W-:Y:S02]  /*10fe0*/  MOV R6, 0x11000 ;  /* 0x0001100000067802 */ /* 0x000fe40000000f00 */
[----:B------:R-:W-:Y:S05]  /*10ff0*/  CALL.REL.NOINC `($__internal_1_$__cuda_sm70_shflsync_idx_p) ;  /* 0x000000b000007944 */ /* 0x000fea0003c00000 */
[----:B------:R-:W-:Y:S05]  /*11000*/  BRA `(.L_x_519) ;  /* 0xfffff87000007947 */ /* 0x000fea000383ffff */
.L_x_509:
[----:B-1----:R-:W-:Y:S01]  /*11010*/  IMAD.MOV.U32 R5, RZ, RZ, R81 ;  /* 0x000000ffff057224 */ /* 0x002fe200078e0051 */
[----:B------:R-:W-:Y:S01]  /*11020*/  MOV R4, RZ ;  /* 0x000000ff00047202 */ /* 0x000fe20000000f00 */
[----:B--2---:R-:W-:Y:S01]  /*11030*/  IMAD.MOV.U32 R0, RZ, RZ, 0x1f ;  /* 0x0000001fff007424 */ /* 0x004fe200078e00ff */
[----:B------:R-:W-:Y:S02]  /*11040*/  MOV R6, 0x11060 ;  /* 0x0001106000067802 */ /* 0x000fe40000000f00 */
[----:B---3-5:R-:W-:Y:S05]  /*11050*/  CALL.REL.NOINC `($__internal_1_$__cuda_sm70_shflsync_idx_p) ;  /* 0x0000005000007944 */ /* 0x028fea0003c00000 */
[----:B------:R-:W-:Y:S05]  /*11060*/  BRA `(.L_x_520) ;  /* 0xfffffa6000007947 */ /* 0x000fea000383ffff */
        .weak           $__internal_0_$__cuda_sm70_shflsync_bfly_p
        .type           $__internal_0_$__cuda_sm70_shflsync_bfly_p,@function
        .size           $__internal_0_$__cuda_sm70_shflsync_bfly_p,($__internal_1_$__cuda_sm70_shflsync_idx_p - $__internal_0_$__cuda_sm70_shflsync_bfly_p)
$__internal_0_$__cuda_sm70_shflsync_bfly_p:
[----:B------:R-:W-:Y:S04]  /*11070*/  WARPSYNC R6 ;  /* 0x0000000600007348 */ /* 0x000fe80003800000 */
[----:B------:R1:W2:Y:S02]  /*11080*/  SHFL.BFLY PT, R5, R0, R3, R7 ;  /* 0x0c00000300057389 */ /* 0x0002a400000e0007 */
[----:B-1----:R-:W-:-:S04]  /*11090*/  MOV R3, 0x0 ;  /* 0x0000000000037802 */ /* 0x002fc80000000f00 */
[----:B--2---:R-:W-:Y:S05]  /*110a0*/  RET.REL.NODEC R2 `(_ZN7cutlass13device_kernelIN5flash19enable_sm80_to_sm89INS1_16FlashAttnFwdSm80INS1_25CollectiveMainloopFwdSm80ILi8ELi1ELb1EN4cute5tupleIJNS5_1CILi128EEENS7_ILi64EEENS7_ILi256EEEEEELi256ENS_6half_tEfNS_4arch4Sm80ELb1ELb0ELb1ELb0ELb0ELb0ELb1ELb0EEENS1_21CollectiveEpilogueFwdINS6_IJS8_SA_S9_EEENS6_IJNS7_ILi1EEESI_SI_EEESC_SE_Li256ELb0ELb1ELb0ELb0EEENS1_30DynamicPersistentTileSchedulerILi256ELi256ELb0ELb1ELb0EEEEEEEEEvNT_6ParamsE) ;  /* 0xfffeef5002007950 */ /* 0x004fea0003c3ffff */
        .weak           $__internal_1_$__cuda_sm70_shflsync_idx_p
        .type           $__internal_1_$__cuda_sm70_shflsync_idx_p,@function
        .size           $__internal_1_$__cuda_sm70_shflsync_idx_p,(.L_x_2995 - $__internal_1_$__cuda_sm70_shflsync_idx_p)
$__internal_1_$__cuda_sm70_shflsync_idx_p:
[----:B------:R-:W-:Y:S04]  /*110b0*/  WARPSYNC R83 ;  /* 0x0000005300007348 */ /* 0x000fe80003800000 */
[----:B------:R1:W2:Y:S02]  /*110c0*/  SHFL.IDX PT, R0, R5, R4, R0 ;  /* 0x0000000405007389 */ /* 0x0002a400000e0000 */
[----:B-1----:R-:W-:Y:S02]  /*110d0*/  MOV R4, R6 ;  /* 0x0000000600047202 */ /* 0x002fe40000000f00 */
[----:B------:R-:W-:-:S04]  /*110e0*/  MOV R5, 0x0 ;  /* 0x0000000000057802 */ /* 0x000fc80000000f00 */
[----:B--2---:R-:W-:Y:S05]  /*110f0*/  RET.REL.NODEC R4 `(_ZN7cutlass13device_kernelIN5flash19enable_sm80_to_sm89INS1_16FlashAttnFwdSm80INS1_25CollectiveMainloopFwdSm80ILi8ELi1ELb1EN4cute5tupleIJNS5_1CILi128EEENS7_ILi64EEENS7_ILi256EEEEEELi256ENS_6half_tEfNS_4arch4Sm80ELb1ELb0ELb1ELb0ELb0ELb0ELb1ELb0EEENS1_21CollectiveEpilogueFwdINS6_IJS8_SA_S9_EEENS6_IJNS7_ILi1EEESI_SI_EEESC_SE_Li256ELb0ELb1ELb0ELb0EEENS1_30DynamicPersistentTileSchedulerILi256ELi256ELb0ELb1ELb0EEEEEEEEEvNT_6ParamsE) ;  /* 0xfffeef0004007950 */ /* 0x004fea0003c3ffff */
.L_x_521:
        /* <DEDUP_REMOVED lines=16> */
.L_x_2995:


//--------------------- .text._ZN7cutlass13device_kernelIN5flash19enable_sm80_to_sm89INS1_16FlashAttnFwdSm80INS1_25CollectiveMainloopFwdSm80ILi8ELi1ELb1EN4cute5tupleIJNS5_1CILi128EEENS7_ILi64EEENS7_ILi256EEEEEELi256ENS_6half_tEfNS_4arch4Sm80ELb1ELb0ELb1ELb1ELb0ELb0ELb1ELb0EEENS1_21CollectiveEpilogueFwdINS6_IJS8_SA_S9_EEENS6_IJNS7_ILi1EEESI_SI_EEESC_SE_Li256ELb1ELb1ELb0ELb0EEENS1_19SingleTileSchedulerILb1ELb0ELb1ELi128EEEEEEEEEvNT_6ParamsE --------------------------
	.section	.text._ZN7cutlass13device_kernelIN5flash19enable_sm80_to_sm89INS1_16FlashAttnFwdSm80INS1_25CollectiveMainloopFwdSm80ILi8ELi1ELb1EN4cute5tupleIJNS5_1CILi128EEENS7_ILi64EEENS7_ILi256EEEEEELi256ENS_6half_tEfNS_4arch4Sm80ELb1ELb0ELb1ELb1ELb0ELb0ELb1ELb0EEENS1_21CollectiveEpilogueFwdINS6_IJS8_SA_S9_EEENS6_IJNS7_ILi1EEESI_SI_EEESC_SE_Li256ELb1ELb1ELb0ELb0EEENS1_19SingleTileSchedulerILb1ELb0ELb1ELi128EEEEEEEEEvNT_6ParamsE,"ax",@progbits
	.sectioninfo	@"SHI_REGISTERS=255"
	.align	128
.text._ZN7cutlass13device_kernelIN5flash19enable_sm80_to_sm89INS1_16FlashAttnFwdSm80INS1_25CollectiveMainloopFwdSm80ILi8ELi1ELb1EN4cute5tupleIJNS5_1CILi128EEENS7_ILi64EEENS7_ILi256EEEEEELi256ENS_6half_tEfNS_4arch4Sm80ELb1ELb0ELb1ELb1ELb0ELb0ELb1ELb0EEENS1_21CollectiveEpilogueFwdINS6_IJS8_SA_S9_EEENS6_IJNS7_ILi1EEESI_SI_EEESC_SE_Li256ELb1ELb1ELb0ELb0EEENS1_19SingleTileSchedulerILb1ELb0ELb1ELi128EEEEEEEEEvNT_6ParamsE:
        .type           _ZN7cutlass13device_kernelIN5flash19enable_sm80_to_sm89INS1_16FlashAttnFwdSm80INS1_25CollectiveMainloopFwdSm80ILi8ELi1ELb1EN4cute5tupleIJNS5_1CILi128EEENS7_ILi64EEENS7_ILi256EEEEEELi256ENS_6half_tEfNS_4arch4Sm80ELb1ELb0ELb1ELb1ELb0ELb0ELb1ELb0EEENS1_21CollectiveEpilogueFwdINS6_IJS8_SA_S9_EEENS6_IJNS7_ILi1EEESI_SI_EEESC_SE_Li256ELb1ELb1ELb0ELb0EEENS1_19SingleTileSchedulerILb1ELb0ELb1ELi128EEEEEEEEEvNT_6ParamsE,@function
        .size           _ZN7cutlass13device_kernelIN5flash19enable_sm80_to_sm89INS1_16FlashAttnFwdSm80INS1_25CollectiveMainloopFwdSm80ILi8ELi1ELb1EN4cute5tupleIJNS5_1CILi128EEENS7_ILi64EEENS7_ILi256EEEEEELi256ENS_6half_tEfNS_4arch4Sm80ELb1ELb0ELb1ELb1ELb0ELb0ELb1ELb0EEENS1_21CollectiveEpilogueFwdINS6_IJS8_SA_S9_EEENS6_IJNS7_ILi1EEESI_SI_EEESC_SE_Li256ELb1ELb1ELb0ELb0EEENS1_19SingleTileSchedulerILb1ELb0ELb1ELi128EEEEEEEEEvNT_6ParamsE,(.L_x_2998 - _ZN7cutlass13device_kernelIN5flash19enable_sm80_to_sm89INS1_16FlashAttnFwdSm80INS1_25CollectiveMainloopFwdSm80ILi8ELi1ELb1EN4cute5tupleIJNS5_1CILi128EEENS7_ILi64EEENS7_ILi256EEEEEELi256ENS_6half_tEfNS_4arch4Sm80ELb1ELb0ELb1ELb1ELb0ELb0ELb1ELb0EEENS1_21CollectiveEpilogueFwdINS6_IJS8_SA_S9_EEENS6_IJNS7_ILi1EEESI_SI_EEESC_SE_Li256ELb1ELb1ELb0ELb0EEENS1_19SingleTileSchedulerILb1ELb0ELb1ELi128EEEEEEEEEvNT_6ParamsE)
        .other          _ZN7cutlass13device_kernelIN5flash19enable_sm80_to_sm89INS1_16FlashAttnFwdSm80INS1_25CollectiveMainloopFwdSm80ILi8ELi1ELb1EN4cute5tupleIJNS5_1CILi128EEENS7_ILi64EEENS7_ILi256EEEEEELi256ENS_6half_tEfNS_4arch4Sm80ELb1ELb0ELb1ELb1ELb0ELb0ELb1ELb0EEENS1_21CollectiveEpilogueFwdINS6_IJS8_SA_S9_EEENS6_IJNS7_ILi1EEESI_SI_EEESC_SE_Li256ELb1ELb1ELb0ELb0EEENS1_19SingleTileSchedulerILb1ELb0ELb1ELi128EEEEEEEEEvNT_6ParamsE,@"STO_CUDA_ENTRY STV_DEFAULT"
_ZN7cutlass13device_kernelIN5flash19enable_sm80_to_sm89INS1_16FlashAttnFwdSm80INS1_25CollectiveMainloopFwdSm80ILi8ELi1ELb1EN4cute5tupleIJNS5_1CILi128EEENS7_ILi64EEENS7_ILi256EEEEEELi256ENS_6half_tEfNS_4arch4Sm80ELb1ELb0ELb1ELb1ELb0ELb0ELb1ELb0EEENS1_21CollectiveEpilogueFwdINS6_IJS8_SA_S9_EEENS6_IJNS7_ILi1EEESI_SI_EEESC_SE_Li256ELb1ELb1ELb0ELb0EEENS1_19SingleTileSchedulerILb1ELb0ELb1ELi128EEEEEEEEEvNT_6ParamsE:
[----:B------:R-:W-:Y:S02]  /*0000*/  MOV R1, c[0x0][0x28] ;  /* 0x00000a0000017a02 */ /* 0x000fe40000000f00 */
[----:B------:R-:W1:Y:S01]  /*0010*/  S2R R101, SR_TID.X ;  /* 0x0000000000657919 */ /* 0x000e620000002100 */
[----:B------:R-:W-:Y:S01]  /*0020*/  IMAD.MOV.U32 R23, RZ, RZ, 0x4 ;  /* 0x00000004ff177424 */ /* 0x000fe200078e00ff */
[----:B------:R-:W2:Y:S01]  /*0030*/  S2UR UR6, SR_CTAID.X ;  /* 0x00000000000679c3 */ /* 0x000ea20000002500 */
[----:B------:R-:W-:Y:S01]  /*0040*/  ULDC.64 UR22, c[0x0][0x118] ;  /* 0x0000460000167ab9 */ /* 0x000fe20000000a00 */
[----:B------:R-:W3:Y:S01]  /*0050*/  S2R R5, SR_CTAID.Z ;  /* 0x0000000000057919 */ /* 0x000ee20000002700 */
[----:B------:R-:W-:Y:S02]  /*0060*/  IADD3 R1, R1, -0x130, RZ ;  /* 0xfffffed001017810 */ /* 0x000fe40007ffe0ff */
[----:B-1----:R-:W-:Y:S01]  /*0070*/  SHF.R.U32.HI R0, RZ, 0x5, R101 ;  /* 0x00000005ff007819 */ /* 0x002fe20000011665 */
[----:B---3--:R-:W-:-:S05]  /*0080*/  IMAD.WIDE R2, R5, R23, c[0x0][0x568] ;  /* 0x00015a0005027625 */ /* 0x008fca00078e0217 */
[----:B------:R-:W1:Y:S02]  /*0090*/  SHFL.IDX PT, R0, R0, RZ, 0x1f ;  /* 0x00001fff00007589 */ /* 0x000e6400000e0000 */
[----:B-1----:R-:W-:-:S13]  /*00a0*/  ISETP.NE.AND P0, PT, R0, RZ, PT ;  /* 0x000000ff0000720c */ /* 0x002fda0003f05270 */
[----:B--2---:R-:W-:Y:S05]  /*00b0*/  @!P0 BRA `(.L_x_522) ;  /* 0x0000014000008947 */ /* 0x004fea0003800000 */
[----:B------:R-:W-:-:S04]  /*00c0*/  ISETP.NE.U32.AND P0, PT, RZ, c[0x0][0x568], PT ;  /* 0x00015a00ff007a0c */ /* 0x000fc80003f05070 */
[----:B------:R-:W-:-:S13]  /*00d0*/  ISETP.NE.AND.EX P0, PT, RZ, c[0x0][0x56c], PT, P0 ;  /* 0x00015b00ff007a0c */ /* 0x000fda0003f05300 */
[----:B------:R-:W-:Y:S05]  /*00e0*/  @!P0 BRA `(.L_x_523) ;  /* 0x0000002000008947 */ /* 0x000fea0003800000 */
[----:B------:R1:W5:Y:S01]  /*00f0*/  LDG.E R0, [R2.64] ;  /* 0x0000001602007981 */ /* 0x000362000c1e1900 */
[----:B------:R-:W-:Y:S05]  /*0100*/  BRA `(.L_x_524) ;  /* 0x0000009000007947 */ /* 0x000fea0003800000 */
.L_x_523:
        /* <DEDUP_REMOVED lines=8> */
.L_x_525:
[----:B------:R-:W-:-:S04]  /*0190*/  MOV R0, c[0x0][0x54c] ;  /* 0x0001530000007a02 */ /* 0x000fc80000000f00 */
.L_x_524:
[----:B------:R-:W-:Y:S01]  /*01a0*/  USHF.L.U32 UR6, UR6, 0x7, URZ ;  /* 0x0000000706067899 */ /* 0x000fe2000800063f */
[----:B-----5:R-:W-:-:S05]  /*01b0*/  IMAD R0, R0, c[0x0][0x548], RZ ;  /* 0x0001520000007a24 */ /* 0x020fca00078e02ff */
[----:B------:R-:W-:-:S04]  /*01c0*/  ISETP.LE.AND P0, PT, R0, UR6, PT ;  /* 0x0000000600007c0c */ /* 0x000fc8000bf03270 */
[----:B------:R-:W-:-:S05]  /*01d0*/  SEL R0, R5, 0xffffffff, !P0 ;  /* 0xffffffff05007807 */ /* 0x000fca0004000000 */
[----:B------:R2:W-:Y:S01]  /*01e0*/  STL [R1+0xe4], R0 ;  /* 0x0000e40001007387 */ /* 0x0005e20000100800 */
[----:B------:R-:W-:Y:S05]  /*01f0*/  BRA `(.L_x_526) ;  /* 0x0000013000007947 */ /* 0x000fea0003800000 */
.L_x_522:
[----:B------:R-:W-:-:S04]  /*0200*/  ISETP.NE.U32.AND P0, PT, RZ, c[0x0][0x568], PT ;  /* 0x00015a00ff007a0c */ /* 0x000fc80003f05070 */
[----:B------:R-:W-:-:S13]  /*0210*/  ISETP.NE.AND.EX P0, PT, RZ, c[0x0][0x56c], PT, P0 ;  /* 0x00015b00ff007a0c */ /* 0x000fda0003f05300 */
[----:B------:R-:W-:Y:S05]  /*0220*/  @!P0 BRA `(.L_x_527) ;  /* 0x0000002000008947 */ /* 0x000fea0003800000 */
[----:B------:R1:W5:Y:S01]  /*0230*/  LDG.E R0, [R2.64] ;  /* 0x0000001602007981 */ /* 0x000362000c1e1900 */
[----:B------:R-:W-:Y:S05]  /*0240*/  BRA `(.L_x_528) ;  /* 0x0000009000007947 */ /* 0x000fea0003800000 */
.L_x_527:
        /* <DEDUP_REMOVED lines=8> */
.L_x_529:
[----:B------:R-:W-:-:S04]  /*02d0*/  MOV R0, c[0x0][0x54c] ;  /* 0x0001530000007a02 */ /* 0x000fc80000000f00 */
.L_x_528:
[----:B------:R-:W-:Y:S01]  /*02e0*/  USHF.L.U32 UR6, UR6, 0x7, URZ ;  /* 0x0000000706067899 */ /* 0x000fe2000800063f */
[----:B-----5:R-:W-:-:S05]  /*02f0*/  IMAD R0, R0, c[0x0][0x548], RZ ;  /* 0x0001520000007a24 */ /* 0x020fca00078e02ff */
[----:B------:R-:W-:-:S04]  /*0300*/  ISETP.LE.AND P0, PT, R0, UR6, PT ;  /* 0x0000000600007c0c */ /* 0x000fc8000bf03270 */
[----:B------:R-:W-:-:S05]  /*0310*/  SEL R0, R5, 0xffffffff, !P0 ;  /* 0xffffffff05007807 */ /* 0x000fca0004000000 */
[----:B------:R2:W-:Y:S04]  /*0320*/  STL [R1+0xe4], R0 ;  /* 0x0000e40001007387 */ /* 0x0005e80000100800 */
.L_x_526:
[----:B------:R-:W3:Y:S02]  /*0330*/  LDL R40, [R1+0xe4] ;  /* 0x0000e40001287983 */ /* 0x000ee40000100800 */
[----:B---3--:R-:W-:-:S13]  /*0340*/  ISETP.GE.AND P0, PT, R40, RZ, PT ;  /* 0x000000ff2800720c */ /* 0x008fda0003f06270 */
[----:B------:R-:W-:Y:S05]  /*0350*/  @!P0 EXIT ;  /* 0x000000000000894d */ /* 0x000fea0003800000 */
[----:B------:R-:W-:Y:S02]  /*0360*/  ISETP.NE.U32.AND P1, PT, RZ, c[0x0][0x370], PT ;  /* 0x0000dc00ff007a0c */ /* 0x000fe40003f25070 */
[----:B------:R-:W-:Y:S02]  /*0370*/  ISETP.NE.U32.AND P0, PT, RZ, c[0x0][0x360], PT ;  /* 0x0000d800ff007a0c */ /* 0x000fe40003f05070 */
[----:B------:R-:W-:Y:S02]  /*0380*/  ISETP.NE.AND.EX P1, PT, RZ, c[0x0][0x374], PT, P1 ;  /* 0x0000dd00ff007a0c */ /* 0x000fe40003f25310 */
[----:B------:R-:W-:Y:S02]  /*0390*/  ISETP.NE.AND.EX P0, PT, RZ, c[0x0][0x364], PT, P0 ;  /* 0x0000d900ff007a0c */ /* 0x000fe40003f05300 */
[----:B------:R-:W-:Y:S02]  /*03a0*/  ISETP.NE.U32.AND P4, PT, RZ, c[0x0][0x348], PT ;  /* 0x0000d200ff007a0c */ /* 0x000fe40003f85070 */
[----:B------:R-:W-:-:S02]  /*03b0*/  ISETP.NE.U32.AND P3, PT, RZ, c[0x0][0x350], PT ;  /* 0x0000d400ff007a0c */ /* 0x000fc40003f65070 */
[----:B------:R-:W-:Y:S02]  /*03c0*/  ISETP.NE.AND.EX P4, PT, RZ, c[0x0][0x34c], PT, P4 ;  /* 0x0000d300ff007a0c */ /* 0x000fe40003f85340 */
[----:B------:R-:W-:-:S03]  /*03d0*/  ISETP.NE.AND.EX P3, PT, RZ, c[0x0][0x354], PT, P3 ;  /* 0x0000d500ff007a0c */ /* 0x000fc60003f65330 */
[----:B------:R-:W-:-:S04]  /*03e0*/  @P1 IMAD.WIDE R4, R40, R23, c[0x0][0x370] ;  /* 0x0000dc0028041625 */ /* 0x000fc800078e0217 */
[----:B-1----:R-:W-:Y:S01]  /*03f0*/  @P0 IMAD.WIDE R2, R40, R23, c[0x0][0x360] ;  /* 0x0000d80028020625 */ /* 0x002fe200078e0217 */
[----:B------:R1:W3:Y:S01]  /*0400*/  @P1 LDG.E R8, [R4.64] ;  /* 0x0000001604081981 */ /* 0x0002e2000c1e1900 */
[----:B------:R-:W-:-:S03]  /*0410*/  CS2R R6, SRZ ;  /* 0x0000000000067805 */ /* 0x000fc6000001ff00 */
[----:B--2---:R2:W4:Y:S01]  /*0420*/  @P0 LDG.E R0, [R2.64] ;  /* 0x0000001602000981 */ /* 0x004522000c1e1900 */
[----:B-1----:R-:W-:-:S04]  /*0430*/  IMAD.WIDE R4, R40, R23, c[0x0][0x348] ;  /* 0x0000d20028047625 */ /* 0x002fc800078e0217 */
[----:B--2---:R-:W-:Y:S01]  /*0440*/  IMAD.WIDE R2, R40, R23, c[0x0][0x350] ;  /* 0x0000d40028027625 */ /* 0x004fe200078e0217 */
[----:B------:R1:W5:Y:S04]  /*0450*/  @P4 LDG.E R6, [R4.64] ;  /* 0x0000001604064981 */ /* 0x000368000c1e1900 */
[----:B------:R1:W5:Y:S01]  /*0460*/  @P3 LDG.E R7, [R2.64] ;  /* 0x0000001602073981 */ /* 0x000362000c1e1900 */
[----:B------:R-:W-:Y:S02]  /*0470*/  UMOV UR7, URZ ;  /* 0x0000003f00077c82 */ /* 0x000fe40008000000 */
[----:B------:R-:W-:Y:S02]  /*0480*/  ULDC UR19, c[0x0][0x168] ;  /* 0x00005a0000137ab9 */ /* 0x000fe40000000800 */
[----:B------:R-:W-:Y:S01]  /*0490*/  ULDC UR10, c[0x0][0x1d0] ;  /* 0x00007400000a7ab9 */ /* 0x000fe20000000800 */
[----:B---3--:R1:W2:Y:S08]  /*04a0*/  @P1 R2UR UR7, R8 ;  /* 0x00000000080713c2 */ /* 0x0082b000000e0000 */
[----:B----4-:R1:W3:Y:S02]  /*04b0*/  @P0 R2UR UR19, R0 ;  /* 0x00000000001303c2 */ /* 0x0102e400000e0000 */
[----:B-123--:R-:W-:Y:S05]  /*04c0*/  @P0 BRA `(.L_x_530) ;  /* 0x0000006000000947 */ /* 0x00efea0003800000 */
[----:B------:R-:W-:Y:S05]  /*04d0*/  @!P4 BRA `(.L_x_530) ;  /* 0x000000500000c947 */ /* 0x000fea0003800000 */
[----:B------:R1:W2:Y:S04]  /*04e0*/  LDG.E R0, [R4.64] ;  /* 0x0000001604007981 */ /* 0x0002a8000c1e1900 */
[----:B-1----:R-:W3:Y:S01]  /*04f0*/  LDG.E R4, [R4.64+0x4] ;  /* 0x0000041604047981 */ /* 0x002ee2000c1e1900 */
[----:B--2---:R-:W1:Y:S08]  /*0500*/  R2UR UR19, R0 ;  /* 0x00000000001373c2 */ /* 0x004e7000000e0000 */
[----:B---3--:R-:W1:Y:S02]  /*0510*/  R2UR UR4, R4 ;  /* 0x00000000040473c2 */ /* 0x008e6400000e0000 */
[----:B-1----:R-:W-:-:S06]  /*0520*/  UIADD3 UR19, -UR19, UR4, URZ ;  /* 0x0000000413137290 */ /* 0x002fcc000fffe13f */
.L_x_530:
[----:B------:R-:W-:-:S04]  /*0530*/  ISETP.NE.U32.AND P0, PT, RZ, c[0x0][0x368], PT ;  /* 0x0000da00ff007a0c */ /* 0x000fc80003f05070 */
[----:B------:R-:W-:-:S13]  /*0540*/  ISETP.NE.AND.EX P0, PT, RZ, c[0x0][0x36c], PT, P0 ;  /* 0x0000db00ff007a0c */ /* 0x000fda0003f05300 */
[----:B------:R-:W-:Y:S05]  /*0550*/  @!P0 BRA `(.L_x_531) ;  /* 0x0000004000008947 */ /* 0x000fea0003800000 */
[----:B------:R-:W-:-:S05]  /*0560*/  IMAD.WIDE R2, R40, R23, c[0x0][0x368] ;  /* 0x0000da0028027625 */ /* 0x000fca00078e0217 */
[----:B------:R-:W2:Y:S02]  /*0570*/  LDG.E R0, [R2.64] ;  /* 0x0000001602007981 */ /* 0x000ea4000c1e1900 */
[----:B--2---:R1:W2:Y:S02]  /*0580*/  R2UR UR10, R0 ;  /* 0x00000000000a73c2 */ /* 0x0042a400000e0000 */
[----:B-12---:R-:W-:Y:S05]  /*0590*/  BRA `(.L_x_532) ;  /* 0x0000006000007947 */ /* 0x006fea0003800000 */
.L_x_531:
[----:B------:R-:W-:Y:S05]  /*05a0*/  @!P3 BRA `(.L_x_532) ;  /* 0x000000500000b947 */ /* 0x000fea0003800000 */
[----:B------:R1:W2:Y:S04]  /*05b0*/  LDG.E R0, [R2.64] ;  /* 0x0000001602007981 */ /* 0x0002a8000c1e1900 */
[----:B-1----:R-:W3:Y:S01]  /*05c0*/  LDG.E R2, [R2.64+0x4] ;  /* 0x0000041602027981 */ /* 0x002ee2000c1e1900 */
[----:B--2---:R-:W1:Y:S08]  /*05d0*/  R2UR UR10, R0 ;  /* 0x00000000000a73c2 */ /* 0x004e7000000e0000 */
[----:B---3--:R-:W1:Y:S02]  /*05e0*/  R2UR UR4, R2 ;  /* 0x00000000020473c2 */ /* 0x008e6400000e0000 */
[----:B-1----:R-:W-:-:S06]  /*05f0*/  UIADD3 UR10, -UR10, UR4, URZ ;  /* 0x000000040a0a7290 */ /* 0x002fcc000fffe13f */
.L_x_532:
[----:B------:R-:W-:Y:S01]  /*0600*/  ULDC UR4, c[0x0][0x2c4] ;  /* 0x0000b10000047ab9 */ /* 0x000fe20000000800 */
[----:B-----5:R-:W-:Y:S01]  /*0610*/  IADD3 R25, R7, UR7, RZ ;  /* 0x0000000707197c10 */ /* 0x020fe2000fffe0ff */
[----:B------:R-:W-:Y:S01]  /*0620*/  UISETP.NE.AND UP1, UPT, UR4, 0x1, UPT ;  /* 0x000000010400788c */ /* 0x000fe2000bf25270 */
[----:B------:R-:W-:Y:S01]  /*0630*/  PLOP3.LUT P1, PT, PT, PT, PT, 0x80, 0x0 ;  /* 0x000000000000781c */ /* 0x000fe20003f2f070 */
[----:B------:R-:W-:Y:S01]  /*0640*/  UIADD3 UR10, -UR7, UR10, URZ ;  /* 0x0000000a070a7290 */ /* 0x000fe2000fffe13f */
[----:B------:R-:W-:Y:S01]  /*0650*/  CS2R R10, SRZ ;  /* 0x00000000000a7805 */ /* 0x000fe2000001ff00 */
[----:B------:R-:W-:Y:S01]  /*0660*/  ULDC.64 UR4, c[0x0][0x2c8] ;  /* 0x0000b20000047ab9 */ /* 0x000fe20000000a00 */
[----:B------:R-:W-:Y:S01]  /*0670*/  IMAD.MOV.U32 R130, RZ, RZ, RZ ;  /* 0x000000ffff827224 */ /* 0x000fe200078e00ff */
[----:B------:R-:W-:Y:S01]  /*0680*/  UIADD3 UR7, UR10, 0x40, -UR19 ;  /* 0x000000400a077890 */ /* 0x000fe2000fffe813 */
[----:B------:R-:W-:Y:S01]  /*0690*/  CS2R R128, SRZ ;  /* 0x0000000000807805 */ /* 0x000fe2000001ff00 */
[----:B------:R-:W-:Y:S01]  /*06a0*/  CS2R R14, SRZ ;  /* 0x00000000000e7805 */ /* 0x000fe2000001ff00 */
[----:B------:R-:W-:Y:S01]  /*06b0*/  IMAD.MOV.U32 R126, RZ, RZ, RZ ;  /* 0x000000ffff7e7224 */ /* 0x000fe200078e00ff */
[----:B------:R-:W-:Y:S01]  /*06c0*/  CS2R R124, SRZ ;  /* 0x00000000007c7805 */ /* 0x000fe2000001ff00 */
[----:B------:R-:W-:Y:S01]  /*06d0*/  @UP1 UIADD3 UR8, UR6, 0x7f, URZ ;  /* 0x0000007f06081890 */ /* 0x000fe2000fffe03f */
[----:B------:R-:W-:Y:S01]  /*06e0*/  MOV R122, RZ ;  /* 0x000000ff007a7202 */ /* 0x000fe20000000f00 */
[----:B------:R-:W-:Y:S01]  /*06f0*/  CS2R R120, SRZ ;  /* 0x0000000000787805 */ /* 0x000fe2000001ff00 */
[----:B------:R-:W-:Y:S01]  /*0700*/  CS2R R12, SRZ ;  /* 0x00000000000c7805 */ /* 0x000fe2000001ff00 */
[----:B------:R-:W-:Y:S01]  /*0710*/  UIMAD.WIDE.U32 UR8, UR8, UR4, URZ ;  /* 0x00000004080872a5 */ /* 0x000fe2000f8e003f */
[----:B------:R-:W-:Y:S01]  /*0720*/  IMAD.MOV.U32 R118, RZ, RZ, RZ ;  /* 0x000000ffff767224 */ /* 0x000fe200078e00ff */
[----:B------:R-:W-:Y:S01]  /*0730*/  UIADD3 UR4, UR6, 0x7f, URZ ;  /* 0x0000007f06047890 */ /* 0x000fe2000fffe03f */
[----:B------:R-:W-:Y:S01]  /*0740*/  CS2R R116, SRZ ;  /* 0x0000000000747805 */ /* 0x000fe2000001ff00 */
[----:B------:R-:W-:Y:S01]  /*0750*/  @UP1 USHF.R.U32.HI UR4, URZ, UR5, UR9 ;  /* 0x000000053f041299 */ /* 0x000fe20008011609 */
[----:B------:R-:W-:Y:S01]  /*0760*/  CS2R R16, SRZ ;  /* 0x0000000000107805 */ /* 0x000fe2000001ff00 */
[----:B------:R-:W-:Y:S01]  /*0770*/  UIADD3 UR5, UR10, 0x3f, URZ ;  /* 0x0000003f0a057890 */ /* 0x000fe2000fffe03f */
[----:B------:R-:W-:Y:S01]  /*0780*/  MOV R114, RZ ;  /* 0x000000ff00727202 */ /* 0x000fe20000000f00 */
[----:B------:R-:W-:Y:S01]  /*0790*/  UIADD3 UR7, UR7, UR4, URZ ;  /* 0x0000000407077290 */ /* 0x000fe2000fffe03f */
[----:B------:R-:W-:Y:S01]  /*07a0*/  CS2R R112, SRZ ;  /* 0x0000000000707805 */ /* 0x000fe2000001ff00 */
[----:B------:R-:W-:Y:S01]  /*07b0*/  USHF.R.S32.HI UR8, URZ, 0x1f, UR5 ;  /* 0x0000001f3f087899 */ /* 0x000fe20008011405 */
[----:B------:R-:W-:Y:S01]  /*07c0*/  CS2R R18, SRZ ;  /* 0x0000000000127805 */ /* 0x000fe2000001ff00 */
[----:B------:R-:W-:Y:S01]  /*07d0*/  USHF.R.S32.HI UR4, URZ, 0x1f, UR7 ;  /* 0x0000001f3f047899 */ /* 0x000fe20008011407 */
[----:B------:R-:W-:Y:S01]  /*07e0*/  IMAD.MOV.U32 R110, RZ, RZ, RZ ;  /* 0x000000ffff6e7224 */ /* 0x000fe200078e00ff */
[----:B------:R-:W-:Y:S01]  /*07f0*/  ULEA.HI UR8, UR8, UR5, URZ, 0x6 ;  /* 0x0000000508087291 */ /* 0x000fe2000f8f303f */
[----:B------:R-:W-:Y:S01]  /*0800*/  CS2R R108, SRZ ;  /* 0x00000000006c7805 */ /* 0x000fe2000001ff00 */
[----:B------:R-:W-:Y:S01]  /*0810*/  ULEA.HI UR4, UR4, UR7, URZ, 0x6 ;  /* 0x0000000704047291 */ /* 0x000fe2000f8f303f */
[----:B------:R-:W-:Y:S01]  /*0820*/  CS2R R106, SRZ ;  /* 0x00000000006a7805 */ /* 0x000fe2000001ff00 */
[----:B------:R-:W-:Y:S01]  /*0830*/  USHF.R.S32.HI UR8, URZ, 0x6, UR8 ;  /* 0x000000063f087899 */ /* 0x000fe20008011408 */
[----:B------:R-:W-:Y:S01]  /*0840*/  CS2R R104, SRZ ;  /* 0x0000000000687805 */ /* 0x000fe2000001ff00 */
[----:B------:R-:W-:Y:S01]  /*0850*/  USHF.R.S32.HI UR4, URZ, 0x6, UR4 ;  /* 0x000000063f047899 */ /* 0x000fe20008011404 */
[----:B------:R-:W-:Y:S01]  /*0860*/  CS2R R102, SRZ ;  /* 0x0000000000667805 */ /* 0x000fe2000001ff00 */
[----:B------:R-:W-:Y:S01]  /*0870*/  MOV R22, RZ ;  /* 0x000000ff00167202 */ /* 0x000fe20000000f00 */
[----:B------:R-:W-:Y:S01]  /*0880*/  IMAD.MOV.U32 R100, RZ, RZ, RZ ;  /* 0x000000ffff647224 */ /* 0x000fe200078e00ff */
[----:B------:R-:W-:Y:S01]  /*0890*/  UISETP.LT.AND UP0, UPT, UR8, UR4, UPT ;  /* 0x000000040800728c */ /* 0x000fe2000bf01270 */
[----:B------:R-:W-:Y:S01]  /*08a0*/  CS2R R98, SRZ ;  /* 0x0000000000627805 */ /* 0x000fe2000001ff00 */
[----:B------:R-:W-:Y:S01]  /*08b0*/  MOV R24, RZ ;  /* 0x000000ff00187202 */ /* 0x000fe20000000f00 */
[----:B------:R-:W-:Y:S01]  /*08c0*/  IMAD.MOV.U32 R96, RZ, RZ, RZ ;  /* 0x000000ffff607224 */ /* 0x000fe200078e00ff */
[----:B------:R-:W-:Y:S01]  /*08d0*/  USEL UR17, UR8, UR4, UP0 ;  /* 0x0000000408117287 */ /* 0x000fe20008000000 */
[----:B------:R-:W-:Y:S01]  /*08e0*/  CS2R R94, SRZ ;  /* 0x00000000005e7805 */ /* 0x000fe2000001ff00 */
[----:B------:R-:W-:Y:S01]  /*08f0*/  CS2R R92, SRZ ;  /* 0x00000000005c7805 */ /* 0x000fe2000001ff00 */
[----:B------:R-:W-:Y:S01]  /*0900*/  CS2R R90, SRZ ;  /* 0x00000000005a7805 */ /* 0x000fe2000001ff00 */
[----:B------:R-:W-:Y:S01]  /*0910*/  UISETP.GE.AND UP0, UPT, UR17, 0x1, UPT ;  /* 0x000000011100788c */ /* 0x000fe2000bf06270 */
[----:B------:R-:W-:Y:S01]  /*0920*/  CS2R R26, SRZ ;  /* 0x00000000001a7805 */ /* 0x000fe2000001ff00 */
[----:B------:R-:W-:Y:S01]  /*0930*/  MOV R88, RZ ;  /* 0x000000ff00587202 */ /* 0x000fe20000000f00 */
[----:B------:R-:W-:Y:S01]  /*0940*/  CS2R R86, SRZ ;  /* 0x0000000000567805 */ /* 0x000fe2000001ff00 */
[----:B------:R-:W-:Y:S01]  /*0950*/  IMAD.MOV.U32 R84, RZ, RZ, RZ ;  /* 0x000000ffff547224 */ /* 0x000fe200078e00ff */
[----:B------:R-:W-:Y:S01]  /*0960*/  CS2R R82, SRZ ;  /* 0x0000000000527805 */ /* 0x000fe2000001ff00 */
[----:B------:R-:W-:Y:S01]  /*0970*/  PLOP3.LUT P0, PT, PT, PT, UP0, 0x80, 0x0 ;  /* 0x000000000000781c */ /* 0x000fe20003f0f008 */
[----:B------:R-:W-:Y:S01]  /*0980*/  CS2R R28, SRZ ;  /* 0x00000000001c7805 */ /* 0x000fe2000001ff00 */
[----:B------:R-:W-:Y:S01]  /*0990*/  MOV R80, RZ ;  /* 0x000000ff00507202 */ /* 0x000fe20000000f00 */
[----:B------:R-:W-:Y:S01]  /*09a0*/  CS2R R78, SRZ ;  /* 0x00000000004e7805 */ /* 0x000fe2000001ff00 */
[----:B------:R-:W-:Y:S01]  /*09b0*/  IMAD.MOV.U32 R76, RZ, RZ, RZ ;  /* 0x000000ffff4c7224 */ /* 0x000fe200078e00ff */
[----:B------:R-:W-:Y:S01]  /*09c0*/  CS2R R74, SRZ ;  /* 0x00000000004a7805 */ /* 0x000fe2000001ff00 */
        /* <DEDUP_REMOVED lines=40> */
[----:B------:R-:W-:Y:S01]  /*0c50*/  ISETP.NE.U32.AND P2, PT, RZ, c[0x0][0x340], PT ;  /* 0x0000d000ff007a0c */ /* 0x000fe20003f45070 */
[----:B------:R-:W1:Y:S01]  /*0c60*/  S2R R26, SR_CTAID.Y ;  /* 0x00000000001a7919 */ /* 0x000e620000002600 */
[----:B------:R-:W-:-:S02]  /*0c70*/  SHF.R.S32.HI R98, RZ, 0x1f, R101 ;  /* 0x0000001fff627819 */ /* 0x000fc40000011465 */
[----:B------:R-:W-:Y:S02]  /*0c80*/  SHF.R.S32.HI R0, RZ, 0x1f, R6 ;  /* 0x0000001fff007819 */ /* 0x000fe40000011406 */
[----:B------:R-:W-:Y:S02]  /*0c90*/  PLOP3.LUT P1, PT, PT, PT, UP1, 0x80, 0x0 ;  /* 0x000000000000781c */ /* 0x000fe40003f2f018 */
[----:B------:R-:W-:Y:S02]  /*0ca0*/  PLOP3.LUT P0, PT, PT, PT, UP1, 0x80, 0x0 ;  /* 0x000000000000781c */ /* 0x000fe40003f0f018 */
[----:B------:R-:W-:Y:S01]  /*0cb0*/  SHF.R.S32.HI R11, RZ, 0x1f, R40 ;  /* 0x0000001fff0b7819 */ /* 0x000fe20000011428 */
[----:B------:R-:W-:Y:S01]  /*0cc0*/  UIADD3 UR9, UR17, -0x1, URZ ;  /* 0xffffffff11097890 */ /* 0x000fe2000fffe03f */
[----:B------:R-:W-:Y:S01]  /*0cd0*/  ISETP.NE.AND.EX P2, PT, RZ, c[0x0][0x344], PT, P2 ;  /* 0x0000d100ff007a0c */ /* 0x000fe20003f45320 */
[----:B------:R-:W-:Y:S02]  /*0ce0*/  ULDC UR4, c[0x0][0x2c4] ;  /* 0x0000b10000047ab9 */ /* 0x000fe40000000800 */
[----:B------:R-:W-:-:S10]  /*0cf0*/  ULDC.64 UR14, c[0x0][0x1e0] ;  /* 0x00007800000e7ab9 */ /* 0x000fd40000000a00 */
[----:B------:R-:W-:-:S05]  /*0d00*/  @P2 IMAD.WIDE R2, R40, R23, c[0x0][0x340] ;  /* 0x0000d00028022625 */ /* 0x000fca00078e0217 */
[----:B------:R2:W3:Y:S01]  /*0d10*/  @P2 LDG.E R12, [R2.64] ;  /* 0x00000016020c2981 */ /* 0x0004e2000c1e1900 */
[-C--:B------:R-:W-:Y:S01]  /*0d20*/  LEA.HI R5, R98, R101.reuse, RZ, 0x3 ;  /* 0x0000006562057211 */ /* 0x080fe200078f18ff */
[----:B------:R-:W-:Y:S01]  /*0d30*/  IMAD R0, R0, c[0x0][0x178], RZ ;  /* 0x00005e0000007a24 */ /* 0x000fe200078e02ff */
[----:B-1----:R-:W-:Y:S01]  /*0d40*/  SHF.R.S32.HI R27, RZ, 0x1f, R26 ;  /* 0x0000001fff1b7819 */ /* 0x002fe2000001141a */
[----:B------:R-:W-:Y:S01]  /*0d50*/  UIMAD UR4, UR19, UR4, URZ ;  /* 0x00000004130472a4 */ /* 0x000fe2000f8e023f */
[----:B------:R-:W-:Y:S01]  /*0d60*/  LOP3.LUT R4, R5, 0xfffffff8, RZ, 0xc0, !PT ;  /* 0xfffffff805047812 */ /* 0x000fe200078ec0ff */
[----:B------:R-:W-:Y:S01]  /*0d70*/  IMAD R0, R6, c[0x0][0x17c], R0 ;  /* 0x00005f0006007a24 */ /* 0x000fe200078e0200 */
[----:B------:R-:W-:Y:S01]  /*0d80*/  SHF.R.S32.HI R19, RZ, 0x3, R5 ;  /* 0x00000003ff137819 */ /* 0x000fe20000011405 */
[----:B------:R-:W-:Y:S01]  /*0d90*/  UMOV UR12, 0x6 ;  /* 0x00000006000c7882 */ /* 0x000fe20000000000 */
[----:B------:R-:W-:Y:S01]  /*0da0*/  LEA.HI R97, R98, R101, RZ, 0x5 ;  /* 0x0000006562617211 */ /* 0x000fe200078f28ff */
[----:B------:R-:W-:Y:S01]  /*0db0*/  IMAD.IADD R21, R101, 0x1, -R4 ;  /* 0x0000000165157824 */ /* 0x000fe200078e0a04 */
[----:B------:R-:W-:Y:S01]  /*0dc0*/  SEL R4, R40, RZ, !P4 ;  /* 0x000000ff28047207 */ /* 0x000fe20006000000 */
[----:B------:R-:W-:Y:S01]  /*0dd0*/  USHF.L.U32 UR8, UR14, 0x6, URZ ;  /* 0x000000060e087899 */ /* 0x000fe2000800063f */
[----:B------:R-:W-:Y:S01]  /*0de0*/  IADD3 R14, R19, UR6, RZ ;  /* 0x00000006130e7c10 */ /* 0x000fe2000fffe0ff */
[C---:B------:R-:W-:Y:S01]  /*0df0*/  IMAD R5, R21.reuse, 0x20, R19 ;  /* 0x0000002015057824 */ /* 0x040fe200078e0213 */
[----:B------:R-:W-:Y:S01]  /*0e00*/  USHF.L.U64.HI UR7, UR14, UR12, UR15 ;  /* 0x0000000c0e077299 */ /* 0x000fe2000801020f */
[----:B------:R-:W-:Y:S01]  /*0e10*/  IMAD.SHL.U32 R8, R21, 0x8, RZ ;  /* 0x0000000815087824 */ /* 0x000fe200078e00ff */
[----:B------:R-:W-:Y:S01]  /*0e20*/  USHF.R.S32.HI UR11, URZ, 0x1f, UR9 ;  /* 0x0000001f3f0b7899 */ /* 0x000fe20008011409 */
[----:B------:R-:W-:Y:S01]  /*0e30*/  IMAD.U32 R104, RZ, RZ, UR8 ;  /* 0x00000008ff687e24 */ /* 0x000fe2000f8e00ff */
[----:B------:R-:W-:Y:S01]  /*0e40*/  IADD3 R5, R5, UR6, RZ ;  /* 0x0000000605057c10 */ /* 0x000fe2000fffe0ff */
[----:B------:R-:W-:Y:S01]  /*0e50*/  UIMAD UR5, UR7, UR9, URZ ;  /* 0x00000009070572a4 */ /* 0x000fe2000f8e023f */
[C---:B------:R-:W-:Y:S01]  /*0e60*/  IADD3 R16, R8.reuse, 0x40, RZ ;  /* 0x0000004008107810 */ /* 0x040fe20007ffe0ff */
[----:B------:R-:W-:Y:S01]  /*0e70*/  USHF.L.U32 UR16, UR14, 0x5, URZ ;  /* 0x000000050e107899 */ /* 0x000fe2000800063f */
[C---:B------:R-:W-:Y:S01]  /*0e80*/  IADD3 R17, R8.reuse, 0x80, RZ ;  /* 0x0000008008117810 */ /* 0x040fe20007ffe0ff */
[----:B------:R-:W-:Y:S01]  /*0e90*/  @P1 IMAD.HI.U32 R7, R5, c[0x0][0x2c8], RZ ;  /* 0x0000b20005071a27 */ /* 0x000fe200078e00ff */
[----:B------:R-:W-:Y:S01]  /*0ea0*/  IADD3 R22, R8, 0xc0, RZ ;  /* 0x000000c008167810 */ /* 0x000fe20007ffe0ff */
[----:B------:R-:W-:Y:S01]  /*0eb0*/  UIMAD UR5, UR11, UR8, UR5 ;  /* 0x000000080b0572a4 */ /* 0x000fe2000f8e0205 */
[----:B------:R-:W-:Y:S01]  /*0ec0*/  BAR.SYNC.DEFER_BLOCKING 0x0 ;  /* 0x0000000000007b1d */ /* 0x000fe20000010000 */
[----:B--2---:R-:W-:Y:S01]  /*0ed0*/  IMAD.WIDE.U32 R2, R6, c[0x0][0x178], RZ ;  /* 0x00005e0006027a25 */ /* 0x004fe200078e00ff */
[----:B------:R-:W-:Y:S01]  /*0ee0*/  SEL R6, R11, RZ, !P4 ;  /* 0x000000ff0b067207 */ /* 0x000fe20006000000 */
[----:B------:R-:W-:Y:S01]  /*0ef0*/  UISETP.GE.AND UP0, UPT, UR17, 0x2, UPT ;  /* 0x000000021100788c */ /* 0x000fe2000bf06270 */
[----:B------:R-:W-:Y:S01]  /*0f00*/  ISETP.GE.AND P5, PT, R8, c[0x0][0x198], PT ;  /* 0x0000660008007a0c */ /* 0x000fe20003fa6270 */
[----:B------:R-:W-:Y:S01]  /*0f10*/  IMAD.IADD R3, R3, 0x1, R0 ;  /* 0x0000000103037824 */ /* 0x000fe200078e0200 */
[----:B------:R-:W-:Y:S01]  /*0f20*/  ISETP.GE.AND P4, PT, R16, c[0x0][0x198], PT ;  /* 0x0000660010007a0c */ /* 0x000fe20003f86270 */
[----:B------:R-:W-:Y:S01]  /*0f30*/  IMAD R0, R27, c[0x0][0x1b8], RZ ;  /* 0x00006e001b007a24 */ /* 0x000fe200078e02ff */
[----:B------:R-:W-:Y:S01]  /*0f40*/  SHF.R.S32.HI R96, RZ, 0x5, R97 ;  /* 0x00000005ff607819 */ /* 0x000fe20000011461 */
[----:B------:R-:W-:Y:S01]  /*0f50*/  IMAD.WIDE.U32 R2, R26, c[0x0][0x1b8], R2 ;  /* 0x00006e001a027a25 */ /* 0x000fe200078e0002 */
[----:B------:R-:W-:-:S03]  /*0f60*/  UIADD3 UR17, UR17, -0x2, URZ ;  /* 0xfffffffe11117890 */ /* 0x000fc6000fffe03f */
[----:B------:R-:W-:Y:S01]  /*0f70*/  IMAD R0, R26, c[0x0][0x1bc], R0 ;  /* 0x00006f001a007a24 */ /* 0x000fe200078e0200 */
[----:B------:R-:W-:Y:S01]  /*0f80*/  @UP0 UIMAD UR7, UR7, UR17, URZ ;  /* 0x00000011070702a4 */ /* 0x000fe2000f8e023f */
[----:B------:R-:W-:Y:S02]  /*0f90*/  IMAD R6, R6, c[0x0][0x1c0], RZ ;  /* 0x0000700006067a24 */ /* 0x000fe400078e02ff */
[----:B------:R-:W-:Y:S02]  /*0fa0*/  IMAD.IADD R3, R3, 0x1, R0 ;  /* 0x0000000103037824 */ /* 0x000fe400078e0200 */
[----:B------:R-:W-:Y:S01]  /*0fb0*/  IMAD.MOV.U32 R0, RZ, RZ, R5 ;  /* 0x000000ffff007224 */ /* 0x000fe200078e0005 */
[----:B------:R-:W-:Y:S01]  /*0fc0*/  @P0 SHF.R.U32.HI R0, RZ, c[0x0][0x2cc], R7 ;  /* 0x0000b300ff000a19 */ /* 0x000fe20000011607 */
[C---:B------:R-:W-:Y:S02]  /*0fd0*/  IMAD R7, R4.reuse, c[0x0][0x1c4], R6 ;  /* 0x0000710004077a24 */ /* 0x040fe400078e0206 */
[----:B------:R-:W-:Y:S01]  /*0fe0*/  IMAD.WIDE.U32 R2, R4, c[0x0][0x1c0], R2 ;  /* 0x0000700004027a25 */ /* 0x000fe200078e0002 */
[----:B------:R-:W-:-:S03]  /*0ff0*/  SHF.R.S32.HI R6, RZ, 0x1f, R0 ;  /* 0x0000001fff067819 */ /* 0x000fc60000011400 */
[----:B------:R-:W-:Y:S01]  /*1000*/  IMAD.MOV R4, RZ, RZ, -R0 ;  /* 0x000000ffff047224 */ /* 0x000fe200078e0a00 */
[----:B------:R-:W-:Y:S01]  /*1010*/  IADD3 R3, R3, R7, RZ ;  /* 0x0000000703037210 */ /* 0x000fe20007ffe0ff */
[----:B------:R-:W-:Y:S02]  /*1020*/  IMAD R6, R6, c[0x0][0x1b0], RZ ;  /* 0x00006c0006067a24 */ /* 0x000fe400078e02ff */
[----:B------:R-:W-:Y:S02]  /*1030*/  IMAD R4, R4, c[0x0][0x2c4], R5 ;  /* 0x0000b10004047a24 */ /* 0x000fe400078e0205 */
[C---:B------:R-:W-:Y:S02]  /*1040*/  IMAD R5, R0.reuse, c[0x0][0x1b4], R6 ;  /* 0x00006d0000057a24 */ /* 0x040fe400078e0206 */
[----:B------:R-:W-:Y:S01]  /*1050*/  IMAD.WIDE.U32 R2, R0, c[0x0][0x1b0], R2 ;  /* 0x00006c0000027a25 */ /* 0x000fe200078e0002 */
[----:B------:R-:W-:-:S03]  /*1060*/  SHF.R.S32.HI R0, RZ, 0x1f, R4 ;  /* 0x0000001fff007819 */ /* 0x000fc60000011404 */
[----:B------:R-:W-:Y:S02]  /*1070*/  IMAD.SHL.U32 R6, R19, 0x40, RZ ;  /* 0x0000004013067824 */ /* 0x000fe400078e00ff */
[----:B------:R-:W-:Y:S02]  /*1080*/  IMAD.IADD R3, R3, 0x1, R5 ;  /* 0x0000000103037824 */ /* 0x000fe400078e0205 */
[----:B------:R-:W-:Y:S01]  /*1090*/  IMAD R5, R0, c[0x0][0x1a8], RZ ;  /* 0x00006a0000057a24 */ /* 0x000fe200078e02ff */
[----:B------:R-:W-:Y:S01]  /*10a0*/  LOP3.LUT R0, R6, 0x1c0, RZ, 0xc0, !PT ;  /* 0x000001c006007812 */ /* 0x000fe200078ec0ff */
[----:B------:R-:W-:Y:S01]  /*10b0*/  IMAD.WIDE.U32 R2, R4, c[0x0][0x1a8], R2 ;  /* 0x00006a0004027a25 */ /* 0x000fe200078e0002 */
[----:B------:R-:W-:Y:S02]  /*10c0*/  IADD3 R6, -R19, UR10, RZ ;  /* 0x0000000a13067c10 */ /* 0x000fe4000fffe1ff */
[----:B------:R-:W-:Y:S01]  /*10d0*/  LOP3.LUT R7, R0, 0x38, R8, 0xf8, !PT ;  /* 0x0000003800077812 */ /* 0x000fe200078ef808 */
[----:B------:R-:W-:Y:S01]  /*10e0*/  IMAD R9, R4, c[0x0][0x1ac], R5 ;  /* 0x00006b0004097a24 */ /* 0x000fe200078e0205 */
[----:B------:R-:W-:Y:S01]  /*10f0*/  SHF.R.U32.HI R4, RZ, 0x3, R0 ;  /* 0x00000003ff047819 */ /* 0x000fe20000011600 */
[----:B------:R-:W-:Y:S01]  /*1100*/  IMAD.U32 R5, RZ, RZ, UR9 ;  /* 0x00000009ff057e24 */ /* 0x000fe2000f8e00ff */
[C---:B------:R-:W-:Y:S01]  /*1110*/  LEA R18, P0, R2.reuse, c[0x0][0x160], 0x1 ;  /* 0x0000580002127a11 */ /* 0x040fe200078008ff */
[----:B------:R-:W-:Y:S01]  /*1120*/  IMAD.IADD R0, R3, 0x1, R9 ;  /* 0x0000000103007824 */ /* 0x000fe200078e0209 */
[----:B------:R-:W-:Y:S01]  /*1130*/  SHF.R.S32.HI R9, RZ, 0x1f, R8 ;  /* 0x0000001fff097819 */ /* 0x000fe20000011408 */
[----:B------:R-:W-:Y:S01]  /*1140*/  IMAD R20, R5, -0x40, R6 ;  /* 0xffffffc005147824 */ /* 0x000fe200078e0206 */
[----:B------:R-:W-:Y:S01]  /*1150*/  LOP3.LUT R5, R7, R4, RZ, 0x3c, !PT ;  /* 0x0000000407057212 */ /* 0x000fe200078e3cff */
[----:B------:R-:W1:Y:S01]  /*1160*/  SHFL.IDX PT, R6, R18, RZ, 0x181f ;  /* 0x00181fff12067589 */ /* 0x000e6200000e0000 */
[----:B------:R-:W-:-:S02]  /*1170*/  LEA.HI.X R15, R2, c[0x0][0x164], R0, 0x1, P0 ;  /* 0x00005900020f7a11 */ /* 0x000fc400000f0c00 */
[----:B------:R-:W-:Y:S02]  /*1180*/  ISETP.GE.AND P0, PT, R14, UR4, PT ;  /* 0x000000040e007c0c */ /* 0x000fe4000bf06270 */
[----:B------:R-:W-:Y:S01]  /*1190*/  LEA.HI R0, R98, R101, RZ, 0x6 ;  /* 0x0000006562007211 */ /* 0x000fe200078f30ff */
[----:B------:R-:W2:Y:S01]  /*11a0*/  SHFL.IDX PT, R7, R15, RZ, 0x181f ;  /* 0x00181fff0f077589 */ /* 0x000ea200000e0000 */
[C---:B------:R-:W-:Y:S02]  /*11b0*/  IADD3 R4, R14.reuse, 0x20, RZ ;  /* 0x000000200e047810 */ /* 0x040fe40007ffe0ff */
[----:B------:R-:W-:Y:S01]  /*11c0*/  IADD3 R2, R14, 0x40, RZ ;  /* 0x000000400e027810 */ /* 0x000fe20007ffe0ff */
[----:B------:R-:W-:Y:S01]  /*11d0*/  IMAD.SHL.U32 R0, R0, 0x8, RZ ;  /* 0x0000000800007824 */ /* 0x000fe200078e00ff */
[----:B------:R-:W-:Y:S02]  /*11e0*/  ISETP.GE.AND P1, PT, R4, UR4, PT ;  /* 0x0000000404007c0c */ /* 0x000fe4000bf26270 */
[----:B------:R-:W-:-:S02]  /*11f0*/  ISETP.GE.AND P6, PT, R2, UR4, PT ;  /* 0x0000000402007c0c */ /* 0x000fc4000bfc6270 */
[----:B------:R-:W-:Y:S02]  /*1200*/  LOP3.LUT R10, R5, 0xfffffe00, R0, 0xf8, !PT ;  /* 0xfffffe00050a7812 */ /* 0x000fe400078ef800 */
[----:B------:R-:W-:Y:S02]  /*1210*/  @!P0 SHF.R.S32.HI R5, RZ, 0x1f, R16 ;  /* 0x0000001fff058819 */ /* 0x000fe40000011410 */
[----:B------:R-:W-:Y:S01]  /*1220*/  @!P0 SHF.R.S32.HI R4, RZ, 0x1f, R17 ;  /* 0x0000001fff048819 */ /* 0x000fe20000011411 */
[----:B------:R-:W-:Y:S01]  /*1230*/  IMAD.SHL.U32 R107, R10, 0x2, RZ ;  /* 0x000000020a6b7824 */ /* 0x000fe200078e00ff */
[----:B------:R-:W-:Y:S02]  /*1240*/  @!P0 SHF.R.S32.HI R0, RZ, 0x1f, R22 ;  /* 0x0000001fff008819 */ /* 0x000fe40000011416 */
[----:B------:R-:W-:Y:S02]  /*1250*/  IADD3 R14, R14, 0x60, RZ ;  /* 0x000000600e0e7810 */ /* 0x000fe40007ffe0ff */
[----:B------:R-:W-:Y:S01]  /*1260*/  @!P0 LEA.HI R0, R0, R22, RZ, 0x3 ;  /* 0x0000001600008211 */ /* 0x000fe200078f18ff */
[----:B------:R-:W-:Y:S03]  /*1270*/  STL [R1+0x48], R107 ;  /* 0x0000486b01007387 */ /* 0x000fe60000100800 */
[----:B------:R-:W-:-:S02]  /*1280*/  @!P0 LOP3.LUT R0, R0, 0xfffffff8, RZ, 0xc0, !PT ;  /* 0xfffffff800008812 */ /* 0x000fc400078ec0ff */
[----:B---3--:R-:W-:Y:S01]  /*1290*/  @P2 SHF.R.S32.HI R3, RZ, 0x1f, R12 ;  /* 0x0000001fff032819 */ /* 0x008fe2000001140c */
[----:B------:R-:W-:Y:S01]  /*12a0*/  @!P2 IMAD.MOV.U32 R3, RZ, RZ, R11 ;  /* 0x000000ffff03a224 */ /* 0x000fe200078e000b */
[----:B------:R-:W-:Y:S01]  /*12b0*/  @P2 MOV R2, R12 ;  /* 0x0000000c00022202 */ /* 0x000fe20000000f00 */
[----:B------:R-:W-:Y:S01]  /*12c0*/  @!P2 IMAD.MOV.U32 R2, RZ, RZ, R40 ;  /* 0x000000ffff02a224 */ /* 0x000fe200078e0028 */
[----:B------:R-:W-:Y:S02]  /*12d0*/  @!P0 LEA.HI R12, R5, R16, RZ, 0x3 ;  /* 0x00000010050c8211 */ /* 0x000fe400078f18ff */
[----:B------:R-:W-:Y:S02]  /*12e0*/  @!P0 LEA.HI R5, R4, R17, RZ, 0x3 ;  /* 0x0000001104058211 */ /* 0x000fe400078f18ff */
[----:B------:R-:W3:Y:S01]  /*12f0*/  SHFL.IDX PT, R4, R18, 0x1, 0x181f ;  /* 0x00381f0012047f89 */ /* 0x000ee200000e0000 */
[----:B------:R-:W-:Y:S02]  /*1300*/  SEL R23, R2, RZ, !P3 ;  /* 0x000000ff02177207 */ /* 0x000fe40005800000 */
[----:B------:R-:W-:-:S02]  /*1310*/  @!P0 LOP3.LUT R10, R5, 0xfffffff8, RZ, 0xc0, !PT ;  /* 0xfffffff8050a8812 */ /* 0x000fc400078ec0ff */
[----:B------:R-:W4:Y:S01]  /*1320*/  SHFL.IDX PT, R5, R15, 0x1, 0x181f ;  /* 0x00381f000f057f89 */ /* 0x000f2200000e0000 */
[----:B------:R-:W-:Y:S02]  /*1330*/  SEL R24, R3, RZ, !P3 ;  /* 0x000000ff03187207 */ /* 0x000fe40005800000 */
[----:B-1----:R-:W-:Y:S01]  /*1340*/  @!P0 LEA R2, P2, R8, R6, 0x1 ;  /* 0x0000000608028211 */ /* 0x002fe200078408ff */
[----:B--2---:R-:W-:Y:S01]  /*1350*/  @!P0 IMAD.WIDE R10, R10, 0x2, R6 ;  /* 0x000000020a0a8825 */ /* 0x004fe200078e0206 */
[----:B------:R-:W-:Y:S02]  /*1360*/  ISETP.GE.AND P3, PT, R17, c[0x0][0x198], PT ;  /* 0x0000660011007a0c */ /* 0x000fe40003f66270 */
[----:B------:R-:W-:Y:S02]  /*1370*/  @!P0 LOP3.LUT R12, R12, 0xfffffff8, RZ, 0xc0, !PT ;  /* 0xfffffff80c0c8812 */ /* 0x000fe400078ec0ff */
[----:B------:R-:W-:Y:S02]  /*1380*/  @!P0 LEA.HI.X R3, R8, R7, R9, 0x1, P2 ;  /* 0x0000000708038211 */ /* 0x000fe400010f0c09 */
[----:B------:R-:W-:Y:S01]  /*1390*/  ISETP.GE.AND P2, PT, R22, c[0x0][0x198], PT ;  /* 0x0000660016007a0c */ /* 0x000fe20003f46270 */
[----:B------:R-:W-:-:S02]  /*13a0*/  @!P0 IMAD.WIDE R12, R12, 0x2, R6 ;  /* 0x000000020c0c8825 */ /* 0x000fc400078e0206 */
[----:B------:R1:W-:Y:S02]  /*13b0*/  @!P0 LDGSTS.E.BYPASS.LTC128B.128 [R107+0x100], [R2.64], !P5 ;  /* 0x00100000026b8fae */ /* 0x0003e4000e901d56 */
[----:B------:R-:W-:Y:S01]  /*13c0*/  @!P0 IMAD.WIDE R6, R0, 0x2, R6 ;  /* 0x0000000200068825 */ /* 0x000fe200078e0206 */
[----:B------:R-:W-:Y:S01]  /*13d0*/  @!P1 SHF.R.S32.HI R0, RZ, 0x1f, R22 ;  /* 0x0000001fff009819 */ /* 0x000fe20000011416 */
[----:B------:R2:W-:Y:S03]  /*13e0*/  @!P0 LDGSTS.E.BYPASS.LTC128B.128 [R107+0x4100], [R12.64], !P4 ;  /* 0x041000000c6b8fae */ /* 0x0005e6000e101d56 */
[----:B------:R-:W-:Y:S01]  /*13f0*/  @!P1 LEA.HI R0, R0, R22, RZ, 0x3 ;  /* 0x0000001600009211 */ /* 0x000fe200078f18ff */
[----:B------:R5:W-:Y:S03]  /*1400*/  @!P0 LDGSTS.E.BYPASS.LTC128B.128 [R107+0x8100], [R10.64], !P3 ;  /* 0x081000000a6b8fae */ /* 0x000be6000d901d56 */
[----:B------:R-:W-:Y:S01]  /*1410*/  @!P1 LOP3.LUT R0, R0, 0xfffffff8, RZ, 0xc0, !PT ;  /* 0xfffffff800009812 */ /* 0x000fe200078ec0ff */
[----:B------:R3:W-:Y:S01]  /*1420*/  @!P0 LDGSTS.E.BYPASS.LTC128B.128 [R107+0xc100], [R6.64], !P2 ;  /* 0x0c100000066b8fae */ /* 0x0007e2000d101d56 */
[----:B-1----:R-:W-:-:S02]  /*1430*/  @!P1 SHF.R.S32.HI R3, RZ, 0x1f, R16 ;  /* 0x0000001fff039819 */ /* 0x002fc40000011410 */
[----:B------:R-:W-:Y:S02]  /*1440*/  @!P1 SHF.R.S32.HI R2, RZ, 0x1f, R17 ;  /* 0x0000001fff029819 */ /* 0x000fe40000011411 */
[----:B------:R-:W-:Y:S02]  /*1450*/  @!P1 LEA.HI R3, R3, R16, RZ, 0x3 ;  /* 0x0000001003039211 */ /* 0x000fe400078f18ff */
[----:B-----5:R-:W-:Y:S02]  /*1460*/  @!P1 LEA.HI R10, R2, R17, RZ, 0x3 ;  /* 0x00000011020a9211 */ /* 0x020fe400078f18ff */
[----:B------:R-:W1:Y:S01]  /*1470*/  SHFL.IDX PT, R2, R18, 0x2, 0x181f ;  /* 0x00581f0012027f89 */ /* 0x000e6200000e0000 */
[----:B--2---:R-:W-:Y:S02]  /*1480*/  @!P1 LOP3.LUT R12, R3, 0xfffffff8, RZ, 0xc0, !PT ;  /* 0xfffffff8030c9812 */ /* 0x004fe400078ec0ff */
[----:B---3--:R-:W-:Y:S01]  /*1490*/  @!P1 LEA R6, P0, R8, R4, 0x1 ;  /* 0x0000000408069211 */ /* 0x008fe200078008ff */
[----:B------:R-:W2:Y:S01]  /*14a0*/  SHFL.IDX PT, R3, R15, 0x2, 0x181f ;  /* 0x00581f000f037f89 */ /* 0x000ea200000e0000 */
[----:B------:R-:W-:Y:S01]  /*14b0*/  @!P1 LOP3.LUT R10, R10, 0xfffffff8, RZ, 0xc0, !PT ;  /* 0xfffffff80a0a9812 */ /* 0x000fe200078ec0ff */
[----:B----4-:R-:W-:Y:S01]  /*14c0*/  @!P1 IMAD.WIDE R12, R12, 0x2, R4 ;  /* 0x000000020c0c9825 */ /* 0x010fe200078e0204 */
[----:B------:R-:W-:-:S02]  /*14d0*/  @!P1 LEA.HI.X R7, R8, R5, R9, 0x1, P0 ;  /* 0x0000000508079211 */ /* 0x000fc400000f0c09 */
[----:B------:R-:W-:Y:S01]  /*14e0*/  ISETP.GE.AND P0, PT, R14, UR4, PT ;  /* 0x000000040e007c0c */ /* 0x000fe2000bf06270 */
[--C-:B------:R-:W-:Y:S01]  /*14f0*/  @!P1 IMAD.WIDE R10, R10, 0x2, R4.reuse ;  /* 0x000000020a0a9825 */ /* 0x100fe200078e0204 */
[----:B------:R-:W-:Y:S01]  /*1500*/  UMOV UR4, 0x5 ;  /* 0x0000000500047882 */ /* 0x000fe20000000000 */
[----:B------:R3:W-:Y:S01]  /*1510*/  @!P1 LDGSTS.E.BYPASS.LTC128B.128 [R107+0x1100], [R6.64], !P5 ;  /* 0x01100000066b9fae */ /* 0x0007e2000e901d56 */
[----:B------:R-:W-:Y:S01]  /*1520*/  USHF.L.U64.HI UR15, UR14, UR4, UR15 ;  /* 0x000000040e0f7299 */ /* 0x000fe2000801020f */
[----:B------:R-:W-:Y:S01]  /*1530*/  @!P1 IMAD.WIDE R4, R0, 0x2, R4 ;  /* 0x0000000200049825 */ /* 0x000fe200078e0204 */
[----:B------:R-:W-:Y:S01]  /*1540*/  @!P6 SHF.R.S32.HI R0, RZ, 0x1f, R22 ;  /* 0x0000001fff00e819 */ /* 0x000fe20000011416 */
[----:B------:R4:W-:Y:S03]  /*1550*/  @!P1 LDGSTS.E.BYPASS.LTC128B.128 [R107+0x5100], [R12.64], !P4 ;  /* 0x051000000c6b9fae */ /* 0x0009e6000e101d56 */
[----:B------:R-:W-:Y:S01]  /*1560*/  @!P6 LEA.HI R0, R0, R22, RZ, 0x3 ;  /* 0x000000160000e211 */ /* 0x000fe200078f18ff */
[----:B------:R2:W-:Y:S03]  /*1570*/  @!P1 LDGSTS.E.BYPASS.LTC128B.128 [R107+0x9100], [R10.64], !P3 ;  /* 0x091000000a6b9fae */ /* 0x0005e6000d901d56 */
[----:B------:R-:W-:Y:S01]  /*1580*/  @!P6 LOP3.LUT R0, R0, 0xfffffff8, RZ, 0xc0, !PT ;  /* 0xfffffff80000e812 */ /* 0x000fe200078ec0ff */
[----:B------:R5:W-:Y:S01]  /*1590*/  @!P1 LDGSTS.E.BYPASS.LTC128B.128 [R107+0xd100], [R4.64], !P2 ;  /* 0x0d100000046b9fae */ /* 0x000be2000d101d56 */
[----:B---3--:R-:W-:-:S04]  /*15a0*/  @!P6 SHF.R.S32.HI R6, RZ, 0x1f, R17 ;  /* 0x0000001fff06e819 */ /* 0x008fc80000011411 */
[----:B------:R-:W-:Y:S02]  /*15b0*/  @!P6 LEA.HI R7, R6, R17, RZ, 0x3 ;  /* 0x000000110607e211 */ /* 0x000fe400078f18ff */
[----:B-1----:R-:W-:Y:S02]  /*15c0*/  @!P6 LEA R6, P1, R8, R2, 0x1 ;  /* 0x000000020806e211 */ /* 0x002fe400078208ff */
[----:B----4-:R-:W-:Y:S01]  /*15d0*/  @!P6 LOP3.LUT R12, R7, 0xfffffff8, RZ, 0xc0, !PT ;  /* 0xfffffff8070ce812 */ /* 0x010fe200078ec0ff */
[----:B--2---:R-:W-:Y:S01]  /*15e0*/  @!P6 IMAD.WIDE R10, R0, 0x2, R2 ;  /* 0x00000002000ae825 */ /* 0x004fe200078e0202 */
[----:B------:R-:W-:Y:S02]  /*15f0*/  @!P6 LEA.HI.X R7, R8, R3, R9, 0x1, P1 ;  /* 0x000000030807e211 */ /* 0x000fe400008f0c09 */
[----:B-----5:R-:W-:Y:S01]  /*1600*/  @!P6 SHF.R.S32.HI R5, RZ, 0x1f, R16 ;  /* 0x0000001fff05e819 */ /* 0x020fe20000011410 */
[----:B------:R1:W-:Y:S01]  /*1610*/  SHFL.IDX PT, R4, R18, 0x3, 0x181f ;  /* 0x00781f0012047f89 */ /* 0x0003e200000e0000 */
[----:B------:R-:W-:Y:S01]  /*1620*/  @!P6 IMAD.WIDE R12, R12, 0x2, R2 ;  /* 0x000000020c0ce825 */ /* 0x000fe200078e0202 */
[----:B------:R-:W-:-:S02]  /*1630*/  SHF.R.S32.HI R0, RZ, 0x1f, R25 ;  /* 0x0000001fff007819 */ /* 0x000fc40000011419 */
[----:B------:R-:W-:Y:S01]  /*1640*/  @!P6 LEA.HI R14, R5, R16, RZ, 0x3 ;  /* 0x00000010050ee211 */ /* 0x000fe200078f18ff */
[----:B------:R2:W-:Y:S03]  /*1650*/  @!P6 LDGSTS.E.BYPASS.LTC128B.128 [R107+0x2100], [R6.64], !P5 ;  /* 0x02100000066befae */ /* 0x0005e6000e901d56 */
[----:B------:R-:W-:Y:S01]  /*1660*/  @!P6 LOP3.LUT R14, R14, 0xfffffff8, RZ, 0xc0, !PT ;  /* 0xfffffff80e0ee812 */ /* 0x000fe200078ec0ff */
[----:B------:R3:W4:Y:S01]  /*1670*/  SHFL.IDX PT, R5, R15, 0x3, 0x181f ;  /* 0x00781f000f057f89 */ /* 0x00072200000e0000 */
[----:B-1----:R-:W-:-:S03]  /*1680*/  IADD3 R18, P1, R25, R19, RZ ;  /* 0x0000001319127210 */ /* 0x002fc60007f3e0ff */
[----:B---3--:R-:W-:Y:S01]  /*1690*/  @!P6 IMAD.WIDE R14, R14, 0x2, R2 ;  /* 0x000000020e0ee825 */ /* 0x008fe200078e0202 */
[----:B--2---:R-:W-:-:S04]  /*16a0*/  @!P0 SHF.R.S32.HI R6, RZ, 0x1f, R16 ;  /* 0x0000001fff068819 */ /* 0x004fc80000011410 */
[----:B------:R1:W-:Y:S01]  /*16b0*/  @!P6 LDGSTS.E.BYPASS.LTC128B.128 [R107+0x6100], [R14.64], !P4 ;  /* 0x061000000e6befae */ /* 0x0003e2000e101d56 */
[----:B------:R-:W-:-:S03]  /*16c0*/  @!P0 LEA.HI R6, R6, R16, RZ, 0x3 ;  /* 0x0000001006068211 */ /* 0x000fc600078f18ff */
[----:B------:R2:W-:Y:S01]  /*16d0*/  @!P6 LDGSTS.E.BYPASS.LTC128B.128 [R107+0xa100], [R12.64], !P3 ;  /* 0x0a1000000c6befae */ /* 0x0005e2000d901d56 */
[----:B------:R-:W-:-:S03]  /*16e0*/  @!P0 LOP3.LUT R6, R6, 0xfffffff8, RZ, 0xc0, !PT ;  /* 0xfffffff806068812 */ /* 0x000fc600078ec0ff */
[----:B------:R3:W-:Y:S01]  /*16f0*/  @!P6 LDGSTS.E.BYPASS.LTC128B.128 [R107+0xe100], [R10.64], !P2 ;  /* 0x0e1000000a6befae */ /* 0x0007e2000d101d56 */
[----:B------:R-:W-:Y:S01]  /*1700*/  ISETP.GE.AND P6, PT, R20, 0x1, PT ;  /* 0x000000011400780c */ /* 0x000fe20003fc6270 */
[----:B----4-:R-:W-:Y:S01]  /*1710*/  @!P0 IMAD.WIDE R6, R6, 0x2, R4 ;  /* 0x0000000206068825 */ /* 0x010fe200078e0204 */
[----:B-1----:R-:W-:Y:S02]  /*1720*/  LEA.HI R14, R98, R101, RZ, 0x4 ;  /* 0x00000065620e7211 */ /* 0x002fe400078f20ff */
[----:B--2---:R-:W-:Y:S02]  /*1730*/  LEA.HI.X.SX32 R13, R19, R0, 0x1, P1 ;  /* 0x00000000130d7211 */ /* 0x004fe400008f0eff */
[C---:B------:R-:W-:Y:S02]  /*1740*/  @!P0 LEA R2, P1, R8.reuse, R4, 0x1 ;  /* 0x0000000408028211 */ /* 0x040fe400078208ff */
[----:B------:R-:W-:Y:S01]  /*1750*/  SHF.R.S32.HI R12, RZ, 0x4, R14 ;  /* 0x00000004ff0c7819 */ /* 0x000fe2000001140e */
[----:B------:R-:W-:Y:S01]  /*1760*/  IMAD R0, R13, c[0x0][0x1e0], RZ ;  /* 0x000078000d007a24 */ /* 0x000fe200078e02ff */
[----:B------:R-:W-:-:S02]  /*1770*/  @!P0 LEA.HI.X R3, R8, R5, R9, 0x1, P1 ;  /* 0x0000000508038211 */ /* 0x000fc400008f0c09 */
[----:B---3--:R-:W-:Y:S01]  /*1780*/  LEA.HI R10, R14, R12, RZ, 0x1 ;  /* 0x0000000c0e0a7211 */ /* 0x008fe200078f08ff */
[----:B------:R-:W-:Y:S01]  /*1790*/  IMAD R11, R18, c[0x0][0x1e4], R0 ;  /* 0x00007900120b7a24 */ /* 0x000fe200078e0200 */
[----:B------:R-:W-:Y:S01]  /*17a0*/  @!P0 SHF.R.S32.HI R0, RZ, 0x1f, R17 ;  /* 0x0000001fff008819 */ /* 0x000fe20000011411 */
[----:B------:R1:W-:Y:S01]  /*17b0*/  @!P0 LDGSTS.E.BYPASS.LTC128B.128 [R107+0x3100], [R2.64], !P5 ;  /* 0x03100000026b8fae */ /* 0x0003e2000e901d56 */
[----:B------:R-:W-:Y:S02]  /*17c0*/  LOP3.LUT R10, R10, 0xfffffffe, RZ, 0xc0, !PT ;  /* 0xfffffffe0a0a7812 */ /* 0x000fe400078ec0ff */
[----:B------:R-:W-:Y:S01]  /*17d0*/  @!P0 LEA.HI R0, R0, R17, RZ, 0x3 ;  /* 0x0000001100008211 */ /* 0x000fe200078f18ff */
[----:B------:R2:W-:Y:S01]  /*17e0*/  @!P0 LDGSTS.E.BYPASS.LTC128B.128 [R107+0x7100], [R6.64], !P4 ;  /* 0x07100000066b8fae */ /* 0x0005e2000e101d56 */
[----:B------:R-:W-:Y:S01]  /*17f0*/  ISETP.GE.AND P1, PT, R20, 0x21, PT ;  /* 0x000000211400780c */ /* 0x000fe20003f26270 */
[----:B------:R-:W-:Y:S01]  /*1800*/  IMAD.IADD R12, R12, 0x1, -R10 ;  /* 0x000000010c0c7824 */ /* 0x000fe200078e0a0a */
[----:B------:R-:W-:Y:S01]  /*1810*/  ISETP.GE.AND P5, PT, R8, c[0x0][0x1d4], PT ;  /* 0x0000750008007a0c */ /* 0x000fe20003fa6270 */
[----:B------:R-:W-:Y:S01]  /*1820*/  IMAD R10, R27, c[0x0][0x1e8], RZ ;  /* 0x00007a001b0a7a24 */ /* 0x000fe200078e02ff */
[----:B------:R-:W-:-:S03]  /*1830*/  ISETP.GE.AND P4, PT, R16, c[0x0][0x1d4], PT ;  /* 0x0000750010007a0c */ /* 0x000fc60003f86270 */
[----:B------:R-:W-:Y:S02]  /*1840*/  IMAD R10, R26, c[0x0][0x1ec], R10 ;  /* 0x00007b001a0a7a24 */ /* 0x000fe400078e020a */
[----:B-1----:R-:W-:Y:S01]  /*1850*/  IMAD.WIDE.U32 R2, R18, c[0x0][0x1e0], R8 ;  /* 0x0000780012027a25 */ /* 0x002fe200078e0008 */
[----:B--2---:R-:W-:-:S03]  /*1860*/  @!P0 SHF.R.S32.HI R7, RZ, 0x1f, R22 ;  /* 0x0000001fff078819 */ /* 0x004fc60000011416 */
[----:B------:R-:W-:Y:S01]  /*1870*/  IMAD.IADD R3, R3, 0x1, R11 ;  /* 0x0000000103037824 */ /* 0x000fe200078e020b */
[----:B------:R-:W-:Y:S01]  /*1880*/  @!P0 LOP3.LUT R6, R0, 0xfffffff8, RZ, 0xc0, !PT ;  /* 0xfffffff800068812 */ /* 0x000fe200078ec0ff */
[----:B------:R-:W-:Y:S01]  /*1890*/  IMAD R11, R27, c[0x0][0x210], RZ ;  /* 0x000084001b0b7a24 */ /* 0x000fe200078e02ff */
[----:B------:R-:W-:Y:S01]  /*18a0*/  @!P0 LEA.HI R0, R7, R22, RZ, 0x3 ;  /* 0x0000001607008211 */ /* 0x000fe200078f18ff */
[----:B------:R-:W-:-:S03]  /*18b0*/  IMAD.WIDE.U32 R2, R26, c[0x0][0x1e8], R2 ;  /* 0x00007a001a027a25 */ /* 0x000fc600078e0002 */
[----:B------:R-:W-:Y:S01]  /*18c0*/  @!P0 LOP3.LUT R0, R0, 0xfffffff8, RZ, 0xc0, !PT ;  /* 0xfffffff800008812 */ /* 0x000fe200078ec0ff */
[----:B------:R-:W-:-:S04]  /*18d0*/  @!P0 IMAD.WIDE R6, R6, 0x2, R4 ;  /* 0x0000000206068825 */ /* 0x000fc800078e0204 */
[----:B------:R-:W-:Y:S01]  /*18e0*/  @!P0 IMAD.WIDE R4, R0, 0x2, R4 ;  /* 0x0000000200048825 */ /* 0x000fe200078e0204 */
[----:B------:R1:W-:Y:S01]  /*18f0*/  @!P0 LDGSTS.E.BYPASS.LTC128B.128 [R107+0xb100], [R6.64], !P3 ;  /* 0x0b100000066b8fae */ /* 0x0003e2000d901d56 */
[----:B------:R-:W-:Y:S02]  /*1900*/  ISETP.GE.AND P3, PT, R17, c[0x0][0x1d4], PT ;  /* 0x0000750011007a0c */ /* 0x000fe40003f66270 */
[----:B------:R-:W-:Y:S01]  /*1910*/  IMAD.IADD R3, R3, 0x1, R10 ;  /* 0x0000000103037824 */ /* 0x000fe200078e020a */
[----:B------:R2:W-:Y:S01]  /*1920*/  @!P0 LDGSTS.E.BYPASS.LTC128B.128 [R107+0xf100], [R4.64], !P2 ;  /* 0x0f100000046b8fae */ /* 0x0005e2000d101d56 */
[----:B------:R-:W-:Y:S01]  /*1930*/  IMAD R0, R24, c[0x0][0x1f0], RZ ;  /* 0x00007c0018007a24 */ /* 0x000fe200078e02ff */
[----:B------:R-:W-:Y:S01]  /*1940*/  LOP3.LUT R10, R14, 0xfffffff0, RZ, 0xc0, !PT ;  /* 0xfffffff00e0a7812 */ /* 0x000fe200078ec0ff */
[C---:B------:R-:W-:Y:S01]  /*1950*/  IMAD.WIDE.U32 R28, R23.reuse, c[0x0][0x1f0], R2 ;  /* 0x00007c00171c7a25 */ /* 0x040fe200078e0002 */
[----:B------:R-:W-:Y:S01]  /*1960*/  ISETP.GE.AND P2, PT, R22, c[0x0][0x1d4], PT ;  /* 0x0000750016007a0c */ /* 0x000fe20003f46270 */
[----:B------:R-:W0:Y:S02]  /*1970*/  LDGDEPBAR ;  /* 0x00000000000079af */ /* 0x000e240000000000 */
[----:B------:R-:W-:-:S02]  /*1980*/  IMAD R0, R23, c[0x0][0x1f4], R0 ;  /* 0x00007d0017007a24 */ /* 0x000fc400078e0200 */
[----:B------:R-:W-:Y:S01]  /*1990*/  IMAD.MOV.U32 R108, RZ, RZ, R28 ;  /* 0x000000ffff6c7224 */ /* 0x000fe200078e001c */
[----:B------:R3:W-:Y:S01]  /*19a0*/  STL.64 [R1+0xc8], R28 ;  /* 0x0000c81c01007387 */ /* 0x0007e20000100a00 */
[----:B------:R-:W-:Y:S01]  /*19b0*/  IMAD.IADD R10, R101, 0x1, -R10 ;  /* 0x00000001650a7824 */ /* 0x000fe200078e0a0a */
[----:B------:R-:W-:Y:S01]  /*19c0*/  IADD3 R109, R29, R0, RZ ;  /* 0x000000001d6d7210 */ /* 0x000fe20007ffe0ff */
[----:B------:R-:W-:Y:S02]  /*19d0*/  IMAD R0, R13, c[0x0][0x208], RZ ;  /* 0x000082000d007a24 */ /* 0x000fe400078e02ff */
[----:B------:R-:W-:Y:S02]  /*19e0*/  IMAD R11, R26, c[0x0][0x214], R11 ;  /* 0x000085001a0b7a24 */ /* 0x000fe400078e020b */
[----:B------:R-:W-:Y:S01]  /*19f0*/  IMAD.WIDE.U32 R2, R104, UR9, R108 ;  /* 0x0000000968027c25 */ /* 0x000fe2000f8e006c */
[----:B------:R-:W-:Y:S04]  /*1a00*/  STL.64 [R1+0xb8], R108 ;  /* 0x0000b86c01007387 */ /* 0x000fe80000100a00 */
[----:B------:R-:W-:Y:S01]  /*1a10*/  IADD3 R3, R3, UR5, RZ ;  /* 0x0000000503037c10 */ /* 0x000fe2000fffe0ff */
[C---:B-1----:R-:W-:Y:S01]  /*1a20*/  IMAD R6, R18.reuse, c[0x0][0x20c], R0 ;  /* 0x0000830012067a24 */ /* 0x042fe200078e0200 */
[----:B------:R-:W-:Y:S01]  /*1a30*/  ULDC.64 UR4, c[0x0][0x208] ;  /* 0x0000820000047ab9 */ /* 0x000fe20000000a00 */
[----:B------:R-:W-:Y:S01]  /*1a40*/  IMAD.SHL.U32 R0, R21, 0x40, RZ ;  /* 0x0000004015007824 */ /* 0x000fe200078e00ff */
[----:B------:R-:W-:Y:S01]  /*1a50*/  UIMAD.WIDE.U32 UR20, UR9, UR4, URZ ;  /* 0x00000004091472a5 */ /* 0x000fe2000f8e003f */
[----:B--2---:R-:W-:Y:S01]  /*1a60*/  IMAD.WIDE.U32 R4, R18, c[0x0][0x208], R8 ;  /* 0x0000820012047a25 */ /* 0x004fe200078e0008 */
[----:B------:R-:W-:Y:S01]  /*1a70*/  @P6 LEA R8, P0, R2, c[0x0][0x1c8], 0x1 ;  /* 0x0000720002086a11 */ /* 0x000fe200078008ff */
[----:B------:R-:W-:Y:S01]  /*1a80*/  UIMAD UR11, UR11, UR4, URZ ;  /* 0x000000040b0b72a4 */ /* 0x000fe2000f8e023f */
[----:B------:R-:W-:Y:S01]  /*1a90*/  LOP3.LUT R0, R0, 0x1c0, RZ, 0xc0, !PT ;  /* 0x000001c000007812 */ /* 0x000fe200078ec0ff */
[----:B------:R-:W-:Y:S01]  /*1aa0*/  IMAD.SHL.U32 R7, R19, 0x8, RZ ;  /* 0x0000000813077824 */ /* 0x000fe200078e00ff */
[C---:B------:R-:W-:Y:S01]  /*1ab0*/  @P6 LEA.HI.X R9, R2.reuse, c[0x0][0x1cc], R3, 0x1, P0 ;  /* 0x0000730002096a11 */ /* 0x040fe200000f0c03 */
[----:B------:R-:W-:Y:S01]  /*1ac0*/  IMAD.IADD R5, R5, 0x1, R6 ;  /* 0x0000000105057824 */ /* 0x000fe200078e0206 */
[----:B------:R-:W-:Y:S01]  /*1ad0*/  @P1 IADD3 R2, P0, R2, UR16, RZ ;  /* 0x0000001002021c10 */ /* 0x000fe2000ff1e0ff */
[----:B------:R-:W-:Y:S01]  /*1ae0*/  UIMAD UR11, UR9, UR5, UR11 ;  /* 0x00000005090b72a4 */ /* 0x000fe2000f8e020b */
[----:B------:R-:W-:Y:S01]  /*1af0*/  LOP3.LUT R7, R0, 0x8, R7, 0xf8, !PT ;  /* 0x0000000800077812 */ /* 0x000fe200078ef807 */
[----:B------:R1:W-:Y:S01]  /*1b00*/  @P6 LDGSTS.E.BYPASS.LTC128B.128 [R107+0x10100], [R8.64], !P5 ;  /* 0x10100000086b6fae */ /* 0x0003e2000e901d56 */
[----:B------:R-:W-:Y:S01]  /*1b10*/  SHF.R.U32.HI R0, RZ, 0x3, R0 ;  /* 0x00000003ff007819 */ /* 0x000fe20000011600 */
[----:B------:R-:W-:Y:S01]  /*1b20*/  UIADD3 UR11, UR21, UR11, URZ ;  /* 0x0000000b150b7290 */ /* 0x000fe2000fffe03f */
[----:B------:R-:W-:Y:S01]  /*1b30*/  @P1 IADD3.X R3, R3, UR15, RZ, P0, !PT ;  /* 0x0000000f03031c10 */ /* 0x000fe200087fe4ff */
[----:B------:R1:W-:Y:S01]  /*1b40*/  @P6 LDGSTS.E.BYPASS.LTC128B.128 [R107+0x12100], [R8.64+0x80], !P4 ;  /* 0x12100080086b6fae */ /* 0x0003e2000e101d56 */
[C---:B------:R-:W-:Y:S01]  /*1b50*/  @P1 LEA R6, P0, R2.reuse, c[0x0][0x1c8], 0x1 ;  /* 0x0000720002061a11 */ /* 0x040fe200078008ff */
[----:B------:R-:W-:Y:S01]  /*1b60*/  USHF.L.U32 UR13, UR4, 0x6, URZ ;  /* 0x00000006040d7899 */ /* 0x000fe2000800063f */
[----:B------:R-:W-:Y:S01]  /*1b70*/  LOP3.LUT R0, R7, R0, RZ, 0x3c, !PT ;  /* 0x0000000007007212 */ /* 0x000fe200078e3cff */
[----:B------:R1:W-:Y:S01]  /*1b80*/  @P6 LDGSTS.E.BYPASS.LTC128B.128 [R107+0x14100], [R8.64+0x100], !P3 ;  /* 0x14100100086b6fae */ /* 0x0003e2000d901d56 */
[----:B------:R-:W-:Y:S01]  /*1b90*/  @P1 LEA.HI.X R7, R2, c[0x0][0x1cc], R3, 0x1, P0 ;  /* 0x0000730002071a11 */ /* 0x000fe200000f0c03 */
[----:B------:R-:W-:Y:S01]  /*1ba0*/  USHF.L.U64.HI UR12, UR4, UR12, UR5 ;  /* 0x0000000c040c7299 */ /* 0x000fe20008010205 */
[----:B------:R-:W-:Y:S01]  /*1bb0*/  SHF.R.S32.HI R2, RZ, 0x1f, R10 ;  /* 0x0000001fff027819 */ /* 0x000fe2000001140a */
[----:B------:R1:W-:Y:S01]  /*1bc0*/  @P6 LDGSTS.E.BYPASS.LTC128B.128 [R107+0x16100], [R8.64+0x180], !P2 ;  /* 0x16100180086b6fae */ /* 0x0003e2000d101d56 */
[----:B------:R-:W-:Y:S01]  /*1bd0*/  LEA R0, R12, R0, 0x9 ;  /* 0x000000000c007211 */ /* 0x000fe200078e48ff */
[----:B------:R-:W-:Y:S01]  /*1be0*/  UMOV UR4, 0xffffffc0 ;  /* 0xffffffc000047882 */ /* 0x000fe20000000000 */
[----:B------:R-:W-:Y:S01]  /*1bf0*/  LOP3.LUT P0, RZ, R21, 0x2, RZ, 0xc0, !PT ;  /* 0x0000000215ff7812 */ /* 0x000fe2000780c0ff */
[----:B------:R2:W-:Y:S01]  /*1c00*/  @P1 LDGSTS.E.BYPASS.LTC128B.128 [R107+0x11100], [R6.64], !P5 ;  /* 0x11100000066b1fae */ /* 0x0005e2000e901d56 */
[----:B------:R-:W-:Y:S01]  /*1c10*/  LEA.HI R14, R2, R10, RZ, 0x3 ;  /* 0x0000000a020e7211 */ /* 0x000fe200078f18ff */
[----:B------:R-:W-:Y:S01]  /*1c20*/  IMAD.SHL.U32 R248, R0, 0x2, RZ ;  /* 0x0000000200f87824 */ /* 0x000fe200078e00ff */
[----:B------:R-:W-:Y:S01]  /*1c30*/  MOV R13, UR11 ;  /* 0x0000000b000d7c02 */ /* 0x000fe20008000f00 */
[----:B------:R2:W-:Y:S01]  /*1c40*/  @P1 LDGSTS.E.BYPASS.LTC128B.128 [R107+0x13100], [R6.64+0x80], !P4 ;  /* 0x13100080066b1fae */ /* 0x0005e2000e101d56 */
[----:B------:R-:W-:Y:S01]  /*1c50*/  LOP3.LUT R0, R14, 0xfffffff8, RZ, 0xc0, !PT ;  /* 0xfffffff80e007812 */ /* 0x000fe200078ec0ff */
[----:B------:R-:W-:Y:S01]  /*1c60*/  IMAD.WIDE.U32 R2, R26, c[0x0][0x210], R4 ;  /* 0x000084001a027a25 */ /* 0x000fe200078e0004 */
[C---:B------:R-:W-:Y:S01]  /*1c70*/  IADD3 R4, R248.reuse, 0x10100, RZ ;  /* 0x00010100f8047810 */ /* 0x040fe20007ffe0ff */
[----:B------:R2:W-:Y:S01]  /*1c80*/  @P1 LDGSTS.E.BYPASS.LTC128B.128 [R107+0x15100], [R6.64+0x100], !P3 ;  /* 0x15100100066b1fae */ /* 0x0005e2000d901d56 */
[----:B------:R-:W-:Y:S01]  /*1c90*/  IADD3 R105, R248, 0x10120, RZ ;  /* 0x00010120f8697810 */ /* 0x000fe20007ffe0ff */
[----:B------:R-:W-:Y:S01]  /*1ca0*/  IMAD.IADD R10, R10, 0x1, -R0 ;  /* 0x000000010a0a7824 */ /* 0x000fe200078e0a00 */
[----:B------:R-:W-:Y:S01]  /*1cb0*/  SEL R5, RZ, 0x1, P5 ;  /* 0x00000001ff057807 */ /* 0x000fe20002800000 */
[----:B------:R2:W-:Y:S01]  /*1cc0*/  @P1 LDGSTS.E.BYPASS.LTC128B.128 [R107+0x17100], [R6.64+0x180], !P2 ;  /* 0x17100180066b1fae */ /* 0x0005e2000d101d56 */
[----:B------:R-:W-:Y:S01]  /*1cd0*/  IMAD R0, R24, c[0x0][0x218], RZ ;  /* 0x0000860018007a24 */ /* 0x000fe200078e02ff */
[----:B------:R-:W-:Y:S01]  /*1ce0*/  @P0 IADD3 R105, R4, -0x20, RZ ;  /* 0xffffffe004690810 */ /* 0x000fe20007ffe0ff */
[----:B------:R-:W-:Y:S01]  /*1cf0*/  IMAD.IADD R3, R3, 0x1, R11 ;  /* 0x0000000103037824 */ /* 0x000fe200078e020b */
[----:B------:R-:W0:Y:S01]  /*1d00*/  LDGDEPBAR ;  /* 0x00000000000079af */ /* 0x000e220000000000 */
[C---:B------:R-:W-:Y:S01]  /*1d10*/  IMAD R4, R23.reuse, c[0x0][0x21c], R0 ;  /* 0x0000870017047a24 */ /* 0x040fe200078e0200 */
[----:B------:R-:W-:Y:S01]  /*1d20*/  SEL R11, RZ, 0x4, P3 ;  /* 0x00000004ff0b7807 */ /* 0x000fe20001800000 */
[C---:B------:R-:W-:Y:S01]  /*1d30*/  IMAD.SHL.U32 R0, R10.reuse, 0x40, RZ ;  /* 0x000000400a007824 */ /* 0x040fe200078e00ff */
[C---:B------:R-:W-:Y:S01]  /*1d40*/  LOP3.LUT P1, RZ, R10.reuse, 0x2, RZ, 0xc0, !PT ;  /* 0x000000020aff7812 */ /* 0x040fe2000782c0ff */
[----:B---3--:R-:W-:Y:S01]  /*1d50*/  IMAD.WIDE.U32 R28, R23, c[0x0][0x218], R2 ;  /* 0x00008600171c7a25 */ /* 0x008fe200078e0002 */
[----:B------:R-:W-:Y:S01]  /*1d60*/  LOP3.LUT P6, RZ, R10, 0x4, RZ, 0xc0, !PT ;  /* 0x000000040aff7812 */ /* 0x000fe200078cc0ff */
[----:B------:R-:W-:Y:S01]  /*1d70*/  UIMAD UR11, UR9, -0x40, UR10 ;  /* 0xffffffc0090b78a4 */ /* 0x000fe2000f8e020a */
[----:B------:R-:W-:Y:S01]  /*1d80*/  LOP3.LUT R0, R0, 0x1c0, RZ, 0xc0, !PT ;  /* 0x000001c000007812 */ /* 0x000fe200078ec0ff */
[----:B------:R-:W-:Y:S01]  /*1d90*/  IMAD.U32 R3, RZ, RZ, UR21 ;  /* 0x00000015ff037e24 */ /* 0x000fe2000f8e00ff */
[----:B------:R-:W-:Y:S01]  /*1da0*/  STL [R1+0x8], R105 ;  /* 0x0000086901007387 */ /* 0x000fe20000100800 */
[----:B------:R-:W-:Y:S01]  /*1db0*/  IMAD.SHL.U32 R3, R12, 0x8, RZ ;  /* 0x000000080c037824 */ /* 0x000fe200078e00ff */
[----:B------:R-:W-:Y:S01]  /*1dc0*/  SEL R12, RZ, 0x2, P4 ;  /* 0x00000002ff0c7807 */ /* 0x000fe20002000000 */
[----:B------:R-:W-:Y:S01]  /*1dd0*/  IMAD.U32 R2, RZ, RZ, UR20 ;  /* 0x00000014ff027e24 */ /* 0x000fe2000f8e00ff */
[----:B------:R-:W-:Y:S01]  /*1de0*/  STL.64 [R1+0xd0], R28 ;  /* 0x0000d01c01007387 */ /* 0x000fe20000100a00 */
[----:B------:R-:W-:Y:S01]  /*1df0*/  IMAD.IADD R17, R29, 0x1, R4 ;  /* 0x000000011d117824 */ /* 0x000fe200078e0204 */
[----:B------:R-:W-:Y:S01]  /*1e00*/  LOP3.LUT R3, R0, 0x8, R3, 0xf8, !PT ;  /* 0x0000000800037812 */ /* 0x000fe200078ef803 */
[----:B------:R-:W-:Y:S01]  /*1e10*/  UIMAD UR4, UR9, UR4, 0x1 ;  /* 0x00000001090474a4 */ /* 0x000fe2000f8e0204 */
[----:B------:R-:W-:-:S02]  /*1e20*/  SHF.R.U32.HI R0, RZ, 0x3, R0 ;  /* 0x00000003ff007819 */ /* 0x000fc40000011600 */
[----:B------:R-:W-:Y:S01]  /*1e30*/  LEA R4, P0, R2, R28, 0x6 ;  /* 0x0000001c02047211 */ /* 0x000fe200078030ff */
[----:B------:R-:W-:Y:S01]  /*1e40*/  STL [R1+0xc4], R17 ;  /* 0x0000c41101007387 */ /* 0x000fe20000100800 */
[----:B------:R-:W-:Y:S02]  /*1e50*/  IADD3 R11, R11, R12, R5 ;  /* 0x0000000c0b0b7210 */ /* 0x000fe40007ffe005 */
[----:B------:R-:W-:Y:S01]  /*1e60*/  LOP3.LUT R5, R3, R0, RZ, 0x3c, !PT ;  /* 0x0000000003057212 */ /* 0x000fe200078e3cff */
[----:B------:R-:W-:Y:S01]  /*1e70*/  IMAD.SHL.U32 R3, R14, 0x40, RZ ;  /* 0x000000400e037824 */ /* 0x000fe200078e00ff */
[----:B------:R-:W-:Y:S01]  /*1e80*/  LEA.HI.X R2, R2, R17, R13, 0x6, P0 ;  /* 0x0000001102027211 */ /* 0x000fe200000f340d */
[----:B------:R-:W-:-:S04]  /*1e90*/  DEPBAR.LE SB0, 0x1 ;  /* 0x000080400000791a */ /* 0x000fc80000000000 */
[----:B------:R-:W-:Y:S01]  /*1ea0*/  BAR.SYNC.DEFER_BLOCKING 0x0 ;  /* 0x0000000000007b1d */ /* 0x000fe20000010000 */
[C---:B--2---:R-:W-:Y:S02]  /*1eb0*/  LEA R6, P0, R4.reuse, c[0x0][0x1f8], 0x1 ;  /* 0x00007e0004067a11 */ /* 0x044fe400078008ff */
[----:B------:R-:W-:Y:S02]  /*1ec0*/  LOP3.LUT R3, R5, 0xfffffe00, R3, 0xf8, !PT ;  /* 0xfffffe0005037812 */ /* 0x000fe400078ef803 */
[----:B------:R-:W-:Y:S02]  /*1ed0*/  SEL R0, RZ, 0x8, P2 ;  /* 0x00000008ff007807 */ /* 0x000fe40001000000 */
[----:B------:R-:W-:Y:S01]  /*1ee0*/  LEA.HI.X R7, R4, c[0x0][0x1fc], R2, 0x1, P0 ;  /* 0x00007f0004077a11 */ /* 0x000fe200000f0c02 */
[----:B------:R-:W-:Y:S01]  /*1ef0*/  IMAD.MOV.U32 R4, RZ, RZ, 0x10 ;  /* 0x00000010ff047424 */ /* 0x000fe200078e00ff */
[----:B------:R-:W-:Y:S01]  /*1f00*/  LEA R232, R96, R3, 0xa ;  /* 0x0000000360e87211 */ /* 0x000fe200078e50ff */
[----:B------:R-:W-:Y:S01]  /*1f10*/  IMAD.IADD R11, R11, 0x1, R0 ;  /* 0x000000010b0b7824 */ /* 0x000fe200078e0200 */
[----:B------:R-:W-:Y:S01]  /*1f20*/  IADD3 R5, -R19, UR11, RZ ;  /* 0x0000000b13057c10 */ /* 0x000fe2000fffe1ff */
[----:B------:R-:W-:Y:S01]  /*1f30*/  IMAD.MOV.U32 R0, RZ, RZ, 0x20 ;  /* 0x00000020ff007424 */ /* 0x000fe200078e00ff */
[----:B------:R-:W-:Y:S01]  /*1f40*/  SEL R4, R4, 0xfffffff0, !P1 ;  /* 0xfffffff004047807 */ /* 0x000fe20004800000 */
[----:B------:R-:W-:Y:S01]  /*1f50*/  IMAD.MOV.U32 R2, RZ, RZ, 0x40 ;  /* 0x00000040ff027424 */ /* 0x000fe200078e00ff */
[C---:B------:R-:W-:Y:S01]  /*1f60*/  LEA R240, R232.reuse, 0x100, 0x1 ;  /* 0x00000100e8f07811 */ /* 0x040fe200078e08ff */
[----:B------:R-:W-:Y:S01]  /*1f70*/  IMAD.SHL.U32 R232, R232, 0x2, RZ ;  /* 0x00000002e8e87824 */ /* 0x000fe200078e00ff */
[----:B------:R-:W-:Y:S01]  /*1f80*/  SEL R0, R0, 0xffffffe0, !P6 ;  /* 0xffffffe000007807 */ /* 0x000fe20007000000 */
[----:B------:R-:W-:Y:S01]  /*1f90*/  IMAD.SHL.U32 R249, R3, 0x2, RZ ;  /* 0x0000000203f97824 */ /* 0x000fe200078e00ff */
[----:B-1----:R-:W-:Y:S01]  /*1fa0*/  IADD3 R8, P0, R6, UR13, RZ ;  /* 0x0000000d06087c10 */ /* 0x002fe2000ff1e0ff */
[--C-:B------:R-:W-:Y:S01]  /*1fb0*/  IMAD R236, R4, 0x2, R240.reuse ;  /* 0x0000000204ec7824 */ /* 0x100fe200078e02f0 */
[----:B------:R-:W-:Y:S01]  /*1fc0*/  LOP3.LUT P6, RZ, R11, 0x2, RZ, 0xc0, !PT ;  /* 0x000000020bff7812 */ /* 0x000fe200078cc0ff */
[C---:B------:R-:W-:Y:S01]  /*1fd0*/  IMAD R240, R0.reuse, 0x2, R240 ;  /* 0x0000000200f07824 */ /* 0x040fe200078e02f0 */
[----:B------:R-:W-:Y:S01]  /*1fe0*/  ISETP.LT.OR P1, PT, R5, 0x1, P5 ;  /* 0x000000010500780c */ /* 0x000fe20002f21670 */
[----:B------:R-:W-:Y:S01]  /*1ff0*/  IMAD R244, R0, 0x2, R236 ;  /* 0x0000000200f47824 */ /* 0x000fe200078e02ec */
[----:B------:R-:W-:Y:S01]  /*2000*/  LDSM.16.M88.4 R168, [R232+0x100] ;  /* 0x00010000e8a8783b */ /* 0x000fe20000000200 */
[----:B------:R-:W-:Y:S01]  /*2010*/  IADD3.X R9, R7, UR12, RZ, P0, !PT ;  /* 0x0000000c07097c10 */ /* 0x000fe200087fe4ff */
[--C-:B------:R-:W-:Y:S01]  /*2020*/  IMAD R250, R4, 0x2, R249.reuse ;  /* 0x0000000204fa7824 */ /* 0x100fe200078e02f9 */
[C---:B------:R-:W-:Y:S01]  /*2030*/  ISETP.LT.OR P0, PT, R5.reuse, 0x1, !P6 ;  /* 0x000000010500780c */ /* 0x040fe20007701670 */
[----:B------:R-:W-:Y:S01]  /*2040*/  LDSM.16.M88.4 R200, [R232+0x4100] ;  /* 0x00410000e8c8783b */ /* 0x000fe20000000200 */
[----:B------:R-:W-:Y:S01]  /*2050*/  P2R R12, PR, RZ, 0x10 ;  /* 0x00000010ff0c7803 */ /* 0x000fe20000000000 */
[C---:B------:R-:W-:Y:S01]  /*2060*/  IMAD R124, R0.reuse, 0x2, R249 ;  /* 0x00000002007c7824 */ /* 0x040fe200078e02f9 */
[----:B------:R-:W-:Y:S01]  /*2070*/  ISETP.LT.OR P6, PT, R5, 0x21, !P6 ;  /* 0x000000210500780c */ /* 0x000fe200077c1670 */
        /* <DEDUP_REMOVED lines=18> */
[----:B------:R-:W-:Y:S04]  /*21a0*/  LDSM.16.M88.4 R16, [R248+0x10100] ;  /* 0x01010000f810783b */ /* 0x000fe80000000200 */
[----:B------:R-:W-:Y:S04]  /*21b0*/  LDSM.16.M88.4 R24, [R248+0x10900] ;  /* 0x01090000f818783b */ /* 0x000fe80000000200 */
[----:B------:R-:W-:Y:S04]  /*21c0*/  LDSM.16.M88.4 R32, [R248+0x11100] ;  /* 0x01110000f820783b */ /* 0x000fe80000000200 */
[----:B------:R-:W1:Y:S04]  /*21d0*/  LDSM.16.M88.4 R40, [R248+0x11900] ;  /* 0x01190000f828783b */ /* 0x000e680000000200 */
[----:B------:R-:W-:Y:S04]  /*21e0*/  LDSM.16.M88.4 R28, [R105] ;  /* 0x00000000691c783b */ /* 0x000fe80000000200 */
[----:B------:R-:W2:Y:S04]  /*21f0*/  LDSM.16.M88.4 R48, [R105+0x800] ;  /* 0x000800006930783b */ /* 0x000ea80000000200 */
[----:B------:R-:W-:Y:S04]  /*2200*/  LDSM.16.M88.4 R56, [R105+0x1000] ;  /* 0x001000006938783b */ /* 0x000fe80000000200 */
[----:B------:R-:W3:Y:S04]  /*2210*/  LDSM.16.M88.4 R68, [R105+0x1800] ;  /* 0x001800006944783b */ /* 0x000ee80000000200 */
[----:B------:R-:W-:Y:S01]  /*2220*/  @!PT LDS RZ, [RZ] ;  /* 0x00000000fffff984 */ /* 0x000fe20000000800 */
[----:B------:R-:W-:Y:S01]  /*2230*/  @!PT LDS RZ, [RZ] ;  /* 0x00000000fffff984 */ /* 0x000fe20000000800 */
[----:B------:R-:W-:Y:S01]  /*2240*/  @!PT LDS RZ, [RZ] ;  /* 0x00000000fffff984 */ /* 0x000fe20000000800 */
[----:B------:R4:W-:Y:S01]  /*2250*/  LDGSTS.E.BYPASS.LTC128B.128 [R107+0x100], [R6.64], !P1 ;  /* 0x00100000066b7fae */ /* 0x0009e2000c901d56 */
[----:B------:R-:W-:-:S03]  /*2260*/  LOP3.LUT P1, RZ, R11, 0x4, RZ, 0xc0, !PT ;  /* 0x000000040bff7812 */ /* 0x000fc6000782c0ff */
[----:B------:R4:W-:Y:S01]  /*2270*/  LDGSTS.E.BYPASS.LTC128B.128 [R107+0x2100], [R6.64+0x80], !P0 ;  /* 0x02100080066b7fae */ /* 0x0009e2000c101d56 */
[C---:B------:R-:W-:Y:S02]  /*2280*/  ISETP.LT.OR P0, PT, R5.reuse, 0x1, !P1 ;  /* 0x000000010500780c */ /* 0x040fe40004f01670 */
[----:B------:R-:W-:-:S11]  /*2290*/  ISETP.LT.OR P1, PT, R5, 0x21, !P1 ;  /* 0x000000210500780c */ /* 0x000fd60004f21670 */
[----:B------:R4:W-:Y:S01]  /*22a0*/  LDGSTS.E.BYPASS.LTC128B.128 [R107+0x4100], [R6.64+0x100], !P0 ;  /* 0x04100100066b7fae */ /* 0x0009e2000c101d56 */
[----:B------:R-:W-:Y:S01]  /*22b0*/  LOP3.LUT P0, RZ, R21, 0x4, RZ, 0xc0, !PT ;  /* 0x0000000415ff7812 */ /* 0x000fe2000780c0ff */
[C---:B-1----:R-:W-:Y:S03]  /*22c0*/  HMMA.16816.F32 R36, R168.reuse, R40, RZ ;  /* 0x00000028a824723c */ /* 0x042fe600000018ff */
[----:B------:R-:W-:Y:S02]  /*22d0*/  SEL R2, R2, 0xffffffc0, !P0 ;  /* 0xffffffc002027807 */ /* 0x000fe40004000000 */
[----:B------:R-:W-:Y:S02]  /*22e0*/  LOP3.LUT P0, RZ, R11, 0x8, RZ, 0xc0, !PT ;  /* 0x000000080bff7812 */ /* 0x000fe4000780c0ff */
[----:B------:R-:W-:Y:S01]  /*22f0*/  IADD3 R251, R2, R105, RZ ;  /* 0x0000006902fb7210 */ /* 0x000fe20007ffe0ff */
[----:B------:R-:W-:Y:S01]  /*2300*/  IMAD.IADD R99, R248, 0x1, R2 ;  /* 0x00000001f8637824 */ /* 0x000fe200078e0202 */
[C---:B------:R-:W-:Y:S01]  /*2310*/  ISETP.LT.OR P4, PT, R5.reuse, 0x1, !P0 ;  /* 0x000000010500780c */ /* 0x040fe20004781670 */
[----:B------:R-:W-:Y:S01]  /*2320*/  HMMA.16816.F32 R20, R168, R26, RZ ;  /* 0x0000001aa814723c */ /* 0x000fe200000018ff */
[----:B------:R-:W-:-:S02]  /*2330*/  ISETP.LT.OR P0, PT, R5, 0x21, !P0 ;  /* 0x000000210500780c */ /* 0x000fc40004701670 */
[----:B------:R-:W-:Y:S05]  /*2340*/  STL [R1+0x4], R99 ;  /* 0x0000046301007387 */ /* 0x000fea0000100800 */
[----:B------:R-:W-:Y:S04]  /*2350*/  HMMA.16816.F32 R40, R168, R42, RZ ;  /* 0x0000002aa828723c */ /* 0x000fe800000018ff */
[----:B------:R4:W-:Y:S01]  /*2360*/  LDGSTS.E.BYPASS.LTC128B.128 [R107+0x6100], [R6.64+0x180], !P4 ;  /* 0x06100180066b7fae */ /* 0x0009e2000e101d56 */
[----:B------:R-:W-:-:S02]  /*2370*/  ISETP.LT.OR P4, PT, R5, 0x21, P5 ;  /* 0x000000210500780c */ /* 0x000fc40002f81670 */
[----:B------:R-:W-:-:S04]  /*2380*/  LEA.HI R5, R98, R101, RZ, 0x2 ;  /* 0x0000006562057211 */ /* 0x000fc800078f10ff */
[----:B------:R-:W-:-:S05]  /*2390*/  LOP3.LUT R5, R5, 0xfffffffc, RZ, 0xc0, !PT ;  /* 0xfffffffc05057812 */ /* 0x000fca00078ec0ff */
[----:B--2---:R-:W-:Y:S01]  /*23a0*/  HMMA.16816.F32 R20, R172, R50, R20 ;  /* 0x00000032ac14723c */ /* 0x004fe20000001814 */
[----:B------:R-:W-:Y:S01]  /*23b0*/  IMAD.IADD R5, R101, 0x1, -R5 ;  /* 0x0000000165057824 */ /* 0x000fe200078e0a05 */
[----:B------:R1:W-:Y:S01]  /*23c0*/  LDGSTS.E.BYPASS.LTC128B.128 [R107+0x1100], [R8.64], !P4 ;  /* 0x01100000086b7fae */ /* 0x0003e2000e101d56 */
[----:B------:R-:W-:-:S03]  /*23d0*/  ISETP.NE.AND P4, PT, R12, RZ, PT ;  /* 0x000000ff0c00720c */ /* 0x000fc60003f85270 */
[----:B------:R1:W-:Y:S02]  /*23e0*/  LDGSTS.E.BYPASS.LTC128B.128 [R107+0x3100], [R8.64+0x80], !P6 ;  /* 0x03100080086b7fae */ /* 0x0003e4000f101d56 */
[----:B------:R-:W-:Y:S02]  /*23f0*/  HMMA.16816.F32 R12, R168, R16, RZ ;  /* 0x00000010a80c723c */ /* 0x000fe400000018ff */
[----:B------:R1:W-:Y:S01]  /*2400*/  LDGSTS.E.BYPASS.LTC128B.128 [R107+0x5100], [R8.64+0x100], !P1 ;  /* 0x05100100086b7fae */ /* 0x0003e2000c901d56 */
[----:B------:R-:W-:-:S03]  /*2410*/  PLOP3.LUT P1, PT, PT, PT, UP1, 0x80, 0x0 ;  /* 0x000000000000781c */ /* 0x000fc60003f2f018 */
[----:B------:R1:W-:Y:S01]  /*2420*/  LDGSTS.E.BYPASS.LTC128B.128 [R107+0x7100], [R8.64+0x180], !P0 ;  /* 0x07100180086b7fae */ /* 0x0003e2000c101d56 */
[----:B----4-:R-:W-:Y:S01]  /*2430*/  SHF.R.S32.HI R6, RZ, 0x1f, R96 ;  /* 0x0000001fff067819 */ /* 0x010fe20000011460 */
[----:B------:R-:W-:Y:S01]  /*2440*/  HMMA.16816.F32 R16, R168, R18, RZ ;  /* 0x00000012a810723c */ /* 0x000fe200000018ff */
[----:B------:R-:W-:Y:S01]  /*2450*/  LEA.HI R7, R5, R5, RZ, 0x1 ;  /* 0x0000000505077211 */ /* 0x000fe200078f08ff */
[----:B------:R-:W2:Y:S01]  /*2460*/  LDSM.16.M88.4 R60, [R99+0x10100] ;  /* 0x01010000633c783b */ /* 0x000ea20000000200 */
[----:B------:R-:W-:Y:S02]  /*2470*/  LEA.HI R6, R6, R96, RZ, 0x3 ;  /* 0x0000006006067211 */ /* 0x000fe400078f18ff */
[----:B------:R-:W-:Y:S01]  /*2480*/  LOP3.LUT R7, R7, 0x1ffffffe, RZ, 0xc0, !PT ;  /* 0x1ffffffe07077812 */ /* 0x000fe200078ec0ff */
[----:B------:R-:W4:Y:S01]  /*2490*/  LDSM.16.M88.4 R52, [R99+0x10900] ;  /* 0x010900006334783b */ /* 0x000f220000000200 */
[----:B------:R-:W-:Y:S01]  /*24a0*/  LOP3.LUT R6, R6, 0xffffff8, RZ, 0xc0, !PT ;  /* 0x0ffffff806067812 */ /* 0x000fe200078ec0ff */
[----:B---3--:R-:W-:Y:S01]  /*24b0*/  HMMA.16816.F32 R40, R172, R70, R40 ;  /* 0x00000046ac28723c */ /* 0x008fe20000001828 */
[----:B------:R-:W-:Y:S01]  /*24c0*/  PLOP3.LUT P0, PT, PT, PT, UP1, 0x80, 0x0 ;  /* 0x000000000000781c */ /* 0x000fe20003f0f018 */
[----:B------:R-:W3:Y:S01]  /*24d0*/  LDSM.16.M88.4 R64, [R99+0x11100] ;  /* 0x011100006340783b */ /* 0x000ee20000000200 */
[----:B------:R-:W-:-:S03]  /*24e0*/  IMAD.IADD R7, R5, 0x1, -R7 ;  /* 0x0000000105077824 */ /* 0x000fc600078e0a07 */
[----:B------:R-:W5:Y:S02]  /*24f0*/  LDSM.16.M88.4 R72, [R99+0x11900] ;  /* 0x011900006348783b */ /* 0x000f640000000200 */
[C---:B------:R-:W-:Y:S02]  /*2500*/  HMMA.16816.F32 R44, R172.reuse, R28, R12 ;  /* 0x0000001cac2c723c */ /* 0x040fe4000000180c */
[----:B------:R-:W2:Y:S04]  /*2510*/  LDSM.16.M88.4 R84, [R251] ;  /* 0x00000000fb54783b */ /* 0x000ea80000000200 */
[----:B------:R-:W-:Y:S02]  /*2520*/  LDSM.16.M88.4 R80, [R248+0x12100] ;  /* 0x01210000f850783b */ /* 0x000fe40000000200 */
[----:B------:R-:W-:Y:S02]  /*2530*/  HMMA.16816.F32 R12, R172, R30, R16 ;  /* 0x0000001eac0c723c */ /* 0x000fe40000001810 */
[----:B------:R-:W2:Y:S04]  /*2540*/  LDSM.16.M88.4 R16, [R251+0x800] ;  /* 0x00080000fb10783b */ /* 0x000ea80000000200 */
[----:B------:R-:W-:Y:S02]  /*2550*/  LDSM.16.M88.4 R76, [R105+0x2000] ;  /* 0x00200000694c783b */ /* 0x000fe40000000200 */
[C---:B-1----:R-:W-:Y:S02]  /*2560*/  HMMA.16816.F32 R8, R168.reuse, R24, RZ ;  /* 0x00000018a808723c */ /* 0x042fe400000018ff */
[----:B------:R-:W-:Y:S04]  /*2570*/  LDSM.16.M88.4 R92, [R105+0x4000] ;  /* 0x00400000695c783b */ /* 0x000fe80000000200 */
[----:B------:R-:W-:Y:S02]  /*2580*/  LDSM.16.M88.4 R88, [R99+0x14100] ;  /* 0x014100006358783b */ /* 0x000fe40000000200 */
[C---:B------:R-:W-:Y:S02]  /*2590*/  HMMA.16816.F32 R24, R168.reuse, R32, RZ ;  /* 0x00000020a818723c */ /* 0x040fe400000018ff */
[----:B------:R-:W0:Y:S06]  /*25a0*/  LDGDEPBAR ;  /* 0x00000000000079af */ /* 0x000e2c0000000000 */
[----:B------:R-:W-:Y:S08]  /*25b0*/  HMMA.16816.F32 R32, R168, R34, RZ ;  /* 0x00000022a820723c */ /* 0x000ff000000018ff */
[C---:B------:R-:W-:Y:S01]  /*25c0*/  HMMA.16816.F32 R8, R172.reuse, R48, R8 ;  /* 0x00000030ac08723c */ /* 0x040fe20000001808 */
[----:B------:R-:W-:Y:S07]  /*25d0*/  LDSM.16.M88.4 R48, [R248+0x12900] ;  /* 0x01290000f830783b */ /* 0x000fee0000000200 */
[C---:B------:R-:W-:Y:S08]  /*25e0*/  HMMA.16816.F32 R24, R172.reuse, R56, R24 ;  /* 0x00000038ac18723c */ /* 0x040ff00000001818 */
[C---:B------:R-:W-:Y:S01]  /*25f0*/  HMMA.16816.F32 R28, R172.reuse, R58, R32 ;  /* 0x0000003aac1c723c */ /* 0x040fe20000001820 */
[----:B------:R-:W1:Y:S07]  /*2600*/  LDSM.16.M88.4 R56, [R251+0x1000] ;  /* 0x00100000fb38783b */ /* 0x000e6e0000000200 */
[----:B------:R-:W-:Y:S01]  /*2610*/  HMMA.16816.F32 R32, R172, R68, R36 ;  /* 0x00000044ac20723c */ /* 0x000fe20000001824 */
[----:B------:R-:W1:Y:S07]  /*2620*/  LDSM.16.M88.4 R68, [R251+0x1800] ;  /* 0x00180000fb44783b */ /* 0x000e6e0000000200 */
[C---:B--2---:R-:W-:Y:S08]  /*2630*/  HMMA.16816.F32 R36, R192.reuse, R60, R44 ;  /* 0x0000003cc024723c */ /* 0x044ff0000000182c */
[C---:B------:R-:W-:Y:S01]  /*2640*/  HMMA.16816.F32 R12, R192.reuse, R62, R12 ;  /* 0x0000003ec00c723c */ /* 0x040fe2000000180c */
[----:B------:R-:W2:Y:S07]  /*2650*/  LDSM.16.M88.4 R60, [R248+0x13100] ;  /* 0x01310000f83c783b */ /* 0x000eae0000000200 */
[C---:B----4-:R-:W-:Y:S08]  /*2660*/  HMMA.16816.F32 R8, R192.reuse, R52, R8 ;  /* 0x00000034c008723c */ /* 0x050ff00000001808 */
[C---:B------:R-:W-:Y:S01]  /*2670*/  HMMA.16816.F32 R20, R192.reuse, R54, R20 ;  /* 0x00000036c014723c */ /* 0x040fe20000001814 */
[----:B------:R-:W-:Y:S07]  /*2680*/  LDSM.16.M88.4 R52, [R105+0x3000] ;  /* 0x003000006934783b */ /* 0x000fee0000000200 */
[C---:B---3--:R-:W-:Y:S08]  /*2690*/  HMMA.16816.F32 R24, R192.reuse, R64, R24 ;  /* 0x00000040c018723c */ /* 0x048ff00000001818 */
[C---:B------:R-:W-:Y:S01]  /*26a0*/  HMMA.16816.F32 R28, R192.reuse, R66, R28 ;  /* 0x00000042c01c723c */ /* 0x040fe2000000181c */
[----:B------:R-:W-:Y:S07]  /*26b0*/  LDSM.16.M88.4 R64, [R105+0x3800] ;  /* 0x003800006940783b */ /* 0x000fee0000000200 */
[----:B-----5:R-:W-:Y:S08]  /*26c0*/  HMMA.16816.F32 R32, R192, R72, R32 ;  /* 0x00000048c020723c */ /* 0x020ff00000001820 */
[----:B------:R-:W-:Y:S08]  /*26d0*/  HMMA.16816.F32 R36, R196, R84, R36 ;  /* 0x00000054c424723c */ /* 0x000ff00000001824 */
[----:B------:R-:W-:Y:S01]  /*26e0*/  HMMA.16816.F32 R44, R192, R74, R40 ;  /* 0x0000004ac02c723c */ /* 0x000fe20000001828 */
[----:B------:R-:W3:Y:S04]  /*26f0*/  LDSM.16.M88.4 R72, [R248+0x13900] ;  /* 0x01390000f848783b */ /* 0x000ee80000000200 */
[----:B------:R-:W4:Y:S03]  /*2700*/  LDSM.16.M88.4 R40, [R105+0x2800] ;  /* 0x002800006928783b */ /* 0x000f260000000200 */
[C---:B------:R-:W-:Y:S01]  /*2710*/  HMMA.16816.F32 R12, R196.reuse, R86, R12 ;  /* 0x00000056c40c723c */ /* 0x040fe2000000180c */
[----:B------:R-:W5:Y:S07]  /*2720*/  LDSM.16.M88.4 R84, [R99+0x12100] ;  /* 0x012100006354783b */ /* 0x000f6e0000000200 */
[C---:B------:R-:W-:Y:S08]  /*2730*/  HMMA.16816.F32 R8, R196.reuse, R16, R8 ;  /* 0x00000010c408723c */ /* 0x040ff00000001808 */
[C---:B------:R-:W-:Y:S08]  /*2740*/  HMMA.16816.F32 R20, R196.reuse, R18, R20 ;  /* 0x00000012c414723c */ /* 0x040ff00000001814 */
[C---:B-1----:R-:W-:Y:S08]  /*2750*/  HMMA.16816.F32 R24, R196.reuse, R56, R24 ;  /* 0x00000038c418723c */ /* 0x042ff00000001818 */
[C---:B------:R-:W-:Y:S01]  /*2760*/  HMMA.16816.F32 R28, R196.reuse, R58, R28 ;  /* 0x0000003ac41c723c */ /* 0x040fe2000000181c */
[----:B------:R-:W-:Y:S07]  /*2770*/  LDSM.16.M88.4 R56, [R99+0x13100] ;  /* 0x013100006338783b */ /* 0x000fee0000000200 */
[----:B------:R-:W-:Y:S08]  /*2780*/  HMMA.16816.F32 R32, R196, R68, R32 ;  /* 0x00000044c420723c */ /* 0x000ff00000001820 */
[----:B------:R-:W-:Y:S08]  /*2790*/  HMMA.16816.F32 R36, R200, R80, R36 ;  /* 0x00000050c824723c */ /* 0x000ff00000001824 */
[----:B------:R-:W-:Y:S01]  /*27a0*/  HMMA.16816.F32 R44, R196, R70, R44 ;  /* 0x00000046c42c723c */ /* 0x000fe2000000182c */
[----:B------:R-:W-:Y:S07]  /*27b0*/  LDSM.16.M88.4 R68, [R99+0x13900] ;  /* 0x013900006344783b */ /* 0x000fee0000000200 */
[C---:B------:R-:W-:Y:S01]  /*27c0*/  HMMA.16816.F32 R12, R200.reuse, R82, R12 ;  /* 0x00000052c80c723c */ /* 0x040fe2000000180c */
[----:B------:R-:W-:Y:S07]  /*27d0*/  LDSM.16.M88.4 R80, [R251+0x2000] ;  /* 0x00200000fb50783b */ /* 0x000fee0000000200 */
[C---:B------:R-:W-:Y:S08]  /*27e0*/  HMMA.16816.F32 R8, R200.reuse, R48, R8 ;  /* 0x00000030c808723c */ /* 0x040ff00000001808 */
[C---:B------:R-:W-:Y:S01]  /*27f0*/  HMMA.16816.F32 R20, R200.reuse, R50, R20 ;  /* 0x00000032c814723c */ /* 0x040fe20000001814 */
[----:B------:R-:W1:Y:S07]  /*2800*/  LDSM.16.M88.4 R48, [R99+0x12900] ;  /* 0x012900006330783b */ /* 0x000e6e0000000200 */
[C---:B--2---:R-:W-:Y:S08]  /*2810*/  HMMA.16816.F32 R24, R200.reuse, R60, R24 ;  /* 0x0000003cc818723c */ /* 0x044ff00000001818 */
[C---:B------:R-:W-:Y:S01]  /*2820*/  HMMA.16816.F32 R28, R200.reuse, R62, R28 ;  /* 0x0000003ec81c723c */ /* 0x040fe2000000181c */
[----:B------:R-:W-:Y:S07]  /*2830*/  LDSM.16.M88.4 R60, [R248+0x15100] ;  /* 0x01510000f83c783b */ /* 0x000fee0000000200 */
[----:B---3--:R-:W-:Y:S08]  /*2840*/  HMMA.16816.F32 R32, R200, R72, R32 ;  /* 0x00000048c820723c */ /* 0x008ff00000001820 */
[----:B------:R-:W-:Y:S08]  /*2850*/  HMMA.16816.F32 R36, R204, R76, R36 ;  /* 0x0000004ccc24723c */ /* 0x000ff00000001824 */
[----:B------:R-:W-:Y:S01]  /*2860*/  HMMA.16816.F32 R44, R200, R74, R44 ;  /* 0x0000004ac82c723c */ /* 0x000fe2000000182c */
[----:B------:R-:W-:Y:S07]  /*2870*/  LDSM.16.M88.4 R72, [R248+0x15900] ;  /* 0x01590000f848783b */ /* 0x000fee0000000200 */
[C---:B------:R-:W-:Y:S01]  /*2880*/  HMMA.16816.F32 R16, R204.reuse, R78, R12 ;  /* 0x0000004ecc10723c */ /* 0x040fe2000000180c */
[----:B------:R-:W-:Y:S07]  /*2890*/  LDSM.16.M88.4 R76, [R248+0x14100] ;  /* 0x01410000f84c783b */ /* 0x000fee0000000200 */
[C---:B----4-:R-:W-:Y:S08]  /*28a0*/  HMMA.16816.F32 R12, R204.reuse, R40, R8 ;  /* 0x00000028cc0c723c */ /* 0x050ff00000001808 */
[C---:B------:R-:W-:Y:S01]  /*28b0*/  HMMA.16816.F32 R8, R204.reuse, R42, R20 ;  /* 0x0000002acc08723c */ /* 0x040fe20000001814 */
[----:B------:R-:W2:Y:S07]  /*28c0*/  LDSM.16.M88.4 R40, [R251+0x2800] ;  /* 0x00280000fb28783b */ /* 0x000eae0000000200 */
[C---:B------:R-:W-:Y:S08]  /*28d0*/  HMMA.16816.F32 R24, R204.reuse, R52, R24 ;  /* 0x00000034cc18723c */ /* 0x040ff00000001818 */
[C---:B------:R-:W-:Y:S01]  /*28e0*/  HMMA.16816.F32 R28, R204.reuse, R54, R28 ;  /* 0x00000036cc1c723c */ /* 0x040fe2000000181c */
[----:B------:R-:W3:Y:S07]  /*28f0*/  LDSM.16.M88.4 R52, [R251+0x3000] ;  /* 0x00300000fb34783b */ /* 0x000eee0000000200 */
[----:B------:R-:W-:Y:S08]  /*2900*/  HMMA.16816.F32 R32, R204, R64, R32 ;  /* 0x00000040cc20723c */ /* 0x000ff00000001820 */
[----:B-----5:R-:W-:Y:S08]  /*2910*/  HMMA.16816.F32 R36, R208, R84, R36 ;  /* 0x00000054d024723c */ /* 0x020ff00000001824 */
[----:B------:R-:W-:Y:S01]  /*2920*/  HMMA.16816.F32 R44, R204, R66, R44 ;  /* 0x00000042cc2c723c */ /* 0x000fe2000000182c */
[----:B------:R-:W4:Y:S07]  /*2930*/  LDSM.16.M88.4 R64, [R251+0x3800] ;  /* 0x00380000fb40783b */ /* 0x000f2e0000000200 */
[C---:B------:R-:W-:Y:S01]  /*2940*/  HMMA.16816.F32 R20, R208.reuse, R86, R16 ;  /* 0x00000056d014723c */ /* 0x040fe20000001810 */
[----:B------:R-:W-:Y:S07]  /*2950*/  LDSM.16.M88.4 R84, [R251+0x4000] ;  /* 0x00400000fb54783b */ /* 0x000fee0000000200 */
[C---:B-1----:R-:W-:Y:S08]  /*2960*/  HMMA.16816.F32 R16, R208.reuse, R48, R12 ;  /* 0x00000030d010723c */ /* 0x042ff0000000180c */
[C---:B------:R-:W-:Y:S01]  /*2970*/  HMMA.16816.F32 R12, R208.reuse, R50, R8 ;  /* 0x00000032d00c723c */ /* 0x040fe20000001808 */
[----:B------:R-:W1:Y:S07]  /*2980*/  LDSM.16.M88.4 R48, [R248+0x14900] ;  /* 0x01490000f830783b */ /* 0x000e6e0000000200 */
[C---:B------:R-:W-:Y:S08]  /*2990*/  HMMA.16816.F32 R8, R208.reuse, R56, R24 ;  /* 0x00000038d008723c */ /* 0x040ff00000001818 */
[C---:B------:R-:W-:Y:S01]  /*29a0*/  HMMA.16816.F32 R28, R208.reuse, R58, R28 ;  /* 0x0000003ad01c723c */ /* 0x040fe2000000181c */
[----:B------:R-:W-:Y:S07]  /*29b0*/  LDSM.16.M88.4 R56, [R105+0x5000] ;  /* 0x005000006938783b */ /* 0x000fee0000000200 */
[----:B------:R-:W-:Y:S08]  /*29c0*/  HMMA.16816.F32 R32, R208, R68, R32 ;  /* 0x00000044d020723c */ /* 0x000ff00000001820 */
[C---:B------:R-:W-:Y:S08]  /*29d0*/  HMMA.16816.F32 R36, R212.reuse, R80, R36 ;  /* 0x00000050d424723c */ /* 0x040ff00000001824 */
[C---:B------:R-:W-:Y:S01]  /*29e0*/  HMMA.16816.F32 R24, R212.reuse, R82, R20 ;  /* 0x00000052d418723c */ /* 0x040fe20000001814 */
[----:B------:R-:W-:Y:S07]  /*29f0*/  LDSM.16.M88.4 R80, [R248+0x16100] ;  /* 0x01610000f850783b */ /* 0x000fee0000000200 */
[C---:B--2---:R-:W-:Y:S08]  /*2a00*/  HMMA.16816.F32 R20, R212.reuse, R40, R16 ;  /* 0x00000028d414723c */ /* 0x044ff00000001810 */
[C---:B------:R-:W-:Y:S01]  /*2a10*/  HMMA.16816.F32 R16, R212.reuse, R42, R12 ;  /* 0x0000002ad410723c */ /* 0x040fe2000000180c */
[----:B------:R-:W2:Y:S07]  /*2a20*/  LDSM.16.M88.4 R40, [R105+0x4800] ;  /* 0x004800006928783b */ /* 0x000eae0000000200 */
[C---:B---3--:R-:W-:Y:S08]  /*2a30*/  HMMA.16816.F32 R12, R212.reuse, R52, R8 ;  /* 0x00000034d40c723c */ /* 0x048ff00000001808 */
[C---:B------:R-:W-:Y:S01]  /*2a40*/  HMMA.16816.F32 R8, R212.reuse, R54, R28 ;  /* 0x00000036d408723c */ /* 0x040fe2000000181c */
[----:B------:R-:W-:Y:S07]  /*2a50*/  LDSM.16.M88.4 R52, [R99+0x14900] ;  /* 0x014900006334783b */ /* 0x000fee0000000200 */
[----:B----4-:R-:W-:Y:S08]  /*2a60*/  HMMA.16816.F32 R32, R212, R64, R32 ;  /* 0x00000040d420723c */ /* 0x010ff00000001820 */
[----:B------:R-:W-:Y:S08]  /*2a70*/  HMMA.16816.F32 R36, R216, R76, R36 ;  /* 0x0000004cd824723c */ /* 0x000ff00000001824 */
[----:B------:R-:W-:Y:S01]  /*2a80*/  HMMA.16816.F32 R44, R208, R70, R44 ;  /* 0x00000046d02c723c */ /* 0x000fe2000000182c */
[----:B------:R-:W3:Y:S07]  /*2a90*/  LDSM.16.M88.4 R68, [R105+0x5800] ;  /* 0x005800006944783b */ /* 0x000eee0000000200 */
[C---:B------:R-:W-:Y:S01]  /*2aa0*/  HMMA.16816.F32 R28, R216.reuse, R78, R24 ;  /* 0x0000004ed81c723c */ /* 0x040fe20000001818 */
[----:B------:R-:W-:Y:S07]  /*2ab0*/  LDSM.16.M88.4 R76, [R99+0x15900] ;  /* 0x01590000634c783b */ /* 0x000fee0000000200 */
[C---:B-1----:R-:W-:Y:S08]  /*2ac0*/  HMMA.16816.F32 R24, R216.reuse, R48, R20 ;  /* 0x00000030d818723c */ /* 0x042ff00000001814 */
[C---:B------:R-:W-:Y:S01]  /*2ad0*/  HMMA.16816.F32 R20, R216.reuse, R50, R16 ;  /* 0x00000032d814723c */ /* 0x040fe20000001810 */
[----:B------:R-:W-:Y:S07]  /*2ae0*/  LDSM.16.M88.4 R48, [R251+0x4800] ;  /* 0x00480000fb30783b */ /* 0x000fee0000000200 */
[C---:B------:R-:W-:Y:S08]  /*2af0*/  HMMA.16816.F32 R16, R216.reuse, R60, R12 ;  /* 0x0000003cd810723c */ /* 0x040ff0000000180c */
[C---:B------:R-:W-:Y:S01]  /*2b00*/  HMMA.16816.F32 R12, R216.reuse, R62, R8 ;  /* 0x0000003ed80c723c */ /* 0x040fe20000001808 */
[----:B------:R-:W1:Y:S07]  /*2b10*/  LDSM.16.M88.4 R60, [R99+0x15100] ;  /* 0x01510000633c783b */ /* 0x000e6e0000000200 */
[----:B------:R-:W-:Y:S08]  /*2b20*/  HMMA.16816.F32 R8, R216, R72, R32 ;  /* 0x00000048d808723c */ /* 0x000ff00000001820 */
[----:B------:R-:W-:Y:S08]  /*2b30*/  HMMA.16816.F32 R36, R220, R92, R36 ;  /* 0x0000005cdc24723c */ /* 0x000ff00000001824 */
[----:B------:R-:W-:Y:S01]  /*2b40*/  HMMA.16816.F32 R44, R212, R66, R44 ;  /* 0x00000042d42c723c */ /* 0x000fe2000000182c */
[----:B------:R-:W-:Y:S07]  /*2b50*/  LDSM.16.M88.4 R64, [R251+0x5000] ;  /* 0x00500000fb40783b */ /* 0x000fee0000000200 */
[C---:B------:R-:W-:Y:S08]  /*2b60*/  HMMA.16816.F32 R32, R220.reuse, R94, R28 ;  /* 0x0000005edc20723c */ /* 0x040ff0000000181c */
[C---:B--2---:R-:W-:Y:S08]  /*2b70*/  HMMA.16816.F32 R28, R220.reuse, R40, R24 ;  /* 0x00000028dc1c723c */ /* 0x044ff00000001818 */
[C---:B------:R-:W-:Y:S08]  /*2b80*/  HMMA.16816.F32 R24, R220.reuse, R42, R20 ;  /* 0x0000002adc18723c */ /* 0x040ff00000001814 */
[C---:B------:R-:W-:Y:S08]  /*2b90*/  HMMA.16816.F32 R20, R220.reuse, R56, R16 ;  /* 0x00000038dc14723c */ /* 0x040ff00000001810 */
[C---:B------:R-:W-:Y:S01]  /*2ba0*/  HMMA.16816.F32 R16, R220.reuse, R58, R12 ;  /* 0x0000003adc10723c */ /* 0x040fe2000000180c */
[----:B------:R-:W-:Y:S07]  /*2bb0*/  LDSM.16.M88.4 R56, [R248+0x16900] ;  /* 0x01690000f838783b */ /* 0x000fee0000000200 */
[----:B---3--:R-:W-:Y:S08]  /*2bc0*/  HMMA.16816.F32 R12, R220, R68, R8 ;  /* 0x00000044dc0c723c */ /* 0x008ff00000001808 */
[----:B------:R-:W-:Y:S08]  /*2bd0*/  HMMA.16816.F32 R8, R224, R88, R36 ;  /* 0x00000058e008723c */ /* 0x000ff00000001824 */
[----:B------:R-:W-:Y:S01]  /*2be0*/  HMMA.16816.F32 R44, R216, R74, R44 ;  /* 0x0000004ad82c723c */ /* 0x000fe2000000182c */
[----:B------:R-:W2:Y:S07]  /*2bf0*/  LDSM.16.M88.4 R72, [R251+0x5800] ;  /* 0x00580000fb48783b */ /* 0x000eae0000000200 */
[----:B------:R-:W-:Y:S08]  /*2c00*/  HMMA.16816.F32 R40, R224, R90, R32 ;  /* 0x0000005ae028723c */ /* 0x000ff00000001820 */
[----:B------:R-:W-:Y:S08]  /*2c10*/  HMMA.16816.F32 R8, R228, R84, R8 ;  /* 0x00000054e408723c */ /* 0x000ff00000001808 */
[----:B------:R-:W-:Y:S08]  /*2c20*/  HMMA.16816.F32 R36, R224, R52, R28 ;  /* 0x00000034e024723c */ /* 0x000ff0000000181c */
[----:B------:R-:W-:Y:S01]  /*2c30*/  HMMA.16816.F32 R44, R220, R70, R44 ;  /* 0x00000046dc2c723c */ /* 0x000fe2000000182c */
[----:B------:R-:W3:Y:S07]  /*2c40*/  LDSM.16.M88.4 R68, [R105+0x6000] ;  /* 0x006000006944783b */ /* 0x000eee0000000200 */
[C---:B-1----:R-:W-:Y:S08]  /*2c50*/  HMMA.16816.F32 R28, R224.reuse, R60, R20 ;  /* 0x0000003ce01c723c */ /* 0x042ff00000001814 */
[C---:B------:R-:W-:Y:S08]  /*2c60*/  HMMA.16816.F32 R20, R224.reuse, R76, R12 ;  /* 0x0000004ce014723c */ /* 0x040ff0000000180c */
[C---:B------:R-:W-:Y:S01]  /*2c70*/  HMMA.16816.F32 R32, R224.reuse, R54, R24 ;  /* 0x00000036e020723c */ /* 0x040fe20000001818 */
[----:B------:R-:W-:Y:S07]  /*2c80*/  LDSM.16.M88.4 R52, [R251+0x6000] ;  /* 0x00600000fb34783b */ /* 0x000fee0000000200 */
[----:B------:R-:W-:Y:S08]  /*2c90*/  HMMA.16816.F32 R24, R224, R62, R16 ;  /* 0x0000003ee018723c */ /* 0x000ff00000001810 */
[----:B------:R-:W-:Y:S08]  /*2ca0*/  HMMA.16816.F32 R12, R228, R86, R40 ;  /* 0x00000056e40c723c */ /* 0x000ff00000001828 */
[----:B------:R-:W-:Y:S08]  /*2cb0*/  HMMA.16816.F32 R8, R232, R80, R8 ;  /* 0x00000050e808723c */ /* 0x000ff00000001808 */
[----:B------:R-:W-:Y:S08]  /*2cc0*/  HMMA.16816.F32 R16, R224, R78, R44 ;  /* 0x0000004ee010723c */ /* 0x000ff0000000182c */
[C---:B--2---:R-:W-:Y:S01]  /*2cd0*/  HMMA.16816.F32 R44, R228.reuse, R72, R20 ;  /* 0x00000048e42c723c */ /* 0x044fe20000001814 */
[----:B------:R-:W1:Y:S07]  /*2ce0*/  LDSM.16.M88.4 R20, [R248+0x17100] ;  /* 0x01710000f814783b */ /* 0x000e6e0000000200 */
[C---:B------:R-:W-:Y:S08]  /*2cf0*/  HMMA.16816.F32 R36, R228.reuse, R48, R36 ;  /* 0x00000030e424723c */ /* 0x040ff00000001824 */
[C---:B------:R-:W-:Y:S01]  /*2d00*/  HMMA.16816.F32 R40, R228.reuse, R50, R32 ;  /* 0x00000032e428723c */ /* 0x040fe20000001820 */
[----:B------:R-:W2:Y:S04]  /*2d10*/  LDSM.16.M88.4 R48, [R248+0x17900] ;  /* 0x01790000f830783b */ /* 0x000ea80000000200 */
[----:B------:R-:W-:Y:S03]  /*2d20*/  LDSM.16.M88.4 R32, [R105+0x6800] ;  /* 0x006800006920783b */ /* 0x000fe60000000200 */
[C---:B------:R-:W-:Y:S08]  /*2d30*/  HMMA.16816.F32 R60, R228.reuse, R64, R28 ;  /* 0x00000040e43c723c */ /* 0x040ff0000000181c */
[----:B------:R-:W-:Y:S01]  /*2d40*/  HMMA.16816.F32 R28, R228, R66, R24 ;  /* 0x00000042e41c723c */ /* 0x000fe20000001818 */
[----:B------:R-:W4:Y:S07]  /*2d50*/  LDSM.16.M88.4 R24, [R99+0x16100] ;  /* 0x016100006318783b */ /* 0x000f2e0000000200 */
[----:B------:R-:W-:Y:S08]  /*2d60*/  HMMA.16816.F32 R12, R232, R82, R12 ;  /* 0x00000052e80c723c */ /* 0x000ff0000000180c */
[----:B---3--:R-:W-:Y:S08]  /*2d70*/  HMMA.16816.F32 R8, R236, R68, R8 ;  /* 0x00000044ec08723c */ /* 0x008ff00000001808 */
[----:B------:R-:W-:Y:S08]  /*2d80*/  HMMA.16816.F32 R72, R228, R74, R16 ;  /* 0x0000004ae448723c */ /* 0x000ff00000001810 */
[----:B------:R-:W-:Y:S08]  /*2d90*/  HMMA.16816.F32 R12, R236, R70, R12 ;  /* 0x00000046ec0c723c */ /* 0x000ff0000000180c */
[C---:B-1----:R-:W-:Y:S08]  /*2da0*/  HMMA.16816.F32 R64, R232.reuse, R20, R60 ;  /* 0x00000014e840723c */ /* 0x042ff0000000183c */
[C---:B--2---:R-:W-:Y:S01]  /*2db0*/  HMMA.16816.F32 R60, R232.reuse, R48, R44 ;  /* 0x00000030e83c723c */ /* 0x044fe2000000182c */
[----:B------:R-:W1:Y:S07]  /*2dc0*/  LDSM.16.M88.4 R44, [R105+0x7000] ;  /* 0x00700000692c783b */ /* 0x000e6e0000000200 */
[----:B------:R-:W-:Y:S01]  /*2dd0*/  HMMA.16816.F32 R16, R232, R56, R36 ;  /* 0x00000038e810723c */ /* 0x000fe20000001824 */
[----:B------:R-:W-:Y:S07]  /*2de0*/  LDSM.16.M88.4 R36, [R251+0x6800] ;  /* 0x00680000fb24783b */ /* 0x000fee0000000200 */
[----:B----4-:R-:W-:Y:S08]  /*2df0*/  HMMA.16816.F32 R8, R240, R24, R8 ;  /* 0x00000018f008723c */ /* 0x010ff00000001808 */
[----:B------:R-:W-:Y:S01]  /*2e00*/  HMMA.16816.F32 R56, R232, R58, R40 ;  /* 0x0000003ae838723c */ /* 0x000fe20000001828 */
[----:B------:R-:W2:Y:S07]  /*2e10*/  LDSM.16.M88.4 R40, [R99+0x16900] ;  /* 0x016900006328783b */ /* 0x000eae0000000200 */
[----:B------:R-:W-:Y:S01]  /*2e20*/  HMMA.16816.F32 R12, R240, R26, R12 ;  /* 0x0000001af00c723c */ /* 0x000fe2000000180c */
[----:B------:R-:W-:Y:S07]  /*2e30*/  LDSM.16.M88.4 R24, [R99+0x17100] ;  /* 0x017100006318783b */ /* 0x000fee0000000200 */
[C---:B------:R-:W-:Y:S08]  /*2e40*/  HMMA.16816.F32 R76, R232.reuse, R22, R28 ;  /* 0x00000016e84c723c */ /* 0x040ff0000000181c */
[----:B------:R-:W-:Y:S01]  /*2e50*/  HMMA.16816.F32 R72, R232, R50, R72 ;  /* 0x00000032e848723c */ /* 0x000fe20000001848 */
[----:B------:R-:W3:Y:S07]  /*2e60*/  LDSM.16.M88.4 R48, [R105+0x7800] ;  /* 0x007800006930783b */ /* 0x000eee0000000200 */
[----:B------:R-:W-:Y:S08]  /*2e70*/  HMMA.16816.F32 R16, R236, R32, R16 ;  /* 0x00000020ec10723c */ /* 0x000ff00000001810 */
[----:B------:R-:W-:Y:S08]  /*2e80*/  HMMA.16816.F32 R28, R244, R52, R8 ;  /* 0x00000034f41c723c */ /* 0x000ff00000001808 */
[----:B------:R-:W-:Y:S08]  /*2e90*/  HMMA.16816.F32 R8, R236, R34, R56 ;  /* 0x00000022ec08723c */ /* 0x000ff00000001838 */
[----:B------:R-:W-:Y:S08]  /*2ea0*/  HMMA.16816.F32 R32, R244, R54, R12 ;  /* 0x00000036f420723c */ /* 0x000ff0000000180c */
[----:B-1----:R-:W-:Y:S01]  /*2eb0*/  HMMA.16816.F32 R20, R236, R44, R64 ;  /* 0x0000002cec14723c */ /* 0x002fe20000001840 */
[----:B------:R-:W-:-:S02]  /*2ec0*/  FMUL.FTZ R28, R28, c[0x0][0x320] ;  /* 0x0000c8001c1c7a20 */ /* 0x000fc40000410000 */
[----:B------:R-:W-:Y:S02]  /*2ed0*/  FMUL.FTZ R29, R29, c[0x0][0x320] ;  /* 0x0000c8001d1d7a20 */ /* 0x000fe40000410000 */
[----:B------:R-:W-:Y:S01]  /*2ee0*/  FMUL.FTZ R30, R30, c[0x0][0x320] ;  /* 0x0000c8001e1e7a20 */ /* 0x000fe20000410000 */
[----:B------:R-:W-:Y:S01]  /*2ef0*/  MUFU.TANH R68, R28 ;  /* 0x0000001c00447308 */ /* 0x000fe20000002400 */
[----:B------:R-:W-:Y:S01]  /*2f00*/  FMUL.FTZ R31, R31, c[0x0][0x320] ;  /* 0x0000c8001f1f7a20 */ /* 0x000fe20000410000 */
[----:B------:R-:W-:Y:S06]  /*2f10*/  HMMA.16816.F32 R12, R236, R46, R76 ;  /* 0x0000002eec0c723c */ /* 0x000fec000000184c */
[----:B------:R-:W-:Y:S02]  /*2f20*/  MUFU.TANH R59, R29 ;  /* 0x0000001d003b7308 */ /* 0x000fe40000002400 */
[----:B--2---:R-:W-:Y:S01]  /*2f30*/  HMMA.16816.F32 R16, R240, R40, R16 ;  /* 0x00000028f010723c */ /* 0x004fe20000001810 */
[----:B------:R-:W-:-:S02]  /*2f40*/  FMUL.FTZ R33, R33, c[0x0][0x320] ;  /* 0x0000c80021217a20 */ /* 0x000fc40000410000 */
[----:B------:R-:W-:Y:S02]  /*2f50*/  FMUL.FTZ R32, R32, c[0x0][0x320] ;  /* 0x0000c80020207a20 */ /* 0x000fe40000410000 */
[----:B------:R-:W-:Y:S01]  /*2f60*/  FMUL.FTZ R34, R34, c[0x0][0x320] ;  /* 0x0000c80022227a20 */ /* 0x000fe20000410000 */
[----:B------:R-:W-:Y:S01]  /*2f70*/  MUFU.TANH R57, R33 ;  /* 0x0000002100397308 */ /* 0x000fe20000002400 */
[----:B------:R-:W-:Y:S01]  /*2f80*/  FMUL.FTZ R2, R35, c[0x0][0x320] ;  /* 0x0000c80023027a20 */ /* 0x000fe20000410000 */
[----:B------:R-:W-:Y:S06]  /*2f90*/  HMMA.16816.F32 R8, R240, R42, R8 ;  /* 0x0000002af008723c */ /* 0x000fec0000001808 */
[----:B------:R-:W1:Y:S02]  /*2fa0*/  MUFU.TANH R56, R32 ;  /* 0x0000002000387308 */ /* 0x000e640000002400 */
[----:B---3--:R-:W-:Y:S06]  /*2fb0*/  HMMA.16816.F32 R52, R236, R48, R60 ;  /* 0x00000030ec34723c */ /* 0x008fec000000183c */
[----:B------:R2:W-:Y:S02]  /*2fc0*/  MUFU.TANH R58, R34 ;  /* 0x00000022003a7308 */ /* 0x0005e40000002400 */
[C---:B------:R-:W-:Y:S06]  /*2fd0*/  HMMA.16816.F32 R20, R240.reuse, R24, R20 ;  /* 0x00000018f014723c */ /* 0x040fec0000001814 */
[----:B------:R3:W-:Y:S02]  /*2fe0*/  MUFU.TANH R49, R2 ;  /* 0x0000000200317308 */ /* 0x0007e40000002400 */
[----:B------:R-:W-:Y:S01]  /*2ff0*/  HMMA.16816.F32 R12, R240, R26, R12 ;  /* 0x0000001af00c723c */ /* 0x000fe2000000180c */
[----:B------:R-:W-:Y:S04]  /*3000*/  LDSM.16.M88.4 R24, [R99+0x17900] ;  /* 0x017900006318783b */ /* 0x000fe80000000200 */
[----:B--2---:R-:W2:Y:S01]  /*3010*/  LDSM.16.M88.4 R32, [R251+0x7000] ;  /* 0x00700000fb20783b */ /* 0x004ea20000000200 */
[----:B------:R-:W-:Y:S02]  /*3020*/  MUFU.TANH R64, R30 ;  /* 0x0000001e00407308 */ /* 0x000fe40000002400 */
[----:B------:R-:W-:Y:S01]  /*3030*/  HMMA.16816.F32 R44, R244, R36, R16 ;  /* 0x00000024f42c723c */ /* 0x000fe20000001810 */
[----:B---3--:R-:W-:-:S05]  /*3040*/  LOP3.LUT R2, R97, 0xffffffe0, RZ, 0xc0, !PT ;  /* 0xffffffe061027812 */ /* 0x008fca00078ec0ff */
[----:B------:R3:W-:Y:S02]  /*3050*/  MUFU.TANH R48, R31 ;  /* 0x0000001f00307308 */ /* 0x0007e40000002400 */
[----:B------:R-:W-:Y:S01]  /*3060*/  HMMA.16816.F32 R36, R244, R38, R8 ;  /* 0x00000026f424723c */ /* 0x000fe20000001808 */
[----:B------:R-:W-:-:S06]  /*3070*/  IMAD.IADD R2, R101, 0x1, -R2 ;  /* 0x0000000165027824 */ /* 0x000fcc00078e0a02 */
[----:B------:R-:W-:Y:S01]  /*3080*/  IMAD.IADD R9, R96, 0x1, -R6 ;  /* 0x0000000160097824 */ /* 0x000fe200078e0a06 */
[----:B------:R-:W-:Y:S01]  /*3090*/  SHF.R.S32.HI R8, RZ, 0x1f, R2 ;  /* 0x0000001fff087819 */ /* 0x000fe20000011402 */
[----:B------:R-:W-:Y:S03]  /*30a0*/  HMMA.16816.F32 R16, R236, R50, R72 ;  /* 0x00000032ec10723c */ /* 0x000fe60000001848 */
[----:B------:R-:W-:Y:S01]  /*30b0*/  LEA.HI R6, R8, R2, RZ, 0x2 ;  /* 0x0000000208067211 */ /* 0x000fe200078f10ff */
[----:B---3--:R-:W3:Y:S03]  /*30c0*/  LDSM.16.M88.4 R28, [R251+0x7800] ;  /* 0x00780000fb1c783b */ /* 0x008ee60000000200 */
[----:B------:R-:W-:Y:S01]  /*30d0*/  LEA.HI.SX32 R8, R6, UR6, 0x1e ;  /* 0x0000000606087c11 */ /* 0x000fe2000f8ff2ff */
[----:B------:R-:W-:Y:S01]  /*30e0*/  FMUL.FTZ R45, R45, c[0x0][0x320] ;  /* 0x0000c8002d2d7a20 */ /* 0x000fe20000410000 */
[----:B------:R-:W-:-:S04]  /*30f0*/  DEPBAR.LE SB0, 0x0 ;  /* 0x000080000000791a */ /* 0x000fc80000000000 */
[----:B------:R-:W-:Y:S01]  /*3100*/  IMAD R5, R9, 0x10, R8 ;  /* 0x0000001009057824 */ /* 0x000fe200078e0208 */
[----:B------:R-:W4:Y:S01]  /*3110*/  MUFU.TANH R45, R45 ;  /* 0x0000002d002d7308 */ /* 0x000f220000002400 */
[----:B------:R-:W-:Y:S02]  /*3120*/  FMUL.FTZ R44, R44, c[0x0][0x320] ;  /* 0x0000c8002c2c7a20 */ /* 0x000fe40000410000 */
[----:B------:R-:W-:Y:S02]  /*3130*/  IMAD R10, R7, 0x8, R5 ;  /* 0x00000008070a7824 */ /* 0x000fe400078e0205 */
[----:B------:R-:W-:Y:S02]  /*3140*/  FMUL.FTZ R36, R36, c[0x0][0x320] ;  /* 0x0000c80024247a20 */ /* 0x000fe40000410000 */
[----:B------:R-:W-:Y:S01]  /*3150*/  @P1 IMAD.HI.U32 R7, R10, c[0x0][0x2c8], RZ ;  /* 0x0000b2000a071a27 */ /* 0x000fe200078e00ff */
[----:B------:R-:W-:Y:S01]  /*3160*/  MOV R5, R10 ;  /* 0x0000000a00057202 */ /* 0x000fe20000000f00 */
[----:B--2---:R-:W-:Y:S01]  /*3170*/  HMMA.16816.F32 R40, R244, R32, R20 ;  /* 0x00000020f428723c */ /* 0x004fe20000001814 */
[----:B------:R2:W-:Y:S01]  /*3180*/  STL [R1+0xdc], R10 ;  /* 0x0000dc0a01007387 */ /* 0x0005e20000100800 */
[----:B------:R-:W-:Y:S01]  /*3190*/  FMUL.FTZ R37, R37, c[0x0][0x320] ;  /* 0x0000c80025257a20 */ /* 0x000fe20000410000 */
[----:B------:R-:W-:Y:S01]  /*31a0*/  @P0 SHF.R.U32.HI R5, RZ, c[0x0][0x2cc], R7 ;  /* 0x0000b300ff050a19 */ /* 0x000fe20000011607 */
[----:B------:R-:W-:Y:S01]  /*31b0*/  MUFU.TANH R44, R44 ;  /* 0x0000002c002c7308 */ /* 0x000fe20000002400 */
[----:B------:R-:W-:-:S02]  /*31c0*/  FMUL.FTZ R47, R47, c[0x0][0x320] ;  /* 0x0000c8002f2f7a20 */ /* 0x000fc40000410000 */
[----:B------:R-:W-:Y:S01]  /*31d0*/  FMUL.FTZ R46, R46, c[0x0][0x320] ;  /* 0x0000c8002e2e7a20 */ /* 0x000fe20000410000 */
[----:B------:R-:W-:Y:S01]  /*31e0*/  HMMA.16816.F32 R20, R244, R34, R12 ;  /* 0x00000022f414723c */ /* 0x000fe2000000180c */
[----:B------:R-:W5:Y:S01]  /*31f0*/  SHFL.IDX PT, R12, R5, RZ, 0x1c1f ;  /* 0x001c1fff050c7589 */ /* 0x000f6200000e0000 */
[----:B------:R-:W-:Y:S02]  /*3200*/  FMUL.FTZ R39, R39, c[0x0][0x320] ;  /* 0x0000c80027277a20 */ /* 0x000fe40000410000 */
[----:B------:R-:W-:Y:S01]  /*3210*/  MUFU.TANH R36, R36 ;  /* 0x0000002400247308 */ /* 0x000fe20000002400 */
[----:B------:R1:W3:Y:S01]  /*3220*/  SHFL.IDX PT, R7, R5, 0x1, 0x1c1f ;  /* 0x003c1f0005077f89 */ /* 0x0002e200000e0000 */
[----:B------:R-:W-:Y:S02]  /*3230*/  FMUL.FTZ R38, R38, c[0x0][0x320] ;  /* 0x0000c80026267a20 */ /* 0x000fe40000410000 */
[C---:B------:R-:W-:Y:S04]  /*3240*/  HMMA.16816.F32 R16, R240.reuse, R26, R16 ;  /* 0x0000001af010723c */ /* 0x040fe80000001810 */
[----:B------:R-:W-:Y:S04]  /*3250*/  MUFU.TANH R37, R37 ;  /* 0x0000002500257308 */ /* 0x000fe80000002400 */
[----:B------:R-:W-:Y:S01]  /*3260*/  FMUL.FTZ R41, R41, c[0x0][0x320] ;  /* 0x0000c80029297a20 */ /* 0x000fe20000410000 */
[----:B--2---:R-:W-:Y:S01]  /*3270*/  HMMA.16816.F32 R8, R240, R24, R52 ;  /* 0x00000018f008723c */ /* 0x004fe20000001834 */
[----:B------:R-:W-:-:S02]  /*3280*/  FMUL.FTZ R42, R42, c[0x0][0x320] ;  /* 0x0000c8002a2a7a20 */ /* 0x000fc40000410000 */
[----:B------:R-:W-:Y:S01]  /*3290*/  MUFU.TANH R47, R47 ;  /* 0x0000002f002f7308 */ /* 0x000fe20000002400 */
[----:B------:R-:W-:-:S03]  /*32a0*/  FMUL.FTZ R43, R43, c[0x0][0x320] ;  /* 0x0000c8002b2b7a20 */ /* 0x000fc60000410000 */
[----:B------:R-:W-:Y:S02]  /*32b0*/  FMUL.FTZ R20, R20, c[0x0][0x320] ;  /* 0x0000c80014147a20 */ /* 0x000fe40000410000 */
[----:B------:R-:W-:Y:S01]  /*32c0*/  FMUL.FTZ R22, R22, c[0x0][0x320] ;  /* 0x0000c80016167a20 */ /* 0x000fe20000410000 */
[----:B-1----:R-:W-:Y:S01]  /*32d0*/  LOP3.LUT R5, R6, 0x7ffffffc, RZ, 0xc0, !PT ;  /* 0x7ffffffc06057812 */ /* 0x002fe200078ec0ff */
[----:B------:R-:W-:Y:S01]  /*32e0*/  MUFU.TANH R41, R41 ;  /* 0x0000002900297308 */ /* 0x000fe20000002400 */
[----:B------:R-:W-:-:S03]  /*32f0*/  FMUL.FTZ R23, R23, c[0x0][0x320] ;  /* 0x0000c80017177a20 */ /* 0x000fc60000410000 */
[C---:B---3--:R-:W-:Y:S01]  /*3300*/  HMMA.16816.F32 R24, R244.reuse, R30, R16 ;  /* 0x0000001ef418723c */ /* 0x048fe20000001810 */
[----:B------:R-:W-:Y:S02]  /*3310*/  IMAD.IADD R5, R2, 0x1, -R5 ;  /* 0x0000000102057824 */ /* 0x000fe400078e0a05 */
[----:B------:R-:W-:Y:S01]  /*3320*/  IMAD.U32 R2, RZ, RZ, UR4 ;  /* 0x00000004ff027e24 */ /* 0x000fe2000f8e00ff */
[----:B------:R-:W-:Y:S01]  /*3330*/  @UP0 USHF.R.S32.HI UR4, URZ, 0x1f, UR17 ;  /* 0x0000001f3f040899 */ /* 0x000fe20008011411 */
[----:B------:R-:W-:Y:S01]  /*3340*/  IMAD.SHL.U32 R13, R5, 0x2, RZ ;  /* 0x00000002050d7824 */ /* 0x000fe200078e00ff */
[----:B------:R-:W-:Y:S02]  /*3350*/  MUFU.TANH R20, R20 ;  /* 0x0000001400147308 */ /* 0x000fe40000002400 */
[----:B------:R-:W-:Y:S02]  /*3360*/  @UP0 UIMAD UR4, UR4, UR8, UR7 ;  /* 0x00000008040402a4 */ /* 0x000fe4000f8e0207 */
[C---:B------:R-:W-:Y:S01]  /*3370*/  IADD3 R2, -R13.reuse, UR10, R2 ;  /* 0x0000000a0d027c10 */ /* 0x040fe2000fffe102 */
[----:B------:R-:W-:Y:S01]  /*3380*/  HMMA.16816.F32 R32, R244, R28, R8 ;  /* 0x0000001cf420723c */ /* 0x000fe20000001808 */
[----:B------:R-:W-:Y:S01]  /*3390*/  IADD3 R6, -R13, UR11, RZ ;  /* 0x0000000b0d067c10 */ /* 0x000fe2000fffe1ff */
[----:B------:R1:W-:Y:S01]  /*33a0*/  STL [R1+0xe0], R13 ;  /* 0x0000e00d01007387 */ /* 0x0003e20000100800 */
[----:B------:R-:W-:Y:S01]  /*33b0*/  IADD3 R2, R2, -UR19, RZ ;  /* 0x8000001302027c10 */ /* 0x000fe2000fffe0ff */
[----:B------:R-:W-:Y:S02]  /*33c0*/  MUFU.TANH R46, R46 ;  /* 0x0000002e002e7308 */ /* 0x000fe40000002400 */
[----:B------:R-:W-:Y:S01]  /*33d0*/  STL [R1], R124 ;  /* 0x0000007c01007387 */ /* 0x000fe20000100800 */
[----:B------:R-:W-:-:S02]  /*33e0*/  FMUL.FTZ R8, R40, c[0x0][0x320] ;  /* 0x0000c80028087a20 */ /* 0x000fc40000410000 */
[C---:B-----5:R-:W-:Y:S02]  /*33f0*/  IMAD.IADD R5, R2.reuse, 0x1, R12 ;  /* 0x0000000102057824 */ /* 0x060fe400078e020c */
[----:B------:R-:W-:Y:S01]  /*3400*/  IMAD.IADD R2, R2, 0x1, R7 ;  /* 0x0000000102027824 */ /* 0x000fe200078e0207 */
[----:B------:R-:W-:Y:S01]  /*3410*/  MUFU.TANH R39, R39 ;  /* 0x0000002700277308 */ /* 0x000fe20000002400 */
[----:B------:R-:W-:Y:S01]  /*3420*/  FMUL.FTZ R9, R21, c[0x0][0x320] ;  /* 0x0000c80015097a20 */ /* 0x000fe20000410000 */
[----:B------:R-:W-:Y:S01]  /*3430*/  IMNMX R5, R6, R5, PT ;  /* 0x0000000506057217 */ /* 0x000fe20003800200 */
[----:B------:R-:W-:Y:S01]  /*3440*/  FMUL.FTZ R24, R24, c[0x0][0x320] ;  /* 0x0000c80018187a20 */ /* 0x000fe20000410000 */
[----:B------:R-:W-:Y:S01]  /*3450*/  IMNMX R2, R6, R2, PT ;  /* 0x0000000206027217 */ /* 0x000fe20003800200 */
[----:B------:R-:W-:Y:S01]  /*3460*/  FMUL.FTZ R25, R25, c[0x0][0x320] ;  /* 0x0000c80019197a20 */ /* 0x000fe20000410000 */
[C---:B------:R-:W-:Y:S01]  /*3470*/  ISETP.GT.AND P0, PT, R5.reuse, 0x8, PT ;  /* 0x000000080500780c */ /* 0x040fe20003f04270 */
[----:B------:R-:W-:Y:S01]  /*3480*/  FMUL.FTZ R10, R26, c[0x0][0x320] ;  /* 0x0000c8001a0a7a20 */ /* 0x000fe20000410000 */
[----:B------:R-:W2:Y:S01]  /*3490*/  MUFU.TANH R8, R8 ;  /* 0x0000000800087308 */ /* 0x000ea20000002400 */
[----:B------:R-:W-:-:S02]  /*34a0*/  ISETP.GT.AND P6, PT, R5, RZ, PT ;  /* 0x000000ff0500720c */ /* 0x000fc40003fc4270 */
[----:B------:R-:W-:Y:S01]  /*34b0*/  FSEL R11, R56, -INF , P0 ;  /* 0xff800000380b7808 */ /* 0x000fe20000000000 */
[----:B------:R-:W-:Y:S01]  /*34c0*/  FMUL.FTZ R32, R32, c[0x0][0x320] ;  /* 0x0000c80020207a20 */ /* 0x000fe20000410000 */
[----:B------:R-:W-:Y:S01]  /*34d0*/  ISETP.GT.AND P0, PT, R5, 0x11, PT ;  /* 0x000000110500780c */ /* 0x000fe20003f04270 */
[----:B------:R-:W-:Y:S01]  /*34e0*/  FMUL.FTZ R33, R33, c[0x0][0x320] ;  /* 0x0000c80021217a20 */ /* 0x000fe20000410000 */
[----:B------:R-:W-:Y:S01]  /*34f0*/  ISETP.GT.AND P1, PT, R5, 0x1, PT ;  /* 0x000000010500780c */ /* 0x000fe20003f24270 */
[----:B------:R-:W3:Y:S01]  /*3500*/  MUFU.TANH R9, R9 ;  /* 0x0000000900097308 */ /* 0x000ee20000002400 */
[----:B----4-:R-:W-:Y:S01]  /*3510*/  FSEL R19, R45, -INF , P0 ;  /* 0xff8000002d137808 */ /* 0x010fe20000000000 */
[----:B------:R-:W-:Y:S01]  /*3520*/  FMUL.FTZ R34, R34, c[0x0][0x320] ;  /* 0x0000c80022227a20 */ /* 0x000fe20000410000 */
[----:B------:R-:W-:Y:S01]  /*3530*/  ISETP.GT.AND P0, PT, R5, 0x20, PT ;  /* 0x000000200500780c */ /* 0x000fe20003f04270 */
[----:B------:R-:W-:Y:S01]  /*3540*/  FMUL.FTZ R17, R35, c[0x0][0x320] ;  /* 0x0000c80023117a20 */ /* 0x000fe20000410000 */
[----:B------:R-:W-:-:S02]  /*3550*/  FSEL R6, R68, -INF , P6 ;  /* 0xff80000044067808 */ /* 0x000fc40003000000 */
[----:B------:R-:W-:Y:S01]  /*3560*/  FSEL R7, R59, -INF , P1 ;  /* 0xff8000003b077808 */ /* 0x000fe20000800000 */
[----:B------:R-:W4:Y:S01]  /*3570*/  MUFU.TANH R38, R38 ;  /* 0x0000002600267308 */ /* 0x000f220000002400 */
[C---:B------:R-:W-:Y:S02]  /*3580*/  ISETP.GT.AND P6, PT, R5.reuse, 0x9, PT ;  /* 0x000000090500780c */ /* 0x040fe40003fc4270 */
[----:B------:R-:W-:Y:S02]  /*3590*/  ISETP.GT.AND P1, PT, R5, 0x10, PT ;  /* 0x000000100500780c */ /* 0x000fe40003f24270 */
[----:B--2---:R-:W-:Y:S02]  /*35a0*/  FSEL R100, R8, -INF , P0 ;  /* 0xff80000008647808 */ /* 0x004fe40000000000 */
[----:B------:R-:W-:Y:S01]  /*35b0*/  FMNMX.FTZ R8, R6, R7, !PT ;  /* 0x0000000706087209 */ /* 0x000fe20007810000 */
[----:B------:R-:W2:Y:S01]  /*35c0*/  MUFU.TANH R32, R32 ;  /* 0x0000002000207308 */ /* 0x000ea20000002400 */
[----:B------:R-:W-:-:S02]  /*35d0*/  FSEL R12, R57, -INF , P6 ;  /* 0xff800000390c7808 */ /* 0x000fc40003000000 */
[----:B-1----:R-:W-:Y:S02]  /*35e0*/  FSEL R13, R44, -INF , P1 ;  /* 0xff8000002c0d7808 */ /* 0x002fe40000800000 */
[C---:B------:R-:W-:Y:S02]  /*35f0*/  ISETP.GT.AND P6, PT, R5.reuse, 0x18, PT ;  /* 0x000000180500780c */ /* 0x040fe40003fc4270 */
[----:B------:R-:W-:Y:S01]  /*3600*/  ISETP.GT.AND P1, PT, R5, 0x19, PT ;  /* 0x000000190500780c */ /* 0x000fe20003f24270 */
[----:B------:R-:W1:Y:S01]  /*3610*/  MUFU.TANH R33, R33 ;  /* 0x0000002100217308 */ /* 0x000e620000002400 */
[----:B------:R-:W-:Y:S02]  /*3620*/  FMNMX.FTZ R8, R11, R8, !PT ;  /* 0x000000080b087209 */ /* 0x000fe40007810000 */
[----:B------:R-:W-:Y:S02]  /*3630*/  FSEL R28, R36, -INF , P6 ;  /* 0xff800000241c7808 */ /* 0x000fe40003000000 */
[----:B------:R-:W-:-:S02]  /*3640*/  FSEL R30, R37, -INF , P1 ;  /* 0xff800000251e7808 */ /* 0x000fc40000800000 */
[----:B------:R-:W-:Y:S01]  /*3650*/  FMNMX.FTZ R8, R12, R8, !PT ;  /* 0x000000080c087209 */ /* 0x000fe20007810000 */
[----:B------:R-:W-:Y:S01]  /*3660*/  MUFU.TANH R25, R25 ;  /* 0x0000001900197308 */ /* 0x000fe20000002400 */
[C---:B------:R-:W-:Y:S02]  /*3670*/  ISETP.GT.AND P6, PT, R5.reuse, 0x21, PT ;  /* 0x000000210500780c */ /* 0x040fe40003fc4270 */
[C---:B------:R-:W-:Y:S02]  /*3680*/  ISETP.GT.AND P1, PT, R5.reuse, 0x28, PT ;  /* 0x000000280500780c */ /* 0x040fe40003f24270 */
[----:B------:R-:W-:Y:S02]  /*3690*/  ISETP.GT.AND P0, PT, R5, 0x29, PT ;  /* 0x000000290500780c */ /* 0x000fe40003f04270 */
[----:B------:R-:W-:Y:S01]  /*36a0*/  FMNMX.FTZ R8, R13, R8, !PT ;  /* 0x000000080d087209 */ /* 0x000fe20007810000 */
[----:B------:R-:W-:Y:S01]  /*36b0*/  MUFU.TANH R42, R42 ;  /* 0x0000002a002a7308 */ /* 0x000fe20000002400 */
[----:B------:R-:W-:-:S02]  /*36c0*/  FSEL R101, R41, -INF , P6 ;  /* 0xff80000029657808 */ /* 0x000fc40003000000 */
[----:B------:R-:W-:Y:S02]  /*36d0*/  FSEL R103, R20, -INF , P1 ;  /* 0xff80000014677808 */ /* 0x000fe40000800000 */
[----:B---3--:R-:W-:Y:S01]  /*36e0*/  FSEL R102, R9, -INF , P0 ;  /* 0xff80000009667808 */ /* 0x008fe20000000000 */
[----:B------:R-:W-:Y:S01]  /*36f0*/  FMUL.FTZ R9, R27, c[0x0][0x320] ;  /* 0x0000c8001b097a20 */ /* 0x000fe20000410000 */
[C---:B------:R-:W-:Y:S01]  /*3700*/  ISETP.GT.AND P6, PT, R2.reuse, RZ, PT ;  /* 0x000000ff0200720c */ /* 0x040fe20003fc4270 */
[----:B------:R-:W-:Y:S01]  /*3710*/  MUFU.TANH R43, R43 ;  /* 0x0000002b002b7308 */ /* 0x000fe20000002400 */
[C---:B------:R-:W-:Y:S02]  /*3720*/  ISETP.GT.AND P1, PT, R2.reuse, 0x1, PT ;  /* 0x000000010200780c */ /* 0x040fe40003f24270 */
[----:B------:R-:W-:Y:S02]  /*3730*/  ISETP.GT.AND P0, PT, R2, 0x8, PT ;  /* 0x000000080200780c */ /* 0x000fe40003f04270 */
[----:B------:R-:W-:-:S02]  /*3740*/  FMNMX.FTZ R8, R19, R8, !PT ;  /* 0x0000000813087209 */ /* 0x000fc40007810000 */
[----:B------:R-:W-:Y:S01]  /*3750*/  FSEL R15, R64, -INF , P6 ;  /* 0xff800000400f7808 */ /* 0x000fe20003000000 */
[----:B------:R-:W-:Y:S01]  /*3760*/  MUFU.TANH R22, R22 ;  /* 0x0000001600167308 */ /* 0x000fe20000002400 */
[----:B------:R-:W-:Y:S02]  /*3770*/  FSEL R14, R48, -INF , P1 ;  /* 0xff800000300e7808 */ /* 0x000fe40000800000 */
[----:B------:R-:W-:Y:S02]  /*3780*/  FSEL R16, R58, -INF , P0 ;  /* 0xff8000003a107808 */ /* 0x000fe40000000000 */
[C---:B------:R-:W-:Y:S02]  /*3790*/  ISETP.GT.AND P6, PT, R2.reuse, 0x9, PT ;  /* 0x000000090200780c */ /* 0x040fe40003fc4270 */
[C---:B------:R-:W-:Y:S01]  /*37a0*/  ISETP.GT.AND P1, PT, R2.reuse, 0x10, PT ;  /* 0x000000100200780c */ /* 0x040fe20003f24270 */
[----:B------:R-:W-:Y:S01]  /*37b0*/  MUFU.TANH R20, R23 ;  /* 0x0000001700147308 */ /* 0x000fe20000002400 */
[----:B------:R-:W-:-:S02]  /*37c0*/  ISETP.GT.AND P0, PT, R2, 0x11, PT ;  /* 0x000000110200780c */ /* 0x000fc40003f04270 */
[----:B------:R-:W-:Y:S02]  /*37d0*/  FMNMX.FTZ R133, R28, R8, !PT ;  /* 0x000000081c857209 */ /* 0x000fe40007810000 */
[----:B------:R-:W-:Y:S02]  /*37e0*/  FSEL R18, R49, -INF , P6 ;  /* 0xff80000031127808 */ /* 0x000fe40003000000 */
[----:B------:R-:W-:Y:S01]  /*37f0*/  FSEL R29, R46, -INF , P1 ;  /* 0xff8000002e1d7808 */ /* 0x000fe20000800000 */
[----:B------:R3:W5:Y:S01]  /*3800*/  MUFU.TANH R8, R24 ;  /* 0x0000001800087308 */ /* 0x0007620000002400 */
[C---:B------:R-:W-:Y:S02]  /*3810*/  ISETP.GT.AND P6, PT, R2.reuse, 0x18, PT ;  /* 0x000000180200780c */ /* 0x040fe40003fc4270 */
[----:B------:R-:W-:Y:S02]  /*3820*/  ISETP.GT.AND P1, PT, R2, 0x19, PT ;  /* 0x000000190200780c */ /* 0x000fe40003f24270 */
[----:B------:R-:W-:-:S02]  /*3830*/  FMNMX.FTZ R133, R30, R133, !PT ;  /* 0x000000851e857209 */ /* 0x000fc40007810000 */
[----:B----4-:R-:W-:Y:S01]  /*3840*/  FSEL R44, R38, -INF , P6 ;  /* 0xff800000262c7808 */ /* 0x010fe20003000000 */
[----:B------:R-:W4:Y:S01]  /*3850*/  MUFU.TANH R34, R34 ;  /* 0x0000002200227308 */ /* 0x000f220000002400 */
[----:B------:R-:W-:Y:S01]  /*3860*/  FSEL R45, R39, -INF , P1 ;  /* 0xff800000272d7808 */ /* 0x000fe20000800000 */
[----:B------:R-:W-:Y:S01]  /*3870*/  BAR.SYNC.DEFER_BLOCKING 0x0 ;  /* 0x0000000000007b1d */ /* 0x000fe20000010000 */
[C---:B------:R-:W-:Y:S02]  /*3880*/  ISETP.GT.AND P6, PT, R5.reuse, 0x31, PT ;  /* 0x000000310500780c */ /* 0x040fe40003fc4270 */
[----:B------:R-:W-:Y:S02]  /*3890*/  FMNMX.FTZ R133, R100, R133, !PT ;  /* 0x0000008564857209 */ /* 0x000fe40007810000 */
[----:B------:R-:W-:Y:S01]  /*38a0*/  ISETP.GT.AND P1, PT, R5, 0x38, PT ;  /* 0x000000380500780c */ /* 0x000fe20003f24270 */
[----:B------:R-:W1:Y:S01]  /*38b0*/  MUFU.TANH R17, R17 ;  /* 0x0000001100117308 */ /* 0x000e620000002400 */
[----:B---3--:R-:W-:-:S02]  /*38c0*/  FSEL R24, R47, -INF , P0 ;  /* 0xff8000002f187808 */ /* 0x008fc40000000000 */
[----:B------:R-:W-:Y:S02]  /*38d0*/  ISETP.GT.AND P0, PT, R5, 0x30, PT ;  /* 0x000000300500780c */ /* 0x000fe40003f04270 */
[----:B------:R-:W-:Y:S02]  /*38e0*/  FMNMX.FTZ R133, R101, R133, !PT ;  /* 0x0000008565857209 */ /* 0x000fe40007810000 */
[----:B--2---:R-:W-:Y:S01]  /*38f0*/  FSEL R99, R32, -INF , P0 ;  /* 0xff80000020637808 */ /* 0x004fe20000000000 */
[----:B------:R-:W2:Y:S01]  /*3900*/  MUFU.TANH R10, R10 ;  /* 0x0000000a000a7308 */ /* 0x000ea20000002400 */
[----:B------:R-:W-:Y:S02]  /*3910*/  ISETP.GT.AND P0, PT, R5, 0x39, PT ;  /* 0x000000390500780c */ /* 0x000fe40003f04270 */
[----:B------:R-:W-:Y:S02]  /*3920*/  FMNMX.FTZ R5, R15, R14, !PT ;  /* 0x0000000e0f057209 */ /* 0x000fe40007810000 */
[----:B------:R-:W-:-:S02]  /*3930*/  FMNMX.FTZ R133, R103, R133, !PT ;  /* 0x0000008567857209 */ /* 0x000fc40007810000 */
[----:B------:R-:W-:Y:S01]  /*3940*/  FMNMX.FTZ R5, R16, R5, !PT ;  /* 0x0000000510057209 */ /* 0x000fe20007810000 */
[----:B------:R-:W3:Y:S01]  /*3950*/  MUFU.TANH R9, R9 ;  /* 0x0000000900097308 */ /* 0x000ee20000002400 */
[----:B------:R-:W-:Y:S02]  /*3960*/  FMNMX.FTZ R133, R102, R133, !PT ;  /* 0x0000008566857209 */ /* 0x000fe40007810000 */
[----:B------:R-:W-:Y:S02]  /*3970*/  FMNMX.FTZ R5, R18, R5, !PT ;  /* 0x0000000512057209 */ /* 0x000fe40007810000 */
[----:B-1----:R-:W-:Y:S02]  /*3980*/  FSEL R98, R33, -INF , P6 ;  /* 0xff80000021627808 */ /* 0x002fe40003000000 */
[----:B------:R-:W-:Y:S02]  /*3990*/  FMNMX.FTZ R5, R29, R5, !PT ;  /* 0x000000051d057209 */ /* 0x000fe40007810000 */
[----:B------:R-:W-:-:S02]  /*39a0*/  FMNMX.FTZ R133, R99, R133, !PT ;  /* 0x0000008563857209 */ /* 0x000fc40007810000 */
[----:B------:R-:W-:Y:S02]  /*39b0*/  FMNMX.FTZ R5, R24, R5, !PT ;  /* 0x0000000518057209 */ /* 0x000fe40007810000 */
[----:B-----5:R-:W-:Y:S02]  /*39c0*/  FSEL R97, R8, -INF , P1 ;  /* 0xff80000008617808 */ /* 0x020fe40000800000 */
[----:B------:R-:W-:Y:S02]  /*39d0*/  FMNMX.FTZ R133, R98, R133, !PT ;  /* 0x0000008562857209 */ /* 0x000fe40007810000 */
[----:B------:R-:W-:Y:S02]  /*39e0*/  ISETP.GT.AND P6, PT, R2, 0x20, PT ;  /* 0x000000200200780c */ /* 0x000fe40003fc4270 */
[----:B------:R-:W-:Y:S02]  /*39f0*/  FMNMX.FTZ R5, R44, R5, !PT ;  /* 0x000000052c057209 */ /* 0x000fe40007810000 */
[----:B------:R-:W-:-:S02]  /*3a00*/  FSEL R96, R25, -INF , P0 ;  /* 0xff80000019607808 */ /* 0x000fc40000000000 */
[----:B------:R-:W-:Y:S02]  /*3a10*/  FMNMX.FTZ R133, R97, R133, !PT ;  /* 0x0000008561857209 */ /* 0x000fe40007810000 */
[----:B------:R-:W-:Y:S02]  /*3a20*/  ISETP.GT.AND P1, PT, R2, 0x21, PT ;  /* 0x000000210200780c */ /* 0x000fe40003f24270 */
[----:B------:R-:W-:Y:S02]  /*3a30*/  FSEL R85, R42, -INF , P6 ;  /* 0xff8000002a557808 */ /* 0x000fe40003000000 */
[----:B------:R-:W-:Y:S02]  /*3a40*/  FMNMX.FTZ R5, R45, R5, !PT ;  /* 0x000000052d057209 */ /* 0x000fe40007810000 */
[----:B------:R-:W-:Y:S02]  /*3a50*/  FMNMX.FTZ R133, R96, R133, !PT ;  /* 0x0000008560857209 */ /* 0x000fe40007810000 */
[----:B------:R-:W-:-:S02]  /*3a60*/  ISETP.GT.AND P0, PT, R2, 0x28, PT ;  /* 0x000000280200780c */ /* 0x000fc40003f04270 */
[----:B------:R-:W-:Y:S01]  /*3a70*/  FSEL R84, R43, -INF , P1 ;  /* 0xff8000002b547808 */ /* 0x000fe20000800000 */
[----:B------:R-:W1:Y:S01]  /*3a80*/  SHFL.BFLY PT, R8, R133, 0x2, 0x1f ;  /* 0x0c401f0085087f89 */ /* 0x000e6200000e0000 */
[----:B------:R-:W-:Y:S02]  /*3a90*/  FMNMX.FTZ R5, R85, R5, !PT ;  /* 0x0000000555057209 */ /* 0x000fe40007810000 */
[----:B------:R-:W-:Y:S02]  /*3aa0*/  ISETP.GT.AND P1, PT, R2, 0x29, PT ;  /* 0x000000290200780c */ /* 0x000fe40003f24270 */
[----:B------:R-:W-:Y:S02]  /*3ab0*/  FSEL R87, R22, -INF , P0 ;  /* 0xff80000016577808 */ /* 0x000fe40000000000 */
[----:B------:R-:W-:Y:S02]  /*3ac0*/  FMNMX.FTZ R5, R84, R5, !PT ;  /* 0x0000000554057209 */ /* 0x000fe40007810000 */
[----:B------:R-:W-:-:S02]  /*3ad0*/  ISETP.GT.AND P0, PT, R2, 0x30, PT ;  /* 0x000000300200780c */ /* 0x000fc40003f04270 */
[----:B------:R-:W-:Y:S02]  /*3ae0*/  FSEL R86, R20, -INF , P1 ;  /* 0xff80000014567808 */ /* 0x000fe40000800000 */
[----:B------:R-:W-:Y:S02]  /*3af0*/  FMNMX.FTZ R5, R87, R5, !PT ;  /* 0x0000000557057209 */ /* 0x000fe40007810000 */
[----:B------:R-:W-:Y:S02]  /*3b00*/  ISETP.GT.AND P1, PT, R2, 0x31, PT ;  /* 0x000000310200780c */ /* 0x000fe40003f24270 */
[----:B----4-:R-:W-:Y:S02]  /*3b10*/  FSEL R93, R34, -INF , P0 ;  /* 0xff800000225d7808 */ /* 0x010fe40000000000 */
[----:B------:R-:W-:Y:S02]  /*3b20*/  FMNMX.FTZ R5, R86, R5, !PT ;  /* 0x0000000556057209 */ /* 0x000fe40007810000 */
[----:B------:R-:W-:-:S02]  /*3b30*/  ISETP.GT.AND P0, PT, R2, 0x38, PT ;  /* 0x000000380200780c */ /* 0x000fc40003f04270 */
[----:B------:R-:W-:Y:S02]  /*3b40*/  FSEL R92, R17, -INF , P1 ;  /* 0xff800000115c7808 */ /* 0x000fe40000800000 */
[----:B------:R-:W-:Y:S02]  /*3b50*/  FMNMX.FTZ R5, R93, R5, !PT ;  /* 0x000000055d057209 */ /* 0x000fe40007810000 */
[----:B------:R-:W-:Y:S02]  /*3b60*/  ISETP.GT.AND P1, PT, R2, 0x39, PT ;  /* 0x000000390200780c */ /* 0x000fe40003f24270 */
[----:B--2---:R-:W-:Y:S02]  /*3b70*/  FSEL R125, R10, -INF , P0 ;  /* 0xff8000000a7d7808 */ /* 0x004fe40000000000 */
[----:B------:R-:W-:Y:S02]  /*3b80*/  FMNMX.FTZ R2, R92, R5, !PT ;  /* 0x000000055c027209 */ /* 0x000fe40007810000 */
[----:B---3--:R-:W-:-:S02]  /*3b90*/  FSEL R50, R9, -INF , P1 ;  /* 0xff80000009327808 */ /* 0x008fc40000800000 */
[----:B------:R-:W-:Y:S02]  /*3ba0*/  FMNMX.FTZ R2, R125, R2, !PT ;  /* 0x000000027d027209 */ /* 0x000fe40007810000 */
[----:B-1----:R-:W-:Y:S02]  /*3bb0*/  FMNMX.FTZ R133, R133, R8, !PT ;  /* 0x0000000885857209 */ /* 0x002fe40007810000 */
[----:B------:R-:W-:Y:S02]  /*3bc0*/  FMNMX.FTZ R2, R50, R2, !PT ;  /* 0x0000000232027209 */ /* 0x000fe40007810000 */
[----:B------:R-:W-:Y:S01]  /*3bd0*/  PLOP3.LUT P0, PT, PT, PT, UP0, 0x80, 0x0 ;  /* 0x000000000000781c */ /* 0x000fe20003f0f008 */
[----:B------:R-:W1:Y:S01]  /*3be0*/  SHFL.BFLY PT, R5, R133, 0x1, 0x1f ;  /* 0x0c201f0085057f89 */ /* 0x000e6200000e0000 */
[----:B------:R-:W-:-:S03]  /*3bf0*/  MOV R10, UR16 ;  /* 0x00000010000a7c02 */ /* 0x000fc60008000f00 */
[----:B------:R-:W2:Y:S08]  /*3c00*/  SHFL.BFLY PT, R132, R2, 0x2, 0x1f ;  /* 0x0c401f0002847f89 */ /* 0x000eb000000e0000 */
[----:B------:R-:W-:Y:S01]  /*3c10*/  @P0 IMAD.WIDE.U32 R8, R104, UR17, R108 ;  /* 0x0000001168080c25 */ /* 0x000fe2000f8e006c */
[----:B-1----:R-:W-:Y:S02]  /*3c20*/  FMNMX.FTZ R133, R133, R5, !PT ;  /* 0x0000000585857209 */ /* 0x002fe40007810000 */
[----:B--2---:R-:W-:-:S03]  /*3c30*/  FMNMX.FTZ R132, R2, R132, !PT ;  /* 0x0000008402847209 */ /* 0x004fc60007810000 */
[C---:B------:R-:W-:Y:S01]  /*3c40*/  FMUL.FTZ R5, R133.reuse, c[0x0][0x2d0] ;  /* 0x0000b40085057a20 */ /* 0x040fe20000410000 */
[----:B------:R-:W-:Y:S01]  /*3c50*/  FSETP.NEU.FTZ.AND P1, PT, R133, -INF , PT ;  /* 0xff8000008500780b */ /* 0x000fe20003f3d000 */
[----:B------:R-:W1:Y:S03]  /*3c60*/  SHFL.BFLY PT, R17, R132, 0x1, 0x1f ;  /* 0x0c201f0084117f89 */ /* 0x000e6600000e0000 */
[----:B------:R-:W-:Y:S02]  /*3c70*/  FSEL R2, R5, RZ, P1 ;  /* 0x000000ff05027208 */ /* 0x000fe40000800000 */
[----:B------:R-:W-:Y:S01]  /*3c80*/  @P0 IADD3 R5, R9, UR4, RZ ;  /* 0x0000000409050c10 */ /* 0x000fe2000fffe0ff */
[----:B------:R-:W-:Y:S02]  /*3c90*/  ULDC.64 UR4, c[0x0][0x2c8] ;  /* 0x0000b20000047ab9 */ /* 0x000fe40000000a00 */
[--C-:B------:R-:W-:Y:S01]  /*3ca0*/  FFMA.FTZ R6, R6, c[0x0][0x2d0], -R2.reuse ;  /* 0x0000b40006067a23 */ /* 0x100fe20000010802 */
[----:B------:R-:W-:Y:S01]  /*3cb0*/  UIMAD.WIDE.U32 UR8, UR6, UR4, URZ ;  /* 0x00000004060872a5 */ /* 0x000fe2000f8e003f */
[----:B------:R-:W-:-:S02]  /*3cc0*/  FFMA.FTZ R9, R7, c[0x0][0x2d0], -R2 ;  /* 0x0000b40007097a23 */ /* 0x000fc40000010802 */
[----:B------:R2:W-:Y:S04]  /*3cd0*/  MUFU.EX2 R82, R6 ;  /* 0x0000000600527308 */ /* 0x0005e80000000800 */
[----:B------:R-:W-:Y:S02]  /*3ce0*/  @UP1 UMOV UR7, UR9 ;  /* 0x0000000900071c82 */ /* 0x000fe40008000000 */
[----:B------:R-:W-:Y:S02]  /*3cf0*/  @UP1 USHF.R.U32.HI UR6, URZ, UR5, UR7 ;  /* 0x000000053f061299 */ /* 0x000fe40008011607 */
[----:B------:R3:W-:Y:S02]  /*3d00*/  MUFU.EX2 R81, R9 ;  /* 0x0000000900517308 */ /* 0x0007e40000000800 */
[----:B------:R-:W-:Y:S01]  /*3d10*/  UIADD3 UR6, UR6, UR10, -UR19 ;  /* 0x0000000a06067290 */ /* 0x000fe2000fffe813 */
[----:B-1----:R-:W-:-:S03]  /*3d20*/  FMNMX.FTZ R132, R132, R17, !PT ;  /* 0x0000001184847209 */ /* 0x002fc60007810000 */
[----:B------:R-:W-:Y:S01]  /*3d30*/  USHF.R.S32.HI UR4, URZ, 0x1f, UR6 ;  /* 0x0000001f3f047899 */ /* 0x000fe20008011406 */
[----:B--2---:R-:W-:-:S03]  /*3d40*/  @P0 LEA R6, P1, R8, c[0x0][0x1c8], 0x1 ;  /* 0x0000720008060a11 */ /* 0x004fc600078208ff */
[----:B------:R-:W-:Y:S01]  /*3d50*/  ULEA.HI UR4, UR4, UR6, URZ, 0x6 ;  /* 0x0000000604047291 */ /* 0x000fe2000f8f303f */
[----:B------:R-:W-:Y:S01]  /*3d60*/  @P0 LEA.HI.X R7, R8, c[0x0][0x1cc], R5, 0x1, P1 ;  /* 0x0000730008070a11 */ /* 0x000fe200008f0c05 */
[----:B------:R-:W-:Y:S02]  /*3d70*/  IMAD.U32 R8, RZ, RZ, UR16 ;  /* 0x00000010ff087e24 */ /* 0x000fe4000f8e00ff */
[----:B------:R-:W-:Y:S01]  /*3d80*/  FFMA.FTZ R5, R11, c[0x0][0x2d0], -R2 ;  /* 0x0000b4000b057a23 */ /* 0x000fe20000010802 */
[----:B------:R-:W-:Y:S01]  /*3d90*/  USHF.R.S32.HI UR9, URZ, 0x6, UR4 ;  /* 0x000000063f097899 */ /* 0x000fe20008011404 */
[----:B---3--:R-:W-:Y:S01]  /*3da0*/  IMAD.U32 R9, RZ, RZ, UR15 ;  /* 0x0000000fff097e24 */ /* 0x008fe2000f8e00ff */
[----:B------:R-:W-:Y:S01]  /*3db0*/  @P0 LEA R8, P1, R8, R6, 0x1 ;  /* 0x0000000608080211 */ /* 0x000fe200078208ff */
[----:B------:R1:W-:Y:S01]  /*3dc0*/  MUFU.EX2 R83, R5 ;  /* 0x0000000500537308 */ /* 0x0003e20000000800 */
[----:B------:R2:W-:Y:S01]  /*3dd0*/  @P0 LDGSTS.E.BYPASS.LTC128B.128 [R107+0x10100], [R6.64], !P5 ;  /* 0x10100000066b0fae */ /* 0x0005e2000e901d56 */
[----:B------:R-:W-:Y:S01]  /*3de0*/  UISETP.LT.AND UP0, UPT, URZ, UR9, UPT ;  /* 0x000000093f00728c */ /* 0x000fe2000bf01270 */
[----:B------:R-:W-:-:S02]  /*3df0*/  @P0 LEA.HI.X R9, R10, R7, R9, 0x1, P1 ;  /* 0x000000070a090211 */ /* 0x000fc400008f0c09 */
[----:B------:R-:W-:Y:S01]  /*3e00*/  FSETP.NEU.FTZ.AND P1, PT, R132, -INF , PT ;  /* 0xff8000008400780b */ /* 0x000fe20003f3d000 */
[----:B------:R2:W-:Y:S01]  /*3e10*/  @P0 LDGSTS.E.BYPASS.LTC128B.128 [R107+0x12100], [R6.64+0x80], !P4 ;  /* 0x12100080066b0fae */ /* 0x0005e2000e101d56 */
[----:B------:R-:W-:-:S03]  /*3e20*/  USEL UR9, URZ, UR9, !UP0 ;  /* 0x000000093f097287 */ /* 0x000fc6000c000000 */
[----:B------:R2:W-:Y:S01]  /*3e30*/  @P0 LDGSTS.E.BYPASS.LTC128B.128 [R107+0x14100], [R6.64+0x100], !P3 ;  /* 0x14100100066b0fae */ /* 0x0005e2000d901d56 */
[----:B------:R-:W-:-:S03]  /*3e40*/  UISETP.GE.AND UP0, UPT, UR17, UR9, UPT ;  /* 0x000000091100728c */ /* 0x000fc6000bf06270 */
[----:B------:R2:W-:Y:S01]  /*3e50*/  @P0 LDGSTS.E.BYPASS.LTC128B.128 [R107+0x16100], [R6.64+0x180], !P2 ;  /* 0x16100180066b0fae */ /* 0x0005e2000d101d56 */
[----:B-1----:R-:W-:Y:S02]  /*3e60*/  FFMA.FTZ R5, R12, c[0x0][0x2d0], -R2 ;  /* 0x0000b4000c057a23 */ /* 0x002fe40000010802 */
[----:B------:R-:W-:Y:S01]  /*3e70*/  FMUL.FTZ R12, R132, c[0x0][0x2d0] ;  /* 0x0000b400840c7a20 */ /* 0x000fe20000410000 */
[----:B------:R1:W-:Y:S01]  /*3e80*/  @P0 LDGSTS.E.BYPASS.LTC128B.128 [R107+0x11100], [R8.64], !P5 ;  /* 0x11100000086b0fae */ /* 0x0003e2000e901d56 */
[----:B------:R3:W4:Y:S03]  /*3e90*/  MUFU.EX2 R95, R5 ;  /* 0x00000005005f7308 */ /* 0x0007260000000800 */
[----:B------:R-:W-:Y:S01]  /*3ea0*/  FSEL R12, R12, RZ, P1 ;  /* 0x000000ff0c0c7208 */ /* 0x000fe20000800000 */
[----:B------:R1:W-:Y:S04]  /*3eb0*/  @P0 LDGSTS.E.BYPASS.LTC128B.128 [R107+0x13100], [R8.64+0x80], !P4 ;  /* 0x13100080086b0fae */ /* 0x0003e8000e101d56 */
[--C-:B------:R-:W-:Y:S01]  /*3ec0*/  FFMA.FTZ R3, R15, c[0x0][0x2d0], -R12.reuse ;  /* 0x0000b4000f037a23 */ /* 0x100fe2000001080c */
[----:B------:R1:W-:Y:S01]  /*3ed0*/  @P0 LDGSTS.E.BYPASS.LTC128B.128 [R107+0x15100], [R8.64+0x100], !P3 ;  /* 0x15100100086b0fae */ /* 0x0003e2000d901d56 */
[----:B------:R-:W-:-:S02]  /*3ee0*/  FFMA.FTZ R0, R44, c[0x0][0x2d0], -R12 ;  /* 0x0000b4002c007a23 */ /* 0x000fc4000001080c */
[----:B------:R5:W-:Y:S01]  /*3ef0*/  MUFU.EX2 R15, R3 ;  /* 0x00000003000f7308 */ /* 0x000be20000000800 */
[----:B------:R1:W-:Y:S01]  /*3f00*/  @P0 LDGSTS.E.BYPASS.LTC128B.128 [R107+0x17100], [R8.64+0x180], !P2 ;  /* 0x17100180086b0fae */ /* 0x0003e2000d101d56 */
[----:B------:R-:W-:Y:S01]  /*3f10*/  PLOP3.LUT P0, PT, PT, PT, UP0, 0x80, 0x0 ;  /* 0x000000000000781c */ /* 0x000fe20003f0f008 */
[----:B---3--:R-:W-:Y:S02]  /*3f20*/  FFMA.FTZ R5, R13, c[0x0][0x2d0], -R2 ;  /* 0x0000b4000d057a23 */ /* 0x008fe40000010802 */
[----:B------:R-:W3:Y:S01]  /*3f30*/  LDSM.16.MT88.4 R20, [R249+0x100] ;  /* 0x00010000f914783b */ /* 0x000ee20000004200 */
[----:B----4-:R-:W-:Y:S02]  /*3f40*/  F2FP.PACK_AB R10, R95, R83 ;  /* 0x000000535f0a723e */ /* 0x010fe400000000ff */
[----:B------:R2:W-:Y:S01]  /*3f50*/  MUFU.EX2 R106, R5 ;  /* 0x00000005006a7308 */ /* 0x0005e20000000800 */
[----:B------:R-:W-:Y:S04]  /*3f60*/  LDSM.16.MT88.4 R52, [R124+0x100] ;  /* 0x000100007c34783b */ /* 0x000fe80000004200 */
[----:B------:R-:W-:Y:S01]  /*3f70*/  LDSM.16.MT88.4 R32, [R250+0x900] ;  /* 0x00090000fa20783b */ /* 0x000fe20000004200 */
[----:B-----5:R-:W-:-:S03]  /*3f80*/  FFMA.FTZ R3, R14, c[0x0][0x2d0], -R12 ;  /* 0x0000b4000e037a23 */ /* 0x020fc6000001080c */
[----:B------:R-:W-:Y:S01]  /*3f90*/  LDSM.16.MT88.4 R36, [R249+0x900] ;  /* 0x00090000f924783b */ /* 0x000fe20000004200 */
[----:B------:R-:W-:Y:S01]  /*3fa0*/  IMAD.MOV.U32 R14, RZ, RZ, R50 ;  /* 0x000000ffff0e7224 */ /* 0x000fe200078e0032 */
[----:B------:R4:W5:Y:S02]  /*3fb0*/  MUFU.EX2 R13, R3 ;  /* 0x00000003000d7308 */ /* 0x0009640000000800 */
[----:B------:R-:W-:Y:S04]  /*3fc0*/  LDSM.16.MT88.4 R72, [R124+0x900] ;  /* 0x000900007c48783b */ /* 0x000fe80000004200 */
[----:B--2---:R-:W2:Y:S01]  /*3fd0*/  LDSM.16.MT88.4 R4, [R250+0x100] ;  /* 0x00010000fa04783b */ /* 0x004ea20000004200 */
[----:B-1----:R-:W-:Y:S01]  /*3fe0*/  F2FP.PACK_AB R8, R81, R82 ;  /* 0x000000525108723e */ /* 0x002fe200000000ff */
[----:B------:R1:W-:Y:S02]  /*3ff0*/  MUFU.EX2 R107, R0 ;  /* 0x00000000006b7308 */ /* 0x0003e40000000800 */
[----:B------:R-:W-:Y:S04]  /*4000*/  LDSM.16.MT88.4 R68, [R250+0x2100] ;  /* 0x00210000fa44783b */ /* 0x000fe80000004200 */
[----:B------:R-:W-:Y:S01]  /*4010*/  LDSM.16.MT88.4 R60, [R249+0x2100] ;  /* 0x00210000f93c783b */ /* 0x000fe20000004200 */
[----:B----4-:R-:W-:Y:S01]  /*4020*/  FFMA.FTZ R3, R16, c[0x0][0x2d0], -R12 ;  /* 0x0000b40010037a23 */ /* 0x010fe2000001080c */
[----:B-----5:R-:W-:-:S02]  /*4030*/  F2FP.PACK_AB R9, R13, R15 ;  /* 0x0000000f0d09723e */ /* 0x020fc400000000ff */
[----:B------:R-:W-:Y:S01]  /*4040*/  LDSM.16.MT88.4 R76, [R124+0x2100] ;  /* 0x002100007c4c783b */ /* 0x000fe20000004200 */
[----:B------:R4:W-:Y:S03]  /*4050*/  MUFU.EX2 R80, R3 ;  /* 0x0000000300507308 */ /* 0x0009e60000000800 */
[----:B------:R-:W0:Y:S01]  /*4060*/  LDGDEPBAR ;  /* 0x00000000000079af */ /* 0x000e220000000000 */
[----:B-1----:R-:W-:-:S03]  /*4070*/  FFMA.FTZ R0, R45, c[0x0][0x2d0], -R12 ;  /* 0x0000b4002d007a23 */ /* 0x002fc6000001080c */
[----:B------:R-:W-:Y:S01]  /*4080*/  LDSM.16.MT88.4 R44, [R249+0x2900] ;  /* 0x00290000f92c783b */ /* 0x000fe20000004200 */
[----:B------:R-:W-:Y:S01]  /*4090*/  MUFU.EX2 R126, R0 ;  /* 0x00000000007e7308 */ /* 0x000fe20000000800 */
[----:B----4-:R-:W-:-:S07]  /*40a0*/  FFMA.FTZ R3, R18, c[0x0][0x2d0], -R12 ;  /* 0x0000b40012037a23 */ /* 0x010fce000001080c */
[----:B------:R1:W4:Y:S02]  /*40b0*/  MUFU.EX2 R135, R3 ;  /* 0x0000000300877308 */ /* 0x0003240000000800 */
[----:B-1----:R-:W-:Y:S01]  /*40c0*/  FFMA.FTZ R3, R19, c[0x0][0x2d0], -R2 ;  /* 0x0000b40013037a23 */ /* 0x002fe20000010802 */
[----:B----4-:R-:W-:-:S05]  /*40d0*/  F2FP.PACK_AB R11, R135, R80 ;  /* 0x00000050870b723e */ /* 0x010fca00000000ff */
[----:B------:R1:W-:Y:S02]  /*40e0*/  MUFU.EX2 R108, R3 ;  /* 0x00000003006c7308 */ /* 0x0003e40000000800 */
[C---:B---3--:R-:W-:Y:S08]  /*40f0*/  HMMA.16816.F32 R40, R8.reuse, R22, RZ ;  /* 0x000000160828723c */ /* 0x048ff000000018ff */
[----:B------:R-:W-:Y:S01]  /*4100*/  HMMA.16816.F32 R48, R8, R20, RZ ;  /* 0x000000140830723c */ /* 0x000fe200000018ff */
[----:B-1----:R-:W-:-:S04]  /*4110*/  FFMA.FTZ R3, R28, c[0x0][0x2d0], -R2 ;  /* 0x0000b4001c037a23 */ /* 0x002fc80000010802 */
[----:B------:R1:W-:Y:S03]  /*4120*/  MUFU.EX2 R88, R3 ;  /* 0x0000000300587308 */ /* 0x0003e60000000800 */
[C---:B--2---:R-:W-:Y:S07]  /*4130*/  HMMA.16816.F32 R20, R8.reuse, R6, RZ ;  /* 0x000000060814723c */ /* 0x044fee00000018ff */
[----:B------:R-:W-:Y:S01]  /*4140*/  F2FP.PACK_AB R7, R126, R107 ;  /* 0x0000006b7e07723e */ /* 0x000fe200000000ff */
[----:B------:R-:W-:Y:S01]  /*4150*/  HMMA.16816.F32 R16, R8, R52, RZ ;  /* 0x000000340810723c */ /* 0x000fe200000018ff */
[----:B-1----:R-:W-:-:S07]  /*4160*/  FFMA.FTZ R3, R30, c[0x0][0x2d0], -R2 ;  /* 0x0000b4001e037a23 */ /* 0x002fce0000010802 */
[----:B------:R-:W-:Y:S01]  /*4170*/  HMMA.16816.F32 R64, R8, R54, RZ ;  /* 0x000000360840723c */ /* 0x000fe200000018ff */
[----:B------:R1:W2:Y:S02]  /*4180*/  MUFU.EX2 R94, R3 ;  /* 0x00000003005e7308 */ /* 0x0002a40000000800 */
[--C-:B-1----:R-:W-:Y:S01]  /*4190*/  FFMA.FTZ R3, R29, c[0x0][0x2d0], -R12.reuse ;  /* 0x0000b4001d037a23 */ /* 0x102fe2000001080c */
[----:B--2---:R-:W-:Y:S01]  /*41a0*/  F2FP.PACK_AB R6, R94, R88 ;  /* 0x000000585e06723e */ /* 0x004fe200000000ff */
[----:B------:R-:W1:Y:S04]  /*41b0*/  LDSM.16.MT88.4 R28, [R252+0x100] ;  /* 0x00010000fc1c783b */ /* 0x000e680000004200 */
[----:B------:R2:W-:Y:S02]  /*41c0*/  MUFU.EX2 R90, R3 ;  /* 0x00000003005a7308 */ /* 0x0005e40000000800 */
[----:B--2---:R-:W-:-:S02]  /*41d0*/  FFMA.FTZ R3, R24, c[0x0][0x2d0], -R12 ;  /* 0x0000b40018037a23 */ /* 0x004fc4000001080c */
[C---:B------:R-:W-:Y:S04]  /*41e0*/  HMMA.16816.F32 R24, R8.reuse, R4, RZ ;  /* 0x000000040818723c */ /* 0x040fe800000018ff */
[----:B------:R-:W2:Y:S03]  /*41f0*/  MUFU.EX2 R109, R3 ;  /* 0x00000003006d7308 */ /* 0x000ea60000000800 */
[----:B------:R-:W-:Y:S02]  /*4200*/  F2FP.PACK_AB R4, R108, R106 ;  /* 0x0000006a6c04723e */ /* 0x000fe400000000ff */
[----:B--2---:R-:W-:Y:S01]  /*4210*/  F2FP.PACK_AB R5, R109, R90 ;  /* 0x0000005a6d05723e */ /* 0x004fe200000000ff */
[----:B-1----:R-:W-:Y:S11]  /*4220*/  HMMA.16816.F32 R52, R8, R28, RZ ;  /* 0x0000001c0834723c */ /* 0x002ff600000018ff */
[----:B------:R-:W-:Y:S03]  /*4230*/  @!UPT UIADD3 URZ, URZ, URZ, URZ ;  /* 0x0000003f3f3ff290 */ /* 0x000fe6000fffe03f */
[C---:B------:R-:W-:Y:S08]  /*4240*/  HMMA.16816.F32 R56, R4.reuse, R32, R24 ;  /* 0x000000200438723c */ /* 0x040ff00000001818 */
[C---:B------:R-:W-:Y:S01]  /*4250*/  HMMA.16816.F32 R148, R4.reuse, R38, R40 ;  /* 0x000000260494723c */ /* 0x040fe20000001828 */
[----:B------:R-:W1:Y:S07]  /*4260*/  LDSM.16.MT88.4 R40, [R250+0x2900] ;  /* 0x00290000fa28783b */ /* 0x000e6e0000004200 */
[C---:B------:R-:W-:Y:S08]  /*4270*/  HMMA.16816.F32 R16, R4.reuse, R72, R16 ;  /* 0x000000480410723c */ /* 0x040ff00000001810 */
[----:B------:R-:W-:Y:S01]  /*4280*/  MOV R114, R58 ;  /* 0x0000003a00727202 */ /* 0x000fe20000000f00 */
[----:B------:R-:W-:Y:S01]  /*4290*/  IMAD.MOV.U32 R113, RZ, RZ, R59 ;  /* 0x000000ffff717224 */ /* 0x000fe200078e003b */
[----:B------:R-:W-:Y:S01]  /*42a0*/  HMMA.16816.F32 R140, R4, R36, R48 ;  /* 0x00000024048c723c */ /* 0x000fe20000001830 */
[----:B------:R-:W-:Y:S01]  /*42b0*/  IMAD.MOV.U32 R111, RZ, RZ, R56 ;  /* 0x000000ffff6f7224 */ /* 0x000fe200078e0038 */
[----:B------:R-:W-:Y:S01]  /*42c0*/  LDSM.16.MT88.4 R48, [R252+0x900] ;  /* 0x00090000fc30783b */ /* 0x000fe20000004200 */
[----:B------:R-:W-:-:S03]  /*42d0*/  IMAD.MOV.U32 R110, RZ, RZ, R57 ;  /* 0x000000ffff6e7224 */ /* 0x000fc600078e0039 */
[----:B------:R-:W2:Y:S02]  /*42e0*/  LDSM.16.MT88.4 R56, [R124+0x2900] ;  /* 0x002900007c38783b */ /* 0x000ea40000004200 */
[----:B------:R-:W-:Y:S06]  /*42f0*/  HMMA.16816.F32 R156, R4, R34, R20 ;  /* 0x00000022049c723c */ /* 0x000fec0000001814 */
[----:B------:R-:W-:Y:S01]  /*4300*/  IMAD.MOV.U32 R134, RZ, RZ, R16 ;  /* 0x000000ffff867224 */ /* 0x000fe200078e0010 */
[----:B------:R-:W-:Y:S01]  /*4310*/  MOV R0, R19 ;  /* 0x0000001300007202 */ /* 0x000fe20000000f00 */
[----:B------:R-:W-:Y:S01]  /*4320*/  HMMA.16816.F32 R36, R8, R30, RZ ;  /* 0x0000001e0824723c */ /* 0x000fe200000018ff */
[----:B------:R-:W-:-:S02]  /*4330*/  IMAD.MOV.U32 R127, RZ, RZ, R17 ;  /* 0x000000ffff7f7224 */ /* 0x000fc400078e0011 */
[----:B------:R-:W-:-:S05]  /*4340*/  IMAD.MOV.U32 R3, RZ, RZ, R18 ;  /* 0x000000ffff037224 */ /* 0x000fca00078e0012 */
[C---:B------:R-:W-:Y:S08]  /*4350*/  HMMA.16816.F32 R24, R8.reuse, R68, RZ ;  /* 0x000000440818723c */ /* 0x040ff000000018ff */
[C---:B------:R-:W-:Y:S01]  /*4360*/  HMMA.16816.F32 R20, R8.reuse, R70, RZ ;  /* 0x000000460814723c */ /* 0x040fe200000018ff */
[----:B------:R-:W3:Y:S07]  /*4370*/  LDSM.16.MT88.4 R68, [R252+0x2100] ;  /* 0x00210000fc44783b */ /* 0x000eee0000004200 */
[C---:B------:R-:W-:Y:S08]  /*4380*/  HMMA.16816.F32 R28, R8.reuse, R62, RZ ;  /* 0x0000003e081c723c */ /* 0x040ff000000018ff */
[----:B------:R-:W-:Y:S08]  /*4390*/  HMMA.16816.F32 R32, R8, R60, RZ ;  /* 0x0000003c0820723c */ /* 0x000ff000000018ff */
[----:B------:R-:W-:Y:S01]  /*43a0*/  HMMA.16816.F32 R164, R4, R74, R64 ;  /* 0x0000004a04a4723c */ /* 0x000fe20000001840 */
[----:B------:R-:W4:Y:S07]  /*43b0*/  LDSM.16.MT88.4 R64, [R249+0x4100] ;  /* 0x00410000f940783b */ /* 0x000f2e0000004200 */
[C---:B------:R-:W-:Y:S08]  /*43c0*/  HMMA.16816.F32 R16, R8.reuse, R76, RZ ;  /* 0x0000004c0810723c */ /* 0x040ff000000018ff */
[----:B------:R-:W-:Y:S08]  /*43d0*/  HMMA.16816.F32 R60, R8, R78, RZ ;  /* 0x0000004e083c723c */ /* 0x000ff000000018ff */
[C---:B-1----:R-:W-:Y:S01]  /*43e0*/  HMMA.16816.F32 R184, R4.reuse, R40, R24 ;  /* 0x0000002804b8723c */ /* 0x042fe20000001818 */
[----:B------:R-:W1:Y:S07]  /*43f0*/  LDSM.16.MT88.4 R24, [R252+0x2900] ;  /* 0x00290000fc18783b */ /* 0x000e6e0000004200 */
[C---:B------:R-:W-:Y:S01]  /*4400*/  HMMA.16816.F32 R72, R4.reuse, R46, R28 ;  /* 0x0000002e0448723c */ /* 0x040fe2000000181c */
[----:B------:R-:W5:Y:S07]  /*4410*/  LDSM.16.MT88.4 R28, [R250+0x4100] ;  /* 0x00410000fa1c783b */ /* 0x000f6e0000004200 */
[C---:B------:R-:W-:Y:S01]  /*4420*/  HMMA.16816.F32 R188, R4.reuse, R44, R32 ;  /* 0x0000002c04bc723c */ /* 0x040fe20000001820 */
[----:B------:R-:W1:Y:S07]  /*4430*/  LDSM.16.MT88.4 R44, [R249+0x4900] ;  /* 0x00490000f92c783b */ /* 0x000e6e0000004200 */
[C---:B--2---:R-:W-:Y:S08]  /*4440*/  HMMA.16816.F32 R180, R4.reuse, R56, R16 ;  /* 0x0000003804b4723c */ /* 0x044ff00000001810 */
[C---:B------:R-:W-:Y:S01]  /*4450*/  HMMA.16816.F32 R160, R4.reuse, R58, R60 ;  /* 0x0000003a04a0723c */ /* 0x040fe2000000183c */
[----:B------:R-:W2:Y:S04]  /*4460*/  LDSM.16.MT88.4 R56, [R124+0x4100] ;  /* 0x004100007c38783b */ /* 0x000ea80000004200 */
[----:B------:R-:W-:Y:S03]  /*4470*/  LDSM.16.MT88.4 R60, [R252+0x4100] ;  /* 0x00410000fc3c783b */ /* 0x000fe60000004200 */
[----:B------:R-:W-:Y:S01]  /*4480*/  HMMA.16816.F32 R76, R4, R42, R20 ;  /* 0x0000002a044c723c */ /* 0x000fe20000001814 */
[----:B------:R-:W1:Y:S07]  /*4490*/  LDSM.16.MT88.4 R40, [R250+0x4900] ;  /* 0x00490000fa28783b */ /* 0x000e6e0000004200 */
[C---:B---3--:R-:W-:Y:S07]  /*44a0*/  HMMA.16816.F32 R20, R8.reuse, R68, RZ ;  /* 0x000000440814723c */ /* 0x048fee00000018ff */
[----:B------:R-:W-:Y:S01]  /*44b0*/  IMAD.MOV.U32 R69, RZ, RZ, R95 ;  /* 0x000000ffff457224 */ /* 0x000fe200078e005f */
[----:B------:R-:W-:Y:S01]  /*44c0*/  HMMA.16816.F32 R16, R8, R70, RZ ;  /* 0x000000460810723c */ /* 0x000fe200000018ff */
[----:B------:R-:W-:-:S06]  /*44d0*/  IMAD.MOV.U32 R68, RZ, RZ, R94 ;  /* 0x000000ffff447224 */ /* 0x000fcc00078e005e */
[----:B------:R-:W-:Y:S01]  /*44e0*/  IMAD.MOV.U32 R70, RZ, RZ, R93 ;  /* 0x000000ffff467224 */ /* 0x000fe200078e005d */
[----:B------:R-:W-:Y:S01]  /*44f0*/  HMMA.16816.F32 R176, R4, R50, R36 ;  /* 0x0000003204b0723c */ /* 0x000fe20000001824 */
[----:B------:R-:W-:-:S07]  /*4500*/  IMAD.MOV.U32 R71, RZ, RZ, R105 ;  /* 0x000000ffff477224 */ /* 0x000fce00078e0069 */
[C---:B----4-:R-:W-:Y:S08]  /*4510*/  HMMA.16816.F32 R36, R8.reuse, R64, RZ ;  /* 0x000000400824723c */ /* 0x050ff000000018ff */
[----:B------:R-:W-:Y:S01]  /*4520*/  HMMA.16816.F32 R32, R8, R66, RZ ;  /* 0x000000420820723c */ /* 0x000fe200000018ff */
[----:B------:R-:W3:Y:S07]  /*4530*/  LDSM.16.MT88.4 R64, [R249+0x6100] ;  /* 0x00610000f940783b */ /* 0x000eee0000004200 */
[C---:B------:R-:W-:Y:S01]  /*4540*/  HMMA.16816.F32 R116, R4.reuse, R48, R52 ;  /* 0x000000300474723c */ /* 0x040fe20000001834 */
[----:B------:R-:W4:Y:S04]  /*4550*/  LDSM.16.MT88.4 R52, [R124+0x4900] ;  /* 0x004900007c34783b */ /* 0x000f280000004200 */
[----:B------:R-:W-:Y:S03]  /*4560*/  LDSM.16.MT88.4 R48, [R252+0x4900] ;  /* 0x00490000fc30783b */ /* 0x000fe60000004200 */
[C---:B-1----:R-:W-:Y:S08]  /*4570*/  HMMA.16816.F32 R152, R4.reuse, R24, R20 ;  /* 0x000000180498723c */ /* 0x042ff00000001814 */
[----:B------:R-:W-:Y:S08]  /*4580*/  HMMA.16816.F32 R144, R4, R26, R16 ;  /* 0x0000001a0490723c */ /* 0x000ff00000001810 */
[----:B-----5:R-:W-:Y:S01]  /*4590*/  HMMA.16816.F32 R20, R8, R28, RZ ;  /* 0x0000001c0814723c */ /* 0x020fe200000018ff */
[----:B------:R-:W-:-:S02]  /*45a0*/  IMAD.MOV.U32 R112, RZ, RZ, R116 ;  /* 0x000000ffff707224 */ /* 0x000fc400078e0074 */
[----:B------:R-:W-:Y:S02]  /*45b0*/  IMAD.MOV.U32 R104, RZ, RZ, R117 ;  /* 0x000000ffff687224 */ /* 0x000fe400078e0075 */
[----:B------:R-:W-:Y:S02]  /*45c0*/  IMAD.MOV.U32 R91, RZ, RZ, R119 ;  /* 0x000000ffff5b7224 */ /* 0x000fe400078e0077 */
[----:B------:R-:W-:Y:S01]  /*45d0*/  IMAD.MOV.U32 R89, RZ, RZ, R118 ;  /* 0x000000ffff597224 */ /* 0x000fe200078e0076 */
[----:B------:R-:W-:Y:S08]  /*45e0*/  HMMA.16816.F32 R16, R8, R30, RZ ;  /* 0x0000001e0810723c */ /* 0x000ff000000018ff */
[C---:B------:R-:W-:Y:S01]  /*45f0*/  HMMA.16816.F32 R136, R4.reuse, R44, R36 ;  /* 0x0000002c0488723c */ /* 0x040fe20000001824 */
[----:B------:R-:W-:Y:S07]  /*4600*/  LDSM.16.MT88.4 R36, [R250+0x6100] ;  /* 0x00610000fa24783b */ /* 0x000fee0000004200 */
[----:B------:R-:W-:Y:S01]  /*4610*/  HMMA.16816.F32 R120, R4, R46, R32 ;  /* 0x0000002e0478723c */ /* 0x000fe20000001820 */
[----:B------:R-:W1:Y:S07]  /*4620*/  LDSM.16.MT88.4 R44, [R249+0x6900] ;  /* 0x00690000f92c783b */ /* 0x000e6e0000004200 */
[C---:B--2---:R-:W-:Y:S07]  /*4630*/  HMMA.16816.F32 R28, R8.reuse, R58, RZ ;  /* 0x0000003a081c723c */ /* 0x044fee00000018ff */
[----:B------:R-:W-:Y:S01]  /*4640*/  IMAD.MOV.U32 R58, RZ, RZ, R109 ;  /* 0x000000ffff3a7224 */ /* 0x000fe200078e006d */
[----:B------:R-:W-:Y:S01]  /*4650*/  HMMA.16816.F32 R32, R8, R56, RZ ;  /* 0x000000380820723c */ /* 0x000fe200000018ff */
[----:B------:R-:W-:-:S06]  /*4660*/  IMAD.MOV.U32 R59, RZ, RZ, R108 ;  /* 0x000000ffff3b7224 */ /* 0x000fcc00078e006c */
[----:B------:R-:W-:Y:S01]  /*4670*/  IMAD.MOV.U32 R56, RZ, RZ, R111 ;  /* 0x000000ffff387224 */ /* 0x000fe200078e006f */
[----:B------:R-:W-:Y:S01]  /*4680*/  HMMA.16816.F32 R128, R4, R40, R20 ;  /* 0x000000280480723c */ /* 0x000fe20000001814 */
[----:B------:R-:W-:-:S06]  /*4690*/  IMAD.MOV.U32 R57, RZ, RZ, R110 ;  /* 0x000000ffff397224 */ /* 0x000fcc00078e006e */
[----:B------:R-:W-:Y:S01]  /*46a0*/  IMAD.MOV.U32 R40, RZ, RZ, R114 ;  /* 0x000000ffff287224 */ /* 0x000fe200078e0072 */
[----:B------:R-:W-:Y:S01]  /*46b0*/  HMMA.16816.F32 R116, R4, R42, R16 ;  /* 0x0000002a0474723c */ /* 0x000fe20000001810 */
[----:B------:R-:W-:-:S06]  /*46c0*/  IMAD.MOV.U32 R41, RZ, RZ, R104 ;  /* 0x000000ffff297224 */ /* 0x000fcc00078e0068 */
[----:B------:R-:W-:Y:S01]  /*46d0*/  IMAD.MOV.U32 R42, RZ, RZ, R113 ;  /* 0x000000ffff2a7224 */ /* 0x000fe200078e0071 */
[----:B------:R-:W-:Y:S01]  /*46e0*/  HMMA.16816.F32 R20, R8, R62, RZ ;  /* 0x0000003e0814723c */ /* 0x000fe200000018ff */
[----:B------:R-:W-:-:S06]  /*46f0*/  MOV R43, R112 ;  /* 0x00000070002b7202 */ /* 0x000fcc0000000f00 */
[----:B------:R-:W-:Y:S01]  /*4700*/  IMAD.MOV.U32 R62, RZ, RZ, R91 ;  /* 0x000000ffff3e7224 */ /* 0x000fe200078e005b */
[----:B---3--:R-:W-:Y:S01]  /*4710*/  HMMA.16816.F32 R16, R8, R64, RZ ;  /* 0x000000400810723c */ /* 0x008fe200000018ff */
[----:B------:R-:W-:-:S06]  /*4720*/  MOV R63, R106 ;  /* 0x0000006a003f7202 */ /* 0x000fcc0000000f00 */
[----:B------:R-:W-:Y:S01]  /*4730*/  MOV R64, R90 ;  /* 0x0000005a00407202 */ /* 0x000fe20000000f00 */
[----:B----4-:R-:W-:Y:S01]  /*4740*/  HMMA.16816.F32 R108, R4, R54, R28 ;  /* 0x00000036046c723c */ /* 0x010fe2000000181c */
[----:B------:R-:W2:Y:S01]  /*4750*/  LDSM.16.MT88.4 R28, [R250+0x6900] ;  /* 0x00690000fa1c783b */ /* 0x000ea20000004200 */
[----:B------:R-:W-:-:S06]  /*4760*/  IMAD.MOV.U32 R65, RZ, RZ, R89 ;  /* 0x000000ffff417224 */ /* 0x000fcc00078e0059 */
[----:B------:R-:W-:Y:S07]  /*4770*/  HMMA.16816.F32 R112, R4, R52, R32 ;  /* 0x000000340470723c */ /* 0x000fee0000001820 */
[----:B------:R-:W-:Y:S01]  /*4780*/  IMAD.MOV.U32 R35, RZ, RZ, R88 ;  /* 0x000000ffff237224 */ /* 0x000fe200078e0058 */
[----:B------:R-:W-:Y:S07]  /*4790*/  HMMA.16816.F32 R24, R8, R60, RZ ;  /* 0x0000003c0818723c */ /* 0x000fee00000018ff */
[----:B------:R-:W-:Y:S01]  /*47a0*/  IMAD.MOV.U32 R61, RZ, RZ, R92 ;  /* 0x000000ffff3d7224 */ /* 0x000fe200078e005c */
[----:B-1----:R-:W-:Y:S01]  /*47b0*/  HMMA.16816.F32 R88, R4, R44, R16 ;  /* 0x0000002c0458723c */ /* 0x002fe20000001810 */
[----:B------:R-:W-:-:S06]  /*47c0*/  IMAD.MOV.U32 R60, RZ, RZ, R107 ;  /* 0x000000ffff3c7224 */ /* 0x000fcc00078e006b */
[----:B------:R-:W-:Y:S01]  /*47d0*/  IMAD.MOV.U32 R45, RZ, RZ, R35 ;  /* 0x000000ffff2d7224 */ /* 0x000fe200078e0023 */
[----:B------:R-:W-:Y:S01]  /*47e0*/  HMMA.16816.F32 R92, R4, R50, R20 ;  /* 0x00000032045c723c */ /* 0x000fe20000001814 */
[----:B------:R-:W1:Y:S01]  /*47f0*/  LDSM.16.MT88.4 R32, [R124+0x6100] ;  /* 0x006100007c20783b */ /* 0x000e620000004200 */
[----:B------:R-:W-:-:S06]  /*4800*/  IMAD.MOV.U32 R44, RZ, RZ, R58 ;  /* 0x000000ffff2c7224 */ /* 0x000fcc00078e003a */
[C---:B------:R-:W-:Y:S07]  /*4810*/  HMMA.16816.F32 R20, R8.reuse, R36, RZ ;  /* 0x000000240814723c */ /* 0x040fee00000018ff */
[----:B------:R-:W-:Y:S01]  /*4820*/  MOV R37, R57 ;  /* 0x0000003900257202 */ /* 0x000fe20000000f00 */
[----:B------:R-:W-:Y:S01]  /*4830*/  HMMA.16816.F32 R16, R8, R38, RZ ;  /* 0x000000260810723c */ /* 0x000fe200000018ff */
[----:B------:R-:W-:-:S06]  /*4840*/  IMAD.MOV.U32 R36, RZ, RZ, R42 ;  /* 0x000000ffff247224 */ /* 0x000fcc00078e002a */
[----:B------:R-:W-:Y:S01]  /*4850*/  IMAD.MOV.U32 R38, RZ, RZ, R43 ;  /* 0x000000ffff267224 */ /* 0x000fe200078e002b */
[----:B------:R-:W-:Y:S01]  /*4860*/  HMMA.16816.F32 R104, R4, R48, R24 ;  /* 0x000000300468723c */ /* 0x000fe20000001818 */
[----:B------:R-:W-:-:S07]  /*4870*/  IMAD.MOV.U32 R39, RZ, RZ, R40 ;  /* 0x000000ffff277224 */ /* 0x000fce00078e0028 */
[----:B--2---:R-:W-:Y:S01]  /*4880*/  HMMA.16816.F32 R52, R4, R28, R20 ;  /* 0x0000001c0434723c */ /* 0x004fe20000001814 */
[----:B------:R-:W2:Y:S07]  /*4890*/  LDSM.16.MT88.4 R20, [R124+0x6900] ;  /* 0x006900007c14783b */ /* 0x000eae0000004200 */
[----:B------:R-:W-:Y:S07]  /*48a0*/  HMMA.16816.F32 R24, R8, R66, RZ ;  /* 0x000000420818723c */ /* 0x000fee00000018ff */
[----:B------:R-:W-:Y:S01]  /*48b0*/  IMAD.MOV.U32 R67, RZ, RZ, R59 ;  /* 0x000000ffff437224 */ /* 0x000fe200078e003b */
[----:B------:R-:W-:Y:S01]  /*48c0*/  HMMA.16816.F32 R48, R4, R30, R16 ;  /* 0x0000001e0430723c */ /* 0x000fe20000001810 */
[----:B------:R-:W-:-:S07]  /*48d0*/  IMAD.MOV.U32 R66, RZ, RZ, R56 ;  /* 0x000000ffff427224 */ /* 0x000fce00078e0038 */
[----:B-1----:R-:W-:Y:S07]  /*48e0*/  HMMA.16816.F32 R16, R8, R32, RZ ;  /* 0x000000200810723c */ /* 0x002fee00000018ff */
[----:B------:R-:W-:Y:S01]  /*48f0*/  IMAD.MOV.U32 R33, RZ, RZ, R127 ;  /* 0x000000ffff217224 */ /* 0x000fe200078e007f */
[----:B------:R-:W-:Y:S01]  /*4900*/  HMMA.16816.F32 R56, R4, R46, R24 ;  /* 0x0000002e0438723c */ /* 0x000fe20000001818 */
[----:B------:R-:W-:-:S06]  /*4910*/  IMAD.MOV.U32 R32, RZ, RZ, R134 ;  /* 0x000000ffff207224 */ /* 0x000fcc00078e0086 */
[----:B------:R-:W-:Y:S02]  /*4920*/  IMAD.MOV.U32 R27, RZ, RZ, R41 ;  /* 0x000000ffff1b7224 */ /* 0x000fe400078e0029 */
[----:B------:R-:W-:Y:S02]  /*4930*/  IMAD.MOV.U32 R47, RZ, RZ, R0 ;  /* 0x000000ffff2f7224 */ /* 0x000fe400078e0000 */
[----:B------:R-:W-:Y:S02]  /*4940*/  FFMA.FTZ R0, R100, c[0x0][0x2d0], -R2 ;  /* 0x0000b40064007a23 */ /* 0x000fe40000010802 */
[----:B------:R-:W-:Y:S02]  /*4950*/  IMAD.MOV.U32 R46, RZ, RZ, R3 ;  /* 0x000000ffff2e7224 */ /* 0x000fe400078e0003 */
[----:B------:R-:W-:Y:S01]  /*4960*/  FADD.FTZ R3, R82, R81 ;  /* 0x0000005152037221 */ /* 0x000fe20000010000 */
[----:B--2---:R-:W-:Y:S01]  /*4970*/  HMMA.16816.F32 R40, R4, R20, R16 ;  /* 0x000000140428723c */ /* 0x004fe20000001810 */
[----:B------:R-:W-:Y:S01]  /*4980*/  IMAD.MOV.U32 R81, RZ, RZ, R44 ;  /* 0x000000ffff517224 */ /* 0x000fe200078e002c */
[----:B------:R-:W-:Y:S01]  /*4990*/  MOV R82, R67 ;  /* 0x0000004300527202 */ /* 0x000fe20000000f00 */
[----:B------:R-:W-:-:S05]  /*49a0*/  FADD.FTZ R3, R83, R3 ;  /* 0x0000000353037221 */ /* 0x000fca0000010000 */
[----:B------:R-:W-:Y:S07]  /*49b0*/  HMMA.16816.F32 R16, R8, R34, RZ ;  /* 0x000000220810723c */ /* 0x000fee00000018ff */
[----:B------:R-:W-:Y:S01]  /*49c0*/  IMAD.MOV.U32 R34, RZ, RZ, R38 ;  /* 0x000000ffff227224 */ /* 0x000fe200078e0026 */
[----:B------:R-:W-:Y:S01]  /*49d0*/  MOV R38, R39 ;  /* 0x0000002700267202 */ /* 0x000fe20000000f00 */
[----:B------:R-:W-:Y:S02]  /*49e0*/  IMAD.MOV.U32 R35, RZ, RZ, R27 ;  /* 0x000000ffff237224 */ /* 0x000fe400078e001b */
[----:B------:R-:W-:-:S02]  /*49f0*/  IMAD.MOV.U32 R39, RZ, RZ, R36 ;  /* 0x000000ffff277224 */ /* 0x000fc400078e0024 */
[----:B------:R-:W-:Y:S02]  /*4a00*/  IMAD.MOV.U32 R36, RZ, RZ, R66 ;  /* 0x000000ffff247224 */ /* 0x000fe400078e0042 */
[----:B------:R-:W-:Y:S02]  /*4a10*/  IMAD.MOV.U32 R66, RZ, RZ, R64 ;  /* 0x000000ffff427224 */ /* 0x000fe400078e0040 */
[----:B------:R-:W-:Y:S02]  /*4a20*/  IMAD.MOV.U32 R64, RZ, RZ, R61 ;  /* 0x000000ffff407224 */ /* 0x000fe400078e003d */
[----:B------:R-:W-:Y:S02]  /*4a30*/  IMAD.MOV.U32 R61, RZ, RZ, R70 ;  /* 0x000000ffff3d7224 */ /* 0x000fe400078e0046 */
[----:B------:R-:W-:Y:S01]  /*4a40*/  IMAD.MOV.U32 R70, RZ, RZ, R71 ;  /* 0x000000ffff467224 */ /* 0x000fe200078e0047 */
[----:B------:R-:W-:Y:S01]  /*4a50*/  MOV R71, R68 ;  /* 0x0000004400477202 */ /* 0x000fe20000000f00 */
[----:B------:R-:W-:Y:S01]  /*4a60*/  IMAD.MOV.U32 R68, RZ, RZ, R126 ;  /* 0x000000ffff447224 */ /* 0x000fe200078e007e */
[----:B------:R-:W-:Y:S01]  /*4a70*/  HMMA.16816.F32 R28, R4, R22, R16 ;  /* 0x00000016041c723c */ /* 0x000fe20000001810 */
[----:B------:R-:W1:Y:S01]  /*4a80*/  LDSM.16.MT88.4 R16, [R252+0x6100] ;  /* 0x00610000fc10783b */ /* 0x000e620000004200 */
[----:B------:R-:W-:-:S06]  /*4a90*/  IMAD.MOV.U32 R100, RZ, RZ, R34 ;  /* 0x000000ffff647224 */ /* 0x000fcc00078e0022 */
[C---:B-1----:R-:W-:Y:S08]  /*4aa0*/  HMMA.16816.F32 R20, R8.reuse, R16, RZ ;  /* 0x000000100814723c */ /* 0x042ff000000018ff */
[----:B------:R-:W-:Y:S01]  /*4ab0*/  HMMA.16816.F32 R8, R8, R18, RZ ;  /* 0x000000120808723c */ /* 0x000fe200000018ff */
[----:B------:R-:W1:Y:S11]  /*4ac0*/  LDSM.16.MT88.4 R16, [R252+0x6900] ;  /* 0x00690000fc10783b */ /* 0x000e760000004200 */
[----:B------:R-:W-:Y:S04]  /*4ad0*/  @!UPT UIADD3 URZ, URZ, URZ, URZ ;  /* 0x0000003f3f3ff290 */ /* 0x000fe8000fffe03f */
[C---:B-1----:R-:W-:Y:S07]  /*4ae0*/  HMMA.16816.F32 R24, R4.reuse, R16, R20 ;  /* 0x000000100418723c */ /* 0x042fee0000001814 */
[----:B------:R-:W-:Y:S01]  /*4af0*/  IMAD.MOV.U32 R16, RZ, RZ, R124 ;  /* 0x000000ffff107224 */ /* 0x000fe200078e007c */
[----:B------:R-:W-:Y:S01]  /*4b00*/  HMMA.16816.F32 R20, R4, R18, R8 ;  /* 0x000000120414723c */ /* 0x000fe20000001808 */
[----:B------:R1:W-:Y:S01]  /*4b10*/  MUFU.EX2 R18, R0 ;  /* 0x0000000000127308 */ /* 0x0003e20000000800 */
[----:B------:R-:W2:Y:S01]  /*4b20*/  LDSM.16.MT88.4 R8, [R249+0x1100] ;  /* 0x00110000f908783b */ /* 0x000ea20000004200 */
[----:B-1----:R-:W-:-:S02]  /*4b30*/  FFMA.FTZ R0, R101, c[0x0][0x2d0], -R2 ;  /* 0x0000b40065007a23 */ /* 0x002fc40000010802 */
[----:B------:R-:W-:-:S04]  /*4b40*/  IMAD.MOV.U32 R101, RZ, RZ, R35 ;  /* 0x000000ffff657224 */ /* 0x000fc800078e0023 */
[----:B------:R1:W3:Y:S02]  /*4b50*/  MUFU.EX2 R126, R0 ;  /* 0x00000000007e7308 */ /* 0x0002e40000000800 */
[----:B-1----:R-:W-:Y:S01]  /*4b60*/  FFMA.FTZ R0, R103, c[0x0][0x2d0], -R2 ;  /* 0x0000b40067007a23 */ /* 0x002fe20000010802 */
[----:B---3--:R-:W-:Y:S01]  /*4b70*/  F2FP.PACK_AB R4, R126, R18 ;  /* 0x000000127e04723e */ /* 0x008fe200000000ff */
[----:B------:R-:W-:-:S04]  /*4b80*/  IMAD.MOV.U32 R103, RZ, RZ, R62 ;  /* 0x000000ffff677224 */ /* 0x000fc800078e003e */
[----:B------:R1:W-:Y:S01]  /*4b90*/  MUFU.EX2 R127, R0 ;  /* 0x00000000007f7308 */ /* 0x0003e20000000800 */
[----:B------:R-:W-:Y:S02]  /*4ba0*/  IMAD.MOV.U32 R62, RZ, RZ, R60 ;  /* 0x000000ffff3e7224 */ /* 0x000fe400078e003c */
[----:B------:R-:W-:Y:S02]  /*4bb0*/  IMAD.MOV.U32 R60, RZ, RZ, R125 ;  /* 0x000000ffff3c7224 */ /* 0x000fe400078e007d */
[--C-:B-1----:R-:W-:Y:S02]  /*4bc0*/  FFMA.FTZ R0, R102, c[0x0][0x2d0], -R2.reuse ;  /* 0x0000b40066007a23 */ /* 0x102fe40000010802 */
[----:B------:R-:W-:Y:S02]  /*4bd0*/  IMAD.MOV.U32 R102, RZ, RZ, R65 ;  /* 0x000000ffff667224 */ /* 0x000fe400078e0041 */
[----:B------:R1:W3:Y:S01]  /*4be0*/  MUFU.EX2 R134, R0 ;  /* 0x0000000000867308 */ /* 0x0002e20000000800 */
[----:B------:R-:W-:Y:S01]  /*4bf0*/  IMAD.MOV.U32 R65, RZ, RZ, R63 ;  /* 0x000000ffff417224 */ /* 0x000fe200078e003f */
[----:B------:R-:W-:Y:S01]  /*4c00*/  MOV R63, R14 ;  /* 0x0000000e003f7202 */ /* 0x000fe20000000f00 */
[----:B------:R-:W-:-:S02]  /*4c10*/  FFMA.FTZ R14, R98, c[0x0][0x2d0], -R2 ;  /* 0x0000b400620e7a23 */ /* 0x000fc40000010802 */
[----:B------:R-:W-:Y:S02]  /*4c20*/  IMAD.MOV.U32 R98, RZ, RZ, R46 ;  /* 0x000000ffff627224 */ /* 0x000fe400078e002e */
[----:B-1----:R-:W-:Y:S01]  /*4c30*/  FFMA.FTZ R0, R85, c[0x0][0x2d0], -R12 ;  /* 0x0000b40055007a23 */ /* 0x002fe2000001080c */
[----:B---3--:R-:W-:Y:S01]  /*4c40*/  F2FP.PACK_AB R6, R134, R127 ;  /* 0x0000007f8606723e */ /* 0x008fe200000000ff */
[----:B------:R-:W-:Y:S02]  /*4c50*/  IMAD.MOV.U32 R85, RZ, RZ, R64 ;  /* 0x000000ffff557224 */ /* 0x000fe400078e0040 */
[----:B------:R1:W-:Y:S02]  /*4c60*/  MUFU.EX2 R124, R0 ;  /* 0x00000000007c7308 */ /* 0x0003e40000000800 */
[----:B-1----:R-:W-:Y:S02]  /*4c70*/  FFMA.FTZ R0, R84, c[0x0][0x2d0], -R12 ;  /* 0x0000b40054007a23 */ /* 0x002fe4000001080c */
[----:B------:R-:W-:-:S04]  /*4c80*/  IMAD.MOV.U32 R84, RZ, RZ, R45 ;  /* 0x000000ffff547224 */ /* 0x000fc800078e002d */
[----:B------:R1:W3:Y:S02]  /*4c90*/  MUFU.EX2 R17, R0 ;  /* 0x0000000000117308 */ /* 0x0002e40000000800 */
[----:B-1----:R-:W-:Y:S01]  /*4ca0*/  FFMA.FTZ R0, R87, c[0x0][0x2d0], -R12 ;  /* 0x0000b40057007a23 */ /* 0x002fe2000001080c */
[----:B---3--:R-:W-:Y:S01]  /*4cb0*/  F2FP.PACK_AB R5, R17, R124 ;  /* 0x0000007c1105723e */ /* 0x008fe200000000ff */
[----:B------:R-:W-:-:S04]  /*4cc0*/  IMAD.MOV.U32 R87, RZ, RZ, R66 ;  /* 0x000000ffff577224 */ /* 0x000fc800078e0042 */
[----:B------:R1:W-:Y:S02]  /*4cd0*/  MUFU.EX2 R19, R0 ;  /* 0x0000000000137308 */ /* 0x0003e40000000800 */
[----:B-1----:R-:W-:Y:S01]  /*4ce0*/  FFMA.FTZ R0, R86, c[0x0][0x2d0], -R12 ;  /* 0x0000b40056007a23 */ /* 0x002fe2000001080c */
[----:B------:R-:W-:-:S05]  /*4cf0*/  MOV R86, R16 ;  /* 0x0000001000567202 */ /* 0x000fca0000000f00 */
[----:B------:R-:W1:Y:S02]  /*4d00*/  MUFU.EX2 R125, R0 ;  /* 0x00000000007d7308 */ /* 0x000e640000000800 */
[----:B-1----:R-:W-:Y:S01]  /*4d10*/  F2FP.PACK_AB R7, R125, R19 ;  /* 0x000000137d07723e */ /* 0x002fe200000000ff */
[----:B------:R-:W-:Y:S02]  /*4d20*/  FADD.FTZ R0, R15, R13 ;  /* 0x0000000d0f007221 */ /* 0x000fe40000010000 */
[--C-:B------:R-:W-:Y:S02]  /*4d30*/  FFMA.FTZ R15, R99, c[0x0][0x2d0], -R2.reuse ;  /* 0x0000b400630f7a23 */ /* 0x100fe40000010802 */
[--C-:B------:R-:W-:Y:S02]  /*4d40*/  FFMA.FTZ R13, R97, c[0x0][0x2d0], -R2.reuse ;  /* 0x0000b400610d7a23 */ /* 0x100fe40000010802 */
[----:B------:R-:W-:Y:S01]  /*4d50*/  FFMA.FTZ R2, R96, c[0x0][0x2d0], -R2 ;  /* 0x0000b40060027a23 */ /* 0x000fe20000010802 */
[----:B--2---:R-:W-:Y:S01]  /*4d60*/  HMMA.16816.F32 R140, R4, R8, R140 ;  /* 0x00000008048c723c */ /* 0x004fe2000000188c */
[----:B------:R-:W-:-:S02]  /*4d70*/  IMAD.MOV.U32 R96, RZ, RZ, R32 ;  /* 0x000000ffff607224 */ /* 0x000fc400078e0020 */
[----:B------:R-:W-:Y:S02]  /*4d80*/  IMAD.MOV.U32 R97, RZ, RZ, R33 ;  /* 0x000000ffff617224 */ /* 0x000fe400078e0021 */
[----:B------:R-:W-:Y:S02]  /*4d90*/  IMAD.MOV.U32 R99, RZ, RZ, R47 ;  /* 0x000000ffff637224 */ /* 0x000fe400078e002f */
[----:B------:R-:W-:Y:S01]  /*4da0*/  FADD.FTZ R16, R80, R0 ;  /* 0x0000000050107221 */ /* 0x000fe20000010000 */
[----:B------:R-:W-:Y:S01]  /*4db0*/  HMMA.16816.F32 R32, R4, R10, R148 ;  /* 0x0000000a0420723c */ /* 0x000fe20000001894 */
[----:B------:R-:W1:Y:S01]  /*4dc0*/  LDSM.16.MT88.4 R8, [R250+0x1100] ;  /* 0x00110000fa08783b */ /* 0x000e620000004200 */
[----:B------:R-:W-:-:S06]  /*4dd0*/  IMAD.MOV.U32 R0, RZ, RZ, R70 ;  /* 0x000000ffff007224 */ /* 0x000fcc00078e0046 */
[C---:B-1----:R-:W-:Y:S08]  /*4de0*/  HMMA.16816.F32 R148, R4.reuse, R8, R36 ;  /* 0x000000080494723c */ /* 0x042ff00000001824 */
[C---:B------:R-:W-:Y:S01]  /*4df0*/  HMMA.16816.F32 R36, R4.reuse, R10, R156 ;  /* 0x0000000a0424723c */ /* 0x040fe2000000189c */
[----:B------:R-:W1:Y:S07]  /*4e00*/  LDSM.16.MT88.4 R8, [R86+0x1100] ;  /* 0x001100005608783b */ /* 0x000e6e0000004200 */
[C---:B-1----:R-:W-:Y:S07]  /*4e10*/  HMMA.16816.F32 R156, R4.reuse, R8, R96 ;  /* 0x00000008049c723c */ /* 0x042fee0000001860 */
[----:B------:R-:W-:Y:S01]  /*4e20*/  IMAD.MOV.U32 R99, RZ, RZ, R61 ;  /* 0x000000ffff637224 */ /* 0x000fe200078e003d */
[----:B------:R-:W-:Y:S01]  /*4e30*/  HMMA.16816.F32 R44, R4, R10, R164 ;  /* 0x0000000a042c723c */ /* 0x000fe200000018a4 */
[----:B------:R-:W1:Y:S01]  /*4e40*/  LDSM.16.MT88.4 R8, [R252+0x1100] ;  /* 0x00110000fc08783b */ /* 0x000e620000004200 */
[----:B------:R-:W-:-:S02]  /*4e50*/  IMAD.MOV.U32 R96, RZ, RZ, R71 ;  /* 0x000000ffff607224 */ /* 0x000fc400078e0047 */
[----:B------:R-:W-:Y:S02]  /*4e60*/  IMAD.MOV.U32 R97, RZ, RZ, R68 ;  /* 0x000000ffff617224 */ /* 0x000fe400078e0044 */
[----:B------:R-:W-:Y:S02]  /*4e70*/  IMAD.MOV.U32 R98, RZ, RZ, R69 ;  /* 0x000000ffff627224 */ /* 0x000fe400078e0045 */
[----:B-1----:R-:W-:Y:S07]  /*4e80*/  HMMA.16816.F32 R164, R4, R8, R100 ;  /* 0x0000000804a4723c */ /* 0x002fee0000001864 */
[----:B------:R-:W-:Y:S01]  /*4e90*/  IMAD.MOV.U32 R101, RZ, RZ, R62 ;  /* 0x000000ffff657224 */ /* 0x000fe200078e003e */
[----:B------:R-:W-:Y:S01]  /*4ea0*/  MOV R102, R60 ;  /* 0x0000003c00667202 */ /* 0x000fe20000000f00 */
[----:B------:R-:W-:-:S02]  /*4eb0*/  IMAD.MOV.U32 R103, RZ, RZ, R63 ;  /* 0x000000ffff677224 */ /* 0x000fc400078e003f */
[----:B------:R-:W-:Y:S01]  /*4ec0*/  HMMA.16816.F32 R60, R4, R10, R176 ;  /* 0x0000000a043c723c */ /* 0x000fe200000018b0 */
[----:B------:R-:W1:Y:S01]  /*4ed0*/  LDSM.16.MT88.4 R8, [R249+0x3100] ;  /* 0x00310000f908783b */ /* 0x000e620000004200 */
[----:B------:R-:W-:-:S06]  /*4ee0*/  IMAD.MOV.U32 R100, RZ, RZ, R65 ;  /* 0x000000ffff647224 */ /* 0x000fcc00078e0041 */
[C---:B-1----:R-:W-:Y:S07]  /*4ef0*/  HMMA.16816.F32 R64, R4.reuse, R8, R188 ;  /* 0x000000080440723c */ /* 0x042fee00000018bc */
[----:B------:R-:W-:Y:S01]  /*4f00*/  IMAD.MOV.U32 R188, RZ, RZ, R87 ;  /* 0x000000ffffbc7224 */ /* 0x000fe200078e0057 */
[----:B------:R-:W-:Y:S01]  /*4f10*/  HMMA.16816.F32 R68, R4, R10, R72 ;  /* 0x0000000a0444723c */ /* 0x000fe20000001848 */
[----:B------:R-:W1:Y:S01]  /*4f20*/  LDSM.16.MT88.4 R8, [R250+0x3100] ;  /* 0x00310000fa08783b */ /* 0x000e620000004200 */
[----:B------:R-:W-:Y:S01]  /*4f30*/  IMAD.MOV.U32 R189, RZ, RZ, R82 ;  /* 0x000000ffffbd7224 */ /* 0x000fe200078e0052 */
[----:B------:R-:W-:Y:S01]  /*4f40*/  MOV R191, R84 ;  /* 0x0000005400bf7202 */ /* 0x000fe20000000f00 */
[----:B------:R-:W-:-:S04]  /*4f50*/  IMAD.MOV.U32 R190, RZ, RZ, R81 ;  /* 0x000000ffffbe7224 */ /* 0x000fc800078e0051 */
[C---:B-1----:R-:W-:Y:S07]  /*4f60*/  HMMA.16816.F32 R72, R4.reuse, R8, R184 ;  /* 0x000000080448723c */ /* 0x042fee00000018b8 */
[----:B------:R-:W-:Y:S01]  /*4f70*/  IMAD.MOV.U32 R186, RZ, RZ, R86 ;  /* 0x000000ffffba7224 */ /* 0x000fe200078e0056 */
[----:B------:R-:W-:Y:S01]  /*4f80*/  HMMA.16816.F32 R76, R4, R10, R76 ;  /* 0x0000000a044c723c */ /* 0x000fe2000000184c */
[----:B------:R-:W-:-:S03]  /*4f90*/  IMAD.MOV.U32 R187, RZ, RZ, R85 ;  /* 0x000000ffffbb7224 */ /* 0x000fc600078e0055 */
[----:B------:R-:W1:Y:S04]  /*4fa0*/  LDSM.16.MT88.4 R8, [R186+0x3100] ;  /* 0x00310000ba08783b */ /* 0x000e680000004200 */
[C---:B-1----:R-:W-:Y:S08]  /*4fb0*/  HMMA.16816.F32 R180, R4.reuse, R8, R180 ;  /* 0x0000000804b4723c */ /* 0x042ff000000018b4 */
[----:B------:R-:W-:Y:S11]  /*4fc0*/  HMMA.16816.F32 R8, R4, R10, R160 ;  /* 0x0000000a0408723c */ /* 0x000ff600000018a0 */
[----:B------:R-:W-:Y:S05]  /*4fd0*/  @!UPT UIADD3 URZ, URZ, URZ, URZ ;  /* 0x0000003f3f3ff290 */ /* 0x000fea000fffe03f */
[----:B------:R-:W-:Y:S01]  /*4fe0*/  MOV R179, R180 ;  /* 0x000000b400b37202 */ /* 0x000fe20000000f00 */
[----:B------:R-:W-:Y:S02]  /*4ff0*/  IMAD.MOV.U32 R178, RZ, RZ, R181 ;  /* 0x000000ffffb27224 */ /* 0x000fe400078e00b5 */
[----:B------:R-:W-:Y:S02]  /*5000*/  IMAD.MOV.U32 R177, RZ, RZ, R182 ;  /* 0x000000ffffb17224 */ /* 0x000fe400078e00b6 */
[----:B------:R-:W-:-:S03]  /*5010*/  IMAD.MOV.U32 R176, RZ, RZ, R183 ;  /* 0x000000ffffb07224 */ /* 0x000fc600078e00b7 */
[----:B------:R-:W-:Y:S02]  /*5020*/  IMAD.MOV.U32 R183, RZ, RZ, R8 ;  /* 0x000000ffffb77224 */ /* 0x000fe400078e0008 */
[----:B------:R-:W-:Y:S02]  /*5030*/  IMAD.MOV.U32 R182, RZ, RZ, R9 ;  /* 0x000000ffffb67224 */ /* 0x000fe400078e0009 */
[----:B------:R-:W-:Y:S02]  /*5040*/  IMAD.MOV.U32 R181, RZ, RZ, R10 ;  /* 0x000000ffffb57224 */ /* 0x000fe400078e000a */
[----:B------:R-:W-:Y:S02]  /*5050*/  IMAD.MOV.U32 R180, RZ, RZ, R11 ;  /* 0x000000ffffb47224 */ /* 0x000fe400078e000b */
[----:B------:R-:W1:Y:S02]  /*5060*/  LDSM.16.MT88.4 R8, [R252+0x3100] ;  /* 0x00310000fc08783b */ /* 0x000e640000004200 */
        /* <DEDUP_REMOVED lines=12> */
[----:B------:R-:W-:Y:S02]  /*5130*/  FADD.FTZ R3, R147, R3 ;  /* 0x0000000393037221 */ /* 0x000fe40000010000 */
[----:B------:R-:W-:-:S02]  /*5140*/  FFMA.FTZ R0, R0, c[0x0][0x2d0], -R12 ;  /* 0x0000b40000007a23 */ /* 0x000fc4000001080c */
[----:B------:R-:W-:Y:S01]  /*5150*/  FADD.FTZ R3, R154, R3 ;  /* 0x000000039a037221 */ /* 0x000fe20000010000 */
[C---:B-1----:R-:W-:Y:S08]  /*5160*/  HMMA.16816.F32 R96, R4.reuse, R8, R136 ;  /* 0x000000080460723c */ /* 0x042ff00000001888 */
[C---:B------:R-:W-:Y:S01]  /*5170*/  HMMA.16816.F32 R100, R4.reuse, R10, R120 ;  /* 0x0000000a0464723c */ /* 0x040fe20000001878 */
[----:B------:R-:W1:Y:S07]  /*5180*/  LDSM.16.MT88.4 R8, [R250+0x5100] ;  /* 0x00510000fa08783b */ /* 0x000e6e0000004200 */
[----:B-1----:R-:W-:Y:S11]  /*5190*/  HMMA.16816.F32 R128, R4, R8, R128 ;  /* 0x000000080480723c */ /* 0x002ff60000001880 */
[----:B------:R-:W-:Y:S11]  /*51a0*/  @!UPT UIADD3 URZ, URZ, URZ, URZ ;  /* 0x0000003f3f3ff290 */ /* 0x000ff6000fffe03f */
[----:B------:R-:W-:Y:S02]  /*51b0*/  @!UPT UIADD3 URZ, URZ, URZ, URZ ;  /* 0x0000003f3f3ff290 */ /* 0x000fe4000fffe03f */
[----:B------:R-:W-:Y:S02]  /*51c0*/  IMAD.MOV.U32 R139, RZ, RZ, R128 ;  /* 0x000000ffff8b7224 */ /* 0x000fe400078e0080 */
[----:B------:R-:W-:Y:S01]  /*51d0*/  IMAD.MOV.U32 R138, RZ, RZ, R129 ;  /* 0x000000ffff8a7224 */ /* 0x000fe200078e0081 */
[----:B------:R-:W-:Y:S01]  /*51e0*/  MOV R129, R189 ;  /* 0x000000bd00817202 */ /* 0x000fe20000000f00 */
[----:B------:R-:W-:Y:S02]  /*51f0*/  IMAD.MOV.U32 R137, RZ, RZ, R130 ;  /* 0x000000ffff897224 */ /* 0x000fe400078e0082 */
[----:B------:R-:W-:Y:S02]  /*5200*/  IMAD.MOV.U32 R136, RZ, RZ, R131 ;  /* 0x000000ffff887224 */ /* 0x000fe400078e0083 */
[----:B------:R-:W-:Y:S02]  /*5210*/  IMAD.MOV.U32 R128, RZ, RZ, R188 ;  /* 0x000000ffff807224 */ /* 0x000fe400078e00bc */
[----:B------:R-:W-:-:S02]  /*5220*/  IMAD.MOV.U32 R130, RZ, RZ, R190 ;  /* 0x000000ffff827224 */ /* 0x000fc400078e00be */
[----:B------:R-:W-:Y:S02]  /*5230*/  IMAD.MOV.U32 R131, RZ, RZ, R191 ;  /* 0x000000ffff837224 */ /* 0x000fe400078e00bf */
[----:B------:R-:W-:Y:S07]  /*5240*/  HMMA.16816.F32 R188, R4, R10, R116 ;  /* 0x0000000a04bc723c */ /* 0x000fee0000001874 */
[----:B------:R-:W-:Y:S02]  /*5250*/  IMAD.MOV.U32 R118, RZ, RZ, R186 ;  /* 0x000000ffff767224 */ /* 0x000fe400078e00ba */
[----:B------:R-:W-:-:S03]  /*5260*/  IMAD.MOV.U32 R119, RZ, RZ, R187 ;  /* 0x000000ffff777224 */ /* 0x000fc600078e00bb */
[----:B------:R-:W1:Y:S02]  /*5270*/  LDSM.16.MT88.4 R8, [R118+0x5100] ;  /* 0x005100007608783b */ /* 0x000e640000004200 */
[C---:B-1----:R-:W-:Y:S08]  /*5280*/  HMMA.16816.F32 R120, R4.reuse, R8, R112 ;  /* 0x000000080478723c */ /* 0x042ff00000001870 */
[C---:B------:R-:W-:Y:S01]  /*5290*/  HMMA.16816.F32 R112, R4.reuse, R10, R108 ;  /* 0x0000000a0470723c */ /* 0x040fe2000000186c */
[----:B------:R-:W1:Y:S07]  /*52a0*/  LDSM.16.MT88.4 R8, [R252+0x5100] ;  /* 0x00510000fc08783b */ /* 0x000e6e0000004200 */
[C---:B-1----:R-:W-:Y:S08]  /*52b0*/  HMMA.16816.F32 R108, R4.reuse, R8, R104 ;  /* 0x00000008046c723c */ /* 0x042ff00000001868 */
[----:B------:R-:W-:Y:S01]  /*52c0*/  HMMA.16816.F32 R104, R4, R10, R92 ;  /* 0x0000000a0468723c */ /* 0x000fe2000000185c */
[----:B------:R-:W1:Y:S06]  /*52d0*/  LDSM.16.MT88.4 R8, [R249+0x7100] ;  /* 0x00710000f908783b */ /* 0x000e6c0000004200 */
[----:B------:R-:W-:Y:S01]  /*52e0*/  IMAD.MOV.U32 R92, RZ, RZ, R144 ;  /* 0x000000ffff5c7224 */ /* 0x000fe200078e0090 */
[----:B------:R-:W-:Y:S01]  /*52f0*/  MOV R95, R183 ;  /* 0x000000b7005f7202 */ /* 0x000fe20000000f00 */
[----:B------:R-:W-:Y:S01]  /*5300*/  IMAD.MOV.U32 R93, RZ, RZ, R145 ;  /* 0x000000ffff5d7224 */ /* 0x000fe200078e0091 */
[----:B------:R-:W-:Y:S01]  /*5310*/  MOV R145, R177 ;  /* 0x000000b100917202 */ /* 0x000fe20000000f00 */
[----:B------:R-:W-:-:S02]  /*5320*/  IMAD.MOV.U32 R94, RZ, RZ, R146 ;  /* 0x000000ffff5e7224 */ /* 0x000fc400078e0092 */
[----:B------:R-:W-:Y:S02]  /*5330*/  IMAD.MOV.U32 R144, RZ, RZ, R178 ;  /* 0x000000ffff907224 */ /* 0x000fe400078e00b2 */
[----:B------:R-:W-:Y:S01]  /*5340*/  IMAD.MOV.U32 R146, RZ, RZ, R176 ;  /* 0x000000ffff927224 */ /* 0x000fe200078e00b0 */
[C---:B-1----:R-:W-:Y:S08]  /*5350*/  HMMA.16816.F32 R88, R4.reuse, R8, R88 ;  /* 0x000000080458723c */ /* 0x042ff00000001858 */
[----:B------:R-:W-:Y:S01]  /*5360*/  HMMA.16816.F32 R184, R4, R10, R56 ;  /* 0x0000000a04b8723c */ /* 0x000fe20000001838 */
[----:B------:R-:W1:Y:S06]  /*5370*/  LDSM.16.MT88.4 R8, [R250+0x7100] ;  /* 0x00710000fa08783b */ /* 0x000e6c0000004200 */
[----:B------:R-:W-:-:S02]  /*5380*/  IMAD.MOV.U32 R58, RZ, RZ, R118 ;  /* 0x000000ffff3a7224 */ /* 0x000fc400078e0076 */
[----:B------:R-:W-:Y:S02]  /*5390*/  IMAD.MOV.U32 R59, RZ, RZ, R119 ;  /* 0x000000ffff3b7224 */ /* 0x000fe400078e0077 */
[----:B------:R-:W-:Y:S02]  /*53a0*/  IMAD.MOV.U32 R56, RZ, RZ, R93 ;  /* 0x000000ffff387224 */ /* 0x000fe400078e005d */
[----:B------:R-:W-:Y:S02]  /*53b0*/  IMAD.MOV.U32 R57, RZ, RZ, R94 ;  /* 0x000000ffff397224 */ /* 0x000fe400078e005e */
[----:B------:R-:W-:Y:S01]  /*53c0*/  IMAD.MOV.U32 R93, RZ, RZ, R138 ;  /* 0x000000ffff5d7224 */ /* 0x000fe200078e008a */
[----:B------:R-:W-:Y:S01]  /*53d0*/  MOV R162, R89 ;  /* 0x0000005900a27202 */ /* 0x000fe20000000f00 */
[----:B------:R-:W-:Y:S01]  /*53e0*/  IMAD.MOV.U32 R163, RZ, RZ, R88 ;  /* 0x000000ffffa37224 */ /* 0x000fe200078e0058 */
[----:B------:R-:W-:Y:S01]  /*53f0*/  MOV R89, R129 ;  /* 0x0000008100597202 */ /* 0x000fe20000000f00 */
[----:B------:R-:W-:-:S02]  /*5400*/  IMAD.MOV.U32 R161, RZ, RZ, R90 ;  /* 0x000000ffffa17224 */ /* 0x000fc400078e005a */
[----:B------:R-:W-:Y:S02]  /*5410*/  IMAD.MOV.U32 R160, RZ, RZ, R91 ;  /* 0x000000ffffa07224 */ /* 0x000fe400078e005b */
[----:B------:R-:W-:Y:S02]  /*5420*/  IMAD.MOV.U32 R88, RZ, RZ, R128 ;  /* 0x000000ffff587224 */ /* 0x000fe400078e0080 */
[----:B------:R-:W-:Y:S02]  /*5430*/  IMAD.MOV.U32 R90, RZ, RZ, R130 ;  /* 0x000000ffff5a7224 */ /* 0x000fe400078e0082 */
[----:B------:R-:W-:Y:S02]  /*5440*/  IMAD.MOV.U32 R91, RZ, RZ, R131 ;  /* 0x000000ffff5b7224 */ /* 0x000fe400078e0083 */
[----:B------:R-:W-:Y:S02]  /*5450*/  IMAD.MOV.U32 R128, RZ, RZ, R182 ;  /* 0x000000ffff807224 */ /* 0x000fe400078e00b6 */
[----:B------:R-:W-:-:S02]  /*5460*/  IMAD.MOV.U32 R129, RZ, RZ, R181 ;  /* 0x000000ffff817224 */ /* 0x000fc400078e00b5 */
[----:B------:R-:W-:Y:S02]  /*5470*/  IMAD.MOV.U32 R130, RZ, RZ, R180 ;  /* 0x000000ffff827224 */ /* 0x000fe400078e00b4 */
[----:B------:R-:W-:Y:S02]  /*5480*/  IMAD.MOV.U32 R131, RZ, RZ, R179 ;  /* 0x000000ffff837224 */ /* 0x000fe400078e00b3 */
[----:B------:R-:W-:Y:S01]  /*5490*/  IMAD.MOV.U32 R94, RZ, RZ, R137 ;  /* 0x000000ffff5e7224 */ /* 0x000fe200078e0089 */
[C---:B-1----:R-:W-:Y:S07]  /*54a0*/  HMMA.16816.F32 R180, R4.reuse, R8, R52 ;  /* 0x0000000804b4723c */ /* 0x042fee0000001834 */
[----:B------:R-:W-:Y:S01]  /*54b0*/  IMAD.MOV.U32 R52, RZ, RZ, R89 ;  /* 0x000000ffff347224 */ /* 0x000fe200078e0059 */
[----:B------:R-:W-:Y:S01]  /*54c0*/  HMMA.16816.F32 R176, R4, R10, R48 ;  /* 0x0000000a04b0723c */ /* 0x000fe20000001830 */
[----:B------:R-:W1:Y:S01]  /*54d0*/  LDSM.16.MT88.4 R8, [R58+0x7100] ;  /* 0x007100003a08783b */ /* 0x000e620000004200 */
[----:B------:R-:W-:Y:S01]  /*54e0*/  IMAD.MOV.U32 R53, RZ, RZ, R90 ;  /* 0x000000ffff357224 */ /* 0x000fe200078e005a */
[----:B------:R-:W-:Y:S01]  /*54f0*/  MOV R55, R92 ;  /* 0x0000005c00377202 */ /* 0x000fe20000000f00 */
        /* <DEDUP_REMOVED lines=10> */
[----:B------:R-:W-:Y:S01]  /*55a0*/  LDSM.16.MT88.4 R144, [R250+0x1900] ;  /* 0x00190000fa90783b */ /* 0x000fe20000004200 */
[----:B------:R-:W-:-:S02]  /*55b0*/  IMAD.MOV.U32 R88, RZ, RZ, R95 ;  /* 0x000000ffff587224 */ /* 0x000fc400078e005f */
[----:B------:R-:W-:Y:S02]  /*55c0*/  IMAD.MOV.U32 R95, RZ, RZ, R136 ;  /* 0x000000ffff5f7224 */ /* 0x000fe400078e0088 */
[----:B------:R-:W-:Y:S01]  /*55d0*/  LDSM.16.MT88.4 R136, [R249+0x1900] ;  /* 0x00190000f988783b */ /* 0x000fe20000004200 */
[C---:B-1----:R-:W-:Y:S03]  /*55e0*/  HMMA.16816.F32 R116, R4.reuse, R8, R40 ;  /* 0x000000080474723c */ /* 0x042fe60000001828 */
[----:B------:R-:W-:Y:S05]  /*55f0*/  LDSM.16.MT88.4 R40, [R249+0x3900] ;  /* 0x00390000f928783b */ /* 0x000fea0000004200 */
[C---:B------:R-:W-:Y:S01]  /*5600*/  HMMA.16816.F32 R28, R4.reuse, R10, R28 ;  /* 0x0000000a041c723c */ /* 0x040fe2000000181c */
[----:B------:R-:W1:Y:S07]  /*5610*/  LDSM.16.MT88.4 R8, [R252+0x7100] ;  /* 0x00710000fc08783b */ /* 0x000e6e0000004200 */
[C---:B-1----:R-:W-:Y:S01]  /*5620*/  HMMA.16816.F32 R24, R4.reuse, R8, R24 ;  /* 0x000000080418723c */ /* 0x042fe20000001818 */
[----:B------:R1:W-:Y:S07]  /*5630*/  MUFU.EX2 R8, R15 ;  /* 0x0000000f00087308 */ /* 0x0003ee0000000800 */
[----:B------:R-:W-:Y:S01]  /*5640*/  HMMA.16816.F32 R20, R4, R10, R20 ;  /* 0x0000000a0414723c */ /* 0x000fe20000001814 */
[----:B------:R2:W-:Y:S06]  /*5650*/  MUFU.EX2 R5, R0 ;  /* 0x0000000000057308 */ /* 0x0005ec0000000800 */
[----:B------:R-:W-:-:S02]  /*5660*/  FFMA.FTZ R4, R152, c[0x0][0x2d0], -R12 ;  /* 0x0000b40098047a23 */ /* 0x000fc4000001080c */
[----:B------:R3:W-:Y:S01]  /*5670*/  MUFU.EX2 R11, R2 ;  /* 0x00000002000b7308 */ /* 0x0007e20000000800 */
[----:B-1----:R-:W-:Y:S02]  /*5680*/  IMAD.MOV.U32 R15, RZ, RZ, R160 ;  /* 0x000000ffff0f7224 */ /* 0x002fe400078e00a0 */
[----:B--2---:R-:W-:-:S05]  /*5690*/  FFMA.FTZ R0, R59, c[0x0][0x2d0], -R12 ;  /* 0x0000b4003b007a23 */ /* 0x004fca000001080c */
[----:B------:R1:W2:Y:S01]  /*56a0*/  MUFU.EX2 R10, R14 ;  /* 0x0000000e000a7308 */ /* 0x0002a20000000800 */
[----:B------:R-:W-:Y:S02]  /*56b0*/  IMAD.MOV.U32 R59, RZ, RZ, R155 ;  /* 0x000000ffff3b7224 */ /* 0x000fe400078e009b */
[----:B---3--:R-:W-:-:S05]  /*56c0*/  FFMA.FTZ R2, R153, c[0x0][0x2d0], -R12 ;  /* 0x0000b40099027a23 */ /* 0x008fca000001080c */
[----:B------:R3:W4:Y:S01]  /*56d0*/  MUFU.EX2 R7, R0 ;  /* 0x0000000000077308 */ /* 0x0007220000000800 */
[----:B------:R-:W5:Y:S01]  /*56e0*/  LDSM.16.MT88.4 R152, [R58+0x1900] ;  /* 0x001900003a98783b */ /* 0x000f620000004200 */
[----:B------:R-:W-:-:S06]  /*56f0*/  IMAD.MOV.U32 R12, RZ, RZ, R163 ;  /* 0x000000ffff0c7224 */ /* 0x000fcc00078e00a3 */
[----:B------:R2:W-:Y:S01]  /*5700*/  MUFU.EX2 R6, R2 ;  /* 0x0000000200067308 */ /* 0x0005e20000000800 */
[----:B-1----:R-:W-:Y:S02]  /*5710*/  IMAD.MOV.U32 R14, RZ, RZ, R161 ;  /* 0x000000ffff0e7224 */ /* 0x002fe400078e00a1 */
[----:B---3--:R-:W-:-:S05]  /*5720*/  FADD.FTZ R0, R135, R16 ;  /* 0x0000001087007221 */ /* 0x008fca0000010000 */
[----:B------:R-:W1:Y:S01]  /*5730*/  MUFU.EX2 R9, R13 ;  /* 0x0000000d00097308 */ /* 0x000e620000000800 */
[----:B------:R-:W-:Y:S01]  /*5740*/  IMAD.MOV.U32 R135, RZ, RZ, R55 ;  /* 0x000000ffff877224 */ /* 0x000fe200078e0037 */
[----:B------:R-:W-:Y:S01]  /*5750*/  MOV R16, R57 ;  /* 0x0000003900107202 */ /* 0x000fe20000000f00 */
[----:B------:R-:W-:Y:S02]  /*5760*/  IMAD.MOV.U32 R55, RZ, RZ, R131 ;  /* 0x000000ffff377224 */ /* 0x000fe400078e0083 */
[----:B--2---:R-:W-:-:S03]  /*5770*/  FADD.FTZ R2, R51, R0 ;  /* 0x0000000033027221 */ /* 0x004fc60000010000 */
[----:B------:R-:W2:Y:S01]  /*5780*/  MUFU.EX2 R4, R4 ;  /* 0x0000000400047308 */ /* 0x000ea20000000800 */
[----:B------:R-:W3:Y:S01]  /*5790*/  LDSM.16.MT88.4 R48, [R250+0x3900] ;  /* 0x00390000fa30783b */ /* 0x000ee20000004200 */
[----:B------:R-:W-:Y:S02]  /*57a0*/  FADD.FTZ R0, R52, R3 ;  /* 0x0000000334007221 */ /* 0x000fe40000010000 */
[----:B------:R-:W-:Y:S02]  /*57b0*/  FADD.FTZ R2, R53, R2 ;  /* 0x0000000235027221 */ /* 0x000fe40000010000 */
[----:B------:R-:W-:Y:S02]  /*57c0*/  FADD.FTZ R0, R54, R0 ;  /* 0x0000000036007221 */ /* 0x000fe40000010000 */
[----:B------:R-:W-:Y:S01]  /*57d0*/  IMAD.MOV.U32 R52, RZ, RZ, R128 ;  /* 0x000000ffff347224 */ /* 0x000fe200078e0080 */
[----:B------:R-:W-:Y:S01]  /*57e0*/  F2FP.PACK_AB R128, R10, R8 ;  /* 0x000000080a80723e */ /* 0x000fe200000000ff */
[----:B------:R-:W-:Y:S01]  /*57f0*/  IMAD.MOV.U32 R53, RZ, RZ, R129 ;  /* 0x000000ffff357224 */ /* 0x000fe200078e0081 */
[----:B----4-:R-:W-:Y:S01]  /*5800*/  F2FP.PACK_AB R129, R7, R5 ;  /* 0x000000050781723e */ /* 0x010fe200000000ff */
[----:B------:R-:W-:Y:S01]  /*5810*/  IMAD.MOV.U32 R54, RZ, RZ, R130 ;  /* 0x000000ffff367224 */ /* 0x000fe200078e0082 */
[----:B-1----:R-:W-:Y:S01]  /*5820*/  F2FP.PACK_AB R130, R11, R9 ;  /* 0x000000090b82723e */ /* 0x002fe200000000ff */
[----:B------:R-:W-:Y:S01]  /*5830*/  IMAD.MOV.U32 R13, RZ, RZ, R162 ;  /* 0x000000ffff0d7224 */ /* 0x000fe200078e00a2 */
[----:B--2---:R-:W-:Y:S01]  /*5840*/  F2FP.PACK_AB R131, R6, R4 ;  /* 0x000000040683723e */ /* 0x004fe200000000ff */
[----:B------:R-:W1:Y:S01]  /*5850*/  LDSM.16.MT88.4 R160, [R252+0x1900] ;  /* 0x00190000fca0783b */ /* 0x000e620000004200 */
[----:B------:R-:W-:-:S04]  /*5860*/  IMAD.MOV.U32 R3, RZ, RZ, R56 ;  /* 0x000000ffff037224 */ /* 0x000fc800078e0038 */
[----:B------:R-:W-:Y:S01]  /*5870*/  FADD.FTZ R0, R3, R0 ;  /* 0x0000000003007221 */ /* 0x000fe20000010000 */
[----:B------:R-:W-:Y:S03]  /*5880*/  HMMA.16816.F32 R148, R128, R144, R148 ;  /* 0x000000908094723c */ /* 0x000fe60000001894 */
[----:B------:R-:W-:-:S04]  /*5890*/  FADD.FTZ R0, R18, R0 ;  /* 0x0000000012007221 */ /* 0x000fc80000010000 */
[----:B------:R-:W-:Y:S01]  /*58a0*/  FADD.FTZ R0, R126, R0 ;  /* 0x000000007e007221 */ /* 0x000fe20000010000 */
[----:B------:R-:W-:Y:S03]  /*58b0*/  HMMA.16816.F32 R144, R128, R146, R36 ;  /* 0x000000928090723c */ /* 0x000fe60000001824 */
[----:B------:R-:W-:-:S05]  /*58c0*/  FADD.FTZ R0, R127, R0 ;  /* 0x000000007f007221 */ /* 0x000fca0000010000 */
[C---:B-----5:R-:W-:Y:S08]  /*58d0*/  HMMA.16816.F32 R156, R128.reuse, R152, R156 ;  /* 0x00000098809c723c */ /* 0x060ff0000000189c */
[C---:B------:R-:W-:Y:S08]  /*58e0*/  HMMA.16816.F32 R152, R128.reuse, R154, R44 ;  /* 0x0000009a8098723c */ /* 0x040ff0000000182c */
[C---:B------:R-:W-:Y:S01]  /*58f0*/  HMMA.16816.F32 R36, R128.reuse, R40, R64 ;  /* 0x000000288024723c */ /* 0x040fe20000001840 */
[----:B------:R-:W2:Y:S07]  /*5900*/  LDSM.16.MT88.4 R64, [R252+0x3900] ;  /* 0x00390000fc40783b */ /* 0x000eae0000004200 */
[C---:B---3--:R-:W-:Y:S01]  /*5910*/  HMMA.16816.F32 R44, R128.reuse, R48, R72 ;  /* 0x00000030802c723c */ /* 0x048fe20000001848 */
[----:B------:R-:W3:Y:S07]  /*5920*/  LDSM.16.MT88.4 R72, [R249+0x5900] ;  /* 0x00590000f948783b */ /* 0x000eee0000004200 */
[C---:B------:R-:W-:Y:S08]  /*5930*/  HMMA.16816.F32 R140, R128.reuse, R136, R140 ;  /* 0x00000088808c723c */ /* 0x040ff0000000188c */
[C---:B------:R-:W-:Y:S07]  /*5940*/  HMMA.16816.F32 R136, R128.reuse, R138, R32 ;  /* 0x0000008a8088723c */ /* 0x040fee0000001820 */
[----:B------:R-:W-:Y:S01]  /*5950*/  IMAD.MOV.U32 R34, RZ, RZ, R58 ;  /* 0x000000ffff227224 */ /* 0x000fe200078e003a */
[----:B-1----:R-:W-:Y:S01]  /*5960*/  HMMA.16816.F32 R164, R128, R160, R164 ;  /* 0x000000a080a4723c */ /* 0x002fe200000018a4 */
[----:B------:R-:W-:-:S03]  /*5970*/  MOV R35, R59 ;  /* 0x0000003b00237202 */ /* 0x000fc60000000f00 */
[----:B------:R-:W1:Y:S02]  /*5980*/  LDSM.16.MT88.4 R56, [R34+0x3900] ;  /* 0x003900002238783b */ /* 0x000e640000004200 */
[----:B------:R-:W-:Y:S02]  /*5990*/  FADD.FTZ R2, R35, R2 ;  /* 0x0000000223027221 */ /* 0x000fe40000010000 */
[----:B------:R-:W-:Y:S02]  /*59a0*/  HMMA.16816.F32 R160, R128, R162, R60 ;  /* 0x000000a280a0723c */ /* 0x000fe4000000183c */
[----:B------:R-:W-:-:S04]  /*59b0*/  FADD.FTZ R2, R135, R2 ;  /* 0x0000000287027221 */ /* 0x000fc80000010000 */
[----:B------:R-:W-:Y:S02]  /*59c0*/  FADD.FTZ R3, R124, R2 ;  /* 0x000000027c037221 */ /* 0x000fe40000010000 */
[C---:B------:R-:W-:Y:S01]  /*59d0*/  HMMA.16816.F32 R40, R128.reuse, R42, R68 ;  /* 0x0000002a8028723c */ /* 0x040fe20000001844 */
[----:B------:R-:W-:Y:S02]  /*59e0*/  FADD.FTZ R2, R134, R0 ;  /* 0x0000000086027221 */ /* 0x000fe40000010000 */
[----:B------:R-:W-:Y:S02]  /*59f0*/  FADD.FTZ R3, R17, R3 ;  /* 0x0000000311037221 */ /* 0x000fe40000010000 */
[----:B------:R-:W-:Y:S02]  /*5a00*/  FADD.FTZ R2, R8, R2 ;  /* 0x0000000208027221 */ /* 0x000fe40000010000 */
[----:B------:R-:W-:Y:S01]  /*5a10*/  FADD.FTZ R3, R19, R3 ;  /* 0x0000000313037221 */ /* 0x000fe20000010000 */
[----:B--2---:R-:W-:Y:S01]  /*5a20*/  HMMA.16816.F32 R60, R128, R64, R80 ;  /* 0x00000040803c723c */ /* 0x004fe20000001850 */
[----:B------:R-:W2:Y:S01]  /*5a30*/  LDSM.16.MT88.4 R80, [R250+0x5900] ;  /* 0x00590000fa50783b */ /* 0x000ea20000004200 */
[----:B------:R-:W-:-:S02]  /*5a40*/  FADD.FTZ R2, R10, R2 ;  /* 0x000000020a027221 */ /* 0x000fc40000010000 */
[----:B------:R-:W-:Y:S02]  /*5a50*/  FADD.FTZ R0, R125, R3 ;  /* 0x000000037d007221 */ /* 0x000fe40000010000 */
[----:B------:R-:W-:Y:S02]  /*5a60*/  FADD.FTZ R2, R9, R2 ;  /* 0x0000000209027221 */ /* 0x000fe40000010000 */
[----:B---3--:R-:W-:Y:S01]  /*5a70*/  HMMA.16816.F32 R68, R128, R72, R96 ;  /* 0x000000488044723c */ /* 0x008fe20000001860 */
[----:B------:R-:W3:Y:S01]  /*5a80*/  LDSM.16.MT88.4 R96, [R252+0x5900] ;  /* 0x00590000fc60783b */ /* 0x000ee20000004200 */
[----:B------:R-:W-:Y:S02]  /*5a90*/  FADD.FTZ R0, R5, R0 ;  /* 0x0000000005007221 */ /* 0x000fe40000010000 */
[----:B------:R-:W-:Y:S02]  /*5aa0*/  FADD.FTZ R3, R11, R2 ;  /* 0x000000020b037221 */ /* 0x000fe40000010000 */
[----:B------:R-:W-:-:S02]  /*5ab0*/  FADD.FTZ R0, R7, R0 ;  /* 0x0000000007007221 */ /* 0x000fc40000010000 */
[----:B------:R-:W-:Y:S01]  /*5ac0*/  HMMA.16816.F32 R48, R128, R50, R76 ;  /* 0x000000328030723c */ /* 0x000fe2000000184c */
[----:B------:R4:W-:Y:S01]  /*5ad0*/  STL [R1+0x80], R3 ;  /* 0x0000800301007387 */ /* 0x0009e20000100800 */
[----:B------:R-:W-:-:S04]  /*5ae0*/  FADD.FTZ R0, R4, R0 ;  /* 0x0000000004007221 */ /* 0x000fc80000010000 */
[----:B------:R-:W-:Y:S01]  /*5af0*/  FADD.FTZ R2, R6, R0 ;  /* 0x0000000006027221 */ /* 0x000fe20000010000 */
[C---:B------:R-:W-:Y:S01]  /*5b00*/  IADD3 R0, R16.reuse, 0x800, RZ ;  /* 0x0000080010007810 */ /* 0x040fe20007ffe0ff */
[C---:B-1----:R-:W-:Y:S03]  /*5b10*/  HMMA.16816.F32 R52, R128.reuse, R56, R52 ;  /* 0x000000388034723c */ /* 0x042fe60000001834 */
[----:B------:R1:W-:Y:S04]  /*5b20*/  STL [R1+0x84], R2 ;  /* 0x0000840201007387 */ /* 0x0003e80000100800 */
[----:B------:R5:W-:Y:S01]  /*5b30*/  STL [R1+0x44], R0 ;  /* 0x0000440001007387 */ /* 0x000be20000100800 */
[C---:B------:R-:W-:Y:S03]  /*5b40*/  HMMA.16816.F32 R56, R128.reuse, R58, R88 ;  /* 0x0000003a8038723c */ /* 0x040fe60000001858 */
[----:B------:R-:W5:Y:S05]  /*5b50*/  LDSM.16.MT88.4 R88, [R34+0x5900] ;  /* 0x005900002258783b */ /* 0x000f6a0000004200 */
[----:B------:R-:W-:Y:S01]  /*5b60*/  HMMA.16816.F32 R64, R128, R66, R84 ;  /* 0x000000428040723c */ /* 0x000fe20000001854 */
[----:B----4-:R-:W-:-:S05]  /*5b70*/  IADD3 R3, R16, 0x1000, RZ ;  /* 0x0000100010037810 */ /* 0x010fca0007ffe0ff */
[----:B------:R4:W-:Y:S02]  /*5b80*/  STL [R1+0x40], R3 ;  /* 0x0000400301007387 */ /* 0x0009e40000100800 */
[----:B--2---:R-:W-:Y:S01]  /*5b90*/  HMMA.16816.F32 R76, R128, R80, R92 ;  /* 0x00000050804c723c */ /* 0x004fe2000000185c */
[----:B-1----:R-:W-:-:S07]  /*5ba0*/  IADD3 R2, R16, 0x1800, RZ ;  /* 0x0000180010027810 */ /* 0x002fce0007ffe0ff */
[C---:B---3--:R-:W-:Y:S01]  /*5bb0*/  HMMA.16816.F32 R92, R128.reuse, R96, R108 ;  /* 0x00000060805c723c */ /* 0x048fe2000000186c */
[C---:B-----5:R-:W-:Y:S01]  /*5bc0*/  IADD3 R0, R16.reuse, 0x2000, RZ ;  /* 0x0000200010007810 */ /* 0x060fe20007ffe0ff */
[----:B------:R1:W-:Y:S04]  /*5bd0*/  STL [R1+0x3c], R2 ;  /* 0x00003c0201007387 */ /* 0x0003e80000100800 */
[----:B------:R2:W-:Y:S02]  /*5be0*/  STL [R1+0x38], R0 ;  /* 0x0000380001007387 */ /* 0x0005e40000100800 */
[C---:B------:R-:W-:Y:S02]  /*5bf0*/  HMMA.16816.F32 R96, R128.reuse, R98, R104 ;  /* 0x000000628060723c */ /* 0x040fe40000001868 */
[----:B------:R-:W3:Y:S06]  /*5c00*/  LDSM.16.MT88.4 R104, [R249+0x7900] ;  /* 0x00790000f968783b */ /* 0x000eec0000004200 */
[----:B------:R-:W-:Y:S01]  /*5c10*/  HMMA.16816.F32 R72, R128, R74, R100 ;  /* 0x0000004a8048723c */ /* 0x000fe20000001864 */
[----:B----4-:R-:W-:-:S07]  /*5c20*/  IADD3 R3, R16, 0x3800, RZ ;  /* 0x0000380010037810 */ /* 0x010fce0007ffe0ff */
[----:B------:R-:W-:Y:S01]  /*5c30*/  HMMA.16816.F32 R84, R128, R88, R120 ;  /* 0x000000588054723c */ /* 0x000fe20000001878 */
[----:B------:R-:W4:Y:S01]  /*5c40*/  LDSM.16.MT88.4 R120, [R34+0x7900] ;  /* 0x007900002278783b */ /* 0x000f220000004200 */
[C---:B-1----:R-:W-:Y:S02]  /*5c50*/  IADD3 R2, R16.reuse, 0x2800, RZ ;  /* 0x0000280010027810 */ /* 0x042fe40007ffe0ff */
[----:B--2---:R-:W-:-:S04]  /*5c60*/  IADD3 R0, R16, 0x3000, RZ ;  /* 0x0000300010007810 */ /* 0x004fc80007ffe0ff */
[C---:B------:R-:W-:Y:S01]  /*5c70*/  HMMA.16816.F32 R88, R128.reuse, R90, R112 ;  /* 0x0000005a8058723c */ /* 0x040fe20000001870 */
[----:B------:R-:W1:Y:S04]  /*5c80*/  LDSM.16.MT88.4 R112, [R250+0x7900] ;  /* 0x00790000fa70783b */ /* 0x000e680000004200 */
[----:B------:R2:W-:Y:S03]  /*5c90*/  STL [R1+0x34], R2 ;  /* 0x0000340201007387 */ /* 0x0005e60000100800 */
[C---:B------:R-:W-:Y:S01]  /*5ca0*/  HMMA.16816.F32 R80, R128.reuse, R82, R188 ;  /* 0x000000528050723c */ /* 0x040fe200000018bc */
[----:B------:R5:W-:Y:S04]  /*5cb0*/  STL [R1+0x30], R0 ;  /* 0x0000300001007387 */ /* 0x000be80000100800 */
[----:B------:R4:W-:Y:S03]  /*5cc0*/  STL [R1+0x2c], R3 ;  /* 0x00002c0301007387 */ /* 0x0009e60000100800 */
[C---:B---3--:R-:W-:Y:S01]  /*5cd0*/  HMMA.16816.F32 R100, R128.reuse, R104, R12 ;  /* 0x000000688064723c */ /* 0x048fe2000000180c */
[----:B------:R-:W3:Y:S07]  /*5ce0*/  LDSM.16.MT88.4 R12, [R252+0x7900] ;  /* 0x00790000fc0c783b */ /* 0x000eee0000004200 */
[----:B------:R-:W-:Y:S01]  /*5cf0*/  HMMA.16816.F32 R104, R128, R106, R184 ;  /* 0x0000006a8068723c */ /* 0x000fe200000018b8 */
[----:B--2---:R-:W-:-:S02]  /*5d00*/  IADD3 R2, R16, 0x4000, RZ ;  /* 0x0000400010027810 */ /* 0x004fc40007ffe0ff */
[----:B-----5:R-:W-:-:S03]  /*5d10*/  IADD3 R0, R16, 0x4800, RZ ;  /* 0x0000480010007810 */ /* 0x020fc60007ffe0ff */
[----:B------:R2:W-:Y:S02]  /*5d20*/  STL [R1+0x28], R2 ;  /* 0x0000280201007387 */ /* 0x0005e40000100800 */
[C---:B----4-:R-:W-:Y:S01]  /*5d30*/  HMMA.16816.F32 R116, R128.reuse, R120, R116 ;  /* 0x000000788074723c */ /* 0x050fe20000001874 */
[C---:B------:R-:W-:Y:S01]  /*5d40*/  IADD3 R3, R16.reuse, 0x5000, RZ ;  /* 0x0000500010037810 */ /* 0x040fe20007ffe0ff */
[----:B------:R4:W-:Y:S04]  /*5d50*/  STL [R1+0x24], R0 ;  /* 0x0000240001007387 */ /* 0x0009e80000100800 */
[----:B------:R5:W-:Y:S02]  /*5d60*/  STL [R1+0x20], R3 ;  /* 0x0000200301007387 */ /* 0x000be40000100800 */
[C---:B-1----:R-:W-:Y:S08]  /*5d70*/  HMMA.16816.F32 R108, R128.reuse, R112, R180 ;  /* 0x00000070806c723c */ /* 0x042ff000000018b4 */
[----:B------:R-:W-:Y:S01]  /*5d80*/  HMMA.16816.F32 R112, R128, R114, R176 ;  /* 0x000000728070723c */ /* 0x000fe200000018b0 */
[----:B--2---:R-:W-:-:S07]  /*5d90*/  IADD3 R2, R16, 0x5800, RZ ;  /* 0x0000580010027810 */ /* 0x004fce0007ffe0ff */
[----:B------:R-:W-:Y:S01]  /*5da0*/  HMMA.16816.F32 R120, R128, R122, R28 ;  /* 0x0000007a8078723c */ /* 0x000fe2000000181c */
[C---:B----4-:R-:W-:Y:S01]  /*5db0*/  IADD3 R0, R16.reuse, 0x6000, RZ ;  /* 0x0000600010007810 */ /* 0x050fe20007ffe0ff */
[----:B------:R1:W-:Y:S01]  /*5dc0*/  STL [R1+0x1c], R2 ;  /* 0x00001c0201007387 */ /* 0x0003e20000100800 */
[----:B-----5:R-:W-:-:S03]  /*5dd0*/  IADD3 R3, R16, 0x6800, RZ ;  /* 0x0000680010037810 */ /* 0x020fc60007ffe0ff */
[----:B------:R2:W-:Y:S02]  /*5de0*/  STL [R1+0x18], R0 ;  /* 0x0000180001007387 */ /* 0x0005e40000100800 */
[C---:B---3--:R-:W-:Y:S02]  /*5df0*/  HMMA.16816.F32 R124, R128.reuse, R12, R24 ;  /* 0x0000000c807c723c */ /* 0x048fe40000001818 */
[----:B------:R3:W-:Y:S06]  /*5e00*/  STL [R1+0x14], R3 ;  /* 0x0000140301007387 */ /* 0x0007ec0000100800 */
[----:B------:R-:W-:Y:S01]  /*5e10*/  HMMA.16816.F32 R128, R128, R14, R20 ;  /* 0x0000000e8080723c */ /* 0x000fe20000001814 */
[----:B-1----:R-:W-:-:S02]  /*5e20*/  IADD3 R2, R16, 0x7000, RZ ;  /* 0x0000700010027810 */ /* 0x002fc40007ffe0ff */
[----:B--2---:R-:W-:-:S05]  /*5e30*/  IADD3 R0, R16, 0x7800, RZ ;  /* 0x0000780010007810 */ /* 0x004fca0007ffe0ff */
[----:B------:R3:W-:Y:S04]  /*5e40*/  STL [R1+0xc], R0 ;  /* 0x00000c0001007387 */ /* 0x0007e80000100800 */
[----:B------:R3:W-:Y:S01]  /*5e50*/  STL [R1+0x10], R2 ;  /* 0x0000100201007387 */ /* 0x0007e20000100800 */
[----:B------:R-:W-:Y:S05]  /*5e60*/  @!P0 BRA `(.L_x_534) ;  /* 0x0000441000008947 */ /* 0x000fea0003800000 */
[----:B------:R-:W2:Y:S04]  /*5e70*/  LDL R16, [R1+0xdc] ;  /* 0x0000dc0001107983 */ /* 0x000ea80000100800 */
[----:B------:R-:W4:Y:S04]  /*5e80*/  LDL.64 R188, [R1+0xd0] ;  /* 0x0000d00001bc7983 */ /* 0x000f280000100a00 */
[----:B------:R-:W5:Y:S04]  /*5e90*/  LDL.64 R190, [R1+0xc0] ;  /* 0x0000c00001be7983 */ /* 0x000f680000100a00 */
[----:B---3--:R-:W3:Y:S04]  /*5ea0*/  LDL.64 R32, [R1+0xc8] ;  /* 0x0000c80001207983 */ /* 0x008ee80000100a00 */
[----:B------:R-:W3:Y:S01]  /*5eb0*/  LDL.64 R34, [R1+0xb8] ;  /* 0x0000b80001227983 */ /* 0x000ee20000100a00 */
[----:B------:R-:W-:-:S02]  /*5ec0*/  PLOP3.LUT P1, PT, PT, PT, UP1, 0x80, 0x0 ;  /* 0x000000000000781c */ /* 0x000fc40003f2f018 */
[----:B------:R-:W-:Y:S01]  /*5ed0*/  PLOP3.LUT P0, PT, PT, PT, UP1, 0x80, 0x0 ;  /* 0x000000000000781c */ /* 0x000fe20003f0f018 */
[----:B------:R-:W-:Y:S01]  /*5ee0*/  IMAD.MOV.U32 R134, RZ, RZ, R132 ;  /* 0x000000ffff867224 */ /* 0x000fe200078e0084 */
[----:B------:R-:W-:Y:S02]  /*5ef0*/  UMOV UR18, UR17 ;  /* 0x0000001100127c82 */ /* 0x000fe40008000000 */
[----:B------:R-:W-:Y:S02]  /*5f00*/  UMOV UR8, 0xffffffc0 ;  /* 0xffffffc000087882 */ /* 0x000fe40000000000 */
[----:B------:R-:W-:Y:S02]  /*5f10*/  ULDC.64 UR6, c[0x0][0x208] ;  /* 0x0000820000067ab9 */ /* 0x000fe40000000a00 */
[----:B------:R-:W-:-:S03]  /*5f20*/  ULDC.64 UR4, c[0x0][0x1e0] ;  /* 0x0000780000047ab9 */ /* 0x000fc60000000a00 */
[----:B--2---:R-:W-:Y:S01]  /*5f30*/  @P1 IMAD.HI.U32 R0, R16, c[0x0][0x2c8], RZ ;  /* 0x0000b20010001a27 */ /* 0x004fe200078e00ff */
[----:B----4-:R-:W-:-:S04]  /*5f40*/  IADD3 R3, P6, R188, 0x40, RZ ;  /* 0x00000040bc037810 */ /* 0x010fc80007fde0ff */
[----:B------:R-:W-:Y:S02]  /*5f50*/  @P0 SHF.R.U32.HI R0, RZ, c[0x0][0x2cc], R0 ;  /* 0x0000b300ff000a19 */ /* 0x000fe40000011600 */
[C---:B------:R-:W-:Y:S01]  /*5f60*/  IADD3 R2, P1, R188.reuse, 0x80, RZ ;  /* 0x00000080bc027810 */ /* 0x040fe20007f3e0ff */
[----:B------:R5:W-:Y:S04]  /*5f70*/  STL [R1+0xb4], R3 ;  /* 0x0000b40301007387 */ /* 0x000be80000100800 */
[----:B------:R1:W-:Y:S04]  /*5f80*/  @P0 STL [R1+0xd8], R0 ;  /* 0x0000d80001000387 */ /* 0x0003e80000100800 */
[----:B------:R3:W-:Y:S01]  /*5f90*/  STL [R1+0xac], R2 ;  /* 0x0000ac0201007387 */ /* 0x0007e20000100800 */
[----:B-----5:R-:W-:Y:S01]  /*5fa0*/  IMAD.X R3, RZ, RZ, R191, P6 ;  /* 0x000000ffff037224 */ /* 0x020fe200030e06bf */
[----:B-1----:R-:W-:-:S02]  /*5fb0*/  IADD3 R0, P0, R188, 0xc0, RZ ;  /* 0x000000c0bc007810 */ /* 0x002fc40007f1e0ff */
[----:B---3--:R-:W-:-:S03]  /*5fc0*/  IADD3 R2, P6, R32, 0x40, RZ ;  /* 0x0000004020027810 */ /* 0x008fc60007fde0ff */
[----:B------:R1:W-:Y:S04]  /*5fd0*/  STL [R1+0xa4], R0 ;  /* 0x0000a40001007387 */ /* 0x0003e80000100800 */
[----:B------:R2:W-:Y:S04]  /*5fe0*/  STL [R1+0xb0], R3 ;  /* 0x0000b00301007387 */ /* 0x0005e80000100800 */
[----:B------:R3:W-:Y:S01]  /*5ff0*/  STL [R1+0x9c], R2 ;  /* 0x00009c0201007387 */ /* 0x0007e20000100800 */
[----:B------:R-:W-:Y:S02]  /*6000*/  IMAD.X R4, RZ, RZ, R35, P6 ;  /* 0x000000ffff047224 */ /* 0x000fe400030e0623 */
[----:B-1----:R-:W-:Y:S01]  /*6010*/  IMAD.X R0, RZ, RZ, R191, P1 ;  /* 0x000000ffff007224 */ /* 0x002fe200008e06bf */
[----:B--2---:R-:W-:-:S04]  /*6020*/  IADD3 R3, P1, R32, 0x80, RZ ;  /* 0x0000008020037810 */ /* 0x004fc80007f3e0ff */
[----:B------:R1:W-:Y:S01]  /*6030*/  STL [R1+0xa8], R0 ;  /* 0x0000a80001007387 */ /* 0x0003e20000100800 */
[----:B---3--:R-:W-:-:S03]  /*6040*/  IMAD.X R2, RZ, RZ, R191, P0 ;  /* 0x000000ffff027224 */ /* 0x008fc600000e06bf */
[----:B------:R-:W-:Y:S04]  /*6050*/  STL [R1+0x94], R3 ;  /* 0x0000940301007387 */ /* 0x000fe80000100800 */
[----:B------:R2:W-:Y:S01]  /*6060*/  STL [R1+0xa0], R2 ;  /* 0x0000a00201007387 */ /* 0x0005e20000100800 */
[----:B-1----:R-:W-:-:S05]  /*6070*/  IADD3 R0, P0, R32, 0xc0, RZ ;  /* 0x000000c020007810 */ /* 0x002fca0007f1e0ff */
[----:B------:R1:W-:Y:S01]  /*6080*/  STL [R1+0x8c], R0 ;  /* 0x00008c0001007387 */ /* 0x0003e20000100800 */
[----:B--2---:R-:W-:-:S03]  /*6090*/  IMAD.X R2, RZ, RZ, R35, P1 ;  /* 0x000000ffff027224 */ /* 0x004fc600008e0623 */
[----:B------:R2:W-:Y:S04]  /*60a0*/  STL [R1+0x98], R4 ;  /* 0x0000980401007387 */ /* 0x0005e80000100800 */
[----:B------:R2:W-:Y:S01]  /*60b0*/  STL [R1+0x90], R2 ;  /* 0x0000900201007387 */ /* 0x0005e20000100800 */
[----:B-1----:R-:W-:-:S05]  /*60c0*/  IMAD.X R0, RZ, RZ, R35, P0 ;  /* 0x000000ffff007224 */ /* 0x002fca00000e0623 */
[----:B------:R2:W-:Y:S01]  /*60d0*/  STL [R1+0x88], R0 ;  /* 0x0000880001007387 */ /* 0x0005e20000100800 */
[----:B------:R-:W-:-:S03]  /*60e0*/  IMAD.MOV.U32 R3, RZ, RZ, R133 ;  /* 0x000000ffff037224 */ /* 0x000fc600078e0085 */
.L_x_535:
[----:B------:R-:W3:Y:S01]  /*60f0*/  LDL.64 R26, [R1+0xd0] ;  /* 0x0000d000011a7983 */ /* 0x000ee20000100a00 */
[----:B------:R-:W-:Y:S01]  /*6100*/  UISETP.GE.AND UP2, UPT, UR18, URZ, UPT ;  /* 0x0000003f1200728c */ /* 0x000fe2000bf46270 */
[----:B------:R-:W-:Y:S04]  /*6110*/  DEPBAR.LE SB0, 0x0 ;  /* 0x000080000000791a */ /* 0x000fe80000000000 */
[----:B------:R-:W4:Y:S01]  /*6120*/  LDL.64 R22, [R1+0xc0] ;  /* 0x0000c00001167983 */ /* 0x000f220000100a00 */
[----:B------:R-:W-:Y:S01]  /*6130*/  PLOP3.LUT P0, PT, PT, PT, UP2, 0x80, 0x0 ;  /* 0x000000000000781c */ /* 0x000fe20003f0f028 */
[----:B------:R-:W-:Y:S04]  /*6140*/  UIADD3 UR17, UR18, -0x1, URZ ;  /* 0xffffffff12117890 */ /* 0x000fe8000fffe03f */
[----:B--2---:R-:W2:Y:S01]  /*6150*/  LDL R24, [R1+0xb4] ;  /* 0x0000b40001187983 */ /* 0x004ea20000100800 */
[----:B------:R-:W-:Y:S02]  /*6160*/  @UP2 USHF.R.S32.HI UR11, URZ, 0x1f, UR18 ;  /* 0x0000001f3f0b2899 */ /* 0x000fe40008011412 */
[----:B------:R-:W-:Y:S01]  /*6170*/  @UP2 UIMAD.WIDE.U32 UR20, UR18, UR6, URZ ;  /* 0x00000006121422a5 */ /* 0x000fe2000f8e003f */
[----:B------:R-:W2:Y:S01]  /*6180*/  LDL R28, [R1+0xb0] ;  /* 0x0000b000011c7983 */ /* 0x000ea20000100800 */
[----:B------:R-:W-:Y:S02]  /*6190*/  @UP2 UIMAD UR11, UR11, UR6, URZ ;  /* 0x000000060b0b22a4 */ /* 0x000fe4000f8e023f */
[----:B------:R-:W-:Y:S01]  /*61a0*/  @UP2 USHF.L.U32 UR14, UR20, 0x6, URZ ;  /* 0x00000006140e2899 */ /* 0x000fe2000800063f */
[----:B------:R-:W2:Y:S01]  /*61b0*/  LDL R33, [R1+0xac] ;  /* 0x0000ac0001217983 */ /* 0x000ea20000100800 */
[----:B------:R-:W-:Y:S03]  /*61c0*/  @UP2 UIMAD UR11, UR18, UR7, UR11 ;  /* 0x00000007120b22a4 */ /* 0x000fe6000f8e020b */
[----:B------:R-:W2:Y:S01]  /*61d0*/  LDL R31, [R1+0xa4] ;  /* 0x0000a400011f7983 */ /* 0x000ea20000100800 */
[----:B------:R-:W-:Y:S03]  /*61e0*/  @UP2 UIADD3 UR11, UR21, UR11, URZ ;  /* 0x0000000b150b2290 */ /* 0x000fe6000fffe03f */
[----:B------:R-:W2:Y:S01]  /*61f0*/  LDL R30, [R1+0xa8] ;  /* 0x0000a800011e7983 */ /* 0x000ea20000100800 */
[----:B------:R-:W-:Y:S03]  /*6200*/  @UP2 USHF.L.U64.HI UR11, UR20, 0x6, UR11 ;  /* 0x00000006140b2899 */ /* 0x000fe6000801020b */
[----:B------:R-:W2:Y:S04]  /*6210*/  LDL R32, [R1+0xa0] ;  /* 0x0000a00001207983 */ /* 0x000ea80000100800 */
[----:B------:R-:W2:Y:S04]  /*6220*/  LDL R176, [R1+0x8] ;  /* 0x0000080001b07983 */ /* 0x000ea80000100800 */
[----:B------:R1:W-:Y:S04]  /*6230*/  STL [R1+0x12c], R131 ;  /* 0x00012c8301007387 */ /* 0x0003e80000100800 */
[----:B------:R-:W2:Y:S04]  /*6240*/  LDL R180, [R1+0x44] ;  /* 0x0000440001b47983 */ /* 0x000ea80000100800 */
[----:B------:R-:W2:Y:S04]  /*6250*/  LDL R184, [R1+0x40] ;  /* 0x0000400001b87983 */ /* 0x000ea80000100800 */
[----:B------:R-:W2:Y:S04]  /*6260*/  LDL R135, [R1+0x3c] ;  /* 0x00003c0001877983 */ /* 0x000ea80000100800 */
[----:B------:R-:W-:Y:S08]  /*6270*/  BAR.SYNC.DEFER_BLOCKING 0x0 ;  /* 0x0000000000007b1d */ /* 0x000ff00000010000 */
[----:B------:R-:W2:Y:S08]  /*6280*/  LDSM.16.M88.4 R8, [R248+0x10100] ;  /* 0x01010000f808783b */ /* 0x000eb00000000200 */
[----:B-1----:R-:W2:Y:S04]  /*6290*/  LDL R131, [R1+0x48] ;  /* 0x0000480001837983 */ /* 0x002ea80000100800 */
[----:B------:R-:W1:Y:S01]  /*62a0*/  LDSM.16.M88.4 R16, [R248+0x10900] ;  /* 0x01090000f810783b */ /* 0x000e620000000200 */
[----:B---3--:R-:W-:Y:S04]  /*62b0*/  @P0 IADD3 R0, P6, R26, UR14, RZ ;  /* 0x0000000e1a000c10 */ /* 0x008fe8000ffde0ff */
[----:B----4-:R-:W-:Y:S02]  /*62c0*/  @P0 IADD3.X R4, R23, UR11, RZ, P6, !PT ;  /* 0x0000000b17040c10 */ /* 0x010fe4000b7fe4ff */
[----:B------:R-:W-:Y:S02]  /*62d0*/  @P0 LEA R14, P6, R0, c[0x0][0x1f8], 0x1 ;  /* 0x00007e00000e0a11 */ /* 0x000fe400078c08ff */
[----:B--2---:R-:W-:Y:S02]  /*62e0*/  @P0 IADD3 R2, P1, R24, UR14, RZ ;  /* 0x0000000e18020c10 */ /* 0x004fe4000ff3e0ff */
[----:B------:R-:W-:Y:S02]  /*62f0*/  @P0 LEA.HI.X R15, R0, c[0x0][0x1fc], R4, 0x1, P6 ;  /* 0x00007f00000f0a11 */ /* 0x000fe400030f0c04 */
[----:B------:R-:W-:Y:S02]  /*6300*/  @P0 IADD3.X R5, R28, UR11, RZ, P1, !PT ;  /* 0x0000000b1c050c10 */ /* 0x000fe40008ffe4ff */
[C---:B------:R-:W-:Y:S02]  /*6310*/  @P0 LEA R12, P1, R2.reuse, c[0x0][0x1f8], 0x1 ;  /* 0x00007e00020c0a11 */ /* 0x040fe400078208ff */
[----:B------:R-:W-:Y:S02]  /*6320*/  @P0 IADD3 R0, P6, R33, UR14, RZ ;  /* 0x0000000e21000c10 */ /* 0x000fe4000ffde0ff */
[----:B------:R-:W-:Y:S02]  /*6330*/  @P0 LEA.HI.X R13, R2, c[0x0][0x1fc], R5, 0x1, P1 ;  /* 0x00007f00020d0a11 */ /* 0x000fe400008f0c05 */
[----:B------:R-:W-:Y:S02]  /*6340*/  @P0 LEA R6, P1, R0, c[0x0][0x1f8], 0x1 ;  /* 0x00007e0000060a11 */ /* 0x000fe400078208ff */
[----:B------:R-:W-:Y:S02]  /*6350*/  @P0 IADD3.X R4, R30, UR11, RZ, P6, !PT ;  /* 0x0000000b1e040c10 */ /* 0x000fe4000b7fe4ff */
[----:B------:R-:W-:Y:S01]  /*6360*/  @P0 IADD3 R2, P6, R31, UR14, RZ ;  /* 0x0000000e1f020c10 */ /* 0x000fe2000ffde0ff */
[----:B------:R-:W-:Y:S01]  /*6370*/  @UP2 ULEA UR14, UP0, UR6, UR14, 0x5 ;  /* 0x0000000e060e2291 */ /* 0x000fe2000f80283f */
[----:B------:R-:W-:Y:S02]  /*6380*/  @P0 LEA.HI.X R7, R0, c[0x0][0x1fc], R4, 0x1, P1 ;  /* 0x00007f0000070a11 */ /* 0x000fe400008f0c04 */
[----:B------:R-:W-:Y:S01]  /*6390*/  @P0 IADD3.X R0, R32, UR11, RZ, P6, !PT ;  /* 0x0000000b20000c10 */ /* 0x000fe2000b7fe4ff */
[----:B------:R-:W-:Y:S01]  /*63a0*/  @UP2 ULEA.HI.X UR11, UR6, UR11, UR7, 0x5, UP0 ;  /* 0x0000000b060b2291 */ /* 0x000fe200080f2c07 */
[----:B------:R-:W-:Y:S01]  /*63b0*/  @P0 LEA R20, P1, R2, c[0x0][0x1f8], 0x1 ;  /* 0x00007e0002140a11 */ /* 0x000fe200078208ff */
[----:B------:R-:W-:Y:S01]  /*63c0*/  LDSM.16.M88.4 R176, [R176] ;  /* 0x00000000b0b0783b */ /* 0x000fe20000000200 */
[----:B------:R-:W-:Y:S01]  /*63d0*/  @P0 IADD3 R4, P6, R26, UR14, RZ ;  /* 0x0000000e1a040c10 */ /* 0x000fe2000ffde0ff */
[----:B------:R-:W-:Y:S01]  /*63e0*/  UISETP.GE.AND UP2, UPT, UR18, 0x1, UPT ;  /* 0x000000011200788c */ /* 0x000fe2000bf46270 */
[----:B------:R-:W-:Y:S02]  /*63f0*/  @P0 LEA.HI.X R21, R2, c[0x0][0x1fc], R0, 0x1, P1 ;  /* 0x00007f0002150a11 */ /* 0x000fe400008f0c00 */
[----:B------:R-:W-:Y:S02]  /*6400*/  @P0 IADD3 R0, P1, R24, UR14, RZ ;  /* 0x0000000e18000c10 */ /* 0x000fe4000ff3e0ff */
[----:B------:R-:W-:Y:S01]  /*6410*/  @P0 IADD3.X R2, R23, UR11, RZ, P6, !PT ;  /* 0x0000000b17020c10 */ /* 0x000fe2000b7fe4ff */
[----:B------:R-:W2:Y:S01]  /*6420*/  LDSM.16.M88.4 R24, [R248+0x11100] ;  /* 0x01110000f818783b */ /* 0x000ea20000000200 */
[----:B------:R-:W-:Y:S02]  /*6430*/  @P0 IADD3.X R5, R28, UR11, RZ, P1, !PT ;  /* 0x0000000b1c050c10 */ /* 0x000fe40008ffe4ff */
[----:B------:R-:W-:Y:S02]  /*6440*/  @P0 LEA R28, P1, R0, c[0x0][0x1f8], 0x1 ;  /* 0x00007e00001c0a11 */ /* 0x000fe400078208ff */
[----:B------:R-:W-:Y:S01]  /*6450*/  @P0 LEA R22, P6, R4, c[0x0][0x1f8], 0x1 ;  /* 0x00007e0004160a11 */ /* 0x000fe200078c08ff */
[----:B------:R-:W-:Y:S01]  /*6460*/  @UP2 UIMAD.WIDE.U32 UR20, UR17, UR4, URZ ;  /* 0x00000004111422a5 */ /* 0x000fe2000f8e003f */
[----:B------:R-:W-:Y:S01]  /*6470*/  @P0 LEA.HI.X R29, R0, c[0x0][0x1fc], R5, 0x1, P1 ;  /* 0x00007f00001d0a11 */ /* 0x000fe200008f0c05 */
[----:B------:R-:W-:Y:S01]  /*6480*/  LDSM.16.M88.4 R180, [R180] ;  /* 0x00000000b4b4783b */ /* 0x000fe20000000200 */
[----:B------:R-:W-:Y:S02]  /*6490*/  @P0 IADD3 R0, P1, R31, UR14, RZ ;  /* 0x0000000e1f000c10 */ /* 0x000fe4000ff3e0ff */
[----:B------:R-:W-:Y:S02]  /*64a0*/  @P0 LEA.HI.X R23, R4, c[0x0][0x1fc], R2, 0x1, P6 ;  /* 0x00007f0004170a11 */ /* 0x000fe400030f0c02 */
[----:B------:R-:W-:Y:S02]  /*64b0*/  @P0 IADD3.X R5, R32, UR11, RZ, P1, !PT ;  /* 0x0000000b20050c10 */ /* 0x000fe40008ffe4ff */
[C---:B------:R-:W-:Y:S01]  /*64c0*/  @P0 LEA R132, P1, R0.reuse, c[0x0][0x1f8], 0x1 ;  /* 0x00007e0000840a11 */ /* 0x040fe200078208ff */
[----:B------:R-:W-:Y:S01]  /*64d0*/  LDSM.16.M88.4 R184, [R184] ;  /* 0x00000000b8b8783b */ /* 0x000fe20000000200 */
[----:B------:R-:W-:Y:S01]  /*64e0*/  @P0 IADD3 R2, P6, R33, UR14, RZ ;  /* 0x0000000e21020c10 */ /* 0x000fe2000ffde0ff */
[----:B------:R-:W-:Y:S01]  /*64f0*/  @UP2 USHF.L.U32 UR14, UR20, 0x6, URZ ;  /* 0x00000006140e2899 */ /* 0x000fe2000800063f */
[----:B------:R-:W-:Y:S02]  /*6500*/  @P0 LEA.HI.X R133, R0, c[0x0][0x1fc], R5, 0x1, P1 ;  /* 0x00007f0000850a11 */ /* 0x000fe400008f0c05 */
[----:B------:R-:W-:Y:S01]  /*6510*/  @P0 IADD3.X R4, R30, UR11, RZ, P6, !PT ;  /* 0x0000000b1e040c10 */ /* 0x000fe2000b7fe4ff */
[----:B------:R-:W-:Y:S01]  /*6520*/  UIMAD UR11, UR18, UR8, 0x1 ;  /* 0x00000001120b74a4 */ /* 0x000fe2000f8e0208 */
[C---:B------:R-:W-:Y:S01]  /*6530*/  @P0 LEA R30, P6, R2.reuse, c[0x0][0x1f8], 0x1 ;  /* 0x00007e00021e0a11 */ /* 0x040fe200078c08ff */
[----:B------:R-:W3:Y:S03]  /*6540*/  LDL R0, [R1+0x4] ;  /* 0x0000040001007983 */ /* 0x000ee60000100800 */
[----:B------:R-:W-:Y:S01]  /*6550*/  @P0 LEA.HI.X R31, R2, c[0x0][0x1fc], R4, 0x1, P6 ;  /* 0x00007f00021f0a11 */ /* 0x000fe200030f0c04 */
[----:B------:R-:W4:Y:S08]  /*6560*/  LDSM.16.M88.4 R32, [R248+0x11900] ;  /* 0x01190000f820783b */ /* 0x000f300000000200 */
[----:B------:R1:W1:Y:S08]  /*6570*/  LDSM.16.M88.4 R188, [R135] ;  /* 0x0000000087bc783b */ /* 0x0002700000000200 */
        /* <DEDUP_REMOVED lines=8> */
[----:B------:R4:W-:Y:S01]  /*6600*/  @P0 LDGSTS.E.BYPASS.LTC128B.128 [R131+0x3100], [R28.64], !P4 ;  /* 0x031000001c830fae */ /* 0x0009e2000e101d56 */
[C---:B-1---5:R-:W-:Y:S07]  /*6610*/  HMMA.16816.F32 R4, R168.reuse, R8, RZ ;  /* 0x00000008a804723c */ /* 0x062fee00000018ff */
[----:B------:R4:W-:Y:S01]  /*6620*/  @P0 LDGSTS.E.BYPASS.LTC128B.128 [R131+0x5100], [R30.64], !P3 ;  /* 0x051000001e830fae */ /* 0x0009e2000d901d56 */
[C---:B------:R-:W-:Y:S07]  /*6630*/  HMMA.16816.F32 R8, R168.reuse, R10, RZ ;  /* 0x0000000aa808723c */ /* 0x040fee00000018ff */
[----:B------:R1:W-:Y:S01]  /*6640*/  @P0 LDGSTS.E.BYPASS.LTC128B.128 [R131+0x7100], [R132.64], !P2 ;  /* 0x0710000084830fae */ /* 0x0003e2000d101d56 */
[----:B------:R-:W-:Y:S01]  /*6650*/  PLOP3.LUT P0, PT, PT, PT, UP1, 0x80, 0x0 ;  /* 0x000000000000781c */ /* 0x000fe20003f0f018 */
[C---:B------:R-:W-:Y:S06]  /*6660*/  HMMA.16816.F32 R12, R168.reuse, R16, RZ ;  /* 0x00000010a80c723c */ /* 0x040fec00000018ff */
[----:B------:R-:W3:Y:S02]  /*6670*/  LDL R135, [R1+0x30] ;  /* 0x0000300001877983 */ /* 0x000ee40000100800 */
[C---:B------:R-:W-:Y:S02]  /*6680*/  HMMA.16816.F32 R16, R168.reuse, R18, RZ ;  /* 0x00000012a810723c */ /* 0x040fe400000018ff */
[----:B------:R-:W0:Y:S06]  /*6690*/  LDGDEPBAR ;  /* 0x00000000000079af */ /* 0x000e2c0000000000 */
[C---:B--2---:R-:W-:Y:S02]  /*66a0*/  HMMA.16816.F32 R20, R168.reuse, R24, RZ ;  /* 0x00000018a814723c */ /* 0x044fe400000018ff */
[----:B------:R-:W2:Y:S06]  /*66b0*/  LDL R2, [R1+0x2c] ;  /* 0x00002c0001027983 */ /* 0x000eac0000100800 */
[C---:B------:R-:W-:Y:S01]  /*66c0*/  HMMA.16816.F32 R24, R168.reuse, R26, RZ ;  /* 0x0000001aa818723c */ /* 0x040fe200000018ff */
[----:B-1----:R-:W2:Y:S04]  /*66d0*/  LDL R132, [R1+0x38] ;  /* 0x0000380001847983 */ /* 0x002ea80000100800 */
[----:B------:R-:W2:Y:S03]  /*66e0*/  LDL R133, [R1+0x34] ;  /* 0x0000340001857983 */ /* 0x000ea60000100800 */
[C---:B----4-:R-:W-:Y:S01]  /*66f0*/  HMMA.16816.F32 R28, R168.reuse, R32, RZ ;  /* 0x00000020a81c723c */ /* 0x050fe200000018ff */
[----:B------:R-:W-:Y:S04]  /*6700*/  STL [R1+0xf4], R168 ;  /* 0x0000f4a801007387 */ /* 0x000fe80000100800 */
[----:B------:R-:W-:Y:S03]  /*6710*/  STL [R1+0xf0], R169 ;  /* 0x0000f0a901007387 */ /* 0x000fe60000100800 */
[----:B------:R-:W-:Y:S01]  /*6720*/  HMMA.16816.F32 R32, R168, R34, RZ ;  /* 0x00000022a820723c */ /* 0x000fe200000018ff */
[----:B------:R-:W-:Y:S04]  /*6730*/  STL [R1+0xec], R170 ;  /* 0x0000ecaa01007387 */ /* 0x000fe80000100800 */
[----:B------:R1:W-:Y:S03]  /*6740*/  STL [R1+0xe8], R171 ;  /* 0x0000e8ab01007387 */ /* 0x0003e60000100800 */
        /* <DEDUP_REMOVED lines=20> */
[----:B-1----:R-:W4:Y:S03]  /*6890*/  LDL R171, [R1+0x90] ;  /* 0x0000900001ab7983 */ /* 0x002f260000100800 */
[----:B------:R-:W-:Y:S01]  /*68a0*/  HMMA.16816.F32 R32, R172, R190, R32 ;  /* 0x000000beac20723c */ /* 0x000fe20000001820 */
[----:B------:R-:W2:Y:S04]  /*68b0*/  LDL R168, [R1+0xe0] ;  /* 0x0000e00001a87983 */ /* 0x000ea80000100800 */
[----:B------:R-:W2:Y:S04]  /*68c0*/  LDL R170, [R1+0x8c] ;  /* 0x00008c0001aa7983 */ /* 0x000ea80000100800 */
[----:B------:R-:W2:Y:S04]  /*68d0*/  LDL R169, [R1+0x88] ;  /* 0x0000880001a97983 */ /* 0x000ea80000100800 */
[----:B---3--:R-:W1:Y:S08]  /*68e0*/  LDSM.16.M88.4 R176, [R0+0x10100] ;  /* 0x0101000000b0783b */ /* 0x008e700000000200 */
[----:B------:R-:W3:Y:S08]  /*68f0*/  LDSM.16.M88.4 R180, [R0+0x10900] ;  /* 0x0109000000b4783b */ /* 0x000ef00000000200 */
[----:B------:R-:W-:Y:S01]  /*6900*/  LDSM.16.M88.4 R184, [R0+0x11900] ;  /* 0x0119000000b8783b */ /* 0x000fe20000000200 */
[C---:B-1----:R-:W-:Y:S08]  /*6910*/  HMMA.16816.F32 R4, R192.reuse, R176, R4 ;  /* 0x000000b0c004723c */ /* 0x042ff00000001804 */
[C---:B------:R-:W-:Y:S01]  /*6920*/  HMMA.16816.F32 R8, R192.reuse, R178, R8 ;  /* 0x000000b2c008723c */ /* 0x040fe20000001808 */
[----:B------:R-:W1:Y:S07]  /*6930*/  LDSM.16.M88.4 R176, [R0+0x11100] ;  /* 0x0111000000b0783b */ /* 0x000e6e0000000200 */
[C---:B---3--:R-:W-:Y:S08]  /*6940*/  HMMA.16816.F32 R12, R192.reuse, R180, R12 ;  /* 0x000000b4c00c723c */ /* 0x048ff0000000180c */
[C---:B------:R-:W-:Y:S01]  /*6950*/  HMMA.16816.F32 R16, R192.reuse, R182, R16 ;  /* 0x000000b6c010723c */ /* 0x040fe20000001810 */
[----:B------:R-:W3:Y:S07]  /*6960*/  LDSM.16.M88.4 R180, [R251] ;  /* 0x00000000fbb4783b */ /* 0x000eee0000000200 */
[C---:B-1----:R-:W-:Y:S08]  /*6970*/  HMMA.16816.F32 R20, R192.reuse, R176, R20 ;  /* 0x000000b0c014723c */ /* 0x042ff00000001814 */
[C---:B------:R-:W-:Y:S01]  /*6980*/  HMMA.16816.F32 R24, R192.reuse, R178, R24 ;  /* 0x000000b2c018723c */ /* 0x040fe20000001818 */
[----:B------:R-:W1:Y:S07]  /*6990*/  LDSM.16.M88.4 R176, [R251+0x800] ;  /* 0x00080000fbb0783b */ /* 0x000e6e0000000200 */
[C---:B------:R-:W-:Y:S08]  /*69a0*/  HMMA.16816.F32 R28, R192.reuse, R184, R28 ;  /* 0x000000b8c01c723c */ /* 0x040ff0000000181c */
[----:B------:R-:W-:Y:S01]  /*69b0*/  HMMA.16816.F32 R32, R192, R186, R32 ;  /* 0x000000bac020723c */ /* 0x000fe20000001820 */
[----:B------:R-:W1:Y:S07]  /*69c0*/  LDSM.16.M88.4 R184, [R251+0x1000] ;  /* 0x00100000fbb8783b */ /* 0x000e6e0000000200 */
[C---:B---3--:R-:W-:Y:S08]  /*69d0*/  HMMA.16816.F32 R4, R196.reuse, R180, R4 ;  /* 0x000000b4c404723c */ /* 0x048ff00000001804 */
[C---:B------:R-:W-:Y:S01]  /*69e0*/  HMMA.16816.F32 R8, R196.reuse, R182, R8 ;  /* 0x000000b6c408723c */ /* 0x040fe20000001808 */
[----:B------:R-:W3:Y:S07]  /*69f0*/  LDSM.16.M88.4 R180, [R251+0x1800] ;  /* 0x00180000fbb4783b */ /* 0x000eee0000000200 */
[C---:B-1----:R-:W-:Y:S08]  /*6a00*/  HMMA.16816.F32 R12, R196.reuse, R176, R12 ;  /* 0x000000b0c40c723c */ /* 0x042ff0000000180c */
[C---:B------:R-:W-:Y:S01]  /*6a10*/  HMMA.16816.F32 R16, R196.reuse, R178, R16 ;  /* 0x000000b2c410723c */ /* 0x040fe20000001810 */
[----:B------:R-:W1:Y:S07]  /*6a20*/  LDSM.16.M88.4 R176, [R248+0x12100] ;  /* 0x01210000f8b0783b */ /* 0x000e6e0000000200 */
[C---:B------:R-:W-:Y:S08]  /*6a30*/  HMMA.16816.F32 R20, R196.reuse, R184, R20 ;  /* 0x000000b8c414723c */ /* 0x040ff00000001814 */
[C---:B------:R-:W-:Y:S01]  /*6a40*/  HMMA.16816.F32 R24, R196.reuse, R186, R24 ;  /* 0x000000bac418723c */ /* 0x040fe20000001818 */
[----:B------:R-:W2:Y:S07]  /*6a50*/  LDSM.16.M88.4 R184, [R248+0x12900] ;  /* 0x01290000f8b8783b */ /* 0x000eae0000000200 */
[C---:B---3--:R-:W-:Y:S08]  /*6a60*/  HMMA.16816.F32 R28, R196.reuse, R180, R28 ;  /* 0x000000b4c41c723c */ /* 0x048ff0000000181c */
[----:B------:R-:W-:Y:S01]  /*6a70*/  HMMA.16816.F32 R32, R196, R182, R32 ;  /* 0x000000b6c420723c */ /* 0x000fe20000001820 */
[----:B------:R-:W3:Y:S07]  /*6a80*/  LDSM.16.M88.4 R180, [R248+0x13100] ;  /* 0x01310000f8b4783b */ /* 0x000eee0000000200 */
[C---:B-1----:R-:W-:Y:S08]  /*6a90*/  HMMA.16816.F32 R4, R200.reuse, R176, R4 ;  /* 0x000000b0c804723c */ /* 0x042ff00000001804 */
[C---:B------:R-:W-:Y:S01]  /*6aa0*/  HMMA.16816.F32 R8, R200.reuse, R178, R8 ;  /* 0x000000b2c808723c */ /* 0x040fe20000001808 */
[----:B------:R-:W1:Y:S07]  /*6ab0*/  LDSM.16.M88.4 R176, [R248+0x13900] ;  /* 0x01390000f8b0783b */ /* 0x000e6e0000000200 */
[C---:B--2---:R-:W-:Y:S08]  /*6ac0*/  HMMA.16816.F32 R12, R200.reuse, R184, R12 ;  /* 0x000000b8c80c723c */ /* 0x044ff0000000180c */
[C---:B------:R-:W-:Y:S01]  /*6ad0*/  HMMA.16816.F32 R16, R200.reuse, R186, R16 ;  /* 0x000000bac810723c */ /* 0x040fe20000001810 */
[----:B------:R2:W4:Y:S07]  /*6ae0*/  LDSM.16.M88.4 R184, [R132] ;  /* 0x0000000084b8783b */ /* 0x00052e0000000200 */
[C---:B---3--:R-:W-:Y:S08]  /*6af0*/  HMMA.16816.F32 R20, R200.reuse, R180, R20 ;  /* 0x000000b4c814723c */ /* 0x048ff00000001814 */
[C---:B------:R-:W-:Y:S01]  /*6b00*/  HMMA.16816.F32 R24, R200.reuse, R182, R24 ;  /* 0x000000b6c818723c */ /* 0x040fe20000001818 */
[----:B------:R3:W3:Y:S07]  /*6b10*/  LDSM.16.M88.4 R180, [R133] ;  /* 0x0000000085b4783b */ /* 0x0006ee0000000200 */
[C---:B-1----:R-:W-:Y:S01]  /*6b20*/  HMMA.16816.F32 R28, R200.reuse, R176, R28 ;  /* 0x000000b0c81c723c */ /* 0x042fe2000000181c */
[----:B--2---:R-:W2:Y:S07]  /*6b30*/  LDL R132, [R1+0x20] ;  /* 0x0000200001847983 */ /* 0x004eae0000100800 */
[----:B------:R-:W-:Y:S01]  /*6b40*/  HMMA.16816.F32 R32, R200, R178, R32 ;  /* 0x000000b2c820723c */ /* 0x000fe20000001820 */
[----:B------:R1:W1:Y:S07]  /*6b50*/  LDSM.16.M88.4 R176, [R135] ;  /* 0x0000000087b0783b */ /* 0x00026e0000000200 */
[C---:B----4-:R-:W-:Y:S01]  /*6b60*/  HMMA.16816.F32 R4, R204.reuse, R184, R4 ;  /* 0x000000b8cc04723c */ /* 0x050fe20000001804 */
[----:B---3--:R-:W3:Y:S07]  /*6b70*/  LDL R133, [R1+0x24] ;  /* 0x0000240001857983 */ /* 0x008eee0000100800 */
[C---:B------:R-:W-:Y:S01]  /*6b80*/  HMMA.16816.F32 R8, R204.reuse, R186, R8 ;  /* 0x000000bacc08723c */ /* 0x040fe20000001808 */
[----:B------:R4:W4:Y:S07]  /*6b90*/  LDSM.16.M88.4 R184, [R2] ;  /* 0x0000000002b8783b */ /* 0x00092e0000000200 */
[C---:B------:R-:W-:Y:S01]  /*6ba0*/  HMMA.16816.F32 R12, R204.reuse, R180, R12 ;  /* 0x000000b4cc0c723c */ /* 0x040fe2000000180c */
[----:B-1----:R-:W3:Y:S07]  /*6bb0*/  LDL R135, [R1+0x28] ;  /* 0x0000280001877983 */ /* 0x002eee0000100800 */
[C---:B------:R-:W-:Y:S01]  /*6bc0*/  HMMA.16816.F32 R16, R204.reuse, R182, R16 ;  /* 0x000000b6cc10723c */ /* 0x040fe20000001810 */
[----:B------:R-:W1:Y:S07]  /*6bd0*/  LDSM.16.M88.4 R180, [R0+0x12100] ;  /* 0x0121000000b4783b */ /* 0x000e6e0000000200 */
[C---:B------:R-:W-:Y:S01]  /*6be0*/  HMMA.16816.F32 R20, R204.reuse, R176, R20 ;  /* 0x000000b0cc14723c */ /* 0x040fe20000001814 */
[----:B----4-:R-:W4:Y:S07]  /*6bf0*/  LDL R2, [R1+0x1c] ;  /* 0x00001c0001027983 */ /* 0x010f2e0000100800 */
        /* <DEDUP_REMOVED lines=38> */
[----:B--2---:R1:W-:Y:S08]  /*6e60*/  LDSM.16.M88.4 R184, [R132] ;  /* 0x0000000084b8783b */ /* 0x0043f00000000200 */
[----:B---3--:R2:W-:Y:S08]  /*6e70*/  LDSM.16.M88.4 R176, [R133] ;  /* 0x0000000085b0783b */ /* 0x0085f00000000200 */
[----:B-1----:R-:W3:Y:S04]  /*6e80*/  LDL R132, [R1+0x10] ;  /* 0x0000100001847983 */ /* 0x002ee80000100800 */
[----:B------:R1:W4:Y:S08]  /*6e90*/  LDSM.16.M88.4 R180, [R135] ;  /* 0x0000000087b4783b */ /* 0x0003300000000200 */
[----:B--2---:R-:W2:Y:S04]  /*6ea0*/  LDL R133, [R1+0x14] ;  /* 0x0000140001857983 */ /* 0x004ea80000100800 */
[----:B-1----:R-:W2:Y:S01]  /*6eb0*/  LDL R135, [R1+0x18] ;  /* 0x0000180001877983 */ /* 0x002ea20000100800 */
[C---:B----4-:R-:W-:Y:S08]  /*6ec0*/  HMMA.16816.F32 R4, R220.reuse, R180, R4 ;  /* 0x000000b4dc04723c */ /* 0x050ff00000001804 */
[C---:B------:R-:W-:Y:S01]  /*6ed0*/  HMMA.16816.F32 R8, R220.reuse, R182, R8 ;  /* 0x000000b6dc08723c */ /* 0x040fe20000001808 */
[----:B------:R1:W4:Y:S07]  /*6ee0*/  LDSM.16.M88.4 R180, [R2] ;  /* 0x0000000002b4783b */ /* 0x00032e0000000200 */
[C---:B------:R-:W-:Y:S08]  /*6ef0*/  HMMA.16816.F32 R12, R220.reuse, R176, R12 ;  /* 0x000000b0dc0c723c */ /* 0x040ff0000000180c */
[C---:B------:R-:W-:Y:S01]  /*6f00*/  HMMA.16816.F32 R16, R220.reuse, R178, R16 ;  /* 0x000000b2dc10723c */ /* 0x040fe20000001810 */
[----:B------:R-:W4:Y:S07]  /*6f10*/  LDSM.16.M88.4 R176, [R0+0x14100] ;  /* 0x0141000000b0783b */ /* 0x000f2e0000000200 */
[C---:B------:R-:W-:Y:S01]  /*6f20*/  HMMA.16816.F32 R20, R220.reuse, R184, R20 ;  /* 0x000000b8dc14723c */ /* 0x040fe20000001814 */
[----:B-1----:R-:W2:Y:S07]  /*6f30*/  LDL R2, [R1+0xc] ;  /* 0x00000c0001027983 */ /* 0x002eae0000100800 */
[C---:B------:R-:W-:Y:S01]  /*6f40*/  HMMA.16816.F32 R24, R220.reuse, R186, R24 ;  /* 0x000000badc18723c */ /* 0x040fe20000001818 */
[----:B------:R-:W1:Y:S07]  /*6f50*/  LDSM.16.M88.4 R184, [R0+0x14900] ;  /* 0x0149000000b8783b */ /* 0x000e6e0000000200 */
[C---:B----4-:R-:W-:Y:S08]  /*6f60*/  HMMA.16816.F32 R28, R220.reuse, R180, R28 ;  /* 0x000000b4dc1c723c */ /* 0x050ff0000000181c */
[----:B------:R-:W-:Y:S01]  /*6f70*/  HMMA.16816.F32 R32, R220, R182, R32 ;  /* 0x000000b6dc20723c */ /* 0x000fe20000001820 */
[----:B------:R-:W4:Y:S07]  /*6f80*/  LDSM.16.M88.4 R180, [R0+0x15100] ;  /* 0x0151000000b4783b */ /* 0x000f2e0000000200 */
[C---:B------:R-:W-:Y:S08]  /*6f90*/  HMMA.16816.F32 R4, R224.reuse, R176, R4 ;  /* 0x000000b0e004723c */ /* 0x040ff00000001804 */
[C---:B------:R-:W-:Y:S01]  /*6fa0*/  HMMA.16816.F32 R8, R224.reuse, R178, R8 ;  /* 0x000000b2e008723c */ /* 0x040fe20000001808 */
[----:B------:R-:W4:Y:S07]  /*6fb0*/  LDSM.16.M88.4 R176, [R0+0x15900] ;  /* 0x0159000000b0783b */ /* 0x000f2e0000000200 */
[C---:B-1----:R-:W-:Y:S08]  /*6fc0*/  HMMA.16816.F32 R12, R224.reuse, R184, R12 ;  /* 0x000000b8e00c723c */ /* 0x042ff0000000180c */
[C---:B------:R-:W-:Y:S01]  /*6fd0*/  HMMA.16816.F32 R16, R224.reuse, R186, R16 ;  /* 0x000000bae010723c */ /* 0x040fe20000001810 */
[----:B------:R-:W1:Y:S07]  /*6fe0*/  LDSM.16.M88.4 R184, [R251+0x4000] ;  /* 0x00400000fbb8783b */ /* 0x000e6e0000000200 */
[C---:B----4-:R-:W-:Y:S08]  /*6ff0*/  HMMA.16816.F32 R20, R224.reuse, R180, R20 ;  /* 0x000000b4e014723c */ /* 0x050ff00000001814 */
[C---:B------:R-:W-:Y:S01]  /*7000*/  HMMA.16816.F32 R24, R224.reuse, R182, R24 ;  /* 0x000000b6e018723c */ /* 0x040fe20000001818 */
[----:B------:R-:W4:Y:S07]  /*7010*/  LDSM.16.M88.4 R180, [R251+0x4800] ;  /* 0x00480000fbb4783b */ /* 0x000f2e0000000200 */
[C---:B------:R-:W-:Y:S08]  /*7020*/  HMMA.16816.F32 R28, R224.reuse, R176, R28 ;  /* 0x000000b0e01c723c */ /* 0x040ff0000000181c */
[----:B------:R-:W-:Y:S01]  /*7030*/  HMMA.16816.F32 R32, R224, R178, R32 ;  /* 0x000000b2e020723c */ /* 0x000fe20000001820 */
        /* <DEDUP_REMOVED lines=8> */
[C---:B------:R-:W-:Y:S01]  /*70c0*/  HMMA.16816.F32 R24, R228.reuse, R178, R24 ;  /* 0x000000b2e418723c */ /* 0x040fe20000001818 */
[----:B------:R-:W4:Y:S07]  /*70d0*/  LDSM.16.M88.4 R176, [R248+0x16900] ;  /* 0x01690000f8b0783b */ /* 0x000f2e0000000200 */
[C---:B-1----:R-:W-:Y:S08]  /*70e0*/  HMMA.16816.F32 R28, R228.reuse, R184, R28 ;  /* 0x000000b8e41c723c */ /* 0x042ff0000000181c */
[----:B------:R-:W-:Y:S01]  /*70f0*/  HMMA.16816.F32 R32, R228, R186, R32 ;  /* 0x000000bae420723c */ /* 0x000fe20000001820 */
[----:B------:R-:W1:Y:S07]  /*7100*/  LDSM.16.M88.4 R184, [R248+0x17100] ;  /* 0x01710000f8b8783b */ /* 0x000e6e0000000200 */
[C---:B----4-:R-:W-:Y:S08]  /*7110*/  HMMA.16816.F32 R4, R232.reuse, R180, R4 ;  /* 0x000000b4e804723c */ /* 0x050ff00000001804 */
[C---:B------:R-:W-:Y:S01]  /*7120*/  HMMA.16816.F32 R8, R232.reuse, R182, R8 ;  /* 0x000000b6e808723c */ /* 0x040fe20000001808 */
[----:B------:R-:W4:Y:S07]  /*7130*/  LDSM.16.M88.4 R180, [R248+0x17900] ;  /* 0x01790000f8b4783b */ /* 0x000f2e0000000200 */
[C---:B------:R-:W-:Y:S08]  /*7140*/  HMMA.16816.F32 R12, R232.reuse, R176, R12 ;  /* 0x000000b0e80c723c */ /* 0x040ff0000000180c */
[C---:B------:R-:W-:Y:S08]  /*7150*/  HMMA.16816.F32 R16, R232.reuse, R178, R16 ;  /* 0x000000b2e810723c */ /* 0x040ff00000001810 */
[C---:B-1----:R-:W-:Y:S08]  /*7160*/  HMMA.16816.F32 R20, R232.reuse, R184, R20 ;  /* 0x000000b8e814723c */ /* 0x042ff00000001814 */
[C---:B------:R-:W-:Y:S08]  /*7170*/  HMMA.16816.F32 R24, R232.reuse, R186, R24 ;  /* 0x000000bae818723c */ /* 0x040ff00000001818 */
[C---:B----4-:R-:W-:Y:S08]  /*7180*/  HMMA.16816.F32 R28, R232.reuse, R180, R28 ;  /* 0x000000b4e81c723c */ /* 0x050ff0000000181c */
[----:B------:R-:W-:Y:S01]  /*7190*/  HMMA.16816.F32 R32, R232, R182, R32 ;  /* 0x000000b6e820723c */ /* 0x000fe20000001820 */
[----:B---3--:R-:W-:Y:S08]  /*71a0*/  LDSM.16.M88.4 R180, [R132] ;  /* 0x0000000084b4783b */ /* 0x008ff00000000200 */
[----:B--2---:R-:W-:Y:S08]  /*71b0*/  LDSM.16.M88.4 R184, [R133] ;  /* 0x0000000085b8783b */ /* 0x004ff00000000200 */
[----:B------:R-:W1:Y:S02]  /*71c0*/  LDSM.16.M88.4 R176, [R135] ;  /* 0x0000000087b0783b */ /* 0x000e640000000200 */
[C---:B-1----:R-:W-:Y:S08]  /*71d0*/  HMMA.16816.F32 R4, R236.reuse, R176, R4 ;  /* 0x000000b0ec04723c */ /* 0x042ff00000001804 */
[C---:B------:R-:W-:Y:S01]  /*71e0*/  HMMA.16816.F32 R8, R236.reuse, R178, R8 ;  /* 0x000000b2ec08723c */ /* 0x040fe20000001808 */
[----:B------:R1:W2:Y:S07]  /*71f0*/  LDSM.16.M88.4 R176, [R2] ;  /* 0x0000000002b0783b */ /* 0x0002ae0000000200 */
[C---:B------:R-:W-:Y:S08]  /*7200*/  HMMA.16816.F32 R12, R236.reuse, R184, R12 ;  /* 0x000000b8ec0c723c */ /* 0x040ff0000000180c */
[C---:B------:R-:W-:Y:S01]  /*7210*/  HMMA.16816.F32 R16, R236.reuse, R186, R16 ;  /* 0x000000baec10723c */ /* 0x040fe20000001810 */
[----:B------:R-:W3:Y:S07]  /*7220*/  LDSM.16.M88.4 R184, [R0+0x16100] ;  /* 0x0161000000b8783b */ /* 0x000eee0000000200 */
[C---:B------:R-:W-:Y:S01]  /*7230*/  HMMA.16816.F32 R20, R236.reuse, R180, R20 ;  /* 0x000000b4ec14723c */ /* 0x040fe20000001814 */
[----:B-1----:R-:W4:Y:S07]  /*7240*/  LDL R2, [R1+0xd8] ;  /* 0x0000d80001027983 */ /* 0x002f2e0000100800 */
[C---:B------:R-:W-:Y:S01]  /*7250*/  HMMA.16816.F32 R24, R236.reuse, R182, R24 ;  /* 0x000000b6ec18723c */ /* 0x040fe20000001818 */
[----:B------:R-:W1:Y:S07]  /*7260*/  LDSM.16.M88.4 R180, [R0+0x16900] ;  /* 0x0169000000b4783b */ /* 0x000e6e0000000200 */
[C---:B--2---:R-:W-:Y:S08]  /*7270*/  HMMA.16816.F32 R28, R236.reuse, R176, R28 ;  /* 0x000000b0ec1c723c */ /* 0x044ff0000000181c */
[----:B------:R-:W-:Y:S01]  /*7280*/  HMMA.16816.F32 R32, R236, R178, R32 ;  /* 0x000000b2ec20723c */ /* 0x000fe20000001820 */
[----:B------:R-:W2:Y:S07]  /*7290*/  LDSM.16.M88.4 R176, [R0+0x17100] ;  /* 0x0171000000b0783b */ /* 0x000eae0000000200 */
[C---:B---3--:R-:W-:Y:S08]  /*72a0*/  HMMA.16816.F32 R4, R240.reuse, R184, R4 ;  /* 0x000000b8f004723c */ /* 0x048ff00000001804 */
[C---:B------:R-:W-:Y:S01]  /*72b0*/  HMMA.16816.F32 R8, R240.reuse, R186, R8 ;  /* 0x000000baf008723c */ /* 0x040fe20000001808 */
[----:B------:R3:W3:Y:S07]  /*72c0*/  LDSM.16.M88.4 R184, [R0+0x17900] ;  /* 0x0179000000b8783b */ /* 0x0006ee0000000200 */
[C---:B-1----:R-:W-:Y:S08]  /*72d0*/  HMMA.16816.F32 R12, R240.reuse, R180, R12 ;  /* 0x000000b4f00c723c */ /* 0x042ff0000000180c */
[C---:B------:R-:W-:Y:S01]  /*72e0*/  HMMA.16816.F32 R16, R240.reuse, R182, R16 ;  /* 0x000000b6f010723c */ /* 0x040fe20000001810 */
[----:B------:R-:W1:Y:S07]  /*72f0*/  LDSM.16.M88.4 R180, [R251+0x6000] ;  /* 0x00600000fbb4783b */ /* 0x000e6e0000000200 */
[C---:B--2---:R-:W-:Y:S01]  /*7300*/  HMMA.16816.F32 R20, R240.reuse, R176, R20 ;  /* 0x000000b0f014723c */ /* 0x044fe20000001814 */
[----:B---3--:R3:W4:Y:S07]  /*7310*/  LDL R0, [R1+0xdc] ;  /* 0x0000dc0001007983 */ /* 0x00872e0000100800 */
[C---:B------:R-:W-:Y:S01]  /*7320*/  HMMA.16816.F32 R24, R240.reuse, R178, R24 ;  /* 0x000000b2f018723c */ /* 0x040fe20000001818 */
[----:B------:R-:W3:Y:S07]  /*7330*/  LDSM.16.M88.4 R176, [R251+0x6800] ;  /* 0x00680000fbb0783b */ /* 0x000eee0000000200 */
[C---:B------:R-:W-:Y:S08]  /*7340*/  HMMA.16816.F32 R28, R240.reuse, R184, R28 ;  /* 0x000000b8f01c723c */ /* 0x040ff0000000181c */
[----:B------:R-:W-:Y:S08]  /*7350*/  HMMA.16816.F32 R32, R240, R186, R32 ;  /* 0x000000baf020723c */ /* 0x000ff00000001820 */
[C---:B-1----:R-:W-:Y:S08]  /*7360*/  HMMA.16816.F32 R4, R244.reuse, R180, R4 ;  /* 0x000000b4f404723c */ /* 0x042ff00000001804 */
[C---:B------:R-:W-:Y:S08]  /*7370*/  HMMA.16816.F32 R8, R244.reuse, R182, R8 ;  /* 0x000000b6f408723c */ /* 0x040ff00000001808 */
[C---:B---3--:R-:W-:Y:S01]  /*7380*/  HMMA.16816.F32 R12, R244.reuse, R176, R12 ;  /* 0x000000b0f40c723c */ /* 0x048fe2000000180c */
[----:B------:R-:W3:Y:S04]  /*7390*/  LDL R177, [R1+0x9c] ;  /* 0x00009c0001b17983 */ /* 0x000ee80000100800 */
[----:B------:R-:W3:Y:S03]  /*73a0*/  LDL R176, [R1+0x98] ;  /* 0x0000980001b07983 */ /* 0x000ee60000100800 */
[----:B------:R-:W-:Y:S01]  /*73b0*/  FMUL.FTZ R4, R4, c[0x0][0x320] ;  /* 0x0000c80004047a20 */ /* 0x000fe20000410000 */
[C---:B------:R-:W-:Y:S01]  /*73c0*/  HMMA.16816.F32 R16, R244.reuse, R178, R16 ;  /* 0x000000b2f410723c */ /* 0x040fe20000001810 */
[----:B------:R-:W3:Y:S02]  /*73d0*/  LDL.64 R178, [R1+0xb8] ;  /* 0x0000b80001b27983 */ /* 0x000ee40000100a00 */
[----:B------:R-:W1:Y:S01]  /*73e0*/  MUFU.TANH R190, R4 ;  /* 0x0000000400be7308 */ /* 0x000e620000002400 */
[----:B------:R-:W-:Y:S02]  /*73f0*/  FMUL.FTZ R5, R5, c[0x0][0x320] ;  /* 0x0000c80005057a20 */ /* 0x000fe40000410000 */
[----:B------:R-:W-:Y:S02]  /*7400*/  FMUL.FTZ R6, R6, c[0x0][0x320] ;  /* 0x0000c80006067a20 */ /* 0x000fe40000410000 */
[----:B------:R-:W-:Y:S04]  /*7410*/  FMUL.FTZ R7, R7, c[0x0][0x320] ;  /* 0x0000c80007077a20 */ /* 0x000fe80000410000 */
[----:B------:R-:W-:Y:S01]  /*7420*/  FMUL.FTZ R8, R8, c[0x0][0x320] ;  /* 0x0000c80008087a20 */ /* 0x000fe20000410000 */
[----:B------:R-:W1:Y:S01]  /*7430*/  MUFU.TANH R185, R5 ;  /* 0x0000000500b97308 */ /* 0x000e620000002400 */
        /* <DEDUP_REMOVED lines=11> */
[----:B------:R1:W1:Y:S01]  /*74f0*/  MUFU.TANH R181, R7 ;  /* 0x0000000700b57308 */ /* 0x0002620000002400 */
[----:B------:R-:W-:Y:S09]  /*7500*/  FMUL.FTZ R15, R15, c[0x0][0x320] ;  /* 0x0000c8000f0f7a20 */ /* 0x000ff20000410000 */
[----:B------:R-:W3:Y:S10]  /*7510*/  MUFU.TANH R180, R8 ;  /* 0x0000000800b47308 */ /* 0x000ef40000002400 */
[----:B------:R-:W3:Y:S01]  /*7520*/  MUFU.TANH R135, R9 ;  /* 0x0000000900877308 */ /* 0x000ee20000002400 */
[----:B-1----:R-:W1:Y:S09]  /*7530*/  LDSM.16.M88.4 R4, [R251+0x7000] ;  /* 0x00700000fb04783b */ /* 0x002e720000000200 */
[----:B------:R-:W1:Y:S10]  /*7540*/  MUFU.TANH R133, R10 ;  /* 0x0000000a00857308 */ /* 0x000e740000002400 */
[----:B------:R1:W-:Y:S10]  /*7550*/  MUFU.TANH R132, R11 ;  /* 0x0000000b00847308 */ /* 0x0003f40000002400 */
[----:B------:R-:W-:Y:S10]  /*7560*/  MUFU.TANH R14, R14 ;  /* 0x0000000e000e7308 */ /* 0x000ff40000002400 */
[----:B------:R-:W-:Y:S01]  /*7570*/  MUFU.TANH R187, R17 ;  /* 0x0000001100bb7308 */ /* 0x000fe20000002400 */
[C---:B-1----:R-:W-:Y:S01]  /*7580*/  HMMA.16816.F32 R20, R244.reuse, R4, R20 ;  /* 0x00000004f414723c */ /* 0x042fe20000001814 */
[----:B------:R-:W1:Y:S01]  /*7590*/  LDSM.16.M88.4 R8, [R251+0x7800] ;  /* 0x00780000fb08783b */ /* 0x000e620000000200 */
[----:B------:R-:W-:Y:S07]  /*75a0*/  DEPBAR.LE SB0, 0x0 ;  /* 0x000080000000791a */ /* 0x000fee0000000000 */
[----:B------:R1:W-:Y:S01]  /*75b0*/  MUFU.TANH R186, R16 ;  /* 0x0000001000ba7308 */ /* 0x0003e20000002400 */
[C---:B------:R-:W-:Y:S01]  /*75c0*/  HMMA.16816.F32 R24, R244.reuse, R6, R24 ;  /* 0x00000006f418723c */ /* 0x040fe20000001818 */
[----:B------:R-:W-:Y:S11]  /*75d0*/  BAR.SYNC.DEFER_BLOCKING 0x0 ;  /* 0x0000000000007b1d */ /* 0x000ff60000010000 */
[----:B------:R-:W-:Y:S02]  /*75e0*/  @!UPT UIADD3 URZ, URZ, URZ, URZ ;  /* 0x0000003f3f3ff290 */ /* 0x000fe4000fffe03f */
        /* <DEDUP_REMOVED lines=10> */
[----:B------:R1:W-:Y:S04]  /*7690*/  MUFU.TANH R13, R20 ;  /* 0x00000014000d7308 */ /* 0x0003e80000002400 */
[----:B------:R-:W-:Y:S06]  /*76a0*/  HMMA.16816.F32 R32, R244, R10, R32 ;  /* 0x0000000af420723c */ /* 0x000fec0000001820 */
[----:B------:R-:W1:Y:S10]  /*76b0*/  MUFU.TANH R182, R12 ;  /* 0x0000000c00b67308 */ /* 0x000e740000002400 */
[----:B------:R1:W-:Y:S01]  /*76c0*/  MUFU.TANH R12, R21 ;  /* 0x00000015000c7308 */ /* 0x0003e20000002400 */
[----:B------:R-:W-:Y:S02]  /*76d0*/  FMUL.FTZ R28, R28, c[0x0][0x320] ;  /* 0x0000c8001c1c7a20 */ /* 0x000fe40000410000 */
[----:B------:R-:W-:Y:S02]  /*76e0*/  FMUL.FTZ R29, R29, c[0x0][0x320] ;  /* 0x0000c8001d1d7a20 */ /* 0x000fe40000410000 */
[----:B------:R-:W-:Y:S02]  /*76f0*/  FMUL.FTZ R30, R30, c[0x0][0x320] ;  /* 0x0000c8001e1e7a20 */ /* 0x000fe40000410000 */
[----:B------:R-:W-:Y:S03]  /*7700*/  FMUL.FTZ R31, R31, c[0x0][0x320] ;  /* 0x0000c8001f1f7a20 */ /* 0x000fe60000410000 */
[----:B------:R1:W-:Y:S01]  /*7710*/  MUFU.TANH R188, R18 ;  /* 0x0000001200bc7308 */ /* 0x0003e20000002400 */
[----:B------:R-:W-:Y:S02]  /*7720*/  FMUL.FTZ R32, R32, c[0x0][0x320] ;  /* 0x0000c80020207a20 */ /* 0x000fe40000410000 */
[----:B------:R-:W-:Y:S02]  /*7730*/  FMUL.FTZ R6, R33, c[0x0][0x320] ;  /* 0x0000c80021067a20 */ /* 0x000fe40000410000 */
[----:B------:R-:W-:Y:S05]  /*7740*/  FMUL.FTZ R35, R35, c[0x0][0x320] ;  /* 0x0000c80023237a20 */ /* 0x000fea0000410000 */
[----:B------:R1:W-:Y:S10]  /*7750*/  MUFU.TANH R189, R19 ;  /* 0x0000001300bd7308 */ /* 0x0003f40000002400 */
[----:B------:R1:W-:Y:S10]  /*7760*/  MUFU.TANH R5, R22 ;  /* 0x0000001600057308 */ /* 0x0003f40000002400 */
[----:B------:R-:W1:Y:S10]  /*7770*/  MUFU.TANH R15, R15 ;  /* 0x0000000f000f7308 */ /* 0x000e740000002400 */
[----:B------:R-:W1:Y:S10]  /*7780*/  MUFU.TANH R24, R24 ;  /* 0x0000001800187308 */ /* 0x000e740000002400 */
[----:B------:R-:W-:Y:S10]  /*7790*/  MUFU.TANH R28, R28 ;  /* 0x0000001c001c7308 */ /* 0x000ff40000002400 */
[----:B------:R-:W1:Y:S10]  /*77a0*/  MUFU.TANH R25, R25 ;  /* 0x0000001900197308 */ /* 0x000e740000002400 */
[----:B------:R-:W1:Y:S01]  /*77b0*/  MUFU.TANH R29, R29 ;  /* 0x0000001d001d7308 */ /* 0x000e620000002400 */
[----:B----4-:R-:W-:Y:S05]  /*77c0*/  @P0 MOV R0, R2 ;  /* 0x0000000200000202 */ /* 0x010fea0000000f00 */
[----:B------:R-:W4:Y:S04]  /*77d0*/  SHFL.IDX PT, R2, R0, RZ, 0x1c1f ;  /* 0x001c1fff00027589 */ /* 0x000f2800000e0000 */
[----:B------:R-:W1:Y:S04]  /*77e0*/  MUFU.TANH R32, R32 ;  /* 0x0000002000207308 */ /* 0x000e680000002400 */
[----:B------:R1:W3:Y:S06]  /*77f0*/  SHFL.IDX PT, R4, R0, 0x1, 0x1c1f ;  /* 0x003c1f0000047f89 */ /* 0x0002ec00000e0000 */
[----:B------:R-:W3:Y:S10]  /*7800*/  MUFU.TANH R6, R6 ;  /* 0x0000000600067308 */ /* 0x000ef40000002400 */
[----:B------:R-:W-:Y:S01]  /*7810*/  MUFU.TANH R23, R23 ;  /* 0x0000001700177308 */ /* 0x000fe20000002400 */
[----:B-1----:R-:W-:Y:S09]  /*7820*/  MOV R0, UR10 ;  /* 0x0000000a00007c02 */ /* 0x002ff20008000f00 */
[----:B------:R-:W1:Y:S01]  /*7830*/  MUFU.TANH R26, R26 ;  /* 0x0000001a001a7308 */ /* 0x000e620000002400 */
[----:B------:R-:W-:Y:S01]  /*7840*/  IADD3 R0, R0, UR11, -R168 ;  /* 0x0000000b00007c10 */ /* 0x000fe2000fffe8a8 */
[----:B------:R-:W-:Y:S01]  /*7850*/  @UP2 USHF.R.S32.HI UR11, URZ, 0x1f, UR17 ;  /* 0x0000001f3f0b2899 */ /* 0x000fe20008011411 */
[----:B------:R-:W2:Y:S02]  /*7860*/  LDL R168, [R1+0x94] ;  /* 0x0000940001a87983 */ /* 0x000ea40000100800 */
[----:B------:R-:W-:Y:S01]  /*7870*/  IADD3 R0, R0, -UR19, RZ ;  /* 0x8000001300007c10 */ /* 0x000fe2000fffe0ff */
[----:B------:R-:W-:Y:S04]  /*7880*/  @UP2 UIMAD UR11, UR11, UR4, URZ ;  /* 0x000000040b0b22a4 */ /* 0x000fe8000f8e023f */
[----:B------:R-:W-:Y:S01]  /*7890*/  MUFU.TANH R30, R30 ;  /* 0x0000001e001e7308 */ /* 0x000fe20000002400 */
[C---:B----4-:R-:W-:Y:S01]  /*78a0*/  IADD3 R2, R0.reuse, R2, RZ ;  /* 0x0000000200027210 */ /* 0x050fe20007ffe0ff */
[----:B------:R-:W-:Y:S01]  /*78b0*/  @UP2 UIMAD UR11, UR17, UR5, UR11 ;  /* 0x00000005110b22a4 */ /* 0x000fe2000f8e020b */
[----:B---3--:R-:W-:Y:S02]  /*78c0*/  IADD3 R0, R0, R4, RZ ;  /* 0x0000000400007210 */ /* 0x008fe40007ffe0ff */
[C---:B------:R-:W-:Y:S01]  /*78d0*/  ISETP.GT.AND P6, PT, R2.reuse, RZ, PT ;  /* 0x000000ff0200720c */ /* 0x040fe20003fc4270 */
[----:B------:R-:W-:Y:S01]  /*78e0*/  @UP2 UIADD3 UR11, UR21, UR11, URZ ;  /* 0x0000000b150b2290 */ /* 0x000fe2000fffe03f */
[----:B------:R-:W-:Y:S02]  /*78f0*/  ISETP.GT.AND P0, PT, R2, 0x1, PT ;  /* 0x000000010200780c */ /* 0x000fe40003f04270 */
[----:B------:R-:W-:Y:S01]  /*7900*/  FSEL R11, R190, -INF , P6 ;  /* 0xff800000be0b7808 */ /* 0x000fe20003000000 */
[----:B------:R-:W3:Y:S01]  /*7910*/  MUFU.TANH R27, R27 ;  /* 0x0000001b001b7308 */ /* 0x000ee20000002400 */
[----:B------:R-:W-:Y:S01]  /*7920*/  ISETP.GT.AND P6, PT, R0, 0x1, PT ;  /* 0x000000010000780c */ /* 0x000fe20003fc4270 */
[----:B------:R-:W-:Y:S01]  /*7930*/  @UP2 USHF.L.U64.HI UR11, UR20, 0x6, UR11 ;  /* 0x00000006140b2899 */ /* 0x000fe2000801020b */
[----:B------:R-:W-:Y:S02]  /*7940*/  FSEL R16, R185, -INF , P0 ;  /* 0xff800000b9107808 */ /* 0x000fe40000000000 */
[----:B------:R-:W-:Y:S02]  /*7950*/  ISETP.GT.AND P0, PT, R2, 0x8, PT ;  /* 0x000000080200780c */ /* 0x000fe40003f04270 */
[----:B------:R-:W-:Y:S02]  /*7960*/  FSEL R20, R181, -INF , P6 ;  /* 0xff800000b5147808 */ /* 0x000fe40003000000 */
[----:B------:R-:W-:Y:S01]  /*7970*/  FSEL R17, R180, -INF , P0 ;  /* 0xff800000b4117808 */ /* 0x000fe20000000000 */
[----:B------:R-:W-:Y:S01]  /*7980*/  MUFU.TANH R31, R31 ;  /* 0x0000001f001f7308 */ /* 0x000fe20000002400 */
[----:B------:R-:W4:Y:S01]  /*7990*/  LDL.64 R180, [R1+0xc8] ;  /* 0x0000c80001b47983 */ /* 0x000f220000100a00 */
[----:B------:R-:W-:Y:S02]  /*79a0*/  FMNMX.FTZ R4, R11, R3, !PT ;  /* 0x000000030b047209 */ /* 0x000fe40007810000 */
[----:B------:R-:W-:Y:S02]  /*79b0*/  ISETP.GT.AND P1, PT, R0, RZ, PT ;  /* 0x000000ff0000720c */ /* 0x000fe40003f24270 */
[----:B------:R-:W-:Y:S02]  /*79c0*/  FMNMX.FTZ R4, R16, R4, !PT ;  /* 0x0000000410047209 */ /* 0x000fe40007810000 */
[----:B------:R-:W-:Y:S02]  /*79d0*/  FSEL R21, R183, -INF , P1 ;  /* 0xff800000b7157808 */ /* 0x000fe40000800000 */
[----:B------:R-:W-:Y:S02]  /*79e0*/  ISETP.GT.AND P1, PT, R2, 0x9, PT ;  /* 0x000000090200780c */ /* 0x000fe40003f24270 */
[----:B------:R-:W-:Y:S02]  /*79f0*/  ISETP.GT.AND P6, PT, R0, 0x8, PT ;  /* 0x000000080000780c */ /* 0x000fe40003fc4270 */
[----:B------:R-:W-:Y:S02]  /*7a00*/  FSEL R18, R135, -INF , P1 ;  /* 0xff80000087127808 */ /* 0x000fe40000800000 */
[----:B------:R-:W-:Y:S01]  /*7a10*/  ISETP.GT.AND P1, PT, R2, 0x10, PT ;  /* 0x000000100200780c */ /* 0x000fe20003f24270 */
[----:B------:R-:W-:Y:S01]  /*7a20*/  MUFU.TANH R135, R35 ;  /* 0x0000002300877308 */ /* 0x000fe20000002400 */
[----:B------:R-:W-:Y:S02]  /*7a30*/  FMNMX.FTZ R4, R17, R4, !PT ;  /* 0x0000000411047209 */ /* 0x000fe40007810000 */
[----:B------:R-:W-:Y:S02]  /*7a40*/  ISETP.GT.AND P0, PT, R0, 0x9, PT ;  /* 0x000000090000780c */ /* 0x000fe40003f04270 */
[----:B------:R-:W-:Y:S02]  /*7a50*/  FSEL R19, R133, -INF , P6 ;  /* 0xff80000085137808 */ /* 0x000fe40003000000 */
[----:B------:R-:W-:Y:S02]  /*7a60*/  ISETP.GT.AND P6, PT, R2, 0x11, PT ;  /* 0x000000110200780c */ /* 0x000fe40003fc4270 */
[----:B------:R-:W-:Y:S02]  /*7a70*/  FSEL R182, R182, -INF , P1 ;  /* 0xff800000b6b67808 */ /* 0x000fe40000800000 */
[----:B------:R-:W-:Y:S02]  /*7a80*/  FMNMX.FTZ R4, R18, R4, !PT ;  /* 0x0000000412047209 */ /* 0x000fe40007810000 */
[----:B------:R-:W-:Y:S02]  /*7a90*/  ISETP.GT.AND P1, PT, R0, 0x11, PT ;  /* 0x000000110000780c */ /* 0x000fe40003f24270 */
[----:B------:R-:W-:Y:S02]  /*7aa0*/  FSEL R22, R132, -INF , P0 ;  /* 0xff80000084167808 */ /* 0x000fe40000000000 */
[----:B------:R-:W-:Y:S02]  /*7ab0*/  ISETP.GT.AND P0, PT, R0, 0x10, PT ;  /* 0x000000100000780c */ /* 0x000fe40003f04270 */
[----:B------:R-:W-:Y:S02]  /*7ac0*/  FSEL R184, R184, -INF , P6 ;  /* 0xff800000b8b87808 */ /* 0x000fe40003000000 */
[----:B------:R-:W-:Y:S02]  /*7ad0*/  ISETP.GT.AND P6, PT, R2, 0x18, PT ;  /* 0x000000180200780c */ /* 0x000fe40003fc4270 */
[----:B------:R-:W-:Y:S02]  /*7ae0*/  FMNMX.FTZ R4, R182, R4, !PT ;  /* 0x00000004b6047209 */ /* 0x000fe40007810000 */
[----:B------:R-:W-:Y:S02]  /*7af0*/  FSEL R183, R14, -INF , P0 ;  /* 0xff8000000eb77808 */ /* 0x000fe40000000000 */
[----:B------:R-:W-:Y:S02]  /*7b00*/  FMNMX.FTZ R4, R184, R4, !PT ;  /* 0x00000004b8047209 */ /* 0x000fe40007810000 */
[----:B------:R-:W-:Y:S02]  /*7b10*/  ISETP.GT.AND P0, PT, R2, 0x19, PT ;  /* 0x000000190200780c */ /* 0x000fe40003f04270 */
[----:B------:R-:W-:Y:S02]  /*7b20*/  FSEL R185, R15, -INF , P1 ;  /* 0xff8000000fb97808 */ /* 0x000fe40000800000 */
        /* <DEDUP_REMOVED lines=9> */
[----:B------:R-:W-:Y:S02]  /*7bc0*/  FMNMX.FTZ R4, R186, R4, !PT ;  /* 0x00000004ba047209 */ /* 0x000fe40007810000 */
[----:B------:R-:W-:Y:S02]  /*7bd0*/  FSEL R203, R13, -INF , P0 ;  /* 0xff8000000dcb7808 */ /* 0x000fe40000000000 */
[----:B------:R-:W-:Y:S02]  /*7be0*/  FSEL R196, R12, -INF , P1 ;  /* 0xff8000000cc47808 */ /* 0x000fe40000800000 */
[C---:B------:R-:W-:Y:S02]  /*7bf0*/  ISETP.GT.AND P0, PT, R2.reuse, 0x28, PT ;  /* 0x000000280200780c */ /* 0x040fe40003f04270 */
[C---:B------:R-:W-:Y:S02]  /*7c00*/  ISETP.GT.AND P1, PT, R2.reuse, 0x29, PT ;  /* 0x000000290200780c */ /* 0x040fe40003f24270 */
[----:B------:R-:W-:Y:S02]  /*7c10*/  FMNMX.FTZ R4, R187, R4, !PT ;  /* 0x00000004bb047209 */ /* 0x000fe40007810000 */
[----:B------:R-:W-:Y:S02]  /*7c20*/  FSEL R191, R5, -INF , P6 ;  /* 0xff80000005bf7808 */ /* 0x000fe40003000000 */
[----:B------:R-:W-:Y:S02]  /*7c30*/  ISETP.GT.AND P6, PT, R2, 0x30, PT ;  /* 0x000000300200780c */ /* 0x000fe40003fc4270 */
[----:B------:R-:W-:Y:S02]  /*7c40*/  FSEL R197, R24, -INF , P0 ;  /* 0xff80000018c57808 */ /* 0x000fe40000000000 */
[----:B------:R-:W-:Y:S02]  /*7c50*/  FSEL R198, R25, -INF , P1 ;  /* 0xff80000019c67808 */ /* 0x000fe40000800000 */
[----:B------:R-:W-:Y:S02]  /*7c60*/  FSEL R193, R28, -INF , P6 ;  /* 0xff8000001cc17808 */ /* 0x000fe40003000000 */
[C---:B------:R-:W-:Y:S02]  /*7c70*/  ISETP.GT.AND P6, PT, R2.reuse, 0x39, PT ;  /* 0x000000390200780c */ /* 0x040fe40003fc4270 */
[C---:B------:R-:W-:Y:S02]  /*7c80*/  ISETP.GT.AND P0, PT, R2.reuse, 0x31, PT ;  /* 0x000000310200780c */ /* 0x040fe40003f04270 */
[----:B------:R-:W-:Y:S02]  /*7c90*/  ISETP.GT.AND P1, PT, R2, 0x38, PT ;  /* 0x000000380200780c */ /* 0x000fe40003f24270 */
[----:B------:R-:W-:Y:S02]  /*7ca0*/  FMNMX.FTZ R2, R203, R4, !PT ;  /* 0x00000004cb027209 */ /* 0x000fe40007810000 */
[----:B------:R-:W-:Y:S02]  /*7cb0*/  FSEL R194, R29, -INF , P0 ;  /* 0xff8000001dc27808 */ /* 0x000fe40000000000 */
[----:B------:R-:W-:Y:S02]  /*7cc0*/  FMNMX.FTZ R2, R196, R2, !PT ;  /* 0x00000002c4027209 */ /* 0x000fe40007810000 */
[----:B------:R-:W-:Y:S02]  /*7cd0*/  FMNMX.FTZ R5, R21, R134, !PT ;  /* 0x0000008615057209 */ /* 0x000fe40007810000 */
        /* <DEDUP_REMOVED lines=9> */
[----:B------:R-:W-:Y:S01]  /*7d70*/  FMNMX.FTZ R4, R22, R5, !PT ;  /* 0x0000000516047209 */ /* 0x000fe20007810000 */
[----:B------:R-:W-:Y:S01]  /*7d80*/  FMUL.FTZ R5, R34, c[0x0][0x320] ;  /* 0x0000c80022057a20 */ /* 0x000fe20000410000 */
[----:B------:R-:W-:Y:S02]  /*7d90*/  FMNMX.FTZ R2, R172, R2, !PT ;  /* 0x00000002ac027209 */ /* 0x000fe40007810000 */
[----:B------:R-:W-:Y:S02]  /*7da0*/  FMNMX.FTZ R4, R183, R4, !PT ;  /* 0x00000004b7047209 */ /* 0x000fe40007810000 */
[----:B------:R-:W-:Y:S01]  /*7db0*/  PLOP3.LUT P6, PT, PT, PT, UP2, 0x80, 0x0 ;  /* 0x000000000000781c */ /* 0x000fe20003fcf028 */
[----:B------:R-:W3:Y:S01]  /*7dc0*/  SHFL.BFLY PT, R133, R2, 0x2, 0x1f ;  /* 0x0c401f0002857f89 */ /* 0x000ee200000e0000 */
[----:B------:R-:W3:Y:S01]  /*7dd0*/  MUFU.TANH R5, R5 ;  /* 0x0000000500057308 */ /* 0x000ee20000002400 */
[----:B------:R-:W-:Y:S02]  /*7de0*/  FMNMX.FTZ R4, R185, R4, !PT ;  /* 0x00000004b9047209 */ /* 0x000fe40007810000 */
[----:B------:R-:W-:Y:S02]  /*7df0*/  ISETP.GT.AND P0, PT, R0, 0x21, PT ;  /* 0x000000210000780c */ /* 0x000fe40003f04270 */
[----:B------:R-:W-:Y:S02]  /*7e00*/  FMNMX.FTZ R4, R188, R4, !PT ;  /* 0x00000004bc047209 */ /* 0x000fe40007810000 */
[----:B------:R-:W-:Y:S02]  /*7e10*/  ISETP.GT.AND P1, PT, R0, 0x28, PT ;  /* 0x000000280000780c */ /* 0x000fe40003f24270 */
[----:B------:R-:W-:Y:S02]  /*7e20*/  FMNMX.FTZ R4, R189, R4, !PT ;  /* 0x00000004bd047209 */ /* 0x000fe40007810000 */
[----:B-1----:R-:W-:Y:S02]  /*7e30*/  FSEL R199, R26, -INF , P1 ;  /* 0xff8000001ac77808 */ /* 0x002fe40000800000 */
[----:B------:R-:W-:Y:S02]  /*7e40*/  FSEL R190, R23, -INF , P0 ;  /* 0xff80000017be7808 */ /* 0x000fe40000000000 */
[C---:B------:R-:W-:Y:S02]  /*7e50*/  ISETP.GT.AND P0, PT, R0.reuse, 0x29, PT ;  /* 0x000000290000780c */ /* 0x040fe40003f04270 */
[----:B------:R-:W-:Y:S02]  /*7e60*/  ISETP.GT.AND P1, PT, R0, 0x30, PT ;  /* 0x000000300000780c */ /* 0x000fe40003f24270 */
[----:B------:R-:W-:Y:S02]  /*7e70*/  FMNMX.FTZ R4, R191, R4, !PT ;  /* 0x00000004bf047209 */ /* 0x000fe40007810000 */
[----:B---3--:R-:W-:Y:S02]  /*7e80*/  FSEL R192, R27, -INF , P0 ;  /* 0xff8000001bc07808 */ /* 0x008fe40000000000 */
[----:B------:R-:W-:Y:S02]  /*7e90*/  FSEL R173, R30, -INF , P1 ;  /* 0xff8000001ead7808 */ /* 0x000fe40000800000 */
[C---:B------:R-:W-:Y:S02]  /*7ea0*/  ISETP.GT.AND P1, PT, R0.reuse, 0x38, PT ;  /* 0x000000380000780c */ /* 0x040fe40003f24270 */
[----:B------:R-:W-:Y:S02]  /*7eb0*/  ISETP.GT.AND P0, PT, R0, 0x31, PT ;  /* 0x000000310000780c */ /* 0x000fe40003f04270 */
[----:B------:R-:W-:Y:S02]  /*7ec0*/  FMNMX.FTZ R133, R2, R133, !PT ;  /* 0x0000008502857209 */ /* 0x000fe40007810000 */
[----:B------:R-:W-:Y:S02]  /*7ed0*/  FMNMX.FTZ R4, R190, R4, !PT ;  /* 0x00000004be047209 */ /* 0x000fe40007810000 */
[----:B------:R-:W-:Y:S01]  /*7ee0*/  FSEL R175, R5, -INF , P1 ;  /* 0xff80000005af7808 */ /* 0x000fe20000800000 */
[----:B------:R-:W1:Y:S01]  /*7ef0*/  SHFL.BFLY PT, R23, R133, 0x1, 0x1f ;  /* 0x0c201f0085177f89 */ /* 0x000e6200000e0000 */
[----:B------:R-:W-:Y:S02]  /*7f00*/  FSEL R174, R31, -INF , P0 ;  /* 0xff8000001fae7808 */ /* 0x000fe40000000000 */
[----:B------:R-:W-:Y:S02]  /*7f10*/  ISETP.GT.AND P0, PT, R0, 0x39, PT ;  /* 0x000000390000780c */ /* 0x000fe40003f04270 */
[----:B------:R-:W-:Y:S02]  /*7f20*/  FMNMX.FTZ R4, R199, R4, !PT ;  /* 0x00000004c7047209 */ /* 0x000fe40007810000 */
[----:B------:R-:W-:Y:S02]  /*7f30*/  FSEL R135, R135, -INF , P0 ;  /* 0xff80000087877808 */ /* 0x000fe40000000000 */
[----:B------:R-:W-:Y:S04]  /*7f40*/  FMNMX.FTZ R4, R192, R4, !PT ;  /* 0x00000004c0047209 */ /* 0x000fe80007810000 */
[----:B------:R-:W-:Y:S04]  /*7f50*/  FMNMX.FTZ R4, R173, R4, !PT ;  /* 0x00000004ad047209 */ /* 0x000fe80007810000 */
[----:B------:R-:W-:Y:S04]  /*7f60*/  FMNMX.FTZ R0, R174, R4, !PT ;  /* 0x00000004ae007209 */ /* 0x000fe80007810000 */
[----:B------:R-:W-:Y:S02]  /*7f70*/  FMNMX.FTZ R0, R175, R0, !PT ;  /* 0x00000000af007209 */ /* 0x000fe40007810000 */
[----:B-1----:R-:W-:Y:S02]  /*7f80*/  FMNMX.FTZ R133, R133, R23, !PT ;  /* 0x0000001785857209 */ /* 0x002fe40007810000 */
[----:B------:R-:W-:Y:S05]  /*7f90*/  FMNMX.FTZ R0, R135, R0, !PT ;  /* 0x0000000087007209 */ /* 0x000fea0007810000 */
[----:B------:R-:W1:Y:S02]  /*7fa0*/  SHFL.BFLY PT, R2, R0, 0x2, 0x1f ;  /* 0x0c401f0000027f89 */ /* 0x000e6400000e0000 */
[----:B-1----:R-:W-:Y:S06]  /*7fb0*/  FMNMX.FTZ R0, R0, R2, !PT ;  /* 0x0000000200007209 */ /* 0x002fec0007810000 */
[----:B------:R-:W1:Y:S02]  /*7fc0*/  SHFL.BFLY PT, R2, R0, 0x1, 0x1f ;  /* 0x0c201f0000027f89 */ /* 0x000e6400000e0000 */
[----:B-1----:R-:W-:Y:S02]  /*7fd0*/  FMNMX.FTZ R132, R0, R2, !PT ;  /* 0x0000000200847209 */ /* 0x002fe40007810000 */
[----:B----4-:R-:W-:Y:S03]  /*7fe0*/  @P6 IADD3 R5, P1, R180, UR14, RZ ;  /* 0x0000000eb4056c10 */ /* 0x010fe6000ff3e0ff */
[----:B------:R-:W-:Y:S01]  /*7ff0*/  FMUL.FTZ R181, R132, c[0x0][0x2d0] ;  /* 0x0000b40084b57a20 */ /* 0x000fe20000410000 */
[----:B------:R-:W-:Y:S02]  /*8000*/  @P6 LEA R6, P0, R5, c[0x0][0x1c8], 0x1 ;  /* 0x0000720005066a11 */ /* 0x000fe400078008ff */
[----:B------:R-:W-:Y:S02]  /*8010*/  @P6 IADD3.X R7, R179, UR11, RZ, P1, !PT ;  /* 0x0000000bb3076c10 */ /* 0x000fe40008ffe4ff */
[----:B------:R-:W-:Y:S02]  /*8020*/  @P6 IADD3 R4, P1, R177, UR14, RZ ;  /* 0x0000000eb1046c10 */ /* 0x000fe4000ff3e0ff */
[----:B------:R-:W-:Y:S02]  /*8030*/  @P6 LEA.HI.X R7, R5, c[0x0][0x1cc], R7, 0x1, P0 ;  /* 0x0000730005076a11 */ /* 0x000fe400000f0c07 */
[----:B------:R-:W-:Y:S02]  /*8040*/  @P6 LEA R8, P0, R4, c[0x0][0x1c8], 0x1 ;  /* 0x0000720004086a11 */ /* 0x000fe400078008ff */
[----:B------:R-:W-:Y:S01]  /*8050*/  @P6 IADD3.X R9, R176, UR11, RZ, P1, !PT ;  /* 0x0000000bb0096c10 */ /* 0x000fe20008ffe4ff */
[----:B------:R1:W-:Y:S01]  /*8060*/  @P6 LDGSTS.E.BYPASS.LTC128B.128 [R131+0x10100], [R6.64], !P5 ;  /* 0x1010000006836fae */ /* 0x0003e2000e901d56 */
[----:B--2---:R-:W-:Y:S02]  /*8070*/  @P6 IADD3 R5, P1, R168, UR14, RZ ;  /* 0x0000000ea8056c10 */ /* 0x004fe4000ff3e0ff */
[----:B------:R-:W-:Y:S02]  /*8080*/  @P6 LEA.HI.X R9, R4, c[0x0][0x1cc], R9, 0x1, P0 ;  /* 0x0000730004096a11 */ /* 0x000fe400000f0c09 */
[----:B------:R-:W-:Y:S02]  /*8090*/  @P6 LEA R12, P0, R5, c[0x0][0x1c8], 0x1 ;  /* 0x00007200050c6a11 */ /* 0x000fe400078008ff */
[----:B------:R-:W-:Y:S01]  /*80a0*/  @P6 IADD3.X R10, R171, UR11, RZ, P1, !PT ;  /* 0x0000000bab0a6c10 */ /* 0x000fe20008ffe4ff */
[----:B------:R2:W-:Y:S01]  /*80b0*/  @P6 LDGSTS.E.BYPASS.LTC128B.128 [R131+0x12100], [R8.64], !P4 ;  /* 0x1210000008836fae */ /* 0x0005e2000e101d56 */
[----:B------:R-:W-:Y:S01]  /*80c0*/  @P6 IADD3 R4, P1, R170, UR14, RZ ;  /* 0x0000000eaa046c10 */ /* 0x000fe2000ff3e0ff */
[----:B------:R-:W-:Y:S01]  /*80d0*/  @UP2 UIADD3 UR14, UP0, UR16, UR14, URZ ;  /* 0x0000000e100e2290 */ /* 0x000fe2000ff1e03f */
[----:B------:R-:W-:Y:S02]  /*80e0*/  @P6 LEA.HI.X R13, R5, c[0x0][0x1cc], R10, 0x1, P0 ;  /* 0x00007300050d6a11 */ /* 0x000fe400000f0c0a */
[C---:B------:R-:W-:Y:S02]  /*80f0*/  @P6 LEA R14, P0, R4.reuse, c[0x0][0x1c8], 0x1 ;  /* 0x00007200040e6a11 */ /* 0x040fe400078008ff */
[----:B------:R-:W-:Y:S01]  /*8100*/  @P6 IADD3.X R5, R169, UR11, RZ, P1, !PT ;  /* 0x0000000ba9056c10 */ /* 0x000fe20008ffe4ff */
[----:B------:R3:W-:Y:S01]  /*8110*/  @P6 LDGSTS.E.BYPASS.LTC128B.128 [R131+0x14100], [R12.64], !P3 ;  /* 0x141000000c836fae */ /* 0x0007e2000d901d56 */
[C---:B------:R-:W-:Y:S01]  /*8120*/  FSETP.NEU.FTZ.AND P1, PT, R133.reuse, -INF , PT ;  /* 0xff8000008500780b */ /* 0x040fe20003f3d000 */
[----:B------:R-:W-:Y:S01]  /*8130*/  @UP2 UIADD3.X UR11, UR15, UR11, URZ, UP0, !UPT ;  /* 0x0000000b0f0b2290 */ /* 0x000fe200087fe43f */
[----:B------:R-:W-:Y:S01]  /*8140*/  @P6 LEA.HI.X R15, R4, c[0x0][0x1cc], R5, 0x1, P0 ;  /* 0x00007300040f6a11 */ /* 0x000fe200000f0c05 */
[----:B------:R-:W-:Y:S01]  /*8150*/  UISETP.GT.AND UP0, UPT, UR18, UR9, UPT ;  /* 0x000000091200728c */ /* 0x000fe2000bf04270 */
[----:B------:R-:W-:Y:S01]  /*8160*/  @P6 IADD3 R4, P0, R180, UR14, RZ ;  /* 0x0000000eb4046c10 */ /* 0x000fe2000ff1e0ff */
[C---:B------:R-:W-:Y:S01]  /*8170*/  FMUL.FTZ R180, R133.reuse, c[0x0][0x2d0] ;  /* 0x0000b40085b47a20 */ /* 0x040fe20000410000 */
[----:B------:R-:W-:Y:S01]  /*8180*/  FSEL R0, R133, RZ, P1 ;  /* 0x000000ff85007208 */ /* 0x000fe20000800000 */
[----:B------:R3:W-:Y:S01]  /*8190*/  @P6 LDGSTS.E.BYPASS.LTC128B.128 [R131+0x16100], [R14.64], !P2 ;  /* 0x161000000e836fae */ /* 0x0007e2000d101d56 */
[----:B------:R-:W-:Y:S01]  /*81a0*/  @P6 IADD3.X R5, R179, UR11, RZ, P0, !PT ;  /* 0x0000000bb3056c10 */ /* 0x000fe200087fe4ff */
[----:B------:R-:W-:Y:S01]  /*81b0*/  UMOV UR18, UR17 ;  /* 0x0000001100127c82 */ /* 0x000fe20008000000 */
[----:B------:R-:W-:Y:S01]  /*81c0*/  FSEL R180, R180, RZ, P1 ;  /* 0x000000ffb4b47208 */ /* 0x000fe20000800000 */
[----:B------:R-:W-:Y:S01]  /*81d0*/  FADD.FTZ R0, -R0, R3 ;  /* 0x0000000300007221 */ /* 0x000fe20000010100 */
[C---:B------:R-:W-:Y:S03]  /*81e0*/  @P6 LEA R10, P0, R4.reuse, c[0x0][0x1c8], 0x1 ;  /* 0x00007200040a6a11 */ /* 0x040fe600078008ff */
[--C-:B-1----:R-:W-:Y:S01]  /*81f0*/  FFMA.FTZ R6, R11, c[0x0][0x2d0], -R180.reuse ;  /* 0x0000b4000b067a23 */ /* 0x102fe200000108b4 */
[----:B------:R-:W-:Y:S01]  /*8200*/  @P6 LEA.HI.X R11, R4, c[0x0][0x1cc], R5, 0x1, P0 ;  /* 0x00007300040b6a11 */ /* 0x000fe200000f0c05 */
[----:B------:R-:W-:Y:S01]  /*8210*/  FMUL.FTZ R0, R0, c[0x0][0x2d0] ;  /* 0x0000b40000007a20 */ /* 0x000fe20000410000 */
[----:B------:R-:W-:Y:S01]  /*8220*/  @P6 IADD3 R4, P0, R177, UR14, RZ ;  /* 0x0000000eb1046c10 */ /* 0x000fe2000ff1e0ff */
[----:B------:R1:W-:Y:S01]  /*8230*/  MUFU.EX2 R34, R6 ;  /* 0x0000000600227308 */ /* 0x0003e20000000800 */
[--C-:B------:R-:W-:Y:S01]  /*8240*/  FFMA.FTZ R16, R16, c[0x0][0x2d0], -R180.reuse ;  /* 0x0000b40010107a23 */ /* 0x100fe200000108b4 */
[----:B------:R4:W-:Y:S01]  /*8250*/  @P6 LDGSTS.E.BYPASS.LTC128B.128 [R131+0x11100], [R10.64], !P5 ;  /* 0x111000000a836fae */ /* 0x0009e2000e901d56 */
[----:B------:R-:W-:Y:S01]  /*8260*/  @P6 IADD3.X R5, R176, UR11, RZ, P0, !PT ;  /* 0x0000000bb0056c10 */ /* 0x000fe200087fe4ff */
[--C-:B------:R-:W-:Y:S02]  /*8270*/  FFMA.FTZ R17, R17, c[0x0][0x2d0], -R180.reuse ;  /* 0x0000b40011117a23 */ /* 0x100fe400000108b4 */
[----:B------:R-:W-:Y:S04]  /*8280*/  FFMA.FTZ R18, R18, c[0x0][0x2d0], -R180 ;  /* 0x0000b40012127a23 */ /* 0x000fe800000108b4 */
[----:B------:R-:W2:Y:S10]  /*8290*/  MUFU.EX2 R3, R0 ;  /* 0x0000000000037308 */ /* 0x000eb40000000800 */
[----:B------:R3:W-:Y:S01]  /*82a0*/  MUFU.EX2 R32, R17 ;  /* 0x0000001100207308 */ /* 0x0007e20000000800 */
[C---:B-1----:R-:W-:Y:S04]  /*82b0*/  @P6 LEA R6, P0, R4.reuse, c[0x0][0x1c8], 0x1 ;  /* 0x0000720004066a11 */ /* 0x042fe800078008ff */
[----:B------:R-:W-:Y:S02]  /*82c0*/  @P6 LEA.HI.X R7, R4, c[0x0][0x1cc], R5, 0x1, P0 ;  /* 0x0000730004076a11 */ /* 0x000fe400000f0c05 */
[----:B------:R-:W-:Y:S03]  /*82d0*/  @P6 IADD3 R4, P0, R168, UR14, RZ ;  /* 0x0000000ea8046c10 */ /* 0x000fe6000ff1e0ff */
[----:B------:R-:W1:Y:S01]  /*82e0*/  MUFU.EX2 R168, R16 ;  /* 0x0000001000a87308 */ /* 0x000e620000000800 */
[----:B------:R4:W-:Y:S01]  /*82f0*/  @P6 LDGSTS.E.BYPASS.LTC128B.128 [R131+0x13100], [R6.64], !P4 ;  /* 0x1310000006836fae */ /* 0x0009e2000e101d56 */
[----:B------:R-:W-:Y:S01]  /*8300*/  @P6 IADD3.X R5, R171, UR11, RZ, P0, !PT ;  /* 0x0000000bab056c10 */ /* 0x000fe200087fe4ff */
[C---:B--2---:R-:W-:Y:S01]  /*8310*/  FMUL.FTZ R25, R3.reuse, R153 ;  /* 0x0000009903197220 */ /* 0x044fe20000410000 */
[C---:B------:R-:W-:Y:S01]  /*8320*/  @P6 LEA R8, P0, R4.reuse, c[0x0][0x1c8], 0x1 ;  /* 0x0000720004086a11 */ /* 0x040fe200078008ff */
[C---:B------:R-:W-:Y:S02]  /*8330*/  FMUL.FTZ R36, R3.reuse, R36 ;  /* 0x0000002403247220 */ /* 0x040fe40000410000 */
[C---:B------:R-:W-:Y:S01]  /*8340*/  FMUL.FTZ R37, R3.reuse, R37 ;  /* 0x0000002503257220 */ /* 0x040fe20000410000 */
[----:B------:R-:W-:Y:S01]  /*8350*/  @P6 LEA.HI.X R9, R4, c[0x0][0x1cc], R5, 0x1, P0 ;  /* 0x0000730004096a11 */ /* 0x000fe200000f0c05 */
[C---:B------:R-:W-:Y:S01]  /*8360*/  FMUL.FTZ R40, R3.reuse, R40 ;  /* 0x0000002803287220 */ /* 0x040fe20000410000 */
[----:B------:R-:W-:Y:S01]  /*8370*/  @P6 IADD3 R2, P0, R170, UR14, RZ ;  /* 0x0000000eaa026c10 */ /* 0x000fe2000ff1e0ff */
[----:B------:R-:W2:Y:S01]  /*8380*/  MUFU.EX2 R171, R18 ;  /* 0x0000001200ab7308 */ /* 0x000ea20000000800 */
[C---:B---3--:R-:W-:Y:S01]  /*8390*/  FMUL.FTZ R17, R3.reuse, R145 ;  /* 0x0000009103117220 */ /* 0x048fe20000410000 */
[----:B------:R3:W-:Y:S01]  /*83a0*/  @P6 LDGSTS.E.BYPASS.LTC128B.128 [R131+0x15100], [R8.64], !P3 ;  /* 0x1510000008836fae */ /* 0x0007e2000d901d56 */
[----:B------:R-:W-:Y:S01]  /*83b0*/  @P6 LEA R4, P1, R2, c[0x0][0x1c8], 0x1 ;  /* 0x0000720002046a11 */ /* 0x000fe200078208ff */
[----:B------:R-:W-:Y:S01]  /*83c0*/  FMUL.FTZ R41, R3, R41 ;  /* 0x0000002903297220 */ /* 0x000fe20000410000 */
[----:B------:R-:W-:Y:S01]  /*83d0*/  @P6 IADD3.X R5, R169, UR11, RZ, P0, !PT ;  /* 0x0000000ba9056c10 */ /* 0x000fe200087fe4ff */
[C---:B------:R-:W-:Y:S01]  /*83e0*/  FMUL.FTZ R44, R3.reuse, R44 ;  /* 0x0000002c032c7220 */ /* 0x040fe20000410000 */
[----:B------:R-:W-:Y:S01]  /*83f0*/  FSETP.NEU.FTZ.AND P0, PT, R132, -INF , PT ;  /* 0xff8000008400780b */ /* 0x000fe20003f1d000 */
[C---:B------:R-:W-:Y:S01]  /*8400*/  FMUL.FTZ R45, R3.reuse, R45 ;  /* 0x0000002d032d7220 */ /* 0x040fe20000410000 */
[----:B------:R-:W-:Y:S01]  /*8410*/  @P6 LEA.HI.X R5, R2, c[0x0][0x1cc], R5, 0x1, P1 ;  /* 0x0000730002056a11 */ /* 0x000fe200008f0c05 */
[----:B------:R-:W-:Y:S01]  /*8420*/  FMUL.FTZ R48, R3, R48 ;  /* 0x0000003003307220 */ /* 0x000fe20000410000 */
[----:B------:R-:W-:Y:S01]  /*8430*/  FSEL R181, R181, RZ, P0 ;  /* 0x000000ffb5b57208 */ /* 0x000fe20000000000 */
[----:B------:R-:W-:Y:S01]  /*8440*/  FMUL.FTZ R49, R3, R49 ;  /* 0x0000003103317220 */ /* 0x000fe20000410000 */
[----:B------:R-:W-:Y:S01]  /*8450*/  FSEL R2, R132, RZ, P0 ;  /* 0x000000ff84027208 */ /* 0x000fe20000000000 */
[----:B------:R4:W-:Y:S01]  /*8460*/  @P6 LDGSTS.E.BYPASS.LTC128B.128 [R131+0x17100], [R4.64], !P2 ;  /* 0x1710000004836fae */ /* 0x0009e2000d101d56 */
[----:B-1----:R-:W-:Y:S01]  /*8470*/  F2FP.PACK_AB R176, R168, R34 ;  /* 0x00000022a8b0723e */ /* 0x002fe200000000ff */
[--C-:B------:R-:W-:Y:S01]  /*8480*/  FFMA.FTZ R21, R21, c[0x0][0x2d0], -R181.reuse ;  /* 0x0000b40015157a23 */ /* 0x100fe200000108b5 */
[----:B------:R-:W-:Y:S01]  /*8490*/  PLOP3.LUT P0, PT, PT, PT, UP0, 0x80, 0x0 ;  /* 0x000000000000781c */ /* 0x000fe20003f0f008 */
[--C-:B------:R-:W-:Y:S02]  /*84a0*/  FFMA.FTZ R20, R20, c[0x0][0x2d0], -R181.reuse ;  /* 0x0000b40014147a23 */ /* 0x100fe400000108b5 */
[--C-:B------:R-:W-:Y:S01]  /*84b0*/  FFMA.FTZ R22, R22, c[0x0][0x2d0], -R181.reuse ;  /* 0x0000b40016167a23 */ /* 0x100fe200000108b5 */
[----:B------:R-:W-:Y:S01]  /*84c0*/  MUFU.EX2 R35, R21 ;  /* 0x0000001500237308 */ /* 0x000fe20000000800 */
[----:B------:R-:W-:Y:S01]  /*84d0*/  FADD.FTZ R0, -R2, R134 ;  /* 0x0000008602007221 */ /* 0x000fe20000010100 */
[----:B------:R-:W1:Y:S01]  /*84e0*/  LDSM.16.MT88.4 R12, [R249+0x100] ;  /* 0x00010000f90c783b */ /* 0x000e620000004200 */
[--C-:B------:R-:W-:Y:S01]  /*84f0*/  FFMA.FTZ R19, R19, c[0x0][0x2d0], -R181.reuse ;  /* 0x0000b40013137a23 */ /* 0x100fe200000108b5 */
[----:B--2---:R-:W-:Y:S01]  /*8500*/  F2FP.PACK_AB R178, R171, R32 ;  /* 0x00000020abb2723e */ /* 0x004fe200000000ff */
[----:B------:R-:W-:Y:S02]  /*8510*/  FMUL.FTZ R0, R0, c[0x0][0x2d0] ;  /* 0x0000b40000007a20 */ /* 0x000fe40000410000 */
[C---:B------:R-:W-:Y:S02]  /*8520*/  FMUL.FTZ R16, R3.reuse, R144 ;  /* 0x0000009003107220 */ /* 0x040fe40000410000 */
[C---:B---3--:R-:W-:Y:S01]  /*8530*/  FMUL.FTZ R8, R3.reuse, R136 ;  /* 0x0000008803087220 */ /* 0x048fe20000410000 */
[----:B------:R-:W2:Y:S01]  /*8540*/  MUFU.EX2 R169, R20 ;  /* 0x0000001400a97308 */ /* 0x000ea20000000800 */
[C---:B------:R-:W-:Y:S01]  /*8550*/  FMUL.FTZ R9, R3.reuse, R137 ;  /* 0x0000008903097220 */ /* 0x040fe20000410000 */
[----:B------:R-:W0:Y:S01]  /*8560*/  LDGDEPBAR ;  /* 0x00000000000079af */ /* 0x000e220000000000 */
[C---:B------:R-:W-:Y:S02]  /*8570*/  FMUL.FTZ R52, R3.reuse, R52 ;  /* 0x0000003403347220 */ /* 0x040fe40000410000 */
[C---:B------:R-:W-:Y:S02]  /*8580*/  FMUL.FTZ R53, R3.reuse, R53 ;  /* 0x0000003503357220 */ /* 0x040fe40000410000 */
[C---:B------:R-:W-:Y:S02]  /*8590*/  FMUL.FTZ R56, R3.reuse, R56 ;  /* 0x0000003803387220 */ /* 0x040fe40000410000 */
[C---:B------:R-:W-:Y:S01]  /*85a0*/  FMUL.FTZ R57, R3.reuse, R57 ;  /* 0x0000003903397220 */ /* 0x040fe20000410000 */
[----:B----4-:R-:W3:Y:S01]  /*85b0*/  LDL.LU R131, [R1+0x12c] ;  /* 0x00012c0001837983 */ /* 0x010ee20000300800 */
[----:B------:R4:W-:Y:S01]  /*85c0*/  MUFU.EX2 R33, R22 ;  /* 0x0000001600217308 */ /* 0x0009e20000000800 */
[C---:B------:R-:W-:Y:S02]  /*85d0*/  FMUL.FTZ R4, R3.reuse, R140 ;  /* 0x0000008c03047220 */ /* 0x040fe40000410000 */
[----:B------:R-:W3:Y:S01]  /*85e0*/  LDL R24, [R1] ;  /* 0x0000000001187983 */ /* 0x000ee20000100800 */
[C---:B------:R-:W-:Y:S02]  /*85f0*/  FMUL.FTZ R5, R3.reuse, R141 ;  /* 0x0000008d03057220 */ /* 0x040fe40000410000 */
[C---:B------:R-:W-:Y:S02]  /*8600*/  FMUL.FTZ R60, R3.reuse, R60 ;  /* 0x0000003c033c7220 */ /* 0x040fe40000410000 */
[C---:B------:R-:W-:Y:S02]  /*8610*/  FMUL.FTZ R61, R3.reuse, R61 ;  /* 0x0000003d033d7220 */ /* 0x040fe40000410000 */
[----:B------:R-:W1:Y:S01]  /*8620*/  MUFU.EX2 R170, R19 ;  /* 0x0000001300aa7308 */ /* 0x000e620000000800 */
[----:B------:R-:W-:Y:S01]  /*8630*/  FMUL.FTZ R64, R3, R64 ;  /* 0x0000004003407220 */ /* 0x000fe20000410000 */
[----:B--2---:R-:W-:Y:S01]  /*8640*/  F2FP.PACK_AB R177, R169, R35 ;  /* 0x00000023a9b1723e */ /* 0x004fe200000000ff */
[C---:B------:R-:W-:Y:S02]  /*8650*/  FMUL.FTZ R65, R3.reuse, R65 ;  /* 0x0000004103417220 */ /* 0x040fe40000410000 */
[C---:B------:R-:W-:Y:S02]  /*8660*/  FMUL.FTZ R68, R3.reuse, R68 ;  /* 0x0000004403447220 */ /* 0x040fe40000410000 */
[C---:B------:R-:W-:Y:S03]  /*8670*/  FMUL.FTZ R69, R3.reuse, R69 ;  /* 0x0000004503457220 */ /* 0x040fe60000410000 */
[----:B------:R-:W2:Y:S01]  /*8680*/  MUFU.EX2 R0, R0 ;  /* 0x0000000000007308 */ /* 0x000ea20000000800 */
[C---:B------:R-:W-:Y:S02]  /*8690*/  FMUL.FTZ R72, R3.reuse, R72 ;  /* 0x0000004803487220 */ /* 0x040fe40000410000 */
[C---:B------:R-:W-:Y:S01]  /*86a0*/  FMUL.FTZ R73, R3.reuse, R73 ;  /* 0x0000004903497220 */ /* 0x040fe20000410000 */
[----:B----4-:R-:W4:Y:S01]  /*86b0*/  LDSM.16.MT88.4 R20, [R250+0x100] ;  /* 0x00010000fa14783b */ /* 0x010f220000004200 */
[C---:B------:R-:W-:Y:S02]  /*86c0*/  FMUL.FTZ R76, R3.reuse, R76 ;  /* 0x0000004c034c7220 */ /* 0x040fe40000410000 */
[C---:B------:R-:W-:Y:S02]  /*86d0*/  FMUL.FTZ R77, R3.reuse, R77 ;  /* 0x0000004d034d7220 */ /* 0x040fe40000410000 */
[C---:B------:R-:W-:Y:S02]  /*86e0*/  FMUL.FTZ R80, R3.reuse, R80 ;  /* 0x0000005003507220 */ /* 0x040fe40000410000 */
[C---:B------:R-:W-:Y:S02]  /*86f0*/  FMUL.FTZ R81, R3.reuse, R81 ;  /* 0x0000005103517220 */ /* 0x040fe40000410000 */
[----:B------:R-:W-:Y:S01]  /*8700*/  FMUL.FTZ R84, R3, R84 ;  /* 0x0000005403547220 */ /* 0x000fe20000410000 */
[----:B-1----:R-:W-:Y:S01]  /*8710*/  F2FP.PACK_AB R179, R33, R170 ;  /* 0x000000aa21b3723e */ /* 0x002fe200000000ff */
[C---:B------:R-:W-:Y:S02]  /*8720*/  FMUL.FTZ R85, R3.reuse, R85 ;  /* 0x0000005503557220 */ /* 0x040fe40000410000 */
[C---:B------:R-:W-:Y:S02]  /*8730*/  FMUL.FTZ R88, R3.reuse, R88 ;  /* 0x0000005803587220 */ /* 0x040fe40000410000 */
[C---:B------:R-:W-:Y:S02]  /*8740*/  FMUL.FTZ R89, R3.reuse, R89 ;  /* 0x0000005903597220 */ /* 0x040fe40000410000 */
[--C-:B------:R-:W-:Y:S02]  /*8750*/  FFMA.FTZ R2, R182, c[0x0][0x2d0], -R180.reuse ;  /* 0x0000b400b6027a23 */ /* 0x100fe400000108b4 */
[C---:B------:R-:W-:Y:S02]  /*8760*/  FMUL.FTZ R92, R3.reuse, R92 ;  /* 0x0000005c035c7220 */ /* 0x040fe40000410000 */
[C---:B--2---:R-:W-:Y:S02]  /*8770*/  FMUL.FTZ R6, R0.reuse, R142 ;  /* 0x0000008e00067220 */ /* 0x044fe40000410000 */
[C---:B------:R-:W-:Y:S02]  /*8780*/  FMUL.FTZ R7, R0.reuse, R143 ;  /* 0x0000008f00077220 */ /* 0x040fe40000410000 */
[----:B------:R-:W-:Y:S01]  /*8790*/  LDSM.16.MT88.4 R140, [R249+0x900] ;  /* 0x00090000f98c783b */ /* 0x000fe20000004200 */
[C---:B------:R-:W-:Y:S02]  /*87a0*/  FMUL.FTZ R10, R0.reuse, R138 ;  /* 0x0000008a000a7220 */ /* 0x040fe40000410000 */
[C---:B------:R-:W-:Y:S02]  /*87b0*/  FMUL.FTZ R11, R0.reuse, R139 ;  /* 0x0000008b000b7220 */ /* 0x040fe40000410000 */
[C---:B------:R-:W-:Y:S03]  /*87c0*/  HMMA.16816.F32 R4, R176.reuse, R12, R4 ;  /* 0x0000000cb004723c */ /* 0x040fe60000001804 */
[----:B------:R-:W-:Y:S02]  /*87d0*/  LDSM.16.MT88.4 R136, [R252+0x100] ;  /* 0x00010000fc88783b */ /* 0x000fe40000004200 */
[C---:B------:R-:W-:Y:S02]  /*87e0*/  FMUL.FTZ R18, R0.reuse, R146 ;  /* 0x0000009200127220 */ /* 0x040fe40000410000 */
[C---:B------:R-:W-:Y:S01]  /*87f0*/  FMUL.FTZ R12, R3.reuse, R148 ;  /* 0x00000094030c7220 */ /* 0x040fe20000410000 */
[C---:B------:R-:W-:Y:S04]  /*8800*/  HMMA.16816.F32 R8, R176.reuse, R14, R8 ;  /* 0x0000000eb008723c */ /* 0x040fe80000001808 */
[----:B------:R-:W-:Y:S01]  /*8810*/  FMUL.FTZ R13, R3, R149 ;  /* 0x00000095030d7220 */ /* 0x000fe20000410000 */
[----:B------:R-:W-:Y:S01]  /*8820*/  MOV R149, R34 ;  /* 0x0000002200957202 */ /* 0x000fe20000000f00 */
[C---:B------:R-:W-:Y:S02]  /*8830*/  FMUL.FTZ R19, R0.reuse, R147 ;  /* 0x0000009300137220 */ /* 0x040fe40000410000 */
[C---:B------:R-:W-:Y:S01]  /*8840*/  FMUL.FTZ R14, R0.reuse, R150 ;  /* 0x00000096000e7220 */ /* 0x040fe20000410000 */
[----:B------:R-:W-:Y:S03]  /*8850*/  LDSM.16.MT88.4 R144, [R250+0x1100] ;  /* 0x00110000fa90783b */ /* 0x000fe60000004200 */
[C---:B------:R-:W-:Y:S02]  /*8860*/  FMUL.FTZ R15, R0.reuse, R151 ;  /* 0x00000097000f7220 */ /* 0x040fe40000410000 */
[--C-:B------:R-:W-:Y:S02]  /*8870*/  FFMA.FTZ R134, R199, c[0x0][0x2d0], -R181.reuse ;  /* 0x0000b400c7867a23 */ /* 0x100fe400000108b5 */
[C---:B------:R-:W-:Y:S02]  /*8880*/  FMUL.FTZ R26, R0.reuse, R154 ;  /* 0x0000009a001a7220 */ /* 0x040fe40000410000 */
[C---:B------:R-:W-:Y:S01]  /*8890*/  FMUL.FTZ R27, R0.reuse, R155 ;  /* 0x0000009b001b7220 */ /* 0x040fe20000410000 */
[C---:B----4-:R-:W-:Y:S03]  /*88a0*/  HMMA.16816.F32 R12, R176.reuse, R20, R12 ;  /* 0x00000014b00c723c */ /* 0x050fe6000000180c */
[----:B------:R-:W-:Y:S01]  /*88b0*/  MOV R155, R32 ;  /* 0x00000020009b7202 */ /* 0x000fe20000000f00 */
[C---:B------:R-:W-:Y:S01]  /*88c0*/  FMUL.FTZ R32, R3.reuse, R160 ;  /* 0x000000a003207220 */ /* 0x040fe20000410000 */
[----:B------:R-:W-:Y:S01]  /*88d0*/  MOV R160, R33 ;  /* 0x0000002100a07202 */ /* 0x000fe20000000f00 */
[C---:B------:R-:W-:Y:S01]  /*88e0*/  FMUL.FTZ R33, R3.reuse, R161 ;  /* 0x000000a103217220 */ /* 0x040fe20000410000 */
[----:B------:R-:W-:Y:S01]  /*88f0*/  MOV R161, R35 ;  /* 0x0000002300a17202 */ /* 0x000fe20000000f00 */
[C---:B------:R-:W-:Y:S04]  /*8900*/  HMMA.16816.F32 R16, R176.reuse, R22, R16 ;  /* 0x00000016b010723c */ /* 0x040fe80000001810 */
[C---:B------:R-:W-:Y:S02]  /*8910*/  FMUL.FTZ R20, R3.reuse, R156 ;  /* 0x0000009c03147220 */ /* 0x040fe40000410000 */
[C---:B------:R-:W-:Y:S02]  /*8920*/  FMUL.FTZ R21, R3.reuse, R157 ;  /* 0x0000009d03157220 */ /* 0x040fe40000410000 */
[C---:B------:R-:W-:Y:S04]  /*8930*/  FMUL.FTZ R22, R0.reuse, R158 ;  /* 0x0000009e00167220 */ /* 0x040fe80000410000 */
        /* <DEDUP_REMOVED lines=39> */
[--C-:B-1----:R-:W-:Y:S02]  /*8bb0*/  FFMA.FTZ R2, R184, c[0x0][0x2d0], -R180.reuse ;  /* 0x0000b400b8027a23 */ /* 0x102fe400000108b4 */
        /* <DEDUP_REMOVED lines=31> */
[--C-:B------:R-:W-:Y:S06]  /*8db0*/  FFMA.FTZ R184, R194, c[0x0][0x2d0], -R180.reuse ;  /* 0x0000b400c2b87a23 */ /* 0x100fec00000108b4 */
[----:B------:R-:W-:Y:S01]  /*8dc0*/  MUFU.EX2 R184, R184 ;  /* 0x000000b800b87308 */ /* 0x000fe20000000800 */
[C---:B---3--:R-:W-:Y:S01]  /*8dd0*/  FMUL.FTZ R131, R0.reuse, R131 ;  /* 0x0000008300837220 */ /* 0x048fe20000410000 */
[----:B------:R1:W2:Y:S01]  /*8de0*/  LDSM.16.MT88.4 R28, [R24+0x100] ;  /* 0x00010000181c783b */ /* 0x0002a20000004200 */
[----:B------:R-:W-:Y:S01]  /*8df0*/  MOV R157, R24 ;  /* 0x00000018009d7202 */ /* 0x000fe20000000f00 */
[C---:B-1----:R-:W-:Y:S01]  /*8e00*/  FMUL.FTZ R24, R3.reuse, R152 ;  /* 0x0000009803187220 */ /* 0x042fe20000410000 */
[C---:B--2---:R-:W-:Y:S07]  /*8e10*/  HMMA.16816.F32 R20, R176.reuse, R28, R20 ;  /* 0x0000001cb014723c */ /* 0x044fee0000001814 */
[C---:B------:R-:W-:Y:S01]  /*8e20*/  FMUL.FTZ R28, R3.reuse, R164 ;  /* 0x000000a4031c7220 */ /* 0x040fe20000410000 */
[C---:B------:R-:W-:Y:S01]  /*8e30*/  HMMA.16816.F32 R24, R176.reuse, R30, R24 ;  /* 0x0000001eb018723c */ /* 0x040fe20000001818 */
[----:B------:R1:W2:Y:S03]  /*8e40*/  MUFU.EX2 R164, R2 ;  /* 0x0000000200a47308 */ /* 0x0002a60000000800 */
[----:B------:R-:W-:Y:S03]  /*8e50*/  FMUL.FTZ R29, R3, R165 ;  /* 0x000000a5031d7220 */ /* 0x000fe60000410000 */
[C---:B------:R-:W-:Y:S02]  /*8e60*/  FMUL.FTZ R30, R0.reuse, R166 ;  /* 0x000000a6001e7220 */ /* 0x040fe40000410000 */
[----:B------:R-:W-:Y:S07]  /*8e70*/  FMUL.FTZ R31, R0, R167 ;  /* 0x000000a7001f7220 */ /* 0x000fee0000410000 */
[C---:B------:R-:W-:Y:S08]  /*8e80*/  HMMA.16816.F32 R28, R176.reuse, R136, R28 ;  /* 0x00000088b01c723c */ /* 0x040ff0000000181c */
[C---:B------:R-:W-:Y:S01]  /*8e90*/  HMMA.16816.F32 R32, R176.reuse, R138, R32 ;  /* 0x0000008ab020723c */ /* 0x040fe20000001820 */
[----:B------:R-:W3:Y:S03]  /*8ea0*/  LDSM.16.MT88.4 R136, [R249+0x2100] ;  /* 0x00210000f988783b */ /* 0x000ee60000004200 */
[--C-:B-1----:R-:W-:Y:S02]  /*8eb0*/  FFMA.FTZ R2, R183, c[0x0][0x2d0], -R181.reuse ;  /* 0x0000b400b7027a23 */ /* 0x102fe400000108b5 */
[--C-:B------:R-:W-:Y:S02]  /*8ec0*/  FFMA.FTZ R183, R195, c[0x0][0x2d0], -R180.reuse ;  /* 0x0000b400c3b77a23 */ /* 0x100fe400000108b4 */
[----:B------:R1:W-:Y:S10]  /*8ed0*/  MUFU.EX2 R153, R2 ;  /* 0x0000000200997308 */ /* 0x0003f40000000800 */
[----:B------:R-:W-:Y:S01]  /*8ee0*/  MUFU.EX2 R183, R183 ;  /* 0x000000b700b77308 */ /* 0x000fe20000000800 */
[--C-:B-1----:R-:W-:Y:S02]  /*8ef0*/  FFMA.FTZ R2, R185, c[0x0][0x2d0], -R181.reuse ;  /* 0x0000b400b9027a23 */ /* 0x102fe400000108b5 */
[--C-:B------:R-:W-:Y:S07]  /*8f00*/  FFMA.FTZ R185, R193, c[0x0][0x2d0], -R180.reuse ;  /* 0x0000b400c1b97a23 */ /* 0x100fee00000108b4 */
[----:B------:R1:W4:Y:S01]  /*8f10*/  MUFU.EX2 R165, R2 ;  /* 0x0000000200a57308 */ /* 0x0003220000000800 */
[C---:B---3--:R-:W-:Y:S09]  /*8f20*/  HMMA.16816.F32 R36, R176.reuse, R136, R36 ;  /* 0x00000088b024723c */ /* 0x048ff20000001824 */
[----:B------:R-:W-:Y:S01]  /*8f30*/  MUFU.EX2 R185, R185 ;  /* 0x000000b900b97308 */ /* 0x000fe20000000800 */
[C---:B------:R-:W-:Y:S01]  /*8f40*/  HMMA.16816.F32 R40, R176.reuse, R138, R40 ;  /* 0x0000008ab028723c */ /* 0x040fe20000001828 */
[----:B------:R-:W3:Y:S02]  /*8f50*/  LDSM.16.MT88.4 R136, [R250+0x2100] ;  /* 0x00210000fa88783b */ /* 0x000ee40000004200 */
[--C-:B-1----:R-:W-:Y:S06]  /*8f60*/  FFMA.FTZ R2, R186, c[0x0][0x2d0], -R180.reuse ;  /* 0x0000b400ba027a23 */ /* 0x102fec00000108b4 */
[----:B------:R-:W-:Y:S10]  /*8f70*/  MUFU.EX2 R186, R134 ;  /* 0x0000008600ba7308 */ /* 0x000ff40000000800 */
[----:B------:R1:W-:Y:S01]  /*8f80*/  MUFU.EX2 R166, R2 ;  /* 0x0000000200a67308 */ /* 0x0003e20000000800 */
[C---:B---3--:R-:W-:Y:S03]  /*8f90*/  HMMA.16816.F32 R44, R176.reuse, R136, R44 ;  /* 0x00000088b02c723c */ /* 0x048fe6000000182c */
[--C-:B-1----:R-:W-:Y:S05]  /*8fa0*/  FFMA.FTZ R2, R187, c[0x0][0x2d0], -R180.reuse ;  /* 0x0000b400bb027a23 */ /* 0x102fea00000108b4 */
[C---:B------:R-:W-:Y:S01]  /*8fb0*/  HMMA.16816.F32 R48, R176.reuse, R138, R48 ;  /* 0x0000008ab030723c */ /* 0x040fe20000001830 */
[----:B------:R-:W1:Y:S01]  /*8fc0*/  LDSM.16.MT88.4 R136, [R157+0x2100] ;  /* 0x002100009d88783b */ /* 0x000e620000004200 */
[----:B------:R3:W1:Y:S02]  /*8fd0*/  MUFU.EX2 R154, R2 ;  /* 0x00000002009a7308 */ /* 0x0006640000000800 */
[--C-:B---3--:R-:W-:Y:S08]  /*8fe0*/  FFMA.FTZ R2, R188, c[0x0][0x2d0], -R181.reuse ;  /* 0x0000b400bc027a23 */ /* 0x108ff000000108b5 */
[----:B------:R3:W-:Y:S01]  /*8ff0*/  MUFU.EX2 R167, R2 ;  /* 0x0000000200a77308 */ /* 0x0007e20000000800 */
[C---:B-1----:R-:W-:Y:S08]  /*9000*/  HMMA.16816.F32 R52, R176.reuse, R136, R52 ;  /* 0x00000088b034723c */ /* 0x042ff00000001834 */
[C---:B------:R-:W-:Y:S01]  /*9010*/  HMMA.16816.F32 R56, R176.reuse, R138, R56 ;  /* 0x0000008ab038723c */ /* 0x040fe20000001838 */
[----:B------:R-:W1:Y:S03]  /*9020*/  LDSM.16.MT88.4 R136, [R252+0x2100] ;  /* 0x00210000fc88783b */ /* 0x000e660000004200 */
[--C-:B---3--:R-:W-:Y:S04]  /*9030*/  FFMA.FTZ R2, R189, c[0x0][0x2d0], -R181.reuse ;  /* 0x0000b400bd027a23 */ /* 0x108fe800000108b5 */
[----:B------:R3:W1:Y:S04]  /*9040*/  MUFU.EX2 R152, R2 ;  /* 0x0000000200987308 */ /* 0x0006680000000800 */
[--C-:B---3--:R-:W-:Y:S02]  /*9050*/  FFMA.FTZ R2, R203, c[0x0][0x2d0], -R180.reuse ;  /* 0x0000b400cb027a23 */ /* 0x108fe400000108b4 */
[----:B------:R3:W5:Y:S04]  /*9060*/  LDL.LU R203, [R1+0x128] ;  /* 0x0001280001cb7983 */ /* 0x0007680000300800 */
[----:B------:R2:W-:Y:S01]  /*9070*/  MUFU.EX2 R189, R2 ;  /* 0x0000000200bd7308 */ /* 0x0005e20000000800 */
[----:B------:R-:W3:Y:S01]  /*9080*/  LDL.LU R148, [R1+0x80] ;  /* 0x0000800001947983 */ /* 0x000ee20000300800 */
[C---:B-1----:R-:W-:Y:S08]  /*9090*/  HMMA.16816.F32 R60, R176.reuse, R136, R60 ;  /* 0x00000088b03c723c */ /* 0x042ff0000000183c */
[C---:B------:R-:W-:Y:S01]  /*90a0*/  HMMA.16816.F32 R64, R176.reuse, R138, R64 ;  /* 0x0000008ab040723c */ /* 0x040fe20000001840 */
[----:B------:R-:W1:Y:S03]  /*90b0*/  LDSM.16.MT88.4 R136, [R249+0x4100] ;  /* 0x00410000f988783b */ /* 0x000e660000004200 */
[--C-:B--2---:R-:W-:Y:S05]  /*90c0*/  FFMA.FTZ R2, R196, c[0x0][0x2d0], -R180.reuse ;  /* 0x0000b400c4027a23 */ /* 0x104fea00000108b4 */
[----:B------:R2:W5:Y:S01]  /*90d0*/  LDL.LU R196, [R1+0x124] ;  /* 0x0001240001c47983 */ /* 0x0005620000300800 */
[----:B------:R1:W-:Y:S02]  /*90e0*/  MUFU.EX2 R158, R2 ;  /* 0x00000002009e7308 */ /* 0x0003e40000000800 */
[C---:B-1----:R-:W-:Y:S03]  /*90f0*/  HMMA.16816.F32 R68, R176.reuse, R136, R68 ;  /* 0x00000088b044723c */ /* 0x042fe60000001844 */
[--C-:B------:R-:W-:Y:S05]  /*9100*/  FFMA.FTZ R2, R191, c[0x0][0x2d0], -R181.reuse ;  /* 0x0000b400bf027a23 */ /* 0x100fea00000108b5 */
[----:B------:R1:W-:Y:S01]  /*9110*/  MUFU.EX2 R188, R2 ;  /* 0x0000000200bc7308 */ /* 0x0003e20000000800 */
[C---:B------:R-:W-:Y:S01]  /*9120*/  HMMA.16816.F32 R72, R176.reuse, R138, R72 ;  /* 0x0000008ab048723c */ /* 0x040fe20000001848 */
[----:B------:R-:W2:Y:S02]  /*9130*/  LDSM.16.MT88.4 R136, [R250+0x4100] ;  /* 0x00410000fa88783b */ /* 0x000ea40000004200 */
[--C-:B-1----:R-:W-:Y:S06]  /*9140*/  FFMA.FTZ R2, R190, c[0x0][0x2d0], -R181.reuse ;  /* 0x0000b400be027a23 */ /* 0x102fec00000108b5 */
[----:B------:R1:W-:Y:S01]  /*9150*/  MUFU.EX2 R190, R2 ;  /* 0x0000000200be7308 */ /* 0x0003e20000000800 */
[C---:B--2---:R-:W-:Y:S08]  /*9160*/  HMMA.16816.F32 R76, R176.reuse, R136, R76 ;  /* 0x00000088b04c723c */ /* 0x044ff0000000184c */
[C---:B------:R-:W-:Y:S01]  /*9170*/  HMMA.16816.F32 R80, R176.reuse, R138, R80 ;  /* 0x0000008ab050723c */ /* 0x040fe20000001850 */
[----:B------:R-:W2:Y:S03]  /*9180*/  LDSM.16.MT88.4 R136, [R157+0x4100] ;  /* 0x004100009d88783b */ /* 0x000ea60000004200 */
[--C-:B-1----:R-:W-:Y:S04]  /*9190*/  FFMA.FTZ R2, R197, c[0x0][0x2d0], -R180.reuse ;  /* 0x0000b400c5027a23 */ /* 0x102fe800000108b4 */
[----:B------:R1:W-:Y:S01]  /*91a0*/  MUFU.EX2 R191, R2 ;  /* 0x0000000200bf7308 */ /* 0x0003e20000000800 */
[----:B------:R1:W5:Y:S04]  /*91b0*/  LDL.LU R197, [R1+0x120] ;  /* 0x0001200001c57983 */ /* 0x0003680000300800 */
[----:B------:R-:W4:Y:S01]  /*91c0*/  LDL.LU R156, [R1+0x84] ;  /* 0x00008400019c7983 */ /* 0x000f220000300800 */
[--C-:B-1----:R-:W-:Y:S03]  /*91d0*/  FFMA.FTZ R2, R198, c[0x0][0x2d0], -R180.reuse ;  /* 0x0000b400c6027a23 */ /* 0x102fe600000108b4 */
[----:B------:R1:W5:Y:S01]  /*91e0*/  LDL.LU R198, [R1+0x11c] ;  /* 0x00011c0001c67983 */ /* 0x0003620000300800 */
[----:B------:R-:W-:Y:S01]  /*91f0*/  FFMA.FTZ R180, R172, c[0x0][0x2d0], -R180 ;  /* 0x0000b400acb47a23 */ /* 0x000fe200000108b4 */
[----:B------:R1:W-:Y:S02]  /*9200*/  MUFU.EX2 R159, R2 ;  /* 0x00000002009f7308 */ /* 0x0003e40000000800 */
[----:B------:R1:W5:Y:S01]  /*9210*/  LDL.LU R199, [R1+0x118] ;  /* 0x0001180001c77983 */ /* 0x0003620000300800 */
[C---:B--2---:R-:W-:Y:S07]  /*9220*/  HMMA.16816.F32 R84, R176.reuse, R136, R84 ;  /* 0x00000088b054723c */ /* 0x044fee0000001854 */
[----:B------:R-:W2:Y:S01]  /*9230*/  MUFU.EX2 R180, R180 ;  /* 0x000000b400b47308 */ /* 0x000ea20000000800 */
[C---:B------:R-:W-:Y:S01]  /*9240*/  HMMA.16816.F32 R88, R176.reuse, R138, R88 ;  /* 0x0000008ab058723c */ /* 0x040fe20000001858 */
[----:B------:R-:W2:Y:S03]  /*9250*/  LDSM.16.MT88.4 R136, [R252+0x4100] ;  /* 0x00410000fc88783b */ /* 0x000ea60000004200 */
[----:B-1----:R-:W-:Y:S05]  /*9260*/  FFMA.FTZ R2, R192, c[0x0][0x2d0], -R181 ;  /* 0x0000b400c0027a23 */ /* 0x002fea00000108b5 */
[----:B------:R1:W5:Y:S01]  /*9270*/  LDL.LU R192, [R1+0x114] ;  /* 0x0001140001c07983 */ /* 0x0003620000300800 */
[----:B------:R3:W-:Y:S03]  /*9280*/  MUFU.EX2 R187, R2 ;  /* 0x0000000200bb7308 */ /* 0x0007e60000000800 */
[----:B------:R1:W5:Y:S04]  /*9290*/  LDL.LU R193, [R1+0x110] ;  /* 0x0001100001c17983 */ /* 0x0003680000300800 */
[----:B------:R1:W5:Y:S04]  /*92a0*/  LDL.LU R194, [R1+0x10c] ;  /* 0x00010c0001c27983 */ /* 0x0003680000300800 */
[----:B------:R1:W5:Y:S04]  /*92b0*/  LDL.LU R195, [R1+0x108] ;  /* 0x0001080001c37983 */ /* 0x0003680000300800 */
[----:B------:R1:W5:Y:S01]  /*92c0*/  LDL.LU R172, [R1+0x104] ;  /* 0x0001040001ac7983 */ /* 0x0003620000300800 */
[C---:B--2---:R-:W-:Y:S08]  /*92d0*/  HMMA.16816.F32 R92, R176.reuse, R136, R92 ;  /* 0x00000088b05c723c */ /* 0x044ff0000000185c */
[C---:B------:R-:W-:Y:S01]  /*92e0*/  HMMA.16816.F32 R96, R176.reuse, R138, R96 ;  /* 0x0000008ab060723c */ /* 0x040fe20000001860 */
[----:B------:R-:W2:Y:S07]  /*92f0*/  LDSM.16.MT88.4 R136, [R249+0x6100] ;  /* 0x00610000f988783b */ /* 0x000eae0000004200 */
[C---:B--2---:R-:W-:Y:S08]  /*9300*/  HMMA.16816.F32 R100, R176.reuse, R136, R100 ;  /* 0x00000088b064723c */ /* 0x044ff00000001864 */
[C---:B------:R-:W-:Y:S01]  /*9310*/  HMMA.16816.F32 R104, R176.reuse, R138, R104 ;  /* 0x0000008ab068723c */ /* 0x040fe20000001868 */
[----:B------:R-:W2:Y:S07]  /*9320*/  LDSM.16.MT88.4 R136, [R250+0x6100] ;  /* 0x00610000fa88783b */ /* 0x000eae0000004200 */
[C---:B--2---:R-:W-:Y:S04]  /*9330*/  HMMA.16816.F32 R108, R176.reuse, R136, R108 ;  /* 0x00000088b06c723c */ /* 0x044fe8000000186c */
[----:B---3--:R-:W-:Y:S02]  /*9340*/  FFMA.FTZ R2, R3, R148, R149 ;  /* 0x0000009403027223 */ /* 0x008fe40000010095 */
[----:B------:R-:W-:Y:S02]  /*9350*/  LDSM.16.MT88.4 R148, [R157+0x1100] ;  /* 0x001100009d94783b */ /* 0x000fe40000004200 */
[C---:B------:R-:W-:Y:S06]  /*9360*/  HMMA.16816.F32 R112, R176.reuse, R138, R112 ;  /* 0x0000008ab070723c */ /* 0x040fec0000001870 */
[----:B------:R-:W2:Y:S02]  /*9370*/  LDSM.16.MT88.4 R136, [R157+0x6100] ;  /* 0x006100009d88783b */ /* 0x000ea40000004200 */
[C---:B--2---:R-:W-:Y:S08]  /*9380*/  HMMA.16816.F32 R116, R176.reuse, R136, R116 ;  /* 0x00000088b074723c */ /* 0x044ff00000001874 */
[C---:B------:R-:W-:Y:S01]  /*9390*/  HMMA.16816.F32 R120, R176.reuse, R138, R120 ;  /* 0x0000008ab078723c */ /* 0x040fe20000001878 */
[----:B------:R-:W2:Y:S07]  /*93a0*/  LDSM.16.MT88.4 R136, [R252+0x6100] ;  /* 0x00610000fc88783b */ /* 0x000eae0000004200 */
[C---:B--2---:R-:W-:Y:S07]  /*93b0*/  HMMA.16816.F32 R124, R176.reuse, R136, R124 ;  /* 0x00000088b07c723c */ /* 0x044fee000000187c */
[----:B------:R-:W-:Y:S01]  /*93c0*/  F2FP.PACK_AB R136, R164, R162 ;  /* 0x000000a2a488723e */ /* 0x000fe200000000ff */
[----:B------:R-:W-:Y:S04]  /*93d0*/  HMMA.16816.F32 R128, R176, R138, R128 ;  /* 0x0000008ab080723c */ /* 0x000fe80000001880 */
[----:B----4-:R-:W-:Y:S03]  /*93e0*/  F2FP.PACK_AB R137, R165, R153 ;  /* 0x00000099a589723e */ /* 0x010fe600000000ff */
[----:B------:R-:W-:Y:S02]  /*93f0*/  F2FP.PACK_AB R138, R154, R166 ;  /* 0x000000a69a8a723e */ /* 0x000fe400000000ff */
[----:B------:R-:W-:Y:S03]  /*9400*/  F2FP.PACK_AB R139, R152, R167 ;  /* 0x000000a7988b723e */ /* 0x000fe600000000ff */
[----:B------:R-:W-:Y:S01]  /*9410*/  F2FP.PACK_AB R176, R184, R185 ;  /* 0x000000b9b8b0723e */ /* 0x000fe200000000ff */
[----:B------:R-:W-:Y:S01]  /*9420*/  FFMA.FTZ R156, R0, R156, R161 ;  /* 0x0000009c009c7223 */ /* 0x000fe200000100a1 */
[----:B------:R-:W-:Y:S01]  /*9430*/  MOV R161, R155 ;  /* 0x0000009b00a17202 */ /* 0x000fe20000000f00 */
[--C-:B------:R-:W-:Y:S01]  /*9440*/  FFMA.FTZ R0, R173, c[0x0][0x2d0], -R181.reuse ;  /* 0x0000b400ad007a23 */ /* 0x100fe200000108b5 */
[C---:B------:R-:W-:Y:S01]  /*9450*/  HMMA.16816.F32 R4, R136.reuse, R140, R4 ;  /* 0x0000008c8804723c */ /* 0x040fe20000001804 */
[----:B------:R1:W5:Y:S02]  /*9460*/  LDL.LU R173, [R1+0x100] ;  /* 0x0001000001ad7983 */ /* 0x0003640000300800 */
[----:B------:R2:W-:Y:S02]  /*9470*/  MUFU.EX2 R3, R0 ;  /* 0x0000000000037308 */ /* 0x0005e40000000800 */
[----:B------:R-:W-:Y:S03]  /*9480*/  F2FP.PACK_AB R178, R180, R183 ;  /* 0x000000b7b4b2723e */ /* 0x000fe600000000ff */
[C---:B------:R-:W-:Y:S01]  /*9490*/  HMMA.16816.F32 R8, R136.reuse, R142, R8 ;  /* 0x0000008e8808723c */ /* 0x040fe20000001808 */
[----:B------:R-:W3:Y:S03]  /*94a0*/  LDSM.16.MT88.4 R140, [R250+0x900] ;  /* 0x00090000fa8c783b */ /* 0x000ee60000004200 */
[--C-:B--2---:R-:W-:Y:S05]  /*94b0*/  FFMA.FTZ R0, R174, c[0x0][0x2d0], -R181.reuse ;  /* 0x0000b400ae007a23 */ /* 0x104fea00000108b5 */
[----:B------:R1:W5:Y:S01]  /*94c0*/  LDL.LU R174, [R1+0xfc] ;  /* 0x0000fc0001ae7983 */ /* 0x0003620000300800 */
[----:B------:R2:W4:Y:S01]  /*94d0*/  MUFU.EX2 R182, R0 ;  /* 0x0000000000b67308 */ /* 0x0005220000000800 */
[C---:B---3--:R-:W-:Y:S03]  /*94e0*/  HMMA.16816.F32 R12, R136.reuse, R140, R12 ;  /* 0x0000008c880c723c */ /* 0x048fe6000000180c */
[--C-:B--2---:R-:W-:Y:S01]  /*94f0*/  FFMA.FTZ R0, R175, c[0x0][0x2d0], -R181.reuse ;  /* 0x0000b400af007a23 */ /* 0x104fe200000108b5 */
[----:B----4-:R-:W-:Y:S04]  /*9500*/  F2FP.PACK_AB R177, R182, R3 ;  /* 0x00000003b6b1723e */ /* 0x010fe800000000ff */
[C---:B------:R-:W-:Y:S01]  /*9510*/  HMMA.16816.F32 R16, R136.reuse, R142, R16 ;  /* 0x0000008e8810723c */ /* 0x040fe20000001810 */
[----:B------:R-:W2:Y:S01]  /*9520*/  LDSM.16.MT88.4 R140, [R157+0x900] ;  /* 0x000900009d8c783b */ /* 0x000ea20000004200 */
[----:B------:R3:W-:Y:S02]  /*9530*/  MUFU.EX2 R134, R0 ;  /* 0x0000000000867308 */ /* 0x0007e40000000800 */
[----:B------:R-:W-:Y:S05]  /*9540*/  FFMA.FTZ R181, R135, c[0x0][0x2d0], -R181 ;  /* 0x0000b40087b57a23 */ /* 0x000fea00000108b5 */
[----:B------:R1:W5:Y:S03]  /*9550*/  LDL.LU R175, [R1+0xf8] ;  /* 0x0000f80001af7983 */ /* 0x0003660000300800 */
[----:B------:R-:W4:Y:S01]  /*9560*/  MUFU.EX2 R181, R181 ;  /* 0x000000b500b57308 */ /* 0x000f220000000800 */
[----:B---3--:R-:W-:Y:S02]  /*9570*/  FADD.FTZ R0, R168, R2 ;  /* 0x00000002a8007221 */ /* 0x008fe40000010000 */
[----:B------:R1:W5:Y:S01]  /*9580*/  LDL.LU R168, [R1+0xf4] ;  /* 0x0000f40001a87983 */ /* 0x0003620000300800 */
[----:B------:R-:W-:Y:S01]  /*9590*/  FADD.FTZ R2, R169, R156 ;  /* 0x0000009ca9027221 */ /* 0x000fe20000010000 */
[----:B------:R-:W-:Y:S01]  /*95a0*/  MOV R156, R162 ;  /* 0x000000a2009c7202 */ /* 0x000fe20000000f00 */
[----:B------:R-:W-:Y:S01]  /*95b0*/  FADD.FTZ R0, R161, R0 ;  /* 0x00000000a1007221 */ /* 0x000fe20000010000 */
[----:B------:R1:W5:Y:S01]  /*95c0*/  LDL.LU R169, [R1+0xf0] ;  /* 0x0000f00001a97983 */ /* 0x0003620000300800 */
[----:B------:R-:W-:Y:S02]  /*95d0*/  FADD.FTZ R135, R170, R2 ;  /* 0x00000002aa877221 */ /* 0x000fe40000010000 */
[----:B------:R-:W-:Y:S01]  /*95e0*/  FADD.FTZ R2, R171, R0 ;  /* 0x00000000ab027221 */ /* 0x000fe20000010000 */
[----:B------:R1:W5:Y:S01]  /*95f0*/  LDL.LU R170, [R1+0xec] ;  /* 0x0000ec0001aa7983 */ /* 0x0003620000300800 */
[----:B------:R-:W-:Y:S02]  /*9600*/  MOV R0, R160 ;  /* 0x000000a000007202 */ /* 0x000fe40000000f00 */
[----:B----4-:R-:W-:Y:S01]  /*9610*/  F2FP.PACK_AB R179, R181, R134 ;  /* 0x00000086b5b3723e */ /* 0x010fe200000000ff */
[----:B------:R-:W-:Y:S01]  /*9620*/  LDSM.16.MT88.4 R160, [R157+0x1900] ;  /* 0x001900009da0783b */ /* 0x000fe20000004200 */
[C---:B--2---:R-:W-:Y:S03]  /*9630*/  HMMA.16816.F32 R20, R136.reuse, R140, R20 ;  /* 0x0000008c8814723c */ /* 0x044fe60000001814 */
[----:B------:R-:W-:Y:S04]  /*9640*/  FADD.FTZ R0, R0, R135 ;  /* 0x0000008700007221 */ /* 0x000fe80000010000 */
[----:B------:R1:W5:Y:S01]  /*9650*/  LDL.LU R171, [R1+0xe8] ;  /* 0x0000e80001ab7983 */ /* 0x0003620000300800 */
[C---:B------:R-:W-:Y:S03]  /*9660*/  HMMA.16816.F32 R24, R136.reuse, R142, R24 ;  /* 0x0000008e8818723c */ /* 0x040fe60000001818 */
[----:B------:R-:W2:Y:S05]  /*9670*/  LDSM.16.MT88.4 R140, [R252+0x900] ;  /* 0x00090000fc8c783b */ /* 0x000eaa0000004200 */
        /* <DEDUP_REMOVED lines=37> */
[----:B------:R-:W-:Y:S01]  /*98d0*/  HMMA.16816.F32 R128, R136, R142, R128 ;  /* 0x0000008e8880723c */ /* 0x000fe20000001880 */
[----:B------:R-:W2:Y:S06]  /*98e0*/  LDSM.16.MT88.4 R140, [R249+0x1100] ;  /* 0x00110000f98c783b */ /* 0x000eac0000004200 */
[----:B------:R-:W-:Y:S02]  /*98f0*/  F2FP.PACK_AB R136, R158, R189 ;  /* 0x000000bd9e88723e */ /* 0x000fe400000000ff */
[----:B------:R-:W-:Y:S03]  /*9900*/  F2FP.PACK_AB R137, R190, R188 ;  /* 0x000000bcbe89723e */ /* 0x000fe600000000ff */
[----:B------:R-:W-:Y:S02]  /*9910*/  F2FP.PACK_AB R138, R159, R191 ;  /* 0x000000bf9f8a723e */ /* 0x000fe400000000ff */
[----:B------:R-:W-:Y:S07]  /*9920*/  F2FP.PACK_AB R139, R187, R186 ;  /* 0x000000babb8b723e */ /* 0x000fee00000000ff */
[C---:B--2---:R-:W-:Y:S08]  /*9930*/  HMMA.16816.F32 R4, R136.reuse, R140, R4 ;  /* 0x0000008c8804723c */ /* 0x044ff00000001804 */
[C---:B------:R-:W-:Y:S01]  /*9940*/  HMMA.16816.F32 R8, R136.reuse, R142, R8 ;  /* 0x0000008e8808723c */ /* 0x040fe20000001808 */
[----:B------:R-:W2:Y:S07]  /*9950*/  LDSM.16.MT88.4 R140, [R252+0x1100] ;  /* 0x00110000fc8c783b */ /* 0x000eae0000004200 */
[C---:B------:R-:W-:Y:S08]  /*9960*/  HMMA.16816.F32 R12, R136.reuse, R144, R12 ;  /* 0x00000090880c723c */ /* 0x040ff0000000180c */
[C---:B------:R-:W-:Y:S01]  /*9970*/  HMMA.16816.F32 R16, R136.reuse, R146, R16 ;  /* 0x000000928810723c */ /* 0x040fe20000001810 */
[----:B------:R-:W3:Y:S07]  /*9980*/  LDSM.16.MT88.4 R144, [R249+0x3100] ;  /* 0x00310000f990783b */ /* 0x000eee0000004200 */
[C---:B------:R-:W-:Y:S08]  /*9990*/  HMMA.16816.F32 R20, R136.reuse, R148, R20 ;  /* 0x000000948814723c */ /* 0x040ff00000001814 */
[C---:B------:R-:W-:Y:S01]  /*99a0*/  HMMA.16816.F32 R24, R136.reuse, R150, R24 ;  /* 0x000000968818723c */ /* 0x040fe20000001818 */
[----:B------:R-:W4:Y:S07]  /*99b0*/  LDSM.16.MT88.4 R148, [R250+0x3100] ;  /* 0x00310000fa94783b */ /* 0x000f2e0000004200 */
        /* <DEDUP_REMOVED lines=33> */
[C---:B----4-:R-:W-:Y:S07]  /*9bd0*/  HMMA.16816.F32 R116, R136.reuse, R148, R116 ;  /* 0x000000948874723c */ /* 0x050fee0000001874 */
[----:B------:R-:W-:Y:S01]  /*9be0*/  MOV R148, R154 ;  /* 0x0000009a00947202 */ /* 0x000fe20000000f00 */
[C---:B------:R-:W-:Y:S04]  /*9bf0*/  HMMA.16816.F32 R120, R136.reuse, R150, R120 ;  /* 0x000000968878723c */ /* 0x040fe80000001878 */
[----:B------:R-:W-:Y:S03]  /*9c00*/  MOV R149, R153 ;  /* 0x0000009900957202 */ /* 0x000fe60000000f00 */
[----:B------:R-:W-:Y:S01]  /*9c10*/  MOV R151, R152 ;  /* 0x0000009800977202 */ /* 0x000fe20000000f00 */
[C---:B--2---:R-:W-:Y:S01]  /*9c20*/  HMMA.16816.F32 R124, R136.reuse, R140, R124 ;  /* 0x0000008c887c723c */ /* 0x044fe2000000187c */
[----:B------:R-:W2:Y:S07]  /*9c30*/  LDSM.16.MT88.4 R152, [R250+0x1900] ;  /* 0x00190000fa98783b */ /* 0x000eae0000004200 */
[----:B------:R-:W-:Y:S08]  /*9c40*/  HMMA.16816.F32 R128, R136, R142, R128 ;  /* 0x0000008e8880723c */ /* 0x000ff00000001880 */
[C---:B---3--:R-:W-:Y:S01]  /*9c50*/  HMMA.16816.F32 R140, R176.reuse, R144, R4 ;  /* 0x00000090b08c723c */ /* 0x048fe20000001804 */
[----:B------:R-:W3:Y:S06]  /*9c60*/  LDSM.16.MT88.4 R4, [R252+0x1900] ;  /* 0x00190000fc04783b */ /* 0x000eec0000004200 */
[----:B------:R-:W-:Y:S01]  /*9c70*/  MOV R144, R151 ;  /* 0x0000009700907202 */ /* 0x000fe20000000f00 */
[C---:B------:R-:W-:Y:S01]  /*9c80*/  HMMA.16816.F32 R136, R176.reuse, R146, R8 ;  /* 0x00000092b088723c */ /* 0x040fe20000001808 */
[----:B------:R-:W4:Y:S03]  /*9c90*/  LDSM.16.MT88.4 R8, [R249+0x3900] ;  /* 0x00390000f908783b */ /* 0x000f260000004200 */
[----:B------:R-:W-:Y:S03]  /*9ca0*/  MOV R145, R148 ;  /* 0x0000009400917202 */ /* 0x000fe60000000f00 */
[----:B------:R-:W-:Y:S02]  /*9cb0*/  MOV R147, R149 ;  /* 0x0000009500937202 */ /* 0x000fe40000000f00 */
[C---:B--2---:R-:W-:Y:S07]  /*9cc0*/  HMMA.16816.F32 R148, R176.reuse, R152, R12 ;  /* 0x00000098b094723c */ /* 0x044fee000000180c */
[----:B------:R-:W-:Y:S01]  /*9cd0*/  MOV R15, R147 ;  /* 0x00000093000f7202 */ /* 0x000fe20000000f00 */
[----:B------:R-:W-:Y:S01]  /*9ce0*/  IMAD.MOV.U32 R153, RZ, RZ, R145 ;  /* 0x000000ffff997224 */ /* 0x000fe200078e0091 */
[----:B------:R-:W-:Y:S02]  /*9cf0*/  MOV R152, R144 ;  /* 0x0000009000987202 */ /* 0x000fe40000000f00 */
[C---:B------:R-:W-:Y:S07]  /*9d00*/  HMMA.16816.F32 R144, R176.reuse, R154, R16 ;  /* 0x0000009ab090723c */ /* 0x040fee0000001810 */
[----:B------:R-:W-:Y:S02]  /*9d10*/  MOV R16, R156 ;  /* 0x0000009c00107202 */ /* 0x000fe40000000f00 */
[----:B------:R-:W-:Y:S03]  /*9d20*/  MOV R17, R159 ;  /* 0x0000009f00117202 */ /* 0x000fe60000000f00 */
[----:B------:R-:W-:Y:S02]  /*9d30*/  MOV R18, R158 ;  /* 0x0000009e00127202 */ /* 0x000fe40000000f00 */
[----:B------:R-:W-:Y:S02]  /*9d40*/  MOV R19, R157 ;  /* 0x0000009d00137202 */ /* 0x000fe40000000f00 */
[C---:B------:R-:W-:Y:S03]  /*9d50*/  HMMA.16816.F32 R156, R176.reuse, R160, R20 ;  /* 0x000000a0b09c723c */ /* 0x040fe60000001814 */
[----:B------:R-:W-:Y:S02]  /*9d60*/  MOV R155, R15 ;  /* 0x0000000f009b7202 */ /* 0x000fe40000000f00 */
[----:B------:R-:W2:Y:S02]  /*9d70*/  LDSM.16.MT88.4 R12, [R250+0x3900] ;  /* 0x00390000fa0c783b */ /* 0x000ea40000004200 */
[----:B------:R-:W-:Y:S01]  /*9d80*/  MOV R160, R155 ;  /* 0x0000009b00a07202 */ /* 0x000fe20000000f00 */
[----:B------:R-:W-:Y:S01]  /*9d90*/  IMAD.MOV.U32 R20, RZ, RZ, R153 ;  /* 0x000000ffff147224 */ /* 0x000fe200078e0099 */
[----:B------:R-:W-:Y:S02]  /*9da0*/  MOV R21, R152 ;  /* 0x0000009800157202 */ /* 0x000fe40000000f00 */
[C---:B------:R-:W-:Y:S03]  /*9db0*/  HMMA.16816.F32 R152, R176.reuse, R162, R24 ;  /* 0x000000a2b098723c */ /* 0x040fe60000001818 */
[----:B------:R-:W-:Y:S02]  /*9dc0*/  MOV R161, R16 ;  /* 0x0000001000a17202 */ /* 0x000fe40000000f00 */
[----:B------:R-:W-:Y:S02]  /*9dd0*/  MOV R23, R17 ;  /* 0x0000001100177202 */ /* 0x000fe40000000f00 */
[----:B------:R-:W-:Y:S02]  /*9de0*/  MOV R163, R19 ;  /* 0x0000001300a37202 */ /* 0x000fe40000000f00 */
[----:B------:R-:W-:Y:S03]  /*9df0*/  MOV R22, R18 ;  /* 0x0000001200167202 */ /* 0x000fe60000000f00 */
[----:B------:R1:W2:Y:S01]  /*9e00*/  LDSM.16.MT88.4 R16, [R163+0x3900] ;  /* 0x00390000a310783b */ /* 0x0002a20000004200 */
[----:B------:R-:W-:Y:S02]  /*9e10*/  MOV R27, R167 ;  /* 0x000000a7001b7202 */ /* 0x000fe40000000f00 */
[----:B------:R-:W-:Y:S02]  /*9e20*/  MOV R26, R166 ;  /* 0x000000a6001a7202 */ /* 0x000fe40000000f00 */
[----:B------:R-:W-:Y:S02]  /*9e30*/  MOV R25, R165 ;  /* 0x000000a500197202 */ /* 0x000fe40000000f00 */
[----:B------:R-:W-:Y:S02]  /*9e40*/  MOV R24, R164 ;  /* 0x000000a400187202 */ /* 0x000fe40000000f00 */
[C---:B---3--:R-:W-:Y:S07]  /*9e50*/  HMMA.16816.F32 R164, R176.reuse, R4, R28 ;  /* 0x00000004b0a4723c */ /* 0x048fee000000181c */
[----:B------:R-:W-:Y:S02]  /*9e60*/  MOV R29, R163 ;  /* 0x000000a3001d7202 */ /* 0x000fe40000000f00 */
[----:B------:R-:W-:Y:S03]  /*9e70*/  MOV R31, R160 ;  /* 0x000000a0001f7202 */ /* 0x000fe60000000f00 */
[----:B------:R-:W-:Y:S02]  /*9e80*/  MOV R30, R161 ;  /* 0x000000a1001e7202 */ /* 0x000fe40000000f00 */
[C---:B-1----:R-:W-:Y:S01]  /*9e90*/  HMMA.16816.F32 R160, R176.reuse, R6, R32 ;  /* 0x00000006b0a0723c */ /* 0x042fe20000001820 */
[----:B------:R-:W1:Y:S02]  /*9ea0*/  LDSM.16.MT88.4 R4, [R252+0x3900] ;  /* 0x00390000fc04783b */ /* 0x000e640000004200 */
[----:B------:R-:W-:Y:S02]  /*9eb0*/  FADD.FTZ R2, R30, R2 ;  /* 0x000000021e027221 */ /* 0x000fe40000010000 */
[----:B------:R-:W-:Y:S02]  /*9ec0*/  FADD.FTZ R0, R31, R0 ;  /* 0x000000001f007221 */ /* 0x000fe40000010000 */
[----:B------:R-:W-:Y:S01]  /*9ed0*/  FADD.FTZ R2, R24, R2 ;  /* 0x0000000218027221 */ /* 0x000fe20000010000 */
[C---:B----4-:R-:W-:Y:S04]  /*9ee0*/  HMMA.16816.F32 R36, R176.reuse, R8, R36 ;  /* 0x00000008b024723c */ /* 0x050fe80000001824 */
[----:B------:R-:W-:Y:S02]  /*9ef0*/  FADD.FTZ R2, R26, R2 ;  /* 0x000000021a027221 */ /* 0x000fe40000010000 */
[----:B------:R-:W-:Y:S02]  /*9f00*/  FADD.FTZ R0, R25, R0 ;  /* 0x0000000019007221 */ /* 0x000fe40000010000 */
[C---:B------:R-:W-:Y:S01]  /*9f10*/  HMMA.16816.F32 R40, R176.reuse, R10, R40 ;  /* 0x0000000ab028723c */ /* 0x040fe20000001828 */
[----:B------:R-:W3:Y:S03]  /*9f20*/  LDSM.16.MT88.4 R8, [R249+0x5900] ;  /* 0x00590000f908783b */ /* 0x000ee60000004200 */
[----:B------:R-:W-:Y:S02]  /*9f30*/  FADD.FTZ R2, R20, R2 ;  /* 0x0000000214027221 */ /* 0x000fe40000010000 */
[----:B------:R-:W-:Y:S02]  /*9f40*/  FADD.FTZ R0, R27, R0 ;  /* 0x000000001b007221 */ /* 0x000fe40000010000 */
        /* <DEDUP_REMOVED lines=11> */
[----:B------:R-:W4:Y:S03]  /*a000*/  LDSM.16.MT88.4 R16, [R29+0x5900] ;  /* 0x005900001d10783b */ /* 0x000f260000004200 */
[----:B------:R-:W-:Y:S02]  /*a010*/  FADD.FTZ R2, R23, R2 ;  /* 0x0000000217027221 */ /* 0x000fe40000010000 */
[----:B------:R-:W-:Y:S02]  /*a020*/  FADD.FTZ R0, R186, R0 ;  /* 0x00000000ba007221 */ /* 0x000fe40000010000 */
[C---:B-1----:R-:W-:Y:S04]  /*a030*/  HMMA.16816.F32 R60, R176.reuse, R4, R60 ;  /* 0x00000004b03c723c */ /* 0x042fe8000000183c */
[----:B------:R-:W-:Y:S02]  /*a040*/  FADD.FTZ R2, R185, R2 ;  /* 0x00000002b9027221 */ /* 0x000fe40000010000 */
[----:B------:R-:W-:Y:S02]  /*a050*/  FADD.FTZ R0, R187, R0 ;  /* 0x00000000bb007221 */ /* 0x000fe40000010000 */
[C---:B------:R-:W-:Y:S01]  /*a060*/  HMMA.16816.F32 R64, R176.reuse, R6, R64 ;  /* 0x00000006b040723c */ /* 0x040fe20000001840 */
[----:B------:R-:W1:Y:S03]  /*a070*/  LDSM.16.MT88.4 R4, [R252+0x5900] ;  /* 0x00590000fc04783b */ /* 0x000e660000004200 */
[----:B------:R-:W-:Y:S02]  /*a080*/  FADD.FTZ R3, R3, R0 ;  /* 0x0000000003037221 */ /* 0x000fe40000010000 */
[----:B------:R-:W-:Y:S02]  /*a090*/  FADD.FTZ R0, R184, R2 ;  /* 0x00000002b8007221 */ /* 0x000fe40000010000 */
[C---:B---3--:R-:W-:Y:S04]  /*a0a0*/  HMMA.16816.F32 R68, R176.reuse, R8, R68 ;  /* 0x00000008b044723c */ /* 0x048fe80000001844 */
[----:B------:R-:W-:Y:S02]  /*a0b0*/  FADD.FTZ R2, R183, R0 ;  /* 0x00000000b7027221 */ /* 0x000fe40000010000 */
[----:B------:R-:W-:Y:S02]  /*a0c0*/  FADD.FTZ R3, R182, R3 ;  /* 0x00000003b6037221 */ /* 0x000fe40000010000 */
[C---:B------:R-:W-:Y:S01]  /*a0d0*/  HMMA.16816.F32 R72, R176.reuse, R10, R72 ;  /* 0x0000000ab048723c */ /* 0x040fe20000001848 */
[----:B------:R-:W3:Y:S03]  /*a0e0*/  LDSM.16.MT88.4 R8, [R249+0x7900] ;  /* 0x00790000f908783b */ /* 0x000ee60000004200 */
[----:B------:R-:W-:Y:S02]  /*a0f0*/  FADD.FTZ R2, R180, R2 ;  /* 0x00000002b4027221 */ /* 0x000fe40000010000 */
[----:B------:R-:W-:Y:S01]  /*a100*/  FADD.FTZ R0, R134, R3 ;  /* 0x0000000386007221 */ /* 0x000fe20000010000 */
[----:B------:R-:W-:Y:S01]  /*a110*/  MOV R134, R132 ;  /* 0x0000008400867202 */ /* 0x000fe20000000f00 */
[C---:B--2---:R-:W-:Y:S01]  /*a120*/  HMMA.16816.F32 R76, R176.reuse, R12, R76 ;  /* 0x0000000cb04c723c */ /* 0x044fe2000000184c */
[----:B------:R-:W-:Y:S03]  /*a130*/  STL [R1+0x80], R2 ;  /* 0x0000800201007387 */ /* 0x000fe60000100800 */
[----:B------:R-:W-:Y:S01]  /*a140*/  FADD.FTZ R0, R181, R0 ;  /* 0x00000000b5007221 */ /* 0x000fe20000010000 */
[----:B------:R-:W-:Y:S03]  /*a150*/  MOV R3, R133 ;  /* 0x0000008500037202 */ /* 0x000fe60000000f00 */
[C---:B------:R-:W-:Y:S01]  /*a160*/  HMMA.16816.F32 R80, R176.reuse, R14, R80 ;  /* 0x0000000eb050723c */ /* 0x040fe20000001850 */
[----:B------:R-:W2:Y:S07]  /*a170*/  LDSM.16.MT88.4 R12, [R250+0x7900] ;  /* 0x00790000fa0c783b */ /* 0x000eae0000004200 */
[C---:B----4-:R-:W-:Y:S01]  /*a180*/  HMMA.16816.F32 R84, R176.reuse, R16, R84 ;  /* 0x00000010b054723c */ /* 0x050fe20000001854 */
[----:B------:R-:W-:Y:S07]  /*a190*/  STL [R1+0x84], R0 ;  /* 0x0000840001007387 */ /* 0x000fee0000100800 */
[C---:B------:R-:W-:Y:S01]  /*a1a0*/  HMMA.16816.F32 R88, R176.reuse, R18, R88 ;  /* 0x00000012b058723c */ /* 0x040fe20000001858 */
[----:B------:R-:W4:Y:S07]  /*a1b0*/  LDSM.16.MT88.4 R16, [R29+0x7900] ;  /* 0x007900001d10783b */ /* 0x000f2e0000004200 */
[C---:B-1----:R-:W-:Y:S08]  /*a1c0*/  HMMA.16816.F32 R92, R176.reuse, R4, R92 ;  /* 0x00000004b05c723c */ /* 0x042ff0000000185c */
[C---:B------:R-:W-:Y:S01]  /*a1d0*/  HMMA.16816.F32 R96, R176.reuse, R6, R96 ;  /* 0x00000006b060723c */ /* 0x040fe20000001860 */
[----:B------:R-:W1:Y:S07]  /*a1e0*/  LDSM.16.MT88.4 R4, [R252+0x7900] ;  /* 0x00790000fc04783b */ /* 0x000e6e0000004200 */
[C---:B---3--:R-:W-:Y:S08]  /*a1f0*/  HMMA.16816.F32 R100, R176.reuse, R8, R100 ;  /* 0x00000008b064723c */ /* 0x048ff00000001864 */
[C---:B------:R-:W-:Y:S08]  /*a200*/  HMMA.16816.F32 R104, R176.reuse, R10, R104 ;  /* 0x0000000ab068723c */ /* 0x040ff00000001868 */
[C---:B--2---:R-:W-:Y:S08]  /*a210*/  HMMA.16816.F32 R108, R176.reuse, R12, R108 ;  /* 0x0000000cb06c723c */ /* 0x044ff0000000186c */
[C---:B------:R-:W-:Y:S08]  /*a220*/  HMMA.16816.F32 R112, R176.reuse, R14, R112 ;  /* 0x0000000eb070723c */ /* 0x040ff00000001870 */
[C---:B----4-:R-:W-:Y:S08]  /*a230*/  HMMA.16816.F32 R116, R176.reuse, R16, R116 ;  /* 0x00000010b074723c */ /* 0x050ff00000001874 */
[C---:B------:R-:W-:Y:S08]  /*a240*/  HMMA.16816.F32 R120, R176.reuse, R18, R120 ;  /* 0x00000012b078723c */ /* 0x040ff00000001878 */
[C---:B-1----:R-:W-:Y:S08]  /*a250*/  HMMA.16816.F32 R124, R176.reuse, R4, R124 ;  /* 0x00000004b07c723c */ /* 0x042ff0000000187c */
[----:B------:R-:W-:Y:S01]  /*a260*/  HMMA.16816.F32 R128, R176, R6, R128 ;  /* 0x00000006b080723c */ /* 0x000fe20000001880 */
[----:B------:R-:W-:-:S07]  /*a270*/  @P0 BRA `(.L_x_535) ;  /* 0xffffbe7000000947 */ /* 0x000fce000383ffff */
.L_x_534:
[----:B------:R-:W-:-:S13]  /*a280*/  ISETP.LE.AND P0, PT, RZ, UR17, PT ;  /* 0x00000011ff007c0c */ /* 0x000fda000bf03270 */
[----:B------:R-:W-:Y:S05]  /*a290*/  @!P0 BRA `(.L_x_536) ;  /* 0x00003b3000008947 */ /* 0x000fea0003800000 */
[----:B------:R-:W2:Y:S01]  /*a2a0*/  LDL.64 R6, [R1+0xd0] ;  /* 0x0000d00001067983 */ /* 0x000ea20000100a00 */
[----:B------:R-:W-:-:S03]  /*a2b0*/  ULDC.64 UR4, c[0x0][0x208] ;  /* 0x0000820000047ab9 */ /* 0x000fc60000000a00 */
[----:B------:R-:W4:Y:S04]  /*a2c0*/  LDL.64 R4, [R1+0xc0] ;  /* 0x0000c00001047983 */ /* 0x000f280000100a00 */
[----:B---3--:R-:W3:Y:S04]  /*a2d0*/  LDL.64 R10, [R1+0xc8] ;  /* 0x0000c800010a7983 */ /* 0x008ee80000100a00 */
[----:B------:R-:W3:Y:S01]  /*a2e0*/  LDL.64 R8, [R1+0xb8] ;  /* 0x0000b80001087983 */ /* 0x000ee20000100a00 */
[----:B------:R-:W-:Y:S02]  /*a2f0*/  USHF.L.U64.HI UR9, UR4, 0x5, UR5 ;  /* 0x0000000504097899 */ /* 0x000fe40008010205 */
[----:B------:R-:W-:-:S03]  /*a300*/  USHF.L.U32 UR8, UR4, 0x5, URZ ;  /* 0x0000000504087899 */ /* 0x000fc6000800063f */
[----:B------:R-:W-:Y:S01]  /*a310*/  ULDC.64 UR4, c[0x0][0x1e0] ;  /* 0x0000780000047ab9 */ /* 0x000fe20000000a00 */
[C---:B--2---:R-:W-:Y:S02]  /*a320*/  IADD3 R14, P6, R6.reuse, 0x40, RZ ;  /* 0x00000040060e7810 */ /* 0x044fe40007fde0ff */
[----:B------:R-:W-:-:S03]  /*a330*/  IADD3 R2, P0, R6, 0xc0, RZ ;  /* 0x000000c006027810 */ /* 0x000fc60007f1e0ff */
[----:B----4-:R-:W-:Y:S01]  /*a340*/  IMAD.X R15, RZ, RZ, R5, P6 ;  /* 0x000000ffff0f7224 */ /* 0x010fe200030e0605 */
[----:B---3--:R-:W-:-:S04]  /*a350*/  IADD3 R3, P6, R10, 0x40, RZ ;  /* 0x000000400a037810 */ /* 0x008fc80007fde0ff */
[----:B------:R-:W-:Y:S01]  /*a360*/  STL.64 [R1+0x60], R14 ;  /* 0x0000600e01007387 */ /* 0x000fe20000100a00 */
[----:B------:R-:W-:-:S03]  /*a370*/  IADD3 R12, P1, R6, 0x80, RZ ;  /* 0x00000080060c7810 */ /* 0x000fc60007f3e0ff */
[----:B------:R1:W-:Y:S02]  /*a380*/  STL [R1+0x7c], R3 ;  /* 0x00007c0301007387 */ /* 0x0003e40000100800 */
[----:B------:R-:W-:Y:S01]  /*a390*/  IMAD.X R13, RZ, RZ, R5, P1 ;  /* 0x000000ffff0d7224 */ /* 0x000fe200008e0605 */
[----:B------:R-:W-:Y:S01]  /*a3a0*/  IADD3 R0, P1, R10, 0x80, RZ ;  /* 0x000000800a007810 */ /* 0x000fe20007f3e0ff */
[----:B------:R-:W-:Y:S01]  /*a3b0*/  IMAD.X R11, RZ, RZ, R9, P6 ;  /* 0x000000ffff0b7224 */ /* 0x000fe200030e0609 */
[----:B------:R-:W-:Y:S01]  /*a3c0*/  MOV R4, R6 ;  /* 0x0000000600047202 */ /* 0x000fe20000000f00 */
[----:B-1----:R-:W-:-:S05]  /*a3d0*/  IMAD.X R3, RZ, RZ, R5, P0 ;  /* 0x000000ffff037224 */ /* 0x002fca00000e0605 */
[----:B------:R1:W-:Y:S04]  /*a3e0*/  STL.64 [R1+0x50], R2 ;  /* 0x0000500201007387 */ /* 0x0003e80000100a00 */
[----:B------:R-:W-:Y:S04]  /*a3f0*/  STL.64 [R1+0x58], R12 ;  /* 0x0000580c01007387 */ /* 0x000fe80000100a00 */
[----:B------:R-:W-:Y:S01]  /*a400*/  STL [R1+0x74], R0 ;  /* 0x0000740001007387 */ /* 0x000fe20000100800 */
[----:B-1----:R-:W-:Y:S02]  /*a410*/  IADD3 R2, P0, R10, 0xc0, RZ ;  /* 0x000000c00a027810 */ /* 0x002fe40007f1e0ff */
[----:B------:R-:W-:-:S03]  /*a420*/  IADD3.X R10, RZ, R9, RZ, P1, !PT ;  /* 0x00000009ff0a7210 */ /* 0x000fc60000ffe4ff */
[----:B------:R1:W-:Y:S04]  /*a430*/  STL [R1+0x6c], R2 ;  /* 0x00006c0201007387 */ /* 0x0003e80000100800 */
[----:B------:R2:W-:Y:S04]  /*a440*/  STL [R1+0x78], R11 ;  /* 0x0000780b01007387 */ /* 0x0005e80000100800 */
[----:B------:R2:W-:Y:S01]  /*a450*/  STL [R1+0x70], R10 ;  /* 0x0000700a01007387 */ /* 0x0005e20000100800 */
[----:B-1----:R-:W-:-:S05]  /*a460*/  IMAD.X R2, RZ, RZ, R9, P0 ;  /* 0x000000ffff027224 */ /* 0x002fca00000e0609 */
[----:B------:R2:W-:Y:S04]  /*a470*/  STL [R1+0x68], R2 ;  /* 0x0000680201007387 */ /* 0x0005e80000100800 */
[----:B------:R2:W-:Y:S01]  /*a480*/  STL.64 [R1+0xc0], R4 ;  /* 0x0000c00401007387 */ /* 0x0005e20000100a00 */
[----:B------:R-:W-:Y:S01]  /*a490*/  MOV R3, R132 ;  /* 0x0000008400037202 */ /* 0x000fe20000000f00 */
[----:B------:R-:W-:Y:S02]  /*a4a0*/  IMAD.MOV.U32 R0, RZ, RZ, R133 ;  /* 0x000000ffff007224 */ /* 0x000fe400078e0085 */
.L_x_537:
[----:B--2---:R-:W2:Y:S01]  /*a4b0*/  LDL R4, [R1+0x8] ;  /* 0x0000080001047983 */ /* 0x004ea20000100800 */
[----:B------:R-:W-:Y:S04]  /*a4c0*/  DEPBAR.LE SB0, 0x0 ;  /* 0x000080000000791a */ /* 0x000fe80000000000 */
[----:B------:R-:W3:Y:S01]  /*a4d0*/  LDL R183, [R1+0x44] ;  /* 0x0000440001b77983 */ /* 0x000ee20000100800 */
[----:B------:R-:W-:Y:S02]  /*a4e0*/  USHF.R.S32.HI UR7, URZ, 0x1f, UR17 ;  /* 0x0000001f3f077899 */ /* 0x000fe40008011411 */
[----:B------:R-:W-:Y:S01]  /*a4f0*/  UIMAD UR6, UR12, UR17, URZ ;  /* 0x000000110c0672a4 */ /* 0x000fe2000f8e023f */
[----:B------:R-:W4:Y:S01]  /*a500*/  LDL R182, [R1+0x40] ;  /* 0x0000400001b67983 */ /* 0x000f220000100800 */
[----:B------:R-:W-:Y:S02]  /*a510*/  UIMAD.WIDE.U32 UR10, UR17, UR13, UR8 ;  /* 0x0000000d110a72a5 */ /* 0x000fe4000f8e0008 */
[----:B------:R-:W-:Y:S01]  /*a520*/  UIMAD UR6, UR7, UR13, UR6 ;  /* 0x0000000d070672a4 */ /* 0x000fe2000f8e0206 */
[----:B------:R-:W3:Y:S01]  /*a530*/  LDL R2, [R1+0x3c] ;  /* 0x00003c0001027983 */ /* 0x000ee20000100800 */
[----:B------:R-:W-:Y:S03]  /*a540*/  UISETP.GT.AND UP0, UPT, UR17, URZ, UPT ;  /* 0x0000003f1100728c */ /* 0x000fe6000bf04270 */
[----:B------:R1:W-:Y:S04]  /*a550*/  STL [R1+0xf8], R252 ;  /* 0x0000f8fc01007387 */ /* 0x0003e80000100800 */
[----:B------:R-:W-:Y:S08]  /*a560*/  BAR.SYNC.DEFER_BLOCKING 0x0 ;  /* 0x0000000000007b1d */ /* 0x000ff00000010000 */
[----:B------:R-:W1:Y:S08]  /*a570*/  LDSM.16.M88.4 R8, [R248+0x10100] ;  /* 0x01010000f808783b */ /* 0x000e700000000200 */
[----:B------:R-:W3:Y:S06]  /*a580*/  LDL.64 R180, [R1+0xc0] ;  /* 0x0000c00001b47983 */ /* 0x000eec0000100a00 */
[----:B------:R-:W3:Y:S06]  /*a590*/  LDL.64 R176, [R1+0x58] ;  /* 0x0000580001b07983 */ /* 0x000eec0000100a00 */
[----:B------:R-:W3:Y:S06]  /*a5a0*/  LDL.64 R178, [R1+0x60] ;  /* 0x0000600001b27983 */ /* 0x000eec0000100a00 */
[----:B-----5:R-:W-:Y:S04]  /*a5b0*/  STL [R1+0xf4], R168 ;  /* 0x0000f4a801007387 */ /* 0x020fe80000100800 */
[----:B------:R-:W-:Y:S04]  /*a5c0*/  STL [R1+0xf0], R169 ;  /* 0x0000f0a901007387 */ /* 0x000fe80000100800 */
[----:B------:R-:W-:Y:S04]  /*a5d0*/  STL [R1+0xec], R170 ;  /* 0x0000ecaa01007387 */ /* 0x000fe80000100800 */
[----:B------:R-:W-:Y:S04]  /*a5e0*/  STL [R1+0xe8], R171 ;  /* 0x0000e8ab01007387 */ /* 0x000fe80000100800 */
[----:B-1----:R-:W3:Y:S04]  /*a5f0*/  LDL R252, [R1+0x48] ;  /* 0x0000480001fc7983 */ /* 0x002ee80000100800 */
[----:B------:R-:W1:Y:S08]  /*a600*/  LDSM.16.M88.4 R16, [R248+0x10900] ;  /* 0x01090000f810783b */ /* 0x000e700000000200 */
[----:B------:R-:W1:Y:S08]  /*a610*/  LDSM.16.M88.4 R24, [R248+0x11100] ;  /* 0x01110000f818783b */ /* 0x000e700000000200 */
[----:B------:R-:W1:Y:S08]  /*a620*/  LDSM.16.M88.4 R32, [R248+0x11900] ;  /* 0x01190000f820783b */ /* 0x000e700000000200 */
[----:B--2---:R2:W3:Y:S02]  /*a630*/  LDSM.16.M88.4 R132, [R4] ;  /* 0x000000000484783b */ /* 0x0044e40000000200 */
[C---:B--2---:R-:W-:Y:S08]  /*a640*/  HMMA.16816.F32 R4, R168.reuse, R8, RZ ;  /* 0x00000008a804723c */ /* 0x044ff000000018ff */
[C---:B------:R-:W-:Y:S08]  /*a650*/  HMMA.16816.F32 R8, R168.reuse, R10, RZ ;  /* 0x0000000aa808723c */ /* 0x040ff000000018ff */
[C---:B-1----:R-:W-:Y:S08]  /*a660*/  HMMA.16816.F32 R12, R168.reuse, R16, RZ ;  /* 0x00000010a80c723c */ /* 0x042ff000000018ff */
[C---:B------:R-:W-:Y:S08]  /*a670*/  HMMA.16816.F32 R16, R168.reuse, R18, RZ ;  /* 0x00000012a810723c */ /* 0x040ff000000018ff */
[C---:B------:R-:W-:Y:S08]  /*a680*/  HMMA.16816.F32 R20, R168.reuse, R24, RZ ;  /* 0x00000018a814723c */ /* 0x040ff000000018ff */
[C---:B------:R-:W-:Y:S08]  /*a690*/  HMMA.16816.F32 R24, R168.reuse, R26, RZ ;  /* 0x0000001aa818723c */ /* 0x040ff000000018ff */
[C---:B------:R-:W-:Y:S08]  /*a6a0*/  HMMA.16816.F32 R28, R168.reuse, R32, RZ ;  /* 0x00000020a81c723c */ /* 0x040ff000000018ff */
[----:B------:R-:W-:Y:S01]  /*a6b0*/  HMMA.16816.F32 R32, R168, R34, RZ ;  /* 0x00000022a820723c */ /* 0x000fe200000018ff */
[----:B------:R-:W2:Y:S06]  /*a6c0*/  LDL.64 R170, [R1+0x50] ;  /* 0x0000500001aa7983 */ /* 0x000eac0000100a00 */
[----:B------:R-:W2:Y:S01]  /*a6d0*/  LDL.64 R168, [R1+0xd0] ;  /* 0x0000d00001a87983 */ /* 0x000ea20000100a00 */
[C---:B---3--:R-:W-:Y:S08]  /*a6e0*/  HMMA.16816.F32 R4, R172.reuse, R132, R4 ;  /* 0x00000084ac04723c */ /* 0x048ff00000001804 */
[C---:B------:R-:W-:Y:S01]  /*a6f0*/  HMMA.16816.F32 R8, R172.reuse, R134, R8 ;  /* 0x00000086ac08723c */ /* 0x040fe20000001808 */
[----:B------:R-:W1:Y:S07]  /*a700*/  LDSM.16.M88.4 R132, [R183] ;  /* 0x00000000b784783b */ /* 0x000e6e0000000200 */
[C---:B-1----:R-:W-:Y:S08]  /*a710*/  HMMA.16816.F32 R12, R172.reuse, R132, R12 ;  /* 0x00000084ac0c723c */ /* 0x042ff0000000180c */
[C---:B------:R-:W-:Y:S01]  /*a720*/  HMMA.16816.F32 R16, R172.reuse, R134, R16 ;  /* 0x00000086ac10723c */ /* 0x040fe20000001810 */
[----:B----4-:R-:W1:Y:S07]  /*a730*/  LDSM.16.M88.4 R132, [R182] ;  /* 0x00000000b684783b */ /* 0x010e6e0000000200 */
[C---:B-1----:R-:W-:Y:S08]  /*a740*/  HMMA.16816.F32 R20, R172.reuse, R132, R20 ;  /* 0x00000084ac14723c */ /* 0x042ff00000001814 */
[C---:B------:R-:W-:Y:S01]  /*a750*/  HMMA.16816.F32 R24, R172.reuse, R134, R24 ;  /* 0x00000086ac18723c */ /* 0x040fe20000001818 */
[----:B------:R-:W1:Y:S07]  /*a760*/  LDSM.16.M88.4 R132, [R2] ;  /* 0x000000000284783b */ /* 0x000e6e0000000200 */
[C---:B-1----:R-:W-:Y:S07]  /*a770*/  HMMA.16816.F32 R28, R172.reuse, R132, R28 ;  /* 0x00000084ac1c723c */ /* 0x042fee000000181c */
[----:B------:R-:W-:Y:S01]  /*a780*/  MOV R132, UR17 ;  /* 0x0000001100847c02 */ /* 0x000fe20008000f00 */
[----:B------:R-:W-:Y:S04]  /*a790*/  HMMA.16816.F32 R32, R172, R134, R32 ;  /* 0x00000086ac20723c */ /* 0x000fe80000001820 */
[----:B------:R-:W-:Y:S05]  /*a7a0*/  IMAD.WIDE.U32 R132, R132, UR13, R180 ;  /* 0x0000000d84847c25 */ /* 0x000fea000f8e00b4 */
[C---:B------:R-:W-:Y:S03]  /*a7b0*/  LEA R134, P0, R132.reuse, c[0x0][0x1f8], 0x1 ;  /* 0x00007e0084867a11 */ /* 0x040fe600078008ff */
[----:B------:R-:W-:Y:S04]  /*a7c0*/  IADD3 R2, R133, UR6, RZ ;  /* 0x0000000685027c10 */ /* 0x000fe8000fffe0ff */
[----:B------:R-:W-:Y:S02]  /*a7d0*/  LEA.HI.X R135, R132, c[0x0][0x1fc], R2, 0x1, P0 ;  /* 0x00007f0084877a11 */ /* 0x000fe400000f0c02 */
[----:B------:R-:W-:Y:S03]  /*a7e0*/  MOV R132, UR17 ;  /* 0x0000001100847c02 */ /* 0x000fe60008000f00 */
[----:B------:R-:W-:Y:S01]  /*a7f0*/  @!PT LDS RZ, [RZ] ;  /* 0x00000000fffff984 */ /* 0x000fe20000000800 */
[----:B------:R-:W-:Y:S01]  /*a800*/  @!PT LDS RZ, [RZ] ;  /* 0x00000000fffff984 */ /* 0x000fe20000000800 */
[----:B------:R-:W-:Y:S01]  /*a810*/  @!PT LDS RZ, [RZ] ;  /* 0x00000000fffff984 */ /* 0x000fe20000000800 */
[----:B------:R1:W-:Y:S02]  /*a820*/  LDGSTS.E.BYPASS.LTC128B.128 [R252+0x100], [R134.64], !P5 ;  /* 0x0010000086fc7fae */ /* 0x0003e4000e901d56 */
[----:B------:R-:W-:Y:S05]  /*a830*/  IMAD.WIDE.U32 R132, R132, UR13, R178 ;  /* 0x0000000d84847c25 */ /* 0x000fea000f8e00b2 */
[----:B------:R-:W-:Y:S02]  /*a840*/  IADD3 R2, R133, UR6, RZ ;  /* 0x0000000685027c10 */ /* 0x000fe4000fffe0ff */
[C---:B-1----:R-:W-:Y:S04]  /*a850*/  LEA R134, P0, R132.reuse, c[0x0][0x1f8], 0x1 ;  /* 0x00007e0084867a11 */ /* 0x042fe800078008ff */
[----:B------:R-:W-:Y:S02]  /*a860*/  LEA.HI.X R135, R132, c[0x0][0x1fc], R2, 0x1, P0 ;  /* 0x00007f0084877a11 */ /* 0x000fe400000f0c02 */
[----:B------:R-:W-:Y:S03]  /*a870*/  MOV R132, UR17 ;  /* 0x0000001100847c02 */ /* 0x000fe60008000f00 */
[----:B------:R1:W-:Y:S02]  /*a880*/  LDGSTS.E.BYPASS.LTC128B.128 [R252+0x2100], [R134.64], !P4 ;  /* 0x0210000086fc7fae */ /* 0x0003e4000e101d56 */
[----:B------:R-:W-:Y:S05]  /*a890*/  IMAD.WIDE.U32 R132, R132, UR13, R176 ;  /* 0x0000000d84847c25 */ /* 0x000fea000f8e00b0 */
[----:B------:R-:W-:Y:S02]  /*a8a0*/  IADD3 R2, R133, UR6, RZ ;  /* 0x0000000685027c10 */ /* 0x000fe4000fffe0ff */
[C---:B-1----:R-:W-:Y:S04]  /*a8b0*/  LEA R134, P0, R132.reuse, c[0x0][0x1f8], 0x1 ;  /* 0x00007e0084867a11 */ /* 0x042fe800078008ff */
[----:B------:R-:W-:Y:S02]  /*a8c0*/  LEA.HI.X R135, R132, c[0x0][0x1fc], R2, 0x1, P0 ;  /* 0x00007f0084877a11 */ /* 0x000fe400000f0c02 */
[----:B------:R-:W-:Y:S01]  /*a8d0*/  MOV R132, UR17 ;  /* 0x0000001100847c02 */ /* 0x000fe20008000f00 */
[----:B------:R-:W-:Y:S02]  /*a8e0*/  UIADD3 UR17, UR17, -0x1, URZ ;  /* 0xffffffff11117890 */ /* 0x000fe4000fffe03f */
[----:B------:R1:W-:Y:S02]  /*a8f0*/  LDGSTS.E.BYPASS.LTC128B.128 [R252+0x4100], [R134.64], !P3 ;  /* 0x0410000086fc7fae */ /* 0x0003e4000d901d56 */
[----:B--2---:R-:W-:Y:S05]  /*a900*/  IMAD.WIDE.U32 R132, R132, UR13, R170 ;  /* 0x0000000d84847c25 */ /* 0x004fea000f8e00aa */
[C---:B-1----:R-:W-:Y:S01]  /*a910*/  LEA R134, P0, R132.reuse, c[0x0][0x1f8], 0x1 ;  /* 0x00007e0084867a11 */ /* 0x042fe200078008ff */
[----:B------:R-:W2:Y:S01]  /*a920*/  LDL R169, [R1+0x2c] ;  /* 0x00002c0001a97983 */ /* 0x000ea20000100800 */
[----:B------:R-:W-:Y:S01]  /*a930*/  IADD3 R2, R133, UR6, RZ ;  /* 0x0000000685027c10 */ /* 0x000fe2000fffe0ff */
[----:B------:R-:W-:Y:S03]  /*a940*/  UIADD3 UR6, UR6, UR11, URZ ;  /* 0x0000000b06067290 */ /* 0x000fe6000fffe03f */
[----:B------:R-:W-:Y:S02]  /*a950*/  LEA.HI.X R135, R132, c[0x0][0x1fc], R2, 0x1, P0 ;  /* 0x00007f0084877a11 */ /* 0x000fe400000f0c02 */
[----:B------:R-:W-:Y:S02]  /*a960*/  IADD3 R2, P1, R168, UR10, RZ ;  /* 0x0000000aa8027c10 */ /* 0x000fe4000ff3e0ff */
[----:B------:R-:W3:Y:S02]  /*a970*/  LDL R168, [R1+0x4] ;  /* 0x0000040001a87983 */ /* 0x000ee40000100800 */
[C---:B------:R-:W-:Y:S02]  /*a980*/  LEA R132, P0, R2.reuse, c[0x0][0x1f8], 0x1 ;  /* 0x00007e0002847a11 */ /* 0x040fe400078008ff */
[----:B------:R-:W-:Y:S01]  /*a990*/  IADD3.X R133, R181, UR6, RZ, P1, !PT ;  /* 0x00000006b5857c10 */ /* 0x000fe20008ffe4ff */
[----:B------:R3:W-:Y:S03]  /*a9a0*/  LDGSTS.E.BYPASS.LTC128B.128 [R252+0x6100], [R134.64], !P2 ;  /* 0x0610000086fc7fae */ /* 0x0007e6000d101d56 */
[----:B------:R-:W-:Y:S02]  /*a9b0*/  LEA.HI.X R133, R2, c[0x0][0x1fc], R133, 0x1, P0 ;  /* 0x00007f0002857a11 */ /* 0x000fe400000f0c85 */
[----:B------:R-:W-:Y:S03]  /*a9c0*/  IADD3 R2, P1, R178, UR10, RZ ;  /* 0x0000000ab2027c10 */ /* 0x000fe6000ff3e0ff */
[----:B------:R1:W-:Y:S02]  /*a9d0*/  LDGSTS.E.BYPASS.LTC128B.128 [R252+0x1100], [R132.64], !P5 ;  /* 0x0110000084fc7fae */ /* 0x0003e4000e901d56 */
[C---:B-1----:R-:W-:Y:S02]  /*a9e0*/  LEA R132, P0, R2.reuse, c[0x0][0x1f8], 0x1 ;  /* 0x00007e0002847a11 */ /* 0x042fe400078008ff */
[----:B------:R-:W-:Y:S04]  /*a9f0*/  IADD3.X R133, R179, UR6, RZ, P1, !PT ;  /* 0x00000006b3857c10 */ /* 0x000fe80008ffe4ff */
[----:B------:R-:W-:Y:S02]  /*aa00*/  LEA.HI.X R133, R2, c[0x0][0x1fc], R133, 0x1, P0 ;  /* 0x00007f0002857a11 */ /* 0x000fe400000f0c85 */
[----:B------:R-:W-:Y:S02]  /*aa10*/  IADD3 R2, P1, R176, UR10, RZ ;  /* 0x0000000ab0027c10 */ /* 0x000fe4000ff3e0ff */
[----:B------:R-:W4:Y:S04]  /*aa20*/  LDL R176, [R1+0x38] ;  /* 0x0000380001b07983 */ /* 0x000f280000100800 */
[----:B------:R1:W-:Y:S02]  /*aa30*/  LDGSTS.E.BYPASS.LTC128B.128 [R252+0x3100], [R132.64], !P4 ;  /* 0x0310000084fc7fae */ /* 0x0003e4000e101d56 */
[C---:B-1----:R-:W-:Y:S02]  /*aa40*/  LEA R132, P0, R2.reuse, c[0x0][0x1f8], 0x1 ;  /* 0x00007e0002847a11 */ /* 0x042fe400078008ff */
[----:B------:R-:W-:Y:S04]  /*aa50*/  IADD3.X R133, R177, UR6, RZ, P1, !PT ;  /* 0x00000006b1857c10 */ /* 0x000fe80008ffe4ff */
[----:B------:R-:W-:Y:S02]  /*aa60*/  LEA.HI.X R133, R2, c[0x0][0x1fc], R133, 0x1, P0 ;  /* 0x00007f0002857a11 */ /* 0x000fe400000f0c85 */
[----:B------:R-:W-:Y:S01]  /*aa70*/  IADD3 R2, P1, R170, UR10, RZ ;  /* 0x0000000aaa027c10 */ /* 0x000fe2000ff3e0ff */
[----:B------:R-:W-:Y:S01]  /*aa80*/  @UP0 UIMAD.WIDE.U32 UR10, UR17, UR4, URZ ;  /* 0x00000004110a02a5 */ /* 0x000fe2000f8e003f */
[----:B------:R-:W2:Y:S03]  /*aa90*/  LDL R170, [R1+0x30] ;  /* 0x0000300001aa7983 */ /* 0x000ea60000100800 */
[----:B------:R-:W-:Y:S01]  /*aaa0*/  @UP0 USHF.L.U32 UR7, UR10, 0x6, URZ ;  /* 0x000000060a070899 */ /* 0x000fe2000800063f */
[----:B------:R1:W-:Y:S02]  /*aab0*/  LDGSTS.E.BYPASS.LTC128B.128 [R252+0x5100], [R132.64], !P3 ;  /* 0x0510000084fc7fae */ /* 0x0003e4000d901d56 */
[C---:B-1----:R-:W-:Y:S02]  /*aac0*/  LEA R132, P0, R2.reuse, c[0x0][0x1f8], 0x1 ;  /* 0x00007e0002847a11 */ /* 0x042fe400078008ff */
[----:B------:R-:W-:Y:S01]  /*aad0*/  IADD3.X R133, R171, UR6, RZ, P1, !PT ;  /* 0x00000006ab857c10 */ /* 0x000fe20008ffe4ff */
[----:B------:R-:W-:Y:S03]  /*aae0*/  @UP0 USHF.R.S32.HI UR6, URZ, 0x1f, UR17 ;  /* 0x0000001f3f060899 */ /* 0x000fe60008011411 */
[----:B------:R-:W2:Y:S01]  /*aaf0*/  LDL R171, [R1+0x34] ;  /* 0x0000340001ab7983 */ /* 0x000ea20000100800 */
[----:B------:R-:W-:Y:S01]  /*ab00*/  LEA.HI.X R133, R2, c[0x0][0x1fc], R133, 0x1, P0 ;  /* 0x00007f0002857a11 */ /* 0x000fe200000f0c85 */
[----:B------:R-:W-:Y:S02]  /*ab10*/  @UP0 UIMAD UR6, UR6, UR4, URZ ;  /* 0x00000004060602a4 */ /* 0x000fe4000f8e023f */
[----:B------:R-:W2:Y:S01]  /*ab20*/  LDL R2, [R1+0x1c] ;  /* 0x00001c0001027983 */ /* 0x000ea20000100800 */
[----:B------:R-:W-:Y:S01]  /*ab30*/  PLOP3.LUT P0, PT, PT, PT, UP0, 0x80, 0x0 ;  /* 0x000000000000781c */ /* 0x000fe20003f0f008 */
[----:B------:R-:W-:Y:S02]  /*ab40*/  @UP0 UIMAD UR6, UR17, UR5, UR6 ;  /* 0x00000005110602a4 */ /* 0x000fe4000f8e0206 */
[----:B------:R3:W-:Y:S02]  /*ab50*/  LDGSTS.E.BYPASS.LTC128B.128 [R252+0x7100], [R132.64], !P2 ;  /* 0x0710000084fc7fae */ /* 0x0007e4000d101d56 */
[----:B------:R-:W-:Y:S04]  /*ab60*/  @UP0 UIADD3 UR6, UR11, UR6, URZ ;  /* 0x000000060b060290 */ /* 0x000fe8000fffe03f */
[----:B------:R-:W-:Y:S02]  /*ab70*/  @UP0 USHF.L.U64.HI UR6, UR10, 0x6, UR6 ;  /* 0x000000060a060899 */ /* 0x000fe40008010206 */
[----:B------:R-:W0:Y:S08]  /*ab80*/  LDGDEPBAR ;  /* 0x00000000000079af */ /* 0x000e300000000000 */
[----:B---3--:R-:W1:Y:S02]  /*ab90*/  LDSM.16.M88.4 R132, [R168+0x10100] ;  /* 0x01010000a884783b */ /* 0x008e640000000200 */
[C---:B-1----:R-:W-:Y:S08]  /*aba0*/  HMMA.16816.F32 R4, R192.reuse, R132, R4 ;  /* 0x00000084c004723c */ /* 0x042ff00000001804 */
[C---:B------:R-:W-:Y:S01]  /*abb0*/  HMMA.16816.F32 R8, R192.reuse, R134, R8 ;  /* 0x00000086c008723c */ /* 0x040fe20000001808 */
[----:B------:R-:W1:Y:S07]  /*abc0*/  LDSM.16.M88.4 R132, [R168+0x10900] ;  /* 0x01090000a884783b */ /* 0x000e6e0000000200 */
[C---:B-1----:R-:W-:Y:S08]  /*abd0*/  HMMA.16816.F32 R12, R192.reuse, R132, R12 ;  /* 0x00000084c00c723c */ /* 0x042ff0000000180c */
[C---:B------:R-:W-:Y:S01]  /*abe0*/  HMMA.16816.F32 R16, R192.reuse, R134, R16 ;  /* 0x00000086c010723c */ /* 0x040fe20000001810 */
[----:B------:R-:W1:Y:S07]  /*abf0*/  LDSM.16.M88.4 R132, [R168+0x11100] ;  /* 0x01110000a884783b */ /* 0x000e6e0000000200 */
[C---:B-1----:R-:W-:Y:S08]  /*ac00*/  HMMA.16816.F32 R20, R192.reuse, R132, R20 ;  /* 0x00000084c014723c */ /* 0x042ff00000001814 */
[C---:B------:R-:W-:Y:S01]  /*ac10*/  HMMA.16816.F32 R24, R192.reuse, R134, R24 ;  /* 0x00000086c018723c */ /* 0x040fe20000001818 */
[----:B------:R-:W1:Y:S07]  /*ac20*/  LDSM.16.M88.4 R132, [R168+0x11900] ;  /* 0x01190000a884783b */ /* 0x000e6e0000000200 */
[C---:B-1----:R-:W-:Y:S08]  /*ac30*/  HMMA.16816.F32 R28, R192.reuse, R132, R28 ;  /* 0x00000084c01c723c */ /* 0x042ff0000000181c */
[----:B------:R-:W-:Y:S01]  /*ac40*/  HMMA.16816.F32 R32, R192, R134, R32 ;  /* 0x00000086c020723c */ /* 0x000fe20000001820 */
[----:B------:R-:W1:Y:S07]  /*ac50*/  LDSM.16.M88.4 R132, [R251] ;  /* 0x00000000fb84783b */ /* 0x000e6e0000000200 */
        /* <DEDUP_REMOVED lines=23> */
[----:B----4-:R-:W1:Y:S07]  /*add0*/  LDSM.16.M88.4 R132, [R176] ;  /* 0x00000000b084783b */ /* 0x010e6e0000000200 */
[C---:B-1----:R-:W-:Y:S08]  /*ade0*/  HMMA.16816.F32 R4, R204.reuse, R132, R4 ;  /* 0x00000084cc04723c */ /* 0x042ff00000001804 */
[C---:B------:R-:W-:Y:S01]  /*adf0*/  HMMA.16816.F32 R8, R204.reuse, R134, R8 ;  /* 0x00000086cc08723c */ /* 0x040fe20000001808 */
[----:B--2---:R1:W2:Y:S08]  /*ae00*/  LDSM.16.M88.4 R132, [R171] ;  /* 0x00000000ab84783b */ /* 0x0042b00000000200 */
[----:B-1----:R-:W3:Y:S01]  /*ae10*/  LDL R171, [R1+0x28] ;  /* 0x0000280001ab7983 */ /* 0x002ee20000100800 */
[C---:B--2---:R-:W-:Y:S08]  /*ae20*/  HMMA.16816.F32 R12, R204.reuse, R132, R12 ;  /* 0x00000084cc0c723c */ /* 0x044ff0000000180c */
[C---:B------:R-:W-:Y:S01]  /*ae30*/  HMMA.16816.F32 R16, R204.reuse, R134, R16 ;  /* 0x00000086cc10723c */ /* 0x040fe20000001810 */
[----:B------:R1:W2:Y:S08]  /*ae40*/  LDSM.16.M88.4 R132, [R170] ;  /* 0x00000000aa84783b */ /* 0x0002b00000000200 */
[----:B-1----:R-:W4:Y:S01]  /*ae50*/  LDL R170, [R1+0x24] ;  /* 0x0000240001aa7983 */ /* 0x002f220000100800 */
[C---:B--2---:R-:W-:Y:S08]  /*ae60*/  HMMA.16816.F32 R20, R204.reuse, R132, R20 ;  /* 0x00000084cc14723c */ /* 0x044ff00000001814 */
[C---:B------:R-:W-:Y:S01]  /*ae70*/  HMMA.16816.F32 R24, R204.reuse, R134, R24 ;  /* 0x00000086cc18723c */ /* 0x040fe20000001818 */
[----:B------:R1:W2:Y:S08]  /*ae80*/  LDSM.16.M88.4 R132, [R169] ;  /* 0x00000000a984783b */ /* 0x0002b00000000200 */
[----:B-1----:R-:W3:Y:S01]  /*ae90*/  LDL R169, [R1+0x20] ;  /* 0x0000200001a97983 */ /* 0x002ee20000100800 */
[C---:B--2---:R-:W-:Y:S08]  /*aea0*/  HMMA.16816.F32 R28, R204.reuse, R132, R28 ;  /* 0x00000084cc1c723c */ /* 0x044ff0000000181c */
        /* <DEDUP_REMOVED lines=37> */
[----:B---3--:R1:W2:Y:S08]  /*b100*/  LDSM.16.M88.4 R132, [R171] ;  /* 0x00000000ab84783b */ /* 0x0082b00000000200 */
[----:B-1----:R-:W3:Y:S01]  /*b110*/  LDL R171, [R1+0x18] ;  /* 0x0000180001ab7983 */ /* 0x002ee20000100800 */
[C---:B--2---:R-:W-:Y:S08]  /*b120*/  HMMA.16816.F32 R4, R220.reuse, R132, R4 ;  /* 0x00000084dc04723c */ /* 0x044ff00000001804 */
[C---:B------:R-:W-:Y:S01]  /*b130*/  HMMA.16816.F32 R8, R220.reuse, R134, R8 ;  /* 0x00000086dc08723c */ /* 0x040fe20000001808 */
[----:B----4-:R1:W2:Y:S08]  /*b140*/  LDSM.16.M88.4 R132, [R170] ;  /* 0x00000000aa84783b */ /* 0x0102b00000000200 */
[----:B-1----:R-:W4:Y:S01]  /*b150*/  LDL R170, [R1+0x14] ;  /* 0x0000140001aa7983 */ /* 0x002f220000100800 */
[C---:B--2---:R-:W-:Y:S08]  /*b160*/  HMMA.16816.F32 R12, R220.reuse, R132, R12 ;  /* 0x00000084dc0c723c */ /* 0x044ff0000000180c */
[C---:B------:R-:W-:Y:S01]  /*b170*/  HMMA.16816.F32 R16, R220.reuse, R134, R16 ;  /* 0x00000086dc10723c */ /* 0x040fe20000001810 */
[----:B------:R1:W2:Y:S08]  /*b180*/  LDSM.16.M88.4 R132, [R169] ;  /* 0x00000000a984783b */ /* 0x0002b00000000200 */
[----:B-1----:R-:W3:Y:S01]  /*b190*/  LDL R169, [R1+0x10] ;  /* 0x0000100001a97983 */ /* 0x002ee20000100800 */
        /* <DEDUP_REMOVED lines=42> */
[----:B---3--:R-:W1:Y:S07]  /*b440*/  LDSM.16.M88.4 R132, [R171] ;  /* 0x00000000ab84783b */ /* 0x008e6e0000000200 */
[C---:B-1----:R-:W-:Y:S08]  /*b450*/  HMMA.16816.F32 R4, R236.reuse, R132, R4 ;  /* 0x00000084ec04723c */ /* 0x042ff00000001804 */
[C---:B------:R-:W-:Y:S01]  /*b460*/  HMMA.16816.F32 R8, R236.reuse, R134, R8 ;  /* 0x00000086ec08723c */ /* 0x040fe20000001808 */
[----:B----4-:R-:W1:Y:S07]  /*b470*/  LDSM.16.M88.4 R132, [R170] ;  /* 0x00000000aa84783b */ /* 0x010e6e0000000200 */
[C---:B-1----:R-:W-:Y:S08]  /*b480*/  HMMA.16816.F32 R12, R236.reuse, R132, R12 ;  /* 0x00000084ec0c723c */ /* 0x042ff0000000180c */
[C---:B------:R-:W-:Y:S01]  /*b490*/  HMMA.16816.F32 R16, R236.reuse, R134, R16 ;  /* 0x00000086ec10723c */ /* 0x040fe20000001810 */
[----:B------:R-:W1:Y:S07]  /*b4a0*/  LDSM.16.M88.4 R132, [R169] ;  /* 0x00000000a984783b */ /* 0x000e6e0000000200 */
[C---:B-1----:R-:W-:Y:S08]  /*b4b0*/  HMMA.16816.F32 R20, R236.reuse, R132, R20 ;  /* 0x00000084ec14723c */ /* 0x042ff00000001814 */
[C---:B------:R-:W-:Y:S01]  /*b4c0*/  HMMA.16816.F32 R24, R236.reuse, R134, R24 ;  /* 0x00000086ec18723c */ /* 0x040fe20000001818 */
[----:B------:R-:W1:Y:S07]  /*b4d0*/  LDSM.16.M88.4 R132, [R2] ;  /* 0x000000000284783b */ /* 0x000e6e0000000200 */
        /* <DEDUP_REMOVED lines=17> */
[----:B------:R-:W1:Y:S11]  /*b5f0*/  LDSM.16.M88.4 R132, [R251+0x6800] ;  /* 0x00680000fb84783b */ /* 0x000e760000000200 */
[----:B------:R-:W-:Y:S04]  /*b600*/  @!UPT UIADD3 URZ, URZ, URZ, URZ ;  /* 0x0000003f3f3ff290 */ /* 0x000fe8000fffe03f */
[----:B------:R-:W-:Y:S02]  /*b610*/  FMUL.FTZ R7, R7, c[0x0][0x320] ;  /* 0x0000c80007077a20 */ /* 0x000fe40000410000 */
[----:B------:R-:W-:Y:S02]  /*b620*/  FMUL.FTZ R4, R4, c[0x0][0x320] ;  /* 0x0000c80004047a20 */ /* 0x000fe40000410000 */
[----:B------:R-:W-:Y:S01]  /*b630*/  MUFU.TANH R183, R7 ;  /* 0x0000000700b77308 */ /* 0x000fe20000002400 */
[----:B------:R-:W-:Y:S02]  /*b640*/  FMUL.FTZ R5, R5, c[0x0][0x320] ;  /* 0x0000c80005057a20 */ /* 0x000fe40000410000 */
[----:B------:R-:W-:Y:S02]  /*b650*/  FMUL.FTZ R6, R6, c[0x0][0x320] ;  /* 0x0000c80006067a20 */ /* 0x000fe40000410000 */
[----:B------:R-:W-:Y:S02]  /*b660*/  FMUL.FTZ R10, R10, c[0x0][0x320] ;  /* 0x0000c8000a0a7a20 */ /* 0x000fe40000410000 */
[----:B------:R-:W-:Y:S02]  /*b670*/  FMUL.FTZ R11, R11, c[0x0][0x320] ;  /* 0x0000c8000b0b7a20 */ /* 0x000fe40000410000 */
[----:B------:R-:W-:Y:S01]  /*b680*/  FMUL.FTZ R8, R8, c[0x0][0x320] ;  /* 0x0000c80008087a20 */ /* 0x000fe20000410000 */
[----:B------:R-:W2:Y:S01]  /*b690*/  MUFU.TANH R4, R4 ;  /* 0x0000000400047308 */ /* 0x000ea20000002400 */
[----:B------:R-:W-:Y:S09]  /*b6a0*/  FMUL.FTZ R9, R9, c[0x0][0x320] ;  /* 0x0000c80009097a20 */ /* 0x000ff20000410000 */
[----:B------:R-:W3:Y:S01]  /*b6b0*/  MUFU.TANH R182, R5 ;  /* 0x0000000500b67308 */ /* 0x000ee20000002400 */
[C---:B-1----:R-:W-:Y:S08]  /*b6c0*/  HMMA.16816.F32 R12, R244.reuse, R132, R12 ;  /* 0x00000084f40c723c */ /* 0x042ff0000000180c */
[C---:B------:R-:W-:Y:S01]  /*b6d0*/  HMMA.16816.F32 R16, R244.reuse, R134, R16 ;  /* 0x00000086f410723c */ /* 0x040fe20000001810 */
[----:B------:R-:W1:Y:S01]  /*b6e0*/  LDSM.16.M88.4 R132, [R251+0x7000] ;  /* 0x00700000fb84783b */ /* 0x000e620000000200 */
[----:B------:R-:W4:Y:S10]  /*b6f0*/  MUFU.TANH R181, R8 ;  /* 0x0000000800b57308 */ /* 0x000f340000002400 */
[----:B------:R-:W1:Y:S04]  /*b700*/  MUFU.TANH R180, R9 ;  /* 0x0000000900b47308 */ /* 0x000e680000002400 */
[----:B------:R-:W-:Y:S02]  /*b710*/  FMUL.FTZ R14, R14, c[0x0][0x320] ;  /* 0x0000c8000e0e7a20 */ /* 0x000fe40000410000 */
        /* <DEDUP_REMOVED lines=8> */
[----:B------:R-:W-:Y:S01]  /*b7a0*/  MUFU.TANH R178, R13 ;  /* 0x0000000d00b27308 */ /* 0x000fe20000002400 */
[C---:B-1----:R-:W-:Y:S09]  /*b7b0*/  HMMA.16816.F32 R20, R244.reuse, R132, R20 ;  /* 0x00000084f414723c */ /* 0x042ff20000001814 */
[----:B------:R1:W-:Y:S01]  /*b7c0*/  MUFU.TANH R176, R17 ;  /* 0x0000001100b07308 */ /* 0x0003e20000002400 */
[C---:B------:R-:W-:Y:S01]  /*b7d0*/  HMMA.16816.F32 R24, R244.reuse, R134, R24 ;  /* 0x00000086f418723c */ /* 0x040fe20000001818 */
[----:B------:R-:W2:Y:S01]  /*b7e0*/  LDSM.16.M88.4 R132, [R251+0x7800] ;  /* 0x00780000fb84783b */ /* 0x000ea20000000200 */
[----:B------:R-:W-:Y:S07]  /*b7f0*/  DEPBAR.LE SB0, 0x0 ;  /* 0x000080000000791a */ /* 0x000fee0000000000 */
[----:B------:R3:W-:Y:S01]  /*b800*/  MUFU.TANH R177, R16 ;  /* 0x0000001000b17308 */ /* 0x0007e20000002400 */
[----:B------:R-:W-:Y:S04]  /*b810*/  BAR.SYNC.DEFER_BLOCKING 0x0 ;  /* 0x0000000000007b1d */ /* 0x000fe80000010000 */
[----:B------:R-:W-:Y:S02]  /*b820*/  FMUL.FTZ R20, R20, c[0x0][0x320] ;  /* 0x0000c80014147a20 */ /* 0x000fe40000410000 */
[----:B-1----:R-:W-:Y:S02]  /*b830*/  FMUL.FTZ R17, R21, c[0x0][0x320] ;  /* 0x0000c80015117a20 */ /* 0x002fe40000410000 */
[----:B------:R-:W-:Y:S02]  /*b840*/  FMUL.FTZ R22, R22, c[0x0][0x320] ;  /* 0x0000c80016167a20 */ /* 0x000fe40000410000 */
[----:B------:R-:W-:Y:S04]  /*b850*/  FMUL.FTZ R23, R23, c[0x0][0x320] ;  /* 0x0000c80017177a20 */ /* 0x000fe80000410000 */
[----:B------:R-:W-:Y:S02]  /*b860*/  FMUL.FTZ R13, R25, c[0x0][0x320] ;  /* 0x0000c800190d7a20 */ /* 0x000fe40000410000 */
[----:B------:R-:W-:Y:S02]  /*b870*/  FMUL.FTZ R26, R26, c[0x0][0x320] ;  /* 0x0000c8001a1a7a20 */ /* 0x000fe40000410000 */
[----:B------:R-:W-:Y:S02]  /*b880*/  FMUL.FTZ R27, R27, c[0x0][0x320] ;  /* 0x0000c8001b1b7a20 */ /* 0x000fe40000410000 */
[----:B---3--:R-:W-:Y:S06]  /*b890*/  FMUL.FTZ R16, R24, c[0x0][0x320] ;  /* 0x0000c80018107a20 */ /* 0x008fec0000410000 */
[----:B------:R-:W-:Y:S01]  /*b8a0*/  MUFU.TANH R16, R16 ;  /* 0x0000001000107308 */ /* 0x000fe20000002400 */
[C---:B--2---:R-:W-:Y:S09]  /*b8b0*/  HMMA.16816.F32 R28, R244.reuse, R132, R28 ;  /* 0x00000084f41c723c */ /* 0x044ff2000000181c */
[----:B------:R-:W1:Y:S03]  /*b8c0*/  MUFU.TANH R179, R12 ;  /* 0x0000000c00b37308 */ /* 0x000e660000002400 */
[----:B------:R-:W-:Y:S01]  /*b8d0*/  FMNMX.FTZ R133, R4, R0, !PT ;  /* 0x0000000004857209 */ /* 0x000fe20007810000 */
[----:B------:R-:W-:Y:S03]  /*b8e0*/  HMMA.16816.F32 R32, R244, R134, R32 ;  /* 0x00000086f420723c */ /* 0x000fe60000001820 */
[----:B------:R-:W-:Y:S03]  /*b8f0*/  FMNMX.FTZ R133, R182, R133, !PT ;  /* 0x00000085b6857209 */ /* 0x000fe60007810000 */
[----:B------:R-:W2:Y:S01]  /*b900*/  MUFU.TANH R20, R20 ;  /* 0x0000001400147308 */ /* 0x000ea20000002400 */
[----:B----4-:R-:W-:Y:S05]  /*b910*/  FMNMX.FTZ R133, R181, R133, !PT ;  /* 0x00000085b5857209 */ /* 0x010fea0007810000 */
[----:B------:R-:W-:Y:S01]  /*b920*/  FMNMX.FTZ R133, R180, R133, !PT ;  /* 0x00000085b4857209 */ /* 0x000fe20007810000 */
[----:B------:R-:W-:Y:S03]  /*b930*/  FMUL.FTZ R9, R29, c[0x0][0x320] ;  /* 0x0000c8001d097a20 */ /* 0x000fe60000410000 */
[----:B------:R-:W3:Y:S01]  /*b940*/  MUFU.TANH R17, R17 ;  /* 0x0000001100117308 */ /* 0x000ee20000002400 */
[----:B------:R-:W-:Y:S02]  /*b950*/  FMUL.FTZ R30, R30, c[0x0][0x320] ;  /* 0x0000c8001e1e7a20 */ /* 0x000fe40000410000 */
[----:B------:R-:W-:Y:S01]  /*b960*/  FMUL.FTZ R31, R31, c[0x0][0x320] ;  /* 0x0000c8001f1f7a20 */ /* 0x000fe20000410000 */
[----:B-1----:R-:W-:Y:S01]  /*b970*/  FMNMX.FTZ R133, R179, R133, !PT ;  /* 0x00000085b3857209 */ /* 0x002fe20007810000 */
[----:B------:R-:W-:Y:S03]  /*b980*/  FMUL.FTZ R12, R28, c[0x0][0x320] ;  /* 0x0000c8001c0c7a20 */ /* 0x000fe60000410000 */
[----:B------:R-:W-:Y:S01]  /*b990*/  FMUL.FTZ R8, R32, c[0x0][0x320] ;  /* 0x0000c80020087a20 */ /* 0x000fe20000410000 */
[----:B------:R-:W-:Y:S01]  /*b9a0*/  FMNMX.FTZ R133, R178, R133, !PT ;  /* 0x00000085b2857209 */ /* 0x000fe20007810000 */
[----:B------:R-:W-:Y:S01]  /*b9b0*/  FMUL.FTZ R5, R33, c[0x0][0x320] ;  /* 0x0000c80021057a20 */ /* 0x000fe20000410000 */
[----:B------:R-:W1:Y:S01]  /*b9c0*/  MUFU.TANH R13, R13 ;  /* 0x0000000d000d7308 */ /* 0x000e620000002400 */
[----:B------:R-:W-:Y:S01]  /*b9d0*/  FMUL.FTZ R34, R34, c[0x0][0x320] ;  /* 0x0000c80022227a20 */ /* 0x000fe20000410000 */
[----:B------:R-:W-:Y:S04]  /*b9e0*/  FMNMX.FTZ R133, R177, R133, !PT ;  /* 0x00000085b1857209 */ /* 0x000fe80007810000 */
[----:B------:R-:W-:Y:S04]  /*b9f0*/  FMNMX.FTZ R133, R176, R133, !PT ;  /* 0x00000085b0857209 */ /* 0x000fe80007810000 */
[----:B------:R-:W4:Y:S01]  /*ba00*/  MUFU.TANH R12, R12 ;  /* 0x0000000c000c7308 */ /* 0x000f220000002400 */
[----:B--2---:R-:W-:Y:S04]  /*ba10*/  FMNMX.FTZ R133, R20, R133, !PT ;  /* 0x0000008514857209 */ /* 0x004fe80007810000 */
[----:B---3--:R-:W-:Y:S04]  /*ba20*/  FMNMX.FTZ R133, R17, R133, !PT ;  /* 0x0000008511857209 */ /* 0x008fe80007810000 */
[----:B------:R-:W-:Y:S01]  /*ba30*/  FMNMX.FTZ R133, R16, R133, !PT ;  /* 0x0000008510857209 */ /* 0x000fe20007810000 */
[----:B------:R-:W2:Y:S03]  /*ba40*/  MUFU.TANH R9, R9 ;  /* 0x0000000900097308 */ /* 0x000ea60000002400 */
[----:B-1----:R-:W-:Y:S07]  /*ba50*/  FMNMX.FTZ R133, R13, R133, !PT ;  /* 0x000000850d857209 */ /* 0x002fee0007810000 */
[----:B------:R-:W1:Y:S01]  /*ba60*/  MUFU.TANH R8, R8 ;  /* 0x0000000800087308 */ /* 0x000e620000002400 */
[----:B----4-:R-:W-:Y:S09]  /*ba70*/  FMNMX.FTZ R133, R12, R133, !PT ;  /* 0x000000850c857209 */ /* 0x010ff20007810000 */
[----:B------:R-:W3:Y:S01]  /*ba80*/  MUFU.TANH R5, R5 ;  /* 0x0000000500057308 */ /* 0x000ee20000002400 */
[----:B--2---:R-:W-:Y:S09]  /*ba90*/  FMNMX.FTZ R133, R9, R133, !PT ;  /* 0x0000008509857209 */ /* 0x004ff20007810000 */
[----:B------:R-:W-:Y:S01]  /*baa0*/  MUFU.TANH R28, R26 ;  /* 0x0000001a001c7308 */ /* 0x000fe20000002400 */
[----:B-1----:R-:W-:Y:S09]  /*bab0*/  FMNMX.FTZ R133, R8, R133, !PT ;  /* 0x0000008508857209 */ /* 0x002ff20007810000 */
[----:B------:R-:W-:Y:S01]  /*bac0*/  MUFU.TANH R21, R22 ;  /* 0x0000001600157308 */ /* 0x000fe20000002400 */
[----:B---3--:R-:W-:Y:S05]  /*bad0*/  FMNMX.FTZ R133, R5, R133, !PT ;  /* 0x0000008505857209 */ /* 0x008fea0007810000 */
[----:B------:R-:W1:Y:S04]  /*bae0*/  SHFL.BFLY PT, R2, R133, 0x2, 0x1f ;  /* 0x0c401f0085027f89 */ /* 0x000e6800000e0000 */
[----:B------:R-:W-:Y:S10]  /*baf0*/  MUFU.TANH R25, R23 ;  /* 0x0000001700197308 */ /* 0x000ff40000002400 */
[----:B------:R-:W-:Y:S10]  /*bb00*/  MUFU.TANH R184, R10 ;  /* 0x0000000a00b87308 */ /* 0x000ff40000002400 */
[----:B------:R-:W-:Y:S01]  /*bb10*/  MUFU.TANH R185, R11 ;  /* 0x0000000b00b97308 */ /* 0x000fe20000002400 */
[----:B-1----:R-:W-:Y:S05]  /*bb20*/  FMNMX.FTZ R133, R133, R2, !PT ;  /* 0x0000000285857209 */ /* 0x002fea0007810000 */
[----:B------:R-:W1:Y:S04]  /*bb30*/  SHFL.BFLY PT, R2, R133, 0x1, 0x1f ;  /* 0x0c201f0085027f89 */ /* 0x000e6800000e0000 */
[----:B------:R-:W-:Y:S10]  /*bb40*/  MUFU.TANH R189, R14 ;  /* 0x0000000e00bd7308 */ /* 0x000ff40000002400 */
[----:B------:R-:W-:Y:S10]  /*bb50*/  MUFU.TANH R188, R15 ;  /* 0x0000000f00bc7308 */ /* 0x000ff40000002400 */
[----:B------:R-:W-:Y:S01]  /*bb60*/  MUFU.TANH R187, R18 ;  /* 0x0000001200bb7308 */ /* 0x000fe20000002400 */
[----:B-1----:R-:W-:Y:S05]  /*bb70*/  FMNMX.FTZ R133, R133, R2, !PT ;  /* 0x0000000285857209 */ /* 0x002fea0007810000 */
[C---:B------:R-:W-:Y:S02]  /*bb80*/  FMUL.FTZ R2, R133.reuse, c[0x0][0x2d0] ;  /* 0x0000b40085027a20 */ /* 0x040fe40000410000 */
[----:B------:R-:W-:Y:S02]  /*bb90*/  FADD.FTZ R0, -R133, R0 ;  /* 0x0000000085007221 */ /* 0x000fe40000010100 */
[----:B------:R-:W-:Y:S01]  /*bba0*/  MUFU.TANH R190, R19 ;  /* 0x0000001300be7308 */ /* 0x000fe20000002400 */
[--C-:B------:R-:W-:Y:S02]  /*bbb0*/  FFMA.FTZ R135, R17, c[0x0][0x2d0], -R2.reuse ;  /* 0x0000b40011877a23 */ /* 0x100fe40000010802 */
[--C-:B------:R-:W-:Y:S02]  /*bbc0*/  FFMA.FTZ R4, R4, c[0x0][0x2d0], -R2.reuse ;  /* 0x0000b40004047a23 */ /* 0x100fe40000010802 */
[--C-:B------:R-:W-:Y:S02]  /*bbd0*/  FFMA.FTZ R134, R16, c[0x0][0x2d0], -R2.reuse ;  /* 0x0000b40010867a23 */ /* 0x100fe40000010802 */
        /* <DEDUP_REMOVED lines=9> */
[--C-:B------:R-:W-:Y:S02]  /*bc70*/  FFMA.FTZ R191, R13, c[0x0][0x2d0], -R2.reuse ;  /* 0x0000b4000dbf7a23 */ /* 0x100fe40000010802 */
[--C-:B------:R-:W-:Y:S02]  /*bc80*/  FFMA.FTZ R168, R12, c[0x0][0x2d0], -R2.reuse ;  /* 0x0000b4000ca87a23 */ /* 0x100fe40000010802 */
[--C-:B------:R-:W-:Y:S01]  /*bc90*/  FFMA.FTZ R169, R9, c[0x0][0x2d0], -R2.reuse ;  /* 0x0000b40009a97a23 */ /* 0x100fe20000010802 */
[----:B------:R-:W-:Y:S01]  /*bca0*/  MUFU.EX2 R176, R4 ;  /* 0x0000000400b07308 */ /* 0x000fe20000000800 */
[--C-:B------:R-:W-:Y:S02]  /*bcb0*/  FFMA.FTZ R170, R8, c[0x0][0x2d0], -R2.reuse ;  /* 0x0000b40008aa7a23 */ /* 0x100fe40000010802 */
[----:B------:R-:W-:Y:S02]  /*bcc0*/  FFMA.FTZ R171, R5, c[0x0][0x2d0], -R2 ;  /* 0x0000b40005ab7a23 */ /* 0x000fe40000010802 */
[----:B------:R-:W2:Y:S01]  /*bcd0*/  LDL.LU R2, [R1+0x80] ;  /* 0x0000800001027983 */ /* 0x000ea20000300800 */
[----:B------:R-:W-:Y:S06]  /*bce0*/  FMUL.FTZ R0, R0, c[0x0][0x2d0] ;  /* 0x0000b40000007a20 */ /* 0x000fec0000410000 */
[----:B------:R-:W1:Y:S02]  /*bcf0*/  MUFU.EX2 R0, R0 ;  /* 0x0000000000007308 */ /* 0x000e640000000800 */
[C---:B-1----:R-:W-:Y:S02]  /*bd00*/  FMUL.FTZ R5, R0.reuse, R141 ;  /* 0x0000008d00057220 */ /* 0x042fe40000410000 */
[C---:B------:R-:W-:Y:S01]  /*bd10*/  FMUL.FTZ R12, R0.reuse, R148 ;  /* 0x00000094000c7220 */ /* 0x040fe20000410000 */
[----:B------:R-:W3:Y:S01]  /*bd20*/  LDL.LU R141, [R1+0x84] ;  /* 0x00008400018d7983 */ /* 0x000ee20000300800 */
[C---:B------:R-:W-:Y:S02]  /*bd30*/  FMUL.FTZ R4, R0.reuse, R140 ;  /* 0x0000008c00047220 */ /* 0x040fe40000410000 */
[C---:B------:R-:W-:Y:S01]  /*bd40*/  FMUL.FTZ R8, R0.reuse, R136 ;  /* 0x0000008800087220 */ /* 0x040fe20000410000 */
[----:B------:R-:W-:Y:S01]  /*bd50*/  MOV R136, R134 ;  /* 0x0000008600887202 */ /* 0x000fe20000000f00 */
[C---:B------:R-:W-:Y:S01]  /*bd60*/  FMUL.FTZ R9, R0.reuse, R137 ;  /* 0x0000008900097220 */ /* 0x040fe20000410000 */
[----:B------:R-:W-:Y:S01]  /*bd70*/  MOV R137, R135 ;  /* 0x0000008700897202 */ /* 0x000fe20000000f00 */
[C---:B------:R-:W-:Y:S01]  /*bd80*/  FMUL.FTZ R13, R0.reuse, R149 ;  /* 0x00000095000d7220 */ /* 0x040fe20000410000 */
[----:B------:R-:W-:Y:S01]  /*bd90*/  MUFU.TANH R135, R34 ;  /* 0x0000002200877308 */ /* 0x000fe20000002400 */
[C---:B------:R-:W-:Y:S01]  /*bda0*/  FMUL.FTZ R16, R0.reuse, R144 ;  /* 0x0000009000107220 */ /* 0x040fe20000410000 */
[----:B------:R-:W-:Y:S01]  /*bdb0*/  MOV R149, R132 ;  /* 0x0000008400957202 */ /* 0x000fe20000000f00 */
[C---:B------:R-:W-:Y:S01]  /*bdc0*/  FMUL.FTZ R17, R0.reuse, R145 ;  /* 0x0000009100117220 */ /* 0x040fe20000410000 */
[----:B------:R-:W4:Y:S01]  /*bdd0*/  LDL R148, [R1+0x70] ;  /* 0x0000700001947983 */ /* 0x000f220000100800 */
[C---:B------:R-:W-:Y:S01]  /*bde0*/  FMUL.FTZ R20, R0.reuse, R156 ;  /* 0x0000009c00147220 */ /* 0x040fe20000410000 */
[----:B------:R-:W-:Y:S01]  /*bdf0*/  MOV R156, R21 ;  /* 0x00000015009c7202 */ /* 0x000fe20000000f00 */
        /* <DEDUP_REMOVED lines=9> */
[----:B------:R-:W3:Y:S01]  /*be90*/  LDL R164, [R1+0x74] ;  /* 0x0000740001a47983 */ /* 0x000ee20000100800 */
[C---:B------:R-:W-:Y:S01]  /*bea0*/  FMUL.FTZ R32, R0.reuse, R160 ;  /* 0x000000a000207220 */ /* 0x040fe20000410000 */
[----:B------:R-:W1:Y:S01]  /*beb0*/  MUFU.TANH R165, R27 ;  /* 0x0000001b00a57308 */ /* 0x000e620000002400 */
[C---:B------:R-:W-:Y:S02]  /*bec0*/  FMUL.FTZ R33, R0.reuse, R161 ;  /* 0x000000a100217220 */ /* 0x040fe40000410000 */
[C---:B------:R-:W-:Y:S02]  /*bed0*/  FMUL.FTZ R36, R0.reuse, R36 ;  /* 0x0000002400247220 */ /* 0x040fe40000410000 */
[C---:B------:R-:W-:Y:S02]  /*bee0*/  FMUL.FTZ R37, R0.reuse, R37 ;  /* 0x0000002500257220 */ /* 0x040fe40000410000 */
[C---:B------:R-:W-:Y:S02]  /*bef0*/  FMUL.FTZ R40, R0.reuse, R40 ;  /* 0x0000002800287220 */ /* 0x040fe40000410000 */
        /* <DEDUP_REMOVED lines=47> */
[----:B--2---:R-:W-:Y:S01]  /*c1f0*/  FFMA.FTZ R144, R0, R2, R176 ;  /* 0x0000000200907223 */ /* 0x004fe200000100b0 */
[----:B------:R-:W-:Y:S04]  /*c200*/  FMNMX.FTZ R0, R6, R3, !PT ;  /* 0x0000000306007209 */ /* 0x000fe80007810000 */
[----:B------:R-:W-:Y:S04]  /*c210*/  FMNMX.FTZ R0, R183, R0, !PT ;  /* 0x00000000b7007209 */ /* 0x000fe80007810000 */
[----:B------:R-:W-:Y:S04]  /*c220*/  FMNMX.FTZ R0, R184, R0, !PT ;  /* 0x00000000b8007209 */ /* 0x000fe80007810000 */
[----:B------:R-:W-:Y:S04]  /*c230*/  FMNMX.FTZ R0, R185, R0, !PT ;  /* 0x00000000b9007209 */ /* 0x000fe80007810000 */
[----:B------:R-:W-:Y:S04]  /*c240*/  FMNMX.FTZ R0, R189, R0, !PT ;  /* 0x00000000bd007209 */ /* 0x000fe80007810000 */
[----:B------:R-:W-:Y:S04]  /*c250*/  FMNMX.FTZ R0, R188, R0, !PT ;  /* 0x00000000bc007209 */ /* 0x000fe80007810000 */
[----:B------:R-:W-:Y:S04]  /*c260*/  FMNMX.FTZ R0, R187, R0, !PT ;  /* 0x00000000bb007209 */ /* 0x000fe80007810000 */
[----:B------:R-:W-:Y:S01]  /*c270*/  FMNMX.FTZ R2, R190, R0, !PT ;  /* 0x00000000be027209 */ /* 0x000fe20007810000 */
[----:B------:R-:W-:Y:S03]  /*c280*/  FMUL.FTZ R0, R35, c[0x0][0x320] ;  /* 0x0000c80023007a20 */ /* 0x000fe60000410000 */
[----:B------:R-:W-:Y:S01]  /*c290*/  FMNMX.FTZ R2, R156, R2, !PT ;  /* 0x000000029c027209 */ /* 0x000fe20007810000 */
[----:B------:R2:W1:Y:S03]  /*c2a0*/  MUFU.TANH R134, R0 ;  /* 0x0000000000867308 */ /* 0x0004660000002400 */
[----:B--2---:R-:W-:Y:S04]  /*c2b0*/  FMNMX.FTZ R0, R152, R2, !PT ;  /* 0x0000000298007209 */ /* 0x004fe80007810000 */
        /* <DEDUP_REMOVED lines=13> */
[----:B------:R-:W-:Y:S04]  /*c390*/  FFMA.FTZ R140, R6, c[0x0][0x2d0], -R2 ;  /* 0x0000b400068c7a23 */ /* 0x000fe80000010802 */
[----:B------:R-:W1:Y:S10]  /*c3a0*/  MUFU.EX2 R0, R0 ;  /* 0x0000000000007308 */ /* 0x000e740000000800 */
[----:B------:R-:W3:Y:S01]  /*c3b0*/  MUFU.EX2 R140, R140 ;  /* 0x0000008c008c7308 */ /* 0x000ee20000000800 */
[C---:B-1----:R-:W-:Y:S02]  /*c3c0*/  FMUL.FTZ R18, R0.reuse, R146 ;  /* 0x0000009200127220 */ /* 0x042fe40000410000 */
[C---:B------:R-:W-:Y:S02]  /*c3d0*/  FMUL.FTZ R19, R0.reuse, R147 ;  /* 0x0000009300137220 */ /* 0x040fe40000410000 */
[----:B------:R-:W2:Y:S01]  /*c3e0*/  LDL.64 R146, [R1+0xc8] ;  /* 0x0000c80001927983 */ /* 0x000ea20000100a00 */
[C---:B------:R-:W-:Y:S02]  /*c3f0*/  FMUL.FTZ R14, R0.reuse, R150 ;  /* 0x00000096000e7220 */ /* 0x040fe40000410000 */
[C---:B------:R-:W-:Y:S02]  /*c400*/  FMUL.FTZ R15, R0.reuse, R151 ;  /* 0x00000097000f7220 */ /* 0x040fe40000410000 */
[C---:B------:R-:W-:Y:S01]  /*c410*/  FMUL.FTZ R11, R0.reuse, R139 ;  /* 0x0000008b000b7220 */ /* 0x040fe20000410000 */
[----:B------:R-:W4:Y:S01]  /*c420*/  LDL.64 R150, [R1+0xb8] ;  /* 0x0000b80001967983 */ /* 0x000f220000100a00 */
[C---:B------:R-:W-:Y:S02]  /*c430*/  FMUL.FTZ R10, R0.reuse, R138 ;  /* 0x0000008a000a7220 */ /* 0x040fe40000410000 */
[C---:B------:R-:W-:Y:S02]  /*c440*/  FMUL.FTZ R7, R0.reuse, R143 ;  /* 0x0000008f00077220 */ /* 0x040fe40000410000 */
[C---:B------:R-:W-:Y:S01]  /*c450*/  FMUL.FTZ R6, R0.reuse, R142 ;  /* 0x0000008e00067220 */ /* 0x040fe20000410000 */
[----:B------:R-:W4:Y:S01]  /*c460*/  LDL R139, [R1+0x7c] ;  /* 0x00007c00018b7983 */ /* 0x000f220000100800 */
[C---:B------:R-:W-:Y:S02]  /*c470*/  FMUL.FTZ R34, R0.reuse, R162 ;  /* 0x000000a200227220 */ /* 0x040fe40000410000 */
[C---:B------:R-:W-:Y:S01]  /*c480*/  FMUL.FTZ R35, R0.reuse, R163 ;  /* 0x000000a300237220 */ /* 0x040fe20000410000 */
[----:B------:R-:W4:Y:S01]  /*c490*/  LDL R138, [R1+0x78] ;  /* 0x00007800018a7983 */ /* 0x000f220000100800 */
[C---:B---3--:R-:W-:Y:S02]  /*c4a0*/  FFMA.FTZ R141, R0.reuse, R141, R140 ;  /* 0x0000008d008d7223 */ /* 0x048fe4000001008c */
[C---:B------:R-:W-:Y:S01]  /*c4b0*/  FMUL.FTZ R22, R0.reuse, R158 ;  /* 0x0000009e00167220 */ /* 0x040fe20000410000 */
[----:B------:R-:W3:Y:S01]  /*c4c0*/  LDL R143, [R1+0x6c] ;  /* 0x00006c00018f7983 */ /* 0x000ee20000100800 */
[C---:B------:R-:W-:Y:S01]  /*c4d0*/  FMUL.FTZ R23, R0.reuse, R159 ;  /* 0x0000009f00177220 */ /* 0x040fe20000410000 */
[----:B------:R-:W-:Y:S01]  /*c4e0*/  MOV R159, R145 ;  /* 0x00000091009f7202 */ /* 0x000fe20000000f00 */
[C---:B------:R-:W-:Y:S01]  /*c4f0*/  FMUL.FTZ R26, R0.reuse, R154 ;  /* 0x0000009a001a7220 */ /* 0x040fe20000410000 */
[----:B------:R-:W3:Y:S01]  /*c500*/  LDL R142, [R1+0x68] ;  /* 0x00006800018e7983 */ /* 0x000ee20000100800 */
[C---:B------:R-:W-:Y:S01]  /*c510*/  FMUL.FTZ R27, R0.reuse, R155 ;  /* 0x0000009b001b7220 */ /* 0x040fe20000410000 */
[----:B------:R-:W-:Y:S01]  /*c520*/  MOV R158, R149 ;  /* 0x00000095009e7202 */ /* 0x000fe20000000f00 */
[C---:B------:R-:W-:Y:S01]  /*c530*/  FMUL.FTZ R30, R0.reuse, R166 ;  /* 0x000000a6001e7220 */ /* 0x040fe20000410000 */
[----:B------:R-:W-:Y:S01]  /*c540*/  MOV R155, R152 ;  /* 0x00000098009b7202 */ /* 0x000fe20000000f00 */
[C---:B------:R-:W-:Y:S01]  /*c550*/  FMUL.FTZ R31, R0.reuse, R167 ;  /* 0x000000a7001f7220 */ /* 0x040fe20000410000 */
[----:B------:R-:W-:Y:S01]  /*c560*/  MOV R166, R157 ;  /* 0x0000009d00a67202 */ /* 0x000fe20000000f00 */
        /* <DEDUP_REMOVED lines=54> */
[----:B--2---:R-:W-:Y:S02]  /*c8d0*/  @P0 IADD3 R0, P6, R146, UR7, RZ ;  /* 0x0000000792000c10 */ /* 0x004fe4000ffde0ff */
[----:B------:R-:W-:Y:S02]  /*c8e0*/  MOV R147, R153 ;  /* 0x0000009900937202 */ /* 0x000fe40000000f00 */
[C---:B------:R-:W-:Y:S01]  /*c8f0*/  @P0 LEA R136, P1, R0.reuse, c[0x0][0x1c8], 0x1 ;  /* 0x0000720000880a11 */ /* 0x040fe200078208ff */
[----:B------:R-:W-:Y:S01]  /*c900*/  MUFU.EX2 R153, R179 ;  /* 0x000000b300997308 */ /* 0x000fe20000000800 */
[----:B----4-:R-:W-:Y:S04]  /*c910*/  @P0 IADD3.X R3, R151, UR6, RZ, P6, !PT ;  /* 0x0000000697030c10 */ /* 0x010fe8000b7fe4ff */
        /* <DEDUP_REMOVED lines=11> */
[----:B---3--:R-:W-:Y:S01]  /*c9d0*/  @P0 IADD3 R0, P6, R143, UR7, RZ ;  /* 0x000000078f000c10 */ /* 0x008fe2000ffde0ff */
[----:B------:R-:W-:Y:S02]  /*c9e0*/  @UP0 UIADD3 UR7, UP1, UR16, UR7, URZ ;  /* 0x0000000710070290 */ /* 0x000fe4000ff3e03f */
[----:B------:R1:W-:Y:S01]  /*c9f0*/  @P0 LDGSTS.E.BYPASS.LTC128B.128 [R252+0x14100], [R136.64], !P3 ;  /* 0x1410000088fc0fae */ /* 0x0003e2000d901d56 */
[----:B------:R-:W-:Y:S01]  /*ca00*/  @P0 IADD3.X R3, R142, UR6, RZ, P6, !PT ;  /* 0x000000068e030c10 */ /* 0x000fe2000b7fe4ff */
[----:B------:R-:W-:Y:S01]  /*ca10*/  @UP0 UIADD3.X UR6, UR15, UR6, URZ, UP1, !UPT ;  /* 0x000000060f060290 */ /* 0x000fe20008ffe43f */
[C---:B-1----:R-:W-:Y:S04]  /*ca20*/  @P0 LEA R136, P1, R0.reuse, c[0x0][0x1c8], 0x1 ;  /* 0x0000720000880a11 */ /* 0x042fe800078208ff */
[----:B------:R-:W-:Y:S02]  /*ca30*/  @P0 LEA.HI.X R137, R0, c[0x0][0x1cc], R3, 0x1, P1 ;  /* 0x0000730000890a11 */ /* 0x000fe400008f0c03 */
[----:B------:R-:W-:Y:S03]  /*ca40*/  @P0 IADD3 R0, P6, R146, UR7, RZ ;  /* 0x0000000792000c10 */ /* 0x000fe6000ffde0ff */
[----:B------:R1:W-:Y:S01]  /*ca50*/  @P0 LDGSTS.E.BYPASS.LTC128B.128 [R252+0x16100], [R136.64], !P2 ;  /* 0x1610000088fc0fae */ /* 0x0003e2000d101d56 */
[----:B------:R-:W-:Y:S02]  /*ca60*/  @P0 IADD3.X R3, R151, UR6, RZ, P6, !PT ;  /* 0x0000000697030c10 */ /* 0x000fe4000b7fe4ff */
[----:B------:R2:W-:Y:S01]  /*ca70*/  MUFU.EX2 R151, R186 ;  /* 0x000000ba00977308 */ /* 0x0005e20000000800 */
[C---:B-1----:R-:W-:Y:S01]  /*ca80*/  @P0 LEA R136, P1, R0.reuse, c[0x0][0x1c8], 0x1 ;  /* 0x0000720000880a11 */ /* 0x042fe200078208ff */
[--C-:B--2---:R-:W-:Y:S03]  /*ca90*/  FFMA.FTZ R186, R161, c[0x0][0x2d0], -R2.reuse ;  /* 0x0000b400a1ba7a23 */ /* 0x104fe60000010802 */
[----:B------:R-:W-:Y:S02]  /*caa0*/  @P0 LEA.HI.X R137, R0, c[0x0][0x1cc], R3, 0x1, P1 ;  /* 0x0000730000890a11 */ /* 0x000fe400008f0c03 */
[----:B------:R-:W-:Y:S03]  /*cab0*/  @P0 IADD3 R0, P6, R139, UR7, RZ ;  /* 0x000000078b000c10 */ /* 0x000fe6000ffde0ff */
[----:B------:R-:W-:Y:S01]  /*cac0*/  MUFU.EX2 R186, R186 ;  /* 0x000000ba00ba7308 */ /* 0x000fe20000000800 */
[----:B------:R1:W-:Y:S01]  /*cad0*/  @P0 LDGSTS.E.BYPASS.LTC128B.128 [R252+0x11100], [R136.64], !P5 ;  /* 0x1110000088fc0fae */ /* 0x0003e2000e901d56 */
[----:B------:R-:W-:Y:S01]  /*cae0*/  @P0 IADD3.X R3, R138, UR6, RZ, P6, !PT ;  /* 0x000000068a030c10 */ /* 0x000fe2000b7fe4ff */
[----:B------:R-:W-:Y:S07]  /*caf0*/  FFMA.FTZ R138, R183, c[0x0][0x2d0], -R2 ;  /* 0x0000b400b78a7a23 */ /* 0x000fee0000010802 */
[----:B------:R-:W2:Y:S01]  /*cb00*/  MUFU.EX2 R139, R182 ;  /* 0x000000b6008b7308 */ /* 0x000ea20000000800 */
[C---:B-1----:R-:W-:Y:S04]  /*cb10*/  @P0 LEA R136, P1, R0.reuse, c[0x0][0x1c8], 0x1 ;  /* 0x0000720000880a11 */ /* 0x042fe800078208ff */
[----:B------:R-:W-:Y:S01]  /*cb20*/  @P0 LEA.HI.X R137, R0, c[0x0][0x1cc], R3, 0x1, P1 ;  /* 0x0000730000890a11 */ /* 0x000fe200008f0c03 */
[----:B--2---:R-:W-:Y:S01]  /*cb30*/  FADD.FTZ R146, R139, R144 ;  /* 0x000000908b927221 */ /* 0x004fe20000010000 */
[----:B------:R-:W-:Y:S03]  /*cb40*/  @P0 IADD3 R0, P6, R164, UR7, RZ ;  /* 0x00000007a4000c10 */ /* 0x000fe6000ffde0ff */
[----:B------:R-:W-:Y:S01]  /*cb50*/  MUFU.EX2 R164, R177 ;  /* 0x000000b100a47308 */ /* 0x000fe20000000800 */
[----:B------:R1:W-:Y:S01]  /*cb60*/  @P0 LDGSTS.E.BYPASS.LTC128B.128 [R252+0x13100], [R136.64], !P4 ;  /* 0x1310000088fc0fae */ /* 0x0003e2000e101d56 */
[----:B------:R-:W-:Y:S08]  /*cb70*/  @P0 IADD3.X R3, R148, UR6, RZ, P6, !PT ;  /* 0x0000000694030c10 */ /* 0x000ff0000b7fe4ff */
[----:B------:R-:W-:Y:S10]  /*cb80*/  MUFU.EX2 R148, R181 ;  /* 0x000000b500947308 */ /* 0x000ff40000000800 */
[----:B------:R-:W-:Y:S01]  /*cb90*/  MUFU.EX2 R177, R171 ;  /* 0x000000ab00b17308 */ /* 0x000fe20000000800 */
[C---:B-1----:R-:W-:Y:S04]  /*cba0*/  @P0 LEA R136, P1, R0.reuse, c[0x0][0x1c8], 0x1 ;  /* 0x0000720000880a11 */ /* 0x042fe800078208ff */
[----:B------:R-:W-:Y:S02]  /*cbb0*/  @P0 LEA.HI.X R137, R0, c[0x0][0x1cc], R3, 0x1, P1 ;  /* 0x0000730000890a11 */ /* 0x000fe400008f0c03 */
[----:B------:R-:W-:Y:S03]  /*cbc0*/  @P0 IADD3 R0, P6, R143, UR7, RZ ;  /* 0x000000078f000c10 */ /* 0x000fe6000ffde0ff */
[----:B------:R-:W1:Y:S01]  /*cbd0*/  MUFU.EX2 R3, R138 ;  /* 0x0000008a00037308 */ /* 0x000e620000000800 */
[----:B------:R2:W-:Y:S01]  /*cbe0*/  @P0 LDGSTS.E.BYPASS.LTC128B.128 [R252+0x15100], [R136.64], !P3 ;  /* 0x1510000088fc0fae */ /* 0x0005e2000d901d56 */
[----:B-1----:R-:W-:Y:S01]  /*cbf0*/  FADD.FTZ R145, R3, R141 ;  /* 0x0000008d03917221 */ /* 0x002fe20000010000 */
[----:B------:R-:W-:Y:S01]  /*cc00*/  F2FP.PACK_AB R138, R180, R148 ;  /* 0x00000094b48a723e */ /* 0x000fe200000000ff */
[----:B------:R-:W-:Y:S01]  /*cc10*/  FADD.FTZ R148, R148, R146 ;  /* 0x0000009294947221 */ /* 0x000fe20000010000 */
[----:B--2---:R-:W-:Y:S03]  /*cc20*/  @P0 LEA R136, P1, R0, c[0x0][0x1c8], 0x1 ;  /* 0x0000720000880a11 */ /* 0x004fe600078208ff */
[----:B------:R-:W-:Y:S01]  /*cc30*/  FADD.FTZ R148, R180, R148 ;  /* 0x00000094b4947221 */ /* 0x000fe20000010000 */
[----:B------:R-:W-:Y:S04]  /*cc40*/  @P0 IADD3.X R137, R142, UR6, RZ, P6, !PT ;  /* 0x000000068e890c10 */ /* 0x000fe8000b7fe4ff */
[----:B------:R-:W-:Y:S01]  /*cc50*/  @P0 LEA.HI.X R137, R0, c[0x0][0x1cc], R137, 0x1, P1 ;  /* 0x0000730000890a11 */ /* 0x000fe200008f0c89 */
[--C-:B------:R-:W-:Y:S02]  /*cc60*/  FFMA.FTZ R0, R184, c[0x0][0x2d0], -R2.reuse ;  /* 0x0000b400b8007a23 */ /* 0x100fe40000010802 */
[--C-:B------:R-:W-:Y:S02]  /*cc70*/  FFMA.FTZ R184, R135, c[0x0][0x2d0], -R2.reuse ;  /* 0x0000b40087b87a23 */ /* 0x100fe40000010802 */
[----:B------:R1:W-:Y:S04]  /*cc80*/  @P0 LDGSTS.E.BYPASS.LTC128B.128 [R252+0x17100], [R136.64], !P2 ;  /* 0x1710000088fc0fae */ /* 0x0003e8000d101d56 */
[----:B------:R-:W-:Y:S04]  /*cc90*/  MUFU.EX2 R184, R184 ;  /* 0x000000b800b87308 */ /* 0x000fe80000000800 */
[----:B------:R-:W0:Y:S08]  /*cca0*/  LDGDEPBAR ;  /* 0x00000000000079af */ /* 0x000e300000000000 */
[----:B-1----:R-:W2:Y:S01]  /*ccb0*/  LDL.LU R252, [R1+0xf8] ;  /* 0x0000f80001fc7983 */ /* 0x002ea20000300800 */
[----:B------:R-:W-:Y:S02]  /*ccc0*/  F2FP.PACK_AB R136, R139, R176 ;  /* 0x000000b08b88723e */ /* 0x000fe400000000ff */
[----:B------:R-:W-:Y:S01]  /*ccd0*/  F2FP.PACK_AB R137, R3, R140 ;  /* 0x0000008c0389723e */ /* 0x000fe200000000ff */
[----:B------:R-:W3:Y:S01]  /*cce0*/  LDL R176, [R1] ;  /* 0x0000000001b07983 */ /* 0x000ee20000100800 */
[----:B------:R1:W-:Y:S03]  /*ccf0*/  MUFU.EX2 R3, R0 ;  /* 0x0000000000037308 */ /* 0x0003e60000000800 */
[----:B------:R-:W4:Y:S01]  /*cd00*/  LDSM.16.MT88.4 R140, [R249+0x100] ;  /* 0x00010000f98c783b */ /* 0x000f220000004200 */
[--C-:B-1----:R-:W-:Y:S02]  /*cd10*/  FFMA.FTZ R0, R185, c[0x0][0x2d0], -R2.reuse ;  /* 0x0000b400b9007a23 */ /* 0x102fe40000010802 */
[--C-:B------:R-:W-:Y:S04]  /*cd20*/  FFMA.FTZ R185, R160, c[0x0][0x2d0], -R2.reuse ;  /* 0x0000b400a0b97a23 */ /* 0x100fe80000010802 */
[----:B------:R-:W1:Y:S10]  /*cd30*/  MUFU.EX2 R144, R0 ;  /* 0x0000000000907308 */ /* 0x000e740000000800 */
[----:B------:R-:W-:Y:S01]  /*cd40*/  MUFU.EX2 R185, R185 ;  /* 0x000000b900b97308 */ /* 0x000fe20000000800 */
[C---:B-1----:R-:W-:Y:S01]  /*cd50*/  F2FP.PACK_AB R139, R144.reuse, R3 ;  /* 0x00000003908b723e */ /* 0x042fe200000000ff */
[----:B------:R-:W-:Y:S02]  /*cd60*/  FADD.FTZ R3, R3, R145 ;  /* 0x0000009103037221 */ /* 0x000fe40000010000 */
[--C-:B------:R-:W-:Y:S02]  /*cd70*/  FFMA.FTZ R0, R189, c[0x0][0x2d0], -R2.reuse ;  /* 0x0000b400bd007a23 */ /* 0x100fe40000010802 */
[----:B------:R-:W-:Y:S02]  /*cd80*/  FADD.FTZ R3, R144, R3 ;  /* 0x0000000390037221 */ /* 0x000fe40000010000 */
[C---:B----4-:R-:W-:Y:S02]  /*cd90*/  HMMA.16816.F32 R4, R136.reuse, R140, R4 ;  /* 0x0000008c8804723c */ /* 0x050fe40000001804 */
[----:B------:R1:W-:Y:S06]  /*cda0*/  MUFU.EX2 R149, R0 ;  /* 0x0000000000957308 */ /* 0x0003ec0000000800 */
[C---:B------:R-:W-:Y:S01]  /*cdb0*/  HMMA.16816.F32 R8, R136.reuse, R142, R8 ;  /* 0x0000008e8808723c */ /* 0x040fe20000001808 */
[----:B------:R-:W4:Y:S03]  /*cdc0*/  LDSM.16.MT88.4 R140, [R250+0x100] ;  /* 0x00010000fa8c783b */ /* 0x000f260000004200 */
[--C-:B-1----:R-:W-:Y:S04]  /*cdd0*/  FFMA.FTZ R0, R188, c[0x0][0x2d0], -R2.reuse ;  /* 0x0000b400bc007a23 */ /* 0x102fe80000010802 */
[----:B------:R1:W-:Y:S01]  /*cde0*/  MUFU.EX2 R150, R0 ;  /* 0x0000000000967308 */ /* 0x0003e20000000800 */
[C---:B----4-:R-:W-:Y:S03]  /*cdf0*/  HMMA.16816.F32 R12, R136.reuse, R140, R12 ;  /* 0x0000008c880c723c */ /* 0x050fe6000000180c */
[--C-:B-1----:R-:W-:Y:S05]  /*ce00*/  FFMA.FTZ R0, R187, c[0x0][0x2d0], -R2.reuse ;  /* 0x0000b400bb007a23 */ /* 0x102fea0000010802 */
[C---:B------:R-:W-:Y:S01]  /*ce10*/  HMMA.16816.F32 R16, R136.reuse, R142, R16 ;  /* 0x0000008e8810723c */ /* 0x040fe20000001810 */
[----:B------:R1:W-:Y:S03]  /*ce20*/  MUFU.EX2 R152, R0 ;  /* 0x0000000000987308 */ /* 0x0003e60000000800 */
[--C-:B-1----:R-:W-:Y:S07]  /*ce30*/  FFMA.FTZ R0, R190, c[0x0][0x2d0], -R2.reuse ;  /* 0x0000b400be007a23 */ /* 0x102fee0000010802 */
[----:B------:R1:W-:Y:S10]  /*ce40*/  MUFU.EX2 R190, R168 ;  /* 0x000000a800be7308 */ /* 0x0003f40000000800 */
[----:B------:R4:W-:Y:S01]  /*ce50*/  MUFU.EX2 R157, R0 ;  /* 0x00000000009d7308 */ /* 0x0009e20000000800 */
[----:B-1----:R1:W5:Y:S04]  /*ce60*/  LDL.LU R168, [R1+0xf4] ;  /* 0x0000f40001a87983 */ /* 0x0023680000300800 */
[----:B------:R1:W5:Y:S01]  /*ce70*/  LDL.LU R169, [R1+0xf0] ;  /* 0x0000f00001a97983 */ /* 0x0003620000300800 */
[--C-:B----4-:R-:W-:Y:S04]  /*ce80*/  FFMA.FTZ R0, R156, c[0x0][0x2d0], -R2.reuse ;  /* 0x0000b4009c007a23 */ /* 0x110fe80000010802 */
[----:B------:R4:W-:Y:S02]  /*ce90*/  MUFU.EX2 R156, R0 ;  /* 0x00000000009c7308 */ /* 0x0009e40000000800 */
[--C-:B----4-:R-:W-:Y:S08]  /*cea0*/  FFMA.FTZ R0, R155, c[0x0][0x2d0], -R2.reuse ;  /* 0x0000b4009b007a23 */ /* 0x110ff00000010802 */
[----:B------:R4:W-:Y:S02]  /*ceb0*/  MUFU.EX2 R189, R0 ;  /* 0x0000000000bd7308 */ /* 0x0009e40000000800 */
[--C-:B----4-:R-:W-:Y:S02]  /*cec0*/  FFMA.FTZ R0, R147, c[0x0][0x2d0], -R2.reuse ;  /* 0x0000b40093007a23 */ /* 0x110fe40000010802 */
[----:B------:R-:W-:Y:S06]  /*ced0*/  LDSM.16.MT88.4 R144, [R250+0x1100] ;  /* 0x00110000fa90783b */ /* 0x000fec0000004200 */
[----:B------:R4:W-:Y:S02]  /*cee0*/  MUFU.EX2 R188, R0 ;  /* 0x0000000000bc7308 */ /* 0x0009e40000000800 */
[--C-:B----4-:R-:W-:Y:S08]  /*cef0*/  FFMA.FTZ R0, R165, c[0x0][0x2d0], -R2.reuse ;  /* 0x0000b400a5007a23 */ /* 0x110ff00000010802 */
[----:B------:R4:W-:Y:S01]  /*cf00*/  MUFU.EX2 R165, R170 ;  /* 0x000000aa00a57308 */ /* 0x0009e20000000800 */
[----:B------:R-:W-:Y:S09]  /*cf10*/  FFMA.FTZ R2, R134, c[0x0][0x2d0], -R2 ;  /* 0x0000b40086027a23 */ /* 0x000ff20000010802 */
[----:B------:R1:W-:Y:S10]  /*cf20*/  MUFU.EX2 R187, R0 ;  /* 0x0000000000bb7308 */ /* 0x0003f40000000800 */
[----:B------:R-:W3:Y:S01]  /*cf30*/  MUFU.EX2 R135, R2 ;  /* 0x0000000200877308 */ /* 0x000ee20000000800 */
[----:B----4-:R4:W5:Y:S04]  /*cf40*/  LDL.LU R170, [R1+0xec] ;  /* 0x0000ec0001aa7983 */ /* 0x0109680000300800 */
[----:B------:R4:W5:Y:S04]  /*cf50*/  LDL.LU R171, [R1+0xe8] ;  /* 0x0000e80001ab7983 */ /* 0x0009680000300800 */
[----:B--2---:R-:W-:Y:S01]  /*cf60*/  LDSM.16.MT88.4 R180, [R252+0x1900] ;  /* 0x00190000fcb4783b */ /* 0x004fe20000004200 */
[----:B-1----:R-:W-:Y:S07]  /*cf70*/  FADD.FTZ R0, R151, R148 ;  /* 0x0000009497007221 */ /* 0x002fee0000010000 */
[----:B---3--:R-:W1:Y:S01]  /*cf80*/  LDSM.16.MT88.4 R140, [R176+0x100] ;  /* 0x00010000b08c783b */ /* 0x008e620000004200 */
[----:B------:R-:W-:Y:S07]  /*cf90*/  F2FP.PACK_AB R179, R135, R184 ;  /* 0x000000b887b3723e */ /* 0x000fee00000000ff */
[----:B------:R-:W-:Y:S01]  /*cfa0*/  LDSM.16.MT88.4 R160, [R176+0x1900] ;  /* 0x00190000b0a0783b */ /* 0x000fe20000004200 */
        /* <DEDUP_REMOVED lines=44> */
[C---:B------:R-:W-:Y:S01]  /*d270*/  F2FP.PACK_AB R137, R150.reuse, R149 ;  /* 0x000000959689723e */ /* 0x040fe200000000ff */
[----:B------:R-:W-:Y:S01]  /*d280*/  FADD.FTZ R149, R149, R3 ;  /* 0x0000000395957221 */ /* 0x000fe20000010000 */
[----:B------:R-:W-:Y:S01]  /*d290*/  F2FP.PACK_AB R139, R157, R152 ;  /* 0x000000989d8b723e */ /* 0x000fe200000000ff */
[----:B------:R-:W-:Y:S02]  /*d2a0*/  FADD.FTZ R3, R153, R0 ;  /* 0x0000000099037221 */ /* 0x000fe40000010000 */
[----:B------:R-:W-:Y:S02]  /*d2b0*/  FADD.FTZ R0, R150, R149 ;  /* 0x0000009596007221 */ /* 0x000fe40000010000 */
[----:B------:R-:W-:Y:S01]  /*d2c0*/  LDSM.16.MT88.4 R148, [R249+0x1900] ;  /* 0x00190000f994783b */ /* 0x000fe20000004200 */
[----:B------:R-:W-:Y:S02]  /*d2d0*/  FADD.FTZ R3, R154, R3 ;  /* 0x000000039a037221 */ /* 0x000fe40000010000 */
[----:B------:R-:W-:Y:S02]  /*d2e0*/  FADD.FTZ R134, R152, R0 ;  /* 0x0000000098867221 */ /* 0x000fe40000010000 */
[----:B------:R-:W-:Y:S02]  /*d2f0*/  FADD.FTZ R0, R164, R3 ;  /* 0x00000003a4007221 */ /* 0x000fe40000010000 */
[----:B------:R-:W-:Y:S01]  /*d300*/  FADD.FTZ R2, R157, R134 ;  /* 0x000000869d027221 */ /* 0x000fe20000010000 */
[----:B------:R-:W-:Y:S01]  /*d310*/  LDSM.16.MT88.4 R152, [R250+0x1900] ;  /* 0x00190000fa98783b */ /* 0x000fe20000004200 */
[----:B------:R-:W-:Y:S01]  /*d320*/  MOV R134, R177 ;  /* 0x000000b100867202 */ /* 0x000fe20000000f00 */
[----:B------:R-:W-:Y:S01]  /*d330*/  FADD.FTZ R0, R158, R0 ;  /* 0x000000009e007221 */ /* 0x000fe20000010000 */
[----:B------:R-:W-:Y:S01]  /*d340*/  F2FP.PACK_AB R177, R185, R186 ;  /* 0x000000bab9b1723e */ /* 0x000fe200000000ff */
[----:B------:R-:W-:Y:S01]  /*d350*/  FADD.FTZ R2, R156, R2 ;  /* 0x000000029c027221 */ /* 0x000fe20000010000 */
[-C--:B------:R-:W-:Y:S01]  /*d360*/  F2FP.PACK_AB R178, R134, R165.reuse ;  /* 0x000000a586b2723e */ /* 0x080fe200000000ff */
[C---:B------:R-:W-:Y:S01]  /*d370*/  FADD.FTZ R3, R159.reuse, R0 ;  /* 0x000000009f037221 */ /* 0x040fe20000010000 */
[----:B------:R-:W-:Y:S01]  /*d380*/  MOV R0, R176 ;  /* 0x000000b000007202 */ /* 0x000fe20000000f00 */
        /* <DEDUP_REMOVED lines=90> */
[----:B------:R1:W3:Y:S07]  /*d930*/  LDSM.16.MT88.4 R140, [R176+0x7100] ;  /* 0x00710000b08c783b */ /* 0x0002ee0000004200 */
[C---:B--2---:R-:W-:Y:S08]  /*d940*/  HMMA.16816.F32 R108, R136.reuse, R144, R108 ;  /* 0x00000090886c723c */ /* 0x044ff0000000186c */
[C---:B------:R-:W-:Y:S01]  /*d950*/  HMMA.16816.F32 R112, R136.reuse, R146, R112 ;  /* 0x000000928870723c */ /* 0x040fe20000001870 */
[----:B------:R-:W2:Y:S03]  /*d960*/  LDSM.16.MT88.4 R144, [R252+0x7100] ;  /* 0x00710000fc90783b */ /* 0x000ea60000004200 */
[----:B-1----:R-:W-:Y:S04]  /*d970*/  F2FP.PACK_AB R176, R191, R190 ;  /* 0x000000bebfb0723e */ /* 0x002fe800000000ff */
[C---:B---3--:R-:W-:Y:S08]  /*d980*/  HMMA.16816.F32 R116, R136.reuse, R140, R116 ;  /* 0x0000008c8874723c */ /* 0x048ff00000001874 */
[C---:B------:R-:W-:Y:S08]  /*d990*/  HMMA.16816.F32 R120, R136.reuse, R142, R120 ;  /* 0x0000008e8878723c */ /* 0x040ff00000001878 */
[C---:B--2---:R-:W-:Y:S08]  /*d9a0*/  HMMA.16816.F32 R124, R136.reuse, R144, R124 ;  /* 0x00000090887c723c */ /* 0x044ff0000000187c */
[----:B------:R-:W-:Y:S08]  /*d9b0*/  HMMA.16816.F32 R128, R136, R146, R128 ;  /* 0x000000928880723c */ /* 0x000ff00000001880 */
[C---:B------:R-:W-:Y:S01]  /*d9c0*/  HMMA.16816.F32 R140, R176.reuse, R148, R4 ;  /* 0x00000094b08c723c */ /* 0x040fe20000001804 */
[----:B------:R-:W1:Y:S07]  /*d9d0*/  LDSM.16.MT88.4 R4, [R249+0x3900] ;  /* 0x00390000f904783b */ /* 0x000e6e0000004200 */
[C---:B------:R-:W-:Y:S01]  /*d9e0*/  HMMA.16816.F32 R136, R176.reuse, R150, R8 ;  /* 0x00000096b088723c */ /* 0x040fe20000001808 */
[----:B------:R-:W2:Y:S07]  /*d9f0*/  LDSM.16.MT88.4 R8, [R250+0x3900] ;  /* 0x00390000fa08783b */ /* 0x000eae0000004200 */
[C---:B------:R-:W-:Y:S01]  /*da00*/  HMMA.16816.F32 R148, R176.reuse, R152, R12 ;  /* 0x00000098b094723c */ /* 0x040fe2000000180c */
[----:B------:R-:W3:Y:S07]  /*da10*/  LDSM.16.MT88.4 R12, [R0+0x3900] ;  /* 0x00390000000c783b */ /* 0x000eee0000004200 */
[C---:B------:R-:W-:Y:S01]  /*da20*/  HMMA.16816.F32 R144, R176.reuse, R154, R16 ;  /* 0x0000009ab090723c */ /* 0x040fe20000001810 */
[----:B------:R-:W2:Y:S07]  /*da30*/  LDSM.16.MT88.4 R16, [R252+0x3900] ;  /* 0x00390000fc10783b */ /* 0x000eae0000004200 */
[C---:B------:R-:W-:Y:S07]  /*da40*/  HMMA.16816.F32 R156, R176.reuse, R160, R20 ;  /* 0x000000a0b09c723c */ /* 0x040fee0000001814 */
[----:B------:R-:W-:Y:S01]  /*da50*/  MOV R23, R165 ;  /* 0x000000a500177202 */ /* 0x000fe20000000f00 */
[C---:B------:R-:W-:Y:S04]  /*da60*/  HMMA.16816.F32 R152, R176.reuse, R162, R24 ;  /* 0x000000a2b098723c */ /* 0x040fe80000001818 */
[----:B------:R-:W-:Y:S02]  /*da70*/  MOV R22, R167 ;  /* 0x000000a700167202 */ /* 0x000fe40000000f00 */
[----:B------:R-:W-:Y:S02]  /*da80*/  MOV R21, R166 ;  /* 0x000000a600157202 */ /* 0x000fe40000000f00 */
[C---:B------:R-:W-:Y:S08]  /*da90*/  HMMA.16816.F32 R164, R176.reuse, R180, R28 ;  /* 0x000000b4b0a4723c */ /* 0x040ff0000000181c */
[C---:B------:R-:W-:Y:S08]  /*daa0*/  HMMA.16816.F32 R160, R176.reuse, R182, R32 ;  /* 0x000000b6b0a0723c */ /* 0x040ff00000001820 */
        /* <DEDUP_REMOVED lines=9> */
[C---:B------:R-:W-:Y:S08]  /*db40*/  HMMA.16816.F32 R60, R176.reuse, R16, R60 ;  /* 0x00000010b03c723c */ /* 0x040ff0000000183c */
        /* <DEDUP_REMOVED lines=10> */
[----:B------:R3:W2:Y:S07]  /*dbf0*/  LDSM.16.MT88.4 R12, [R0+0x7900] ;  /* 0x00790000000c783b */ /* 0x0006ae0000004200 */
[C---:B----4-:R-:W-:Y:S08]  /*dc00*/  HMMA.16816.F32 R92, R176.reuse, R16, R92 ;  /* 0x00000010b05c723c */ /* 0x050ff0000000185c */
[C---:B------:R-:W-:Y:S01]  /*dc10*/  HMMA.16816.F32 R96, R176.reuse, R18, R96 ;  /* 0x00000012b060723c */ /* 0x040fe20000001860 */
[----:B------:R-:W4:Y:S07]  /*dc20*/  LDSM.16.MT88.4 R16, [R252+0x7900] ;  /* 0x00790000fc10783b */ /* 0x000f2e0000004200 */
[C---:B-1----:R-:W-:Y:S04]  /*dc30*/  HMMA.16816.F32 R100, R176.reuse, R4, R100 ;  /* 0x00000004b064723c */ /* 0x042fe80000001864 */
[----:B---3--:R-:W-:Y:S02]  /*dc40*/  FADD.FTZ R0, R189, R2 ;  /* 0x00000002bd007221 */ /* 0x008fe40000010000 */
[----:B------:R-:W-:Y:S02]  /*dc50*/  FADD.FTZ R2, R21, R3 ;  /* 0x0000000315027221 */ /* 0x000fe40000010000 */
[C---:B------:R-:W-:Y:S04]  /*dc60*/  HMMA.16816.F32 R104, R176.reuse, R6, R104 ;  /* 0x00000006b068723c */ /* 0x040fe80000001868 */
[----:B------:R-:W-:Y:S02]  /*dc70*/  FADD.FTZ R2, R22, R2 ;  /* 0x0000000216027221 */ /* 0x000fe40000010000 */
[----:B------:R-:W-:Y:S02]  /*dc80*/  FADD.FTZ R0, R188, R0 ;  /* 0x00000000bc007221 */ /* 0x000fe40000010000 */
[C---:B--2---:R-:W-:Y:S04]  /*dc90*/  HMMA.16816.F32 R108, R176.reuse, R8, R108 ;  /* 0x00000008b06c723c */ /* 0x044fe8000000186c */
[----:B------:R-:W-:Y:S02]  /*dca0*/  FADD.FTZ R3, R187, R0 ;  /* 0x00000000bb037221 */ /* 0x000fe40000010000 */
[----:B------:R-:W-:Y:S02]  /*dcb0*/  FADD.FTZ R0, R190, R2 ;  /* 0x00000002be007221 */ /* 0x000fe40000010000 */
[C---:B------:R-:W-:Y:S04]  /*dcc0*/  HMMA.16816.F32 R112, R176.reuse, R10, R112 ;  /* 0x0000000ab070723c */ /* 0x040fe80000001870 */
[----:B------:R-:W-:Y:S02]  /*dcd0*/  FADD.FTZ R0, R191, R0 ;  /* 0x00000000bf007221 */ /* 0x000fe40000010000 */
[----:B------:R-:W-:Y:S02]  /*dce0*/  FADD.FTZ R3, R186, R3 ;  /* 0x00000003ba037221 */ /* 0x000fe40000010000 */
[C---:B------:R-:W-:Y:S04]  /*dcf0*/  HMMA.16816.F32 R116, R176.reuse, R12, R116 ;  /* 0x0000000cb074723c */ /* 0x040fe80000001874 */
[----:B------:R-:W-:Y:S02]  /*dd00*/  FADD.FTZ R2, R23, R0 ;  /* 0x0000000017027221 */ /* 0x000fe40000010000 */
[----:B------:R-:W-:Y:S02]  /*dd10*/  FADD.FTZ R3, R185, R3 ;  /* 0x00000003b9037221 */ /* 0x000fe40000010000 */
[C---:B------:R-:W-:Y:S04]  /*dd20*/  HMMA.16816.F32 R120, R176.reuse, R14, R120 ;  /* 0x0000000eb078723c */ /* 0x040fe80000001878 */
[----:B------:R-:W-:Y:S02]  /*dd30*/  FADD.FTZ R2, R134, R2 ;  /* 0x0000000286027221 */ /* 0x000fe40000010000 */
[----:B------:R-:W-:Y:S01]  /*dd40*/  FADD.FTZ R0, R184, R3 ;  /* 0x00000003b8007221 */ /* 0x000fe20000010000 */
[----:B------:R-:W-:Y:S01]  /*dd50*/  MOV R3, R132 ;  /* 0x0000008400037202 */ /* 0x000fe20000000f00 */
[C---:B----4-:R-:W-:Y:S01]  /*dd60*/  HMMA.16816.F32 R124, R176.reuse, R16, R124 ;  /* 0x00000010b07c723c */ /* 0x050fe2000000187c */
[----:B------:R-:W-:Y:S03]  /*dd70*/  STL [R1+0x80], R2 ;  /* 0x0000800201007387 */ /* 0x000fe60000100800 */
[----:B------:R-:W-:Y:S04]  /*dd80*/  FADD.FTZ R0, R135, R0 ;  /* 0x0000000087007221 */ /* 0x000fe80000010000 */
[----:B------:R-:W-:Y:S01]  /*dd90*/  HMMA.16816.F32 R128, R176, R18, R128 ;  /* 0x00000012b080723c */ /* 0x000fe20000001880 */
[----:B------:R1:W-:Y:S03]  /*dda0*/  STL [R1+0x84], R0 ;  /* 0x0000840001007387 */ /* 0x0003e60000100800 */
[----:B-1----:R-:W-:Y:S04]  /*ddb0*/  MOV R0, R133 ;  /* 0x0000008500007202 */ /* 0x002fe80000000f00 */
[----:B------:R-:W-:-:S05]  /*ddc0*/  @P0 BRA `(.L_x_537) ;  /* 0xffffc6e000000947 */ /* 0x000fca000383ffff */
.L_x_536:
[----:B------:R-:W2:Y:S04]  /*ddd0*/  LDL.LU R4, [R1+0x80] ;  /* 0x0000800001047983 */ /* 0x000ea80000300800 */
[----:B---3--:R-:W3:Y:S01]  /*dde0*/  LDL.LU R2, [R1+0x84] ;  /* 0x0000840001027983 */ /* 0x008ee20000300800 */
[----:B------:R-:W-:-:S03]  /*ddf0*/  PLOP3.LUT P1, PT, PT, PT, PT, 0x8, 0x0 ;  /* 0x000000000000781c */ /* 0x000fc60003f2e170 */
[----:B--2---:R-:W1:Y:S04]  /*de00*/  SHFL.BFLY PT, R0, R4, 0x2, 0x1f ;  /* 0x0c401f0004007f89 */ /* 0x004e6800000e0000 */
[----:B---3--:R-:W2:Y:S01]  /*de10*/  SHFL.BFLY PT, R3, R2, 0x2, 0x1f ;  /* 0x0c401f0002037f89 */ /* 0x008ea200000e0000 */
        /* <DEDUP_REMOVED lines=82> */
[----:B------:R-:W-:Y:S02]  /*e340*/  @P2 FMUL.FTZ R4, R3, c[0x0][0x2d0] ;  /* 0x0000b40003042a20 */ /* 0x000fe40000410000 */
[----:B--2---:R-:W-:Y:S02]  /*e350*/  @P2 FMUL.FTZ R5, R5, 0.69314718246459960938 ;  /* 0x3f31721805052820 */ /* 0x004fe40000410000 */
[----:B---3--:R-:W-:Y:S02]  /*e360*/  @P0 FMUL.FTZ R3, R6, 0.69314718246459960938 ;  /* 0x3f31721806030820 */ /* 0x008fe40000410000 */
[----:B------:R-:W-:-:S02]  /*e370*/  @P0 FMUL.FTZ R2, R2, c[0x0][0x2d0] ;  /* 0x0000b40002020a20 */ /* 0x000fc40000410000 */
[C---:B----4-:R-:W-:Y:S02]  /*e380*/  FMUL.FTZ R142, R0.reuse, R142 ;  /* 0x0000008e008e7220 */ /* 0x050fe40000410000 */
        /* <DEDUP_REMOVED lines=62> */
[----:B------:R-:W-:Y:S02]  /*e770*/  FMUL.FTZ R10, R0, R131 ;  /* 0x00000083000a7220 */ /* 0x000fe40000410000 */
[----:B------:R-:W-:Y:S02]  /*e780*/  @P2 FFMA.FTZ R49, R4, R133, R5 ;  /* 0x0000008504312223 */ /* 0x000fe40000010005 */
[----:B------:R-:W-:-:S02]  /*e790*/  @P0 FFMA.FTZ R52, R2, R132, R3 ;  /* 0x0000008402340223 */ /* 0x000fc40000010003 */
.L_x_533:
[----:B------:R-:W-:Y:S05]  /*e7a0*/  @P1 BRA `(.L_x_538) ;  /* 0x00001ab000001947 */ /* 0x000fea0003800000 */
[----:B------:R-:W2:Y:S01]  /*e7b0*/  LDL R57, [R1+0xe4] ;  /* 0x0000e40001397983 */ /* 0x000ea20000100800 */
[----:B------:R-:W-:-:S02]  /*e7c0*/  F2FP.PACK_AB R50, R51, R50 ;  /* 0x000000323332723e */ /* 0x000fc400000000ff */
[----:B------:R-:W-:Y:S01]  /*e7d0*/  F2FP.PACK_AB R46, R47, R46 ;  /* 0x0000002e2f2e723e */ /* 0x000fe200000000ff */
[----:B------:R-:W1:Y:S01]  /*e7e0*/  S2R R53, SR_TID.X ;  /* 0x0000000000357919 */ /* 0x000e620000002100 */
        /* <DEDUP_REMOVED lines=14> */
[CC--:B------:R-:W-:Y:S02]  /*e8d0*/  LEA.HI R2, R51.reuse, R53.reuse, RZ, 0x2 ;  /* 0x0000003533027211 */ /* 0x0c0fe400078f10ff */
[----:B------:R-:W-:Y:S02]  /*e8e0*/  LEA.HI R47, R51, R53, RZ, 0x5 ;  /* 0x00000035332f7211 */ /* 0x000fe400078f28ff */
[----:B------:R-:W-:-:S02]  /*e8f0*/  SHF.R.S32.HI R4, RZ, 0x2, R2 ;  /* 0x00000002ff047819 */ /* 0x000fc40000011402 */
[----:B------:R-:W-:Y:S02]  /*e900*/  SHF.R.S32.HI R0, RZ, 0x1f, R2 ;  /* 0x0000001fff007819 */ /* 0x000fe40000011402 */
[----:B------:R-:W-:Y:S02]  /*e910*/  SHF.R.S32.HI R43, RZ, 0x5, R47 ;  /* 0x00000005ff2b7819 */ /* 0x000fe4000001142f */
[----:B------:R-:W-:Y:S02]  /*e920*/  LEA.HI R0, R0, R4, RZ, 0x3 ;  /* 0x0000000400007211 */ /* 0x000fe400078f18ff */
[----:B------:R-:W-:Y:S02]  /*e930*/  F2FP.PACK_AB R44, R165, R164 ;  /* 0x000000a4a52c723e */ /* 0x000fe400000000ff */
[----:B------:R-:W-:Y:S02]  /*e940*/  LOP3.LUT R0, R0, 0xfffffff8, RZ, 0xc0, !PT ;  /* 0xfffffff800007812 */ /* 0x000fe400078ec0ff */
[----:B------:R-:W-:-:S02]  /*e950*/  F2FP.PACK_AB R166, R167, R166 ;  /* 0x000000a6a7a6723e */ /* 0x000fc400000000ff */
[----:B------:R-:W-:Y:S01]  /*e960*/  F2FP.PACK_AB R41, R161, R160 ;  /* 0x000000a0a129723e */ /* 0x000fe200000000ff */
[----:B------:R-:W-:Y:S01]  /*e970*/  IMAD.IADD R4, R4, 0x1, -R0 ;  /* 0x0000000104047824 */ /* 0x000fe200078e0a00 */
[----:B------:R-:W-:Y:S02]  /*e980*/  LOP3.LUT R0, R2, 0xfffffffc, RZ, 0xc0, !PT ;  /* 0xfffffffc02007812 */ /* 0x000fe400078ec0ff */
[----:B------:R-:W-:Y:S01]  /*e990*/  F2FP.PACK_AB R162, R163, R162 ;  /* 0x000000a2a3a2723e */ /* 0x000fe200000000ff */
[C---:B------:R-:W-:Y:S01]  /*e9a0*/  IMAD.SHL.U32 R2, R4.reuse, 0x40, RZ ;  /* 0x0000004004027824 */ /* 0x040fe200078e00ff */
[----:B------:R-:W-:Y:S01]  /*e9b0*/  LOP3.LUT R3, R4, 0x1, RZ, 0xc0, !PT ;  /* 0x0000000104037812 */ /* 0x000fe200078ec0ff */
[----:B------:R-:W-:Y:S01]  /*e9c0*/  IMAD.IADD R23, R53, 0x1, -R0 ;  /* 0x0000000135177824 */ /* 0x000fe200078e0a00 */
[----:B------:R-:W-:Y:S02]  /*e9d0*/  F2FP.PACK_AB R40, R37, R14 ;  /* 0x0000000e2528723e */ /* 0x000fe400000000ff */
        /* <DEDUP_REMOVED lines=13> */
[----:B------:R-:W-:Y:S02]  /*eab0*/  F2FP.PACK_AB R36, R36, R20 ;  /* 0x000000142424723e */ /* 0x000fe400000000ff */
[C---:B------:R-:W-:Y:S02]  /*eac0*/  IADD3 R3, R0.reuse, 0x80, RZ ;  /* 0x0000008000037810 */ /* 0x040fe40007ffe0ff */
[C---:B------:R-:W-:Y:S02]  /*ead0*/  IADD3 R2, R0.reuse, 0x70, RZ ;  /* 0x0000007000027810 */ /* 0x040fe40007ffe0ff */
[----:B------:R-:W-:Y:S01]  /*eae0*/  @P0 IADD3 R2, R3, 0x10, RZ ;  /* 0x0000001003020810 */ /* 0x000fe20007ffe0ff */
[----:B------:R-:W-:Y:S01]  /*eaf0*/  IMAD.IADD R3, R0, 0x1, R4 ;  /* 0x0000000100037824 */ /* 0x000fe200078e0204 */
[----:B------:R-:W-:Y:S02]  /*eb00*/  F2FP.PACK_AB R35, R35, R21 ;  /* 0x000000152323723e */ /* 0x000fe400000000ff */
[----:B------:R-:W-:-:S02]  /*eb10*/  F2FP.PACK_AB R54, R55, R54 ;  /* 0x000000363736723e */ /* 0x000fc400000000ff */
        /* <DEDUP_REMOVED lines=34> */
[----:B----4-:R-:W-:Y:S01]  /*ed40*/  IMAD.IADD R5, R0, 0x1, R6 ;  /* 0x0000000100057824 */ /* 0x010fe200078e0206 */
        /* <DEDUP_REMOVED lines=93> */
.L_x_539:
        /* <DEDUP_REMOVED lines=150> */
.L_x_541:
[----:B--234-:R-:W-:Y:S05]  /*fc80*/  BSYNC B0 ;  /* 0x0000000000007941 */ /* 0x01cfea0003800000 */
.L_x_540:
        /* <DEDUP_REMOVED lines=30> */
.L_x_543:
[----:B------:R-:W-:Y:S05]  /*fe70*/  BSYNC B0 ;  /* 0x0000000000007941 */ /* 0x000fea0003800000 */
.L_x_542:
        /* <DEDUP_REMOVED lines=30> */
.L_x_545:
[----:B------:R-:W-:Y:S05]  /*10060*/  BSYNC B0 ;  /* 0x0000000000007941 */ /* 0x000fea0003800000 */
.L_x_544:
        /* <DEDUP_REMOVED lines=31> */
.L_x_538:
        /* <DEDUP_REMOVED lines=19> */
.L_x_546:
[----:B-1----:R-:W1:Y:S01]  /*10390*/  S2R R12, SR_TID.X ;  /* 0x00000000000c7919 */ /* 0x002e620000002100 */
[----:B------:R-:W-:Y:S01]  /*103a0*/  SHF.R.S32.HI R0, RZ, 0x1f, R8 ;  /* 0x0000001fff007819 */ /* 0x000fe20000011408 */
[----:B------:R-:W-:Y:S01]  /*103b0*/  BSSY B0, `(.L_x_547) ;  /* 0x0000028000007945 */ /* 0x000fe20003800000 */
[----:B------:R-:W-:-:S02]  /*103c0*/  SEL R10, R8, RZ, !P1 ;  /* 0x000000ff080a7207 */ /* 0x000fc40004800000 */
[----:B------:R-:W-:Y:S02]  /*103d0*/  SEL R11, R0, RZ, !P1 ;  /* 0x000000ff000b7207 */ /* 0x000fe40004800000 */
[----:B-1----:R-:W-:-:S13]  /*103e0*/  ISETP.GT.AND P0, PT, R12, 0x7f, PT ;  /* 0x0000007f0c00780c */ /* 0x002fda0003f04270 */
        /* <DEDUP_REMOVED lines=36> */
.L_x_548:
[----:B------:R-:W-:Y:S05]  /*10630*/  BSYNC B0 ;  /* 0x0000000000007941 */ /* 0x000fea0003800000 */
.L_x_547:
        /* <DEDUP_REMOVED lines=73> */
.L_x_550:
[----:B------:R-:W-:Y:S05]  /*10ad0*/  BSYNC B0 ;  /* 0x0000000000007941 */ /* 0x000fea0003800000 */
.L_x_549:
        /* <DEDUP_REMOVED lines=27> */
.L_x_552:
[----:B------:R-:W-:Y:S05]  /*10c90*/  BSYNC B0 ;  /* 0x0000000000007941 */ /* 0x000fea0003800000 */
.L_x_551:
        /* <DEDUP_REMOVED lines=27> */
.L_x_554:
[----:B------:R-:W-:Y:S05]  /*10e50*/  BSYNC B0 ;  /* 0x0000000000007941 */ /* 0x000fea0003800000 */
.L_x_553:
        /* <DEDUP_REMOVED lines=28> */
.L_x_555:
        /* <DEDUP_REMOVED lines=14> */
.L_x_2998:


//--------------------- .text._ZN7cutlass13device_kernelIN5flash19enable_sm80_to_sm89INS1_16FlashAttnFwdSm80INS1_25CollectiveMainloopFwdSm80ILi8ELi1ELb0EN4cute5tupleIJNS5_1CILi128EEENS7_ILi32EEENS7_ILi256EEEEEELi256ENS_6half_tEfNS_4arch4Sm80ELb1ELb0ELb1ELb1ELb0ELb1ELb1ELb0EEENS1_21CollectiveEpilogueFwdINS6_IJS8_SA_S9_EEENS6_IJNS7_ILi1EEESI_SI_EEESC_SE_Li256ELb1ELb1ELb0ELb0EEENS1_19SingleTileSchedulerILb1ELb0ELb1ELi128EEEEEEEEEvNT_6ParamsE --------------------------
	.section	.text._ZN7cutlass13device_kernelIN5flash19enable_sm80_to_sm89INS1_16FlashAttnFwdSm80INS1_25CollectiveMainloopFwdSm80ILi8ELi1ELb0EN4cute5tupleIJNS5_1CILi128EEENS7_ILi32EEENS7_ILi256EEEEEELi256ENS_6half_tEfNS_4arch4Sm80ELb1ELb0ELb1ELb1ELb0ELb1ELb1ELb0EEENS1_21CollectiveEpilogueFwdINS6_IJS8_SA_S9_EEENS6_IJNS7_ILi1EEESI_SI_EEESC_SE_Li256ELb1ELb1ELb0ELb0EEENS1_19SingleTileSchedulerILb1ELb0ELb1ELi128EEEEEEEEEvNT_6ParamsE,"ax",@progbits
	.sectioninfo	@"SHI_REGISTERS=251"
	.align	128
.text._ZN7cutlass13device_kernelIN5flash19enable_sm80_to_sm89INS1_16FlashAttnFwdSm80INS1_25CollectiveMainloopFwdSm80ILi8ELi1ELb0EN4cute5tupleIJNS5_1CILi128EEENS7_ILi32EEENS7_ILi256EEEEEELi256ENS_6half_tEfNS_4arch4Sm80ELb1ELb0ELb1ELb1ELb0ELb1ELb1ELb0EEENS1_21CollectiveEpilogueFwdINS6_IJS8_SA_S9_EEENS6_IJNS7_ILi1EEESI_SI_EEESC_SE_Li256ELb1ELb1ELb0ELb0EEENS1_19SingleTileSchedulerILb1ELb0ELb1ELi128EEEEEEEEEvNT_6ParamsE:
        .type           _ZN7cutlass13device_kernelIN5flash19enable_sm80_to_sm89INS1_16FlashAttnFwdSm80INS1_25CollectiveMainloopFwdSm80ILi8ELi1ELb0EN4cute5tupleIJNS5_1CILi128EEENS7_ILi32EEENS7_ILi256EEEEEELi256ENS_6half_tEfNS_4arch4Sm80ELb1ELb0ELb1ELb1ELb0ELb1ELb1ELb0EEENS1_21CollectiveEpilogueFwdINS6_IJS8_SA_S9_EEENS6_IJNS7_ILi1EEESI_SI_EEESC_SE_Li256ELb1ELb1ELb0ELb0EEENS1_19SingleTileSchedulerILb1ELb0ELb1ELi128EEEEEEEEEvNT_6ParamsE,@function
        .size           _ZN7cutlass13device_kernelIN5flash19enable_sm80_to_sm89INS1_16FlashAttnFwdSm80INS1_25CollectiveMainloopFwdSm80ILi8ELi1ELb0EN4cute5tupleIJNS5_1CILi128EEENS7_ILi32EEENS7_ILi256EEEEEELi256ENS_6half_tEfNS_4arch4Sm80ELb1ELb0ELb1ELb1ELb0ELb1ELb1ELb0EEENS1_21CollectiveEpilogueFwdINS6_IJS8_SA_S9_EEENS6_IJNS7_ILi1EEESI_SI_EEESC_SE_Li256ELb1ELb1ELb0ELb0EEENS1_19SingleTileSchedulerILb1ELb0ELb1ELi128EEEEEEEEEvNT_6ParamsE,(.L_x_2999 - _ZN7cutlass13device_kernelIN5flash19enable_sm80_to_sm89INS1_16FlashAttnFwdSm80INS1_25CollectiveMainloopFwdSm80ILi8ELi1ELb0EN4cute5tupleIJNS5_1CILi128EEENS7_ILi32EEENS7_ILi256EEEEEELi256ENS_6half_tEfNS_4arch4Sm80ELb1ELb0ELb1ELb1ELb0ELb1ELb1ELb0EEENS1_21CollectiveEpilogueFwdINS6_IJS8_SA_S9_EEENS6_IJNS7_ILi1EEESI_SI_EEESC_SE_Li256ELb1ELb1ELb0ELb0EEENS1_19SingleTileSchedulerILb1ELb0ELb1ELi128EEEEEEEEEvNT_6ParamsE)
        .other          _ZN7cutlass13device_kernelIN5flash19enable_sm80_to_sm89INS1_16FlashAttnFwdSm80INS1_25CollectiveMainloopFwdSm80ILi8ELi1ELb0EN4cute5tupleIJNS5_1CILi128EEENS7_ILi32EEENS7_ILi256EEEEEELi256ENS_6half_tEfNS_4arch4Sm80ELb1ELb0ELb1ELb1ELb0ELb1ELb1ELb0EEENS1_21CollectiveEpilogueFwdINS6_IJS8_SA_S9_EEENS6_IJNS7_ILi1EEESI_SI_EEESC_SE_Li256ELb1ELb1ELb0ELb0EEENS1_19SingleTileSchedulerILb1ELb0ELb1ELi128EEEEEEEEEvNT_6ParamsE,@"STO_CUDA_ENTRY STV_DEFAULT"
_ZN7cutlass13device_kernelIN5flash19enable_sm80_to_sm89INS1_16FlashAttnFwdSm80INS1_25CollectiveMainloopFwdSm80ILi8ELi1ELb0EN4cute5tupleIJNS5_1CILi128EEENS7_ILi32EEENS7_ILi256EEEEEELi256ENS_6half_tEfNS_4arch4Sm80ELb1ELb0ELb1ELb1ELb0ELb1ELb1ELb0EEENS1_21CollectiveEpilogueFwdINS6_IJS8_SA_S9_EEENS6_IJNS7_ILi1EEESI_SI_EEESC_SE_Li256ELb1ELb1ELb0ELb0EEENS1_19SingleTileSchedulerILb1ELb0ELb1ELi128EEEEEEEEEvNT_6ParamsE:
[----:B------:R-:W-:Y:S02]  /*0000*/  MOV R1, c[0x0][0x28] ;  /* 0x00000a0000017a02 */ /* 0x000fe40000000f00 */
[----:B------:R-:W1:Y:S01]  /*0010*/  S2R R54, SR_TID.X ;  /* 0x0000000000367919 */ /* 0x000e620000002100 */
[----:B------:R-:W2:Y:S01]  /*0020*/  S2UR UR4, SR_CTAID.X ;  /* 0x00000000000479c3 */ /* 0x000ea20000002500 */
[----:B------:R-:W-:Y:S02]  /*0030*/  ULDC.64 UR8, c[0x0][0x118] ;  /* 0x0000460000087ab9 */ /* 0x000fe40000000a00 */
[----:B------:R-:W3:Y:S01]  /*0040*/  S2R R216, SR_CTAID.Z ;  /* 0x0000000000d87919 */ /* 0x000ee20000002700 */
[----:B-1----:R-:W-:-:S06]  /*0050*/  SHF.R.U32.HI R0, RZ, 0x5, R54 ;  /* 0x00000005ff007819 */ /* 0x002fcc0000011636 */
[----:B------:R-:W1:Y:S02]  /*0060*/  SHFL.IDX PT, R0, R0, RZ, 0x1f ;  /* 0x00001fff00007589 */ /* 0x000e6400000e0000 */
[----:B-1----:R-:W-:Y:S02]  /*0070*/  ISETP.NE.AND P0, PT, R0, RZ, PT ;  /* 0x000000ff0000720c */ /* 0x002fe40003f05270 */
[----:B------:R-:W-:-:S05]  /*0080*/  MOV R0, 0x4 ;  /* 0x0000000400007802 */ /* 0x000fca0000000f00 */
[----:B---3--:R-:W-:-:S06]  /*0090*/  IMAD.WIDE R2, R216, R0, c[0x0][0x568] ;  /* 0x00015a00d8027625 */ /* 0x008fcc00078e0200 */
[----:B--2---:R-:W-:Y:S05]  /*00a0*/  @!P0 BRA `(.L_x_556) ;  /* 0x0000014000008947 */ /* 0x004fea0003800000 */
[----:B------:R-:W-:-:S04]  /*00b0*/  ISETP.NE.U32.AND P0, PT, RZ, c[0x0][0x568], PT ;  /* 0x00015a00ff007a0c */ /* 0x000fc80003f05070 */
[----:B------:R-:W-:-:S13]  /*00c0*/  ISETP.NE.AND.EX P0, PT, RZ, c[0x0][0x56c], PT, P0 ;  /* 0x00015b00ff007a0c */ /* 0x000fda0003f05300 */
[----:B------:R-:W-:Y:S05]  /*00d0*/  @!P0 BRA `(.L_x_557) ;  /* 0x0000002000008947 */ /* 0x000fea0003800000 */
[----:B------:R1:W5:Y:S01]  /*00e0*/  LDG.E R2, [R2.64] ;  /* 0x0000000802027981 */ /* 0x000362000c1e1900 */
[----:B------:R-:W-:Y:S05]  /*00f0*/  BRA `(.L_x_558) ;  /* 0x0000009000007947 */ /* 0x000fea0003800000 */
.L_x_557:
        /* <DEDUP_REMOVED lines=8> */
.L_x_559:
[----:B------:R-:W-:-:S04]  /*0180*/  MOV R2, c[0x0][0x54c] ;  /* 0x0001530000027a02 */ /* 0x000fc80000000f00 */
.L_x_558:
[----:B------:R-:W-:Y:S01]  /*0190*/  USHF.L.U32 UR4, UR4, 0x7, URZ ;  /* 0x0000000704047899 */ /* 0x000fe2000800063f */
[----:B-----5:R-:W-:-:S05]  /*01a0*/  IMAD R2, R2, c[0x0][0x548], RZ ;  /* 0x0001520002027a24 */ /* 0x020fca00078e02ff */
[----:B------:R-:W-:-:S04]  /*01b0*/  MOV R5, UR4 ;  /* 0x0000000400057c02 */ /* 0x000fc80008000f00 */
[----:B------:R-:W-:-:S04]  /*01c0*/  ISETP.GE.AND P0, PT, R5, R2, PT ;  /* 0x000000020500720c */ /* 0x000fc80003f06270 */
[----:B------:R-:W-:Y:S01]  /*01d0*/  SEL R216, R216, 0xffffffff, !P0 ;  /* 0xffffffffd8d87807 */ /* 0x000fe20004000000 */
[----:B------:R-:W-:Y:S05]  /*01e0*/  BRA `(.L_x_560) ;  /* 0x0000013000007947 */ /* 0x000fea0003800000 */
.L_x_556:
[----:B------:R-:W-:-:S04]  /*01f0*/  ISETP.NE.U32.AND P0, PT, RZ, c[0x0][0x568], PT ;  /* 0x00015a00ff007a0c */ /* 0x000fc80003f05070 */
[----:B------:R-:W-:-:S13]  /*0200*/  ISETP.NE.AND.EX P0, PT, RZ, c[0x0][0x56c], PT, P0 ;  /* 0x00015b00ff007a0c */ /* 0x000fda0003f05300 */
[----:B------:R-:W-:Y:S05]  /*0210*/  @!P0 BRA `(.L_x_561) ;  /* 0x0000002000008947 */ /* 0x000fea0003800000 */
[----:B------:R1:W5:Y:S01]  /*0220*/  LDG.E R2, [R2.64] ;  /* 0x0000000802027981 */ /* 0x000362000c1e1900 */
[----:B------:R-:W-:Y:S05]  /*0230*/  BRA `(.L_x_562) ;  /* 0x0000009000007947 */ /* 0x000fea0003800000 */
.L_x_561:
        /* <DEDUP_REMOVED lines=8> */
.L_x_563:
[----:B------:R-:W-:-:S04]  /*02c0*/  MOV R2, c[0x0][0x54c] ;  /* 0x0001530000027a02 */ /* 0x000fc80000000f00 */
.L_x_562:
[----:B------:R-:W-:Y:S01]  /*02d0*/  USHF.L.U32 UR4, UR4, 0x7, URZ ;  /* 0x0000000704047899 */ /* 0x000fe2000800063f */
[----:B-----5:R-:W-:-:S05]  /*02e0*/  IMAD R2, R2, c[0x0][0x548], RZ ;  /* 0x0001520002027a24 */ /* 0x020fca00078e02ff */
[----:B------:R-:W-:-:S04]  /*02f0*/  MOV R5, UR4 ;  /* 0x0000000400057c02 */ /* 0x000fc80008000f00 */
[----:B------:R-:W-:-:S04]  /*0300*/  ISETP.GE.AND P0, PT, R5, R2, PT ;  /* 0x000000020500720c */ /* 0x000fc80003f06270 */
[----:B------:R-:W-:-:S04]  /*0310*/  SEL R216, R216, 0xffffffff, !P0 ;  /* 0xffffffffd8d87807 */ /* 0x000fc80004000000 */
.L_x_560:
        /* <DEDUP_REMOVED lines=11> */
[----:B-1----:R-:W-:Y:S01]  /*03d0*/  IMAD.WIDE R2, R216, R0, c[0x0][0x348] ;  /* 0x0000d200d8027625 */ /* 0x002fe200078e0200 */
        /* <DEDUP_REMOVED lines=14> */
[----:B------:R-:W2:Y:S01]  /*04c0*/  S2R R215, SR_CTAID.Y ;  /* 0x0000000000d77919 */ /* 0x000ea20000002600 */
[----:B------:R-:W-:-:S02]  /*04d0*/  IMAD.MOV.U32 R4, RZ, RZ, c[0x0][0x1d0] ;  /* 0x00007400ff047624 */ /* 0x000fc400078e00ff */
[----:B------:R-:W-:Y:S01]  /*04e0*/  IMAD.MOV.U32 R108, RZ, RZ, c[0x0][0x228] ;  /* 0x00008a00ff6c7624 */ /* 0x000fe200078e00ff */
[----:B--2---:R-:W-:Y:S01]  /*04f0*/  SHF.R.S32.HI R87, RZ, 0x1f, R215 ;  /* 0x0000001fff577819 */ /* 0x004fe200000114d7 */
[----:B------:R-:W-:Y:S05]  /*0500*/  @P0 BRA `(.L_x_564) ;  /* 0x0000004000000947 */ /* 0x000fea0003800000 */
[----:B-1----:R-:W-:Y:S05]  /*0510*/  @!P1 BRA `(.L_x_564) ;  /* 0x0000003000009947 */ /* 0x002fea0003800000 */
[----:B-----5:R1:W2:Y:S04]  /*0520*/  LDG.E R227, [R2.64] ;  /* 0x0000000802e37981 */ /* 0x0202a8000c1e1900 */
[----:B-1----:R-:W2:Y:S02]  /*0530*/  LDG.E R2, [R2.64+0x4] ;  /* 0x0000040802027981 */ /* 0x002ea4000c1e1900 */
[----:B--2---:R-:W-:Y:S02]  /*0540*/  IADD3 R227, -R227, R2, RZ ;  /* 0x00000002e3e37210 */ /* 0x004fe40007ffe1ff */
.L_x_564:
[----:B-1----:R-:W-:-:S04]  /*0550*/  ISETP.NE.U32.AND P0, PT, RZ, c[0x0][0x368], PT ;  /* 0x0000da00ff007a0c */ /* 0x002fc80003f05070 */
[----:B------:R-:W-:-:S13]  /*0560*/  ISETP.NE.AND.EX P0, PT, RZ, c[0x0][0x36c], PT, P0 ;  /* 0x0000db00ff007a0c */ /* 0x000fda0003f05300 */
[----:B------:R-:W-:Y:S05]  /*0570*/  @!P0 BRA `(.L_x_565) ;  /* 0x0000003000008947 */ /* 0x000fea0003800000 */
[----:B------:R-:W-:-:S05]  /*0580*/  IMAD.WIDE R2, R216, R0, c[0x0][0x368] ;  /* 0x0000da00d8027625 */ /* 0x000fca00078e0200 */
[----:B------:R1:W5:Y:S01]  /*0590*/  LDG.E R4, [R2.64] ;  /* 0x0000000802047981 */ /* 0x000362000c1e1900 */
[----:B------:R-:W-:Y:S05]  /*05a0*/  BRA `(.L_x_566) ;  /* 0x0000004000007947 */ /* 0x000fea0003800000 */
.L_x_565:
[----:B------:R-:W-:Y:S05]  /*05b0*/  @!P5 BRA `(.L_x_566) ;  /* 0x000000300000d947 */ /* 0x000fea0003800000 */
[----:B------:R1:W2:Y:S04]  /*05c0*/  LDG.E R4, [R8.64] ;  /* 0x0000000808047981 */ /* 0x0002a8000c1e1900 */
[----:B-1----:R-:W2:Y:S02]  /*05d0*/  LDG.E R8, [R8.64+0x4] ;  /* 0x0000040808087981 */ /* 0x002ea4000c1e1900 */
[----:B--2---:R-:W-:Y:S02]  /*05e0*/  IADD3 R4, -R4, R8, RZ ;  /* 0x0000000804047210 */ /* 0x004fe40007ffe1ff */
.L_x_566:
[----:B-1----:R1:W2:Y:S04]  /*05f0*/  @P4 LDG.E R2, [R6.64] ;  /* 0x0000000806024981 */ /* 0x0022a8000c1e1900 */
[----:B------:R1:W2:Y:S01]  /*0600*/  @P4 LDG.E R3, [R6.64+0x4] ;  /* 0x0000040806034981 */ /* 0x0002a2000c1e1900 */
[----:B------:R-:W-:Y:S01]  /*0610*/  ISETP.NE.U32.AND P0, PT, RZ, c[0x0][0x378], PT ;  /* 0x0000de00ff007a0c */ /* 0x000fe20003f05070 */
[----:B-----5:R-:W-:-:S03]  /*0620*/  IMAD.MOV.U32 R55, RZ, RZ, R4 ;  /* 0x000000ffff377224 */ /* 0x020fc600078e0004 */
[----:B------:R-:W-:Y:S01]  /*0630*/  ISETP.NE.AND.EX P0, PT, RZ, c[0x0][0x37c], PT, P0 ;  /* 0x0000df00ff007a0c */ /* 0x000fe20003f05300 */
[----:B------:R-:W-:Y:S02]  /*0640*/  IMAD.MOV.U32 R226, RZ, RZ, c[0x0][0x2c4] ;  /* 0x0000b100ffe27624 */ /* 0x000fe400078e00ff */
[----:B------:R-:W-:-:S10]  /*0650*/  IMAD.MOV.U32 R149, RZ, RZ, R5 ;  /* 0x000000ffff957224 */ /* 0x000fd400078e0005 */
[----:B-1----:R-:W-:-:S05]  /*0660*/  @P0 IMAD.WIDE R6, R216, R0, c[0x0][0x378] ;  /* 0x0000de00d8060625 */ /* 0x002fca00078e0200 */
[----:B------:R1:W5:Y:S01]  /*0670*/  @P0 LDG.E R55, [R6.64] ;  /* 0x0000000806370981 */ /* 0x000362000c1e1900 */
[----:B------:R-:W-:Y:S02]  /*0680*/  ISETP.NE.AND P0, PT, R226, 0x1, PT ;  /* 0x00000001e200780c */ /* 0x000fe40003f05270 */
[----:B------:R-:W-:Y:S01]  /*0690*/  IADD3 R5, R5, 0x7f, RZ ;  /* 0x0000007f05057810 */ /* 0x000fe20007ffe0ff */
[----:B--2---:R-:W-:-:S10]  /*06a0*/  @P4 IMAD.IADD R108, R3, 0x1, -R2 ;  /* 0x00000001036c4824 */ /* 0x004fd400078e0a02 */
[----:B------:R-:W-:Y:S01]  /*06b0*/  @P0 IADD3 R3, R149, 0x7f, RZ ;  /* 0x0000007f95030810 */ /* 0x000fe20007ffe0ff */
[----:B------:R-:W-:-:S04]  /*06c0*/  IMAD.IADD R2, R4, 0x1, -R106 ;  /* 0x0000000104027824 */ /* 0x000fc800078e0a6a */
[----:B------:R-:W-:Y:S02]  /*06d0*/  IMAD.IADD R220, R2, 0x1, R108 ;  /* 0x0000000102dc7824 */ /* 0x000fe400078e026c */
[----:B------:R-:W-:-:S03]  /*06e0*/  @P0 IMAD.HI.U32 R3, R3, c[0x0][0x2c8], RZ ;  /* 0x0000b20003030a27 */ /* 0x000fc600078e00ff */
[C---:B------:R-:W-:Y:S02]  /*06f0*/  IADD3 R72, R220.reuse, 0x20, -R227 ;  /* 0x00000020dc487810 */ /* 0x040fe40007ffe8e3 */
[----:B------:R-:W-:Y:S02]  /*0700*/  @P0 SHF.R.U32.HI R5, RZ, c[0x0][0x2cc], R3 ;  /* 0x0000b300ff050a19 */ /* 0x000fe40000011603 */
[----:B-1----:R-:W-:-:S03]  /*0710*/  IADD3 R7, R220, 0x1f, RZ ;  /* 0x0000001fdc077810 */ /* 0x002fc60007ffe0ff */
[----:B------:R-:W-:Y:S01]  /*0720*/  IMAD.IADD R5, R72, 0x1, R5 ;  /* 0x0000000148057824 */ /* 0x000fe200078e0205 */
[----:B------:R-:W-:-:S04]  /*0730*/  SHF.R.S32.HI R6, RZ, 0x1f, R7 ;  /* 0x0000001fff067819 */ /* 0x000fc80000011407 */
[----:B------:R-:W-:Y:S02]  /*0740*/  SHF.R.S32.HI R3, RZ, 0x1f, R5 ;  /* 0x0000001fff037819 */ /* 0x000fe40000011405 */
[----:B------:R-:W-:Y:S02]  /*0750*/  LEA.HI R6, R6, R7, RZ, 0x5 ;  /* 0x0000000706067211 */ /* 0x000fe400078f28ff */
[----:B------:R-:W-:Y:S02]  /*0760*/  LEA.HI R3, R3, R5, RZ, 0x5 ;  /* 0x0000000503037211 */ /* 0x000fe400078f28ff */
[----:B------:R-:W-:Y:S02]  /*0770*/  SHF.R.S32.HI R73, RZ, 0x5, R6 ;  /* 0x00000005ff497819 */ /* 0x000fe40000011406 */
[----:B------:R-:W-:-:S04]  /*0780*/  SHF.R.S32.HI R3, RZ, 0x5, R3 ;  /* 0x00000005ff037819 */ /* 0x000fc80000011403 */
[----:B------:R-:W-:Y:S01]  /*0790*/  IMNMX R5, R73, R3, PT ;  /* 0x0000000349057217 */ /* 0x000fe20003800200 */
[----:B------:R-:W-:-:S04]  /*07a0*/  IMAD.MOV R3, RZ, RZ, -R2 ;  /* 0x000000ffff037224 */ /* 0x000fc800078e0a02 */
[----:B------:R-:W-:Y:S01]  /*07b0*/  IMAD R2, R5, 0x20, -R2 ;  /* 0x0000002005027824 */ /* 0x000fe200078e0a02 */
[----:B------:R-:W-:-:S04]  /*07c0*/  IMNMX R3, RZ, R3, !PT ;  /* 0x00000003ff037217 */ /* 0x000fc80007800200 */
[----:B------:R-:W-:Y:S02]  /*07d0*/  IMNMX R2, R2, R108, PT ;  /* 0x0000006c02027217 */ /* 0x000fe40003800200 */
[----:B------:R-:W-:Y:S02]  /*07e0*/  SHF.R.U32.HI R71, RZ, 0x5, R3 ;  /* 0x00000005ff477819 */ /* 0x000fe40000011603 */
[----:B------:R-:W-:-:S03]  /*07f0*/  ISETP.GT.AND P0, PT, R2, R3, PT ;  /* 0x000000030200720c */ /* 0x000fc60003f04270 */
[----:B------:R-:W-:-:S10]  /*0800*/  IMAD.MOV.U32 R3, RZ, RZ, R71 ;  /* 0x000000ffff037224 */ /* 0x000fd400078e0047 */
[----:B------:R-:W-:-:S04]  /*0810*/  @P0 IADD3 R5, R2, 0x1f, RZ ;  /* 0x0000001f02050810 */ /* 0x000fc80007ffe0ff */
[----:B------:R-:W-:-:S04]  /*0820*/  @P0 SHF.R.S32.HI R2, RZ, 0x1f, R5 ;  /* 0x0000001fff020819 */ /* 0x000fc80000011405 */
[----:B------:R-:W-:-:S04]  /*0830*/  @P0 LEA.HI R2, R2, R5, RZ, 0x5 ;  /* 0x0000000502020211 */ /* 0x000fc800078f28ff */
[----:B------:R-:W-:-:S04]  /*0840*/  @P0 SHF.R.S32.HI R3, RZ, 0x5, R2 ;  /* 0x00000005ff030819 */ /* 0x000fc80000011402 */
[----:B------:R-:W-:-:S13]  /*0850*/  ISETP.GT.AND P0, PT, R3, R71, PT ;  /* 0x000000470300720c */ /* 0x000fda0003f04270 */
[----:B------:R-:W-:Y:S05]  /*0860*/  @!P0 BRA `(.L_x_567) ;  /* 0x00003b1000008947 */ /* 0x000fea0003800000 */
[----:B------:R-:W-:-:S04]  /*0870*/  ISETP.NE.U32.AND P2, PT, RZ, c[0x0][0x340], PT ;  /* 0x0000d000ff007a0c */ /* 0x000fc80003f45070 */
[----:B------:R-:W-:-:S13]  /*0880*/  ISETP.NE.AND.EX P2, PT, RZ, c[0x0][0x344], PT, P2 ;  /* 0x0000d100ff007a0c */ /* 0x000fda0003f45320 */
[----:B------:R-:W-:-:S05]  /*0890*/  @P2 IMAD.WIDE R6, R216, R0, c[0x0][0x340] ;  /* 0x0000d000d8062625 */ /* 0x000fca00078e0200 */
[----:B------:R1:W2:Y:S01]  /*08a0*/  @P2 LDG.E R0, [R6.64] ;  /* 0x0000000806002981 */ /* 0x0002a2000c1e1900 */
[----:B------:R-:W-:Y:S01]  /*08b0*/  SHF.R.S32.HI R2, RZ, 0x1f, R54 ;  /* 0x0000001fff027819 */ /* 0x000fe20000011436 */
[----:B------:R-:W-:Y:S01]  /*08c0*/  IMAD.IADD R65, R105, 0x1, R4 ;  /* 0x0000000169417824 */ /* 0x000fe200078e0204 */
[----:B------:R-:W-:Y:S01]  /*08d0*/  IADD3 R100, R3, -0x1, RZ ;  /* 0xffffffff03647810 */ /* 0x000fe20007ffe0ff */
[----:B------:R-:W-:Y:S01]  /*08e0*/  IMAD R124, R87, c[0x0][0x1e8], RZ ;  /* 0x00007a00577c7a24 */ /* 0x000fe200078e02ff */
[----:B------:R-:W-:Y:S01]  /*08f0*/  LEA.HI R14, R2, R54, RZ, 0x3 ;  /* 0x00000036020e7211 */ /* 0x000fe200078f18ff */
[----:B------:R-:W-:Y:S01]  /*0900*/  IMAD.WIDE.U32 R10, R65, c[0x0][0x1e0], RZ ;  /* 0x00007800410a7a25 */ /* 0x000fe200078e00ff */
[----:B------:R-:W-:Y:S01]  /*0910*/  SHF.R.S32.HI R64, RZ, 0x1f, R65 ;  /* 0x0000001fff407819 */ /* 0x000fe20000011441 */
[----:B------:R-:W-:Y:S01]  /*0920*/  BSSY B0, `(.L_x_568) ;  /* 0x0000069000007945 */ /* 0x000fe20003800000 */
[----:B------:R-:W-:Y:S01]  /*0930*/  SHF.R.S32.HI R104, RZ, 0x3, R14 ;  /* 0x00000003ff687819 */ /* 0x000fe2000001140e */
[----:B------:R-:W-:Y:S01]  /*0940*/  IMAD R122, R87, c[0x0][0x240], RZ ;  /* 0x00009000577a7a24 */ /* 0x000fe200078e02ff */
[----:B------:R-:W-:Y:S01]  /*0950*/  LOP3.LUT R14, R14, 0xfffffff8, RZ, 0xc0, !PT ;  /* 0xfffffff80e0e7812 */ /* 0x000fe200078ec0ff */
[----:B------:R-:W-:Y:S01]  /*0960*/  IMAD R8, R64, c[0x0][0x1e0], RZ ;  /* 0x0000780040087a24 */ /* 0x000fe200078e02ff */
[----:B------:R-:W-:Y:S01]  /*0970*/  SHF.R.S32.HI R110, RZ, 0x1f, R104 ;  /* 0x0000001fff6e7819 */ /* 0x000fe20000011468 */
[C---:B------:R-:W-:Y:S01]  /*0980*/  IMAD.SHL.U32 R88, R104.reuse, 0x40, RZ ;  /* 0x0000004068587824 */ /* 0x040fe200078e00ff */
[----:B------:R-:W-:Y:S01]  /*0990*/  IADD3 R69, P0, R104, R68, RZ ;  /* 0x0000004468457210 */ /* 0x000fe20007f1e0ff */
[----:B------:R-:W-:Y:S01]  /*09a0*/  IMAD.IADD R14, R54, 0x1, -R14 ;  /* 0x00000001360e7824 */ /* 0x000fe200078e0a0e */
[----:B------:R-:W-:Y:S01]  /*09b0*/  IADD3 R67, -R104, R108, RZ ;  /* 0x0000006c68437210 */ /* 0x000fe20007ffe1ff */
[----:B------:R-:W-:Y:S01]  /*09c0*/  IMAD R8, R65, c[0x0][0x1e4], R8 ;  /* 0x0000790041087a24 */ /* 0x000fe200078e0208 */
[----:B------:R-:W-:Y:S01]  /*09d0*/  LEA.HI.X.SX32 R68, R68, R110, 0x1, P0 ;  /* 0x0000006e44447211 */ /* 0x000fe200000f0eff */
[C---:B------:R-:W-:Y:S01]  /*09e0*/  IMAD.SHL.U32 R16, R14.reuse, 0x8, RZ ;  /* 0x000000080e107824 */ /* 0x040fe200078e00ff */
[----:B------:R-:W-:Y:S01]  /*09f0*/  SHF.R.S32.HI R66, RZ, 0x1f, R216 ;  /* 0x0000001fff427819 */ /* 0x000fe200000114d8 */
[----:B------:R-:W-:Y:S01]  /*0a00*/  IMAD.SHL.U32 R14, R14, 0x4, RZ ;  /* 0x000000040e0e7824 */ /* 0x000fe200078e00ff */
[----:B------:R-:W-:Y:S01]  /*0a10*/  LEA.HI R2, R2, R54, RZ, 0x6 ;  /* 0x0000003602027211 */ /* 0x000fe200078f30ff */
[----:B------:R-:W-:Y:S01]  /*0a20*/  IMAD.IADD R9, R11, 0x1, R8 ;  /* 0x000000010b097824 */ /* 0x000fe200078e0208 */
[----:B------:R-:W-:Y:S01]  /*0a30*/  SHF.R.S32.HI R17, RZ, 0x1f, R16 ;  /* 0x0000001fff117819 */ /* 0x000fe20000011410 */
[----:B-1----:R-:W-:Y:S01]  /*0a40*/  IMAD R6, R68, c[0x0][0x238], RZ ;  /* 0x00008e0044067a24 */ /* 0x002fe200078e02ff */
[----:B------:R-:W-:Y:S01]  /*0a50*/  IADD3 R12, R14, 0x40, RZ ;  /* 0x000000400e0c7810 */ /* 0x000fe20007ffe0ff */
[----:B------:R-:W-:Y:S01]  /*0a60*/  IMAD R3, R100, -0x20, R67 ;  /* 0xffffffe064037824 */ /* 0x000fe200078e0243 */
[C---:B------:R-:W-:Y:S01]  /*0a70*/  ISETP.GE.AND P1, PT, R16.reuse, c[0x0][0x1d4], PT ;  /* 0x0000750010007a0c */ /* 0x040fe20003f26270 */
[C---:B------:R-:W-:Y:S01]  /*0a80*/  IMAD R6, R69.reuse, c[0x0][0x23c], R6 ;  /* 0x00008f0045067a24 */ /* 0x040fe200078e0206 */
[----:B------:R-:W-:Y:S01]  /*0a90*/  IADD3 R103, R16, 0x80, RZ ;  /* 0x0000008010677810 */ /* 0x000fe20007ffe0ff */
[----:B------:R-:W-:Y:S01]  /*0aa0*/  IMAD.IADD R11, R14, 0x1, R12 ;  /* 0x000000010e0b7824 */ /* 0x000fe200078e020c */
[----:B------:R-:W-:Y:S01]  /*0ab0*/  IADD3 R102, R16, 0xc0, RZ ;  /* 0x000000c010667810 */ /* 0x000fe20007ffe0ff */
[----:B------:R-:W-:Y:S01]  /*0ac0*/  IMAD.WIDE.U32 R4, R69, c[0x0][0x238], R16 ;  /* 0x00008e0045047a25 */ /* 0x000fe200078e0010 */
[----:B------:R-:W-:-:S02]  /*0ad0*/  ISETP.GT.AND P3, PT, R3, RZ, PT ;  /* 0x000000ff0300720c */ /* 0x000fc40003f64270 */
[----:B------:R-:W-:Y:S01]  /*0ae0*/  ISETP.GE.AND P0, PT, R11, c[0x0][0x1d4], PT ;  /* 0x000075000b007a0c */ /* 0x000fe20003f06270 */
[----:B------:R-:W-:Y:S01]  /*0af0*/  IMAD.MOV.U32 R8, RZ, RZ, R10 ;  /* 0x000000ffff087224 */ /* 0x000fe200078e000a */
[----:B------:R-:W-:Y:S01]  /*0b00*/  IADD3 R7, R5, R6, RZ ;  /* 0x0000000605077210 */ /* 0x000fe20007ffe0ff */
[----:B------:R-:W-:Y:S01]  /*0b10*/  IMAD.MOV.U32 R6, RZ, RZ, R4 ;  /* 0x000000ffff067224 */ /* 0x000fe200078e0004 */
[----:B------:R-:W-:Y:S01]  /*0b20*/  SEL R4, RZ, 0xffffffff, P0 ;  /* 0xffffffffff047807 */ /* 0x000fe20000000000 */
[C---:B------:R-:W-:Y:S01]  /*0b30*/  IMAD R124, R215.reuse, c[0x0][0x1ec], R124 ;  /* 0x00007b00d77c7a24 */ /* 0x040fe200078e027c */
[----:B------:R-:W-:Y:S01]  /*0b40*/  SEL R3, RZ, 0x1, P1 ;  /* 0x00000001ff037807 */ /* 0x000fe20000800000 */
[----:B------:R-:W-:Y:S01]  /*0b50*/  IMAD R122, R215, c[0x0][0x244], R122 ;  /* 0x00009100d77a7a24 */ /* 0x000fe200078e027a */
[----:B------:R-:W-:Y:S01]  /*0b60*/  ISETP.GE.AND P1, PT, R103, c[0x0][0x1d4], PT ;  /* 0x0000750067007a0c */ /* 0x000fe20003f26270 */
[----:B------:R-:W-:Y:S01]  /*0b70*/  IMAD.SHL.U32 R4, R4, 0x2, RZ ;  /* 0x0000000204047824 */ /* 0x000fe200078e00ff */
[----:B------:R-:W-:Y:S01]  /*0b80*/  ISETP.GE.AND P0, PT, R102, c[0x0][0x1d4], PT ;  /* 0x0000750066007a0c */ /* 0x000fe20003f06270 */
[----:B------:R-:W-:Y:S01]  /*0b90*/  IMAD.WIDE.U32 R8, R215, c[0x0][0x1e8], R8 ;  /* 0x00007a00d7087a25 */ /* 0x000fe200078e0008 */
[----:B------:R-:W-:-:S02]  /*0ba0*/  LOP3.LUT R88, R88, 0x1c0, RZ, 0xc0, !PT ;  /* 0x000001c058587812 */ /* 0x000fc400078ec0ff */
[----:B------:R-:W-:Y:S01]  /*0bb0*/  LOP3.LUT R4, R4, 0x2, R3, 0xe2, !PT ;  /* 0x0000000204047812 */ /* 0x000fe200078ee203 */
[----:B------:R-:W-:Y:S01]  /*0bc0*/  IMAD.WIDE.U32 R6, R215, c[0x0][0x240], R6 ;  /* 0x00009000d7067a25 */ /* 0x000fe200078e0006 */
[----:B------:R-:W-:Y:S02]  /*0bd0*/  SEL R3, RZ, 0x4, P1 ;  /* 0x00000004ff037807 */ /* 0x000fe40000800000 */
[----:B------:R-:W-:Y:S01]  /*0be0*/  SEL R96, RZ, 0x8, P0 ;  /* 0x00000008ff607807 */ /* 0x000fe20000000000 */
[----:B------:R-:W-:Y:S01]  /*0bf0*/  IMAD.SHL.U32 R2, R2, 0x8, RZ ;  /* 0x0000000802027824 */ /* 0x000fe200078e00ff */
[----:B------:R-:W-:Y:S01]  /*0c00*/  IADD3 R125, R9, R124, RZ ;  /* 0x0000007c097d7210 */ /* 0x000fe20007ffe0ff */
[----:B------:R-:W-:Y:S01]  /*0c10*/  IMAD.IADD R123, R7, 0x1, R122 ;  /* 0x00000001077b7824 */ /* 0x000fe200078e027a */
[----:B------:R-:W-:Y:S01]  /*0c20*/  LOP3.LUT R96, R96, R4, R3, 0xfe, !PT ;  /* 0x0000000460607212 */ /* 0x000fe200078efe03 */
[----:B------:R-:W-:Y:S01]  /*0c30*/  IMAD.MOV.U32 R122, RZ, RZ, R6 ;  /* 0x000000ffff7a7224 */ /* 0x000fe200078e0006 */
[----:B------:R-:W-:Y:S01]  /*0c40*/  SEL R120, R216, RZ, !P4 ;  /* 0x000000ffd8787207 */ /* 0x000fe20006000000 */
[----:B------:R-:W-:Y:S01]  /*0c50*/  IMAD.MOV.U32 R124, RZ, RZ, R8 ;  /* 0x000000ffff7c7224 */ /* 0x000fe200078e0008 */
[----:B------:R-:W-:Y:S01]  /*0c60*/  LOP3.LUT R2, R2, 0xfffffe00, RZ, 0xc0, !PT ;  /* 0xfffffe0002027812 */ /* 0x000fe200078ec0ff */
[----:B------:R-:W-:Y:S01]  /*0c70*/  IMAD R76, R110, c[0x0][0x1e0], RZ ;  /* 0x000078006e4c7a24 */ /* 0x000fe200078e02ff */
[----:B------:R-:W-:Y:S01]  /*0c80*/  LOP3.LUT R101, R88, 0x38, R16, 0xf8, !PT ;  /* 0x0000003858657812 */ /* 0x000fe200078ef810 */
[----:B------:R-:W-:Y:S01]  /*0c90*/  IMAD.MOV.U32 R74, RZ, RZ, c[0x0][0x238] ;  /* 0x00008e00ff4a7624 */ /* 0x000fe200078e00ff */
[----:B------:R-:W-:Y:S01]  /*0ca0*/  SHF.R.U32.HI R6, RZ, 0x3, R88 ;  /* 0x00000003ff067819 */ /* 0x000fe20000011658 */
[----:B------:R-:W-:Y:S01]  /*0cb0*/  IMAD.WIDE.U32 R128, R104, c[0x0][0x1e0], RZ ;  /* 0x0000780068807a25 */ /* 0x000fe200078e00ff */
[----:B------:R-:W-:-:S02]  /*0cc0*/  MOV R81, 0x5 ;  /* 0x0000000500517802 */ /* 0x000fc40000000f00 */
[----:B------:R-:W-:Y:S01]  /*0cd0*/  LOP3.LUT R101, R2, R101, R6, 0xf6, !PT ;  /* 0x0000006502657212 */ /* 0x000fe200078ef606 */
[----:B------:R-:W-:Y:S01]  /*0ce0*/  IMAD R76, R104, c[0x0][0x1e4], R76 ;  /* 0x00007900684c7a24 */ /* 0x000fe200078e024c */
[----:B------:R-:W-:Y:S01]  /*0cf0*/  SHF.L.U32 R75, R74, 0x5, RZ ;  /* 0x000000054a4b7819 */ /* 0x000fe200000006ff */
[----:B------:R-:W-:Y:S01]  /*0d00*/  IMAD.WIDE.U32 R122, R120, c[0x0][0x248], R122 ;  /* 0x00009200787a7a25 */ /* 0x000fe200078e007a */
[----:B------:R-:W-:-:S03]  /*0d10*/  SHF.L.U64.HI R74, R74, R81, c[0x0][0x23c] ;  /* 0x00008f004a4a7619 */ /* 0x000fc60000010251 */
[----:B------:R-:W-:Y:S02]  /*0d20*/  IMAD.IADD R76, R129, 0x1, R76 ;  /* 0x00000001814c7824 */ /* 0x000fe400078e024c */
[----:B------:R-:W-:Y:S01]  /*0d30*/  IMAD.SHL.U32 R101, R101, 0x2, RZ ;  /* 0x0000000265657824 */ /* 0x000fe200078e00ff */
[----:B--2---:R-:W-:Y:S01]  /*0d40*/  @P2 SHF.R.S32.HI R5, RZ, 0x1f, R0 ;  /* 0x0000001fff052819 */ /* 0x004fe20000011400 */
[----:B------:R-:W-:Y:S01]  /*0d50*/  @!P2 IMAD.MOV.U32 R5, RZ, RZ, R66 ;  /* 0x000000ffff05a224 */ /* 0x000fe200078e0042 */
[----:B------:R-:W-:Y:S01]  /*0d60*/  @P2 MOV R4, R0 ;  /* 0x0000000000042202 */ /* 0x000fe20000000f00 */
[----:B------:R-:W-:Y:S01]  /*0d70*/  @!P2 IMAD.MOV.U32 R4, RZ, RZ, R216 ;  /* 0x000000ffff04a224 */ /* 0x000fe200078e00d8 */
[----:B------:R-:W-:Y:S02]  /*0d80*/  SEL R66, R66, RZ, !P4 ;  /* 0x000000ff42427207 */ /* 0x000fe40006000000 */
[----:B------:R-:W-:Y:S02]  /*0d90*/  SEL R0, R5, RZ, !P5 ;  /* 0x000000ff05007207 */ /* 0x000fe40006800000 */
[----:B------:R-:W-:Y:S01]  /*0da0*/  SEL R118, R4, RZ, !P5 ;  /* 0x000000ff04767207 */ /* 0x000fe20006800000 */
[----:B------:R-:W-:-:S02]  /*0db0*/  IMAD R126, R66, c[0x0][0x248], RZ ;  /* 0x00009200427e7a24 */ /* 0x000fc400078e02ff */
[----:B------:R-:W-:Y:S02]  /*0dc0*/  IMAD R70, R0, c[0x0][0x1f0], RZ ;  /* 0x00007c0000467a24 */ /* 0x000fe400078e02ff */
[----:B------:R-:W-:-:S04]  /*0dd0*/  IMAD.WIDE.U32 R124, R118, c[0x0][0x1f0], R124 ;  /* 0x00007c00767c7a25 */ /* 0x000fc800078e007c */
[----:B------:R-:W-:Y:S02]  /*0de0*/  IMAD R70, R118, c[0x0][0x1f4], R70 ;  /* 0x00007d0076467a24 */ /* 0x000fe400078e0246 */
[----:B------:R-:W-:-:S03]  /*0df0*/  IMAD R126, R120, c[0x0][0x24c], R126 ;  /* 0x00009300787e7a24 */ /* 0x000fc600078e027e */
[----:B------:R-:W-:Y:S01]  /*0e00*/  IADD3 R70, R125, R70, RZ ;  /* 0x000000467d467210 */ /* 0x000fe20007ffe0ff */
[----:B------:R-:W-:Y:S01]  /*0e10*/  IMAD.IADD R127, R123, 0x1, R126 ;  /* 0x000000017b7f7824 */ /* 0x000fe200078e027e */
[----:B------:R-:W-:Y:S05]  /*0e20*/  @!P3 BRA `(.L_x_569) ;  /* 0x000001800000b947 */ /* 0x000fea0003800000 */
[----:B------:R-:W-:Y:S01]  /*0e30*/  SHF.R.S32.HI R5, RZ, 0x1f, R100 ;  /* 0x0000001fff057819 */ /* 0x000fe20000011464 */
[----:B------:R-:W-:Y:S01]  /*0e40*/  IMAD R3, R74, R100, RZ ;  /* 0x000000644a037224 */ /* 0x000fe200078e02ff */
[C---:B------:R-:W-:Y:S01]  /*0e50*/  LOP3.LUT R4, R96.reuse, 0xff, RZ, 0xc0, !PT ;  /* 0x000000ff60047812 */ /* 0x040fe200078ec0ff */
[----:B------:R-:W-:Y:S02]  /*0e60*/  IMAD.SHL.U32 R8, R96, 0x10, RZ ;  /* 0x0000001060087824 */ /* 0x000fe400078e00ff */
[----:B------:R-:W-:Y:S02]  /*0e70*/  IMAD.MOV.U32 R126, RZ, RZ, R122 ;  /* 0x000000ffff7e7224 */ /* 0x000fe400078e007a */
[-C--:B------:R-:W-:Y:S01]  /*0e80*/  IMAD R3, R5, R75.reuse, R3 ;  /* 0x0000004b05037224 */ /* 0x080fe200078e0203 */
[C---:B------:R-:W-:Y:S01]  /*0e90*/  SHF.L.U32 R5, R4.reuse, 0x2, RZ ;  /* 0x0000000204057819 */ /* 0x040fe200000006ff */
[----:B------:R-:W-:Y:S01]  /*0ea0*/  IMAD.SHL.U32 R7, R4, 0x8, RZ ;  /* 0x0000000804077824 */ /* 0x000fe200078e00ff */
[----:B------:R-:W-:Y:S01]  /*0eb0*/  LOP3.LUT P4, RZ, R8, 0x10, RZ, 0xc0, !PT ;  /* 0x0000001008ff7812 */ /* 0x000fe2000788c0ff */
[----:B------:R-:W-:Y:S01]  /*0ec0*/  IMAD.SHL.U32 R4, R4, 0x2, RZ ;  /* 0x0000000204047824 */ /* 0x000fe200078e00ff */
[----:B------:R-:W-:Y:S01]  /*0ed0*/  LOP3.LUT P2, RZ, R5, 0x10, RZ, 0xc0, !PT ;  /* 0x0000001005ff7812 */ /* 0x000fe2000784c0ff */
[----:B------:R-:W-:Y:S01]  /*0ee0*/  IMAD.WIDE.U32 R18, R100, R75, R126 ;  /* 0x0000004b64127225 */ /* 0x000fe200078e007e */
[----:B------:R-:W-:-:S02]  /*0ef0*/  LOP3.LUT P3, RZ, R7, 0x10, RZ, 0xc0, !PT ;  /* 0x0000001007ff7812 */ /* 0x000fc4000786c0ff */
[----:B------:R-:W-:Y:S02]  /*0f00*/  LOP3.LUT P1, RZ, R4, 0x10, RZ, 0xc0, !PT ;  /* 0x0000001004ff7812 */ /* 0x000fe4000782c0ff */
[----:B------:R-:W-:Y:S02]  /*0f10*/  IADD3 R3, R19, R3, RZ ;  /* 0x0000000313037210 */ /* 0x000fe40007ffe0ff */
        /* <DEDUP_REMOVED lines=9> */
.L_x_569:
[----:B------:R-:W-:Y:S05]  /*0fb0*/  BSYNC B0 ;  /* 0x0000000000007941 */ /* 0x000fea0003800000 */
.L_x_568:
[----:B-1----:R-:W-:Y:S01]  /*0fc0*/  IMAD.MOV.U32 R5, RZ, RZ, c[0x0][0x27c] ;  /* 0x00009f00ff057624 */ /* 0x002fe200078e00ff */
[----:B------:R-:W-:Y:S01]  /*0fd0*/  ISETP.GE.AND P1, PT, R16, c[0x0][0x27c], PT ;  /* 0x00009f0010007a0c */ /* 0x000fe20003f26270 */
[----:B------:R-:W-:Y:S01]  /*0fe0*/  IMAD R18, R87, c[0x0][0x260], RZ ;  /* 0x0000980057127a24 */ /* 0x000fe200078e02ff */
[----:B------:R-:W-:Y:S01]  /*0ff0*/  ISETP.GE.AND P0, PT, R11, c[0x0][0x27c], PT ;  /* 0x00009f000b007a0c */ /* 0x000fe20003f06270 */
[----:B------:R-:W-:Y:S01]  /*1000*/  IMAD.SHL.U32 R4, R5, 0x2, RZ ;  /* 0x0000000205047824 */ /* 0x000fe200078e00ff */
[----:B------:R-:W-:Y:S01]  /*1010*/  SEL R13, RZ, c[0x0][0x27c], !P1 ;  /* 0x00009f00ff0d7a07 */ /* 0x000fe20004800000 */
[C---:B------:R-:W-:Y:S01]  /*1020*/  IMAD.WIDE.U32 R8, R215.reuse, c[0x0][0x260], R16 ;  /* 0x00009800d7087a25 */ /* 0x040fe200078e0010 */
[----:B------:R-:W-:Y:S01]  /*1030*/  SEL R10, RZ, c[0x0][0x27c], !P0 ;  /* 0x00009f00ff0a7a07 */ /* 0x000fe20004000000 */
[----:B------:R-:W0:Y:S01]  /*1040*/  LDGDEPBAR ;  /* 0x00000000000079af */ /* 0x000e220000000000 */
[----:B------:R-:W-:Y:S01]  /*1050*/  IADD3 R3, -R4, c[0x0][0x1d4], RZ ;  /* 0x0000750004037a10 */ /* 0x000fe20007ffe1ff */
[----:B------:R-:W-:Y:S01]  /*1060*/  IMAD R18, R215, c[0x0][0x264], R18 ;  /* 0x00009900d7127a24 */ /* 0x000fe200078e0212 */
[----:B------:R-:W-:Y:S01]  /*1070*/  ISETP.GE.AND P6, PT, R5, 0x1, PT ;  /* 0x000000010500780c */ /* 0x000fe20003fc6270 */
[----:B------:R-:W-:Y:S01]  /*1080*/  IMAD.IADD R13, R16, 0x1, R13 ;  /* 0x00000001100d7824 */ /* 0x000fe200078e020d */
[CC--:B------:R-:W-:Y:S01]  /*1090*/  SEL R7, R4.reuse, R3.reuse, !P1 ;  /* 0x0000000304077207 */ /* 0x0c0fe20004800000 */
[----:B------:R-:W-:Y:S01]  /*10a0*/  IMAD.IADD R19, R9, 0x1, R18 ;  /* 0x0000000109137824 */ /* 0x000fe200078e0212 */
[----:B------:R-:W-:Y:S01]  /*10b0*/  SEL R3, R4, R3, !P0 ;  /* 0x0000000304037207 */ /* 0x000fe20004000000 */
[----:B------:R-:W-:Y:S01]  /*10c0*/  IMAD.MOV.U32 R18, RZ, RZ, R8 ;  /* 0x000000ffff127224 */ /* 0x000fe200078e0008 */
[----:B------:R-:W-:Y:S01]  /*10d0*/  SHF.R.S32.HI R93, RZ, 0x1f, R7 ;  /* 0x0000001fff5d7819 */ /* 0x000fe20000011407 */
[----:B------:R-:W-:Y:S01]  /*10e0*/  IMAD R8, R87, c[0x0][0x210], RZ ;  /* 0x0000840057087a24 */ /* 0x000fe200078e02ff */
[----:B------:R-:W-:Y:S01]  /*10f0*/  SHF.R.S32.HI R92, RZ, 0x1f, R3 ;  /* 0x0000001fff5c7819 */ /* 0x000fe20000011403 */
[----:B------:R-:W-:Y:S01]  /*1100*/  IMAD.WIDE.U32 R4, R215, c[0x0][0x210], R16 ;  /* 0x00008400d7047a25 */ /* 0x000fe200078e0010 */
[----:B------:R-:W-:Y:S01]  /*1110*/  LEA.HI R93, R93, R7, RZ, 0x4 ;  /* 0x000000075d5d7211 */ /* 0x000fe200078f20ff */
[----:B------:R-:W-:Y:S01]  /*1120*/  ULDC.U8 UR4, c[0x0][0x298] ;  /* 0x0000a60000047ab9 */ /* 0x000fe20000000000 */
[----:B------:R-:W-:Y:S01]  /*1130*/  LEA.HI R92, R92, R3, RZ, 0x4 ;  /* 0x000000035c5c7211 */ /* 0x000fe200078f20ff */
[----:B------:R-:W-:Y:S01]  /*1140*/  IMAD R8, R215, c[0x0][0x214], R8 ;  /* 0x00008500d7087a24 */ /* 0x000fe200078e0208 */
[----:B------:R-:W-:Y:S01]  /*1150*/  SHF.R.S32.HI R93, RZ, 0x4, R93 ;  /* 0x00000004ff5d7819 */ /* 0x000fe2000001145d */
[----:B------:R-:W-:Y:S01]  /*1160*/  IMAD.IADD R10, R11, 0x1, R10 ;  /* 0x000000010b0a7824 */ /* 0x000fe200078e020a */
[----:B------:R-:W-:Y:S01]  /*1170*/  SHF.R.S32.HI R92, RZ, 0x4, R92 ;  /* 0x00000004ff5c7819 */ /* 0x000fe2000001145c */
[----:B------:R-:W-:Y:S01]  /*1180*/  IMAD.IADD R9, R5, 0x1, R8 ;  /* 0x0000000105097824 */ /* 0x000fe200078e0208 */
[----:B------:R-:W-:Y:S01]  /*1190*/  MOV R8, R4 ;  /* 0x0000000400087202 */ /* 0x000fe20000000f00 */
[----:B------:R-:W-:Y:S01]  /*11a0*/  IMAD R63, R0, c[0x0][0x218], RZ ;  /* 0x00008600003f7a24 */ /* 0x000fe200078e02ff */
[----:B------:R-:W-:Y:S01]  /*11b0*/  SHF.R.S32.HI R5, RZ, 0x1f, R13 ;  /* 0x0000001fff057819 */ /* 0x000fe2000001140d */
[----:B------:R-:W-:Y:S01]  /*11c0*/  IMAD R112, R110, c[0x0][0x290], RZ ;  /* 0x0000a4006e707a24 */ /* 0x000fe200078e02ff */
[----:B------:R-:W-:Y:S01]  /*11d0*/  SHF.R.S32.HI R4, RZ, 0x1f, R10 ;  /* 0x0000001fff047819 */ /* 0x000fe2000001140a */
[----:B------:R-:W-:Y:S01]  /*11e0*/  IMAD R66, R66, c[0x0][0x268], RZ ;  /* 0x00009a0042427a24 */ /* 0x000fe200078e02ff */
[----:B------:R-:W-:Y:S01]  /*11f0*/  LEA.HI R95, R5, R13, RZ, 0x3 ;  /* 0x0000000d055f7211 */ /* 0x000fe200078f18ff */
[----:B------:R-:W-:Y:S01]  /*1200*/  IMAD.WIDE.U32 R114, R104, c[0x0][0x280], R16 ;  /* 0x0000a00068727a25 */ /* 0x000fe200078e0010 */
[----:B------:R-:W-:-:S02]  /*1210*/  LEA.HI R94, R4, R10, RZ, 0x3 ;  /* 0x0000000a045e7211 */ /* 0x000fc400078f18ff */
[----:B------:R-:W-:Y:S01]  /*1220*/  LEA.HI.SX32 R93, R95, R93, 0x1d ;  /* 0x0000005d5f5d7211 */ /* 0x000fe200078feaff */
[----:B------:R-:W-:Y:S01]  /*1230*/  IMAD R66, R120, c[0x0][0x26c], R66 ;  /* 0x00009b0078427a24 */ /* 0x000fe200078e0242 */
[----:B------:R-:W-:Y:S01]  /*1240*/  LEA.HI.SX32 R92, R94, R92, 0x1d ;  /* 0x0000005c5e5c7211 */ /* 0x000fe200078feaff */
[----:B------:R-:W-:Y:S01]  /*1250*/  IMAD.WIDE.U32 R120, R120, c[0x0][0x268], R18 ;  /* 0x00009a0078787a25 */ /* 0x000fe200078e0012 */
[----:B------:R-:W-:Y:S02]  /*1260*/  IADD3 R65, P2, R65, R104, RZ ;  /* 0x0000006841417210 */ /* 0x000fe40007f5e0ff */
[----:B------:R-:W-:Y:S01]  /*1270*/  SHF.R.S32.HI R3, RZ, 0x1f, R93 ;  /* 0x0000001fff037819 */ /* 0x000fe2000001145d */
[----:B------:R-:W-:Y:S01]  /*1280*/  IMAD.WIDE.U32 R116, R104, c[0x0][0x290], R16 ;  /* 0x0000a40068747a25 */ /* 0x000fe200078e0010 */
[----:B------:R-:W-:Y:S02]  /*1290*/  SHF.R.S32.HI R0, RZ, 0x1f, R92 ;  /* 0x0000001fff007819 */ /* 0x000fe4000001145c */
[----:B------:R-:W-:Y:S01]  /*12a0*/  LEA.HI R3, R3, R93, RZ, 0x3 ;  /* 0x0000005d03037211 */ /* 0x000fe200078f18ff */
[----:B------:R-:W-:Y:S01]  /*12b0*/  IMAD.X R64, R64, 0x1, R110, P2 ;  /* 0x0000000140407824 */ /* 0x000fe200010e066e */
[----:B------:R-:W-:Y:S01]  /*12c0*/  LEA.HI R5, R5, R13, RZ, 0x6 ;  /* 0x0000000d05057211 */ /* 0x000fe200078f30ff */
[----:B------:R-:W-:Y:S01]  /*12d0*/  IMAD.SHL.U32 R93, R93, 0x8, RZ ;  /* 0x000000085d5d7824 */ /* 0x000fe200078e00ff */
[----:B------:R-:W-:Y:S01]  /*12e0*/  LEA.HI R0, R0, R92, RZ, 0x3 ;  /* 0x0000005c00007211 */ /* 0x000fe200078f18ff */
[----:B------:R-:W-:Y:S01]  /*12f0*/  IMAD R110, R110, c[0x0][0x280], RZ ;  /* 0x0000a0006e6e7a24 */ /* 0x000fe200078e02ff */
[----:B------:R-:W-:Y:S01]  /*1300*/  SHF.R.S32.HI R15, RZ, 0x1f, R14 ;  /* 0x0000001fff0f7819 */ /* 0x000fe2000001140e */
[----:B------:R-:W-:Y:S01]  /*1310*/  IMAD.SHL.U32 R92, R92, 0x8, RZ ;  /* 0x000000085c5c7824 */ /* 0x000fe200078e00ff */
[----:B------:R-:W-:Y:S01]  /*1320*/  LEA.HI R4, R4, R10, RZ, 0x6 ;  /* 0x0000000a04047211 */ /* 0x000fe200078f30ff */
[----:B------:R-:W-:Y:S01]  /*1330*/  IMAD R110, R104, c[0x0][0x284], R110 ;  /* 0x0000a100686e7a24 */ /* 0x000fe200078e026e */
[----:B-----5:R-:W-:Y:S01]  /*1340*/  SHF.R.S32.HI R57, RZ, 0x1f, R55 ;  /* 0x0000001fff397819 */ /* 0x020fe20000011437 */
[----:B------:R-:W-:Y:S01]  /*1350*/  IMAD.SHL.U32 R5, R5, 0x20, RZ ;  /* 0x0000002005057824 */ /* 0x000fe200078e00ff */
[C---:B------:R-:W-:Y:S01]  /*1360*/  LOP3.LUT R91, R88.reuse, 0x38, R95, 0xf8, !PT ;  /* 0x00000038585b7812 */ /* 0x040fe200078ef85f */
[----:B------:R-:W-:Y:S01]  /*1370*/  IMAD.SHL.U32 R3, R3, 0x100, RZ ;  /* 0x0000010003037824 */ /* 0x000fe200078e00ff */
[----:B------:R-:W-:Y:S01]  /*1380*/  LOP3.LUT R89, R88, 0x38, R94, 0xf8, !PT ;  /* 0x0000003858597812 */ /* 0x000fe200078ef85e */
[----:B------:R-:W-:Y:S01]  /*1390*/  IMAD.SHL.U32 R0, R0, 0x100, RZ ;  /* 0x0000010000007824 */ /* 0x000fe200078e00ff */
[----:B------:R-:W-:Y:S01]  /*13a0*/  LOP3.LUT R90, R88, 0x38, R93, 0xf8, !PT ;  /* 0x00000038585a7812 */ /* 0x000fe200078ef85d */
[----:B------:R-:W-:Y:S01]  /*13b0*/  IMAD R112, R104, c[0x0][0x294], R112 ;  /* 0x0000a50068707a24 */ /* 0x000fe200078e0270 */
[----:B------:R-:W-:Y:S01]  /*13c0*/  LOP3.LUT R88, R88, 0x38, R92, 0xf8, !PT ;  /* 0x0000003858587812 */ /* 0x000fe200078ef85c */
[----:B------:R-:W-:Y:S01]  /*13d0*/  IMAD.WIDE.U32 R20, R104, c[0x0][0x290], R14 ;  /* 0x0000a40068147a25 */ /* 0x000fe200078e000e */
[----:B------:R-:W-:-:S02]  /*13e0*/  SHF.L.U32 R4, R4, 0x5, RZ ;  /* 0x0000000504047819 */ /* 0x000fc400000006ff */
[-C--:B------:R-:W-:Y:S01]  /*13f0*/  LOP3.LUT R91, R91, R6.reuse, RZ, 0x3c, !PT ;  /* 0x000000065b5b7212 */ /* 0x080fe200078e3cff */
[----:B------:R-:W-:Y:S01]  /*1400*/  IMAD.WIDE.U32 R18, R104, c[0x0][0x280], R14 ;  /* 0x0000a00068127a25 */ /* 0x000fe200078e000e */
[-C--:B------:R-:W-:Y:S02]  /*1410*/  LOP3.LUT R89, R89, R6.reuse, RZ, 0x3c, !PT ;  /* 0x0000000659597212 */ /* 0x080fe400078e3cff */
[-C--:B------:R-:W-:Y:S01]  /*1420*/  LOP3.LUT R90, R90, R6.reuse, RZ, 0x3c, !PT ;  /* 0x000000065a5a7212 */ /* 0x080fe200078e3cff */
[C---:B------:R-:W-:Y:S01]  /*1430*/  IMAD.SHL.U32 R99, R96.reuse, 0x10, RZ ;  /* 0x0000001060637824 */ /* 0x040fe200078e00ff */
[----:B------:R-:W-:Y:S01]  /*1440*/  LOP3.LUT R96, R96, 0xff, RZ, 0xc0, !PT ;  /* 0x000000ff60607812 */ /* 0x000fe200078ec0ff */
[----:B------:R-:W-:Y:S01]  /*1450*/  IMAD R58, R57, c[0x0][0x290], RZ ;  /* 0x0000a400393a7a24 */ /* 0x000fe200078e02ff */
[----:B------:R-:W-:Y:S01]  /*1460*/  LOP3.LUT R88, R88, R6, RZ, 0x3c, !PT ;  /* 0x0000000658587212 */ /* 0x000fe200078e3cff */
[----:B------:R-:W-:Y:S01]  /*1470*/  IMAD.IADD R115, R115, 0x1, R110 ;  /* 0x0000000173737824 */ /* 0x000fe200078e026e */
[----:B------:R-:W-:Y:S01]  /*1480*/  LOP3.LUT R5, R5, 0x7ffff800, RZ, 0xc0, !PT ;  /* 0x7ffff80005057812 */ /* 0x000fe200078ec0ff */
[----:B------:R-:W-:Y:S01]  /*1490*/  IMAD R57, R57, c[0x0][0x280], RZ ;  /* 0x0000a00039397a24 */ /* 0x000fe200078e02ff */
[----:B------:R-:W-:Y:S01]  /*14a0*/  LOP3.LUT R4, R4, 0x7ffff800, RZ, 0xc0, !PT ;  /* 0x7ffff80004047812 */ /* 0x000fe200078ec0ff */
[----:B------:R-:W-:Y:S01]  /*14b0*/  IMAD.IADD R117, R117, 0x1, R112 ;  /* 0x0000000175757824 */ /* 0x000fe200078e0270 */
[----:B------:R-:W-:Y:S01]  /*14c0*/  LOP3.LUT R3, R3, 0x7ffff800, RZ, 0xc0, !PT ;  /* 0x7ffff80003037812 */ /* 0x000fe200078ec0ff */
[----:B------:R-:W-:Y:S01]  /*14d0*/  IMAD.IADD R113, R112, 0x1, R21 ;  /* 0x0000000170717824 */ /* 0x000fe200078e0215 */
[----:B------:R-:W-:Y:S01]  /*14e0*/  LOP3.LUT R0, R0, 0x7ffff800, RZ, 0xc0, !PT ;  /* 0x7ffff80000007812 */ /* 0x000fe200078ec0ff */
[----:B------:R-:W-:Y:S01]  /*14f0*/  IMAD.IADD R111, R110, 0x1, R19 ;  /* 0x000000016e6f7824 */ /* 0x000fe200078e0213 */
[----:B------:R-:W-:Y:S01]  /*1500*/  SHF.L.U32 R97, R96, 0x2, RZ ;  /* 0x0000000260617819 */ /* 0x000fe200000006ff */
[----:B------:R-:W-:Y:S01]  /*1510*/  IMAD.MOV.U32 R112, RZ, RZ, R20 ;  /* 0x000000ffff707224 */ /* 0x000fe200078e0014 */
[----:B------:R-:W-:Y:S01]  /*1520*/  IADD3 R91, R91, R5, R2 ;  /* 0x000000055b5b7210 */ /* 0x000fe20007ffe002 */
[----:B------:R-:W-:Y:S01]  /*1530*/  IMAD.MOV.U32 R110, RZ, RZ, R18 ;  /* 0x000000ffff6e7224 */ /* 0x000fe200078e0012 */
[--C-:B------:R-:W-:Y:S01]  /*1540*/  IADD3 R89, R89, R4, R2.reuse ;  /* 0x0000000459597210 */ /* 0x100fe20007ffe002 */
[----:B------:R-:W-:Y:S01]  /*1550*/  IMAD.MOV.U32 R78, RZ, RZ, c[0x0][0x290] ;  /* 0x0000a400ff4e7624 */ /* 0x000fe200078e00ff */
[--C-:B------:R-:W-:Y:S01]  /*1560*/  IADD3 R90, R90, R3, R2.reuse ;  /* 0x000000035a5a7210 */ /* 0x100fe20007ffe002 */
[----:B------:R-:W-:Y:S01]  /*1570*/  IMAD.MOV.U32 R80, RZ, RZ, c[0x0][0x280] ;  /* 0x0000a000ff507624 */ /* 0x000fe200078e00ff */
[----:B------:R-:W-:Y:S01]  /*1580*/  IADD3 R88, R88, R0, R2 ;  /* 0x0000000058587210 */ /* 0x000fe20007ffe002 */
[----:B------:R-:W-:Y:S01]  /*1590*/  IMAD.MOV.U32 R82, RZ, RZ, c[0x0][0x1e0] ;  /* 0x00007800ff527624 */ /* 0x000fe200078e00ff */
[----:B------:R-:W-:Y:S01]  /*15a0*/  IADD3 R62, P1, P0, R124, R128, R16 ;  /* 0x000000807c3e7210 */ /* 0x000fe2000783e010 */
[----:B------:R-:W-:Y:S01]  /*15b0*/  IMAD.SHL.U32 R98, R96, 0x8, RZ ;  /* 0x0000000860627824 */ /* 0x000fe200078e00ff */
[----:B------:R-:W-:Y:S01]  /*15c0*/  LOP3.LUT R95, R95, 0xfffffff8, RZ, 0xc0, !PT ;  /* 0xfffffff85f5f7812 */ /* 0x000fe200078ec0ff */
[C---:B------:R-:W-:Y:S01]  /*15d0*/  IMAD R57, R55.reuse, c[0x0][0x284], R57 ;  /* 0x0000a10037397a24 */ /* 0x040fe200078e0239 */
[----:B------:R-:W-:Y:S01]  /*15e0*/  LOP3.LUT R94, R94, 0xfffffff8, RZ, 0xc0, !PT ;  /* 0xfffffff85e5e7812 */ /* 0x000fe200078ec0ff */
[----:B------:R-:W-:Y:S01]  /*15f0*/  IMAD.WIDE.U32 R114, R55, c[0x0][0x280], R114 ;  /* 0x0000a00037727a25 */ /* 0x000fe200078e0072 */
[----:B------:R-:W-:-:S02]  /*1600*/  SHF.L.U64.HI R77, R78, R81, c[0x0][0x294] ;  /* 0x0000a5004e4d7619 */ /* 0x000fc40000010251 */
[-C--:B------:R-:W-:Y:S01]  /*1610*/  SHF.L.U64.HI R79, R80, R81.reuse, c[0x0][0x284] ;  /* 0x0000a100504f7619 */ /* 0x080fe20000010251 */
[----:B------:R-:W-:Y:S01]  /*1620*/  IMAD R63, R118, c[0x0][0x21c], R63 ;  /* 0x00008700763f7a24 */ /* 0x000fe200078e023f */
[----:B------:R-:W-:Y:S01]  /*1630*/  SHF.L.U64.HI R81, R82, R81, c[0x0][0x1e4] ;  /* 0x0000790052517619 */ /* 0x000fe20000010251 */
[----:B------:R-:W-:Y:S01]  /*1640*/  IMAD.SHL.U32 R96, R96, 0x2, RZ ;  /* 0x0000000260607824 */ /* 0x000fe200078e00ff */
[----:B------:R-:W-:Y:S01]  /*1650*/  IADD3 R59, R115, R57, RZ ;  /* 0x00000039733b7210 */ /* 0x000fe20007ffe0ff */
[C---:B------:R-:W-:Y:S01]  /*1660*/  IMAD R58, R55.reuse, c[0x0][0x294], R58 ;  /* 0x0000a500373a7a24 */ /* 0x040fe200078e023a */
[----:B------:R-:W-:Y:S01]  /*1670*/  IADD3 R10, R14, 0x20, RZ ;  /* 0x000000200e0a7810 */ /* 0x000fe20007ffe0ff */
[----:B------:R-:W-:Y:S01]  /*1680*/  IMAD.WIDE.U32 R116, R55, c[0x0][0x290], R116 ;  /* 0x0000a40037747a25 */ /* 0x000fe200078e0074 */
[----:B------:R-:W-:Y:S02]  /*1690*/  ISETP.NE.AND P5, PT, RZ, UR4, PT ;  /* 0x00000004ff007c0c */ /* 0x000fe4000bfa5270 */
[----:B------:R-:W-:Y:S01]  /*16a0*/  LOP3.LUT R99, R99, 0x10, RZ, 0xc0, !PT ;  /* 0x0000001063637812 */ /* 0x000fe200078ec0ff */
[----:B------:R-:W-:Y:S01]  /*16b0*/  IMAD.WIDE.U32 R118, R118, c[0x0][0x218], R8 ;  /* 0x0000860076767a25 */ /* 0x000fe200078e0008 */
[----:B------:R-:W-:-:S02]  /*16c0*/  IADD3 R9, R14, 0x60, RZ ;  /* 0x000000600e097810 */ /* 0x000fc40007ffe0ff */
[----:B------:R-:W-:Y:S01]  /*16d0*/  IADD3.X R61, R70, R76, R17, P1, P0 ;  /* 0x0000004c463d7210 */ /* 0x000fe20000fe0411 */
[----:B------:R-:W-:Y:S01]  /*16e0*/  IMAD.WIDE.U32 R112, R55, c[0x0][0x290], R112 ;  /* 0x0000a40037707a25 */ /* 0x000fe200078e0070 */
[----:B------:R-:W-:Y:S02]  /*16f0*/  LOP3.LUT R98, R98, 0x10, RZ, 0xc0, !PT ;  /* 0x0000001062627812 */ /* 0x000fe400078ec0ff */
[----:B------:R-:W-:Y:S01]  /*1700*/  LOP3.LUT R97, R97, 0x10, RZ, 0xc0, !PT ;  /* 0x0000001061617812 */ /* 0x000fe200078ec0ff */
[----:B------:R-:W-:Y:S01]  /*1710*/  IMAD.WIDE.U32 R110, R55, c[0x0][0x280], R110 ;  /* 0x0000a000376e7a25 */ /* 0x000fe200078e006e */
[----:B------:R-:W-:Y:S02]  /*1720*/  LOP3.LUT R96, R96, 0x10, RZ, 0xc0, !PT ;  /* 0x0000001060607812 */ /* 0x000fe400078ec0ff */
[----:B------:R-:W-:Y:S01]  /*1730*/  SHF.R.S32.HI R86, RZ, 0x1f, R95 ;  /* 0x0000001fff567819 */ /* 0x000fe2000001145f */
[----:B------:R-:W-:Y:S01]  /*1740*/  IMAD.IADD R60, R117, 0x1, R58 ;  /* 0x00000001753c7824 */ /* 0x000fe200078e023a */
[----:B------:R-:W-:Y:S01]  /*1750*/  SHF.R.S32.HI R85, RZ, 0x1f, R94 ;  /* 0x0000001fff557819 */ /* 0x000fe2000001145e */
[----:B------:R-:W-:Y:S01]  /*1760*/  IMAD.SHL.U32 R78, R78, 0x20, RZ ;  /* 0x000000204e4e7824 */ /* 0x000fe200078e00ff */
[----:B------:R-:W-:Y:S01]  /*1770*/  SHF.R.S32.HI R84, RZ, 0x1f, R93 ;  /* 0x0000001fff547819 */ /* 0x000fe2000001145d */
[----:B------:R-:W-:Y:S01]  /*1780*/  IMAD.SHL.U32 R80, R80, 0x20, RZ ;  /* 0x0000002050507824 */ /* 0x000fe200078e00ff */
[----:B------:R-:W-:Y:S01]  /*1790*/  SHF.R.S32.HI R83, RZ, 0x1f, R92 ;  /* 0x0000001fff537819 */ /* 0x000fe2000001145c */
[----:B------:R-:W-:-:S02]  /*17a0*/  IMAD.SHL.U32 R82, R82, 0x20, RZ ;  /* 0x0000002052527824 */ /* 0x000fc400078e00ff */
[----:B------:R-:W-:Y:S02]  /*17b0*/  IMAD.IADD R66, R121, 0x1, R66 ;  /* 0x0000000179427824 */ /* 0x000fe400078e0242 */
[----:B------:R-:W-:Y:S02]  /*17c0*/  IMAD.IADD R63, R119, 0x1, R63 ;  /* 0x00000001773f7824 */ /* 0x000fe400078e023f */
[----:B------:R-:W-:Y:S02]  /*17d0*/  IMAD.IADD R58, R58, 0x1, R113 ;  /* 0x000000013a3a7824 */ /* 0x000fe400078e0271 */
[----:B------:R-:W-:Y:S02]  /*17e0*/  IMAD.IADD R57, R57, 0x1, R111 ;  /* 0x0000000139397824 */ /* 0x000fe400078e026f */
[----:B------:R-:W-:Y:S02]  /*17f0*/  IMAD.SHL.U32 R91, R91, 0x2, RZ ;  /* 0x000000025b5b7824 */ /* 0x000fe400078e00ff */
[----:B------:R-:W-:-:S02]  /*1800*/  IMAD.SHL.U32 R89, R89, 0x2, RZ ;  /* 0x0000000259597824 */ /* 0x000fc400078e00ff */
[----:B------:R-:W-:Y:S02]  /*1810*/  IMAD.SHL.U32 R90, R90, 0x2, RZ ;  /* 0x000000025a5a7824 */ /* 0x000fe400078e00ff */
[----:B------:R-:W-:Y:S01]  /*1820*/  IMAD.SHL.U32 R88, R88, 0x2, RZ ;  /* 0x0000000258587824 */ /* 0x000fe200078e00ff */
[----:B------:R-:W-:Y:S06]  /*1830*/  BAR.SYNC.DEFER_BLOCKING 0x0 ;  /* 0x0000000000007b1d */ /* 0x000fec0000010000 */
.L_x_588:
[-C--:B------:R-:W-:Y:S01]  /*1840*/  IMAD R109, R81, R100.reuse, RZ ;  /* 0x00000064516d7224 */ /* 0x080fe200078e02ff */
[----:B------:R-:W-:Y:S01]  /*1850*/  SHF.R.S32.HI R56, RZ, 0x1f, R100 ;  /* 0x0000001fff387819 */ /* 0x000fe20000011464 */
[----:B------:R-:W-:Y:S04]  /*1860*/  DEPBAR.LE SB0, 0x0 ;  /* 0x000080000000791a */ /* 0x000fe80000000000 */
[----:B------:R-:W-:Y:S01]  /*1870*/  BAR.SYNC.DEFER_BLOCKING 0x0 ;  /* 0x0000000000007b1d */ /* 0x000fe20000010000 */
[----:B------:R-:W-:Y:S04]  /*1880*/  IMAD.WIDE.U32 R130, R82, R100, RZ ;  /* 0x0000006452827225 */ /* 0x000fe800078e00ff */
[----:B------:R-:W-:Y:S01]  /*1890*/  IMAD R109, R56, R82, R109 ;  /* 0x00000052386d7224 */ /* 0x000fe200078e026d */
[----:B-1----:R-:W-:Y:S03]  /*18a0*/  IADD3 R2, P1, R62, R130, RZ ;  /* 0x000000823e027210 */ /* 0x002fe60007f3e0ff */
[----:B------:R-:W-:Y:S01]  /*18b0*/  IMAD.IADD R109, R131, 0x1, R109 ;  /* 0x00000001836d7824 */ /* 0x000fe200078e026d */
[C---:B------:R-:W-:Y:S04]  /*18c0*/  LEA R46, P0, R2.reuse, c[0x0][0x1c8], 0x1 ;  /* 0x00007200022e7a11 */ /* 0x040fe800078008ff */
[----:B------:R-:W-:Y:S04]  /*18d0*/  IADD3.X R0, R109, R61, RZ, P1, !PT ;  /* 0x0000003d6d007210 */ /* 0x000fe80000ffe4ff */
[----:B------:R-:W-:Y:S01]  /*18e0*/  LEA.HI.X R47, R2, c[0x0][0x1cc], R0, 0x1, P0 ;  /* 0x00007300022f7a11 */ /* 0x000fe200000f0c00 */
[----:B------:R-:W-:Y:S01]  /*18f0*/  BSSY B1, `(.L_x_570) ;  /* 0x0000258000017945 */ /* 0x000fe20003800000 */
[----:B------:R-:W-:-:S05]  /*1900*/  @!P6 BRA `(.L_x_571) ;  /* 0x000024500000e947 */ /* 0x000fca0003800000 */
[-C--:B------:R-:W-:Y:S02]  /*1910*/  IMAD R2, R79, R100.reuse, RZ ;  /* 0x000000644f027224 */ /* 0x080fe400078e02ff */
[-C--:B------:R-:W-:Y:S02]  /*1920*/  IMAD R0, R77, R100.reuse, RZ ;  /* 0x000000644d007224 */ /* 0x080fe400078e02ff */
[----:B------:R-:W-:Y:S02]  /*1930*/  IMAD R3, R100, -0x20, R108 ;  /* 0xffffffe064037824 */ /* 0x000fe400078e026c */
[-C--:B------:R-:W-:Y:S03]  /*1940*/  IMAD.WIDE.U32 R22, R80, R100.reuse, RZ ;  /* 0x0000006450167225 */ /* 0x080fe600078e00ff */
[----:B------:R-:W-:Y:S01]  /*1950*/  IMNMX R3, R3, 0x20, PT ;  /* 0x0000002003037817 */ /* 0x000fe20003800200 */
[----:B------:R-:W-:Y:S04]  /*1960*/  IMAD.WIDE.U32 R20, R78, R100, RZ ;  /* 0x000000644e147225 */ /* 0x000fe800078e00ff */
[C---:B------:R-:W-:Y:S02]  /*1970*/  IMAD R2, R56.reuse, R80, R2 ;  /* 0x0000005038027224 */ /* 0x040fe400078e0202 */
[----:B------:R-:W-:Y:S03]  /*1980*/  IMAD R0, R56, R78, R0 ;  /* 0x0000004e38007224 */ /* 0x000fe600078e0200 */
        /* <DEDUP_REMOVED lines=42> */
.L_x_574:
[----:B------:R-:W-:Y:S05]  /*1c30*/  BSYNC B0 ;  /* 0x0000000000007941 */ /* 0x000fea0003800000 */
.L_x_573:
[----:B------:R-:W-:-:S05]  /*1c40*/  @P4 BRA `(.L_x_575) ;  /* 0x0000222000004947 */ /* 0x000fca0003800000 */
[----:B------:R-:W-:Y:S01]  /*1c50*/  ISETP.GE.AND P0, PT, R16, c[0x0][0x1d4], PT ;  /* 0x0000750010007a0c */ /* 0x000fe20003f06270 */
[----:B-1---5:R-:W-:Y:S01]  /*1c60*/  IMAD.MOV.U32 R4, RZ, RZ, R36 ;  /* 0x000000ffff047224 */ /* 0x022fe200078e0024 */
[----:B------:R-:W-:Y:S01]  /*1c70*/  MOV R0, R39 ;  /* 0x0000002700007202 */ /* 0x000fe20000000f00 */
[----:B------:R-:W-:Y:S01]  /*1c80*/  IMAD.MOV.U32 R3, RZ, RZ, R37 ;  /* 0x000000ffff037224 */ /* 0x000fe200078e0025 */
[----:B------:R-:W-:Y:S01]  /*1c90*/  BSSY B0, `(.L_x_576) ;  /* 0x0000048000007945 */ /* 0x000fe20003800000 */
[----:B------:R-:W-:Y:S03]  /*1ca0*/  IMAD.MOV.U32 R2, RZ, RZ, R38 ;  /* 0x000000ffff027224 */ /* 0x000fe600078e0026 */
[----:B------:R-:W-:Y:S01]  /*1cb0*/  PRMT R34, R3, 0x5410, R4 ;  /* 0x0000541003227816 */ /* 0x000fe20000000004 */
[----:B------:R-:W-:Y:S01]  /*1cc0*/  IMAD.MOV.U32 R4, RZ, RZ, R42 ;  /* 0x000000ffff047224 */ /* 0x000fe200078e002a */
[----:B------:R-:W-:Y:S01]  /*1cd0*/  PRMT R35, R0, 0x5410, R2 ;  /* 0x0000541000237816 */ /* 0x000fe20000000002 */
[----:B------:R-:W-:Y:S01]  /*1ce0*/  IMAD.MOV.U32 R3, RZ, RZ, R43 ;  /* 0x000000ffff037224 */ /* 0x000fe200078e002b */
[----:B------:R-:W-:Y:S01]  /*1cf0*/  MOV R2, R18 ;  /* 0x0000001200027202 */ /* 0x000fe20000000f00 */
[----:B------:R-:W-:Y:S03]  /*1d00*/  IMAD.MOV.U32 R0, RZ, RZ, R19 ;  /* 0x000000ffff007224 */ /* 0x000fe600078e0013 */
[----:B------:R-:W-:Y:S01]  /*1d10*/  PRMT R40, R3, 0x5410, R4 ;  /* 0x0000541003287816 */ /* 0x000fe20000000004 */
[----:B------:R-:W-:Y:S01]  /*1d20*/  IMAD.MOV.U32 R4, RZ, RZ, R24 ;  /* 0x000000ffff047224 */ /* 0x000fe200078e0018 */
[----:B------:R-:W-:Y:S01]  /*1d30*/  PRMT R5, R0, 0x5410, R2 ;  /* 0x0000541000057816 */ /* 0x000fe20000000002 */
[----:B------:R-:W-:Y:S01]  /*1d40*/  IMAD.MOV.U32 R2, RZ, RZ, R26 ;  /* 0x000000ffff027224 */ /* 0x000fe200078e001a */
[----:B------:R-:W-:Y:S02]  /*1d50*/  MOV R3, R25 ;  /* 0x0000001900037202 */ /* 0x000fe40000000f00 */
[----:B------:R-:W-:Y:S02]  /*1d60*/  MOV R0, R27 ;  /* 0x0000001b00007202 */ /* 0x000fe40000000f00 */
[----:B------:R-:W-:Y:S02]  /*1d70*/  PRMT R6, R3, 0x5410, R4 ;  /* 0x0000541003067816 */ /* 0x000fe40000000004 */
[----:B------:R-:W-:Y:S01]  /*1d80*/  PRMT R7, R0, 0x5410, R2 ;  /* 0x0000541000077816 */ /* 0x000fe20000000002 */
[----:B------:R-:W-:-:S05]  /*1d90*/  @P0 BRA `(.L_x_577) ;  /* 0x0000037000000947 */ /* 0x000fca0003800000 */
[----:B------:R-:W-:Y:S01]  /*1da0*/  ISETP.GE.AND P0, PT, R14, c[0x0][0x27c], PT ;  /* 0x00009f000e007a0c */ /* 0x000fe20003f06270 */
[----:B------:R-:W1:Y:S01]  /*1db0*/  LDS.128 R20, [R101+0xc080] ;  /* 0x00c0800065147984 */ /* 0x000e620000000c00 */
[----:B------:R-:W-:Y:S02]  /*1dc0*/  MOV R0, R28 ;  /* 0x0000001c00007202 */ /* 0x000fe40000000f00 */
[----:B------:R-:W-:Y:S02]  /*1dd0*/  MOV R3, R29 ;  /* 0x0000001d00037202 */ /* 0x000fe40000000f00 */
[----:B------:R-:W-:Y:S07]  /*1de0*/  MOV R32, R45 ;  /* 0x0000002d00207202 */ /* 0x000fee0000000f00 */
[--C-:B------:R-:W-:Y:S01]  /*1df0*/  @!P0 SHF.R.U64 R2, R28, 0x10, R29.reuse ;  /* 0x000000101c028819 */ /* 0x100fe2000000121d */
[----:B------:R-:W-:Y:S01]  /*1e00*/  @!P0 HADD2.F32 R0, -RZ, R0.H0_H0 ;  /* 0x20000000ff008230 */ /* 0x000fe20000004100 */
[----:B------:R-:W-:Y:S01]  /*1e10*/  @!P0 SHF.R.U32.HI R4, RZ, 0x10, R29 ;  /* 0x00000010ff048819 */ /* 0x000fe2000001161d */
[----:B------:R-:W-:Y:S01]  /*1e20*/  @!P0 HADD2.F32 R3, -RZ, R3.H0_H0 ;  /* 0x20000003ff038230 */ /* 0x000fe20000004100 */
[----:B------:R-:W-:Y:S01]  /*1e30*/  MOV R29, R44 ;  /* 0x0000002c001d7202 */ /* 0x000fe20000000f00 */
[----:B------:R-:W-:Y:S01]  /*1e40*/  @!P0 HADD2.F32 R2, -RZ, R2.H0_H0 ;  /* 0x20000002ff028230 */ /* 0x000fe20000004100 */
[--C-:B------:R-:W-:Y:S01]  /*1e50*/  @!P0 SHF.R.U64 R31, R44, 0x10, R45.reuse ;  /* 0x000000102c1f8819 */ /* 0x100fe2000000122d */
[----:B------:R-:W-:Y:S01]  /*1e60*/  @!P0 HADD2.F32 R4, -RZ, R4.H0_H0 ;  /* 0x20000004ff048230 */ /* 0x000fe20000004100 */
[----:B------:R-:W-:Y:S01]  /*1e70*/  @!P0 SHF.R.U32.HI R33, RZ, 0x10, R45 ;  /* 0x00000010ff218819 */ /* 0x000fe2000001162d */
[----:B------:R-:W-:Y:S02]  /*1e80*/  @!P0 HADD2.F32 R29, -RZ, R29.H0_H0 ;  /* 0x2000001dff1d8230 */ /* 0x000fe40000004100 */
[----:B------:R-:W-:Y:S02]  /*1e90*/  @!P0 HADD2.F32 R31, -RZ, R31.H0_H0 ;  /* 0x2000001fff1f8230 */ /* 0x000fe40000004100 */
[----:B------:R-:W-:Y:S01]  /*1ea0*/  @!P0 HADD2.F32 R33, -RZ, R33.H0_H0 ;  /* 0x20000021ff218230 */ /* 0x000fe20000004100 */
[----:B-1----:R-:W-:Y:S01]  /*1eb0*/  @!P0 IMAD.MOV.U32 R13, RZ, RZ, R21 ;  /* 0x000000ffff0d8224 */ /* 0x002fe200078e0015 */
[----:B------:R-:W-:Y:S04]  /*1ec0*/  @!P0 MOV R8, R20 ;  /* 0x0000001400088202 */ /* 0x000fe80000000f00 */
[--C-:B------:R-:W-:Y:S02]  /*1ed0*/  @!P0 HADD2.F32 R30, -RZ, R13.reuse.H1_H1 ;  /* 0x3000000dff1e8230 */ /* 0x100fe40000004100 */
        /* <DEDUP_REMOVED lines=21> */
[C---:B------:R-:W-:Y:S01]  /*2030*/  @!P0 FMUL.FTZ R3, R13.reuse, R3 ;  /* 0x000000030d038220 */ /* 0x040fe20000410000 */
        /* <DEDUP_REMOVED lines=13> */
.L_x_577:
[----:B------:R-:W-:Y:S05]  /*2110*/  BSYNC B0 ;  /* 0x0000000000007941 */ /* 0x000fea0003800000 */
.L_x_576:
        /* <DEDUP_REMOVED lines=8> */
[----:B------:R-:W-:Y:S01]  /*21a0*/  @!P0 SHF.R.U64 R0, R26, 0x10, R27 ;  /* 0x000000101a008819 */ /* 0x000fe2000000121b */
[----:B------:R-:W-:Y:S01]  /*21b0*/  @!P0 HADD2.F32 R7, -RZ, R7.H0_H0 ;  /* 0x20000007ff078230 */ /* 0x000fe20000004100 */
[----:B------:R-:W-:Y:S01]  /*21c0*/  @!P0 SHF.R.U64 R29, R42, 0x10, R43 ;  /* 0x000000102a1d8819 */ /* 0x000fe2000000122b */
[----:B------:R-:W-:Y:S01]  /*21d0*/  @!P0 HADD2.F32 R30, -RZ, R40.H0_H0 ;  /* 0x20000028ff1e8230 */ /* 0x000fe20000004100 */
[----:B------:R-:W-:Y:S01]  /*21e0*/  @!P0 SHF.R.U32.HI R26, RZ, 0x10, R27 ;  /* 0x00000010ff1a8819 */ /* 0x000fe2000001161b */
[----:B------:R-:W-:Y:S01]  /*21f0*/  @!P0 HADD2.F32 R8, -RZ, R0.H0_H0 ;  /* 0x20000000ff088230 */ /* 0x000fe20000004100 */
[----:B------:R-:W-:Y:S01]  /*2200*/  @!P0 SHF.R.U32.HI R32, RZ, 0x10, R43 ;  /* 0x00000010ff208819 */ /* 0x000fe2000001162b */
[----:B------:R-:W-:Y:S02]  /*2210*/  @!P0 HADD2.F32 R27, -RZ, R40.H1_H1 ;  /* 0x30000028ff1b8230 */ /* 0x000fe40000004100 */
        /* <DEDUP_REMOVED lines=8> */
[CC--:B------:R-:W-:Y:S02]  /*22a0*/  @!P0 FMUL.FTZ R33, R13.reuse, R4.reuse ;  /* 0x000000040d218220 */ /* 0x0c0fe40000410000 */
[----:B------:R-:W-:Y:S01]  /*22b0*/  @!P0 FMUL.FTZ R0, R2, R4 ;  /* 0x0000000402008220 */ /* 0x000fe20000410000 */
[----:B------:R-:W-:Y:S01]  /*22c0*/  @!P0 HADD2.F32 R4, -RZ, R3.H0_H0 ;  /* 0x20000003ff048230 */ /* 0x000fe20000004100 */
[----:B------:R-:W-:Y:S01]  /*22d0*/  @!P0 FMUL.FTZ R41, R28, R8 ;  /* 0x000000081c298220 */ /* 0x000fe20000410000 */
[----:B------:R-:W-:Y:S01]  /*22e0*/  @!P0 MOV R3, R22 ;  /* 0x0000001600038202 */ /* 0x000fe20000000f00 */
[----:B------:R-:W-:Y:S02]  /*22f0*/  @!P0 FFMA.FTZ R33, R2, R27, -R33 ;  /* 0x0000001b02218223 */ /* 0x000fe40000010821 */
[C---:B------:R-:W-:Y:S02]  /*2300*/  @!P0 FMUL.FTZ R2, R4.reuse, R8 ;  /* 0x0000000804028220 */ /* 0x040fe40000410000 */
[----:B------:R-:W-:Y:S01]  /*2310*/  @!P0 FFMA.FTZ R41, R4, R29, -R41 ;  /* 0x0000001d04298223 */ /* 0x000fe20000010829 */
[----:B------:R-:W-:Y:S01]  /*2320*/  @!P0 MOV R4, R23 ;  /* 0x0000001700048202 */ /* 0x000fe20000000f00 */
[----:B------:R-:W-:Y:S01]  /*2330*/  @!P0 FFMA.FTZ R0, R13, R27, R0 ;  /* 0x0000001b0d008223 */ /* 0x000fe20000010000 */
[--C-:B------:R-:W-:Y:S01]  /*2340*/  @!P0 HADD2.F32 R27, -RZ, R3.reuse.H1_H1 ;  /* 0x30000003ff1b8230 */ /* 0x100fe20000004100 */
[----:B------:R-:W-:Y:S01]  /*2350*/  @!P0 FFMA.FTZ R2, R28, R29, R2 ;  /* 0x0000001d1c028223 */ /* 0x000fe20000010002 */
[----:B------:R-:W-:Y:S02]  /*2360*/  @!P0 HADD2.F32 R13, -RZ, R3.H0_H0 ;  /* 0x20000003ff0d8230 */ /* 0x000fe40000004100 */
[----:B------:R-:W-:Y:S01]  /*2370*/  @!P0 F2FP.PACK_AB R0, R0, R33 ;  /* 0x000000210000823e */ /* 0x000fe200000000ff */
[--C-:B------:R-:W-:Y:S01]  /*2380*/  @!P0 HADD2.F32 R31, -RZ, R4.reuse.H1_H1 ;  /* 0x30000004ff1f8230 */ /* 0x100fe20000004100 */
[----:B------:R-:W-:Y:S01]  /*2390*/  @!P0 F2FP.PACK_AB R2, R2, R41 ;  /* 0x000000290202823e */ /* 0x000fe200000000ff */
[-C--:B------:R-:W-:Y:S01]  /*23a0*/  @!P0 FMUL.FTZ R3, R13, R7.reuse ;  /* 0x000000070d038220 */ /* 0x080fe20000410000 */
[----:B------:R-:W-:Y:S01]  /*23b0*/  @!P0 HADD2.F32 R8, -RZ, R4.H0_H0 ;  /* 0x20000004ff088230 */ /* 0x000fe20000004100 */
[----:B------:R-:W-:Y:S01]  /*23c0*/  @!P0 FMUL.FTZ R4, R27, R7 ;  /* 0x000000071b048220 */ /* 0x000fe20000410000 */
[----:B------:R-:W-:Y:S01]  /*23d0*/  @!P0 MOV R20, R0 ;  /* 0x0000000000148202 */ /* 0x000fe20000000f00 */
[----:B------:R-:W-:Y:S01]  /*23e0*/  @!P0 FMUL.FTZ R40, R31, R26 ;  /* 0x0000001a1f288220 */ /* 0x000fe20000410000 */
[----:B------:R-:W-:Y:S01]  /*23f0*/  @!P0 MOV R21, R2 ;  /* 0x0000000200158202 */ /* 0x000fe20000000f00 */
[----:B------:R-:W-:Y:S02]  /*2400*/  @!P0 FFMA.FTZ R13, R13, R30, -R4 ;  /* 0x0000001e0d0d8223 */ /* 0x000fe40000010804 */
[C---:B------:R-:W-:Y:S02]  /*2410*/  @!P0 FMUL.FTZ R4, R8.reuse, R26 ;  /* 0x0000001a08048220 */ /* 0x040fe40000410000 */
[----:B------:R-:W-:Y:S02]  /*2420*/  @!P0 FFMA.FTZ R3, R27, R30, R3 ;  /* 0x0000001e1b038223 */ /* 0x000fe40000010003 */
[-C--:B------:R-:W-:Y:S02]  /*2430*/  @!P0 FFMA.FTZ R40, R8, R32.reuse, -R40 ;  /* 0x0000002008288223 */ /* 0x080fe40000010828 */
[----:B------:R-:W-:Y:S01]  /*2440*/  @!P0 FFMA.FTZ R4, R31, R32, R4 ;  /* 0x000000201f048223 */ /* 0x000fe20000010004 */
[----:B------:R-:W-:Y:S04]  /*2450*/  @!P0 F2FP.PACK_AB R3, R3, R13 ;  /* 0x0000000d0303823e */ /* 0x000fe800000000ff */
[----:B------:R-:W-:Y:S02]  /*2460*/  @!P0 F2FP.PACK_AB R4, R4, R40 ;  /* 0x000000280404823e */ /* 0x000fe400000000ff */
[----:B------:R-:W-:Y:S02]  /*2470*/  @!P0 MOV R22, R3 ;  /* 0x0000000300168202 */ /* 0x000fe40000000f00 */
[----:B------:R-:W-:Y:S05]  /*2480*/  @!P0 MOV R23, R4 ;  /* 0x0000000400178202 */ /* 0x000fea0000000f00 */
[----:B------:R1:W-:Y:S02]  /*2490*/  STG.E.128 [R46.64+0x80], R20 ;  /* 0x000080142e007986 */ /* 0x0003e4000c101d08 */
.L_x_579:
[----:B------:R-:W-:Y:S05]  /*24a0*/  BSYNC B0 ;  /* 0x0000000000007941 */ /* 0x000fea0003800000 */
.L_x_578:
        /* <DEDUP_REMOVED lines=9> */
[--C-:B------:R-:W-:Y:S01]  /*2540*/  @!P0 HADD2.F32 R13, -RZ, R35.reuse.H1_H1 ;  /* 0x30000023ff0d8230 */ /* 0x100fe20000004100 */
[----:B------:R-:W-:Y:S01]  /*2550*/  @!P0 SHF.R.U64 R26, R38, 0x10, R39 ;  /* 0x00000010261a8819 */ /* 0x000fe20000001227 */
[----:B------:R-:W-:Y:S01]  /*2560*/  @!P0 HADD2.F32 R6, -RZ, R6.H0_H0 ;  /* 0x20000006ff068230 */ /* 0x000fe20000004100 */
[----:B------:R-:W-:Y:S01]  /*2570*/  @!P0 SHF.R.U32.HI R24, RZ, 0x10, R25 ;  /* 0x00000010ff188819 */ /* 0x000fe20000011619 */
        /* <DEDUP_REMOVED lines=11> */
[-C--:B------:R-:W-:Y:S02]  /*2630*/  @!P0 FMUL.FTZ R30, R8, R4.reuse ;  /* 0x00000004081e8220 */ /* 0x080fe40000410000 */
[C---:B------:R-:W-:Y:S01]  /*2640*/  @!P0 FMUL.FTZ R0, R2.reuse, R4 ;  /* 0x0000000402008220 */ /* 0x040fe20000410000 */
[----:B------:R-:W-:Y:S01]  /*2650*/  @!P0 HADD2.F32 R4, -RZ, R3.H0_H0 ;  /* 0x20000003ff048230 */ /* 0x000fe20000004100 */
[C---:B------:R-:W-:Y:S01]  /*2660*/  @!P0 FMUL.FTZ R31, R25.reuse, R7 ;  /* 0x00000007191f8220 */ /* 0x040fe20000410000 */
[----:B------:R-:W-:Y:S01]  /*2670*/  @!P0 MOV R3, R22 ;  /* 0x0000001600038202 */ /* 0x000fe20000000f00 */
[----:B------:R-:W-:Y:S02]  /*2680*/  @!P0 FFMA.FTZ R30, R2, R13, -R30 ;  /* 0x0000000d021e8223 */ /* 0x000fe4000001081e */
[C---:B------:R-:W-:Y:S02]  /*2690*/  @!P0 FMUL.FTZ R2, R4.reuse, R7 ;  /* 0x0000000704028220 */ /* 0x040fe40000410000 */
[-C--:B------:R-:W-:Y:S01]  /*26a0*/  @!P0 FFMA.FTZ R31, R4, R26.reuse, -R31 ;  /* 0x0000001a041f8223 */ /* 0x080fe2000001081f */
        /* <DEDUP_REMOVED lines=14> */
[-C--:B------:R-:W-:Y:S02]  /*2790*/  @!P0 FFMA.FTZ R8, R8, R27.reuse, -R4 ;  /* 0x0000001b08088223 */ /* 0x080fe40000010804 */
[----:B------:R-:W-:Y:S02]  /*27a0*/  @!P0 FMUL.FTZ R4, R7, R24 ;  /* 0x0000001807048220 */ /* 0x000fe40000410000 */
        /* <DEDUP_REMOVED lines=8> */
.L_x_581:
[----:B------:R-:W-:Y:S05]  /*2830*/  BSYNC B0 ;  /* 0x0000000000007941 */ /* 0x000fea0003800000 */
.L_x_580:
[----:B------:R-:W-:Y:S11]  /*2840*/  ISETP.GE.AND P0, PT, R102, c[0x0][0x1d4], PT ;  /* 0x0000750066007a0c */ /* 0x000ff60003f06270 */
[----:B------:R-:W-:Y:S02]  /*2850*/  @!UPT UIADD3 URZ, URZ, URZ, URZ ;  /* 0x0000003f3f3ff290 */ /* 0x000fe4000fffe03f */
[----:B------:R-:W-:-:S05]  /*2860*/  @P0 BRA `(.L_x_575) ;  /* 0x0000160000000947 */ /* 0x000fca0003800000 */
[----:B------:R-:W-:Y:S01]  /*2870*/  ISETP.GE.AND P0, PT, R9, c[0x0][0x27c], PT ;  /* 0x00009f0009007a0c */ /* 0x000fe20003f06270 */
[----:B-1----:R-:W1:Y:S11]  /*2880*/  LDS.128 R20, [R101+0xf080] ;  /* 0x00f0800065147984 */ /* 0x002e760000000c00 */
[----:B------:R-:W-:Y:S01]  /*2890*/  @!UPT UIADD3 URZ, URZ, URZ, URZ ;  /* 0x0000003f3f3ff290 */ /* 0x000fe2000fffe03f */
[--C-:B------:R-:W-:Y:S01]  /*28a0*/  @!P0 HADD2.F32 R4, -RZ, R5.reuse.H1_H1 ;  /* 0x30000005ff048230 */ /* 0x100fe20000004100 */
[--C-:B------:R-:W-:Y:S01]  /*28b0*/  @!P0 SHF.R.U64 R0, R18, 0x10, R19.reuse ;  /* 0x0000001012008819 */ /* 0x100fe20000001213 */
[----:B------:R-:W-:Y:S01]  /*28c0*/  @!P0 HADD2.F32 R8, -RZ, R34.H1_H1 ;  /* 0x30000022ff088230 */ /* 0x000fe20000004100 */
        /* <DEDUP_REMOVED lines=45> */
[----:B------:R1:W-:Y:S01]  /*2ba0*/  STG.E.128 [R46.64+0x180], R20 ;  /* 0x000180142e007986 */ /* 0x0003e2000c101d08 */
[----:B------:R-:W-:-:S05]  /*2bb0*/  BRA `(.L_x_575) ;  /* 0x000012b000007947 */ /* 0x000fca0003800000 */
.L_x_572:
        /* <DEDUP_REMOVED lines=19> */
[C---:B------:R-:W-:Y:S01]  /*2cf0*/  LEA R20, P1, R3.reuse, c[0x0][0x270], 0x1 ;  /* 0x00009c0003147a11 */ /* 0x040fe200078208ff */
[----:B------:R-:W-:Y:S01]  /*2d00*/  CS2R R26, SRZ ;  /* 0x00000000001a7805 */ /* 0x000fe2000001ff00 */
[C---:B------:R-:W-:Y:S01]  /*2d10*/  LEA R18, P0, R8.reuse, c[0x0][0x288], 0x1 ;  /* 0x0000a20008127a11 */ /* 0x040fe200078008ff */
[----:B------:R-:W-:Y:S01]  /*2d20*/  CS2R R24, SRZ ;  /* 0x0000000000187805 */ /* 0x000fe2000001ff00 */
[----:B------:R-:W-:Y:S02]  /*2d30*/  LEA.HI.X R21, R3, c[0x0][0x274], R2, 0x1, P1 ;  /* 0x00009d0003157a11 */ /* 0x000fe400008f0c02 */
[----:B------:R-:W-:Y:S03]  /*2d40*/  LEA.HI.X R19, R8, c[0x0][0x28c], R0, 0x1, P0 ;  /* 0x0000a30008137a11 */ /* 0x000fe600000f0c00 */
[----:B------:R1:W5:Y:S04]  /*2d50*/  @!P3 LDG.E.128 R28, [R20.64] ;  /* 0x00000008141cb981 */ /* 0x000368000c1e1d00 */
[----:B------:R1:W5:Y:S04]  /*2d60*/  @!P2 LDG.E.128 R44, [R20.64+0x80] ;  /* 0x00008008142ca981 */ /* 0x000368000c1e1d00 */
[----:B------:R1:W5:Y:S04]  /*2d70*/  @!P3 LDG.E.128 R4, [R18.64] ;  /* 0x000000081204b981 */ /* 0x000368000c1e1d00 */
[----:B------:R1:W5:Y:S02]  /*2d80*/  @!P2 LDG.E.128 R24, [R18.64+0x80] ;  /* 0x000080081218a981 */ /* 0x000364000c1e1d00 */
.L_x_583:
[----:B------:R-:W-:Y:S05]  /*2d90*/  BSYNC B0 ;  /* 0x0000000000007941 */ /* 0x000fea0003800000 */
.L_x_582:
[----:B------:R-:W-:Y:S04]  /*2da0*/  IADD3 R130, P0, R128, R130, RZ ;  /* 0x0000008280827210 */ /* 0x000fe80007f1e0ff */
[----:B------:R-:W-:Y:S01]  /*2db0*/  IADD3.X R109, R109, R76, RZ, P0, !PT ;  /* 0x0000004c6d6d7210 */ /* 0x000fe200007fe4ff */
[----:B------:R-:W-:-:S05]  /*2dc0*/  @P4 BRA `(.L_x_575) ;  /* 0x000010a000004947 */ /* 0x000fca0003800000 */
[----:B------:R-:W-:Y:S01]  /*2dd0*/  ISETP.GE.AND P0, PT, R16, c[0x0][0x1d4], PT ;  /* 0x0000750010007a0c */ /* 0x000fe20003f06270 */
[----:B-----5:R-:W-:Y:S01]  /*2de0*/  IMAD.MOV.U32 R8, RZ, RZ, R46 ;  /* 0x000000ffff087224 */ /* 0x020fe200078e002e */
        /* <DEDUP_REMOVED lines=11> */
[----:B-1----:R-:W-:Y:S01]  /*2ea0*/  PRMT R18, R2, 0x5410, R0 ;  /* 0x0000541002127816 */ /* 0x002fe20000000000 */
[----:B------:R-:W-:-:S05]  /*2eb0*/  @P0 BRA `(.L_x_585) ;  /* 0x0000076000000947 */ /* 0x000fca0003800000 */
[----:B------:R-:W-:Y:S01]  /*2ec0*/  IMAD.MOV.U32 R0, RZ, RZ, R5 ;  /* 0x000000ffff007224 */ /* 0x000fe200078e0005 */
[----:B------:R-:W-:Y:S01]  /*2ed0*/  ISETP.GE.AND P0, PT, R16, c[0x0][0x27c], PT ;  /* 0x00009f0010007a0c */ /* 0x000fe20003f06270 */
[----:B------:R-:W1:Y:S01]  /*2ee0*/  LDS.128 R20, [R91+0xc080] ;  /* 0x00c080005b147984 */ /* 0x000e620000000c00 */
[----:B------:R-:W-:Y:S01]  /*2ef0*/  ISETP.GE.AND P1, PT, R93, c[0x0][0x1d4], PT ;  /* 0x000075005d007a0c */ /* 0x000fe20003f26270 */
[----:B------:R-:W-:Y:S01]  /*2f00*/  IMAD.MOV.U32 R35, RZ, RZ, R29 ;  /* 0x000000ffff237224 */ /* 0x000fe200078e001d */
[----:B------:R-:W-:Y:S01]  /*2f10*/  IADD3 R19, P3, P2, R124, R130, R95 ;  /* 0x000000827c137210 */ /* 0x000fe20007a7e05f */
[----:B------:R-:W-:Y:S01]  /*2f20*/  IMAD.MOV.U32 R41, RZ, RZ, R31 ;  /* 0x000000ffff297224 */ /* 0x000fe200078e001f */
[----:B------:R-:W-:Y:S01]  /*2f30*/  MOV R33, R28 ;  /* 0x0000001c00217202 */ /* 0x000fe20000000f00 */
[----:B------:R-:W-:Y:S01]  /*2f40*/  IMAD.MOV.U32 R8, RZ, RZ, R7 ;  /* 0x000000ffff087224 */ /* 0x000fe200078e0007 */
[C---:B------:R-:W-:Y:S01]  /*2f50*/  LEA R136, P4, R19.reuse, c[0x0][0x1c8], 0x1 ;  /* 0x0000720013887a11 */ /* 0x040fe200078808ff */
[----:B------:R-:W2:Y:S01]  /*2f60*/  LDS.128 R48, [R90+0xc080] ;  /* 0x00c080005a307984 */ /* 0x000ea20000000c00 */
[----:B------:R-:W-:Y:S02]  /*2f70*/  MOV R3, R4 ;  /* 0x0000000400037202 */ /* 0x000fe40000000f00 */
[----:B------:R-:W-:Y:S01]  /*2f80*/  MOV R37, R30 ;  /* 0x0000001e00257202 */ /* 0x000fe20000000f00 */
[----:B------:R-:W-:Y:S01]  /*2f90*/  @!P0 HADD2.F32 R33, -RZ, R33.H0_H0 ;  /* 0x20000021ff218230 */ /* 0x000fe20000004100 */
[----:B------:R-:W-:Y:S01]  /*2fa0*/  @!P0 SHF.R.U64 R36, R28, 0x10, R29 ;  /* 0x000000101c248819 */ /* 0x000fe2000000121d */
[----:B------:R-:W-:Y:S01]  /*2fb0*/  @!P0 HADD2.F32 R35, -RZ, R35.H0_H0 ;  /* 0x20000023ff238230 */ /* 0x000fe20000004100 */
[-C--:B------:R-:W-:Y:S01]  /*2fc0*/  IADD3.X R28, R70, R109.reuse, R86, P3, P2 ;  /* 0x0000006d461c7210 */ /* 0x080fe20001fe4456 */
[----:B------:R-:W-:Y:S01]  /*2fd0*/  @!P0 HADD2.F32 R37, -RZ, R37.H0_H0 ;  /* 0x20000025ff258230 */ /* 0x000fe20000004100 */
[----:B------:R-:W-:Y:S01]  /*2fe0*/  @!P1 IADD3 R32, P3, P2, R124, R130, R93 ;  /* 0x000000827c209210 */ /* 0x000fe20007a7e05d */
[----:B------:R-:W-:Y:S01]  /*2ff0*/  @!P0 HADD2.F32 R41, -RZ, R41.H0_H0 ;  /* 0x20000029ff298230 */ /* 0x000fe20000004100 */
[----:B------:R-:W-:Y:S02]  /*3000*/  LEA.HI.X R137, R19, c[0x0][0x1cc], R28, 0x1, P4 ;  /* 0x0000730013897a11 */ /* 0x000fe400020f0c1c */
[----:B------:R-:W-:Y:S02]  /*3010*/  @!P0 SHF.R.U32.HI R38, RZ, 0x10, R29 ;  /* 0x00000010ff268819 */ /* 0x000fe4000001161d */
[----:B------:R-:W-:Y:S02]  /*3020*/  @!P1 IADD3.X R29, R70, R109, R84, P3, P2 ;  /* 0x0000006d461d9210 */ /* 0x000fe40001fe4454 */
[----:B------:R-:W-:Y:S02]  /*3030*/  @!P1 LEA R134, P2, R32, c[0x0][0x1c8], 0x1 ;  /* 0x0000720020869a11 */ /* 0x000fe400078408ff */
[----:B------:R-:W-:Y:S02]  /*3040*/  @!P0 SHF.R.U64 R4, R4, 0x10, R5 ;  /* 0x0000001004048819 */ /* 0x000fe40000001205 */
[----:B------:R-:W-:Y:S02]  /*3050*/  @!P1 LEA.HI.X R135, R32, c[0x0][0x1cc], R29, 0x1, P2 ;  /* 0x0000730020879a11 */ /* 0x000fe400010f0c1d */
[--C-:B------:R-:W-:Y:S01]  /*3060*/  @!P0 SHF.R.U64 R39, R30, 0x10, R31.reuse ;  /* 0x000000101e278819 */ /* 0x100fe2000000121f */
[----:B------:R-:W-:Y:S01]  /*3070*/  @!P0 HADD2.F32 R30, -RZ, R3.H0_H0 ;  /* 0x20000003ff1e8230 */ /* 0x000fe20000004100 */
[----:B------:R-:W-:Y:S01]  /*3080*/  @!P0 SHF.R.U32.HI R43, RZ, 0x10, R31 ;  /* 0x00000010ff2b8819 */ /* 0x000fe2000001161f */
[----:B------:R-:W-:Y:S01]  /*3090*/  @!P0 HADD2.F32 R3, -RZ, R0.H0_H0 ;  /* 0x20000000ff038230 */ /* 0x000fe20000004100 */
[----:B------:R-:W-:Y:S01]  /*30a0*/  @!P0 SHF.R.U32.HI R2, RZ, 0x10, R5 ;  /* 0x00000010ff028819 */ /* 0x000fe20000011605 */
[----:B------:R-:W-:Y:S01]  /*30b0*/  @!P0 HADD2.F32 R39, -RZ, R39.H0_H0 ;  /* 0x20000027ff278230 */ /* 0x000fe20000004100 */
[----:B------:R-:W-:Y:S01]  /*30c0*/  MOV R5, R6 ;  /* 0x0000000600057202 */ /* 0x000fe20000000f00 */
[----:B------:R-:W-:Y:S01]  /*30d0*/  @!P0 HADD2.F32 R43, -RZ, R43.H0_H0 ;  /* 0x2000002bff2b8230 */ /* 0x000fe20000004100 */
[--C-:B------:R-:W-:Y:S01]  /*30e0*/  @!P0 SHF.R.U64 R6, R6, 0x10, R7.reuse ;  /* 0x0000001006068819 */ /* 0x100fe20000001207 */
[----:B-1----:R-:W-:Y:S01]  /*30f0*/  @!P0 IMAD.MOV.U32 R19, RZ, RZ, R20 ;  /* 0x000000ffff138224 */ /* 0x002fe200078e0014 */
[----:B------:R-:W-:Y:S01]  /*3100*/  @!P0 MOV R29, R21 ;  /* 0x00000015001d8202 */ /* 0x000fe20000000f00 */
[----:B------:R-:W-:Y:S01]  /*3110*/  @!P0 HADD2.F32 R2, -RZ, R2.H0_H0 ;  /* 0x20000002ff028230 */ /* 0x000fe20000004100 */
[----:B------:R-:W-:Y:S01]  /*3120*/  @!P0 SHF.R.U32.HI R7, RZ, 0x10, R7 ;  /* 0x00000010ff078819 */ /* 0x000fe20000011607 */
[----:B------:R-:W-:Y:S02]  /*3130*/  @!P0 HADD2.F32 R6, -RZ, R6.H0_H0 ;  /* 0x20000006ff068230 */ /* 0x000fe40000004100 */
[--C-:B------:R-:W-:Y:S01]  /*3140*/  @!P0 HADD2.F32 R31, -RZ, R19.reuse.H0_H0 ;  /* 0x20000013ff1f8230 */ /* 0x100fe20000004100 */
[----:B--2---:R-:W-:Y:S01]  /*3150*/  @!P0 MOV R40, R48 ;  /* 0x0000003000288202 */ /* 0x004fe20000000f00 */
[----:B------:R-:W-:Y:S01]  /*3160*/  @!P0 HADD2.F32 R19, -RZ, R19.H1_H1 ;  /* 0x30000013ff138230 */ /* 0x000fe20000004100 */
[----:B------:R-:W-:Y:S02]  /*3170*/  @!P0 MOV R42, R49 ;  /* 0x00000031002a8202 */ /* 0x000fe40000000f00 */
[CC--:B------:R-:W-:Y:S01]  /*3180*/  @!P0 FMUL.FTZ R0, R31.reuse, R30.reuse ;  /* 0x0000001e1f008220 */ /* 0x0c0fe20000410000 */
[--C-:B------:R-:W-:Y:S02]  /*3190*/  @!P0 HADD2.F32 R28, -RZ, R29.reuse.H0_H0 ;  /* 0x2000001dff1c8230 */ /* 0x100fe40000004100 */
[----:B------:R-:W-:Y:S02]  /*31a0*/  @!P0 HADD2.F32 R32, -RZ, R40.H0_H0 ;  /* 0x20000028ff208230 */ /* 0x000fe40000004100 */
[----:B------:R-:W-:Y:S02]  /*31b0*/  @!P0 HADD2.F32 R34, -RZ, R42.H0_H0 ;  /* 0x2000002aff228230 */ /* 0x000fe40000004100 */
[----:B------:R-:W-:Y:S01]  /*31c0*/  @!P0 HADD2.F32 R29, -RZ, R29.H1_H1 ;  /* 0x3000001dff1d8230 */ /* 0x000fe20000004100 */
[----:B------:R-:W-:Y:S01]  /*31d0*/  @!P0 FMUL.FTZ R131, R32, R30 ;  /* 0x0000001e20838220 */ /* 0x000fe20000410000 */
[----:B------:R-:W-:Y:S01]  /*31e0*/  @!P0 HADD2.F32 R30, -RZ, R40.H1_H1 ;  /* 0x30000028ff1e8230 */ /* 0x000fe20000004100 */
[----:B------:R-:W-:Y:S01]  /*31f0*/  @!P0 FMUL.FTZ R132, R34, R3 ;  /* 0x0000000322848220 */ /* 0x000fe20000410000 */
[----:B------:R-:W-:Y:S01]  /*3200*/  @!P0 HADD2.F32 R5, -RZ, R5.H0_H0 ;  /* 0x20000005ff058230 */ /* 0x000fe20000004100 */
[-C--:B------:R-:W-:Y:S01]  /*3210*/  @!P0 FFMA.FTZ R0, R32, R33.reuse, R0 ;  /* 0x0000002120008223 */ /* 0x080fe20000010000 */
[----:B------:R-:W-:Y:S01]  /*3220*/  @!P0 HADD2.F32 R32, -RZ, R42.H1_H1 ;  /* 0x3000002aff208230 */ /* 0x000fe20000004100 */
[----:B------:R-:W-:Y:S01]  /*3230*/  @!P0 FFMA.FTZ R131, R31, R33, -R131 ;  /* 0x000000211f838223 */ /* 0x000fe20000010883 */
[----:B------:R-:W-:Y:S01]  /*3240*/  @!P0 HADD2.F32 R33, -RZ, R38.H0_H0 ;  /* 0x20000026ff218230 */ /* 0x000fe20000004100 */
[C---:B------:R-:W-:Y:S01]  /*3250*/  @!P0 FMUL.FTZ R3, R28.reuse, R3 ;  /* 0x000000031c038220 */ /* 0x040fe20000410000 */
[----:B------:R-:W-:Y:S01]  /*3260*/  @!P0 HADD2.F32 R31, -RZ, R36.H0_H0 ;  /* 0x20000024ff1f8230 */ /* 0x000fe20000004100 */
[----:B------:R-:W-:Y:S01]  /*3270*/  @!P0 FFMA.FTZ R132, R28, R35, -R132 ;  /* 0x000000231c848223 */ /* 0x000fe20000010884 */
[----:B------:R-:W-:Y:S01]  /*3280*/  @!P0 HADD2.F32 R28, -RZ, R4.H0_H0 ;  /* 0x20000004ff1c8230 */ /* 0x000fe20000004100 */
[-C--:B------:R-:W-:Y:S02]  /*3290*/  @!P0 FMUL.FTZ R133, R32, R2.reuse ;  /* 0x0000000220858220 */ /* 0x080fe40000410000 */
[C---:B------:R-:W-:Y:S02]  /*32a0*/  @!P0 FMUL.FTZ R4, R29.reuse, R2 ;  /* 0x000000021d048220 */ /* 0x040fe40000410000 */
[CC--:B------:R-:W-:Y:S02]  /*32b0*/  @!P0 FMUL.FTZ R138, R30.reuse, R28.reuse ;  /* 0x0000001c1e8a8220 */ /* 0x0c0fe40000410000 */
[----:B------:R-:W-:Y:S02]  /*32c0*/  @!P0 FFMA.FTZ R133, R29, R33, -R133 ;  /* 0x000000211d858223 */ /* 0x000fe40000010885 */
[----:B------:R-:W-:Y:S02]  /*32d0*/  @!P0 IMAD.MOV.U32 R29, RZ, RZ, R50 ;  /* 0x000000ffff1d8224 */ /* 0x000fe400078e0032 */
[----:B------:R-:W-:Y:S01]  /*32e0*/  @!P0 FMUL.FTZ R2, R19, R28 ;  /* 0x0000001c13028220 */ /* 0x000fe20000410000 */
[----:B------:R-:W-:Y:S01]  /*32f0*/  @!P0 F2FP.PACK_AB R132, R133, R132 ;  /* 0x000000848584823e */ /* 0x000fe200000000ff */
[-C--:B------:R-:W-:Y:S01]  /*3300*/  @!P0 FFMA.FTZ R138, R19, R31.reuse, -R138 ;  /* 0x0000001f138a8223 */ /* 0x080fe2000001088a */
[----:B------:R-:W-:Y:S01]  /*3310*/  @!P0 MOV R19, R22 ;  /* 0x0000001600138202 */ /* 0x000fe20000000f00 */
[----:B------:R-:W-:Y:S01]  /*3320*/  @!P0 FFMA.FTZ R2, R30, R31, R2 ;  /* 0x0000001f1e028223 */ /* 0x000fe20000010002 */
[--C-:B------:R-:W-:Y:S01]  /*3330*/  @!P0 HADD2.F32 R38, -RZ, R29.reuse.H1_H1 ;  /* 0x3000001dff268230 */ /* 0x100fe20000004100 */
[----:B------:R-:W-:Y:S01]  /*3340*/  @!P0 FFMA.FTZ R3, R34, R35, R3 ;  /* 0x0000002322038223 */ /* 0x000fe20000010003 */
[----:B------:R-:W-:Y:S01]  /*3350*/  @!P0 HADD2.F32 R36, -RZ, R29.H0_H0 ;  /* 0x2000001dff248230 */ /* 0x000fe20000004100 */
[----:B------:R-:W-:Y:S01]  /*3360*/  @!P0 FFMA.FTZ R4, R32, R33, R4 ;  /* 0x0000002120048223 */ /* 0x000fe20000010004 */
[--C-:B------:R-:W-:Y:S01]  /*3370*/  @!P0 HADD2.F32 R28, -RZ, R19.reuse.H0_H0 ;  /* 0x20000013ff1c8230 */ /* 0x100fe20000004100 */
[----:B------:R-:W-:Y:S01]  /*3380*/  @!P0 FMUL.FTZ R140, R38, R6 ;  /* 0x00000006268c8220 */ /* 0x000fe20000410000 */
[----:B------:R-:W-:Y:S01]  /*3390*/  @!P0 HADD2.F32 R19, -RZ, R19.H1_H1 ;  /* 0x30000013ff138230 */ /* 0x000fe20000004100 */
[----:B------:R-:W-:Y:S01]  /*33a0*/  @!P0 FMUL.FTZ R139, R36, R5 ;  /* 0x00000005248b8220 */ /* 0x000fe20000410000 */
[----:B------:R-:W-:Y:S01]  /*33b0*/  @!P0 MOV R29, R51 ;  /* 0x00000033001d8202 */ /* 0x000fe20000000f00 */
[----:B------:R-:W-:Y:S01]  /*33c0*/  @!P0 FMUL.FTZ R5, R28, R5 ;  /* 0x000000051c058220 */ /* 0x000fe20000410000 */
[----:B------:R-:W-:Y:S01]  /*33d0*/  @!P0 MOV R21, R132 ;  /* 0x0000008400158202 */ /* 0x000fe20000000f00 */
[C---:B------:R-:W-:Y:S01]  /*33e0*/  @!P0 FMUL.FTZ R6, R19.reuse, R6 ;  /* 0x0000000613068220 */ /* 0x040fe20000410000 */
[----:B------:R-:W-:Y:S01]  /*33f0*/  @!P0 F2FP.PACK_AB R131, R138, R131 ;  /* 0x000000838a83823e */ /* 0x000fe200000000ff */
[----:B------:R-:W-:Y:S01]  /*3400*/  @!P0 FFMA.FTZ R140, R19, R39, -R140 ;  /* 0x00000027138c8223 */ /* 0x000fe2000001088c */
[----:B------:R-:W-:Y:S01]  /*3410*/  @!P0 F2FP.PACK_AB R3, R4, R3 ;  /* 0x000000030403823e */ /* 0x000fe200000000ff */
[----:B------:R-:W-:Y:S01]  /*3420*/  @!P0 IMAD.MOV.U32 R19, RZ, RZ, R23 ;  /* 0x000000ffff138224 */ /* 0x000fe200078e0017 */
[----:B------:R-:W-:Y:S01]  /*3430*/  @!P0 MOV R20, R131 ;  /* 0x0000008300148202 */ /* 0x000fe20000000f00 */
[-C--:B------:R-:W-:Y:S01]  /*3440*/  @!P0 FFMA.FTZ R139, R28, R37.reuse, -R139 ;  /* 0x000000251c8b8223 */ /* 0x080fe2000001088b */
[--C-:B------:R-:W-:Y:S01]  /*3450*/  @!P0 HADD2.F32 R40, -RZ, R29.reuse.H0_H0 ;  /* 0x2000001dff288230 */ /* 0x100fe20000004100 */
[----:B------:R-:W-:Y:S01]  /*3460*/  @!P0 FFMA.FTZ R5, R36, R37, R5 ;  /* 0x0000002524058223 */ /* 0x000fe20000010005 */
[----:B------:R-:W-:Y:S01]  /*3470*/  @!P0 HADD2.F32 R42, -RZ, R29.H1_H1 ;  /* 0x3000001dff2a8230 */ /* 0x000fe20000004100 */
[----:B------:R-:W-:Y:S01]  /*3480*/  @!P0 FFMA.FTZ R6, R38, R39, R6 ;  /* 0x0000002726068223 */ /* 0x000fe20000010006 */
[----:B------:R-:W-:Y:S01]  /*3490*/  @!P0 HADD2.F32 R28, -RZ, R8.H0_H0 ;  /* 0x20000008ff1c8230 */ /* 0x000fe20000004100 */
[----:B------:R-:W-:Y:S01]  /*34a0*/  @!P0 IMAD.MOV.U32 R49, RZ, RZ, R3 ;  /* 0x000000ffff318224 */ /* 0x000fe200078e0003 */
[----:B------:R-:W-:Y:S01]  /*34b0*/  @!P0 F2FP.PACK_AB R139, R140, R139 ;  /* 0x0000008b8c8b823e */ /* 0x000fe200000000ff */
[----:B------:R-:W-:Y:S01]  /*34c0*/  @!P0 HADD2.F32 R8, -RZ, R7.H0_H0 ;  /* 0x20000007ff088230 */ /* 0x000fe20000004100 */
[----:B------:R-:W-:Y:S01]  /*34d0*/  @!P0 F2FP.PACK_AB R0, R2, R0 ;  /* 0x000000000200823e */ /* 0x000fe200000000ff */
[----:B------:R-:W-:Y:S01]  /*34e0*/  @!P0 FMUL.FTZ R142, R40, R28 ;  /* 0x0000001c288e8220 */ /* 0x000fe20000410000 */
[--C-:B------:R-:W-:Y:S01]  /*34f0*/  @!P0 HADD2.F32 R29, -RZ, R19.reuse.H0_H0 ;  /* 0x20000013ff1d8230 */ /* 0x100fe20000004100 */
[----:B------:R-:W-:Y:S01]  /*3500*/  @!P0 IMAD.MOV.U32 R22, RZ, RZ, R139 ;  /* 0x000000ffff168224 */ /* 0x000fe200078e008b */
[----:B------:R-:W-:Y:S01]  /*3510*/  @!P0 HADD2.F32 R19, -RZ, R19.H1_H1 ;  /* 0x30000013ff138230 */ /* 0x000fe20000004100 */
[----:B------:R-:W-:Y:S01]  /*3520*/  @!P0 FMUL.FTZ R141, R42, R8 ;  /* 0x000000082a8d8220 */ /* 0x000fe20000410000 */
[----:B------:R-:W-:Y:S01]  /*3530*/  @!P0 F2FP.PACK_AB R5, R6, R5 ;  /* 0x000000050605823e */ /* 0x000fe200000000ff */
[----:B------:R-:W-:Y:S01]  /*3540*/  @!P0 FFMA.FTZ R142, R29, R41, -R142 ;  /* 0x000000291d8e8223 */ /* 0x000fe2000001088e */
[----:B------:R-:W-:Y:S01]  /*3550*/  @!P0 MOV R48, R0 ;  /* 0x0000000000308202 */ /* 0x000fe20000000f00 */
[----:B------:R-:W-:Y:S01]  /*3560*/  @!P0 FFMA.FTZ R141, R19, R43, -R141 ;  /* 0x0000002b138d8223 */ /* 0x000fe2000001088d */
[----:B------:R-:W-:Y:S01]  /*3570*/  @!P0 MOV R50, R5 ;  /* 0x0000000500328202 */ /* 0x000fe20000000f00 */
[----:B------:R-:W-:Y:S02]  /*3580*/  @!P0 FMUL.FTZ R7, R29, R28 ;  /* 0x0000001c1d078220 */ /* 0x000fe40000410000 */
[----:B------:R-:W-:Y:S01]  /*3590*/  @!P0 FMUL.FTZ R8, R19, R8 ;  /* 0x0000000813088220 */ /* 0x000fe20000410000 */
[----:B------:R-:W-:Y:S01]  /*35a0*/  @!P0 F2FP.PACK_AB R141, R141, R142 ;  /* 0x0000008e8d8d823e */ /* 0x000fe200000000ff */
[----:B------:R-:W-:Y:S02]  /*35b0*/  @!P0 FFMA.FTZ R7, R40, R41, R7 ;  /* 0x0000002928078223 */ /* 0x000fe40000010007 */
[----:B------:R-:W-:Y:S01]  /*35c0*/  @!P0 FFMA.FTZ R8, R42, R43, R8 ;  /* 0x0000002b2a088223 */ /* 0x000fe20000010008 */
[----:B------:R-:W-:Y:S04]  /*35d0*/  @!P0 MOV R23, R141 ;  /* 0x0000008d00178202 */ /* 0x000fe80000000f00 */
[----:B------:R-:W-:Y:S01]  /*35e0*/  @!P0 F2FP.PACK_AB R7, R8, R7 ;  /* 0x000000070807823e */ /* 0x000fe200000000ff */
[----:B------:R1:W-:Y:S03]  /*35f0*/  STG.E.128 [R136.64], R20 ;  /* 0x0000001488007986 */ /* 0x0003e6000c101d08 */
[----:B------:R-:W-:Y:S05]  /*3600*/  @!P0 MOV R51, R7 ;  /* 0x0000000700338202 */ /* 0x000fea0000000f00 */
[----:B------:R1:W-:Y:S02]  /*3610*/  @!P1 STG.E.128 [R134.64], R48 ;  /* 0x0000003086009986 */ /* 0x0003e4000c101d08 */
.L_x_585:
[----:B------:R-:W-:Y:S05]  /*3620*/  BSYNC B0 ;  /* 0x0000000000007941 */ /* 0x000fea0003800000 */
.L_x_584:
[----:B------:R-:W-:Y:S11]  /*3630*/  ISETP.GE.AND P0, PT, R11, c[0x0][0x1d4], PT ;  /* 0x000075000b007a0c */ /* 0x000ff60003f06270 */
[----:B------:R-:W-:Y:S02]  /*3640*/  @!UPT UIADD3 URZ, URZ, URZ, URZ ;  /* 0x0000003f3f3ff290 */ /* 0x000fe4000fffe03f */
[----:B------:R-:W-:-:S05]  /*3650*/  @P0 BRA `(.L_x_575) ;  /* 0x0000081000000947 */ /* 0x000fca0003800000 */
[----:B-1----:R-:W-:Y:S01]  /*3660*/  LDS.128 R48, [R88+0xc080] ;  /* 0x00c0800058307984 */ /* 0x002fe20000000c00 */
[----:B------:R-:W-:Y:S02]  /*3670*/  ISETP.GE.AND P0, PT, R11, c[0x0][0x27c], PT ;  /* 0x00009f000b007a0c */ /* 0x000fe40003f06270 */
[----:B------:R-:W-:Y:S04]  /*3680*/  IADD3 R7, P2, P1, R124, R130, R94 ;  /* 0x000000827c077210 */ /* 0x000fe8000795e05e */
[----:B------:R-:W-:Y:S01]  /*3690*/  IADD3.X R19, R70, R109, R85, P2, P1 ;  /* 0x0000006d46137210 */ /* 0x000fe200017e2455 */
[----:B------:R-:W1:Y:S06]  /*36a0*/  LDS.128 R20, [R89+0xc080] ;  /* 0x00c0800059147984 */ /* 0x000e6c0000000c00 */
[--C-:B------:R-:W-:Y:S01]  /*36b0*/  @!P0 SHF.R.U64 R37, R46, 0x10, R47.reuse ;  /* 0x000000102e258819 */ /* 0x100fe2000000122f */
[--C-:B------:R-:W-:Y:S01]  /*36c0*/  @!P0 HADD2.F32 R32, -RZ, R53.reuse.H1_H1 ;  /* 0x30000035ff208230 */ /* 0x100fe20000004100 */
[C---:B------:R-:W-:Y:S01]  /*36d0*/  LEA R46, P1, R7.reuse, c[0x0][0x1c8], 0x1 ;  /* 0x00007200072e7a11 */ /* 0x040fe200078208ff */
[----:B------:R-:W-:Y:S01]  /*36e0*/  @!P0 HADD2.F32 R28, -RZ, R53.H0_H0 ;  /* 0x20000035ff1c8230 */ /* 0x000fe20000004100 */
[----:B------:R-:W-:Y:S01]  /*36f0*/  @!P0 SHF.R.U32.HI R41, RZ, 0x10, R47 ;  /* 0x00000010ff298819 */ /* 0x000fe2000001162f */
[--C-:B------:R-:W-:Y:S01]  /*3700*/  @!P0 HADD2.F32 R39, -RZ, R52.reuse.H1_H1 ;  /* 0x30000034ff278230 */ /* 0x100fe20000004100 */
[----:B------:R-:W-:Y:S01]  /*3710*/  LEA.HI.X R47, R7, c[0x0][0x1cc], R19, 0x1, P1 ;  /* 0x00007300072f7a11 */ /* 0x000fe200008f0c13 */
[----:B------:R-:W-:Y:S01]  /*3720*/  @!P0 HADD2.F32 R35, -RZ, R52.H0_H0 ;  /* 0x20000034ff238230 */ /* 0x000fe20000004100 */
[--C-:B------:R-:W-:Y:S01]  /*3730*/  @!P0 SHF.R.U64 R0, R24, 0x10, R25.reuse ;  /* 0x0000001018008819 */ /* 0x100fe20000001219 */
[----:B------:R-:W-:Y:S01]  /*3740*/  @!P0 HADD2.F32 R41, -RZ, R41.H0_H0 ;  /* 0x20000029ff298230 */ /* 0x000fe20000004100 */
[----:B------:R-:W-:Y:S01]  /*3750*/  @!P0 SHF.R.U32.HI R4, RZ, 0x10, R25 ;  /* 0x00000010ff048819 */ /* 0x000fe20000011619 */
[----:B------:R-:W-:Y:S01]  /*3760*/  @!P0 HADD2.F32 R37, -RZ, R37.H0_H0 ;  /* 0x20000025ff258230 */ /* 0x000fe20000004100 */
[--C-:B------:R-:W-:Y:S01]  /*3770*/  @!P0 SHF.R.U32.HI R5, RZ, 0x10, R27.reuse ;  /* 0x00000010ff058819 */ /* 0x100fe2000001161b */
[--C-:B------:R-:W-:Y:S01]  /*3780*/  @!P0 HADD2.F32 R3, -RZ, R18.reuse.H1_H1 ;  /* 0x30000012ff038230 */ /* 0x100fe20000004100 */
[----:B------:R-:W-:Y:S01]  /*3790*/  @!P0 SHF.R.U64 R6, R26, 0x10, R27 ;  /* 0x000000101a068819 */ /* 0x000fe2000000121b */
[----:B------:R-:W-:Y:S01]  /*37a0*/  @!P0 HADD2.F32 R18, -RZ, R18.H0_H0 ;  /* 0x20000012ff128230 */ /* 0x000fe20000004100 */
[--C-:B------:R-:W-:Y:S01]  /*37b0*/  @!P0 SHF.R.U64 R30, R44, 0x10, R45.reuse ;  /* 0x000000102c1e8819 */ /* 0x100fe2000000122d */
[----:B------:R-:W-:Y:S01]  /*37c0*/  @!P0 HADD2.F32 R4, -RZ, R4.H0_H0 ;  /* 0x20000004ff048230 */ /* 0x000fe20000004100 */
[----:B------:R-:W-:Y:S01]  /*37d0*/  @!P0 SHF.R.U32.HI R33, RZ, 0x10, R45 ;  /* 0x00000010ff218819 */ /* 0x000fe2000001162d */
[----:B------:R-:W-:Y:S01]  /*37e0*/  @!P0 HADD2.F32 R6, -RZ, R6.H0_H0 ;  /* 0x20000006ff068230 */ /* 0x000fe20000004100 */
[----:B------:R-:W-:Y:S01]  /*37f0*/  ISETP.GE.AND P1, PT, R92, c[0x0][0x1d4], PT ;  /* 0x000075005c007a0c */ /* 0x000fe20003f26270 */
[----:B------:R-:W-:Y:S02]  /*3800*/  @!P0 HADD2.F32 R30, -RZ, R30.H0_H0 ;  /* 0x2000001eff1e8230 */ /* 0x000fe40000004100 */
[----:B------:R-:W-:Y:S01]  /*3810*/  @!P0 HADD2.F32 R33, -RZ, R33.H0_H0 ;  /* 0x20000021ff218230 */ /* 0x000fe20000004100 */
[----:B-1----:R-:W-:Y:S01]  /*3820*/  @!P0 IMAD.MOV.U32 R25, RZ, RZ, R23 ;  /* 0x000000ffff198224 */ /* 0x002fe200078e0017 */
[----:B------:R-:W-:Y:S02]  /*3830*/  @!P0 MOV R34, R49 ;  /* 0x0000003100228202 */ /* 0x000fe40000000f00 */
[----:B------:R-:W-:Y:S02]  /*3840*/  @!P0 MOV R8, R21 ;  /* 0x0000001500088202 */ /* 0x000fe40000000f00 */
[----:B------:R-:W-:Y:S01]  /*3850*/  @!P0 MOV R7, R20 ;  /* 0x0000001400078202 */ /* 0x000fe20000000f00 */
[----:B------:R-:W-:Y:S01]  /*3860*/  @!P0 HADD2.F32 R24, -RZ, R25.H0_H0 ;  /* 0x20000019ff188230 */ /* 0x000fe20000004100 */
[----:B------:R-:W-:Y:S01]  /*3870*/  @!P0 MOV R19, R48 ;  /* 0x0000003000138202 */ /* 0x000fe20000000f00 */
[--C-:B------:R-:W-:Y:S01]  /*3880*/  @!P0 HADD2.F32 R2, -RZ, R8.reuse.H0_H0 ;  /* 0x20000008ff028230 */ /* 0x100fe20000004100 */
[----:B------:R-:W-:Y:S01]  /*3890*/  @!P0 MOV R40, R51 ;  /* 0x0000003300288202 */ /* 0x000fe20000000f00 */
[----:B------:R-:W-:Y:S01]  /*38a0*/  @!P0 HADD2.F32 R26, -RZ, R8.H1_H1 ;  /* 0x30000008ff1a8230 */ /* 0x000fe20000004100 */
[----:B------:R-:W-:Y:S01]  /*38b0*/  @!P0 MOV R36, R50 ;  /* 0x0000003200248202 */ /* 0x000fe20000000f00 */
[--C-:B------:R-:W-:Y:S02]  /*38c0*/  @!P0 HADD2.F32 R27, -RZ, R19.reuse.H0_H0 ;  /* 0x20000013ff1b8230 */ /* 0x100fe40000004100 */
[----:B------:R-:W-:Y:S02]  /*38d0*/  @!P0 HADD2.F32 R29, -RZ, R19.H1_H1 ;  /* 0x30000013ff1d8230 */ /* 0x000fe40000004100 */
[--C-:B------:R-:W-:Y:S01]  /*38e0*/  @!P0 HADD2.F32 R19, -RZ, R7.reuse.H0_H0 ;  /* 0x20000007ff138230 */ /* 0x100fe20000004100 */
[----:B------:R-:W-:Y:S01]  /*38f0*/  @!P0 FMUL.FTZ R43, R27, R18 ;  /* 0x000000121b2b8220 */ /* 0x000fe20000410000 */
[----:B------:R-:W-:Y:S02]  /*3900*/  @!P0 HADD2.F32 R7, -RZ, R7.H1_H1 ;  /* 0x30000007ff078230 */ /* 0x000fe40000004100 */
[----:B------:R-:W-:Y:S01]  /*3910*/  @!P0 HADD2.F32 R8, -RZ, R25.H1_H1 ;  /* 0x30000019ff088230 */ /* 0x000fe20000004100 */
[----:B------:R-:W-:Y:S01]  /*3920*/  @!P0 FFMA.FTZ R43, R19, R28, -R43 ;  /* 0x0000001c132b8223 */ /* 0x000fe2000001082b */
[--C-:B------:R-:W-:Y:S02]  /*3930*/  @!P0 HADD2.F32 R31, -RZ, R34.reuse.H0_H0 ;  /* 0x20000022ff1f8230 */ /* 0x100fe40000004100 */
[----:B------:R-:W-:Y:S02]  /*3940*/  @!P0 HADD2.F32 R25, -RZ, R34.H1_H1 ;  /* 0x30000022ff198230 */ /* 0x000fe40000004100 */
[--C-:B------:R-:W-:Y:S01]  /*3950*/  @!P0 HADD2.F32 R38, -RZ, R40.reuse.H0_H0 ;  /* 0x20000028ff268230 */ /* 0x100fe20000004100 */
[-C--:B------:R-:W-:Y:S01]  /*3960*/  @!P0 FMUL.FTZ R42, R31, R3.reuse ;  /* 0x000000031f2a8220 */ /* 0x080fe20000410000 */
[----:B------:R-:W-:Y:S01]  /*3970*/  @!P0 HADD2.F32 R40, -RZ, R40.H1_H1 ;  /* 0x30000028ff288230 */ /* 0x000fe20000004100 */
[C---:B------:R-:W-:Y:S01]  /*3980*/  @!P0 FMUL.FTZ R3, R2.reuse, R3 ;  /* 0x0000000302038220 */ /* 0x040fe20000410000 */
[----:B------:R-:W-:Y:S01]  /*3990*/  @!P0 HADD2.F32 R34, -RZ, R36.H0_H0 ;  /* 0x20000024ff228230 */ /* 0x000fe20000004100 */
[----:B------:R-:W-:Y:S01]  /*39a0*/  @!P0 FFMA.FTZ R42, R2, R32, -R42 ;  /* 0x00000020022a8223 */ /* 0x000fe2000001082a */
[----:B------:R-:W-:Y:S01]  /*39b0*/  @!P0 HADD2.F32 R2, -RZ, R0.H0_H0 ;  /* 0x20000000ff028230 */ /* 0x000fe20000004100 */
[----:B------:R-:W-:Y:S01]  /*39c0*/  @!P0 FMUL.FTZ R0, R19, R18 ;  /* 0x0000001213008220 */ /* 0x000fe20000410000 */
[----:B------:R-:W-:Y:S01]  /*39d0*/  @!P0 MOV R19, R22 ;  /* 0x0000001600138202 */ /* 0x000fe20000000f00 */
[----:B------:R-:W-:Y:S01]  /*39e0*/  @!P0 FMUL.FTZ R132, R25, R4 ;  /* 0x0000000419848220 */ /* 0x000fe20000410000 */
[--C-:B------:R-:W-:Y:S01]  /*39f0*/  @!P0 HADD2.F32 R18, -RZ, R13.reuse.H1_H1 ;  /* 0x3000000dff128230 */ /* 0x100fe20000004100 */
[-C--:B------:R-:W-:Y:S01]  /*3a00*/  @!P0 FMUL.FTZ R44, R29, R2.reuse ;  /* 0x000000021d2c8220 */ /* 0x080fe20000410000 */
[----:B------:R-:W-:Y:S01]  /*3a10*/  @!P0 HADD2.F32 R36, -RZ, R36.H1_H1 ;  /* 0x30000024ff248230 */ /* 0x000fe20000004100 */
[C---:B------:R-:W-:Y:S02]  /*3a20*/  @!P0 FMUL.FTZ R2, R7.reuse, R2 ;  /* 0x0000000207028220 */ /* 0x040fe40000410000 */
[----:B------:R-:W-:Y:S01]  /*3a30*/  @!P0 FFMA.FTZ R44, R7, R30, -R44 ;  /* 0x0000001e072c8223 */ /* 0x000fe2000001082c */
[----:B------:R-:W-:Y:S01]  /*3a40*/  @!P0 HADD2.F32 R7, -RZ, R13.H0_H0 ;  /* 0x2000000dff078230 */ /* 0x000fe20000004100 */
[----:B------:R-:W-:Y:S01]  /*3a50*/  @!P0 FMUL.FTZ R131, R34, R18 ;  /* 0x0000001222838220 */ /* 0x000fe20000410000 */
[----:B------:R-:W-:Y:S01]  /*3a60*/  @!P0 HADD2.F32 R13, -RZ, R5.H0_H0 ;  /* 0x20000005ff0d8230 */ /* 0x000fe20000004100 */
[----:B------:R-:W-:Y:S01]  /*3a70*/  @!P0 FMUL.FTZ R53, R36, R6 ;  /* 0x0000000624358220 */ /* 0x000fe20000410000 */
[----:B------:R-:W-:Y:S01]  /*3a80*/  @!P0 F2FP.PACK_AB R43, R44, R43 ;  /* 0x0000002b2c2b823e */ /* 0x000fe200000000ff */
[----:B------:R-:W-:Y:S01]  /*3a90*/  @!P0 FMUL.FTZ R52, R38, R7 ;  /* 0x0000000726348220 */ /* 0x000fe20000410000 */
[--C-:B------:R-:W-:Y:S01]  /*3aa0*/  @!P0 HADD2.F32 R5, -RZ, R19.reuse.H0_H0 ;  /* 0x20000013ff058230 */ /* 0x100fe20000004100 */
[----:B------:R-:W-:Y:S01]  /*3ab0*/  @!P0 FMUL.FTZ R45, R40, R13 ;  /* 0x0000000d282d8220 */ /* 0x000fe20000410000 */
[----:B------:R-:W-:Y:S01]  /*3ac0*/  @!P0 HADD2.F32 R19, -RZ, R19.H1_H1 ;  /* 0x30000013ff138230 */ /* 0x000fe20000004100 */
[----:B------:R-:W-:Y:S02]  /*3ad0*/  @!P0 FFMA.FTZ R132, R26, R33, -R132 ;  /* 0x000000211a848223 */ /* 0x000fe40000010884 */
[----:B------:R-:W-:Y:S02]  /*3ae0*/  @!P0 FFMA.FTZ R52, R24, R39, -R52 ;  /* 0x0000002718348223 */ /* 0x000fe40000010834 */
[----:B------:R-:W-:Y:S01]  /*3af0*/  @!P0 FFMA.FTZ R45, R8, R41, -R45 ;  /* 0x00000029082d8223 */ /* 0x000fe2000001082d */
[----:B------:R-:W-:Y:S01]  /*3b00*/  @!P0 F2FP.PACK_AB R42, R132, R42 ;  /* 0x0000002a842a823e */ /* 0x000fe200000000ff */
[----:B------:R-:W-:Y:S02]  /*3b10*/  @!P0 FFMA.FTZ R131, R5, R35, -R131 ;  /* 0x0000002305838223 */ /* 0x000fe40000010883 */
[----:B------:R-:W-:Y:S01]  /*3b20*/  @!P0 FFMA.FTZ R53, R19, R37, -R53 ;  /* 0x0000002513358223 */ /* 0x000fe20000010835 */
[----:B------:R-:W-:Y:S01]  /*3b30*/  @!P0 F2FP.PACK_AB R45, R45, R52 ;  /* 0x000000342d2d823e */ /* 0x000fe200000000ff */
[----:B------:R-:W-:Y:S01]  /*3b40*/  @!P0 IMAD.MOV.U32 R20, RZ, RZ, R43 ;  /* 0x000000ffff148224 */ /* 0x000fe200078e002b */
[----:B------:R-:W-:Y:S01]  /*3b50*/  @!P0 MOV R21, R42 ;  /* 0x0000002a00158202 */ /* 0x000fe20000000f00 */
[----:B------:R-:W-:Y:S01]  /*3b60*/  @!P0 FFMA.FTZ R0, R27, R28, R0 ;  /* 0x0000001c1b008223 */ /* 0x000fe20000010000 */
[----:B------:R-:W-:Y:S01]  /*3b70*/  @!P0 F2FP.PACK_AB R53, R53, R131 ;  /* 0x000000833535823e */ /* 0x000fe200000000ff */
[----:B------:R-:W-:Y:S01]  /*3b80*/  @!P0 FMUL.FTZ R4, R26, R4 ;  /* 0x000000041a048220 */ /* 0x000fe20000410000 */
[----:B------:R-:W-:Y:S01]  /*3b90*/  @!P0 MOV R23, R45 ;  /* 0x0000002d00178202 */ /* 0x000fe20000000f00 */
[----:B------:R-:W-:Y:S01]  /*3ba0*/  @!P0 FFMA.FTZ R2, R29, R30, R2 ;  /* 0x0000001e1d028223 */ /* 0x000fe20000010002 */
[----:B------:R-:W-:Y:S01]  /*3bb0*/  @!P0 MOV R22, R53 ;  /* 0x0000003500168202 */ /* 0x000fe20000000f00 */
[----:B------:R-:W-:Y:S02]  /*3bc0*/  @!P0 FMUL.FTZ R5, R5, R18 ;  /* 0x0000001205058220 */ /* 0x000fe40000410000 */
[----:B------:R-:W-:Y:S01]  /*3bd0*/  @!P0 FFMA.FTZ R3, R31, R32, R3 ;  /* 0x000000201f038223 */ /* 0x000fe20000010003 */
[----:B------:R-:W-:Y:S01]  /*3be0*/  @!P0 F2FP.PACK_AB R0, R2, R0 ;  /* 0x000000000200823e */ /* 0x000fe200000000ff */
[----:B------:R-:W-:Y:S01]  /*3bf0*/  @!P0 FMUL.FTZ R6, R19, R6 ;  /* 0x0000000613068220 */ /* 0x000fe20000410000 */
[----:B------:R1:W-:Y:S01]  /*3c00*/  STG.E.128 [R46.64], R20 ;  /* 0x000000142e007986 */ /* 0x0003e2000c101d08 */
[----:B------:R-:W-:Y:S02]  /*3c10*/  @!P0 FFMA.FTZ R4, R25, R33, R4 ;  /* 0x0000002119048223 */ /* 0x000fe40000010004 */
[----:B------:R-:W-:Y:S02]  /*3c20*/  @!P0 FMUL.FTZ R7, R24, R7 ;  /* 0x0000000718078220 */ /* 0x000fe40000410000 */
[----:B------:R-:W-:Y:S01]  /*3c30*/  @!P0 FFMA.FTZ R5, R34, R35, R5 ;  /* 0x0000002322058223 */ /* 0x000fe20000010005 */
[----:B------:R-:W-:Y:S01]  /*3c40*/  @!P0 F2FP.PACK_AB R3, R4, R3 ;  /* 0x000000030403823e */ /* 0x000fe200000000ff */
[----:B------:R-:W-:Y:S02]  /*3c50*/  @!P0 FMUL.FTZ R8, R8, R13 ;  /* 0x0000000d08088220 */ /* 0x000fe40000410000 */
[----:B------:R-:W-:Y:S01]  /*3c60*/  @!P0 FFMA.FTZ R6, R36, R37, R6 ;  /* 0x0000002524068223 */ /* 0x000fe20000010006 */
[----:B------:R-:W-:Y:S01]  /*3c70*/  @!P0 MOV R49, R3 ;  /* 0x0000000300318202 */ /* 0x000fe20000000f00 */
[----:B------:R-:W-:Y:S02]  /*3c80*/  @!P0 FFMA.FTZ R7, R38, R39, R7 ;  /* 0x0000002726078223 */ /* 0x000fe40000010007 */
[----:B------:R-:W-:Y:S01]  /*3c90*/  @!P0 FFMA.FTZ R8, R40, R41, R8 ;  /* 0x0000002928088223 */ /* 0x000fe20000010008 */
[----:B------:R-:W-:Y:S01]  /*3ca0*/  @!P0 F2FP.PACK_AB R5, R6, R5 ;  /* 0x000000050605823e */ /* 0x000fe200000000ff */
[----:B------:R-:W-:Y:S03]  /*3cb0*/  @!P0 IMAD.MOV.U32 R48, RZ, RZ, R0 ;  /* 0x000000ffff308224 */ /* 0x000fe600078e0000 */
[----:B------:R-:W-:Y:S02]  /*3cc0*/  @!P0 F2FP.PACK_AB R7, R8, R7 ;  /* 0x000000070807823e */ /* 0x000fe400000000ff */
[----:B------:R-:W-:Y:S02]  /*3cd0*/  @!P0 MOV R50, R5 ;  /* 0x0000000500328202 */ /* 0x000fe40000000f00 */
        /* <DEDUP_REMOVED lines=8> */
.L_x_571:
[----:B------:R-:W-:Y:S05]  /*3d60*/  IMAD R0, R100, -0x20, R108 ;  /* 0xffffffe064007824 */ /* 0x000fea00078e026c */
        /* <DEDUP_REMOVED lines=16> */
.L_x_575:
[----:B------:R-:W-:Y:S05]  /*3e70*/  BSYNC B1 ;  /* 0x0000000000017941 */ /* 0x000fea0003800000 */
.L_x_570:
[----:B------:R-:W-:Y:S01]  /*3e80*/  IMAD.SHL.U32 R0, R100, 0x20, RZ ;  /* 0x0000002064007824 */ /* 0x000fe200078e00ff */
[----:B------:R-:W-:Y:S03]  /*3e90*/  BSSY B0, `(.L_x_586) ;  /* 0x0000035000007945 */ /* 0x000fe60003800000 */
[--C-:B--2---:R-:W-:Y:S02]  /*3ea0*/  IMAD.IADD R2, R67, 0x1, -R0.reuse ;  /* 0x0000000143027824 */ /* 0x104fe400078e0a00 */
[----:B------:R-:W-:Y:S03]  /*3eb0*/  IMAD.IADD R0, R108, 0x1, -R0 ;  /* 0x000000016c007824 */ /* 0x000fe600078e0a00 */
[----:B------:R-:W-:Y:S02]  /*3ec0*/  ISETP.GE.AND P0, PT, R2, 0x1, PT ;  /* 0x000000010200780c */ /* 0x000fe40003f06270 */
[----:B------:R-:W-:Y:S11]  /*3ed0*/  IMNMX R0, R0, 0x20, PT ;  /* 0x0000002000007817 */ /* 0x000ff60003800200 */
[C---:B------:R-:W-:Y:S01]  /*3ee0*/  @P0 LEA R3, P1, R100.reuse, R69, 0x5 ;  /* 0x0000004564030211 */ /* 0x040fe200078228ff */
[----:B-1---5:R-:W-:Y:S01]  /*3ef0*/  @P0 IMAD.MOV.U32 R4, RZ, RZ, R120 ;  /* 0x000000ffff040224 */ /* 0x022fe200078e0078 */
[----:B------:R-:W-:Y:S01]  /*3f00*/  @P0 ISETP.NE.U32.AND P4, PT, R99, RZ, PT ;  /* 0x000000ff6300020c */ /* 0x000fe20003f85070 */
[----:B------:R-:W-:Y:S01]  /*3f10*/  @P0 IMAD.MOV.U32 R5, RZ, RZ, R66 ;  /* 0x000000ffff050224 */ /* 0x000fe200078e0042 */
[----:B------:R-:W-:Y:S02]  /*3f20*/  @P0 LEA.HI.X R2, R100, R68, R56, 0x5, P1 ;  /* 0x0000004464020211 */ /* 0x000fe400008f2c38 */
[----:B------:R-:W-:Y:S01]  /*3f30*/  @P0 ISETP.NE.U32.AND P3, PT, R98, RZ, PT ;  /* 0x000000ff6200020c */ /* 0x000fe20003f65070 */
[----:B------:R-:W-:Y:S01]  /*3f40*/  @P0 IMAD.WIDE.U32 R4, R3, c[0x0][0x258], R4 ;  /* 0x0000960003040a25 */ /* 0x000fe200078e0004 */
[----:B------:R-:W-:Y:S03]  /*3f50*/  @P0 ISETP.NE.U32.AND P2, PT, R97, RZ, PT ;  /* 0x000000ff6100020c */ /* 0x000fe60003f45070 */
        /* <DEDUP_REMOVED lines=21> */
[----:B------:R-:W-:Y:S01]  /*40b0*/  IMAD.MOV.U32 R19, RZ, RZ, R63 ;  /* 0x000000ffff137224 */ /* 0x000fe200078e003f */
[----:B------:R-:W-:Y:S02]  /*40c0*/  ISETP.GE.AND P1, PT, R103, c[0x0][0x1d4], PT ;  /* 0x0000750067007a0c */ /* 0x000fe40003f26270 */
        /* <DEDUP_REMOVED lines=17> */
.L_x_587:
[----:B-1----:R-:W-:Y:S05]  /*41e0*/  BSYNC B0 ;  /* 0x0000000000007941 */ /* 0x002fea0003800000 */
.L_x_586:
[C---:B------:R-:W-:Y:S02]  /*41f0*/  ISETP.GT.AND P0, PT, R100.reuse, R71, PT ;  /* 0x000000476400720c */ /* 0x040fe40003f04270 */
[----:B------:R-:W-:Y:S11]  /*4200*/  IADD3 R100, R100, -0x1, RZ ;  /* 0xffffffff64647810 */ /* 0x000ff60007ffe0ff */
[----:B------:R-:W-:Y:S01]  /*4210*/  @P0 SHF.R.S32.HI R2, RZ, 0x1f, R100 ;  /* 0x0000001fff020819 */ /* 0x000fe20000011464 */
[----:B------:R-:W-:Y:S01]  /*4220*/  @P0 IMAD R0, R74, R100, RZ ;  /* 0x000000644a000224 */ /* 0x000fe200078e02ff */
[----:B------:R-:W-:Y:S01]  /*4230*/  @P0 ISETP.NE.U32.AND P4, PT, R99, RZ, PT ;  /* 0x000000ff6300020c */ /* 0x000fe20003f85070 */
[----:B------:R-:W-:Y:S01]  /*4240*/  @P0 IMAD.MOV.U32 R4, RZ, RZ, R122 ;  /* 0x000000ffff040224 */ /* 0x000fe200078e007a */
[----:B------:R-:W-:Y:S01]  /*4250*/  @P0 ISETP.NE.U32.AND P3, PT, R98, RZ, PT ;  /* 0x000000ff6200020c */ /* 0x000fe20003f65070 */
[----:B------:R-:W-:Y:S01]  /*4260*/  @P0 IMAD.MOV.U32 R5, RZ, RZ, R127 ;  /* 0x000000ffff050224 */ /* 0x000fe200078e007f */
[----:B------:R-:W-:Y:S01]  /*4270*/  @P0 ISETP.NE.U32.AND P2, PT, R97, RZ, PT ;  /* 0x000000ff6100020c */ /* 0x000fe20003f45070 */
[-C--:B------:R-:W-:Y:S02]  /*4280*/  @P0 IMAD R0, R2, R75.reuse, R0 ;  /* 0x0000004b02000224 */ /* 0x080fe400078e0200 */
[----:B------:R-:W-:Y:S04]  /*4290*/  @P0 IMAD.WIDE.U32 R4, R100, R75, R4 ;  /* 0x0000004b64040225 */ /* 0x000fe800078e0004 */
[----:B------:R-:W-:Y:S01]  /*42a0*/  @P0 IMAD.IADD R0, R5, 0x1, R0 ;  /* 0x0000000105000824 */ /* 0x000fe200078e0200 */
[C---:B------:R-:W-:Y:S04]  /*42b0*/  @P0 LEA R2, P1, R4.reuse, c[0x0][0x220], 0x1 ;  /* 0x0000880004020a11 */ /* 0x040fe800078208ff */
        /* <DEDUP_REMOVED lines=12> */
.L_x_567:
[----:B------:R-:W-:Y:S01]  /*4380*/  ISETP.NE.AND P1, PT, R226, 0x1, PT ;  /* 0x00000001e200780c */ /* 0x000fe20003f25270 */
[----:B-1----:R-:W-:Y:S01]  /*4390*/  IMAD.MOV.U32 R3, RZ, RZ, RZ ;  /* 0x000000ffff037224 */ /* 0x002fe200078e00ff */
[----:B------:R-:W-:Y:S01]  /*43a0*/  LOP3.LUT R0, R0, 0xffffffbf, RZ, 0xc0, !PT ;  /* 0xffffffbf00007812 */ /* 0x000fe200078ec0ff */
[----:B------:R-:W-:Y:S01]  /*43b0*/  IMAD.MOV.U32 R130, RZ, RZ, RZ ;  /* 0x000000ffff827224 */ /* 0x000fe200078e00ff */
[----:B------:R-:W-:Y:S01]  /*43c0*/  IADD3 R2, R149, 0x7f, RZ ;  /* 0x0000007f95027810 */ /* 0x000fe20007ffe0ff */
[----:B------:R-:W-:Y:S01]  /*43d0*/  CS2R R4, SRZ ;  /* 0x0000000000047805 */ /* 0x000fe2000001ff00 */
[----:B------:R-:W-:Y:S01]  /*43e0*/  PLOP3.LUT P2, PT, PT, PT, PT, 0x80, 0x0 ;  /* 0x000000000000781c */ /* 0x000fe20003f4f070 */
[----:B------:R-:W-:Y:S01]  /*43f0*/  IMAD.MOV.U32 R128, RZ, RZ, RZ ;  /* 0x000000ffff807224 */ /* 0x000fe200078e00ff */
[----:B------:R-:W-:Y:S01]  /*4400*/  CS2R R126, SRZ ;  /* 0x00000000007e7805 */ /* 0x000fe2000001ff00 */
[----:B------:R-:W-:Y:S01]  /*4410*/  CS2R R124, SRZ ;  /* 0x00000000007c7805 */ /* 0x000fe2000001ff00 */
[----:B------:R-:W-:Y:S01]  /*4420*/  CS2R R122, SRZ ;  /* 0x00000000007a7805 */ /* 0x000fe2000001ff00 */
[----:B------:R-:W-:Y:S01]  /*4430*/  CS2R R120, SRZ ;  /* 0x0000000000787805 */ /* 0x000fe2000001ff00 */
[----:B------:R-:W-:Y:S01]  /*4440*/  CS2R R118, SRZ ;  /* 0x0000000000767805 */ /* 0x000fe2000001ff00 */
[----:B------:R-:W-:Y:S01]  /*4450*/  @P1 LOP3.LUT R0, R0, 0x40, RZ, 0xfc, !PT ;  /* 0x0000004000001812 */ /* 0x000fe200078efcff */
[----:B------:R-:W-:Y:S01]  /*4460*/  CS2R R116, SRZ ;  /* 0x0000000000747805 */ /* 0x000fe2000001ff00 */
[----:B------:R-:W-:Y:S01]  /*4470*/  CS2R R114, SRZ ;  /* 0x0000000000727805 */ /* 0x000fe2000001ff00 */
[----:B------:R-:W-:Y:S01]  /*4480*/  @P1 IMAD.HI.U32 R0, R2, c[0x0][0x2c8], RZ ;  /* 0x0000b20002001a27 */ /* 0x000fe200078e00ff */
[----:B------:R-:W-:Y:S01]  /*4490*/  CS2R R112, SRZ ;  /* 0x0000000000707805 */ /* 0x000fe2000001ff00 */
[----:B------:R-:W-:Y:S01]  /*44a0*/  CS2R R110, SRZ ;  /* 0x00000000006e7805 */ /* 0x000fe2000001ff00 */
[----:B------:R-:W-:Y:S01]  /*44b0*/  CS2R R108, SRZ ;  /* 0x00000000006c7805 */ /* 0x000fe2000001ff00 */
[----:B------:R-:W-:Y:S01]  /*44c0*/  CS2R R102, SRZ ;  /* 0x0000000000667805 */ /* 0x000fe2000001ff00 */
[----:B------:R-:W-:Y:S01]  /*44d0*/  @P1 SHF.R.U32.HI R2, RZ, c[0x0][0x2cc], R0 ;  /* 0x0000b300ff021a19 */ /* 0x000fe20000011600 */
[----:B------:R-:W-:Y:S01]  /*44e0*/  CS2R R100, SRZ ;  /* 0x0000000000647805 */ /* 0x000fe2000001ff00 */
[----:B------:R-:W-:Y:S01]  /*44f0*/  CS2R R98, SRZ ;  /* 0x0000000000627805 */ /* 0x000fe2000001ff00 */
[----:B------:R-:W-:Y:S01]  /*4500*/  CS2R R96, SRZ ;  /* 0x0000000000607805 */ /* 0x000fe2000001ff00 */
[----:B------:R-:W-:Y:S01]  /*4510*/  CS2R R94, SRZ ;  /* 0x00000000005e7805 */ /* 0x000fe2000001ff00 */
[----:B------:R-:W-:Y:S01]  /*4520*/  IMAD.IADD R2, R72, 0x1, R2 ;  /* 0x0000000148027824 */ /* 0x000fe200078e0202 */
[----:B------:R-:W-:Y:S01]  /*4530*/  CS2R R92, SRZ ;  /* 0x00000000005c7805 */ /* 0x000fe2000001ff00 */
[----:B------:R-:W-:Y:S01]  /*4540*/  CS2R R90, SRZ ;  /* 0x00000000005a7805 */ /* 0x000fe2000001ff00 */
[----:B------:R-:W-:Y:S01]  /*4550*/  CS2R R88, SRZ ;  /* 0x0000000000587805 */ /* 0x000fe2000001ff00 */
[----:B------:R-:W-:Y:S01]  /*4560*/  CS2R R8, SRZ ;  /* 0x0000000000087805 */ /* 0x000fe2000001ff00 */
[----:B------:R-:W-:Y:S01]  /*4570*/  SHF.R.S32.HI R0, RZ, 0x1f, R2 ;  /* 0x0000001fff007819 */ /* 0x000fe20000011402 */
[----:B------:R-:W-:Y:S01]  /*4580*/  IMAD.MOV.U32 R86, RZ, RZ, RZ ;  /* 0x000000ffff567224 */ /* 0x000fe200078e00ff */
[----:B------:R-:W-:Y:S01]  /*4590*/  CS2R R84, SRZ ;  /* 0x0000000000547805 */ /* 0x000fe2000001ff00 */
[----:B------:R-:W-:Y:S01]  /*45a0*/  CS2R R82, SRZ ;  /* 0x0000000000527805 */ /* 0x000fe2000001ff00 */
[----:B------:R-:W-:Y:S01]  /*45b0*/  LEA.HI R0, R0, R2, RZ, 0x5 ;  /* 0x0000000200007211 */ /* 0x000fe200078f28ff */
[----:B------:R-:W-:Y:S01]  /*45c0*/  IMAD.IADD R2, R105, 0x1, R106 ;  /* 0x0000000169027824 */ /* 0x000fe200078e026a */
[----:B------:R-:W-:Y:S01]  /*45d0*/  CS2R R80, SRZ ;  /* 0x0000000000507805 */ /* 0x000fe2000001ff00 */
[----:B------:R-:W-:Y:S01]  /*45e0*/  IMAD.MOV.U32 R106, RZ, RZ, RZ ;  /* 0x000000ffff6a7224 */ /* 0x000fe200078e00ff */
[----:B------:R-:W-:Y:S01]  /*45f0*/  SHF.R.S32.HI R6, RZ, 0x5, R0 ;  /* 0x00000005ff067819 */ /* 0x000fe20000011400 */
[----:B------:R-:W-:Y:S01]  /*4600*/  CS2R R104, SRZ ;  /* 0x0000000000687805 */ /* 0x000fe2000001ff00 */
[----:B------:R-:W-:Y:S01]  /*4610*/  CS2R R78, SRZ ;  /* 0x00000000004e7805 */ /* 0x000fe2000001ff00 */
[----:B------:R-:W-:Y:S01]  /*4620*/  CS2R R76, SRZ ;  /* 0x00000000004c7805 */ /* 0x000fe2000001ff00 */
[----:B------:R-:W-:Y:S01]  /*4630*/  IMNMX R6, R73, R6, PT ;  /* 0x0000000649067217 */ /* 0x000fe20003800200 */
[----:B------:R-:W-:Y:S01]  /*4640*/  CS2R R74, SRZ ;  /* 0x00000000004a7805 */ /* 0x000fe2000001ff00 */
[----:B------:R-:W-:Y:S01]  /*4650*/  CS2R R72, SRZ ;  /* 0x0000000000487805 */ /* 0x000fe2000001ff00 */
[----:B------:R-:W-:Y:S01]  /*4660*/  CS2R R70, SRZ ;  /* 0x0000000000467805 */ /* 0x000fe2000001ff00 */
[----:B------:R-:W-:Y:S01]  /*4670*/  ISETP.GE.AND P0, PT, R6, 0x1, PT ;  /* 0x000000010600780c */ /* 0x000fe20003f06270 */
        /* <DEDUP_REMOVED lines=39> */
[----:B------:R1:W2:Y:S01]  /*48f0*/  @P2 LDG.E R4, [R4.64] ;  /* 0x0000000804042981 */ /* 0x0002a2000c1e1900 */
[----:B------:R-:W-:Y:S01]  /*4900*/  SHF.R.S32.HI R0, RZ, 0x1f, R107 ;  /* 0x0000001fff007819 */ /* 0x000fe2000001146b */
[----:B------:R-:W-:Y:S01]  /*4910*/  IMAD.WIDE.U32 R16, R107, c[0x0][0x178], RZ ;  /* 0x00005e006b107a25 */ /* 0x000fe200078e00ff */
[----:B------:R-:W-:Y:S01]  /*4920*/  SHF.R.S32.HI R52, RZ, 0x1f, R54 ;  /* 0x0000001fff347819 */ /* 0x000fe20000011436 */
[----:B------:R-:W-:Y:S01]  /*4930*/  BSSY B0, `(.L_x_590) ;  /* 0x00000bf000007945 */ /* 0x000fe20003800000 */
[----:B------:R-:W-:Y:S01]  /*4940*/  ISETP.NE.U32.AND P0, PT, RZ, c[0x0][0x348], PT ;  /* 0x0000d200ff007a0c */ /* 0x000fe20003f05070 */
[----:B------:R-:W-:Y:S01]  /*4950*/  IMAD R0, R0, c[0x0][0x178], RZ ;  /* 0x00005e0000007a24 */ /* 0x000fe200078e02ff */
[----:B------:R-:W-:Y:S01]  /*4960*/  LEA.HI R48, R52, R54, RZ, 0x3 ;  /* 0x0000003634307211 */ /* 0x000fe200078f18ff */
[----:B------:R-:W-:Y:S01]  /*4970*/  IMAD R3, R87, c[0x0][0x1b8], RZ ;  /* 0x00006e0057037a24 */ /* 0x000fe200078e02ff */
[----:B------:R-:W-:Y:S01]  /*4980*/  SHF.R.S32.HI R10, RZ, 0x1f, R216 ;  /* 0x0000001fff0a7819 */ /* 0x000fe200000114d8 */
[----:B------:R-:W-:Y:S01]  /*4990*/  IMAD R107, R107, c[0x0][0x17c], R0 ;  /* 0x00005f006b6b7a24 */ /* 0x000fe200078e0200 */
[----:B------:R-:W-:Y:S01]  /*49a0*/  LOP3.LUT R0, R48, 0xfffffff8, RZ, 0xc0, !PT ;  /* 0xfffffff830007812 */ /* 0x000fe200078ec0ff */
[----:B------:R-:W-:Y:S01]  /*49b0*/  IMAD R3, R215, c[0x0][0x1bc], R3 ;  /* 0x00006f00d7037a24 */ /* 0x000fe200078e0203 */
[----:B------:R-:W-:Y:S01]  /*49c0*/  SHF.R.S32.HI R48, RZ, 0x3, R48 ;  /* 0x00000003ff307819 */ /* 0x000fe20000011430 */
[----:B------:R-:W-:Y:S01]  /*49d0*/  IMAD.IADD R17, R17, 0x1, R107 ;  /* 0x0000000111117824 */ /* 0x000fe200078e026b */
[----:B------:R-:W-:Y:S01]  /*49e0*/  ISETP.NE.AND.EX P0, PT, RZ, c[0x0][0x34c], PT, P0 ;  /* 0x0000d300ff007a0c */ /* 0x000fe20003f05300 */
[----:B------:R-:W-:Y:S01]  /*49f0*/  IMAD.IADD R0, R54, 0x1, -R0 ;  /* 0x0000000136007824 */ /* 0x000fe200078e0a00 */
[----:B------:R-:W-:Y:S01]  /*4a00*/  SHF.R.S32.HI R26, RZ, 0x1f, R2 ;  /* 0x0000001fff1a7819 */ /* 0x000fe20000011402 */
[----:B------:R-:W-:Y:S01]  /*4a10*/  IMAD.WIDE.U32 R16, R215, c[0x0][0x1b8], R16 ;  /* 0x00006e00d7107a25 */ /* 0x000fe200078e0010 */
[----:B------:R-:W-:-:S02]  /*4a20*/  SEL R8, R10, RZ, !P0 ;  /* 0x000000ff0a087207 */ /* 0x000fc40004000000 */
[----:B------:R-:W-:Y:S01]  /*4a30*/  SEL R14, R216, RZ, !P0 ;  /* 0x000000ffd80e7207 */ /* 0x000fe20004000000 */
[----:B------:R-:W-:Y:S01]  /*4a40*/  IMAD.IADD R17, R17, 0x1, R3 ;  /* 0x0000000111117824 */ /* 0x000fe200078e0203 */
[----:B------:R-:W-:Y:S01]  /*4a50*/  IADD3 R20, P0, R48, R2, RZ ;  /* 0x0000000230147210 */ /* 0x000fe20007f1e0ff */
[----:B------:R-:W-:Y:S01]  /*4a60*/  IMAD R8, R8, c[0x0][0x1c0], RZ ;  /* 0x0000700008087a24 */ /* 0x000fe200078e02ff */
[----:B------:R-:W-:Y:S01]  /*4a70*/  LEA.HI R123, R52, R54, RZ, 0x6 ;  /* 0x00000036347b7211 */ /* 0x000fe200078f30ff */
[----:B-1----:R-:W-:Y:S01]  /*4a80*/  IMAD R5, R0, 0x20, R48 ;  /* 0x0000002000057824 */ /* 0x002fe200078e0230 */
[----:B------:R-:W-:Y:S01]  /*4a90*/  LEA.HI.X.SX32 R26, R48, R26, 0x1, P0 ;  /* 0x0000001a301a7211 */ /* 0x000fe200000f0eff */
[C---:B------:R-:W-:Y:S02]  /*4aa0*/  IMAD R8, R14.reuse, c[0x0][0x1c4], R8 ;  /* 0x000071000e087a24 */ /* 0x040fe400078e0208 */
[----:B------:R-:W-:Y:S02]  /*4ab0*/  IMAD.IADD R5, R149, 0x1, R5 ;  /* 0x0000000195057824 */ /* 0x000fe400078e0205 */
[----:B------:R-:W-:-:S04]  /*4ac0*/  IMAD.WIDE.U32 R14, R14, c[0x0][0x1c0], R16 ;  /* 0x000070000e0e7a25 */ /* 0x000fc800078e0010 */
[----:B------:R-:W-:-:S04]  /*4ad0*/  @P1 IMAD.HI.U32 R3, R5, c[0x0][0x2c8], RZ ;  /* 0x0000b20005031a27 */ /* 0x000fc800078e00ff */
[----:B------:R-:W-:Y:S01]  /*4ae0*/  IMAD.MOV.U32 R12, RZ, RZ, R5 ;  /* 0x000000ffff0c7224 */ /* 0x000fe200078e0005 */
[----:B------:R-:W-:Y:S01]  /*4af0*/  @P1 SHF.R.U32.HI R12, RZ, c[0x0][0x2cc], R3 ;  /* 0x0000b300ff0c1a19 */ /* 0x000fe20000011603 */
[----:B------:R-:W-:Y:S01]  /*4b00*/  IMAD.IADD R15, R15, 0x1, R8 ;  /* 0x000000010f0f7824 */ /* 0x000fe200078e0208 */
[----:B------:R-:W-:Y:S01]  /*4b10*/  LEA.HI R3, R52, R54, RZ, 0x4 ;  /* 0x0000003634037211 */ /* 0x000fe200078f20ff */
[C---:B------:R-:W-:Y:S01]  /*4b20*/  IMAD.SHL.U32 R83, R0.reuse, 0x8, RZ ;  /* 0x0000000800537824 */ /* 0x040fe200078e00ff */
[--C-:B------:R-:W-:Y:S01]  /*4b30*/  SHF.R.S32.HI R7, RZ, 0x1f, R12.reuse ;  /* 0x0000001fff077819 */ /* 0x100fe2000001140c */
[----:B------:R-:W-:Y:S01]  /*4b40*/  IMAD.MOV R18, RZ, RZ, -R12 ;  /* 0x000000ffff127224 */ /* 0x000fe200078e0a0c */
[----:B------:R-:W-:Y:S01]  /*4b50*/  SHF.R.S32.HI R9, RZ, 0x4, R3 ;  /* 0x00000004ff097819 */ /* 0x000fe20000011403 */
[----:B------:R-:W-:Y:S01]  /*4b60*/  IMAD.SHL.U32 R110, R0, 0x8, RZ ;  /* 0x00000008006e7824 */ /* 0x000fe200078e00ff */
[C---:B------:R-:W-:Y:S01]  /*4b70*/  LOP3.LUT R2, R3.reuse, 0xfffffff0, RZ, 0xc0, !PT ;  /* 0xfffffff003027812 */ /* 0x040fe200078ec0ff */
[----:B------:R-:W-:Y:S01]  /*4b80*/  IMAD R18, R18, c[0x0][0x2c4], R5 ;  /* 0x0000b10012127a24 */ /* 0x000fe200078e0205 */
[----:B------:R-:W-:Y:S01]  /*4b90*/  LEA.HI R50, R3, R9, RZ, 0x1 ;  /* 0x0000000903327211 */ /* 0x000fe200078f08ff */
[----:B------:R-:W-:Y:S01]  /*4ba0*/  IMAD R7, R7, c[0x0][0x1b0], RZ ;  /* 0x00006c0007077a24 */ /* 0x000fe200078e02ff */
[----:B------:R-:W-:Y:S01]  /*4bb0*/  SHF.R.S32.HI R111, RZ, 0x1f, R110 ;  /* 0x0000001fff6f7819 */ /* 0x000fe2000001146e */
[----:B------:R-:W-:Y:S01]  /*4bc0*/  IMAD.IADD R2, R54, 0x1, -R2 ;  /* 0x0000000136027824 */ /* 0x000fe200078e0a02 */
[----:B------:R-:W-:Y:S01]  /*4bd0*/  LOP3.LUT R50, R50, 0xfffffffe, RZ, 0xc0, !PT ;  /* 0xfffffffe32327812 */ /* 0x000fe200078ec0ff */
[----:B------:R-:W-:Y:S01]  /*4be0*/  IMAD R7, R12, c[0x0][0x1b4], R7 ;  /* 0x00006d000c077a24 */ /* 0x000fe200078e0207 */
[----:B------:R-:W-:Y:S01]  /*4bf0*/  IADD3 R70, R110, 0x40, RZ ;  /* 0x000000406e467810 */ /* 0x000fe20007ffe0ff */
[----:B------:R-:W-:Y:S01]  /*4c00*/  IMAD.WIDE.U32 R12, R12, c[0x0][0x1b0], R14 ;  /* 0x00006c000c0c7a25 */ /* 0x000fe200078e000e */
[----:B------:R-:W-:-:S02]  /*4c10*/  ISETP.GE.AND P5, PT, R83, c[0x0][0x198], PT ;  /* 0x0000660053007a0c */ /* 0x000fc40003fa6270 */
[----:B------:R-:W-:Y:S01]  /*4c20*/  ISETP.GE.AND P6, PT, R70, c[0x0][0x1d4], PT ;  /* 0x0000750046007a0c */ /* 0x000fe20003fc6270 */
[----:B------:R-:W-:Y:S01]  /*4c30*/  IMAD.IADD R50, R9, 0x1, -R50 ;  /* 0x0000000109327824 */ /* 0x000fe200078e0a32 */
[----:B------:R-:W-:Y:S01]  /*4c40*/  SHF.R.S32.HI R9, RZ, 0x1f, R18 ;  /* 0x0000001fff097819 */ /* 0x000fe20000011412 */
[----:B------:R-:W-:Y:S01]  /*4c50*/  IMAD.IADD R13, R13, 0x1, R7 ;  /* 0x000000010d0d7824 */ /* 0x000fe200078e0207 */
[----:B------:R-:W-:Y:S01]  /*4c60*/  IADD3 R7, R83, 0x80, RZ ;  /* 0x0000008053077810 */ /* 0x000fe20007ffe0ff */
[----:B------:R-:W-:Y:S02]  /*4c70*/  IMAD.IADD R11, R149, 0x1, R48 ;  /* 0x00000001950b7824 */ /* 0x000fe400078e0230 */
[----:B------:R-:W-:Y:S01]  /*4c80*/  IMAD R9, R9, c[0x0][0x1a8], RZ ;  /* 0x00006a0009097a24 */ /* 0x000fe200078e02ff */
[----:B------:R-:W-:Y:S01]  /*4c90*/  ISETP.GE.AND P4, PT, R7, c[0x0][0x198], PT ;  /* 0x0000660007007a0c */ /* 0x000fe20003f86270 */
[----:B------:R-:W-:Y:S01]  /*4ca0*/  IMAD R8, R227, c[0x0][0x2c4], RZ ;  /* 0x0000b100e3087a24 */ /* 0x000fe200078e02ff */
[----:B------:R-:W-:Y:S01]  /*4cb0*/  IADD3 R5, R11, 0x20, RZ ;  /* 0x000000200b057810 */ /* 0x000fe20007ffe0ff */
[C---:B------:R-:W-:Y:S01]  /*4cc0*/  IMAD R9, R18.reuse, c[0x0][0x1ac], R9 ;  /* 0x00006b0012097a24 */ /* 0x040fe200078e0209 */
[----:B------:R-:W-:Y:S01]  /*4cd0*/  P2R R3, PR, RZ, 0x10 ;  /* 0x00000010ff037803 */ /* 0x000fe20000000000 */
[----:B------:R-:W-:Y:S01]  /*4ce0*/  IMAD.WIDE.U32 R18, R18, c[0x0][0x1a8], R12 ;  /* 0x00006a0012127a25 */ /* 0x000fe200078e000c */
[----:B------:R-:W-:-:S02]  /*4cf0*/  SHF.R.S32.HI R13, RZ, 0x1f, R2 ;  /* 0x0000001fff0d7819 */ /* 0x000fc40000011402 */
[----:B------:R-:W-:Y:S01]  /*4d00*/  ISETP.GE.AND P1, PT, R5, R8, PT ;  /* 0x000000080500720c */ /* 0x000fe20003f26270 */
[----:B------:R-:W-:Y:S01]  /*4d10*/  IMAD.IADD R9, R19, 0x1, R9 ;  /* 0x0000000113097824 */ /* 0x000fe200078e0209 */
[----:B------:R-:W-:Y:S01]  /*4d20*/  LEA R12, P0, R18, c[0x0][0x160], 0x1 ;  /* 0x00005800120c7a11 */ /* 0x000fe200078008ff */
[----:B------:R-:W-:Y:S01]  /*4d30*/  IMAD R16, R26, c[0x0][0x1e0], RZ ;  /* 0x000078001a107a24 */ /* 0x000fe200078e02ff */
[----:B------:R-:W-:Y:S01]  /*4d40*/  LEA.HI R13, R13, R2, RZ, 0x3 ;  /* 0x000000020d0d7211 */ /* 0x000fe200078f18ff */
[----:B------:R-:W-:Y:S01]  /*4d50*/  IMAD.WIDE.U32 R24, R20, c[0x0][0x1e0], R110 ;  /* 0x0000780014187a25 */ /* 0x000fe200078e006e */
[----:B------:R-:W-:Y:S01]  /*4d60*/  LEA.HI.X R9, R18, c[0x0][0x164], R9, 0x1, P0 ;  /* 0x0000590012097a11 */ /* 0x000fe200000f0c09 */
[----:B------:R-:W-:Y:S01]  /*4d70*/  SHFL.IDX PT, R22, R12, RZ, 0x181f ;  /* 0x00181fff0c167589 */ /* 0x000fe200000e0000 */
[----:B------:R-:W-:Y:S01]  /*4d80*/  LOP3.LUT R3, R13, 0xfffffff8, RZ, 0xc0, !PT ;  /* 0xfffffff80d037812 */ /* 0x000fe200078ec0ff */
[----:B------:R-:W-:Y:S01]  /*4d90*/  IMAD R16, R20, c[0x0][0x1e4], R16 ;  /* 0x0000790014107a24 */ /* 0x000fe200078e0210 */
[----:B------:R-:W-:Y:S01]  /*4da0*/  P2R R15, PR, RZ, 0x2 ;  /* 0x00000002ff0f7803 */ /* 0x000fe20000000000 */
[----:B------:R-:W1:Y:S01]  /*4db0*/  SHFL.IDX PT, R23, R9, RZ, 0x181f ;  /* 0x00181fff09177589 */ /* 0x000e6200000e0000 */
[----:B------:R-:W-:Y:S01]  /*4dc0*/  ISETP.GE.AND P1, PT, R11, R8, PT ;  /* 0x000000080b00720c */ /* 0x000fe20003f26270 */
[----:B------:R-:W-:Y:S01]  /*4dd0*/  IMAD.IADD R3, R2, 0x1, -R3 ;  /* 0x0000000102037824 */ /* 0x000fe200078e0a03 */
[----:B------:R-:W-:Y:S01]  /*4de0*/  ISETP.NE.U32.AND P0, PT, RZ, c[0x0][0x350], PT ;  /* 0x0000d400ff007a0c */ /* 0x000fe20003f05070 */
[----:B------:R-:W-:Y:S01]  /*4df0*/  IMAD.IADD R17, R25, 0x1, R16 ;  /* 0x0000000119117824 */ /* 0x000fe200078e0210 */
[----:B------:R-:W-:Y:S01]  /*4e00*/  IADD3 R5, R83, 0xc0, RZ ;  /* 0x000000c053057810 */ /* 0x000fe20007ffe0ff */
[----:B------:R-:W-:Y:S01]  /*4e10*/  IMAD.MOV.U32 R16, RZ, RZ, R24 ;  /* 0x000000ffff107224 */ /* 0x000fe200078e0018 */
[----:B------:R-:W-:Y:S01]  /*4e20*/  ISETP.NE.AND.EX P0, PT, RZ, c[0x0][0x354], PT, P0 ;  /* 0x0000d500ff007a0c */ /* 0x000fe20003f05300 */
[----:B------:R-:W-:Y:S01]  /*4e30*/  IMAD.SHL.U32 R2, R50, 0x8, RZ ;  /* 0x0000000832027824 */ /* 0x000fe200078e00ff */
[----:B------:R-:W-:Y:S01]  /*4e40*/  ISETP.GE.AND P3, PT, R5, c[0x0][0x198], PT ;  /* 0x0000660005007a0c */ /* 0x000fe20003f66270 */
[----:B------:R-:W-:-:S02]  /*4e50*/  IMAD R26, R26, c[0x0][0x208], RZ ;  /* 0x000082001a1a7a24 */ /* 0x000fc400078e02ff */
[----:B------:R-:W-:Y:S01]  /*4e60*/  IMAD.SHL.U32 R125, R48, 0x40, RZ ;  /* 0x00000040307d7824 */ /* 0x000fe200078e00ff */
[----:B------:R-:W-:Y:S01]  /*4e70*/  P2R R14, PR, RZ, 0x8 ;  /* 0x00000008ff0e7803 */ /* 0x000fe20000000000 */
[C---:B------:R-:W-:Y:S01]  /*4e80*/  IMAD R26, R20.reuse, c[0x0][0x20c], R26 ;  /* 0x00008300141a7a24 */ /* 0x040fe200078e021a */
[----:B------:R-:W-:Y:S01]  /*4e90*/  @!P1 SHF.R.S32.HI R19, RZ, 0x1f, R7 ;  /* 0x0000001fff139819 */ /* 0x000fe20000011407 */
[----:B------:R-:W-:Y:S01]  /*4ea0*/  IMAD.WIDE.U32 R20, R20, c[0x0][0x208], R110 ;  /* 0x0000820014147a25 */ /* 0x000fe200078e006e */
[----:B------:R-:W-:Y:S02]  /*4eb0*/  LOP3.LUT R125, R125, 0x1c0, RZ, 0xc0, !PT ;  /* 0x000001c07d7d7812 */ /* 0x000fe400078ec0ff */
[----:B------:R-:W-:Y:S01]  /*4ec0*/  @!P1 SHF.R.S32.HI R18, RZ, 0x1f, R5 ;  /* 0x0000001fff129819 */ /* 0x000fe20000011405 */
[----:B------:R-:W-:Y:S01]  /*4ed0*/  IMAD R218, R87, c[0x0][0x1e8], RZ ;  /* 0x00007a0057da7a24 */ /* 0x000fe200078e02ff */
[----:B------:R-:W-:Y:S01]  /*4ee0*/  LOP3.LUT R49, R125, 0x38, R110, 0xf8, !PT ;  /* 0x000000387d317812 */ /* 0x000fe200078ef86e */
[----:B------:R-:W-:Y:S01]  /*4ef0*/  IMAD.IADD R27, R21, 0x1, R26 ;  /* 0x00000001151b7824 */ /* 0x000fe200078e021a */
[----:B------:R-:W-:Y:S01]  /*4f00*/  SHF.R.U32.HI R124, RZ, 0x3, R125 ;  /* 0x00000003ff7c7819 */ /* 0x000fe2000001167d */
[----:B------:R-:W-:Y:S01]  /*4f10*/  IMAD.SHL.U32 R123, R123, 0x8, RZ ;  /* 0x000000087b7b7824 */ /* 0x000fe200078e00ff */
[----:B------:R-:W-:Y:S01]  /*4f20*/  @!P1 LEA.HI R19, R19, R7, RZ, 0x3 ;  /* 0x0000000713139211 */ /* 0x000fe200078f18ff */
[C---:B------:R-:W-:Y:S01]  /*4f30*/  IMAD R218, R215.reuse, c[0x0][0x1ec], R218 ;  /* 0x00007b00d7da7a24 */ /* 0x040fe200078e02da */
[----:B------:R-:W-:Y:S01]  /*4f40*/  @!P1 LEA.HI R18, R18, R5, RZ, 0x3 ;  /* 0x0000000512129211 */ /* 0x000fe200078f18ff */
[----:B------:R-:W-:Y:S01]  /*4f50*/  IMAD.WIDE.U32 R16, R215, c[0x0][0x1e8], R16 ;  /* 0x00007a00d7107a25 */ /* 0x000fe200078e0010 */
[----:B------:R-:W-:-:S02]  /*4f60*/  LOP3.LUT R123, R123, 0xfffffe00, RZ, 0xc0, !PT ;  /* 0xfffffe007b7b7812 */ /* 0x000fc400078ec0ff */
[----:B------:R-:W-:Y:S01]  /*4f70*/  @!P1 LOP3.LUT R19, R19, 0xfffffff8, RZ, 0xc0, !PT ;  /* 0xfffffff813139812 */ /* 0x000fe200078ec0ff */
[----:B------:R-:W-:Y:S01]  /*4f80*/  IMAD.MOV.U32 R26, RZ, RZ, R20 ;  /* 0x000000ffff1a7224 */ /* 0x000fe200078e0014 */
[----:B------:R-:W-:Y:S01]  /*4f90*/  @!P1 SHF.R.S32.HI R20, RZ, 0x1f, R70 ;  /* 0x0000001fff149819 */ /* 0x000fe20000011446 */
[----:B------:R-:W-:Y:S01]  /*4fa0*/  IMAD.IADD R219, R218, 0x1, R17 ;  /* 0x00000001dadb7824 */ /* 0x000fe200078e0211 */
[----:B------:R-:W-:Y:S01]  /*4fb0*/  LOP3.LUT R49, R123, R49, R124, 0xf6, !PT ;  /* 0x000000317b317212 */ /* 0x000fe200078ef67c */
[----:B------:R-:W-:Y:S01]  /*4fc0*/  IMAD.MOV.U32 R218, RZ, RZ, R16 ;  /* 0x000000ffffda7224 */ /* 0x000fe200078e0010 */
[----:B------:R-:W-:Y:S01]  /*4fd0*/  @!P1 LEA.HI R20, R20, R70, RZ, 0x3 ;  /* 0x0000004614149211 */ /* 0x000fe200078f18ff */
[----:B------:R-:W-:Y:S01]  /*4fe0*/  IMAD R16, R87, c[0x0][0x210], RZ ;  /* 0x0000840057107a24 */ /* 0x000fe200078e02ff */
[----:B------:R-:W-:Y:S01]  /*4ff0*/  P2R R14, PR, RZ, 0x20 ;  /* 0x00000020ff0e7803 */ /* 0x000fe20000000000 */
[----:B------:R-:W-:Y:S01]  /*5000*/  IMAD.WIDE.U32 R26, R215, c[0x0][0x210], R26 ;  /* 0x00008400d71a7a25 */ /* 0x000fe200078e001a */
[----:B------:R-:W-:-:S02]  /*5010*/  @!P1 LOP3.LUT R20, R20, 0xfffffff8, RZ, 0xc0, !PT ;  /* 0xfffffff814149812 */ /* 0x000fc400078ec0ff */
[----:B------:R-:W-:Y:S01]  /*5020*/  @!P1 LOP3.LUT R18, R18, 0xfffffff8, RZ, 0xc0, !PT ;  /* 0xfffffff812129812 */ /* 0x000fe200078ec0ff */
[----:B------:R-:W-:Y:S02]  /*5030*/  IMAD R16, R215, c[0x0][0x214], R16 ;  /* 0x00008500d7107a24 */ /* 0x000fe400078e0210 */
[----:B------:R-:W-:Y:S02]  /*5040*/  @!P1 IMAD.SHL.U32 R14, R49, 0x2, RZ ;  /* 0x00000002310e9824 */ /* 0x000fe400078e00ff */
[----:B------:R-:W-:Y:S02]  /*5050*/  IMAD.SHL.U32 R13, R13, 0x40, RZ ;  /* 0x000000400d0d7824 */ /* 0x000fe400078e00ff */
[----:B------:R-:W-:Y:S02]  /*5060*/  IMAD.IADD R17, R16, 0x1, R27 ;  /* 0x0000000110117824 */ /* 0x000fe400078e021b */
[----:B-1----:R-:W-:-:S04]  /*5070*/  @!P1 IMAD.WIDE R20, R20, 0x2, R22 ;  /* 0x0000000214149825 */ /* 0x002fc800078e0216 */
[----:B------:R-:W-:Y:S02]  /*5080*/  IMAD.MOV.U32 R16, RZ, RZ, R26 ;  /* 0x000000ffff107224 */ /* 0x000fe400078e001a */
[----:B------:R-:W-:-:S04]  /*5090*/  @!P1 IMAD.WIDE R26, R19, 0x2, R22 ;  /* 0x00000002131a9825 */ /* 0x000fc800078e0216 */
[----:B------:R-:W-:Y:S01]  /*50a0*/  @!P1 IMAD.WIDE R18, R18, 0x2, R22 ;  /* 0x0000000212129825 */ /* 0x000fe200078e0216 */
[----:B--2---:R-:W-:-:S03]  /*50b0*/  @P2 SHF.R.S32.HI R25, RZ, 0x1f, R4 ;  /* 0x0000001fff192819 */ /* 0x004fc60000011404 */
[----:B------:R-:W-:Y:S02]  /*50c0*/  @P2 IMAD.MOV.U32 R24, RZ, RZ, R4 ;  /* 0x000000ffff182224 */ /* 0x000fe400078e0004 */
[----:B------:R-:W-:Y:S02]  /*50d0*/  IMAD.SHL.U32 R4, R3, 0x40, RZ ;  /* 0x0000004003047824 */ /* 0x000fe400078e00ff */
[----:B------:R-:W-:Y:S02]  /*50e0*/  @!P2 IMAD.MOV.U32 R24, RZ, RZ, R216 ;  /* 0x000000ffff18a224 */ /* 0x000fe400078e00d8 */
[----:B------:R-:W-:Y:S01]  /*50f0*/  @!P2 IMAD.MOV.U32 R25, RZ, RZ, R10 ;  /* 0x000000ffff19a224 */ /* 0x000fe200078e000a */
[----:B------:R-:W-:Y:S02]  /*5100*/  LOP3.LUT R4, R4, 0x1c0, RZ, 0xc0, !PT ;  /* 0x000001c004047812 */ /* 0x000fe400078ec0ff */
[----:B------:R-:W-:Y:S02]  /*5110*/  SEL R230, R24, RZ, !P0 ;  /* 0x000000ff18e67207 */ /* 0x000fe40004000000 */
[----:B------:R-:W-:-:S02]  /*5120*/  LOP3.LUT R2, R4, 0x8, R2, 0xf8, !PT ;  /* 0x0000000804027812 */ /* 0x000fc400078ef802 */
[----:B------:R-:W-:Y:S01]  /*5130*/  SEL R10, R25, RZ, !P0 ;  /* 0x000000ff190a7207 */ /* 0x000fe20004000000 */
[----:B------:R-:W-:Y:S01]  /*5140*/  IMAD.WIDE.U32 R218, R230, c[0x0][0x1f0], R218 ;  /* 0x00007c00e6da7a25 */ /* 0x000fe200078e00da */
[----:B------:R-:W-:Y:S02]  /*5150*/  SHF.R.U32.HI R4, RZ, 0x3, R4 ;  /* 0x00000003ff047819 */ /* 0x000fe40000011604 */
[C---:B------:R-:W-:Y:S01]  /*5160*/  @!P1 LEA R24, P0, R83.reuse, R22, 0x1 ;  /* 0x0000001653189211 */ /* 0x040fe200078008ff */
[----:B------:R-:W-:Y:S01]  /*5170*/  IMAD R222, R10, c[0x0][0x1f0], RZ ;  /* 0x00007c000ade7a24 */ /* 0x000fe200078e02ff */
[----:B------:R-:W-:Y:S01]  /*5180*/  LOP3.LUT R4, R2, R4, RZ, 0x3c, !PT ;  /* 0x0000000402047212 */ /* 0x000fe200078e3cff */
[----:B------:R-:W-:Y:S01]  /*5190*/  IMAD.MOV.U32 R2, RZ, RZ, 0x20 ;  /* 0x00000020ff027424 */ /* 0x000fe200078e00ff */
[----:B------:R-:W-:Y:S01]  /*51a0*/  @!P1 LEA.HI.X R25, R83, R23, R111, 0x1, P0 ;  /* 0x0000001753199211 */ /* 0x000fe200000f0c6f */
[----:B------:R-:W-:Y:S01]  /*51b0*/  IMAD R221, R10, c[0x0][0x218], RZ ;  /* 0x000086000add7a24 */ /* 0x000fe200078e02ff */
[C---:B------:R-:W-:Y:S01]  /*51c0*/  LOP3.LUT P2, RZ, R3.reuse, 0x4, RZ, 0xc0, !PT ;  /* 0x0000000403ff7812 */ /* 0x040fe2000784c0ff */
[----:B------:R-:W-:Y:S01]  /*51d0*/  IMAD R222, R230, c[0x0][0x1f4], R222 ;  /* 0x00007d00e6de7a24 */ /* 0x000fe200078e02de */
[----:B------:R-:W-:Y:S01]  /*51e0*/  LOP3.LUT P0, RZ, R3, 0x2, RZ, 0xc0, !PT ;  /* 0x0000000203ff7812 */ /* 0x000fe2000780c0ff */
[----:B------:R-:W-:Y:S01]  /*51f0*/  IMAD.MOV.U32 R3, RZ, RZ, 0x10 ;  /* 0x00000010ff037424 */ /* 0x000fe200078e00ff */
[----:B------:R-:W-:Y:S01]  /*5200*/  SEL R2, R2, 0xffffffe0, !P2 ;  /* 0xffffffe002027807 */ /* 0x000fe20005000000 */
[----:B------:R-:W-:Y:S01]  /*5210*/  @!PT LDS RZ, [RZ] ;  /* 0x00000000fffff984 */ /* 0x000fe20000000800 */
[----:B------:R1:W-:Y:S01]  /*5220*/  @!P1 LDGSTS.E.BYPASS.LTC128B.128 [R14+0x10080], [R24.64], !P5 ;  /* 0x10080000180e9fae */ /* 0x0003e2000e901d48 */
[----:B------:R-:W-:Y:S01]  /*5230*/  ISETP.GE.AND P2, PT, R70, c[0x0][0x198], PT ;  /* 0x0000660046007a0c */ /* 0x000fe20003f46270 */
[C---:B------:R-:W-:Y:S01]  /*5240*/  IMAD R221, R230.reuse, c[0x0][0x21c], R221 ;  /* 0x00008700e6dd7a24 */ /* 0x040fe200078e02dd */
[----:B------:R-:W-:Y:S01]  /*5250*/  SEL R3, R3, 0xfffffff0, !P0 ;  /* 0xfffffff003037807 */ /* 0x000fe20004000000 */
[----:B------:R-:W-:Y:S01]  /*5260*/  IMAD.WIDE.U32 R230, R230, c[0x0][0x218], R16 ;  /* 0x00008600e6e67a25 */ /* 0x000fe200078e0010 */
[----:B------:R-:W-:-:S02]  /*5270*/  ISETP.NE.AND P0, PT, R15, RZ, PT ;  /* 0x000000ff0f00720c */ /* 0x000fc40003f05270 */
[----:B------:R-:W-:Y:S01]  /*5280*/  LOP3.LUT R4, R4, 0xfffffe00, R13, 0xf8, !PT ;  /* 0xfffffe0004047812 */ /* 0x000fe200078ef80d */
[----:B------:R-:W-:Y:S01]  /*5290*/  IMAD.IADD R223, R219, 0x1, R222 ;  /* 0x00000001dbdf7824 */ /* 0x000fe200078e02de */
[C---:B------:R-:W-:Y:S01]  /*52a0*/  IADD3 R13, R110.reuse, 0x80, RZ ;  /* 0x000000806e0d7810 */ /* 0x040fe20007ffe0ff */
[----:B------:R-:W-:Y:S01]  /*52b0*/  IMAD.IADD R221, R231, 0x1, R221 ;  /* 0x00000001e7dd7824 */ /* 0x000fe200078e02dd */
[----:B------:R-:W-:Y:S02]  /*52c0*/  IADD3 R10, R110, 0xc0, RZ ;  /* 0x000000c06e0a7810 */ /* 0x000fe40007ffe0ff */
[----:B------:R-:W-:Y:S01]  /*52d0*/  ISETP.GE.AND P5, PT, R13, c[0x0][0x1d4], PT ;  /* 0x000075000d007a0c */ /* 0x000fe20003fa6270 */
[----:B------:R2:W-:Y:S04]  /*52e0*/  @!P1 LDGSTS.E.BYPASS.LTC128B.128 [R14+0x14080], [R20.64], !P2 ;  /* 0x14080000140e9fae */ /* 0x0005e8000d101d48 */
[----:B------:R1:W-:Y:S01]  /*52f0*/  @!P1 LDGSTS.E.BYPASS.LTC128B.128 [R14+0x18080], [R26.64], !P4 ;  /* 0x180800001a0e9fae */ /* 0x0003e2000e101d48 */
[----:B------:R-:W-:-:S03]  /*5300*/  ISETP.GE.AND P4, PT, R10, c[0x0][0x1d4], PT ;  /* 0x000075000a007a0c */ /* 0x000fc60003f86270 */
[----:B------:R1:W-:Y:S01]  /*5310*/  @!P1 LDGSTS.E.BYPASS.LTC128B.128 [R14+0x1c080], [R18.64], !P3 ;  /* 0x1c080000120e9fae */ /* 0x0003e2000d901d48 */
[----:B------:R-:W-:-:S03]  /*5320*/  ISETP.GE.AND P3, PT, R110, c[0x0][0x1d4], PT ;  /* 0x000075006e007a0c */ /* 0x000fc60003f66270 */
[----:B--2---:R1:W2:Y:S04]  /*5330*/  SHFL.IDX PT, R20, R12, 0x1, 0x181f ;  /* 0x00381f000c147f89 */ /* 0x0042a800000e0000 */
[----:B------:R1:W3:Y:S01]  /*5340*/  SHFL.IDX PT, R21, R9, 0x1, 0x181f ;  /* 0x00381f0009157f89 */ /* 0x0002e200000e0000 */
[----:B------:R-:W-:Y:S05]  /*5350*/  @P0 BRA `(.L_x_591) ;  /* 0x000001c000000947 */ /* 0x000fea0003800000 */
[C---:B------:R-:W-:Y:S02]  /*5360*/  IADD3 R16, R83.reuse, 0x80, RZ ;  /* 0x0000008053107810 */ /* 0x040fe40007ffe0ff */
[----:B------:R-:W-:Y:S02]  /*5370*/  IADD3 R13, R83, 0xc0, RZ ;  /* 0x000000c0530d7810 */ /* 0x000fe40007ffe0ff */
[----:B------:R-:W-:Y:S02]  /*5380*/  SHF.R.S32.HI R17, RZ, 0x1f, R70 ;  /* 0x0000001fff117819 */ /* 0x000fe40000011446 */
[----:B-1----:R-:W-:-:S02]  /*5390*/  SHF.R.S32.HI R14, RZ, 0x1f, R16 ;  /* 0x0000001fff0e7819 */ /* 0x002fc40000011410 */
[----:B--2---:R-:W-:Y:S02]  /*53a0*/  LEA R22, P0, R83, R20, 0x1 ;  /* 0x0000001453167211 */ /* 0x004fe400078008ff */
[----:B------:R-:W-:Y:S02]  /*53b0*/  SHF.R.S32.HI R10, RZ, 0x1f, R13 ;  /* 0x0000001fff0a7819 */ /* 0x000fe4000001140d */
[----:B------:R-:W-:Y:S02]  /*53c0*/  P2R R19, PR, RZ, 0x8 ;  /* 0x00000008ff137803 */ /* 0x000fe40000000000 */
[----:B------:R-:W-:Y:S02]  /*53d0*/  LEA.HI R17, R17, R70, RZ, 0x3 ;  /* 0x0000004611117211 */ /* 0x000fe400078f18ff */
[----:B------:R-:W-:Y:S02]  /*53e0*/  ISETP.GE.AND P3, PT, R83, c[0x0][0x198], PT ;  /* 0x0000660053007a0c */ /* 0x000fe40003f66270 */
[----:B------:R-:W-:-:S02]  /*53f0*/  P2R R18, PR, RZ, 0x2 ;  /* 0x00000002ff127803 */ /* 0x000fc40000000000 */
[----:B------:R-:W-:Y:S02]  /*5400*/  LEA.HI R14, R14, R16, RZ, 0x3 ;  /* 0x000000100e0e7211 */ /* 0x000fe400078f18ff */
[----:B---3--:R-:W-:Y:S02]  /*5410*/  LEA.HI.X R23, R83, R21, R111, 0x1, P0 ;  /* 0x0000001553177211 */ /* 0x008fe400000f0c6f */
[----:B------:R-:W-:Y:S01]  /*5420*/  LEA.HI R10, R10, R13, RZ, 0x3 ;  /* 0x0000000d0a0a7211 */ /* 0x000fe200078f18ff */
[----:B------:R-:W-:Y:S01]  /*5430*/  IMAD.SHL.U32 R13, R49, 0x2, RZ ;  /* 0x00000002310d7824 */ /* 0x000fe200078e00ff */
[----:B------:R-:W-:Y:S02]  /*5440*/  ISETP.GE.AND P1, PT, R7, c[0x0][0x198], PT ;  /* 0x0000660007007a0c */ /* 0x000fe40003f26270 */
[----:B------:R-:W-:Y:S02]  /*5450*/  ISETP.GE.AND P0, PT, R5, c[0x0][0x198], PT ;  /* 0x0000660005007a0c */ /* 0x000fe40003f06270 */
[----:B------:R-:W-:Y:S01]  /*5460*/  LOP3.LUT R17, R17, 0xfffffff8, RZ, 0xc0, !PT ;  /* 0xfffffff811117812 */ /* 0x000fe200078ec0ff */
[----:B------:R1:W-:Y:S01]  /*5470*/  LDGSTS.E.BYPASS.LTC128B.128 [R13+0x11080], [R22.64], !P3 ;  /* 0x11080000160d7fae */ /* 0x0003e2000d901d48 */
[----:B------:R-:W-:-:S02]  /*5480*/  LOP3.LUT R14, R14, 0xfffffff8, RZ, 0xc0, !PT ;  /* 0xfffffff80e0e7812 */ /* 0x000fc400078ec0ff */
        /* <DEDUP_REMOVED lines=9> */
.L_x_591:
[----:B------:R-:W-:Y:S05]  /*5520*/  BSYNC B0 ;  /* 0x0000000000007941 */ /* 0x000fea0003800000 */
.L_x_590:
[----:B------:R-:W-:Y:S01]  /*5530*/  IADD3 R10, R11, 0x40, RZ ;  /* 0x000000400b0a7810 */ /* 0x000fe20007ffe0ff */
[----:B-1----:R1:W4:Y:S01]  /*5540*/  SHFL.IDX PT, R23, R9, 0x2, 0x181f ;  /* 0x00581f0009177f89 */ /* 0x00232200000e0000 */
[----:B------:R-:W-:Y:S02]  /*5550*/  BSSY B0, `(.L_x_592) ;  /* 0x0000022000007945 */ /* 0x000fe40003800000 */
[----:B------:R-:W-:Y:S01]  /*5560*/  ISETP.GE.AND P0, PT, R10, R8, PT ;  /* 0x000000080a00720c */ /* 0x000fe20003f06270 */
[----:B------:R1:W3:Y:S03]  /*5570*/  SHFL.IDX PT, R22, R12, 0x2, 0x181f ;  /* 0x00581f000c167f89 */ /* 0x0002e600000e0000 */
[----:B------:R-:W-:-:S09]  /*5580*/  P2R R10, PR, RZ, 0x1 ;  /* 0x00000001ff0a7803 */ /* 0x000fd20000000000 */
[----:B------:R-:W-:Y:S05]  /*5590*/  @P0 BRA `(.L_x_593) ;  /* 0x000001d000000947 */ /* 0x000fea0003800000 */
[C---:B------:R-:W-:Y:S02]  /*55a0*/  IADD3 R17, R83.reuse, 0x80, RZ ;  /* 0x0000008053117810 */ /* 0x040fe40007ffe0ff */
[C---:B------:R-:W-:Y:S02]  /*55b0*/  IADD3 R14, R83.reuse, 0xc0, RZ ;  /* 0x000000c0530e7810 */ /* 0x040fe40007ffe0ff */
[----:B------:R-:W-:Y:S02]  /*55c0*/  SHF.R.S32.HI R18, RZ, 0x1f, R70 ;  /* 0x0000001fff127819 */ /* 0x000fe40000011446 */
[----:B------:R-:W-:Y:S02]  /*55d0*/  SHF.R.S32.HI R16, RZ, 0x1f, R17 ;  /* 0x0000001fff107819 */ /* 0x000fe40000011411 */
[----:B---3--:R-:W-:Y:S02]  /*55e0*/  LEA R24, P0, R83, R22, 0x1 ;  /* 0x0000001653187211 */ /* 0x008fe400078008ff */
[----:B------:R-:W-:-:S02]  /*55f0*/  SHF.R.S32.HI R13, RZ, 0x1f, R14 ;  /* 0x0000001fff0d7819 */ /* 0x000fc4000001140e */
[----:B--2---:R-:W-:Y:S02]  /*5600*/  P2R R20, PR, RZ, 0x8 ;  /* 0x00000008ff147803 */ /* 0x004fe40000000000 */
[----:B------:R-:W-:Y:S02]  /*5610*/  LEA.HI R18, R18, R70, RZ, 0x3 ;  /* 0x0000004612127211 */ /* 0x000fe400078f18ff */
[C---:B------:R-:W-:Y:S02]  /*5620*/  ISETP.GE.AND P3, PT, R83.reuse, c[0x0][0x198], PT ;  /* 0x0000660053007a0c */ /* 0x040fe40003f66270 */
[----:B------:R-:W-:Y:S02]  /*5630*/  P2R R19, PR, RZ, 0x2 ;  /* 0x00000002ff137803 */ /* 0x000fe40000000000 */
[----:B------:R-:W-:Y:S02]  /*5640*/  LEA.HI R16, R16, R17, RZ, 0x3 ;  /* 0x0000001110107211 */ /* 0x000fe400078f18ff */
[----:B----4-:R-:W-:-:S02]  /*5650*/  LEA.HI.X R25, R83, R23, R111, 0x1, P0 ;  /* 0x0000001753197211 */ /* 0x010fc400000f0c6f */
[----:B------:R-:W-:Y:S01]  /*5660*/  LEA.HI R13, R13, R14, RZ, 0x3 ;  /* 0x0000000e0d0d7211 */ /* 0x000fe200078f18ff */
[----:B------:R-:W-:Y:S01]  /*5670*/  IMAD.SHL.U32 R14, R49, 0x2, RZ ;  /* 0x00000002310e7824 */ /* 0x000fe200078e00ff */
[----:B------:R-:W-:Y:S02]  /*5680*/  ISETP.GE.AND P1, PT, R7, c[0x0][0x198], PT ;  /* 0x0000660007007a0c */ /* 0x000fe40003f26270 */
[----:B------:R-:W-:Y:S02]  /*5690*/  ISETP.GE.AND P0, PT, R5, c[0x0][0x198], PT ;  /* 0x0000660005007a0c */ /* 0x000fe40003f06270 */
[----:B------:R-:W-:Y:S01]  /*56a0*/  LOP3.LUT R18, R18, 0xfffffff8, RZ, 0xc0, !PT ;  /* 0xfffffff812127812 */ /* 0x000fe200078ec0ff */
[----:B------:R-:W-:Y:S01]  /*56b0*/  @!PT LDS RZ, [RZ] ;  /* 0x00000000fffff984 */ /* 0x000fe20000000800 */
[----:B------:R2:W-:Y:S01]  /*56c0*/  LDGSTS.E.BYPASS.LTC128B.128 [R14+0x12080], [R24.64], !P3 ;  /* 0x12080000180e7fae */ /* 0x0005e2000d901d48 */
        /* <DEDUP_REMOVED lines=10> */
.L_x_593:
[----:B------:R-:W-:Y:S05]  /*5770*/  BSYNC B0 ;  /* 0x0000000000007941 */ /* 0x000fea0003800000 */
.L_x_592:
[----:B--2---:R2:W1:Y:S01]  /*5780*/  SHFL.IDX PT, R17, R9, 0x3, 0x181f ;  /* 0x00781f0009117f89 */ /* 0x00446200000e0000 */
[----:B------:R-:W-:Y:S03]  /*5790*/  BSSY B0, `(.L_x_594) ;  /* 0x000001f000007945 */ /* 0x000fe60003800000 */
[----:B------:R4:W3:Y:S01]  /*57a0*/  SHFL.IDX PT, R16, R12, 0x3, 0x181f ;  /* 0x00781f000c107f89 */ /* 0x0008e200000e0000 */
[----:B-12---:R-:W-:-:S04]  /*57b0*/  IADD3 R9, R11, 0x60, RZ ;  /* 0x000000600b097810 */ /* 0x006fc80007ffe0ff */
[----:B------:R-:W-:-:S04]  /*57c0*/  ISETP.GE.AND P0, PT, R9, R8, PT ;  /* 0x000000080900720c */ /* 0x000fc80003f06270 */
[----:B------:R-:W-:-:S09]  /*57d0*/  P2R R9, PR, RZ, 0x1 ;  /* 0x00000001ff097803 */ /* 0x000fd20000000000 */
[----:B------:R-:W-:Y:S05]  /*57e0*/  @P0 BRA `(.L_x_595) ;  /* 0x0000019000000947 */ /* 0x000fea0003800000 */
[----:B---34-:R-:W-:Y:S01]  /*57f0*/  LEA R12, P0, R83, R16, 0x1 ;  /* 0x00000010530c7211 */ /* 0x018fe200078008ff */
[----:B------:R-:W-:-:S03]  /*5800*/  IMAD.SHL.U32 R14, R49, 0x2, RZ ;  /* 0x00000002310e7824 */ /* 0x000fc600078e00ff */
[C---:B------:R-:W-:Y:S02]  /*5810*/  LEA.HI.X R13, R83.reuse, R17, R111, 0x1, P0 ;  /* 0x00000011530d7211 */ /* 0x040fe400000f0c6f */
[----:B------:R-:W-:-:S13]  /*5820*/  ISETP.GE.AND P0, PT, R83, c[0x0][0x198], PT ;  /* 0x0000660053007a0c */ /* 0x000fda0003f06270 */
[----:B------:R-:W-:Y:S01]  /*5830*/  @!PT LDS RZ, [RZ] ;  /* 0x00000000fffff984 */ /* 0x000fe20000000800 */
[----:B------:R1:W-:Y:S01]  /*5840*/  LDGSTS.E.BYPASS.LTC128B.128 [R14+0x13080], [R12.64], !P0 ;  /* 0x130800000c0e7fae */ /* 0x0003e2000c101d48 */
[----:B------:R-:W-:Y:S02]  /*5850*/  ISETP.GE.AND P0, PT, R7, c[0x0][0x198], PT ;  /* 0x0000660007007a0c */ /* 0x000fe40003f06270 */
[----:B-1----:R-:W-:-:S04]  /*5860*/  SHF.R.S32.HI R12, RZ, 0x1f, R70 ;  /* 0x0000001fff0c7819 */ /* 0x002fc80000011446 */
[----:B------:R-:W-:-:S04]  /*5870*/  LEA.HI R12, R12, R70, RZ, 0x3 ;  /* 0x000000460c0c7211 */ /* 0x000fc800078f18ff */
[----:B------:R-:W-:-:S05]  /*5880*/  LOP3.LUT R12, R12, 0xfffffff8, RZ, 0xc0, !PT ;  /* 0xfffffff80c0c7812 */ /* 0x000fca00078ec0ff */
[----:B------:R-:W-:-:S05]  /*5890*/  IMAD.WIDE R12, R12, 0x2, R16 ;  /* 0x000000020c0c7825 */ /* 0x000fca00078e0210 */
[----:B------:R1:W-:Y:S02]  /*58a0*/  LDGSTS.E.BYPASS.LTC128B.128 [R14+0x17080], [R12.64], !P2 ;  /* 0x170800000c0e7fae */ /* 0x0003e4000d101d48 */
[----:B-1----:R-:W-:-:S04]  /*58b0*/  IADD3 R13, R83, 0x80, RZ ;  /* 0x00000080530d7810 */ /* 0x002fc80007ffe0ff */
[----:B------:R-:W-:-:S04]  /*58c0*/  SHF.R.S32.HI R12, RZ, 0x1f, R13 ;  /* 0x0000001fff0c7819 */ /* 0x000fc8000001140d */
[----:B------:R-:W-:-:S04]  /*58d0*/  LEA.HI R7, R12, R13, RZ, 0x3 ;  /* 0x0000000d0c077211 */ /* 0x000fc800078f18ff */
[----:B------:R-:W-:-:S05]  /*58e0*/  LOP3.LUT R7, R7, 0xfffffff8, RZ, 0xc0, !PT ;  /* 0xfffffff807077812 */ /* 0x000fca00078ec0ff */
[----:B------:R-:W-:-:S05]  /*58f0*/  IMAD.WIDE R12, R7, 0x2, R16 ;  /* 0x00000002070c7825 */ /* 0x000fca00078e0210 */
[----:B------:R1:W-:Y:S01]  /*5900*/  LDGSTS.E.BYPASS.LTC128B.128 [R14+0x1b080], [R12.64], !P0 ;  /* 0x1b0800000c0e7fae */ /* 0x0003e2000c101d48 */
[----:B------:R-:W-:Y:S02]  /*5910*/  ISETP.GE.AND P0, PT, R5, c[0x0][0x198], PT ;  /* 0x0000660005007a0c */ /* 0x000fe40003f06270 */
[----:B-1----:R-:W-:-:S04]  /*5920*/  IADD3 R12, R83, 0xc0, RZ ;  /* 0x000000c0530c7810 */ /* 0x002fc80007ffe0ff */
[----:B------:R-:W-:-:S04]  /*5930*/  SHF.R.S32.HI R7, RZ, 0x1f, R12 ;  /* 0x0000001fff077819 */ /* 0x000fc8000001140c */
[----:B------:R-:W-:-:S04]  /*5940*/  LEA.HI R5, R7, R12, RZ, 0x3 ;  /* 0x0000000c07057211 */ /* 0x000fc800078f18ff */
[----:B------:R-:W-:-:S05]  /*5950*/  LOP3.LUT R5, R5, 0xfffffff8, RZ, 0xc0, !PT ;  /* 0xfffffff805057812 */ /* 0x000fca00078ec0ff */
[----:B------:R-:W-:-:S05]  /*5960*/  IMAD.WIDE R16, R5, 0x2, R16 ;  /* 0x0000000205107825 */ /* 0x000fca00078e0210 */
[----:B------:R1:W-:Y:S02]  /*5970*/  LDGSTS.E.BYPASS.LTC128B.128 [R14+0x1f080], [R16.64], !P0 ;  /* 0x1f080000100e7fae */ /* 0x0003e4000c101d48 */
.L_x_595:
[----:B---34-:R-:W-:Y:S05]  /*5980*/  BSYNC B0 ;  /* 0x0000000000007941 */ /* 0x018fea0003800000 */
.L_x_594:
[----:B------:R-:W-:Y:S01]  /*5990*/  IADD3 R53, R6, -0x1, RZ ;  /* 0xffffffff06357810 */ /* 0x000fe20007ffe0ff */
[----:B------:R-:W-:Y:S01]  /*59a0*/  IMAD.IADD R12, R220, 0x1, -R48 ;  /* 0x00000001dc0c7824 */ /* 0x000fe200078e0a30 */
[----:B------:R-:W0:Y:S01]  /*59b0*/  LDGDEPBAR ;  /* 0x00000000000079af */ /* 0x000e220000000000 */
[----:B------:R-:W-:Y:S01]  /*59c0*/  IMAD.MOV.U32 R5, RZ, RZ, c[0x0][0x1e0] ;  /* 0x00007800ff057624 */ /* 0x000fe200078e00ff */
[----:B------:R-:W-:Y:S01]  /*59d0*/  SHF.R.S32.HI R64, RZ, 0x1f, R53 ;  /* 0x0000001fff407819 */ /* 0x000fe20000011435 */
[----:B------:R-:W-:Y:S01]  /*59e0*/  IMAD R12, R53, -0x20, R12 ;  /* 0xffffffe0350c7824 */ /* 0x000fe200078e020c */
[----:B------:R-:W-:Y:S01]  /*59f0*/  LEA.HI R69, R52, R54, RZ, 0x5 ;  /* 0x0000003634457211 */ /* 0x000fe200078f28ff */
[----:B------:R-:W-:Y:S01]  /*5a00*/  IMAD.MOV.U32 R7, RZ, RZ, 0x5 ;  /* 0x00000005ff077424 */ /* 0x000fe200078e00ff */
[----:B------:R-:W-:Y:S01]  /*5a10*/  SEL R51, RZ, 0x1, P3 ;  /* 0x00000001ff337807 */ /* 0x000fe20001800000 */
[----:B------:R-:W-:Y:S01]  /*5a20*/  BAR.SYNC.DEFER_BLOCKING 0x0 ;  /* 0x0000000000007b1d */ /* 0x000fe20000010000 */
[----:B------:R-:W-:-:S02]  /*5a30*/  ISETP.GE.AND P0, PT, R12, 0x1, PT ;  /* 0x000000010c00780c */ /* 0x000fc40003f06270 */
[C---:B------:R-:W-:Y:S02]  /*5a40*/  SHF.L.U64.HI R7, R5.reuse, R7, c[0x0][0x1e4] ;  /* 0x0000790005077619 */ /* 0x040fe40000010207 */
[----:B------:R-:W-:Y:S02]  /*5a50*/  SHF.L.U32 R5, R5, 0x5, RZ ;  /* 0x0000000505057819 */ /* 0x000fe400000006ff */
[----:B------:R-:W-:-:S07]  /*5a60*/  SHF.R.S32.HI R68, RZ, 0x5, R69 ;  /* 0x00000005ff447819 */ /* 0x000fce0000011445 */
[----:B------:R-:W-:Y:S02]  /*5a70*/  @P0 IMAD R12, R7, R53, RZ ;  /* 0x00000035070c0224 */ /* 0x000fe400078e02ff */
[----:B------:R-:W-:Y:S02]  /*5a80*/  @P0 IMAD.MOV.U32 R222, RZ, RZ, R218 ;  /* 0x000000ffffde0224 */ /* 0x000fe400078e00da */
[-C--:B------:R-:W-:Y:S02]  /*5a90*/  @P0 IMAD R12, R64, R5.reuse, R12 ;  /* 0x00000005400c0224 */ /* 0x080fe400078e020c */
[----:B-1----:R-:W-:-:S04]  /*5aa0*/  @P0 IMAD.WIDE.U32 R16, R53, R5, R222 ;  /* 0x0000000535100225 */ /* 0x002fc800078e00de */
[----:B------:R-:W-:Y:S01]  /*5ab0*/  @P0 IMAD.IADD R12, R17, 0x1, R12 ;  /* 0x00000001110c0824 */ /* 0x000fe200078e020c */
[----:B------:R-:W-:-:S04]  /*5ac0*/  @P0 LEA R18, P2, R16, c[0x0][0x1c8], 0x1 ;  /* 0x0000720010120a11 */ /* 0x000fc800078408ff */
[----:B------:R-:W-:Y:S02]  /*5ad0*/  @P0 LEA.HI.X R19, R16, c[0x0][0x1cc], R12, 0x1, P2 ;  /* 0x0000730010130a11 */ /* 0x000fe400010f0c0c */
[----:B------:R-:W-:-:S05]  /*5ae0*/  @P0 SHF.L.U32 R12, R49, 0x1, RZ ;  /* 0x00000001310c0819 */ /* 0x000fca00000006ff */
        /* <DEDUP_REMOVED lines=12> */
.L_x_596:
[----:B------:R-:W-:Y:S01]  /*5bb0*/  ULDC.U8 UR4, c[0x0][0x298] ;  /* 0x0000a60000047ab9 */ /* 0x000fe20000000000 */
[----:B-1---5:R-:W-:Y:S01]  /*5bc0*/  SHF.R.S32.HI R12, RZ, 0x1f, R55 ;  /* 0x0000001fff0c7819 */ /* 0x022fe20000011437 */
[----:B------:R-:W-:Y:S01]  /*5bd0*/  IMAD.WIDE.U32 R20, R55, c[0x0][0x280], RZ ;  /* 0x0000a00037147a25 */ /* 0x000fe200078e00ff */
[----:B------:R-:W-:Y:S01]  /*5be0*/  ISETP.NE.AND P0, PT, RZ, UR4, PT ;  /* 0x00000004ff007c0c */ /* 0x000fe2000bf05270 */
[----:B------:R-:W-:Y:S01]  /*5bf0*/  BSSY B2, `(.L_x_597) ;  /* 0x00008db000027945 */ /* 0x000fe20003800000 */
[----:B------:R-:W-:Y:S01]  /*5c00*/  LEA R11, R0, R11, 0x5 ;  /* 0x0000000b000b7211 */ /* 0x000fe200078e28ff */
[C---:B------:R-:W-:Y:S01]  /*5c10*/  IMAD R13, R12.reuse, c[0x0][0x280], RZ ;  /* 0x0000a0000c0d7a24 */ /* 0x040fe200078e02ff */
[----:B------:R-:W-:Y:S01]  /*5c20*/  SHF.L.U32 R126, R49, 0x1, RZ ;  /* 0x00000001317e7819 */ /* 0x000fe200000006ff */
[----:B------:R-:W-:Y:S02]  /*5c30*/  IMAD R12, R12, c[0x0][0x290], RZ ;  /* 0x0000a4000c0c7a24 */ /* 0x000fe400078e02ff */
[----:B------:R-:W-:-:S02]  /*5c40*/  IMAD R13, R55, c[0x0][0x284], R13 ;  /* 0x0000a100370d7a24 */ /* 0x000fc400078e020d */
[C---:B------:R-:W-:Y:S02]  /*5c50*/  IMAD R12, R55.reuse, c[0x0][0x294], R12 ;  /* 0x0000a500370c7a24 */ /* 0x040fe400078e020c */
[----:B------:R-:W-:Y:S01]  /*5c60*/  IMAD.WIDE.U32 R16, R55, c[0x0][0x290], RZ ;  /* 0x0000a40037107a25 */ /* 0x000fe200078e00ff */
[----:B------:R-:W-:-:S04]  /*5c70*/  IADD3 R23, R13, R21, RZ ;  /* 0x000000150d177210 */ /* 0x000fc80007ffe0ff */
[----:B------:R-:W-:Y:S01]  /*5c80*/  IADD3 R19, R12, R17, RZ ;  /* 0x000000110c137210 */ /* 0x000fe20007ffe0ff */
[----:B------:R-:W-:Y:S05]  /*5c90*/  @!P0 BRA `(.L_x_598) ;  /* 0x000044f000008947 */ /* 0x000fea0003800000 */
[----:B------:R-:W-:Y:S01]  /*5ca0*/  ISETP.NE.AND P2, PT, R226, 0x1, PT ;  /* 0x00000001e200780c */ /* 0x000fe20003f45270 */
[----:B------:R-:W-:Y:S01]  /*5cb0*/  IMAD.MOV.U32 R18, RZ, RZ, R16 ;  /* 0x000000ffff127224 */ /* 0x000fe200078e0010 */
[----:B------:R-:W-:Y:S01]  /*5cc0*/  MOV R22, R20 ;  /* 0x0000001400167202 */ /* 0x000fe20000000f00 */
        /* <DEDUP_REMOVED lines=11> */
[----:B------:R-:W-:-:S04]  /*5d80*/  CS2R R106, SRZ ;  /* 0x00000000006a7805 */ /* 0x000fc8000001ff00 */
[----:B------:R-:W-:-:S04]  /*5d90*/  @P2 SHF.R.U32.HI R11, RZ, c[0x0][0x2cc], R12 ;  /* 0x0000b300ff0b2a19 */ /* 0x000fc8000001160c */
[----:B------:R-:W-:Y:S01]  /*5da0*/  SHF.R.S32.HI R13, RZ, 0x1f, R11 ;  /* 0x0000001fff0d7819 */ /* 0x000fe2000001140b */
[----:B------:R-:W-:-:S04]  /*5db0*/  IMAD.WIDE.U32 R22, R11, c[0x0][0x280], R22 ;  /* 0x0000a0000b167a25 */ /* 0x000fc800078e0016 */
[C---:B------:R-:W-:Y:S02]  /*5dc0*/  IMAD R12, R13.reuse, c[0x0][0x280], RZ ;  /* 0x0000a0000d0c7a24 */ /* 0x040fe400078e02ff */
[----:B------:R-:W-:Y:S02]  /*5dd0*/  IMAD R13, R13, c[0x0][0x290], RZ ;  /* 0x0000a4000d0d7a24 */ /* 0x000fe400078e02ff */
[C---:B------:R-:W-:Y:S02]  /*5de0*/  IMAD R12, R11.reuse, c[0x0][0x284], R12 ;  /* 0x0000a1000b0c7a24 */ /* 0x040fe400078e020c */
[----:B------:R-:W-:-:S03]  /*5df0*/  IMAD.WIDE.U32 R18, R11, c[0x0][0x290], R18 ;  /* 0x0000a4000b127a25 */ /* 0x000fc600078e0012 */
[----:B------:R-:W-:Y:S01]  /*5e00*/  IADD3 R26, R23, R12, RZ ;  /* 0x0000000c171a7210 */ /* 0x000fe20007ffe0ff */
[----:B------:R-:W-:Y:S01]  /*5e10*/  IMAD R13, R11, c[0x0][0x294], R13 ;  /* 0x0000a5000b0d7a24 */ /* 0x000fe200078e020d */
[----:B------:R-:W-:-:S04]  /*5e20*/  LEA R12, P0, R22, c[0x0][0x270], 0x1 ;  /* 0x00009c00160c7a11 */ /* 0x000fc800078008ff */
[----:B------:R-:W-:Y:S02]  /*5e30*/  LEA.HI.X R26, R22, c[0x0][0x274], R26, 0x1, P0 ;  /* 0x00009d00161a7a11 */ /* 0x000fe400000f0c1a */
[----:B------:R-:W-:Y:S01]  /*5e40*/  IADD3 R20, R19, R13, RZ ;  /* 0x0000000d13147210 */ /* 0x000fe20007ffe0ff */
[----:B------:R1:W2:Y:S01]  /*5e50*/  SHFL.IDX PT, R22, R12, RZ, 0x181f ;  /* 0x00181fff0c167589 */ /* 0x0002a200000e0000 */
[----:B------:R-:W-:-:S03]  /*5e60*/  LEA R11, P0, R18, c[0x0][0x288], 0x1 ;  /* 0x0000a200120b7a11 */ /* 0x000fc600078008ff */
[----:B------:R1:W3:Y:S01]  /*5e70*/  SHFL.IDX PT, R23, R26, RZ, 0x181f ;  /* 0x00181fff1a177589 */ /* 0x0002e200000e0000 */
[----:B------:R-:W-:-:S03]  /*5e80*/  LEA.HI.X R20, R18, c[0x0][0x28c], R20, 0x1, P0 ;  /* 0x0000a30012147a11 */ /* 0x000fc600000f0c14 */
[----:B------:R1:W4:Y:S04]  /*5e90*/  SHFL.IDX PT, R18, R11, RZ, 0x181f ;  /* 0x00181fff0b127589 */ /* 0x00032800000e0000 */
[----:B------:R1:W1:Y:S01]  /*5ea0*/  SHFL.IDX PT, R19, R20, RZ, 0x181f ;  /* 0x00181fff14137589 */ /* 0x00026200000e0000 */
        /* <DEDUP_REMOVED lines=12> */
[----:B--2---:R-:W-:-:S04]  /*5f70*/  @!P0 SHF.R.S32.HI R16, RZ, 0x1f, R13 ;  /* 0x0000001fff108819 */ /* 0x004fc8000001140d */
[----:B------:R-:W-:-:S04]  /*5f80*/  @!P0 LEA.HI R13, R16, R13, RZ, 0x2 ;  /* 0x0000000d100d8211 */ /* 0x000fc800078f10ff */
[----:B------:R-:W-:-:S05]  /*5f90*/  @!P0 LOP3.LUT R13, R13, 0xfffffffc, RZ, 0xc0, !PT ;  /* 0xfffffffc0d0d8812 */ /* 0x000fca00078ec0ff */
[----:B------:R-:W-:-:S04]  /*5fa0*/  @!P0 IMAD.WIDE R16, R13, 0x2, R22 ;  /* 0x000000020d108825 */ /* 0x000fc800078e0216 */
[----:B-1----:R-:W-:Y:S01]  /*5fb0*/  @!P0 IMAD.WIDE R24, R13, 0x2, R18 ;  /* 0x000000020d188825 */ /* 0x002fe200078e0212 */
[----:B------:R-:W-:Y:S01]  /*5fc0*/  IADD3 R13, R14, 0x40, RZ ;  /* 0x000000400e0d7810 */ /* 0x000fe20007ffe0ff */
[----:B------:R1:W5:Y:S04]  /*5fd0*/  @!P0 LD.E.64 R128, [R16.64] ;  /* 0x0000000810808980 */ /* 0x000368000c101b00 */
[----:B------:R2:W5:Y:S01]  /*5fe0*/  @!P0 LD.E.64 R124, [R24.64] ;  /* 0x00000008187c8980 */ /* 0x000562000c101b00 */
[----:B------:R-:W-:Y:S01]  /*5ff0*/  ISETP.GE.AND P0, PT, R13, c[0x0][0x27c], PT ;  /* 0x00009f000d007a0c */ /* 0x000fe20003f06270 */
[----:B------:R-:W-:Y:S01]  /*6000*/  CS2R R122, SRZ ;  /* 0x00000000007a7805 */ /* 0x000fe2000001ff00 */
[----:B------:R-:W-:-:S11]  /*6010*/  CS2R R120, SRZ ;  /* 0x0000000000787805 */ /* 0x000fd6000001ff00 */
[----:B-1----:R-:W-:-:S04]  /*6020*/  @!P0 SHF.R.S32.HI R16, RZ, 0x1f, R13 ;  /* 0x0000001fff108819 */ /* 0x002fc8000001140d */
[----:B------:R-:W-:-:S04]  /*6030*/  @!P0 LEA.HI R13, R16, R13, RZ, 0x2 ;  /* 0x0000000d100d8211 */ /* 0x000fc800078f10ff */
[----:B------:R-:W-:-:S05]  /*6040*/  @!P0 LOP3.LUT R13, R13, 0xfffffffc, RZ, 0xc0, !PT ;  /* 0xfffffffc0d0d8812 */ /* 0x000fca00078ec0ff */
[----:B------:R-:W-:-:S04]  /*6050*/  @!P0 IMAD.WIDE R16, R13, 0x2, R22 ;  /* 0x000000020d108825 */ /* 0x000fc800078e0216 */
[----:B--2---:R-:W-:Y:S01]  /*6060*/  @!P0 IMAD.WIDE R24, R13, 0x2, R18 ;  /* 0x000000020d188825 */ /* 0x004fe200078e0212 */
        /* <DEDUP_REMOVED lines=10> */
[----:B------:R-:W-:Y:S01]  /*6110*/  @!P0 IMAD.WIDE R18, R13, 0x2, R18 ;  /* 0x000000020d128825 */ /* 0x000fe200078e0212 */
[----:B------:R2:W5:Y:S04]  /*6120*/  @!P0 LD.E.64 R114, [R22.64] ;  /* 0x0000000816728980 */ /* 0x000568000c101b00 */
[----:B------:R2:W5:Y:S02]  /*6130*/  @!P0 LD.E.64 R112, [R18.64] ;  /* 0x0000000812708980 */ /* 0x000564000c101b00 */
.L_x_600:
[----:B------:R-:W-:Y:S05]  /*6140*/  BSYNC B0 ;  /* 0x0000000000007941 */ /* 0x000fea0003800000 */
.L_x_599:
        /* <DEDUP_REMOVED lines=9> */
[----:B--2---:R-:W-:Y:S01]  /*61e0*/  IMAD.MOV.U32 R22, RZ, RZ, R112 ;  /* 0x000000ffff167224 */ /* 0x004fe200078e0070 */
        /* <DEDUP_REMOVED lines=13> */
[----:B----4-:R1:W4:Y:S01]  /*62c0*/  SHFL.IDX PT, R18, R12, 0x1, 0x181f ;  /* 0x00381f000c127f89 */ /* 0x01032200000e0000 */
[----:B------:R-:W-:Y:S01]  /*62d0*/  MOV R13, R107 ;  /* 0x0000006b000d7202 */ /* 0x000fe20000000f00 */
[----:B------:R-:W-:Y:S01]  /*62e0*/  BSSY B0, `(.L_x_601) ;  /* 0x0000035000007945 */ /* 0x000fe20003800000 */
[----:B------:R-:W-:Y:S01]  /*62f0*/  PRMT R96, R21, 0x5410, R22 ;  /* 0x0000541015607816 */ /* 0x000fe20000000016 */
[----:B------:R1:W3:Y:S01]  /*6300*/  SHFL.IDX PT, R17, R20, 0x1, 0x181f ;  /* 0x00381f0014117f89 */ /* 0x0002e200000e0000 */
        /* <DEDUP_REMOVED lines=14> */
[----:B--2-4-:R-:W-:-:S04]  /*63f0*/  @!P0 IMAD.WIDE R24, R14, 0x2, R18 ;  /* 0x000000020e188825 */ /* 0x014fc800078e0212 */
[----:B-1-3--:R-:W-:Y:S01]  /*6400*/  @!P0 IMAD.WIDE R22, R14, 0x2, R16 ;  /* 0x000000020e168825 */ /* 0x00afe200078e0210 */
[----:B------:R1:W5:Y:S04]  /*6410*/  @!P0 LD.E.64 R100, [R24.64] ;  /* 0x0000000818648980 */ /* 0x000368000c101b00 */
[----:B------:R2:W5:Y:S01]  /*6420*/  @!P0 LD.E.64 R98, [R22.64] ;  /* 0x0000000816628980 */ /* 0x000562000c101b00 */
[----:B------:R-:W-:Y:S01]  /*6430*/  ISETP.GE.AND P0, PT, R15, c[0x0][0x27c], PT ;  /* 0x00009f000f007a0c */ /* 0x000fe20003f06270 */
[----:B------:R-:W-:Y:S01]  /*6440*/  CS2R R94, SRZ ;  /* 0x00000000005e7805 */ /* 0x000fe2000001ff00 */
[----:B------:R-:W-:-:S11]  /*6450*/  CS2R R92, SRZ ;  /* 0x00000000005c7805 */ /* 0x000fd6000001ff00 */
[----:B------:R-:W-:-:S04]  /*6460*/  @!P0 SHF.R.S32.HI R13, RZ, 0x1f, R15 ;  /* 0x0000001fff0d8819 */ /* 0x000fc8000001140f */
[----:B------:R-:W-:-:S04]  /*6470*/  @!P0 LEA.HI R13, R13, R15, RZ, 0x2 ;  /* 0x0000000f0d0d8211 */ /* 0x000fc800078f10ff */
[----:B------:R-:W-:Y:S02]  /*6480*/  @!P0 LOP3.LUT R13, R13, 0xfffffffc, RZ, 0xc0, !PT ;  /* 0xfffffffc0d0d8812 */ /* 0x000fe400078ec0ff */
[----:B------:R-:W-:-:S03]  /*6490*/  IADD3 R15, R14, 0x40, RZ ;  /* 0x000000400e0f7810 */ /* 0x000fc60007ffe0ff */
        /* <DEDUP_REMOVED lines=11> */
[----:B-1----:R-:W-:-:S04]  /*6550*/  @!P0 IMAD.WIDE R22, R13, 0x2, R18 ;  /* 0x000000020d168825 */ /* 0x002fc800078e0212 */
[----:B--2---:R-:W-:Y:S01]  /*6560*/  @!P0 IMAD.WIDE R24, R13, 0x2, R16 ;  /* 0x000000020d188825 */ /* 0x004fe200078e0210 */
        /* <DEDUP_REMOVED lines=12> */
.L_x_602:
[----:B------:R-:W-:Y:S05]  /*6630*/  BSYNC B0 ;  /* 0x0000000000007941 */ /* 0x000fea0003800000 */
.L_x_601:
[----:B------:R-:W-:Y:S01]  /*6640*/  ISETP.NE.AND P0, PT, R10, RZ, PT ;  /* 0x000000ff0a00720c */ /* 0x000fe20003f05270 */
[----:B-1---5:R-:W-:Y:S01]  /*6650*/  IMAD.MOV.U32 R16, RZ, RZ, R80 ;  /* 0x000000ffff107224 */ /* 0x022fe200078e0050 */
[----:B------:R-:W-:Y:S01]  /*6660*/  MOV R10, R89 ;  /* 0x00000059000a7202 */ /* 0x000fe20000000f00 */
[----:B------:R-:W-:Y:S01]  /*6670*/  IMAD.MOV.U32 R15, RZ, RZ, R81 ;  /* 0x000000ffff0f7224 */ /* 0x000fe200078e0051 */
[----:B---3--:R1:W3:Y:S01]  /*6680*/  SHFL.IDX PT, R23, R26, 0x2, 0x181f ;  /* 0x00581f001a177f89 */ /* 0x0082e200000e0000 */
[----:B------:R-:W-:Y:S01]  /*6690*/  IMAD.MOV.U32 R13, RZ, RZ, R88 ;  /* 0x000000ffff0d7224 */ /* 0x000fe200078e0058 */
[----:B------:R-:W-:Y:S01]  /*66a0*/  BSSY B0, `(.L_x_603) ;  /* 0x000004a000007945 */ /* 0x000fe20003800000 */
[----:B----4-:R-:W-:Y:S01]  /*66b0*/  IMAD.MOV.U32 R18, RZ, RZ, R78 ;  /* 0x000000ffff127224 */ /* 0x010fe200078e004e */
        /* <DEDUP_REMOVED lines=9> */
[----:B------:R-:W-:Y:S01]  /*6750*/  CS2R R60, SRZ ;  /* 0x00000000003c7805 */ /* 0x000fe2000001ff00 */
        /* <DEDUP_REMOVED lines=17> */
[----:B--2---:R-:W-:Y:S01]  /*6870*/  CS2R R18, SRZ ;  /* 0x0000000000127805 */ /* 0x004fe2000001ff00 */
[----:B------:R-:W-:Y:S01]  /*6880*/  CS2R R56, SRZ ;  /* 0x0000000000387805 */ /* 0x000fe2000001ff00 */
[----:B------:R-:W-:Y:S01]  /*6890*/  CS2R R66, SRZ ;  /* 0x0000000000427805 */ /* 0x000fe2000001ff00 */
[----:B------:R-:W-:Y:S01]  /*68a0*/  CS2R R72, SRZ ;  /* 0x0000000000487805 */ /* 0x000fe2000001ff00 */
[----:B------:R-:W-:Y:S05]  /*68b0*/  @P0 BRA `(.L_x_604) ;  /* 0x0000028000000947 */ /* 0x000fea0003800000 */
[C---:B---34-:R-:W-:Y:S01]  /*68c0*/  ISETP.GE.AND P0, PT, R14.reuse, c[0x0][0x27c], PT ;  /* 0x00009f000e007a0c */ /* 0x058fe20003f06270 */
[----:B------:R-:W-:Y:S01]  /*68d0*/  CS2R R74, SRZ ;  /* 0x00000000004a7805 */ /* 0x000fe2000001ff00 */
[----:B------:R-:W-:Y:S01]  /*68e0*/  CS2R R72, SRZ ;  /* 0x0000000000487805 */ /* 0x000fe2000001ff00 */
[----:B------:R-:W-:-:S10]  /*68f0*/  IADD3 R13, R14, 0x20, RZ ;  /* 0x000000200e0d7810 */ /* 0x000fd40007ffe0ff */
[----:B------:R-:W-:-:S04]  /*6900*/  @!P0 IMAD.WIDE R28, R14, 0x2, R22 ;  /* 0x000000020e1c8825 */ /* 0x000fc800078e0216 */
[----:B-1----:R-:W-:Y:S01]  /*6910*/  @!P0 IMAD.WIDE R24, R14, 0x2, R16 ;  /* 0x000000020e188825 */ /* 0x002fe200078e0210 */
        /* <DEDUP_REMOVED lines=34> */
.L_x_604:
[----:B---34-:R-:W-:Y:S05]  /*6b40*/  BSYNC B0 ;  /* 0x0000000000007941 */ /* 0x018fea0003800000 */
.L_x_603:
[----:B------:R-:W-:Y:S01]  /*6b50*/  ISETP.NE.AND P0, PT, R9, RZ, PT ;  /* 0x000000ff0900720c */ /* 0x000fe20003f05270 */
[----:B-----5:R-:W-:Y:S01]  /*6b60*/  IMAD.MOV.U32 R10, RZ, RZ, R60 ;  /* 0x000000ffff0a7224 */ /* 0x020fe200078e003c */
[----:B------:R-:W-:Y:S01]  /*6b70*/  MOV R9, R61 ;  /* 0x0000003d00097202 */ /* 0x000fe20000000f00 */
[----:B------:R-:W2:Y:S01]  /*6b80*/  SHFL.IDX PT, R27, R26, 0x3, 0x181f ;  /* 0x00781f001a1b7f89 */ /* 0x000ea200000e0000 */
[----:B------:R-:W-:Y:S01]  /*6b90*/  IMAD.MOV.U32 R15, RZ, RZ, R44 ;  /* 0x000000ffff0f7224 */ /* 0x000fe200078e002c */
[----:B------:R-:W-:Y:S01]  /*6ba0*/  BSSY B0, `(.L_x_605) ;  /* 0x0000049000007945 */ /* 0x000fe20003800000 */
[----:B------:R-:W-:Y:S01]  /*6bb0*/  PRMT R41, R9, 0x5410, R10 ;  /* 0x0000541009297816 */ /* 0x000fe2000000000a */
[----:B------:R-:W-:Y:S01]  /*6bc0*/  IMAD.MOV.U32 R9, RZ, RZ, R75 ;  /* 0x000000ffff097224 */ /* 0x000fe200078e004b */
[----:B------:R-:W-:Y:S01]  /*6bd0*/  MOV R10, R74 ;  /* 0x0000004a000a7202 */ /* 0x000fe20000000f00 */
[----:B-1----:R1:W3:Y:S01]  /*6be0*/  SHFL.IDX PT, R26, R12, 0x3, 0x181f ;  /* 0x00781f000c1a7f89 */ /* 0x0022e200000e0000 */
[----:B------:R-:W-:Y:S01]  /*6bf0*/  IMAD.MOV.U32 R13, RZ, RZ, R45 ;  /* 0x000000ffff0d7224 */ /* 0x000fe200078e002d */
[----:B------:R-:W-:Y:S01]  /*6c00*/  CS2R R24, SRZ ;  /* 0x0000000000187805 */ /* 0x000fe2000001ff00 */
[----:B------:R-:W-:Y:S01]  /*6c10*/  PRMT R58, R9, 0x5410, R10 ;  /* 0x00005410093a7816 */ /* 0x000fe2000000000a */
[----:B------:R-:W4:Y:S01]  /*6c20*/  SHFL.IDX PT, R21, R20, 0x3, 0x181f ;  /* 0x00781f0014157f89 */ /* 0x000f2200000e0000 */
[----:B------:R-:W-:Y:S01]  /*6c30*/  IMAD.MOV.U32 R10, RZ, RZ, R56 ;  /* 0x000000ffff0a7224 */ /* 0x000fe200078e0038 */
[----:B------:R-:W-:Y:S01]  /*6c40*/  PRMT R35, R13, 0x5410, R15 ;  /* 0x000054100d237816 */ /* 0x000fe2000000000f */
[----:B------:R-:W-:Y:S01]  /*6c50*/  IMAD.MOV.U32 R9, RZ, RZ, R57 ;  /* 0x000000ffff097224 */ /* 0x000fe200078e0039 */
[----:B------:R2:W3:Y:S01]  /*6c60*/  SHFL.IDX PT, R20, R11, 0x3, 0x181f ;  /* 0x00781f000b147f89 */ /* 0x0004e200000e0000 */
[----:B------:R-:W-:Y:S01]  /*6c70*/  IMAD.MOV.U32 R15, RZ, RZ, R70 ;  /* 0x000000ffff0f7224 */ /* 0x000fe200078e0046 */
[----:B------:R-:W-:Y:S01]  /*6c80*/  CS2R R32, SRZ ;  /* 0x0000000000207805 */ /* 0x000fe2000001ff00 */
[----:B------:R-:W-:Y:S01]  /*6c90*/  IMAD.MOV.U32 R13, RZ, RZ, R71 ;  /* 0x000000ffff0d7224 */ /* 0x000fe200078e0047 */
[----:B------:R-:W-:Y:S01]  /*6ca0*/  PRMT R40, R9, 0x5410, R10 ;  /* 0x0000541009287816 */ /* 0x000fe2000000000a */
[----:B------:R-:W-:Y:S01]  /*6cb0*/  IMAD.MOV.U32 R10, RZ, RZ, R72 ;  /* 0x000000ffff0a7224 */ /* 0x000fe200078e0048 */
        /* <DEDUP_REMOVED lines=8> */
[----:B-1----:R-:W-:Y:S01]  /*6d40*/  IMAD.MOV.U32 R12, RZ, RZ, R42 ;  /* 0x000000ffff0c7224 */ /* 0x002fe200078e002a */
[----:B--2---:R-:W-:-:S04]  /*6d50*/  MOV R11, R43 ;  /* 0x0000002b000b7202 */ /* 0x004fc80000000f00 */
[----:B------:R-:W-:Y:S01]  /*6d60*/  PRMT R34, R11, 0x5410, R12 ;  /* 0x000054100b227816 */ /* 0x000fe2000000000c */
[----:B------:R-:W-:Y:S01]  /*6d70*/  IMAD.MOV.U32 R11, RZ, RZ, R67 ;  /* 0x000000ffff0b7224 */ /* 0x000fe200078e0043 */
[----:B------:R-:W-:-:S04]  /*6d80*/  MOV R12, R66 ;  /* 0x00000042000c7202 */ /* 0x000fc80000000f00 */
[----:B------:R-:W-:Y:S01]  /*6d90*/  PRMT R46, R11, 0x5410, R12 ;  /* 0x000054100b2e7816 */ /* 0x000fe2000000000c */
[----:B------:R-:W-:Y:S05]  /*6da0*/  @P0 BRA `(.L_x_606) ;  /* 0x0000028000000947 */ /* 0x000fea0003800000 */
[C---:B---34-:R-:W-:Y:S01]  /*6db0*/  IADD3 R10, R14.reuse, 0x20, RZ ;  /* 0x000000200e0a7810 */ /* 0x058fe20007ffe0ff */
[----:B------:R-:W-:Y:S01]  /*6dc0*/  CS2R R38, SRZ ;  /* 0x0000000000267805 */ /* 0x000fe2000001ff00 */
[----:B------:R-:W-:Y:S01]  /*6dd0*/  ISETP.GE.AND P1, PT, R14, c[0x0][0x27c], PT ;  /* 0x00009f000e007a0c */ /* 0x000fe20003f26270 */
[----:B------:R-:W-:Y:S01]  /*6de0*/  CS2R R36, SRZ ;  /* 0x0000000000247805 */ /* 0x000fe2000001ff00 */
[----:B------:R-:W-:Y:S01]  /*6df0*/  ISETP.GE.AND P0, PT, R10, c[0x0][0x27c], PT ;  /* 0x00009f000a007a0c */ /* 0x000fe20003f06270 */
[----:B------:R-:W-:Y:S01]  /*6e00*/  CS2R R32, SRZ ;  /* 0x0000000000207805 */ /* 0x000fe2000001ff00 */
[----:B------:R-:W-:-:S09]  /*6e10*/  CS2R R30, SRZ ;  /* 0x00000000001e7805 */ /* 0x000fd2000001ff00 */
[----:B------:R-:W-:Y:S02]  /*6e20*/  @!P1 IMAD.WIDE R12, R14, 0x2, R26 ;  /* 0x000000020e0c9825 */ /* 0x000fe400078e021a */
[----:B------:R-:W-:-:S03]  /*6e30*/  @!P0 SHF.R.S32.HI R9, RZ, 0x1f, R10 ;  /* 0x0000001fff098819 */ /* 0x000fc6000001140a */
[----:B------:R1:W5:Y:S01]  /*6e40*/  @!P1 LD.E.64 R38, [R12.64] ;  /* 0x000000080c269980 */ /* 0x000362000c101b00 */
[----:B------:R-:W-:Y:S01]  /*6e50*/  @!P0 LEA.HI R9, R9, R10, RZ, 0x2 ;  /* 0x0000000a09098211 */ /* 0x000fe200078f10ff */
[----:B------:R-:W-:-:S03]  /*6e60*/  @!P1 IMAD.WIDE R10, R14, 0x2, R20 ;  /* 0x000000020e0a9825 */ /* 0x000fc600078e0214 */
[----:B------:R-:W-:Y:S02]  /*6e70*/  @!P0 LOP3.LUT R9, R9, 0xfffffffc, RZ, 0xc0, !PT ;  /* 0xfffffffc09098812 */ /* 0x000fe400078ec0ff */
[----:B------:R2:W5:Y:S03]  /*6e80*/  @!P1 LD.E.64 R36, [R10.64] ;  /* 0x000000080a249980 */ /* 0x000566000c101b00 */
[----:B------:R-:W-:-:S04]  /*6e90*/  @!P0 IMAD.WIDE R16, R9, 0x2, R26 ;  /* 0x0000000209108825 */ /* 0x000fc800078e021a */
[----:B------:R-:W-:Y:S01]  /*6ea0*/  @!P0 IMAD.WIDE R18, R9, 0x2, R20 ;  /* 0x0000000209128825 */ /* 0x000fe200078e0214 */
[----:B------:R3:W5:Y:S04]  /*6eb0*/  @!P0 LD.E.64 R32, [R16.64] ;  /* 0x0000000810208980 */ /* 0x000768000c101b00 */
[----:B------:R4:W5:Y:S01]  /*6ec0*/  @!P0 LD.E.64 R30, [R18.64] ;  /* 0x00000008121e8980 */ /* 0x000962000c101b00 */
[----:B-1----:R-:W-:-:S04]  /*6ed0*/  IADD3 R12, R14, 0x40, RZ ;  /* 0x000000400e0c7810 */ /* 0x002fc80007ffe0ff */
[----:B------:R-:W-:Y:S02]  /*6ee0*/  ISETP.GE.AND P1, PT, R12, c[0x0][0x27c], PT ;  /* 0x00009f000c007a0c */ /* 0x000fe40003f26270 */
[----:B--2---:R-:W-:-:S04]  /*6ef0*/  IADD3 R10, R14, 0x60, RZ ;  /* 0x000000600e0a7810 */ /* 0x004fc80007ffe0ff */
        /* <DEDUP_REMOVED lines=9> */
[----:B----4-:R-:W-:Y:S01]  /*6f90*/  CS2R R18, SRZ ;  /* 0x0000000000127805 */ /* 0x010fe2000001ff00 */
[----:B------:R-:W-:Y:S01]  /*6fa0*/  CS2R R22, SRZ ;  /* 0x0000000000167805 */ /* 0x000fe2000001ff00 */
[----:B------:R-:W-:Y:S01]  /*6fb0*/  @!P1 IMAD.WIDE R10, R11, 0x2, R20 ;  /* 0x000000020b0a9825 */ /* 0x000fe200078e0214 */
[----:B---3--:R-:W-:Y:S02]  /*6fc0*/  CS2R R16, SRZ ;  /* 0x0000000000107805 */ /* 0x008fe4000001ff00 */
[----:B------:R1:W5:Y:S01]  /*6fd0*/  @!P1 LD.E.64 R24, [R12.64] ;  /* 0x000000080c189980 */ /* 0x000362000c101b00 */
[----:B------:R-:W-:-:S03]  /*6fe0*/  @!P0 IMAD.WIDE R26, R9, 0x2, R26 ;  /* 0x00000002091a8825 */ /* 0x000fc600078e021a */
[----:B------:R1:W5:Y:S01]  /*6ff0*/  @!P1 LD.E.64 R22, [R10.64] ;  /* 0x000000080a169980 */ /* 0x000362000c101b00 */
[----:B------:R-:W-:-:S03]  /*7000*/  @!P0 IMAD.WIDE R20, R9, 0x2, R20 ;  /* 0x0000000209148825 */ /* 0x000fc600078e0214 */
[----:B------:R1:W5:Y:S04]  /*7010*/  @!P0 LD.E.64 R18, [R26.64] ;  /* 0x000000081a128980 */ /* 0x000368000c101b00 */
[----:B------:R1:W5:Y:S02]  /*7020*/  @!P0 LD.E.64 R16, [R20.64] ;  /* 0x0000000814108980 */ /* 0x000364000c101b00 */
.L_x_606:
[----:B---34-:R-:W-:Y:S05]  /*7030*/  BSYNC B0 ;  /* 0x0000000000007941 */ /* 0x018fea0003800000 */
.L_x_605:
[----:B-----5:R-:W-:Y:S01]  /*7040*/  IMAD.MOV.U32 R9, RZ, RZ, R18 ;  /* 0x000000ffff097224 */ /* 0x020fe200078e0012 */
[----:B-1----:R-:W-:Y:S01]  /*7050*/  MOV R20, R33 ;  /* 0x0000002100147202 */ /* 0x002fe20000000f00 */
[----:B------:R-:W-:Y:S01]  /*7060*/  IMAD.IADD R29, R8, 0x1, -R149 ;  /* 0x00000001081d7824 */ /* 0x000fe200078e0a95 */
[----:B------:R-:W-:-:S04]  /*7070*/  DEPBAR.LE SB0, 0x1 ;  /* 0x000080400000791a */ /* 0x000fc80000000000 */
[----:B------:R-:W-:Y:S01]  /*7080*/  PRMT R13, R9, 0x7610, R13 ;  /* 0x00007610090d7816 */ /* 0x000fe2000000000d */
[----:B------:R-:W-:Y:S01]  /*7090*/  IMAD.MOV.U32 R11, RZ, RZ, R24 ;  /* 0x000000ffff0b7224 */ /* 0x000fe200078e0018 */
[----:B------:R-:W-:Y:S01]  /*70a0*/  IMNMX R29, R29, 0x80, PT ;  /* 0x000000801d1d7817 */ /* 0x000fe20003800200 */
[----:B------:R-:W-:Y:S01]  /*70b0*/  IMAD.MOV.U32 R10, RZ, RZ, R25 ;  /* 0x000000ffff0a7224 */ /* 0x000fe200078e0019 */
[----:B------:R-:W-:Y:S01]  /*70c0*/  BSSY B1, `(.L_x_607) ;  /* 0x00000d3000017945 */ /* 0x000fe20003800000 */
[----:B------:R-:W-:Y:S01]  /*70d0*/  IMAD.MOV.U32 R9, RZ, RZ, R32 ;  /* 0x000000ffff097224 */ /* 0x000fe200078e0020 */
[----:B------:R-:W-:Y:S01]  /*70e0*/  BAR.SYNC.DEFER_BLOCKING 0x0 ;  /* 0x0000000000007b1d */ /* 0x000fe20000010000 */
[----:B------:R-:W-:Y:S01]  /*70f0*/  IMAD.MOV.U32 R12, RZ, RZ, R19 ;  /* 0x000000ffff0c7224 */ /* 0x000fe200078e0013 */
[----:B------:R-:W-:Y:S01]  /*7100*/  PRMT R15, R10, 0x5410, R11 ;  /* 0x000054100a0f7816 */ /* 0x000fe2000000000b */
[----:B------:R-:W-:Y:S01]  /*7110*/  IMAD.MOV.U32 R11, RZ, RZ, R38 ;  /* 0x000000ffff0b7224 */ /* 0x000fe200078e0026 */
[----:B------:R-:W-:Y:S01]  /*7120*/  PRMT R21, R21, 0x5410, R9 ;  /* 0x0000541015157816 */ /* 0x000fe20000000009 */
[----:B------:R-:W-:Y:S01]  /*7130*/  IMAD.MOV.U32 R10, RZ, RZ, R39 ;  /* 0x000000ffff0a7224 */ /* 0x000fe200078e0027 */
[----:B------:R-:W-:Y:S01]  /*7140*/  PRMT R12, R12, 0x5410, R12 ;  /* 0x000054100c0c7816 */ /* 0x000fe2000000000c */
[----:B------:R-:W-:Y:S01]  /*7150*/  IMAD.MOV.U32 R9, RZ, RZ, R16 ;  /* 0x000000ffff097224 */ /* 0x000fe200078e0010 */
[----:B------:R-:W-:Y:S01]  /*7160*/  ISETP.GE.AND P0, PT, R48, R29, PT ;  /* 0x0000001d3000720c */ /* 0x000fe20003f06270 */
        /* <DEDUP_REMOVED lines=8> */
[----:B------:R-:W-:Y:S01]  /*71f0*/  IMAD.MOV.U32 R9, RZ, RZ, R36 ;  /* 0x000000ffff097224 */ /* 0x000fe200078e0024 */
[----:B------:R-:W-:Y:S01]  /*7200*/  PRMT R13, R13, 0x5410, R10 ;  /* 0x000054100d0d7816 */ /* 0x000fe2000000000a */
[----:B------:R-:W-:Y:S01]  /*7210*/  IMAD.MOV.U32 R8, RZ, RZ, R37 ;  /* 0x000000ffff087224 */ /* 0x000fe200078e0025 */
[----:B------:R-:W-:-:S04]  /*7220*/  MOV R10, R31 ;  /* 0x0000001f000a7202 */ /* 0x000fc80000000f00 */
        /* <DEDUP_REMOVED lines=48> */
.L_x_610:
[----:B------:R-:W-:Y:S05]  /*7530*/  BSYNC B0 ;  /* 0x0000000000007941 */ /* 0x000fea0003800000 */
.L_x_609:
        /* <DEDUP_REMOVED lines=46> */
.L_x_612:
[----:B------:R-:W-:Y:S05]  /*7820*/  BSYNC B0 ;  /* 0x0000000000007941 */ /* 0x000fea0003800000 */
.L_x_611:
        /* <DEDUP_REMOVED lines=46> */
.L_x_614:
[----:B------:R-:W-:Y:S05]  /*7b10*/  BSYNC B0 ;  /* 0x0000000000007941 */ /* 0x000fea0003800000 */
.L_x_613:
[----:B-1----:R-:W-:-:S04]  /*7b20*/  IADD3 R8, R14, 0x60, RZ ;  /* 0x000000600e087810 */ /* 0x002fc80007ffe0ff */
        /* <DEDUP_REMOVED lines=44> */
.L_x_608:
[----:B------:R-:W-:Y:S05]  /*7df0*/  BSYNC B1 ;  /* 0x0000000000017941 */ /* 0x000fea0003800000 */
.L_x_607:
        /* <DEDUP_REMOVED lines=49> */
.L_x_618:
[----:B------:R-:W-:Y:S05]  /*8110*/  BSYNC B0 ;  /* 0x0000000000007941 */ /* 0x000fea0003800000 */
.L_x_617:
        /* <DEDUP_REMOVED lines=46> */
.L_x_620:
[----:B------:R-:W-:Y:S05]  /*8400*/  BSYNC B0 ;  /* 0x0000000000007941 */ /* 0x000fea0003800000 */
.L_x_619:
        /* <DEDUP_REMOVED lines=31> */
[----:B------:R-:W-:Y:S02]  /*8600*/  FMUL.FTZ R76, R10, R63 ;  /* 0x0000003f0a4c7220 */ /* 0x000fe40000410000 */
[----:B------:R-:W-:Y:S02]  /*8610*/  FMUL.FTZ R83, R9, R77 ;  /* 0x0000004d09537220 */ /* 0x000fe40000410000 */
        /* <DEDUP_REMOVED lines=13> */
.L_x_622:
[----:B------:R-:W-:Y:S05]  /*86f0*/  BSYNC B0 ;  /* 0x0000000000007941 */ /* 0x000fea0003800000 */
.L_x_621:
        /* <DEDUP_REMOVED lines=45> */
.L_x_616:
[----:B------:R-:W-:Y:S05]  /*89d0*/  BSYNC B1 ;  /* 0x0000000000017941 */ /* 0x000fea0003800000 */
.L_x_615:
        /* <DEDUP_REMOVED lines=49> */
.L_x_626:
[----:B------:R-:W-:Y:S05]  /*8cf0*/  BSYNC B0 ;  /* 0x0000000000007941 */ /* 0x000fea0003800000 */
.L_x_625:
        /* <DEDUP_REMOVED lines=46> */
.L_x_628:
[----:B------:R-:W-:Y:S05]  /*8fe0*/  BSYNC B0 ;  /* 0x0000000000007941 */ /* 0x000fea0003800000 */
.L_x_627:
        /* <DEDUP_REMOVED lines=46> */
.L_x_630:
[----:B------:R-:W-:Y:S05]  /*92d0*/  BSYNC B0 ;  /* 0x0000000000007941 */ /* 0x000fea0003800000 */
.L_x_629:
        /* <DEDUP_REMOVED lines=45> */
.L_x_624:
[----:B------:R-:W-:Y:S05]  /*95b0*/  BSYNC B1 ;  /* 0x0000000000017941 */ /* 0x000fea0003800000 */
.L_x_623:
[----:B-1----:R-:W-:-:S04]  /*95c0*/  IADD3 R8, R48, 0x60, RZ ;  /* 0x0000006030087810 */ /* 0x002fc80007ffe0ff */
        /* <DEDUP_REMOVED lines=47> */
.L_x_633:
[----:B------:R-:W-:Y:S05]  /*98c0*/  BSYNC B0 ;  /* 0x0000000000007941 */ /* 0x000fea0003800000 */
.L_x_632:
        /* <DEDUP_REMOVED lines=46> */
.L_x_635:
[----:B------:R-:W-:Y:S05]  /*9bb0*/  BSYNC B0 ;  /* 0x0000000000007941 */ /* 0x000fea0003800000 */
.L_x_634:
        /* <DEDUP_REMOVED lines=46> */
.L_x_637:
[----:B------:R-:W-:Y:S05]  /*9ea0*/  BSYNC B0 ;  /* 0x0000000000007941 */ /* 0x000fea0003800000 */
.L_x_636:
[----:B------:R-:W-:-:S04]  /*9eb0*/  IADD3 R14, R14, 0x60, RZ ;  /* 0x000000600e0e7810 */ /* 0x000fc80007ffe0ff */
[----:B------:R-:W-:-:S13]  /*9ec0*/  ISETP.GE.AND P0, PT, R14, c[0x0][0x27c], PT ;  /* 0x00009f000e007a0c */ /* 0x000fda0003f06270 */
[----:B------:R-:W-:Y:S05]  /*9ed0*/  @P0 BRA `(.L_x_631) ;  /* 0x00004ac000000947 */ /* 0x000fea0003800000 */
[----:B-1----:R-:W1:Y:S01]  /*9ee0*/  LDS.128 R8, [R126+0x1f080] ;  /* 0x01f080007e087984 */ /* 0x002e620000000c00 */
[--C-:B------:R-:W-:Y:S01]  /*9ef0*/  SHF.R.U64 R15, R16, 0x10, R17.reuse ;  /* 0x00000010100f7819 */ /* 0x100fe20000001211 */
[--C-:B------:R-:W-:Y:S01]  /*9f00*/  HADD2.F32 R24, -RZ, R13.reuse.H0_H0 ;  /* 0x2000000dff187230 */ /* 0x100fe20000004100 */
[----:B------:R-:W-:Y:S01]  /*9f10*/  SHF.R.U32.HI R16, RZ, 0x10, R17 ;  /* 0x00000010ff107819 */ /* 0x000fe20000011611 */
[----:B------:R-:W-:Y:S01]  /*9f20*/  HADD2.F32 R22, -RZ, R12.H0_H0 ;  /* 0x2000000cff167230 */ /* 0x000fe20000004100 */
[--C-:B------:R-:W-:Y:S01]  /*9f30*/  SHF.R.U64 R14, R18, 0x10, R19.reuse ;  /* 0x00000010120e7819 */ /* 0x100fe20000001213 */
[----:B------:R-:W-:Y:S01]  /*9f40*/  HADD2.F32 R13, -RZ, R13.H1_H1 ;  /* 0x3000000dff0d7230 */ /* 0x000fe20000004100 */
[----:B------:R-:W-:Y:S01]  /*9f50*/  SHF.R.U32.HI R18, RZ, 0x10, R19 ;  /* 0x00000010ff127819 */ /* 0x000fe20000011613 */
[----:B------:R-:W-:Y:S02]  /*9f60*/  HADD2.F32 R16, -RZ, R16.H0_H0 ;  /* 0x20000010ff107230 */ /* 0x000fe40000004100 */
[----:B------:R-:W-:-:S02]  /*9f70*/  HADD2.F32 R15, -RZ, R15.H0_H0 ;  /* 0x2000000fff0f7230 */ /* 0x000fc40000004100 */
[----:B------:R-:W-:Y:S02]  /*9f80*/  HADD2.F32 R23, -RZ, R18.H0_H0 ;  /* 0x20000012ff177230 */ /* 0x000fe40000004100 */
[----:B------:R-:W-:Y:S02]  /*9f90*/  HADD2.F32 R12, -RZ, R12.H1_H1 ;  /* 0x3000000cff0c7230 */ /* 0x000fe40000004100 */
        /* <DEDUP_REMOVED lines=31> */
.L_x_598:
[----:B------:R-:W-:Y:S01]  /*a190*/  ISETP.NE.AND P0, PT, R226, 0x1, PT ;  /* 0x00000001e200780c */ /* 0x000fe20003f05270 */
[----:B------:R-:W-:Y:S01]  /*a1a0*/  IMAD.MOV.U32 R21, RZ, RZ, R23 ;  /* 0x000000ffff157224 */ /* 0x000fe200078e0017 */
[----:B------:R-:W-:Y:S01]  /*a1b0*/  MOV R17, R19 ;  /* 0x0000001300117202 */ /* 0x000fe20000000f00 */
        /* <DEDUP_REMOVED lines=10> */
[----:B------:R-:W-:-:S05]  /*a260*/  @P0 IMAD.HI.U32 R12, R11, c[0x0][0x2c8], RZ ;  /* 0x0000b2000b0c0a27 */ /* 0x000fca00078e00ff */
[----:B------:R-:W-:-:S04]  /*a270*/  @P0 SHF.R.U32.HI R11, RZ, c[0x0][0x2cc], R12 ;  /* 0x0000b300ff0b0a19 */ /* 0x000fc8000001160c */
[----:B------:R-:W-:Y:S01]  /*a280*/  SHF.R.S32.HI R12, RZ, 0x1f, R11 ;  /* 0x0000001fff0c7819 */ /* 0x000fe2000001140b */
[----:B------:R-:W-:-:S04]  /*a290*/  IMAD.WIDE.U32 R20, R11, c[0x0][0x280], R20 ;  /* 0x0000a0000b147a25 */ /* 0x000fc800078e0014 */
[----:B------:R-:W-:Y:S01]  /*a2a0*/  IMAD R13, R12, c[0x0][0x280], RZ ;  /* 0x0000a0000c0d7a24 */ /* 0x000fe200078e02ff */
[----:B------:R-:W-:Y:S01]  /*a2b0*/  LEA R14, P0, R20, c[0x0][0x270], 0x1 ;  /* 0x00009c00140e7a11 */ /* 0x000fe200078008ff */
[----:B------:R-:W-:Y:S02]  /*a2c0*/  IMAD R12, R12, c[0x0][0x290], RZ ;  /* 0x0000a4000c0c7a24 */ /* 0x000fe400078e02ff */
[C---:B------:R-:W-:Y:S02]  /*a2d0*/  IMAD R13, R11.reuse, c[0x0][0x284], R13 ;  /* 0x0000a1000b0d7a24 */ /* 0x040fe400078e020d */
[----:B------:R-:W-:-:S04]  /*a2e0*/  IMAD.WIDE.U32 R16, R11, c[0x0][0x290], R16 ;  /* 0x0000a4000b107a25 */ /* 0x000fc800078e0010 */
[----:B------:R-:W-:Y:S02]  /*a2f0*/  IMAD.IADD R13, R21, 0x1, R13 ;  /* 0x00000001150d7824 */ /* 0x000fe400078e020d */
[----:B------:R-:W-:-:S03]  /*a300*/  IMAD R11, R11, c[0x0][0x294], R12 ;  /* 0x0000a5000b0b7a24 */ /* 0x000fc600078e020c */
        /* <DEDUP_REMOVED lines=9> */
[----:B------:R-:W-:Y:S01]  /*a3a0*/  ISETP.GE.AND P0, PT, R83, c[0x0][0x27c], PT ;  /* 0x00009f0053007a0c */ /* 0x000fe20003f06270 */
[----:B------:R-:W-:Y:S01]  /*a3b0*/  CS2R R106, SRZ ;  /* 0x00000000006a7805 */ /* 0x000fe2000001ff00 */
[----:B------:R-:W-:Y:S01]  /*a3c0*/  CS2R R104, SRZ ;  /* 0x0000000000687805 */ /* 0x000fe2000001ff00 */
[----:B------:R-:W-:Y:S01]  /*a3d0*/  CS2R R102, SRZ ;  /* 0x0000000000667805 */ /* 0x000fe2000001ff00 */
[----:B------:R-:W-:-:S09]  /*a3e0*/  CS2R R100, SRZ ;  /* 0x0000000000647805 */ /* 0x000fd2000001ff00 */
[C---:B------:R-:W-:Y:S01]  /*a3f0*/  @!P0 IMAD.SHL.U32 R17, R83.reuse, 0x2, RZ ;  /* 0x0000000253118824 */ /* 0x040fe200078e00ff */
[----:B------:R-:W-:-:S04]  /*a400*/  @!P0 SHF.L.U64.HI R16, R83, 0x1, R111 ;  /* 0x0000000153108819 */ /* 0x000fc8000001026f */
[----:B--2---:R-:W-:-:S05]  /*a410*/  @!P0 IADD3 R22, P1, R20, R17, RZ ;  /* 0x0000001114168210 */ /* 0x004fca0007f3e0ff */
[----:B---3--:R-:W-:Y:S01]  /*a420*/  @!P0 IMAD.X R23, R21, 0x1, R16, P1 ;  /* 0x0000000115178824 */ /* 0x008fe200008e0610 */
[----:B----4-:R-:W-:-:S04]  /*a430*/  @!P0 IADD3 R24, P1, R18, R17, RZ ;  /* 0x0000001112188210 */ /* 0x010fc80007f3e0ff */
[----:B------:R2:W5:Y:S01]  /*a440*/  @!P0 LD.E.128 R104, [R22.64] ;  /* 0x0000000816688980 */ /* 0x000562000c101d00 */
[----:B-1----:R-:W-:-:S05]  /*a450*/  @!P0 IMAD.X R25, R19, 0x1, R16, P1 ;  /* 0x0000000113198824 */ /* 0x002fca00008e0610 */
        /* <DEDUP_REMOVED lines=13> */
.L_x_639:
[----:B------:R-:W-:Y:S05]  /*a530*/  BSYNC B0 ;  /* 0x0000000000007941 */ /* 0x000fea0003800000 */
.L_x_638:
[----:B------:R-:W-:Y:S01]  /*a540*/  ISETP.NE.AND P0, PT, R15, RZ, PT ;  /* 0x000000ff0f00720c */ /* 0x000fe20003f05270 */
[----:B--2--5:R-:W-:Y:S01]  /*a550*/  IMAD.MOV.U32 R16, RZ, RZ, R94 ;  /* 0x000000ffff107224 */ /* 0x024fe200078e005e */
[----:B------:R-:W-:Y:S01]  /*a560*/  MOV R17, R93 ;  /* 0x0000005d00117202 */ /* 0x000fe20000000f00 */
[----:B------:R-:W-:Y:S01]  /*a570*/  IMAD.MOV.U32 R15, RZ, RZ, R95 ;  /* 0x000000ffff0f7224 */ /* 0x000fe200078e005f */
[----:B------:R2:W4:Y:S02]  /*a580*/  SHFL.IDX PT, R23, R13, 0x1, 0x181f ;  /* 0x00381f000d177f89 */ /* 0x00052400000e0000 */
[----:B----4-:R-:W-:Y:S01]  /*a590*/  IMAD.MOV.U32 R18, RZ, RZ, R92 ;  /* 0x000000ffff127224 */ /* 0x010fe200078e005c */
        /* <DEDUP_REMOVED lines=39> */
[----:B----4-:R-:W-:-:S05]  /*a810*/  @!P0 IADD3 R18, P1, R22, R15, RZ ;  /* 0x0000000f16128210 */ /* 0x010fca0007f3e0ff */
[----:B-1----:R-:W-:Y:S01]  /*a820*/  @!P0 IMAD.X R19, R23, 0x1, R16, P1 ;  /* 0x0000000117138824 */ /* 0x002fe200008e0610 */
[----:B------:R-:W-:-:S04]  /*a830*/  @!P0 IADD3 R24, P1, R20, R15, RZ ;  /* 0x0000000f14188210 */ /* 0x000fc80007f3e0ff */
[----:B------:R1:W5:Y:S01]  /*a840*/  @!P0 LD.E.128 R76, [R18.64] ;  /* 0x00000008124c8980 */ /* 0x000362000c101d00 */
[----:B---3--:R-:W-:-:S05]  /*a850*/  @!P0 IMAD.X R25, R21, 0x1, R16, P1 ;  /* 0x0000000115198824 */ /* 0x008fca00008e0610 */
        /* <DEDUP_REMOVED lines=13> */
.L_x_641:
[----:B------:R-:W-:Y:S05]  /*a930*/  BSYNC B0 ;  /* 0x0000000000007941 */ /* 0x000fea0003800000 */
.L_x_640:
[----:B------:R-:W-:Y:S01]  /*a940*/  ISETP.NE.AND P0, PT, R10, RZ, PT ;  /* 0x000000ff0a00720c */ /* 0x000fe20003f05270 */
[----:B-----5:R-:W-:Y:S01]  /*a950*/  IMAD.MOV.U32 R17, RZ, RZ, R62 ;  /* 0x000000ffff117224 */ /* 0x020fe200078e003e */
[----:B------:R-:W-:Y:S01]  /*a960*/  MOV R10, R61 ;  /* 0x0000003d000a7202 */ /* 0x000fe20000000f00 */
[----:B------:R-:W-:Y:S01]  /*a970*/  IMAD.MOV.U32 R16, RZ, RZ, R63 ;  /* 0x000000ffff107224 */ /* 0x000fe200078e003f */
[----:B-1-3--:R1:W3:Y:S01]  /*a980*/  SHFL.IDX PT, R21, R13, 0x2, 0x181f ;  /* 0x00581f000d157f89 */ /* 0x00a2e200000e0000 */
        /* <DEDUP_REMOVED lines=35> */
[----:B--23--:R-:W-:Y:S01]  /*abc0*/  ISETP.GE.AND P0, PT, R83, c[0x0][0x27c], PT ;  /* 0x00009f0053007a0c */ /* 0x00cfe20003f06270 */
[----:B------:R-:W-:Y:S01]  /*abd0*/  CS2R R46, SRZ ;  /* 0x00000000002e7805 */ /* 0x000fe2000001ff00 */
[----:B------:R-:W-:Y:S01]  /*abe0*/  CS2R R44, SRZ ;  /* 0x00000000002c7805 */ /* 0x000fe2000001ff00 */
[----:B------:R-:W-:Y:S01]  /*abf0*/  CS2R R42, SRZ ;  /* 0x00000000002a7805 */ /* 0x000fe2000001ff00 */
[----:B------:R-:W-:-:S09]  /*ac00*/  CS2R R40, SRZ ;  /* 0x0000000000287805 */ /* 0x000fd2000001ff00 */
[C---:B------:R-:W-:Y:S01]  /*ac10*/  @!P0 IMAD.SHL.U32 R10, R83.reuse, 0x2, RZ ;  /* 0x00000002530a8824 */ /* 0x040fe200078e00ff */
[----:B------:R-:W-:-:S04]  /*ac20*/  @!P0 SHF.L.U64.HI R15, R83, 0x1, R111 ;  /* 0x00000001530f8819 */ /* 0x000fc8000001026f */
[----:B------:R-:W-:-:S05]  /*ac30*/  @!P0 IADD3 R16, P1, R20, R10, RZ ;  /* 0x0000000a14108210 */ /* 0x000fca0007f3e0ff */
[----:B------:R-:W-:Y:S01]  /*ac40*/  @!P0 IMAD.X R17, R21, 0x1, R15, P1 ;  /* 0x0000000115118824 */ /* 0x000fe200008e060f */
[----:B-1--4-:R-:W-:-:S04]  /*ac50*/  @!P0 IADD3 R22, P1, R18, R10, RZ ;  /* 0x0000000a12168210 */ /* 0x012fc80007f3e0ff */
[----:B------:R1:W5:Y:S01]  /*ac60*/  @!P0 LD.E.128 R44, [R16.64] ;  /* 0x00000008102c8980 */ /* 0x000362000c101d00 */
[----:B------:R-:W-:-:S05]  /*ac70*/  @!P0 IMAD.X R23, R19, 0x1, R15, P1 ;  /* 0x0000000113178824 */ /* 0x000fca00008e060f */
        /* <DEDUP_REMOVED lines=13> */
.L_x_643:
[----:B--23--:R-:W-:Y:S05]  /*ad50*/  BSYNC B0 ;  /* 0x0000000000007941 */ /* 0x00cfea0003800000 */
.L_x_642:
[----:B------:R-:W-:Y:S01]  /*ad60*/  ISETP.NE.AND P0, PT, R9, RZ, PT ;  /* 0x000000ff0900720c */ /* 0x000fe20003f05270 */
[----:B-----5:R-:W-:Y:S01]  /*ad70*/  IMAD.MOV.U32 R10, RZ, RZ, R38 ;  /* 0x000000ffff0a7224 */ /* 0x020fe200078e0026 */
[----:B------:R-:W-:Y:S01]  /*ad80*/  MOV R15, R37 ;  /* 0x00000025000f7202 */ /* 0x000fe20000000f00 */
[----:B------:R-:W-:Y:S01]  /*ad90*/  IMAD.MOV.U32 R9, RZ, RZ, R39 ;  /* 0x000000ffff097224 */ /* 0x000fe200078e0027 */
[----:B------:R2:W3:Y:S01]  /*ada0*/  SHFL.IDX PT, R67, R11, 0x3, 0x181f ;  /* 0x00781f000b437f89 */ /* 0x0004e200000e0000 */
        /* <DEDUP_REMOVED lines=14> */
[----:B------:R-:W3:Y:S01]  /*ae90*/  SHFL.IDX PT, R14, R14, 0x3, 0x181f ;  /* 0x00781f000e0e7f89 */ /* 0x000ee200000e0000 */
[----:B------:R-:W-:Y:S01]  /*aea0*/  PRMT R99, R15, 0x5410, R16 ;  /* 0x000054100f637816 */ /* 0x000fe20000000010 */
[----:B------:R-:W-:Y:S01]  /*aeb0*/  CS2R R24, SRZ ;  /* 0x0000000000187805 */ /* 0x000fe2000001ff00 */
[----:B------:R-:W-:Y:S01]  /*aec0*/  PRMT R86, R9, 0x5410, R10 ;  /* 0x0000541009567816 */ /* 0x000fe2000000000a */
[----:B------:R-:W-:Y:S01]  /*aed0*/  IMAD.MOV.U32 R10, RZ, RZ, R32 ;  /* 0x000000ffff0a7224 */ /* 0x000fe200078e0020 */
[----:B------:R3:W3:Y:S01]  /*aee0*/  SHFL.IDX PT, R15, R13, 0x3, 0x181f ;  /* 0x00781f000d0f7f89 */ /* 0x0006e200000e0000 */
[----:B------:R-:W-:Y:S01]  /*aef0*/  IMAD.MOV.U32 R9, RZ, RZ, R33 ;  /* 0x000000ffff097224 */ /* 0x000fe200078e0021 */
[----:B----4-:R-:W-:Y:S01]  /*af00*/  CS2R R22, SRZ ;  /* 0x0000000000167805 */ /* 0x010fe2000001ff00 */
[----:B--2---:R-:W-:Y:S01]  /*af10*/  IMAD.MOV.U32 R11, RZ, RZ, R43 ;  /* 0x000000ffff0b7224 */ /* 0x004fe200078e002b */
[----:B------:R-:W-:Y:S01]  /*af20*/  CS2R R20, SRZ ;  /* 0x0000000000147805 */ /* 0x000fe2000001ff00 */
[----:B------:R-:W-:Y:S01]  /*af30*/  CS2R R18, SRZ ;  /* 0x0000000000127805 */ /* 0x000fe2000001ff00 */
[----:B------:R-:W-:Y:S01]  /*af40*/  PRMT R85, R9, 0x5410, R10 ;  /* 0x0000541009557816 */ /* 0x000fe2000000000a */
[----:B------:R-:W-:Y:S01]  /*af50*/  IMAD.MOV.U32 R10, RZ, RZ, R40 ;  /* 0x000000ffff0a7224 */ /* 0x000fe200078e0028 */
[----:B------:R-:W-:Y:S01]  /*af60*/  MOV R9, R41 ;  /* 0x0000002900097202 */ /* 0x000fe20000000f00 */
[----:B------:R-:W-:-:S03]  /*af70*/  CS2R R16, SRZ ;  /* 0x0000000000107805 */ /* 0x000fc6000001ff00 */
[----:B------:R-:W-:Y:S02]  /*af80*/  PRMT R97, R9, 0x5410, R10 ;  /* 0x0000541009617816 */ /* 0x000fe4000000000a */
[----:B-1----:R-:W-:-:S04]  /*af90*/  MOV R12, R42 ;  /* 0x0000002a000c7202 */ /* 0x002fc80000000f00 */
[----:B------:R-:W-:Y:S01]  /*afa0*/  PRMT R98, R11, 0x5410, R12 ;  /* 0x000054100b627816 */ /* 0x000fe2000000000c */
[----:B------:R-:W-:Y:S05]  /*afb0*/  @P0 BRA `(.L_x_645) ;  /* 0x0000019000000947 */ /* 0x000fea0003800000 */
[----:B------:R-:W-:Y:S01]  /*afc0*/  ISETP.GE.AND P0, PT, R83, c[0x0][0x27c], PT ;  /* 0x00009f0053007a0c */ /* 0x000fe20003f06270 */
        /* <DEDUP_REMOVED lines=10> */
[----:B---3--:R-:W-:-:S05]  /*b070*/  @!P0 IADD3 R12, P1, R14, R9, RZ ;  /* 0x000000090e0c8210 */ /* 0x008fca0007f3e0ff */
[----:B------:R-:W-:Y:S01]  /*b080*/  @!P0 IMAD.X R13, R15, 0x1, R10, P1 ;  /* 0x000000010f0d8824 */ /* 0x000fe200008e060a */
[----:B------:R-:W-:-:S04]  /*b090*/  @!P0 IADD3 R80, P1, R66, R9, RZ ;  /* 0x0000000942508210 */ /* 0x000fc80007f3e0ff */
[----:B------:R1:W5:Y:S01]  /*b0a0*/  @!P0 LD.E.128 R24, [R12.64] ;  /* 0x000000080c188980 */ /* 0x000362000c101d00 */
[----:B------:R-:W-:Y:S01]  /*b0b0*/  @!P0 IMAD.X R81, R67, 0x1, R10, P1 ;  /* 0x0000000143518824 */ /* 0x000fe200008e060a */
        /* <DEDUP_REMOVED lines=9> */
.L_x_645:
[----:B------:R-:W-:Y:S05]  /*b150*/  BSYNC B0 ;  /* 0x0000000000007941 */ /* 0x000fea0003800000 */
.L_x_644:
[----:B-----5:R-:W-:Y:S01]  /*b160*/  IMAD.MOV.U32 R9, RZ, RZ, R30 ;  /* 0x000000ffff097224 */ /* 0x020fe200078e001e */
[----:B------:R-:W-:-:S04]  /*b170*/  DEPBAR.LE SB0, 0x1 ;  /* 0x000080400000791a */ /* 0x000fc80000000000 */
[----:B-1----:R-:W-:Y:S01]  /*b180*/  IMAD.MOV.U32 R12, RZ, RZ, R31 ;  /* 0x000000ffff0c7224 */ /* 0x002fe200078e001f */
[----:B------:R-:W-:Y:S01]  /*b190*/  BSSY B1, `(.L_x_646) ;  /* 0x00000eb000017945 */ /* 0x000fe20003800000 */
[----:B------:R-:W-:Y:S01]  /*b1a0*/  IMAD.IADD R84, R8, 0x1, -R149 ;  /* 0x0000000108547824 */ /* 0x000fe200078e0a95 */
[----:B------:R-:W-:Y:S01]  /*b1b0*/  MOV R8, R21 ;  /* 0x0000001500087202 */ /* 0x000fe20000000f00 */
[----:B------:R-:W-:Y:S01]  /*b1c0*/  IMAD.MOV.U32 R11, RZ, RZ, R28 ;  /* 0x000000ffff0b7224 */ /* 0x000fe200078e001c */
[----:B---3--:R-:W-:Y:S01]  /*b1d0*/  PRMT R67, R12, 0x5410, R9 ;  /* 0x000054100c437816 */ /* 0x008fe20000000009 */
[----:B------:R-:W-:Y:S01]  /*b1e0*/  IMAD.MOV.U32 R10, RZ, RZ, R29 ;  /* 0x000000ffff0a7224 */ /* 0x000fe200078e001d */
[----:B------:R-:W-:Y:S01]  /*b1f0*/  MOV R9, R26 ;  /* 0x0000001a00097202 */ /* 0x000fe20000000f00 */
[----:B------:R-:W-:Y:S01]  /*b200*/  IMAD.MOV.U32 R12, RZ, RZ, R27 ;  /* 0x000000ffff0c7224 */ /* 0x000fe200078e001b */
[----:B------:R-:W-:Y:S02]  /*b210*/  IMNMX R84, R84, 0x80, PT ;  /* 0x0000008054547817 */ /* 0x000fe40003800200 */
[----:B------:R-:W-:Y:S01]  /*b220*/  PRMT R66, R10, 0x5410, R11 ;  /* 0x000054100a427816 */ /* 0x000fe2000000000b */
[----:B------:R-:W-:Y:S01]  /*b230*/  IMAD.MOV.U32 R11, RZ, RZ, R24 ;  /* 0x000000ffff0b7224 */ /* 0x000fe200078e0018 */
[----:B------:R-:W-:Y:S01]  /*b240*/  PRMT R82, R82, 0x5410, R9 ;  /* 0x0000541052527816 */ /* 0x000fe20000000009 */
[----:B------:R-:W-:Y:S01]  /*b250*/  IMAD.MOV.U32 R10, RZ, RZ, R25 ;  /* 0x000000ffff0a7224 */ /* 0x000fe200078e0019 */
[----:B------:R-:W-:Y:S01]  /*b260*/  MOV R9, R22 ;  /* 0x0000001600097202 */ /* 0x000fe20000000f00 */
[----:B------:R-:W-:Y:S01]  /*b270*/  BAR.SYNC.DEFER_BLOCKING 0x0 ;  /* 0x0000000000007b1d */ /* 0x000fe20000010000 */
[----:B------:R-:W-:-:S02]  /*b280*/  ISETP.GE.AND P0, PT, R48, R84, PT ;  /* 0x000000543000720c */ /* 0x000fc40003f06270 */
[----:B------:R-:W-:Y:S01]  /*b290*/  PRMT R81, R10, 0x5410, R11 ;  /* 0x000054100a517816 */ /* 0x000fe2000000000b */
[----:B------:R-:W-:Y:S01]  /*b2a0*/  IMAD.MOV.U32 R10, RZ, RZ, R23 ;  /* 0x000000ffff0a7224 */ /* 0x000fe200078e0017 */
        /* <DEDUP_REMOVED lines=19> */
[----:B------:R-:W-:Y:S01]  /*b3e0*/  SHF.R.U64 R100, R100, 0x10, R101 ;  /* 0x0000001064647819 */ /* 0x000fe20000001265 */
[----:B------:R-:W-:Y:S01]  /*b3f0*/  HADD2.F32 R137, -RZ, R129.H0_H0 ;  /* 0x20000081ff897230 */ /* 0x000fe20000004100 */
[----:B------:R-:W-:Y:S01]  /*b400*/  SHF.R.S32.HI R9, RZ, 0x1f, R10 ;  /* 0x0000001fff097819 */ /* 0x000fe2000001140a */
[----:B------:R-:W-:Y:S01]  /*b410*/  HADD2.F32 R143, -RZ, R131.H0_H0 ;  /* 0x20000083ff8f7230 */ /* 0x000fe20000004100 */
[----:B------:R-:W-:Y:S01]  /*b420*/  SHF.L.U32 R8, R10, 0x3, RZ ;  /* 0x000000030a087819 */ /* 0x000fe200000006ff */
[----:B------:R-:W-:Y:S01]  /*b430*/  HADD2.F32 R129, -RZ, R129.H1_H1 ;  /* 0x30000081ff817230 */ /* 0x000fe20000004100 */
[----:B------:R-:W-:Y:S01]  /*b440*/  LEA.HI R9, R9, R10, RZ, 0x3 ;  /* 0x0000000a09097211 */ /* 0x000fe200078f18ff */
[----:B------:R-:W-:Y:S01]  /*b450*/  HADD2.F32 R144, -RZ, R131.H1_H1 ;  /* 0x30000083ff907230 */ /* 0x000fe20000004100 */
[----:B------:R-:W-:Y:S01]  /*b460*/  LOP3.LUT R8, R125, 0x38, R8, 0xf8, !PT ;  /* 0x000000387d087812 */ /* 0x000fe200078ef808 */
[----:B------:R-:W-:Y:S01]  /*b470*/  HADD2.F32 R100, -RZ, R100.H0_H0 ;  /* 0x20000064ff647230 */ /* 0x000fe20000004100 */
[----:B------:R-:W-:-:S02]  /*b480*/  SHF.L.U32 R9, R9, 0xa, RZ ;  /* 0x0000000a09097819 */ /* 0x000fc400000006ff */
[----:B------:R-:W-:Y:S02]  /*b490*/  LOP3.LUT R8, R8, R124, RZ, 0x3c, !PT ;  /* 0x0000007c08087212 */ /* 0x000fe400078e3cff */
[----:B------:R-:W-:Y:S02]  /*b4a0*/  LOP3.LUT R9, R9, 0x7fffe000, RZ, 0xc0, !PT ;  /* 0x7fffe00009097812 */ /* 0x000fe400078ec0ff */
[----:B------:R-:W-:Y:S02]  /*b4b0*/  SHF.R.U32.HI R133, RZ, 0x10, R101 ;  /* 0x00000010ff857819 */ /* 0x000fe40000011665 */
[----:B------:R-:W-:Y:S02]  /*b4c0*/  IADD3 R8, R8, R9, R123 ;  /* 0x0000000908087210 */ /* 0x000fe40007ffe07b */
[----:B------:R-:W-:Y:S01]  /*b4d0*/  SHF.R.U64 R101, R106, 0x10, R107 ;  /* 0x000000106a657819 */ /* 0x000fe2000000126b */
[----:B------:R-:W-:Y:S01]  /*b4e0*/  HADD2.F32 R133, -RZ, R133.H0_H0 ;  /* 0x20000085ff857230 */ /* 0x000fe20000004100 */
        /* <DEDUP_REMOVED lines=9> */
[----:B------:R-:W-:-:S03]  /*b580*/  SHF.R.U32.HI R103, RZ, 0x10, R103 ;  /* 0x00000010ff677819 */ /* 0x000fc60000011667 */
[----:B------:R-:W-:Y:S02]  /*b590*/  HADD2.F32 R102, -RZ, R102.H0_H0 ;  /* 0x20000066ff667230 */ /* 0x000fe40000004100 */
[----:B------:R-:W-:Y:S02]  /*b5a0*/  HADD2.F32 R147, -RZ, R103.H0_H0 ;  /* 0x20000067ff937230 */ /* 0x000fe40000004100 */
[--C-:B-1----:R-:W-:Y:S02]  /*b5b0*/  HADD2.F32 R107, -RZ, R13.reuse.H0_H0 ;  /* 0x2000000dff6b7230 */ /* 0x102fe40000004100 */
[----:B------:R-:W-:Y:S02]  /*b5c0*/  HADD2.F32 R13, -RZ, R13.H1_H1 ;  /* 0x3000000dff0d7230 */ /* 0x000fe40000004100 */
[--C-:B------:R-:W-:Y:S01]  /*b5d0*/  HADD2.F32 R134, -RZ, R12.reuse.H0_H0 ;  /* 0x2000000cff867230 */ /* 0x100fe20000004100 */
[----:B------:R-:W-:Y:S01]  /*b5e0*/  FMUL.FTZ R142, R107, R137 ;  /* 0x000000896b8e7220 */ /* 0x000fe20000410000 */
[----:B------:R-:W-:-:S02]  /*b5f0*/  HADD2.F32 R135, -RZ, R12.H1_H1 ;  /* 0x3000000cff877230 */ /* 0x000fc40000004100 */
[--C-:B------:R-:W-:Y:S01]  /*b600*/  HADD2.F32 R12, -RZ, R14.reuse.H0_H0 ;  /* 0x2000000eff0c7230 */ /* 0x100fe20000004100 */
[----:B------:R-:W-:Y:S01]  /*b610*/  FMUL.FTZ R131, R134, R129 ;  /* 0x0000008186837220 */ /* 0x000fe20000410000 */
[----:B------:R-:W-:Y:S02]  /*b620*/  HADD2.F32 R136, -RZ, R14.H1_H1 ;  /* 0x3000000eff887230 */ /* 0x000fe40000004100 */
[--C-:B------:R-:W-:Y:S02]  /*b630*/  HADD2.F32 R14, -RZ, R15.reuse.H0_H0 ;  /* 0x2000000fff0e7230 */ /* 0x100fe40000004100 */
[----:B------:R-:W-:Y:S02]  /*b640*/  HADD2.F32 R15, -RZ, R15.H1_H1 ;  /* 0x3000000fff0f7230 */ /* 0x000fe40000004100 */
[--C-:B--2---:R-:W-:Y:S02]  /*b650*/  HADD2.F32 R138, -RZ, R9.reuse.H0_H0 ;  /* 0x20000009ff8a7230 */ /* 0x104fe40000004100 */
[----:B------:R-:W-:-:S02]  /*b660*/  HADD2.F32 R9, -RZ, R9.H1_H1 ;  /* 0x30000009ff097230 */ /* 0x000fc40000004100 */
[--C-:B------:R-:W-:Y:S01]  /*b670*/  HADD2.F32 R139, -RZ, R8.reuse.H0_H0 ;  /* 0x20000008ff8b7230 */ /* 0x100fe20000004100 */
[C---:B------:R-:W-:Y:S01]  /*b680*/  FMUL.FTZ R137, R138.reuse, R137 ;  /* 0x000000898a897220 */ /* 0x040fe20000410000 */
[----:B------:R-:W-:Y:S01]  /*b690*/  HADD2.F32 R140, -RZ, R8.H1_H1 ;  /* 0x30000008ff8c7230 */ /* 0x000fe20000004100 */
[----:B------:R-:W-:Y:S01]  /*b6a0*/  FFMA.FTZ R142, R138, R143, R142 ;  /* 0x0000008f8a8e7223 */ /* 0x000fe2000001008e */
[----:B------:R-:W-:Y:S01]  /*b6b0*/  HADD2.F32 R138, -RZ, R105.H0_H0 ;  /* 0x20000069ff8a7230 */ /* 0x000fe20000004100 */
[-C--:B------:R-:W-:Y:S01]  /*b6c0*/  FMUL.FTZ R105, R13, R133.reuse ;  /* 0x000000850d697220 */ /* 0x080fe20000410000 */
[--C-:B------:R-:W-:Y:S01]  /*b6d0*/  HADD2.F32 R8, -RZ, R10.reuse.H0_H0 ;  /* 0x2000000aff087230 */ /* 0x100fe20000004100 */
[C---:B------:R-:W-:Y:S01]  /*b6e0*/  FMUL.FTZ R133, R9.reuse, R133 ;  /* 0x0000008509857220 */ /* 0x040fe20000410000 */
[----:B------:R-:W-:Y:S01]  /*b6f0*/  HADD2.F32 R141, -RZ, R10.H1_H1 ;  /* 0x3000000aff8d7230 */ /* 0x000fe20000004100 */
[----:B------:R-:W-:Y:S01]  /*b700*/  FFMA.FTZ R9, R9, R138, R105 ;  /* 0x0000008a09097223 */ /* 0x000fe20000010069 */
[--C-:B------:R-:W-:Y:S01]  /*b710*/  HADD2.F32 R105, -RZ, R130.reuse.H1_H1 ;  /* 0x30000082ff697230 */ /* 0x100fe20000004100 */
[C---:B------:R-:W-:Y:S01]  /*b720*/  FMUL.FTZ R129, R139.reuse, R129 ;  /* 0x000000818b817220 */ /* 0x040fe20000410000 */
[----:B------:R-:W-:Y:S01]  /*b730*/  HADD2.F32 R130, -RZ, R130.H0_H0 ;  /* 0x20000082ff827230 */ /* 0x000fe20000004100 */
[----:B------:R-:W-:Y:S01]  /*b740*/  FFMA.FTZ R131, R139, R144, R131 ;  /* 0x000000908b837223 */ /* 0x000fe20000010083 */
[--C-:B------:R-:W-:Y:S01]  /*b750*/  HADD2.F32 R139, -RZ, R132.reuse.H1_H1 ;  /* 0x30000084ff8b7230 */ /* 0x100fe20000004100 */
[-C--:B------:R-:W-:Y:S01]  /*b760*/  FMUL.FTZ R146, R12, R105.reuse ;  /* 0x000000690c927220 */ /* 0x080fe20000410000 */
[--C-:B------:R-:W-:Y:S01]  /*b770*/  HADD2.F32 R10, -RZ, R11.reuse.H0_H0 ;  /* 0x2000000bff0a7230 */ /* 0x100fe20000004100 */
[C---:B------:R-:W-:Y:S01]  /*b780*/  FMUL.FTZ R105, R8.reuse, R105 ;  /* 0x0000006908697220 */ /* 0x040fe20000410000 */
[----:B------:R-:W-:Y:S01]  /*b790*/  HADD2.F32 R11, -RZ, R11.H1_H1 ;  /* 0x3000000bff0b7230 */ /* 0x000fe20000004100 */
[----:B------:R-:W-:Y:S01]  /*b7a0*/  FFMA.FTZ R103, R8, R139, R146 ;  /* 0x0000008b08677223 */ /* 0x000fe20000010092 */
[----:B------:R-:W-:Y:S01]  /*b7b0*/  HADD2.F32 R132, -RZ, R132.H0_H0 ;  /* 0x20000084ff847230 */ /* 0x000fe20000004100 */
[----:B------:R-:W-:Y:S01]  /*b7c0*/  FMUL.FTZ R145, R14, R130 ;  /* 0x000000820e917220 */ /* 0x000fe20000410000 */
[----:B------:R-:W-:Y:S01]  /*b7d0*/  F2FP.PACK_AB R9, R9, R142 ;  /* 0x0000008e0909723e */ /* 0x000fe200000000ff */
[----:B------:R-:W-:-:S02]  /*b7e0*/  FMUL.FTZ R8, R15, R147 ;  /* 0x000000930f087220 */ /* 0x000fc40000410000 */
[C---:B------:R-:W-:Y:S02]  /*b7f0*/  FMUL.FTZ R147, R11.reuse, R147 ;  /* 0x000000930b937220 */ /* 0x040fe40000410000 */
[C---:B------:R-:W-:Y:S02]  /*b800*/  FMUL.FTZ R130, R10.reuse, R130 ;  /* 0x000000820a827220 */ /* 0x040fe40000410000 */
[----:B------:R-:W-:Y:S02]  /*b810*/  FFMA.FTZ R145, R10, R132, R145 ;  /* 0x000000840a917223 */ /* 0x000fe40000010091 */
[----:B------:R-:W-:Y:S02]  /*b820*/  FFMA.FTZ R11, R11, R106, R8 ;  /* 0x0000006a0b0b7223 */ /* 0x000fe40000010008 */
        /* <DEDUP_REMOVED lines=18> */
[----:B------:R-:W-:Y:S02]  /*b950*/  F2FP.PACK_AB R14, R14, R105 ;  /* 0x000000690e0e723e */ /* 0x000fe400000000ff */
[----:B------:R-:W-:-:S02]  /*b960*/  F2FP.PACK_AB R8, R8, R131 ;  /* 0x000000830808723e */ /* 0x000fc400000000ff */
[----:B------:R-:W-:Y:S01]  /*b970*/  F2FP.PACK_AB R10, R10, R103 ;  /* 0x000000670a0a723e */ /* 0x000fe200000000ff */
[----:B------:R1:W-:Y:S04]  /*b980*/  STS.128 [R126+0x10080], R12 ;  /* 0x0100800c7e007388 */ /* 0x0003e80000000c00 */
[----:B------:R1:W-:Y:S02]  /*b990*/  STS.128 [R127+0x10080], R8 ;  /* 0x010080087f007388 */ /* 0x0003e40000000c00 */
.L_x_649:
[----:B------:R-:W-:Y:S05]  /*b9a0*/  BSYNC B0 ;  /* 0x0000000000007941 */ /* 0x000fea0003800000 */
.L_x_648:
[----:B------:R-:W-:-:S13]  /*b9b0*/  ISETP.GE.AND P0, PT, R70, c[0x0][0x27c], PT ;  /* 0x00009f0046007a0c */ /* 0x000fda0003f06270 */
[----:B------:R-:W-:Y:S05]  /*b9c0*/  @P0 BRA `(.L_x_647) ;  /* 0x0000067000000947 */ /* 0x000fea0003800000 */
[----:B-1----:R-:W-:Y:S01]  /*b9d0*/  SHF.R.S32.HI R11, RZ, 0x1f, R70 ;  /* 0x0000001fff0b7819 */ /* 0x002fe20000011446 */
[----:B------:R-:W-:Y:S01]  /*b9e0*/  HADD2.F32 R106, -RZ, R119.H0_H0 ;  /* 0x20000077ff6a7230 */ /* 0x000fe20000004100 */
[----:B------:R-:W-:Y:S01]  /*b9f0*/  SHF.R.U64 R88, R88, 0x10, R89 ;  /* 0x0000001058587819 */ /* 0x000fe20000001259 */
[----:B------:R-:W-:Y:S01]  /*ba00*/  HADD2.F32 R127, -RZ, R121.H0_H0 ;  /* 0x20000079ff7f7230 */ /* 0x000fe20000004100 */
[CC--:B------:R-:W-:Y:S01]  /*ba10*/  LEA.HI R10, R11.reuse, R70.reuse, RZ, 0x3 ;  /* 0x000000460b0a7211 */ /* 0x0c0fe200078f18ff */
[--C-:B------:R-:W-:Y:S01]  /*ba20*/  HADD2.F32 R130, -RZ, R122.reuse.H0_H0 ;  /* 0x2000007aff827230 */ /* 0x100fe20000004100 */
[----:B------:R-:W-:Y:S01]  /*ba30*/  LEA.HI R11, R11, R70, RZ, 0x6 ;  /* 0x000000460b0b7211 */ /* 0x000fe200078f30ff */
[----:B------:R-:W-:Y:S01]  /*ba40*/  HADD2.F32 R119, -RZ, R119.H1_H1 ;  /* 0x30000077ff777230 */ /* 0x000fe20000004100 */
[----:B------:R-:W-:Y:S01]  /*ba50*/  LEA.HI.SX32 R128, R10, R128, 0x1d ;  /* 0x000000800a807211 */ /* 0x000fe200078feaff */
[----:B------:R-:W-:Y:S01]  /*ba60*/  HADD2.F32 R121, -RZ, R121.H1_H1 ;  /* 0x30000079ff797230 */ /* 0x000fe20000004100 */
[----:B------:R-:W-:Y:S01]  /*ba70*/  SHF.L.U32 R11, R11, 0x7, RZ ;  /* 0x000000070b0b7819 */ /* 0x000fe200000006ff */
[----:B------:R-:W-:Y:S01]  /*ba80*/  HADD2.F32 R122, -RZ, R122.H1_H1 ;  /* 0x3000007aff7a7230 */ /* 0x000fe20000004100 */
[----:B------:R-:W-:-:S02]  /*ba90*/  SHF.R.S32.HI R8, RZ, 0x1f, R128 ;  /* 0x0000001fff087819 */ /* 0x000fc40000011480 */
[----:B------:R-:W-:Y:S02]  /*baa0*/  LOP3.LUT R10, R125, 0x38, R10, 0xf8, !PT ;  /* 0x000000387d0a7812 */ /* 0x000fe400078ef80a */
[----:B------:R-:W-:Y:S02]  /*bab0*/  SHF.L.U32 R9, R128, 0x3, RZ ;  /* 0x0000000380097819 */ /* 0x000fe400000006ff */
[----:B------:R-:W-:Y:S01]  /*bac0*/  LEA.HI R8, R8, R128, RZ, 0x3 ;  /* 0x0000008008087211 */ /* 0x000fe200078f18ff */
[----:B------:R-:W-:Y:S01]  /*bad0*/  HADD2.F32 R128, -RZ, R120.H0_H0 ;  /* 0x20000078ff807230 */ /* 0x000fe20000004100 */
        /* <DEDUP_REMOVED lines=9> */
[----:B------:R-:W-:Y:S01]  /*bb70*/  SHF.R.U32.HI R102, RZ, 0x10, R89 ;  /* 0x00000010ff667819 */ /* 0x000fe20000011659 */
[----:B------:R-:W1:Y:S01]  /*bb80*/  LDS.128 R12, [R100+0x10080] ;  /* 0x01008000640c7984 */ /* 0x000e620000000c00 */
[----:B------:R-:W-:Y:S02]  /*bb90*/  SHF.L.U32 R101, R8, 0x1, RZ ;  /* 0x0000000108657819 */ /* 0x000fe400000006ff */
[--C-:B------:R-:W-:Y:S01]  /*bba0*/  SHF.R.U64 R89, R94, 0x10, R95.reuse ;  /* 0x000000105e597819 */ /* 0x100fe2000000125f */
[----:B------:R-:W-:Y:S01]  /*bbb0*/  HADD2.F32 R102, -RZ, R102.H0_H0 ;  /* 0x20000066ff667230 */ /* 0x000fe20000004100 */
[----:B------:R-:W-:Y:S01]  /*bbc0*/  SHF.R.U32.HI R94, RZ, 0x10, R95 ;  /* 0x00000010ff5e7819 */ /* 0x000fe2000001165f */
[----:B------:R-:W2:Y:S01]  /*bbd0*/  LDS.128 R8, [R101+0x10080] ;  /* 0x0100800065087984 */ /* 0x000ea20000000c00 */
[--C-:B------:R-:W-:Y:S01]  /*bbe0*/  SHF.R.U64 R92, R92, 0x10, R93.reuse ;  /* 0x000000105c5c7819 */ /* 0x100fe2000000125d */
[----:B------:R-:W-:Y:S01]  /*bbf0*/  HADD2.F32 R89, -RZ, R89.H0_H0 ;  /* 0x20000059ff597230 */ /* 0x000fe20000004100 */
        /* <DEDUP_REMOVED lines=9> */
[----:B------:R-:W-:Y:S01]  /*bc90*/  HADD2.F32 R13, -RZ, R15.H0_H0 ;  /* 0x2000000fff0d7230 */ /* 0x000fe20000004100 */
[----:B------:R-:W-:Y:S01]  /*bca0*/  FMUL.FTZ R126, R95, R106 ;  /* 0x0000006a5f7e7220 */ /* 0x000fe20000410000 */
[----:B--2---:R-:W-:-:S02]  /*bcb0*/  HADD2.F32 R107, -RZ, R9.H0_H0 ;  /* 0x20000009ff6b7230 */ /* 0x004fc40000004100 */
[----:B------:R-:W-:Y:S01]  /*bcc0*/  HADD2.F32 R123, -RZ, R9.H1_H1 ;  /* 0x30000009ff7b7230 */ /* 0x000fe20000004100 */
[----:B------:R-:W-:Y:S01]  /*bcd0*/  FMUL.FTZ R129, R13, R128 ;  /* 0x000000800d817220 */ /* 0x000fe20000410000 */
[----:B------:R-:W-:Y:S01]  /*bce0*/  HADD2.F32 R9, -RZ, R11.H0_H0 ;  /* 0x2000000bff097230 */ /* 0x000fe20000004100 */
        /* <DEDUP_REMOVED lines=25> */
[----:B------:R-:W-:Y:S01]  /*be80*/  HADD2.F32 R124, -RZ, R88.H0_H0 ;  /* 0x20000058ff7c7230 */ /* 0x000fe20000004100 */
[----:B------:R-:W-:Y:S01]  /*be90*/  FMUL.FTZ R9, R12, R123 ;  /* 0x0000007b0c097220 */ /* 0x000fe20000410000 */
[----:B------:R-:W-:Y:S01]  /*bea0*/  F2FP.PACK_AB R11, R11, R129 ;  /* 0x000000810b0b723e */ /* 0x000fe200000000ff */
[----:B------:R-:W-:-:S02]  /*beb0*/  FMUL.FTZ R123, R8, R123 ;  /* 0x0000007b087b7220 */ /* 0x000fc40000410000 */
[----:B------:R-:W-:Y:S02]  /*bec0*/  FFMA.FTZ R88, R8, R122, R9 ;  /* 0x0000007a08587223 */ /* 0x000fe40000010009 */
[----:B------:R-:W-:Y:S02]  /*bed0*/  FMUL.FTZ R8, R105, R124 ;  /* 0x0000007c69087220 */ /* 0x000fe40000410000 */
[----:B------:R-:W-:Y:S02]  /*bee0*/  FMUL.FTZ R9, R14, R90 ;  /* 0x0000005a0e097220 */ /* 0x000fe40000410000 */
[----:B------:R-:W-:Y:S02]  /*bef0*/  FMUL.FTZ R124, R125, R124 ;  /* 0x0000007c7d7c7220 */ /* 0x000fe40000410000 */
[----:B------:R-:W-:Y:S02]  /*bf00*/  FMUL.FTZ R90, R10, R90 ;  /* 0x0000005a0a5a7220 */ /* 0x000fe40000410000 */
[----:B------:R-:W-:-:S02]  /*bf10*/  FFMA.FTZ R123, R12, R122, -R123 ;  /* 0x0000007a0c7b7223 */ /* 0x000fc4000001087b */
        /* <DEDUP_REMOVED lines=9> */
[----:B------:R-:W-:Y:S01]  /*bfb0*/  FFMA.FTZ R8, R125, R92, R8 ;  /* 0x0000005c7d087223 */ /* 0x000fe20000010008 */
[----:B------:R-:W-:Y:S01]  /*bfc0*/  F2FP.PACK_AB R12, R12, R119 ;  /* 0x000000770c0c723e */ /* 0x000fe200000000ff */
[----:B------:R-:W-:Y:S01]  /*bfd0*/  FFMA.FTZ R10, R10, R89, R9 ;  /* 0x000000590a0a7223 */ /* 0x000fe20000010009 */
[----:B------:R-:W-:Y:S02]  /*bfe0*/  F2FP.PACK_AB R14, R14, R123 ;  /* 0x0000007b0e0e723e */ /* 0x000fe400000000ff */
[----:B------:R-:W-:Y:S02]  /*bff0*/  F2FP.PACK_AB R9, R93, R126 ;  /* 0x0000007e5d09723e */ /* 0x000fe400000000ff */
[----:B------:R-:W-:Y:S01]  /*c000*/  F2FP.PACK_AB R8, R8, R120 ;  /* 0x000000780808723e */ /* 0x000fe200000000ff */
[----:B------:R1:W-:Y:S01]  /*c010*/  STS.128 [R100+0x10080], R12 ;  /* 0x0100800c64007388 */ /* 0x0003e20000000c00 */
[----:B------:R-:W-:-:S05]  /*c020*/  F2FP.PACK_AB R10, R10, R88 ;  /* 0x000000580a0a723e */ /* 0x000fca00000000ff */
[----:B------:R1:W-:Y:S02]  /*c030*/  STS.128 [R101+0x10080], R8 ;  /* 0x0100800865007388 */ /* 0x0003e40000000c00 */
.L_x_647:
[----:B------:R-:W-:Y:S05]  /*c040*/  BSYNC B1 ;  /* 0x0000000000017941 */ /* 0x000fea0003800000 */
.L_x_646:
[----:B------:R-:W-:Y:S01]  /*c050*/  IADD3 R88, R48, 0x20, RZ ;  /* 0x0000002030587810 */ /* 0x000fe20007ffe0ff */
[----:B------:R-:W-:Y:S03]  /*c060*/  BSSY B1, `(.L_x_650) ;  /* 0x00000db000017945 */ /* 0x000fe60003800000 */
[----:B------:R-:W-:-:S13]  /*c070*/  ISETP.GE.AND P0, PT, R88, R84, PT ;  /* 0x000000545800720c */ /* 0x000fda0003f06270 */
        /* <DEDUP_REMOVED lines=21> */
[----:B------:R-:W-:Y:S02]  /*c1d0*/  LEA.HI R8, R8, R10, RZ, 0x3 ;  /* 0x0000000a08087211 */ /* 0x000fe400078f18ff */
[----:B------:R-:W-:-:S02]  /*c1e0*/  LOP3.LUT R91, R91, R92, RZ, 0x3c, !PT ;  /* 0x0000005c5b5b7212 */ /* 0x000fc400078e3cff */
[----:B------:R-:W-:Y:S02]  /*c1f0*/  LOP3.LUT R9, R93, 0x38, R9, 0xf8, !PT ;  /* 0x000000385d097812 */ /* 0x000fe400078ef809 */
[----:B------:R-:W-:Y:S02]  /*c200*/  SHF.L.U32 R8, R8, 0xa, RZ ;  /* 0x0000000a08087819 */ /* 0x000fe400000006ff */
[----:B------:R-:W-:Y:S02]  /*c210*/  IADD3 R91, R88, R91, RZ ;  /* 0x0000005b585b7210 */ /* 0x000fe40007ffe0ff */
[----:B------:R-:W-:Y:S02]  /*c220*/  LOP3.LUT R9, R9, R92, RZ, 0x3c, !PT ;  /* 0x0000005c09097212 */ /* 0x000fe400078e3cff */
[----:B------:R-:W-:Y:S02]  /*c230*/  LOP3.LUT R8, R8, 0x7fffe000, RZ, 0xc0, !PT ;  /* 0x7fffe00008087812 */ /* 0x000fe400078ec0ff */
[----:B------:R-:W-:-:S02]  /*c240*/  SHF.L.U32 R91, R91, 0x1, RZ ;  /* 0x000000015b5b7819 */ /* 0x000fc400000006ff */
[----:B------:R-:W-:Y:S02]  /*c250*/  IADD3 R8, R9, R8, R88 ;  /* 0x0000000809087210 */ /* 0x000fe40007ffe058 */
[--C-:B------:R-:W-:Y:S01]  /*c260*/  SHF.R.U64 R72, R72, 0x10, R73.reuse ;  /* 0x0000001048487819 */ /* 0x100fe20000001249 */
[----:B------:R-:W1:Y:S01]  /*c270*/  LDS.128 R12, [R91+0x10080] ;  /* 0x010080005b0c7984 */ /* 0x000e620000000c00 */
        /* <DEDUP_REMOVED lines=42> */
[----:B------:R-:W-:Y:S01]  /*c520*/  FFMA.FTZ R13, R13, R103, -R94 ;  /* 0x000000670d0d7223 */ /* 0x000fe2000001085e */
[----:B------:R-:W-:Y:S01]  /*c530*/  HADD2.F32 R15, -RZ, R15.H1_H1 ;  /* 0x3000000fff0f7230 */ /* 0x000fe20000004100 */
[C---:B------:R-:W-:Y:S01]  /*c540*/  FMUL.FTZ R77, R8.reuse, R77 ;  /* 0x0000004d084d7220 */ /* 0x040fe20000410000 */
[----:B------:R-:W-:Y:S01]  /*c550*/  HADD2.F32 R116, -RZ, R116.H0_H0 ;  /* 0x20000074ff747230 */ /* 0x000fe20000004100 */
[----:B------:R-:W-:Y:S01]  /*c560*/  FFMA.FTZ R75, R8, R104, R122 ;  /* 0x00000068084b7223 */ /* 0x000fe2000001007a */
[----:B------:R-:W-:Y:S01]  /*c570*/  HADD2.F32 R106, -RZ, R10.H1_H1 ;  /* 0x3000000aff6a7230 */ /* 0x000fe20000004100 */
[-C--:B------:R-:W-:Y:S01]  /*c580*/  FMUL.FTZ R8, R15, R123.reuse ;  /* 0x0000007b0f087220 */ /* 0x080fe20000410000 */
[--C-:B------:R-:W-:Y:S01]  /*c590*/  HADD2.F32 R10, -RZ, R11.reuse.H0_H0 ;  /* 0x2000000bff0a7230 */ /* 0x100fe20000004100 */
[----:B------:R-:W-:Y:S01]  /*c5a0*/  FMUL.FTZ R121, R14, R116 ;  /* 0x000000740e797220 */ /* 0x000fe20000410000 */
[----:B------:R-:W-:Y:S01]  /*c5b0*/  HADD2.F32 R11, -RZ, R11.H1_H1 ;  /* 0x3000000bff0b7230 */ /* 0x000fe20000004100 */
[----:B------:R-:W-:Y:S01]  /*c5c0*/  FFMA.FTZ R77, R12, R104, -R77 ;  /* 0x000000680c4d7223 */ /* 0x000fe2000001084d */
[----:B------:R-:W-:Y:S01]  /*c5d0*/  HADD2.F32 R118, -RZ, R118.H0_H0 ;  /* 0x20000076ff767230 */ /* 0x000fe20000004100 */
[C---:B------:R-:W-:Y:S01]  /*c5e0*/  FMUL.FTZ R116, R10.reuse, R116 ;  /* 0x000000740a747220 */ /* 0x040fe20000410000 */
[----:B------:R-:W-:Y:S01]  /*c5f0*/  F2FP.PACK_AB R13, R13, R102 ;  /* 0x000000660d0d723e */ /* 0x000fe200000000ff */
[----:B------:R-:W-:Y:S01]  /*c600*/  FMUL.FTZ R123, R11, R123 ;  /* 0x0000007b0b7b7220 */ /* 0x000fe20000410000 */
[----:B------:R-:W-:Y:S01]  /*c610*/  F2FP.PACK_AB R9, R9, R107 ;  /* 0x0000006b0909723e */ /* 0x000fe200000000ff */
[----:B------:R-:W-:-:S02]  /*c620*/  FFMA.FTZ R121, R10, R118, R121 ;  /* 0x000000760a797223 */ /* 0x000fc40000010079 */
[----:B------:R-:W-:Y:S02]  /*c630*/  FFMA.FTZ R11, R11, R78, R8 ;  /* 0x0000004e0b0b7223 */ /* 0x000fe40000010008 */
[----:B------:R-:W-:Y:S02]  /*c640*/  FMUL.FTZ R8, R100, R72 ;  /* 0x0000004864087220 */ /* 0x000fe40000410000 */
[----:B------:R-:W-:Y:S01]  /*c650*/  FMUL.FTZ R10, R101, R74 ;  /* 0x0000004a650a7220 */ /* 0x000fe20000410000 */
[----:B------:R-:W-:Y:S01]  /*c660*/  F2FP.PACK_AB R11, R11, R121 ;  /* 0x000000790b0b723e */ /* 0x000fe200000000ff */
        /* <DEDUP_REMOVED lines=16> */
.L_x_653:
[----:B------:R-:W-:Y:S05]  /*c770*/  BSYNC B0 ;  /* 0x0000000000007941 */ /* 0x000fea0003800000 */
.L_x_652:
        /* <DEDUP_REMOVED lines=9> */
[----:B------:R-:W-:Y:S01]  /*c810*/  HADD2.F32 R114, -RZ, R114.H1_H1 ;  /* 0x30000072ff727230 */ /* 0x000fe20000004100 */
        /* <DEDUP_REMOVED lines=8> */
[----:B------:R-:W-:Y:S01]  /*c8a0*/  LOP3.LUT R9, R93, 0x38, R9, 0xf8, !PT ;  /* 0x000000385d097812 */ /* 0x000fe200078ef809 */
[--C-:B------:R-:W-:Y:S01]  /*c8b0*/  HADD2.F32 R93, -RZ, R112.reuse.H0_H0 ;  /* 0x20000070ff5d7230 */ /* 0x100fe20000004100 */
[----:B------:R-:W-:Y:S01]  /*c8c0*/  SHF.L.U32 R8, R8, 0xa, RZ ;  /* 0x0000000a08087819 */ /* 0x000fe200000006ff */
[----:B------:R-:W-:Y:S01]  /*c8d0*/  HADD2.F32 R112, -RZ, R112.H1_H1 ;  /* 0x30000070ff707230 */ /* 0x000fe20000004100 */
[----:B------:R-:W-:Y:S02]  /*c8e0*/  IADD3 R10, R11, R10, R88 ;  /* 0x0000000a0b0a7210 */ /* 0x000fe40007ffe058 */
[----:B------:R-:W-:Y:S02]  /*c8f0*/  LOP3.LUT R92, R9, R92, RZ, 0x3c, !PT ;  /* 0x0000005c095c7212 */ /* 0x000fe400078e3cff */
[----:B------:R-:W-:Y:S02]  /*c900*/  LOP3.LUT R8, R8, 0x7fffe000, RZ, 0xc0, !PT ;  /* 0x7fffe00008087812 */ /* 0x000fe400078ec0ff */
[----:B------:R-:W-:-:S02]  /*c910*/  SHF.L.U32 R72, R10, 0x1, RZ ;  /* 0x000000010a487819 */ /* 0x000fc400000006ff */
[----:B------:R-:W-:Y:S01]  /*c920*/  IADD3 R8, R92, R8, R88 ;  /* 0x000000085c087210 */ /* 0x000fe20007ffe058 */
[--C-:B------:R-:W-:Y:S01]  /*c930*/  HADD2.F32 R92, -RZ, R113.reuse.H0_H0 ;  /* 0x20000071ff5c7230 */ /* 0x100fe20000004100 */
[----:B------:R-:W-:Y:S01]  /*c940*/  SHF.R.U32.HI R74, RZ, 0x10, R57 ;  /* 0x00000010ff4a7819 */ /* 0x000fe20000011639 */
[----:B------:R-:W1:Y:S01]  /*c950*/  LDS.128 R12, [R72+0x10080] ;  /* 0x01008000480c7984 */ /* 0x000e620000000c00 */
[----:B------:R-:W-:Y:S01]  /*c960*/  SHF.L.U32 R73, R8, 0x1, RZ ;  /* 0x0000000108497819 */ /* 0x000fe200000006ff */
[----:B------:R-:W-:Y:S01]  /*c970*/  HADD2.F32 R113, -RZ, R113.H1_H1 ;  /* 0x30000071ff717230 */ /* 0x000fe20000004100 */
        /* <DEDUP_REMOVED lines=34> */
[----:B------:R-:W-:Y:S01]  /*cba0*/  HADD2.F32 R12, -RZ, R14.H0_H0 ;  /* 0x2000000eff0c7230 */ /* 0x000fe20000004100 */
[----:B------:R-:W-:Y:S01]  /*cbb0*/  FMUL.FTZ R9, R15, R59 ;  /* 0x0000003b0f097220 */ /* 0x000fe20000410000 */
[----:B------:R-:W-:Y:S01]  /*cbc0*/  HADD2.F32 R90, -RZ, R8.H1_H1 ;  /* 0x30000008ff5a7230 */ /* 0x000fe20000004100 */
[----:B------:R-:W-:Y:S01]  /*cbd0*/  FMUL.FTZ R88, R76, R109 ;  /* 0x0000006d4c587220 */ /* 0x000fe20000410000 */
[----:B------:R-:W-:Y:S01]  /*cbe0*/  HADD2.F32 R8, -RZ, R10.H0_H0 ;  /* 0x2000000aff087230 */ /* 0x000fe20000004100 */
[C---:B------:R-:W-:Y:S01]  /*cbf0*/  FMUL.FTZ R59, R11.reuse, R59 ;  /* 0x0000003b0b3b7220 */ /* 0x040fe20000410000 */
[----:B------:R-:W-:Y:S01]  /*cc00*/  HADD2.F32 R14, -RZ, R14.H1_H1 ;  /* 0x3000000eff0e7230 */ /* 0x000fe20000004100 */
[----:B------:R-:W-:Y:S01]  /*cc10*/  FFMA.FTZ R11, R11, R62, R9 ;  /* 0x0000003e0b0b7223 */ /* 0x000fe20000010009 */
[----:B------:R-:W-:Y:S01]  /*cc20*/  HADD2.F32 R10, -RZ, R10.H1_H1 ;  /* 0x3000000aff0a7230 */ /* 0x000fe20000004100 */
[----:B------:R-:W-:-:S02]  /*cc30*/  FMUL.FTZ R109, R89, R109 ;  /* 0x0000006d596d7220 */ /* 0x000fc40000410000 */
[----:B------:R-:W-:Y:S01]  /*cc40*/  FFMA.FTZ R88, R89, R113, R88 ;  /* 0x0000007159587223 */ /* 0x000fe20000010058 */
[----:B------:R-:W-:Y:S01]  /*cc50*/  HADD2.F32 R89, -RZ, R56.H0_H0 ;  /* 0x20000038ff597230 */ /* 0x000fe20000004100 */
[----:B------:R-:W-:Y:S01]  /*cc60*/  FMUL.FTZ R9, R12, R112 ;  /* 0x000000700c097220 */ /* 0x000fe20000410000 */
[----:B------:R-:W-:Y:S01]  /*cc70*/  F2FP.PACK_AB R11, R11, R94 ;  /* 0x0000005e0b0b723e */ /* 0x000fe200000000ff */
[C---:B------:R-:W-:Y:S02]  /*cc80*/  FMUL.FTZ R112, R8.reuse, R112 ;  /* 0x0000007008707220 */ /* 0x040fe40000410000 */
[----:B------:R-:W-:Y:S02]  /*cc90*/  FFMA.FTZ R56, R8, R114, R9 ;  /* 0x0000007208387223 */ /* 0x000fe40000010009 */
[----:B------:R-:W-:Y:S02]  /*cca0*/  FMUL.FTZ R8, R77, R89 ;  /* 0x000000594d087220 */ /* 0x000fe40000410000 */
[----:B------:R-:W-:-:S02]  /*ccb0*/  FMUL.FTZ R9, R14, R58 ;  /* 0x0000003a0e097220 */ /* 0x000fc40000410000 */
[----:B------:R-:W-:Y:S02]  /*ccc0*/  FMUL.FTZ R89, R90, R89 ;  /* 0x000000595a597220 */ /* 0x000fe40000410000 */
        /* <DEDUP_REMOVED lines=8> */
[-C--:B------:R-:W-:Y:S01]  /*cd50*/  FFMA.FTZ R12, R77, R60.reuse, -R89 ;  /* 0x0000003c4d0c7223 */ /* 0x080fe20000010859 */
        /* <DEDUP_REMOVED lines=8> */
[----:B------:R1:W-:Y:S01]  /*cde0*/  STS.128 [R72+0x10080], R12 ;  /* 0x0100800c48007388 */ /* 0x0003e20000000c00 */
[----:B------:R-:W-:-:S05]  /*cdf0*/  F2FP.PACK_AB R10, R10, R56 ;  /* 0x000000380a0a723e */ /* 0x000fca00000000ff */
[----:B------:R1:W-:Y:S02]  /*ce00*/  STS.128 [R73+0x10080], R8 ;  /* 0x0100800849007388 */ /* 0x0003e40000000c00 */
.L_x_651:
[----:B------:R-:W-:Y:S05]  /*ce10*/  BSYNC B1 ;  /* 0x0000000000017941 */ /* 0x000fea0003800000 */
.L_x_650:
        /* <DEDUP_REMOVED lines=83> */
[----:B------:R-:W-:Y:S01]  /*d350*/  FMUL.FTZ R8, R15, R92 ;  /* 0x0000005c0f087220 */ /* 0x000fe20000410000 */
        /* <DEDUP_REMOVED lines=30> */
.L_x_657:
[----:B------:R-:W-:Y:S05]  /*d540*/  BSYNC B0 ;  /* 0x0000000000007941 */ /* 0x000fea0003800000 */
.L_x_656:
        /* <DEDUP_REMOVED lines=105> */
.L_x_655:
[----:B------:R-:W-:Y:S05]  /*dbe0*/  BSYNC B1 ;  /* 0x0000000000017941 */ /* 0x000fea0003800000 */
.L_x_654:
[----:B------:R-:W-:-:S04]  /*dbf0*/  IADD3 R32, R48, 0x60, RZ ;  /* 0x0000006030207810 */ /* 0x000fc80007ffe0ff */
        /* <DEDUP_REMOVED lines=112> */
.L_x_659:
[----:B------:R-:W-:Y:S05]  /*e300*/  BSYNC B0 ;  /* 0x0000000000007941 */ /* 0x000fea0003800000 */
.L_x_658:
[----:B------:R-:W-:-:S13]  /*e310*/  ISETP.GE.AND P0, PT, R70, c[0x0][0x27c], PT ;  /* 0x00009f0046007a0c */ /* 0x000fda0003f06270 */
[----:B------:R-:W-:Y:S05]  /*e320*/  @P0 BRA `(.L_x_631) ;  /* 0x0000067000000947 */ /* 0x000fea0003800000 */
[----:B-1----:R-:W-:Y:S01]  /*e330*/  SHF.R.S32.HI R10, RZ, 0x1f, R70 ;  /* 0x0000001fff0a7819 */ /* 0x002fe20000011446 */
[----:B------:R-:W-:Y:S01]  /*e340*/  HADD2.F32 R36, -RZ, R67.H0_H0 ;  /* 0x20000043ff247230 */ /* 0x000fe20000004100 */
[----:B------:R-:W-:Y:S01]  /*e350*/  SHF.R.U64 R19, R22, 0x10, R23 ;  /* 0x0000001016137819 */ /* 0x000fe20000001217 */
[--C-:B------:R-:W-:Y:S01]  /*e360*/  HADD2.F32 R37, -RZ, R55.reuse.H0_H0 ;  /* 0x20000037ff257230 */ /* 0x100fe20000004100 */
[CC--:B------:R-:W-:Y:S01]  /*e370*/  LEA.HI R8, R10.reuse, R70.reuse, RZ, 0x3 ;  /* 0x000000460a087211 */ /* 0x0c0fe200078f18ff */
[--C-:B------:R-:W-:Y:S01]  /*e380*/  HADD2.F32 R39, -RZ, R66.reuse.H0_H0 ;  /* 0x20000042ff277230 */ /* 0x100fe20000004100 */
[----:B------:R-:W-:Y:S01]  /*e390*/  LEA.HI R10, R10, R70, RZ, 0x6 ;  /* 0x000000460a0a7211 */ /* 0x000fe200078f30ff */
[----:B------:R-:W-:Y:S01]  /*e3a0*/  HADD2.F32 R55, -RZ, R55.H1_H1 ;  /* 0x30000037ff377230 */ /* 0x000fe20000004100 */
[----:B------:R-:W-:Y:S01]  /*e3b0*/  LEA.HI.SX32 R33, R8, R33, 0x1d ;  /* 0x0000002108217211 */ /* 0x000fe200078feaff */
[----:B------:R-:W-:Y:S01]  /*e3c0*/  HADD2.F32 R66, -RZ, R66.H1_H1 ;  /* 0x30000042ff427230 */ /* 0x000fe20000004100 */
[----:B------:R-:W-:Y:S01]  /*e3d0*/  LOP3.LUT R11, R35, 0x38, R8, 0xf8, !PT ;  /* 0x00000038230b7812 */ /* 0x000fe200078ef808 */
        /* <DEDUP_REMOVED lines=67> */
[C---:B------:R-:W-:Y:S01]  /*e810*/  FMUL.FTZ R65, R8.reuse, R65 ;  /* 0x0000004108417220 */ /* 0x040fe20000410000 */
[----:B------:R-:W-:Y:S01]  /*e820*/  F2FP.PACK_AB R9, R9, R38 ;  /* 0x000000260909723e */ /* 0x000fe200000000ff */
[----:B------:R-:W-:-:S02]  /*e830*/  FFMA.FTZ R19, R8, R67, R28 ;  /* 0x0000004308137223 */ /* 0x000fc4000001001c */
[-C--:B------:R-:W-:Y:S02]  /*e840*/  FMUL.FTZ R8, R27, R20.reuse ;  /* 0x000000141b087220 */ /* 0x080fe40000410000 */
[-C--:B------:R-:W-:Y:S02]  /*e850*/  FMUL.FTZ R28, R14, R33.reuse ;  /* 0x000000210e1c7220 */ /* 0x080fe40000410000 */
[----:B------:R-:W-:Y:S02]  /*e860*/  FMUL.FTZ R20, R34, R20 ;  /* 0x0000001422147220 */ /* 0x000fe40000410000 */
[----:B------:R-:W-:Y:S02]  /*e870*/  FMUL.FTZ R33, R10, R33 ;  /* 0x000000210a217220 */ /* 0x000fe40000410000 */
[----:B------:R-:W-:Y:S02]  /*e880*/  FFMA.FTZ R65, R12, R67, -R65 ;  /* 0x000000430c417223 */ /* 0x000fe40000010841 */
[----:B------:R-:W-:-:S02]  /*e890*/  FFMA.FTZ R29, R24, R36, -R29 ;  /* 0x00000024181d7223 */ /* 0x000fc4000001081d */
        /* <DEDUP_REMOVED lines=16> */
.L_x_631:
[----:B------:R-:W-:Y:S05]  /*e9a0*/  BSYNC B2 ;  /* 0x0000000000027941 */ /* 0x000fea0003800000 */
.L_x_597:
[----:B-1----:R-:W-:Y:S01]  /*e9b0*/  IMAD.SHL.U32 R9, R0, 0x40, RZ ;  /* 0x0000004000097824 */ /* 0x002fe200078e00ff */
[----:B------:R-:W-:-:S04]  /*e9c0*/  DEPBAR.LE SB0, 0x0 ;  /* 0x000080000000791a */ /* 0x000fc80000000000 */
[----:B------:R-:W-:Y:S01]  /*e9d0*/  IMAD.SHL.U32 R213, R48, 0x8, RZ ;  /* 0x0000000830d57824 */ /* 0x000fe200078e00ff */
[----:B------:R-:W-:Y:S01]  /*e9e0*/  LOP3.LUT R9, R9, 0x1c0, RZ, 0xc0, !PT ;  /* 0x000001c009097812 */ /* 0x000fe200078ec0ff */
[----:B------:R-:W-:Y:S01]  /*e9f0*/  IMAD R11, R64, c[0x0][0x208], RZ ;  /* 0x00008200400b7a24 */ /* 0x000fe200078e02ff */
[----:B------:R-:W-:Y:S01]  /*ea00*/  SEL R8, RZ, 0x2, P6 ;  /* 0x00000002ff087807 */ /* 0x000fe20003000000 */
[----:B------:R-:W-:Y:S01]  /*ea10*/  IMAD.WIDE.U32 R12, R53, c[0x0][0x208], RZ ;  /* 0x00008200350c7a25 */ /* 0x000fe200078e00ff */
[----:B------:R-:W-:Y:S02]  /*ea20*/  LOP3.LUT R213, R9, 0x8, R213, 0xf8, !PT ;  /* 0x0000000809d57812 */ /* 0x000fe400078ef8d5 */
[----:B------:R-:W-:Y:S01]  /*ea30*/  SHF.R.U32.HI R9, RZ, 0x3, R9 ;  /* 0x00000003ff097819 */ /* 0x000fe20000011609 */
[----:B------:R-:W-:Y:S01]  /*ea40*/  IMAD R11, R53, c[0x0][0x20c], R11 ;  /* 0x00008300350b7a24 */ /* 0x000fe200078e020b */
[----:B------:R-:W-:Y:S01]  /*ea50*/  SEL R10, RZ, 0x4, P5 ;  /* 0x00000004ff0a7807 */ /* 0x000fe20002800000 */
[----:B------:R-:W-:Y:S01]  /*ea60*/  IMAD R214, R68, 0x400, R4 ;  /* 0x0000040044d67824 */ /* 0x000fe200078e0204 */
[----:B------:R-:W-:Y:S01]  /*ea70*/  LOP3.LUT R213, R213, R9, RZ, 0x3c, !PT ;  /* 0x00000009d5d57212 */ /* 0x000fe200078e3cff */
[----:B------:R-:W-:Y:S01]  /*ea80*/  IMAD.IADD R11, R13, 0x1, R11 ;  /* 0x000000010d0b7824 */ /* 0x000fe200078e020b */
[----:B------:R-:W-:Y:S01]  /*ea90*/  LEA R9, P0, R12, R230, 0x5 ;  /* 0x000000e60c097211 */ /* 0x000fe200078028ff */
[----:B------:R-:W-:Y:S01]  /*eaa0*/  IMAD.SHL.U32 R214, R214, 0x2, RZ ;  /* 0x00000002d6d67824 */ /* 0x000fe200078e00ff */
[----:B------:R-:W-:Y:S01]  /*eab0*/  BAR.SYNC.DEFER_BLOCKING 0x0 ;  /* 0x0000000000007b1d */ /* 0x000fe20000010000 */
[----:B------:R-:W-:Y:S01]  /*eac0*/  IMAD R213, R50, 0x200, R213 ;  /* 0x0000020032d57824 */ /* 0x000fe200078e02d5 */
[----:B------:R-:W-:Y:S01]  /*ead0*/  LEA.HI.X R11, R12, R221, R11, 0x5, P0 ;  /* 0x000000dd0c0b7211 */ /* 0x000fe200000f2c0b */
[----:B-----5:R-:W-:Y:S01]  /*eae0*/  IMAD R55, R53, -0x20, R220 ;  /* 0xffffffe035377824 */ /* 0x020fe200078e02dc */
[----:B------:R-:W-:Y:S01]  /*eaf0*/  LOP3.LUT P0, RZ, R0, 0x2, RZ, 0xc0, !PT ;  /* 0x0000000200ff7812 */ /* 0x000fe2000780c0ff */
[----:B------:R-:W-:Y:S01]  /*eb00*/  IMAD.SHL.U32 R213, R213, 0x2, RZ ;  /* 0x00000002d5d57824 */ /* 0x000fe200078e00ff */
[----:B------:R-:W-:Y:S01]  /*eb10*/  IADD3 R10, R10, R8, R51 ;  /* 0x000000080a0a7210 */ /* 0x000fe20007ffe033 */
[--C-:B------:R-:W-:Y:S01]  /*eb20*/  IMAD R210, R3, 0x2, R214.reuse ;  /* 0x0000000203d27824 */ /* 0x100fe200078e02d6 */
[----:B------:R-:W-:Y:S01]  /*eb30*/  SEL R12, RZ, 0x8, P4 ;  /* 0x00000008ff0c7807 */ /* 0x000fe20002000000 */
[----:B------:R-:W-:Y:S01]  /*eb40*/  IMAD.SHL.U32 R217, R49, 0x2, RZ ;  /* 0x0000000231d97824 */ /* 0x000fe200078e00ff */
[C---:B------:R-:W-:Y:S01]  /*eb50*/  IADD3 R8, R213.reuse, 0xc080, RZ ;  /* 0x0000c080d5087810 */ /* 0x040fe20007ffe0ff */
[----:B------:R-:W-:Y:S01]  /*eb60*/  IMAD R209, R2, 0x2, R214 ;  /* 0x0000000202d17824 */ /* 0x000fe200078e02d6 */
[----:B------:R-:W-:Y:S01]  /*eb70*/  IADD3 R212, R213, 0xc0a0, RZ ;  /* 0x0000c0a0d5d47810 */ /* 0x000fe20007ffe0ff */
[----:B------:R-:W-:Y:S01]  /*eb80*/  IMAD.IADD R10, R12, 0x1, R10 ;  /* 0x000000010c0a7824 */ /* 0x000fe200078e020a */
[----:B------:R-:W-:Y:S01]  /*eb90*/  ISETP.LE.OR P2, PT, R55, R48, P3 ;  /* 0x000000303700720c */ /* 0x000fe20001f43670 */
[----:B------:R-:W-:Y:S01]  /*eba0*/  IMAD R207, R2, 0x2, R210 ;  /* 0x0000000202cf7824 */ /* 0x000fe200078e02d2 */
[----:B------:R-:W-:Y:S01]  /*ebb0*/  IADD3 R228, R6, -0x2, RZ ;  /* 0xfffffffe06e47810 */ /* 0x000fe20007ffe0ff */
[----:B------:R-:W-:Y:S01]  /*ebc0*/  IMAD.SHL.U32 R211, R4, 0x2, RZ ;  /* 0x0000000204d37824 */ /* 0x000fe200078e00ff */
[----:B------:R-:W-:-:S02]  /*ebd0*/  @P0 IADD3 R212, R8, -0x20, RZ ;  /* 0xffffffe008d40810 */ /* 0x000fc40007ffe0ff */
[----:B------:R-:W-:Y:S01]  /*ebe0*/  LEA R8, P0, R9, c[0x0][0x1f8], 0x1 ;  /* 0x00007e0009087a11 */ /* 0x000fe200078008ff */
[--C-:B------:R-:W-:Y:S01]  /*ebf0*/  IMAD R206, R3, 0x2, R211.reuse ;  /* 0x0000000203ce7824 */ /* 0x100fe200078e02d3 */
[----:B------:R-:W-:Y:S01]  /*ec00*/  IADD3 R203, R212, 0x800, RZ ;  /* 0x00000800d4cb7810 */ /* 0x000fe20007ffe0ff */
[C---:B------:R-:W-:Y:S01]  /*ec10*/  IMAD R205, R2.reuse, 0x2, R211 ;  /* 0x0000000202cd7824 */ /* 0x040fe200078e02d3 */
[----:B------:R-:W-:Y:S01]  /*ec20*/  LDSM.16.M88.4 R28, [R214+0x10080] ;  /* 0x01008000d61c783b */ /* 0x000fe20000000200 */
[----:B------:R-:W-:Y:S01]  /*ec30*/  LEA.HI.X R9, R9, c[0x0][0x1fc], R11, 0x1, P0 ;  /* 0x00007f0009097a11 */ /* 0x000fe200000f0c0b */
[----:B------:R-:W-:Y:S01]  /*ec40*/  IMAD R204, R2, 0x2, R206 ;  /* 0x0000000202cc7824 */ /* 0x000fe200078e02ce */
[----:B------:R-:W-:Y:S01]  /*ec50*/  LOP3.LUT P0, RZ, R10, 0x2, RZ, 0xc0, !PT ;  /* 0x000000020aff7812 */ /* 0x000fe2000780c0ff */
[----:B------:R-:W1:Y:S03]  /*ec60*/  LDSM.16.M88.4 R20, [R213+0xc080] ;  /* 0x00c08000d514783b */ /* 0x000e660000000200 */
[----:B------:R-:W-:Y:S01]  /*ec70*/  ISETP.LE.OR P1, PT, R55, R48, !P0 ;  /* 0x000000303700720c */ /* 0x000fe20004723670 */
[----:B------:R-:W-:Y:S01]  /*ec80*/  LDSM.16.M88.4 R16, [R210+0x10080] ;  /* 0x01008000d210783b */ /* 0x000fe20000000200 */
[----:B------:R-:W-:Y:S01]  /*ec90*/  LOP3.LUT P0, RZ, R0, 0x4, RZ, 0xc0, !PT ;  /* 0x0000000400ff7812 */ /* 0x000fe2000780c0ff */
[----:B------:R-:W-:-:S02]  /*eca0*/  IMAD.MOV.U32 R0, RZ, RZ, 0x40 ;  /* 0x00000040ff007424 */ /* 0x000fc400078e00ff */
[----:B------:R-:W2:Y:S03]  /*ecb0*/  LDSM.16.M88.4 R32, [R212] ;  /* 0x00000000d420783b */ /* 0x000ea60000000200 */
[----:B------:R-:W-:Y:S01]  /*ecc0*/  SEL R0, R0, 0xffffffc0, !P0 ;  /* 0xffffffc000007807 */ /* 0x000fe20004000000 */
[----:B------:R-:W3:Y:S01]  /*ecd0*/  LDSM.16.M88.4 R24, [R213+0xc880] ;  /* 0x00c88000d518783b */ /* 0x000ee20000000200 */
[----:B------:R-:W-:-:S03]  /*ece0*/  LOP3.LUT P0, RZ, R10, 0x8, RZ, 0xc0, !PT ;  /* 0x000000080aff7812 */ /* 0x000fc6000780c0ff */
[----:B------:R-:W-:Y:S01]  /*ecf0*/  LDSM.16.M88.4 R36, [R212+0x800] ;  /* 0x00080000d424783b */ /* 0x000fe20000000200 */
[----:B------:R-:W-:Y:S01]  /*ed00*/  ISETP.LE.OR P0, PT, R55, R48, !P0 ;  /* 0x000000303700720c */ /* 0x000fe20004703670 */
[----:B------:R-:W-:Y:S02]  /*ed10*/  IMAD.IADD R208, R213, 0x1, R0 ;  /* 0x00000001d5d07824 */ /* 0x000fe400078e0200 */
[----:B------:R-:W-:Y:S01]  /*ed20*/  @!PT LDS RZ, [RZ] ;  /* 0x00000000fffff984 */ /* 0x000fe20000000800 */
[----:B------:R-:W-:Y:S01]  /*ed30*/  @!PT LDS RZ, [RZ] ;  /* 0x00000000fffff984 */ /* 0x000fe20000000800 */
[----:B------:R-:W-:Y:S01]  /*ed40*/  @!PT LDS RZ, [RZ] ;  /* 0x00000000fffff984 */ /* 0x000fe20000000800 */
[----:B------:R4:W-:Y:S01]  /*ed50*/  LDGSTS.E.BYPASS.LTC128B.128 [R217+0x8080], [R8.64], !P2 ;  /* 0x0808000008d97fae */ /* 0x0009e2000d101d48 */
[----:B------:R-:W-:Y:S01]  /*ed60*/  IMAD.IADD R202, R0, 0x1, R212 ;  /* 0x0000000100ca7824 */ /* 0x000fe200078e02d4 */
[----:B------:R-:W-:Y:S02]  /*ed70*/  ISETP.NE.AND P2, PT, R226, 0x1, PT ;  /* 0x00000001e200780c */ /* 0x000fe40003f45270 */
[----:B------:R4:W-:Y:S01]  /*ed80*/  LDGSTS.E.BYPASS.LTC128B.128 [R217+0x9080], [R8.64+0x80], !P1 ;  /* 0x0908008008d97fae */ /* 0x0009e2000c901d48 */
[----:B------:R-:W-:-:S04]  /*ed90*/  LOP3.LUT P1, RZ, R10, 0x4, RZ, 0xc0, !PT ;  /* 0x000000040aff7812 */ /* 0x000fc8000782c0ff */
[----:B------:R-:W-:Y:S01]  /*eda0*/  ISETP.LE.OR P1, PT, R55, R48, !P1 ;  /* 0x000000303700720c */ /* 0x000fe20004f23670 */
[C---:B-1----:R-:W-:Y:S11]  /*edb0*/  HMMA.16816.F32 R12, R28.reuse, R20, RZ ;  /* 0x000000141c0c723c */ /* 0x042ff600000018ff */
[----:B------:R-:W-:Y:S01]  /*edc0*/  @!UPT UIADD3 URZ, URZ, URZ, URZ ;  /* 0x0000003f3f3ff290 */ /* 0x000fe2000fffe03f */
[----:B------:R4:W-:Y:S04]  /*edd0*/  LDGSTS.E.BYPASS.LTC128B.128 [R217+0xa080], [R8.64+0x100], !P1 ;  /* 0x0a08010008d97fae */ /* 0x0009e8000c901d48 */
[----:B------:R4:W-:Y:S01]  /*ede0*/  LDGSTS.E.BYPASS.LTC128B.128 [R217+0xb080], [R8.64+0x180], !P0 ;  /* 0x0b08018008d97fae */ /* 0x0009e2000c101d48 */
[----:B------:R-:W-:Y:S03]  /*edf0*/  HMMA.16816.F32 R20, R28, R22, RZ ;  /* 0x000000161c14723c */ /* 0x000fe600000018ff */
[----:B------:R-:W-:Y:S04]  /*ee00*/  LDSM.16.M88.4 R44, [R209+0x10080] ;  /* 0x01008000d12c783b */ /* 0x000fe80000000200 */
[----:B------:R-:W1:Y:S04]  /*ee10*/  LDSM.16.M88.4 R48, [R208+0xc080] ;  /* 0x00c08000d030783b */ /* 0x000e680000000200 */
[----:B------:R-:W-:Y:S04]  /*ee20*/  LDSM.16.M88.4 R60, [R202] ;  /* 0x00000000ca3c783b */ /* 0x000fe80000000200 */
[----:B------:R-:W-:Y:S01]  /*ee30*/  LDSM.16.M88.4 R40, [R213+0xd080] ;  /* 0x00d08000d528783b */ /* 0x000fe20000000200 */
[C---:B--2---:R-:W-:Y:S03]  /*ee40*/  HMMA.16816.F32 R12, R16.reuse, R32, R12 ;  /* 0x00000020100c723c */ /* 0x044fe6000000180c */
[----:B------:R-:W-:Y:S04]  /*ee50*/  LDSM.16.M88.4 R56, [R208+0xc880] ;  /* 0x00c88000d038783b */ /* 0x000fe80000000200 */
[----:B------:R-:W-:Y:S01]  /*ee60*/  LDSM.16.M88.4 R64, [R212+0x3000] ;  /* 0x00300000d440783b */ /* 0x000fe20000000200 */
[----:B------:R-:W-:Y:S03]  /*ee70*/  HMMA.16816.F32 R20, R16, R34, R20 ;  /* 0x000000221014723c */ /* 0x000fe60000001814 */
[----:B----4-:R-:W2:Y:S04]  /*ee80*/  LDSM.16.M88.4 R8, [R207+0x10080] ;  /* 0x01008000cf08783b */ /* 0x010ea80000000200 */
[----:B------:R-:W0:Y:S01]  /*ee90*/  LDGDEPBAR ;  /* 0x00000000000079af */ /* 0x000e220000000000 */
[C---:B---3--:R-:W-:Y:S08]  /*eea0*/  HMMA.16816.F32 R32, R28.reuse, R24, RZ ;  /* 0x000000181c20723c */ /* 0x048ff000000018ff */
[----:B------:R-:W-:Y:S01]  /*eeb0*/  HMMA.16816.F32 R28, R28, R26, RZ ;  /* 0x0000001a1c1c723c */ /* 0x000fe200000018ff */
[----:B------:R-:W3:Y:S07]  /*eec0*/  LDSM.16.M88.4 R24, [R214+0x14080] ;  /* 0x01408000d618783b */ /* 0x000eee0000000200 */
[C---:B-1----:R-:W-:Y:S08]  /*eed0*/  HMMA.16816.F32 R12, R44.reuse, R48, R12 ;  /* 0x000000302c0c723c */ /* 0x042ff0000000180c */
[----:B------:R-:W-:Y:S01]  /*eee0*/  HMMA.16816.F32 R20, R44, R50, R20 ;  /* 0x000000322c14723c */ /* 0x000fe20000001814 */
[----:B------:R-:W-:Y:S07]  /*eef0*/  LDSM.16.M88.4 R48, [R202+0x800] ;  /* 0x00080000ca30783b */ /* 0x000fee0000000200 */
[----:B------:R-:W-:Y:S08]  /*ef00*/  HMMA.16816.F32 R32, R16, R36, R32 ;  /* 0x000000241020723c */ /* 0x000ff00000001820 */
[----:B--2---:R-:W-:Y:S08]  /*ef10*/  HMMA.16816.F32 R12, R8, R60, R12 ;  /* 0x0000003c080c723c */ /* 0x004ff0000000180c */
[----:B------:R-:W-:Y:S01]  /*ef20*/  HMMA.16816.F32 R16, R16, R38, R28 ;  /* 0x000000261010723c */ /* 0x000fe2000000181c */
[----:B------:R-:W-:Y:S04]  /*ef30*/  LDSM.16.M88.4 R36, [R210+0x14080] ;  /* 0x01408000d224783b */ /* 0x000fe80000000200 */
[----:B------:R-:W1:Y:S03]  /*ef40*/  LDSM.16.M88.4 R28, [R212+0x1000] ;  /* 0x00100000d41c783b */ /* 0x000e660000000200 */
[----:B------:R-:W-:Y:S01]  /*ef50*/  HMMA.16816.F32 R20, R8, R62, R20 ;  /* 0x0000003e0814723c */ /* 0x000fe20000001814 */
[----:B------:R-:W-:Y:S07]  /*ef60*/  LDSM.16.M88.4 R60, [R213+0xd880] ;  /* 0x00d88000d53c783b */ /* 0x000fee0000000200 */
[----:B---3--:R-:W-:Y:S08]  /*ef70*/  HMMA.16816.F32 R12, R24, R40, R12 ;  /* 0x00000028180c723c */ /* 0x008ff0000000180c */
[C---:B------:R-:W-:Y:S08]  /*ef80*/  HMMA.16816.F32 R32, R44.reuse, R56, R32 ;  /* 0x000000382c20723c */ /* 0x040ff00000001820 */
[----:B------:R-:W-:Y:S01]  /*ef90*/  HMMA.16816.F32 R44, R44, R58, R16 ;  /* 0x0000003a2c2c723c */ /* 0x000fe20000001810 */
[----:B------:R-:W-:Y:S04]  /*efa0*/  LDSM.16.M88.4 R16, [R209+0x14080] ;  /* 0x01408000d110783b */ /* 0x000fe80000000200 */
[----:B------:R-:W2:Y:S03]  /*efb0*/  LDSM.16.M88.4 R56, [R208+0xd080] ;  /* 0x00d08000d038783b */ /* 0x000ea60000000200 */
[----:B------:R-:W-:Y:S01]  /*efc0*/  HMMA.16816.F32 R20, R24, R42, R20 ;  /* 0x0000002a1814723c */ /* 0x000fe20000001814 */
[----:B------:R-:W-:Y:S07]  /*efd0*/  LDSM.16.M88.4 R40, [R212+0x1800] ;  /* 0x00180000d428783b */ /* 0x000fee0000000200 */
[----:B-1----:R-:W-:Y:S08]  /*efe0*/  HMMA.16816.F32 R12, R36, R28, R12 ;  /* 0x0000001c240c723c */ /* 0x002ff0000000180c */
[C---:B------:R-:W-:Y:S08]  /*eff0*/  HMMA.16816.F32 R32, R8.reuse, R48, R32 ;  /* 0x000000300820723c */ /* 0x040ff00000001820 */
[----:B------:R-:W-:Y:S01]  /*f000*/  HMMA.16816.F32 R44, R8, R50, R44 ;  /* 0x00000032082c723c */ /* 0x000fe2000000182c */
[----:B------:R-:W-:Y:S04]  /*f010*/  LDSM.16.M88.4 R8, [R207+0x14080] ;  /* 0x01408000cf08783b */ /* 0x000fe80000000200 */
[----:B------:R-:W1:Y:S03]  /*f020*/  LDSM.16.M88.4 R48, [R202+0x1000] ;  /* 0x00100000ca30783b */ /* 0x000e660000000200 */
[----:B------:R-:W-:Y:S01]  /*f030*/  HMMA.16816.F32 R20, R36, R30, R20 ;  /* 0x0000001e2414723c */ /* 0x000fe20000001814 */
[----:B------:R-:W-:Y:S07]  /*f040*/  LDSM.16.M88.4 R28, [R208+0xd880] ;  /* 0x00d88000d01c783b */ /* 0x000fee0000000200 */
[----:B--2---:R-:W-:Y:S08]  /*f050*/  HMMA.16816.F32 R12, R16, R56, R12 ;  /* 0x00000038100c723c */ /* 0x004ff0000000180c */
        /* <DEDUP_REMOVED lines=37> */
[----:B------:R-:W1:Y:S04]  /*f2b0*/  LDSM.16.M88.4 R40, [R210+0x1c080] ;  /* 0x01c08000d228783b */ /* 0x000e680000000200 */
[----:B------:R-:W-:Y:S03]  /*f2c0*/  LDSM.16.M88.4 R60, [R213+0xf880] ;  /* 0x00f88000d53c783b */ /* 0x000fe60000000200 */
[----:B------:R-:W-:Y:S01]  /*f2d0*/  HMMA.16816.F32 R20, R8, R58, R20 ;  /* 0x0000003a0814723c */ /* 0x000fe20000001814 */
[----:B------:R-:W-:Y:S07]  /*f2e0*/  LDSM.16.M88.4 R56, [R208+0xf080] ;  /* 0x00f08000d038783b */ /* 0x000fee0000000200 */
[----:B--2---:R-:W-:Y:S08]  /*f2f0*/  HMMA.16816.F32 R12, R48, R24, R12 ;  /* 0x00000018300c723c */ /* 0x004ff0000000180c */
[C---:B------:R-:W-:Y:S08]  /*f300*/  HMMA.16816.F32 R32, R28.reuse, R36, R32 ;  /* 0x000000241c20723c */ /* 0x040ff00000001820 */
[----:B------:R-:W-:Y:S01]  /*f310*/  HMMA.16816.F32 R44, R28, R38, R44 ;  /* 0x000000261c2c723c */ /* 0x000fe2000000182c */
[----:B------:R-:W2:Y:S04]  /*f320*/  LDSM.16.M88.4 R28, [R209+0x1c080] ;  /* 0x01c08000d11c783b */ /* 0x000ea80000000200 */
[----:B------:R-:W-:Y:S03]  /*f330*/  LDSM.16.M88.4 R36, [R212+0x3800] ;  /* 0x00380000d424783b */ /* 0x000fe60000000200 */
[----:B------:R-:W-:Y:S01]  /*f340*/  HMMA.16816.F32 R20, R48, R26, R20 ;  /* 0x0000001a3014723c */ /* 0x000fe20000001814 */
[----:B------:R-:W-:Y:S07]  /*f350*/  LDSM.16.M88.4 R24, [R208+0xf880] ;  /* 0x00f88000d018783b */ /* 0x000fee0000000200 */
[----:B-1----:R-:W-:Y:S08]  /*f360*/  HMMA.16816.F32 R12, R40, R64, R12 ;  /* 0x00000040280c723c */ /* 0x002ff0000000180c */
[C---:B------:R-:W-:Y:S08]  /*f370*/  HMMA.16816.F32 R32, R8.reuse, R16, R32 ;  /* 0x000000100820723c */ /* 0x040ff00000001820 */
[----:B------:R-:W-:Y:S01]  /*f380*/  HMMA.16816.F32 R44, R8, R18, R44 ;  /* 0x00000012082c723c */ /* 0x000fe2000000182c */
[----:B------:R-:W-:Y:S04]  /*f390*/  LDSM.16.M88.4 R8, [R207+0x1c080] ;  /* 0x01c08000cf08783b */ /* 0x000fe80000000200 */
[----:B------:R-:W1:Y:S03]  /*f3a0*/  LDSM.16.M88.4 R16, [R202+0x3000] ;  /* 0x00300000ca10783b */ /* 0x000e660000000200 */
[----:B------:R-:W-:Y:S08]  /*f3b0*/  HMMA.16816.F32 R20, R40, R66, R20 ;  /* 0x000000422814723c */ /* 0x000ff00000001814 */
[----:B--2---:R-:W-:Y:S08]  /*f3c0*/  HMMA.16816.F32 R12, R28, R56, R12 ;  /* 0x000000381c0c723c */ /* 0x004ff0000000180c */
[C---:B------:R-:W-:Y:S08]  /*f3d0*/  HMMA.16816.F32 R32, R48.reuse, R60, R32 ;  /* 0x0000003c3020723c */ /* 0x040ff00000001820 */
[----:B------:R-:W-:Y:S08]  /*f3e0*/  HMMA.16816.F32 R44, R48, R62, R44 ;  /* 0x0000003e302c723c */ /* 0x000ff0000000182c */
[----:B------:R-:W-:Y:S08]  /*f3f0*/  HMMA.16816.F32 R20, R28, R58, R20 ;  /* 0x0000003a1c14723c */ /* 0x000ff00000001814 */
[----:B-1----:R-:W-:Y:S07]  /*f400*/  HMMA.16816.F32 R12, R8, R16, R12 ;  /* 0x00000010080c723c */ /* 0x002fee000000180c */
[----:B------:R-:W-:Y:S01]  /*f410*/  LOP3.LUT R16, R69, 0xffffffe0, RZ, 0xc0, !PT ;  /* 0xffffffe045107812 */ /* 0x000fe200078ec0ff */
[----:B------:R-:W-:Y:S04]  /*f420*/  HMMA.16816.F32 R32, R40, R36, R32 ;  /* 0x000000242820723c */ /* 0x000fe80000001820 */
[----:B------:R-:W-:-:S04]  /*f430*/  IMAD.IADD R16, R54, 0x1, -R16 ;  /* 0x0000000136107824 */ /* 0x000fc800078e0a10 */
[----:B------:R-:W-:Y:S01]  /*f440*/  HMMA.16816.F32 R44, R40, R38, R44 ;  /* 0x00000026282c723c */ /* 0x000fe2000000182c */
[----:B------:R-:W1:Y:S01]  /*f450*/  LDSM.16.M88.4 R36, [R202+0x3800] ;  /* 0x00380000ca24783b */ /* 0x000e620000000200 */
[----:B------:R-:W-:Y:S01]  /*f460*/  SHF.R.S32.HI R17, RZ, 0x1f, R16 ;  /* 0x0000001fff117819 */ /* 0x000fe20000011410 */
[----:B------:R-:W-:-:S04]  /*f470*/  DEPBAR.LE SB0, 0x0 ;  /* 0x000080000000791a */ /* 0x000fc80000000000 */
[----:B------:R-:W-:Y:S01]  /*f480*/  LEA.HI R17, R17, R16, RZ, 0x2 ;  /* 0x0000001011117211 */ /* 0x000fe200078f10ff */
[----:B------:R-:W-:Y:S01]  /*f490*/  FMUL.FTZ R0, R12, c[0x0][0x320] ;  /* 0x0000c8000c007a20 */ /* 0x000fe20000410000 */
[----:B------:R-:W-:Y:S01]  /*f4a0*/  HMMA.16816.F32 R20, R8, R18, R20 ;  /* 0x000000120814723c */ /* 0x000fe20000001814 */
[----:B------:R-:W-:Y:S01]  /*f4b0*/  SHF.R.S32.HI R12, RZ, 0x1f, R68 ;  /* 0x0000001fff0c7819 */ /* 0x000fe20000011444 */
[----:B------:R-:W-:Y:S02]  /*f4c0*/  FMUL.FTZ R15, R15, c[0x0][0x320] ;  /* 0x0000c8000f0f7a20 */ /* 0x000fe40000410000 */
[----:B------:R-:W-:Y:S01]  /*f4d0*/  FMUL.FTZ R13, R13, c[0x0][0x320] ;  /* 0x0000c8000d0d7a20 */ /* 0x000fe20000410000 */
[----:B------:R-:W-:Y:S01]  /*f4e0*/  LEA.HI R12, R12, R68, RZ, 0x3 ;  /* 0x000000440c0c7211 */ /* 0x000fe200078f18ff */
[----:B------:R-:W-:Y:S01]  /*f4f0*/  MUFU.TANH R0, R0 ;  /* 0x0000000000007308 */ /* 0x000fe20000002400 */
[----:B------:R-:W-:Y:S01]  /*f500*/  LEA.HI R18, R52, R54, RZ, 0x2 ;  /* 0x0000003634127211 */ /* 0x000fe200078f10ff */
[----:B------:R-:W-:Y:S01]  /*f510*/  HMMA.16816.F32 R32, R28, R24, R32 ;  /* 0x000000181c20723c */ /* 0x000fe20000001820 */
[----:B------:R-:W-:-:S02]  /*f520*/  LOP3.LUT R12, R12, 0xffffff8, RZ, 0xc0, !PT ;  /* 0x0ffffff80c0c7812 */ /* 0x000fc400078ec0ff */
[----:B------:R-:W-:-:S03]  /*f530*/  LOP3.LUT R18, R18, 0xfffffffc, RZ, 0xc0, !PT ;  /* 0xfffffffc12127812 */ /* 0x000fc600078ec0ff */
[----:B------:R-:W-:Y:S01]  /*f540*/  IMAD.IADD R229, R68, 0x1, -R12 ;  /* 0x0000000144e57824 */ /* 0x000fe200078e0a0c */
[----:B------:R-:W2:Y:S01]  /*f550*/  MUFU.TANH R13, R13 ;  /* 0x0000000d000d7308 */ /* 0x000ea20000002400 */
[----:B------:R-:W-:Y:S01]  /*f560*/  IMAD.IADD R54, R54, 0x1, -R18 ;  /* 0x0000000136367824 */ /* 0x000fe200078e0a12 */
[C---:B------:R-:W-:Y:S01]  /*f570*/  LEA.HI.SX32 R18, R17.reuse, R149, 0x1e ;  /* 0x0000009511127211 */ /* 0x040fe200078ff2ff */
[----:B------:R-:W-:Y:S01]  /*f580*/  FMUL.FTZ R12, R14, c[0x0][0x320] ;  /* 0x0000c8000e0c7a20 */ /* 0x000fe20000410000 */
[----:B------:R-:W-:Y:S01]  /*f590*/  HMMA.16816.F32 R44, R28, R26, R44 ;  /* 0x0000001a1c2c723c */ /* 0x000fe2000000182c */
[----:B------:R-:W-:Y:S02]  /*f5a0*/  LOP3.LUT R17, R17, 0x7ffffffc, RZ, 0xc0, !PT ;  /* 0x7ffffffc11117812 */ /* 0x000fe400078ec0ff */
[----:B------:R-:W-:Y:S01]  /*f5b0*/  LEA.HI R14, R54, R54, RZ, 0x1 ;  /* 0x00000036360e7211 */ /* 0x000fe200078f08ff */
[----:B------:R-:W-:Y:S01]  /*f5c0*/  IMAD R229, R229, 0x10, R18 ;  /* 0x00000010e5e57824 */ /* 0x000fe200078e0212 */
[----:B------:R-:W-:Y:S01]  /*f5d0*/  MUFU.TANH R12, R12 ;  /* 0x0000000c000c7308 */ /* 0x000fe20000002400 */
[----:B------:R-:W-:Y:S01]  /*f5e0*/  IMAD.IADD R17, R16, 0x1, -R17 ;  /* 0x0000000110117824 */ /* 0x000fe200078e0a11 */
[----:B------:R-:W-:Y:S01]  /*f5f0*/  LOP3.LUT R14, R14, 0x1ffffffe, RZ, 0xc0, !PT ;  /* 0x1ffffffe0e0e7812 */ /* 0x000fe200078ec0ff */
[----:B------:R-:W-:-:S02]  /*f600*/  FMUL.FTZ R21, R21, c[0x0][0x320] ;  /* 0x0000c80015157a20 */ /* 0x000fc40000410000 */
[----:B------:R-:W-:Y:S02]  /*f610*/  IMAD.SHL.U32 R232, R17, 0x2, RZ ;  /* 0x0000000211e87824 */ /* 0x000fe400078e00ff */
[----:B------:R-:W-:Y:S01]  /*f620*/  IMAD.IADD R54, R54, 0x1, -R14 ;  /* 0x0000000136367824 */ /* 0x000fe200078e0a0e */
[----:B-1----:R-:W-:Y:S01]  /*f630*/  HMMA.16816.F32 R32, R8, R36, R32 ;  /* 0x000000240820723c */ /* 0x002fe20000001820 */
[----:B------:R1:W-:Y:S01]  /*f640*/  MUFU.TANH R14, R15 ;  /* 0x0000000f000e7308 */ /* 0x0003e20000002400 */
[----:B------:R-:W-:Y:S02]  /*f650*/  IMAD.IADD R55, R55, 0x1, -R232 ;  /* 0x0000000137377824 */ /* 0x000fe400078e0ae8 */
[----:B------:R-:W-:Y:S02]  /*f660*/  IMAD R229, R54, 0x8, R229 ;  /* 0x0000000836e57824 */ /* 0x000fe400078e02e5 */
[----:B------:R-:W-:Y:S02]  /*f670*/  FMUL.FTZ R23, R23, c[0x0][0x320] ;  /* 0x0000c80017177a20 */ /* 0x000fe40000410000 */
[----:B------:R-:W-:-:S03]  /*f680*/  @P2 IMAD.HI.U32 R18, R229, c[0x0][0x2c8], RZ ;  /* 0x0000b200e5122a27 */ /* 0x000fc600078e00ff */
[----:B------:R-:W-:Y:S01]  /*f690*/  HMMA.16816.F32 R44, R8, R38, R44 ;  /* 0x00000026082c723c */ /* 0x000fe2000000182c */
[----:B------:R-:W-:Y:S01]  /*f6a0*/  IMAD.MOV.U32 R19, RZ, RZ, R229 ;  /* 0x000000ffff137224 */ /* 0x000fe200078e00e5 */
[----:B------:R-:W-:Y:S01]  /*f6b0*/  @P2 SHF.R.U32.HI R19, RZ, c[0x0][0x2cc], R18 ;  /* 0x0000b300ff132a19 */ /* 0x000fe20000011612 */
[----:B------:R-:W-:Y:S01]  /*f6c0*/  FMUL.FTZ R22, R22, c[0x0][0x320] ;  /* 0x0000c80016167a20 */ /* 0x000fe20000410000 */
[----:B------:R2:W3:Y:S01]  /*f6d0*/  MUFU.TANH R18, R21 ;  /* 0x0000001500127308 */ /* 0x0004e20000002400 */
[----:B-1----:R-:W-:Y:S02]  /*f6e0*/  FMUL.FTZ R15, R20, c[0x0][0x320] ;  /* 0x0000c800140f7a20 */ /* 0x002fe40000410000 */
[----:B------:R-:W-:Y:S01]  /*f6f0*/  SHFL.IDX PT, R9, R19, 0x1, 0x1c1f ;  /* 0x003c1f0013097f89 */ /* 0x000fe200000e0000 */
[----:B------:R-:W-:-:S03]  /*f700*/  IMAD.MOV.U32 R8, RZ, RZ, -0x20 ;  /* 0xffffffe0ff087424 */ /* 0x000fc600078e00ff */
[----:B------:R1:W4:Y:S01]  /*f710*/  SHFL.IDX PT, R20, R19, RZ, 0x1c1f ;  /* 0x001c1fff13147589 */ /* 0x00032200000e0000 */
[----:B------:R-:W-:Y:S01]  /*f720*/  IMAD R53, R53, R8, 0x1 ;  /* 0x0000000135357424 */ /* 0x000fe200078e0208 */
[----:B------:R-:W1:Y:S01]  /*f730*/  MUFU.TANH R15, R15 ;  /* 0x0000000f000f7308 */ /* 0x000e620000002400 */
[----:B------:R-:W-:Y:S02]  /*f740*/  FMUL.FTZ R17, R32, c[0x0][0x320] ;  /* 0x0000c80020117a20 */ /* 0x000fe40000410000 */
[----:B------:R-:W-:Y:S01]  /*f750*/  FMUL.FTZ R16, R33, c[0x0][0x320] ;  /* 0x0000c80021107a20 */ /* 0x000fe20000410000 */
[----:B------:R-:W-:-:S04]  /*f760*/  IADD3 R10, -R232, R53, R220 ;  /* 0x00000035e80a7210 */ /* 0x000fc80007ffe1dc */
[----:B------:R-:W2:Y:S01]  /*f770*/  MUFU.TANH R17, R17 ;  /* 0x0000001100117308 */ /* 0x000ea20000002400 */
[----:B------:R-:W-:Y:S02]  /*f780*/  IMAD.IADD R10, R10, 0x1, -R227 ;  /* 0x000000010a0a7824 */ /* 0x000fe400078e0ae3 */
[----:B------:R-:W-:Y:S02]  /*f790*/  FMUL.FTZ R45, R45, c[0x0][0x320] ;  /* 0x0000c8002d2d7a20 */ /* 0x000fe40000410000 */
[----:B------:R-:W-:Y:S02]  /*f7a0*/  FMUL.FTZ R26, R46, c[0x0][0x320] ;  /* 0x0000c8002e1a7a20 */ /* 0x000fe40000410000 */
[----:B------:R-:W-:Y:S01]  /*f7b0*/  FMUL.FTZ R47, R47, c[0x0][0x320] ;  /* 0x0000c8002f2f7a20 */ /* 0x000fe20000410000 */
[----:B------:R-:W2:Y:S01]  /*f7c0*/  MUFU.TANH R16, R16 ;  /* 0x0000001000107308 */ /* 0x000ea20000002400 */
[----:B-1----:R-:W-:Y:S02]  /*f7d0*/  FMUL.FTZ R19, R44, c[0x0][0x320] ;  /* 0x0000c8002c137a20 */ /* 0x002fe40000410000 */
[----:B----4-:R-:W-:-:S05]  /*f7e0*/  IMAD.IADD R11, R10, 0x1, R20 ;  /* 0x000000010a0b7824 */ /* 0x010fca00078e0214 */
[----:B------:R1:W-:Y:S01]  /*f7f0*/  MUFU.TANH R8, R23 ;  /* 0x0000001700087308 */ /* 0x0003e20000002400 */
[----:B------:R-:W-:Y:S01]  /*f800*/  IMAD.IADD R10, R10, 0x1, R9 ;  /* 0x000000010a0a7824 */ /* 0x000fe200078e0209 */
[----:B------:R-:W-:-:S04]  /*f810*/  IMNMX R11, R55, R11, PT ;  /* 0x0000000b370b7217 */ /* 0x000fc80003800200 */
[----:B------:R-:W-:Y:S01]  /*f820*/  IMNMX R10, R55, R10, PT ;  /* 0x0000000a370a7217 */ /* 0x000fe20003800200 */
[----:B------:R-:W-:Y:S01]  /*f830*/  BAR.SYNC.DEFER_BLOCKING 0x0 ;  /* 0x0000000000007b1d */ /* 0x000fe20000010000 */
[C---:B------:R-:W-:Y:S02]  /*f840*/  ISETP.GT.AND P1, PT, R11.reuse, 0x1, PT ;  /* 0x000000010b00780c */ /* 0x040fe40003f24270 */
[----:B------:R-:W-:Y:S02]  /*f850*/  ISETP.GT.AND P0, PT, R11, RZ, PT ;  /* 0x000000ff0b00720c */ /* 0x000fe40003f04270 */
[----:B--2---:R-:W-:Y:S01]  /*f860*/  FSEL R21, R13, -INF , P1 ;  /* 0xff8000000d157808 */ /* 0x004fe20000800000 */
[----:B------:R-:W2:Y:S01]  /*f870*/  MUFU.TANH R19, R19 ;  /* 0x0000001300137308 */ /* 0x000ea20000002400 */
[----:B------:R-:W-:Y:S02]  /*f880*/  ISETP.GT.AND P1, PT, R11, 0x9, PT ;  /* 0x000000090b00780c */ /* 0x000fe40003f24270 */
[----:B-1----:R-:W-:Y:S01]  /*f890*/  FSEL R23, R0, -INF , P0 ;  /* 0xff80000000177808 */ /* 0x002fe20000000000 */
[----:B------:R-:W-:Y:S01]  /*f8a0*/  FMUL.FTZ R0, R35, c[0x0][0x320] ;  /* 0x0000c80023007a20 */ /* 0x000fe20000410000 */
[----:B------:R-:W-:-:S02]  /*f8b0*/  ISETP.GT.AND P0, PT, R11, 0x8, PT ;  /* 0x000000080b00780c */ /* 0x000fc40003f04270 */
[----:B---3--:R-:W-:Y:S01]  /*f8c0*/  FSEL R9, R18, -INF , P1 ;  /* 0xff80000012097808 */ /* 0x008fe20000800000 */
[----:B------:R-:W1:Y:S01]  /*f8d0*/  MUFU.TANH R13, R45 ;  /* 0x0000002d000d7308 */ /* 0x000e620000002400 */
[----:B------:R-:W-:Y:S02]  /*f8e0*/  FSEL R20, R15, -INF , P0 ;  /* 0xff8000000f147808 */ /* 0x000fe40000000000 */
[----:B------:R-:W-:Y:S02]  /*f8f0*/  FMNMX.FTZ R18, R23, R21, !PT ;  /* 0x0000001517127209 */ /* 0x000fe40007810000 */
[C---:B------:R-:W-:Y:S02]  /*f900*/  ISETP.GT.AND P0, PT, R11.reuse, 0x10, PT ;  /* 0x000000100b00780c */ /* 0x040fe40003f04270 */
[----:B------:R-:W-:Y:S01]  /*f910*/  FMNMX.FTZ R18, R20, R18, !PT ;  /* 0x0000001214127209 */ /* 0x000fe20007810000 */
[----:B------:R-:W3:Y:S01]  /*f920*/  MUFU.TANH R22, R22 ;  /* 0x0000001600167308 */ /* 0x000ee20000002400 */
[----:B------:R-:W-:-:S02]  /*f930*/  ISETP.GT.AND P1, PT, R11, 0x11, PT ;  /* 0x000000110b00780c */ /* 0x000fc40003f24270 */
[----:B------:R-:W-:Y:S02]  /*f940*/  FSEL R17, R17, -INF , P0 ;  /* 0xff80000011117808 */ /* 0x000fe40000000000 */
[----:B------:R-:W-:Y:S02]  /*f950*/  FMNMX.FTZ R18, R9, R18, !PT ;  /* 0x0000001209127209 */ /* 0x000fe40007810000 */
[----:B------:R-:W-:Y:S01]  /*f960*/  FSEL R16, R16, -INF , P1 ;  /* 0xff80000010107808 */ /* 0x000fe20000800000 */
[----:B------:R-:W-:Y:S01]  /*f970*/  MUFU.TANH R0, R0 ;  /* 0x0000000000007308 */ /* 0x000fe20000002400 */
[C---:B------:R-:W-:Y:S02]  /*f980*/  ISETP.GT.AND P0, PT, R11.reuse, 0x18, PT ;  /* 0x000000180b00780c */ /* 0x040fe40003f04270 */
[----:B------:R-:W-:Y:S01]  /*f990*/  ISETP.GT.AND P1, PT, R11, 0x19, PT ;  /* 0x000000190b00780c */ /* 0x000fe20003f24270 */
[----:B------:R-:W-:Y:S01]  /*f9a0*/  FMUL.FTZ R11, R34, c[0x0][0x320] ;  /* 0x0000c800220b7a20 */ /* 0x000fe20000410000 */
[----:B------:R-:W-:-:S02]  /*f9b0*/  FMNMX.FTZ R18, R17, R18, !PT ;  /* 0x0000001211127209 */ /* 0x000fc40007810000 */
[----:B--2---:R-:W-:Y:S01]  /*f9c0*/  FSEL R15, R19, -INF , P0 ;  /* 0xff800000130f7808 */ /* 0x004fe20000000000 */
[----:B------:R-:W-:Y:S01]  /*f9d0*/  MUFU.TANH R26, R26 ;  /* 0x0000001a001a7308 */ /* 0x000fe20000002400 */
[----:B------:R-:W-:Y:S02]  /*f9e0*/  ISETP.GT.AND P0, PT, R10, RZ, PT ;  /* 0x000000ff0a00720c */ /* 0x000fe40003f04270 */
[----:B-1----:R-:W-:Y:S02]  /*f9f0*/  FSEL R13, R13, -INF , P1 ;  /* 0xff8000000d0d7808 */ /* 0x002fe40000800000 */
[----:B------:R-:W-:Y:S02]  /*fa00*/  FMNMX.FTZ R18, R16, R18, !PT ;  /* 0x0000001210127209 */ /* 0x000fe40007810000 */
[----:B------:R-:W-:Y:S01]  /*fa10*/  ISETP.GT.AND P1, PT, R10, 0x1, PT ;  /* 0x000000010a00780c */ /* 0x000fe20003f24270 */
[----:B------:R-:W1:Y:S01]  /*fa20*/  MUFU.TANH R11, R11 ;  /* 0x0000000b000b7308 */ /* 0x000e620000002400 */
[----:B------:R-:W-:-:S02]  /*fa30*/  FSEL R25, R12, -INF , P0 ;  /* 0xff8000000c197808 */ /* 0x000fc40000000000 */
[----:B------:R-:W-:Y:S02]  /*fa40*/  FMNMX.FTZ R12, R15, R18, !PT ;  /* 0x000000120f0c7209 */ /* 0x000fe40007810000 */
[----:B------:R-:W-:Y:S02]  /*fa50*/  ISETP.GT.AND P0, PT, R10, 0x8, PT ;  /* 0x000000080a00780c */ /* 0x000fe40003f04270 */
[----:B------:R-:W-:Y:S01]  /*fa60*/  FSEL R24, R14, -INF , P1 ;  /* 0xff8000000e187808 */ /* 0x000fe20000800000 */
[----:B------:R-:W2:Y:S01]  /*fa70*/  MUFU.TANH R47, R47 ;  /* 0x0000002f002f7308 */ /* 0x000ea20000002400 */
[----:B------:R-:W-:Y:S02]  /*fa80*/  ISETP.GT.AND P1, PT, R10, 0x9, PT ;  /* 0x000000090a00780c */ /* 0x000fe40003f24270 */
[----:B------:R-:W-:Y:S02]  /*fa90*/  FMNMX.FTZ R14, R13, R12, !PT ;  /* 0x0000000c0d0e7209 */ /* 0x000fe40007810000 */
[----:B---3--:R-:W-:-:S02]  /*faa0*/  FSEL R19, R22, -INF , P0 ;  /* 0xff80000016137808 */ /* 0x008fc40000000000 */
[----:B------:R-:W-:Y:S01]  /*fab0*/  FMNMX.FTZ R12, R25, R24, !PT ;  /* 0x00000018190c7209 */ /* 0x000fe20007810000 */
[----:B------:R-:W3:Y:S01]  /*fac0*/  SHFL.BFLY PT, R22, R14, 0x2, 0x1f ;  /* 0x0c401f000e167f89 */ /* 0x000ee200000e0000 */
[----:B------:R-:W-:Y:S02]  /*fad0*/  FSEL R18, R8, -INF , P1 ;  /* 0xff80000008127808 */ /* 0x000fe40000800000 */
[C---:B------:R-:W-:Y:S02]  /*fae0*/  ISETP.GT.AND P0, PT, R10.reuse, 0x10, PT ;  /* 0x000000100a00780c */ /* 0x040fe40003f04270 */
[----:B------:R-:W-:Y:S02]  /*faf0*/  FMNMX.FTZ R8, R19, R12, !PT ;  /* 0x0000000c13087209 */ /* 0x000fe40007810000 */
[----:B------:R-:W-:Y:S02]  /*fb00*/  ISETP.GT.AND P2, PT, R10, 0x11, PT ;  /* 0x000000110a00780c */ /* 0x000fe40003f44270 */
[----:B-1----:R-:W-:-:S02]  /*fb10*/  FSEL R12, R11, -INF , P0 ;  /* 0xff8000000b0c7808 */ /* 0x002fc40000000000 */
[----:B------:R-:W-:Y:S02]  /*fb20*/  FMNMX.FTZ R8, R18, R8, !PT ;  /* 0x0000000812087209 */ /* 0x000fe40007810000 */
[----:B------:R-:W-:Y:S02]  /*fb30*/  FSEL R11, R0, -INF , P2 ;  /* 0xff800000000b7808 */ /* 0x000fe40001000000 */
[----:B------:R-:W-:Y:S02]  /*fb40*/  ISETP.GT.AND P1, PT, R10, 0x18, PT ;  /* 0x000000180a00780c */ /* 0x000fe40003f24270 */
[----:B------:R-:W-:Y:S02]  /*fb50*/  FMNMX.FTZ R0, R12, R8, !PT ;  /* 0x000000080c007209 */ /* 0x000fe40007810000 */
[----:B------:R-:W-:Y:S02]  /*fb60*/  ISETP.GT.AND P0, PT, R10, 0x19, PT ;  /* 0x000000190a00780c */ /* 0x000fe40003f04270 */
[----:B------:R-:W-:-:S02]  /*fb70*/  FSEL R10, R26, -INF , P1 ;  /* 0xff8000001a0a7808 */ /* 0x000fc40000800000 */
[----:B------:R-:W-:Y:S02]  /*fb80*/  FMNMX.FTZ R0, R11, R0, !PT ;  /* 0x000000000b007209 */ /* 0x000fe40007810000 */
[----:B--2---:R-:W-:Y:S02]  /*fb90*/  FSEL R8, R47, -INF , P0 ;  /* 0xff8000002f087808 */ /* 0x004fe40000000000 */
[----:B------:R-:W-:Y:S02]  /*fba0*/  FMNMX.FTZ R0, R10, R0, !PT ;  /* 0x000000000a007209 */ /* 0x000fe40007810000 */
[----:B---3--:R-:W-:Y:S02]  /*fbb0*/  FMNMX.FTZ R26, R14, R22, !PT ;  /* 0x000000160e1a7209 */ /* 0x008fe40007810000 */
[----:B------:R-:W-:Y:S02]  /*fbc0*/  FMNMX.FTZ R0, R8, R0, !PT ;  /* 0x0000000008007209 */ /* 0x000fe40007810000 */
[----:B------:R-:W-:Y:S01]  /*fbd0*/  ISETP.GE.AND P0, PT, R6, 0x2, PT ;  /* 0x000000020600780c */ /* 0x000fe20003f06270 */
[----:B------:R-:W-:Y:S01]  /*fbe0*/  SHFL.BFLY PT, R14, R26, 0x1, 0x1f ;  /* 0x0c201f001a0e7f89 */ /* 0x000fe200000e0000 */
[----:B------:R-:W-:-:S03]  /*fbf0*/  ISETP.NE.AND P2, PT, R226, 0x1, PT ;  /* 0x00000001e200780c */ /* 0x000fc60003f45270 */
[----:B------:R-:W1:Y:S08]  /*fc00*/  SHFL.BFLY PT, R22, R0, 0x2, 0x1f ;  /* 0x0c401f0000167f89 */ /* 0x000e7000000e0000 */
[----:B------:R-:W-:Y:S01]  /*fc10*/  @P0 SHF.R.S32.HI R6, RZ, 0x1f, R228 ;  /* 0x0000001fff060819 */ /* 0x000fe200000114e4 */
[----:B------:R-:W-:Y:S02]  /*fc20*/  @P0 IMAD R7, R7, R228, RZ ;  /* 0x000000e407070224 */ /* 0x000fe400078e02ff */
[----:B------:R-:W-:-:S02]  /*fc30*/  @P0 IMAD.MOV.U32 R27, RZ, RZ, R223 ;  /* 0x000000ffff1b0224 */ /* 0x000fc400078e00df */
[-C--:B------:R-:W-:Y:S01]  /*fc40*/  @P0 IMAD R6, R6, R5.reuse, R7 ;  /* 0x0000000506060224 */ /* 0x080fe200078e0207 */
[----:B-1----:R-:W-:Y:S02]  /*fc50*/  FMNMX.FTZ R22, R0, R22, !PT ;  /* 0x0000001600167209 */ /* 0x002fe40007810000 */
[----:B------:R-:W-:Y:S01]  /*fc60*/  FMNMX.FTZ R0, R26, R14, !PT ;  /* 0x0000000e1a007209 */ /* 0x000fe20007810000 */
[----:B------:R-:W-:Y:S02]  /*fc70*/  @P0 IMAD.MOV.U32 R26, RZ, RZ, R218 ;  /* 0x000000ffff1a0224 */ /* 0x000fe400078e00da */
[----:B------:R-:W1:Y:S01]  /*fc80*/  SHFL.BFLY PT, R148, R22, 0x1, 0x1f ;  /* 0x0c201f0016947f89 */ /* 0x000e6200000e0000 */
[C---:B------:R-:W-:Y:S01]  /*fc90*/  FSETP.NEU.FTZ.AND P1, PT, R0.reuse, -INF , PT ;  /* 0xff8000000000780b */ /* 0x040fe20003f3d000 */
[----:B------:R-:W-:Y:S02]  /*fca0*/  FMUL.FTZ R14, R0, c[0x0][0x2d0] ;  /* 0x0000b400000e7a20 */ /* 0x000fe40000410000 */
[----:B------:R-:W-:-:S03]  /*fcb0*/  @P0 IMAD.WIDE.U32 R26, R228, R5, R26 ;  /* 0x00000005e41a0225 */ /* 0x000fc600078e001a */
[----:B------:R-:W-:Y:S01]  /*fcc0*/  FSEL R14, R14, RZ, P1 ;  /* 0x000000ff0e0e7208 */ /* 0x000fe20000800000 */
[----:B------:R-:W-:Y:S01]  /*fcd0*/  @P0 IMAD.IADD R5, R27, 0x1, R6 ;  /* 0x000000011b050824 */ /* 0x000fe200078e0206 */
[----:B------:R-:W-:-:S03]  /*fce0*/  @P0 LEA R6, P1, R26, c[0x0][0x1c8], 0x1 ;  /* 0x000072001a060a11 */ /* 0x000fc600078208ff */
[--C-:B------:R-:W-:Y:S01]  /*fcf0*/  FFMA.FTZ R150, R9, c[0x0][0x2d0], -R14.reuse ;  /* 0x0000b40009967a23 */ /* 0x100fe2000001080e */
[----:B------:R-:W-:Y:S01]  /*fd00*/  @P0 LEA.HI.X R7, R26, c[0x0][0x1cc], R5, 0x1, P1 ;  /* 0x000073001a070a11 */ /* 0x000fe200008f0c05 */
[--C-:B------:R-:W-:Y:S02]  /*fd10*/  FFMA.FTZ R193, R23, c[0x0][0x2d0], -R14.reuse ;  /* 0x0000b40017c17a23 */ /* 0x100fe4000001080e */
[--C-:B------:R-:W-:Y:S02]  /*fd20*/  FFMA.FTZ R192, R21, c[0x0][0x2d0], -R14.reuse ;  /* 0x0000b40015c07a23 */ /* 0x100fe4000001080e */
[----:B------:R2:W-:Y:S01]  /*fd30*/  @P0 LDGSTS.E.BYPASS.LTC128B.128 [R217+0xc080], [R6.64], !P3 ;  /* 0x0c08000006d90fae */ /* 0x0005e2000d901d48 */
[--C-:B------:R-:W-:Y:S01]  /*fd40*/  FFMA.FTZ R151, R20, c[0x0][0x2d0], -R14.reuse ;  /* 0x0000b40014977a23 */ /* 0x100fe2000001080e */
[----:B------:R-:W-:Y:S01]  /*fd50*/  MUFU.EX2 R193, R193 ;  /* 0x000000c100c17308 */ /* 0x000fe20000000800 */
[--C-:B------:R-:W-:Y:S01]  /*fd60*/  FFMA.FTZ R198, R17, c[0x0][0x2d0], -R14.reuse ;  /* 0x0000b40011c67a23 */ /* 0x100fe2000001080e */
[----:B------:R2:W-:Y:S01]  /*fd70*/  @P0 LDGSTS.E.BYPASS.LTC128B.128 [R217+0xd080], [R6.64+0x80], !P6 ;  /* 0x0d08008006d90fae */ /* 0x0005e2000f101d48 */
[--C-:B------:R-:W-:Y:S01]  /*fd80*/  FFMA.FTZ R196, R16, c[0x0][0x2d0], -R14.reuse ;  /* 0x0000b40010c47a23 */ /* 0x100fe2000001080e */
[----:B-1----:R-:W-:Y:S01]  /*fd90*/  FMNMX.FTZ R148, R22, R148, !PT ;  /* 0x0000009416947209 */ /* 0x002fe20007810000 */
[--C-:B------:R-:W-:Y:S01]  /*fda0*/  FFMA.FTZ R197, R15, c[0x0][0x2d0], -R14.reuse ;  /* 0x0000b4000fc57a23 */ /* 0x100fe2000001080e */
[----:B------:R2:W-:Y:S01]  /*fdb0*/  @P0 LDGSTS.E.BYPASS.LTC128B.128 [R217+0xe080], [R6.64+0x100], !P5 ;  /* 0x0e08010006d90fae */ /* 0x0005e2000e901d48 */
[----:B------:R-:W-:Y:S01]  /*fdc0*/  FFMA.FTZ R225, R13, c[0x0][0x2d0], -R14 ;  /* 0x0000b4000de17a23 */ /* 0x000fe2000001080e */
[C---:B------:R-:W-:Y:S01]  /*fdd0*/  FSETP.NEU.FTZ.AND P1, PT, R148.reuse, -INF , PT ;  /* 0xff8000009400780b */ /* 0x040fe20003f3d000 */
[----:B------:R-:W-:Y:S01]  /*fde0*/  FMUL.FTZ R5, R148, c[0x0][0x2d0] ;  /* 0x0000b40094057a20 */ /* 0x000fe20000410000 */
[----:B------:R2:W-:Y:S01]  /*fdf0*/  @P0 LDGSTS.E.BYPASS.LTC128B.128 [R217+0xf080], [R6.64+0x180], !P4 ;  /* 0x0f08018006d90fae */ /* 0x0005e2000e101d48 */
[----:B------:R-:W1:Y:S03]  /*fe00*/  MUFU.EX2 R192, R192 ;  /* 0x000000c000c07308 */ /* 0x000e660000000800 */
[----:B------:R-:W3:Y:S01]  /*fe10*/  LDSM.16.MT88.4 R132, [R206+0x8080] ;  /* 0x00808000ce84783b */ /* 0x000ee20000004200 */
[----:B------:R-:W-:-:S03]  /*fe20*/  FSEL R9, R5, RZ, P1 ;  /* 0x000000ff05097208 */ /* 0x000fc60000800000 */
[----:B------:R-:W4:Y:S01]  /*fe30*/  LDSM.16.MT88.4 R32, [R204+0x8080] ;  /* 0x00808000cc20783b */ /* 0x000f220000004200 */
[----:B------:R-:W-:Y:S01]  /*fe40*/  MUFU.EX2 R151, R151 ;  /* 0x0000009700977308 */ /* 0x000fe20000000800 */
[--C-:B------:R-:W-:Y:S02]  /*fe50*/  FFMA.FTZ R195, R25, c[0x0][0x2d0], -R9.reuse ;  /* 0x0000b40019c37a23 */ /* 0x100fe40000010809 */
[--C-:B------:R-:W-:Y:S01]  /*fe60*/  FFMA.FTZ R194, R24, c[0x0][0x2d0], -R9.reuse ;  /* 0x0000b40018c27a23 */ /* 0x100fe20000010809 */
[----:B------:R-:W2:Y:S01]  /*fe70*/  LDSM.16.MT88.4 R140, [R211+0x8080] ;  /* 0x00808000d38c783b */ /* 0x000ea20000004200 */
[--C-:B------:R-:W-:Y:S02]  /*fe80*/  FFMA.FTZ R3, R19, c[0x0][0x2d0], -R9.reuse ;  /* 0x0000b40013037a23 */ /* 0x100fe40000010809 */
[--C-:B------:R-:W-:Y:S01]  /*fe90*/  FFMA.FTZ R2, R18, c[0x0][0x2d0], -R9.reuse ;  /* 0x0000b40012027a23 */ /* 0x100fe20000010809 */
[----:B------:R-:W2:Y:S01]  /*fea0*/  LDSM.16.MT88.4 R24, [R205+0x8080] ;  /* 0x00808000cd18783b */ /* 0x000ea20000004200 */
[----:B------:R-:W3:Y:S01]  /*feb0*/  MUFU.EX2 R150, R150 ;  /* 0x0000009600967308 */ /* 0x000ee20000000800 */
[--C-:B------:R-:W-:Y:S01]  /*fec0*/  FFMA.FTZ R201, R12, c[0x0][0x2d0], -R9.reuse ;  /* 0x0000b4000cc97a23 */ /* 0x100fe20000010809 */
[----:B-1----:R-:W-:Y:S01]  /*fed0*/  F2FP.PACK_AB R128, R192, R193 ;  /* 0x000000c1c080723e */ /* 0x002fe200000000ff */
[----:B------:R-:W1:Y:S01]  /*fee0*/  LDSM.16.MT88.4 R40, [R211+0x9080] ;  /* 0x00908000d328783b */ /* 0x000e620000004200 */
[----:B------:R-:W-:-:S02]  /*fef0*/  FFMA.FTZ R199, R11, c[0x0][0x2d0], -R9 ;  /* 0x0000b4000bc77a23 */ /* 0x000fc40000010809 */
[--C-:B------:R-:W-:Y:S01]  /*ff00*/  FFMA.FTZ R200, R10, c[0x0][0x2d0], -R9.reuse ;  /* 0x0000b4000ac87a23 */ /* 0x100fe20000010809 */
[----:B------:R-:W1:Y:S01]  /*ff10*/  LDSM.16.MT88.4 R48, [R206+0x9080] ;  /* 0x00908000ce30783b */ /* 0x000e620000004200 */
[----:B------:R-:W-:Y:S01]  /*ff20*/  MUFU.EX2 R195, R195 ;  /* 0x000000c300c37308 */ /* 0x000fe20000000800 */
[----:B------:R-:W-:Y:S02]  /*ff30*/  FFMA.FTZ R224, R8, c[0x0][0x2d0], -R9 ;  /* 0x0000b40008e07a23 */ /* 0x000fe40000010809 */
[----:B------:R-:W1:Y:S01]  /*ff40*/  LDSM.16.MT88.4 R56, [R205+0x9080] ;  /* 0x00908000cd38783b */ /* 0x000e620000004200 */
[----:B------:R-:W-:-:S03]  /*ff50*/  FADD.FTZ R192, R193, R192 ;  /* 0x000000c0c1c07221 */ /* 0x000fc60000010000 */
[----:B------:R-:W1:Y:S01]  /*ff60*/  LDSM.16.MT88.4 R64, [R204+0x9080] ;  /* 0x00908000cc40783b */ /* 0x000e620000004200 */
[----:B------:R-:W4:Y:S01]  /*ff70*/  MUFU.EX2 R194, R194 ;  /* 0x000000c200c27308 */ /* 0x000f220000000800 */
[C---:B---3--:R-:W-:Y:S01]  /*ff80*/  F2FP.PACK_AB R130, R150.reuse, R151 ;  /* 0x000000979682723e */ /* 0x048fe200000000ff */
[----:B------:R-:W-:Y:S01]  /*ff90*/  FADD.FTZ R151, R151, R192 ;  /* 0x000000c097977221 */ /* 0x000fe20000010000 */
[----:B------:R-:W3:Y:S03]  /*ffa0*/  LDSM.16.MT88.4 R72, [R211+0xa080] ;  /* 0x00a08000d348783b */ /* 0x000ee60000004200 */
[----:B------:R-:W-:Y:S01]  /*ffb0*/  FADD.FTZ R151, R150, R151 ;  /* 0x0000009796977221 */ /* 0x000fe20000010000 */
[----:B------:R-:W1:Y:S01]  /*ffc0*/  LDSM.16.MT88.4 R80, [R206+0xa080] ;  /* 0x00a08000ce50783b */ /* 0x000e620000004200 */
[----:B------:R-:W-:Y:S03]  /*ffd0*/  MUFU.EX2 R3, R3 ;  /* 0x0000000300037308 */ /* 0x000fe60000000800 */
[----:B------:R-:W1:Y:S04]  /*ffe0*/  LDSM.16.MT88.4 R88, [R205+0xa080] ;  /* 0x00a08000cd58783b */ /* 0x000e680000004200 */
[----:B------:R-:W1:Y:S01]  /*fff0*/  LDSM.16.MT88.4 R96, [R204+0xa080] ;  /* 0x00a08000cc60783b */ /* 0x000e620000004200 */
[----:B------:R-:W2:Y:S01]  /*10000*/  MUFU.EX2 R2, R2 ;  /* 0x0000000200027308 */ /* 0x000ea20000000800 */
[----:B----4-:R-:W-:Y:S01]  /*10010*/  F2FP.PACK_AB R129, R194, R195 ;  /* 0x000000c3c281723e */ /* 0x010fe200000000ff */
[----:B------:R-:W-:Y:S01]  /*10020*/  FADD.FTZ R194, R195, R194 ;  /* 0x000000c2c3c27221 */ /* 0x000fe20000010000 */
[----:B------:R-:W4:Y:S04]  /*10030*/  LDSM.16.MT88.4 R104, [R211+0xb080] ;  /* 0x00b08000d368783b */ /* 0x000f280000004200 */
[----:B------:R-:W1:Y:S01]  /*10040*/  LDSM.16.MT88.4 R112, [R206+0xb080] ;  /* 0x00b08000ce70783b */ /* 0x000e620000004200 */
[----:B------:R-:W-:Y:S03]  /*10050*/  MUFU.EX2 R198, R198 ;  /* 0x000000c600c67308 */ /* 0x000fe60000000800 */
[----:B------:R-:W1:Y:S04]  /*10060*/  LDSM.16.MT88.4 R120, [R205+0xb080] ;  /* 0x00b08000cd78783b */ /* 0x000e680000004200 */
[----:B--2---:R-:W2:Y:S01]  /*10070*/  LDSM.16.MT88.4 R4, [R204+0xb080] ;  /* 0x00b08000cc04783b */ /* 0x004ea20000004200 */
[C---:B------:R-:W-:Y:S01]  /*10080*/  F2FP.PACK_AB R131, R2.reuse, R3 ;  /* 0x000000030283723e */ /* 0x040fe200000000ff */
[----:B------:R-:W-:Y:S01]  /*10090*/  MUFU.EX2 R196, R196 ;  /* 0x000000c400c47308 */ /* 0x000fe20000000800 */
[----:B------:R-:W-:Y:S01]  /*100a0*/  FADD.FTZ R3, R3, R194 ;  /* 0x000000c203037221 */ /* 0x000fe20000010000 */
[----:B------:R-:W1:Y:S03]  /*100b0*/  LDSM.16.MT88.4 R12, [R206+0x8880] ;  /* 0x00888000ce0c783b */ /* 0x000e660000004200 */
[----:B------:R-:W-:Y:S01]  /*100c0*/  FADD.FTZ R3, R2, R3 ;  /* 0x0000000302037221 */ /* 0x000fe20000010000 */
[----:B------:R-:W1:Y:S01]  /*100d0*/  LDSM.16.MT88.4 R8, [R204+0x8880] ;  /* 0x00888000cc08783b */ /* 0x000e620000004200 */
[C---:B------:R-:W-:Y:S01]  /*100e0*/  HMMA.16816.F32 R136, R128.reuse, R132, RZ ;  /* 0x000000848088723c */ /* 0x040fe200000018ff */
[----:B------:R-:W-:Y:S02]  /*100f0*/  MUFU.EX2 R197, R197 ;  /* 0x000000c500c57308 */ /* 0x000fe40000000800 */
[----:B------:R-:W1:Y:S04]  /*10100*/  LDSM.16.MT88.4 R16, [R211+0x8880] ;  /* 0x00888000d310783b */ /* 0x000e680000004200 */
[----:B------:R-:W1:Y:S01]  /*10110*/  LDSM.16.MT88.4 R188, [R205+0x8880] ;  /* 0x00888000cdbc783b */ /* 0x000e620000004200 */
[C---:B------:R-:W-:Y:S01]  /*10120*/  HMMA.16816.F32 R132, R128.reuse, R134, RZ ;  /* 0x000000868084723c */ /* 0x040fe200000018ff */
[----:B------:R-:W-:Y:S02]  /*10130*/  MUFU.EX2 R225, R225 ;  /* 0x000000e100e17308 */ /* 0x000fe40000000800 */
[----:B------:R-:W-:Y:S04]  /*10140*/  LDSM.16.MT88.4 R184, [R211+0x9880] ;  /* 0x00988000d3b8783b */ /* 0x000fe80000004200 */
[----:B------:R-:W-:Y:S01]  /*10150*/  LDSM.16.MT88.4 R180, [R206+0x9880] ;  /* 0x00988000ceb4783b */ /* 0x000fe20000004200 */
[C---:B------:R-:W-:Y:S01]  /*10160*/  HMMA.16816.F32 R28, R128.reuse, R32, RZ ;  /* 0x00000020801c723c */ /* 0x040fe200000018ff */
[----:B------:R-:W2:Y:S02]  /*10170*/  MUFU.EX2 R201, R201 ;  /* 0x000000c900c97308 */ /* 0x000ea40000000800 */
[----:B------:R-:W-:Y:S04]  /*10180*/  LDSM.16.MT88.4 R176, [R205+0x9880] ;  /* 0x00988000cdb0783b */ /* 0x000fe80000004200 */
[----:B------:R-:W-:Y:S01]  /*10190*/  LDSM.16.MT88.4 R172, [R204+0x9880] ;  /* 0x00988000ccac783b */ /* 0x000fe20000004200 */
[C---:B------:R-:W-:Y:S01]  /*101a0*/  HMMA.16816.F32 R32, R128.reuse, R34, RZ ;  /* 0x000000228020723c */ /* 0x040fe200000018ff */
[----:B------:R-:W3:Y:S02]  /*101b0*/  MUFU.EX2 R199, R199 ;  /* 0x000000c700c77308 */ /* 0x000ee40000000800 */
[----:B------:R-:W-:Y:S04]  /*101c0*/  LDSM.16.MT88.4 R168, [R211+0xa880] ;  /* 0x00a88000d3a8783b */ /* 0x000fe80000004200 */
[----:B------:R-:W-:Y:S01]  /*101d0*/  LDSM.16.MT88.4 R164, [R206+0xa880] ;  /* 0x00a88000cea4783b */ /* 0x000fe20000004200 */
[C---:B------:R-:W-:Y:S01]  /*101e0*/  HMMA.16816.F32 R144, R128.reuse, R140, RZ ;  /* 0x0000008c8090723c */ /* 0x040fe200000018ff */
[----:B------:R-:W4:Y:S01]  /*101f0*/  MUFU.EX2 R200, R200 ;  /* 0x000000c800c87308 */ /* 0x000f220000000800 */
[----:B--2---:R-:W-:Y:S01]  /*10200*/  FADD.FTZ R3, R201, R3 ;  /* 0x00000003c9037221 */ /* 0x004fe20000010000 */
[----:B------:R-:W-:Y:S04]  /*10210*/  LDSM.16.MT88.4 R160, [R205+0xa880] ;  /* 0x00a88000cda0783b */ /* 0x000fe80000004200 */
[----:B------:R-:W-:Y:S01]  /*10220*/  LDSM.16.MT88.4 R156, [R204+0xa880] ;  /* 0x00a88000cc9c783b */ /* 0x000fe20000004200 */
[C---:B------:R-:W-:Y:S01]  /*10230*/  HMMA.16816.F32 R20, R128.reuse, R24, RZ ;  /* 0x000000188014723c */ /* 0x040fe200000018ff */
[----:B------:R-:W2:Y:S01]  /*10240*/  MUFU.EX2 R224, R224 ;  /* 0x000000e000e07308 */ /* 0x000ea20000000800 */
[----:B---3--:R-:W-:Y:S01]  /*10250*/  FADD.FTZ R3, R199, R3 ;  /* 0x00000003c7037221 */ /* 0x008fe20000010000 */
[----:B------:R-:W-:Y:S04]  /*10260*/  LDSM.16.MT88.4 R152, [R211+0xb880] ;  /* 0x00b88000d398783b */ /* 0x000fe80000004200 */
[----:B------:R-:W0:Y:S01]  /*10270*/  LDGDEPBAR ;  /* 0x00000000000079af */ /* 0x000e220000000000 */
[----:B-1----:R-:W-:Y:S01]  /*10280*/  HMMA.16816.F32 R36, R128, R40, RZ ;  /* 0x000000288024723c */ /* 0x002fe200000018ff */
[----:B----4-:R-:W-:-:S07]  /*10290*/  FADD.FTZ R3, R200, R3 ;  /* 0x00000003c8037221 */ /* 0x010fce0000010000 */
        /* <DEDUP_REMOVED lines=24> */
[----:B------:R-:W-:Y:S01]  /*10420*/  F2FP.PACK_AB R4, R196, R198 ;  /* 0x000000c6c404723e */ /* 0x000fe200000000ff */
[----:B------:R-:W-:Y:S01]  /*10430*/  HMMA.16816.F32 R128, R128, R6, RZ ;  /* 0x000000068080723c */ /* 0x000fe200000018ff */
[----:B------:R-:W-:Y:S01]  /*10440*/  F2FP.PACK_AB R5, R199, R201 ;  /* 0x000000c9c705723e */ /* 0x000fe200000000ff */
[----:B------:R-:W-:Y:S01]  /*10450*/  FADD.FTZ R198, R198, R151 ;  /* 0x00000097c6c67221 */ /* 0x000fe20000010000 */
[----:B------:R-:W-:-:S02]  /*10460*/  IADD3 R201, R212, 0x1000, RZ ;  /* 0x00001000d4c97810 */ /* 0x000fc40007ffe0ff */
[----:B------:R-:W-:Y:S01]  /*10470*/  IADD3 R199, R212, 0x2000, RZ ;  /* 0x00002000d4c77810 */ /* 0x000fe20007ffe0ff */
[----:B------:R-:W-:Y:S01]  /*10480*/  FADD.FTZ R198, R196, R198 ;  /* 0x000000c6c4c67221 */ /* 0x000fe20000010000 */
[----:B------:R-:W-:Y:S02]  /*10490*/  F2FP.PACK_AB R6, R225, R197 ;  /* 0x000000c5e106723e */ /* 0x000fe400000000ff */
[----:B--2---:R-:W-:Y:S01]  /*104a0*/  F2FP.PACK_AB R7, R224, R200 ;  /* 0x000000c8e007723e */ /* 0x004fe200000000ff */
[----:B------:R-:W-:Y:S01]  /*104b0*/  FADD.FTZ R198, R197, R198 ;  /* 0x000000c6c5c67221 */ /* 0x000fe20000010000 */
[----:B------:R-:W-:Y:S01]  /*104c0*/  IADD3 R200, R212, 0x1800, RZ ;  /* 0x00001800d4c87810 */ /* 0x000fe20007ffe0ff */
[----:B------:R-:W-:Y:S01]  /*104d0*/  FADD.FTZ R224, R224, R3 ;  /* 0x00000003e0e07221 */ /* 0x000fe20000010000 */
[C---:B------:R-:W-:Y:S01]  /*104e0*/  IADD3 R197, R212.reuse, 0x3000, RZ ;  /* 0x00003000d4c57810 */ /* 0x040fe20007ffe0ff */
[----:B------:R-:W-:Y:S01]  /*104f0*/  FADD.FTZ R225, R225, R198 ;  /* 0x000000c6e1e17221 */ /* 0x000fe20000010000 */
[C---:B------:R-:W-:Y:S01]  /*10500*/  IADD3 R198, R212.reuse, 0x2800, RZ ;  /* 0x00002800d4c67810 */ /* 0x040fe20007ffe0ff */
[----:B------:R-:W-:Y:S01]  /*10510*/  HMMA.16816.F32 R136, R4, R12, R136 ;  /* 0x0000000c0488723c */ /* 0x000fe20000001888 */
[----:B------:R-:W-:-:S07]  /*10520*/  IADD3 R196, R212, 0x3800, RZ ;  /* 0x00003800d4c47810 */ /* 0x000fce0007ffe0ff */
[C---:B------:R-:W-:Y:S01]  /*10530*/  HMMA.16816.F32 R132, R4.reuse, R14, R132 ;  /* 0x0000000e0484723c */ /* 0x040fe20000001884 */
[----:B------:R-:W1:Y:S07]  /*10540*/  LDSM.16.MT88.4 R12, [R205+0xb880] ;  /* 0x00b88000cd0c783b */ /* 0x000e6e0000004200 */
[C---:B------:R-:W-:Y:S08]  /*10550*/  HMMA.16816.F32 R28, R4.reuse, R8, R28 ;  /* 0x00000008041c723c */ /* 0x040ff0000000181c */
[C---:B------:R-:W-:Y:S01]  /*10560*/  HMMA.16816.F32 R32, R4.reuse, R10, R32 ;  /* 0x0000000a0420723c */ /* 0x040fe20000001820 */
[----:B------:R-:W2:Y:S07]  /*10570*/  LDSM.16.MT88.4 R8, [R204+0xb880] ;  /* 0x00b88000cc08783b */ /* 0x000eae0000004200 */
[C---:B------:R-:W-:Y:S08]  /*10580*/  HMMA.16816.F32 R144, R4.reuse, R16, R144 ;  /* 0x000000100490723c */ /* 0x040ff00000001890 */
[C---:B------:R-:W-:Y:S01]  /*10590*/  HMMA.16816.F32 R140, R4.reuse, R18, R140 ;  /* 0x00000012048c723c */ /* 0x040fe2000000188c */
[----:B------:R-:W3:Y:S07]  /*105a0*/  LDSM.16.MT88.4 R16, [R206+0xb880] ;  /* 0x00b88000ce10783b */ /* 0x000eee0000004200 */
[C---:B------:R-:W-:Y:S08]  /*105b0*/  HMMA.16816.F32 R20, R4.reuse, R188, R20 ;  /* 0x000000bc0414723c */ /* 0x040ff00000001814 */
[C---:B-1----:R-:W-:Y:S07]  /*105c0*/  HMMA.16816.F32 R116, R4.reuse, R12, R116 ;  /* 0x0000000c0474723c */ /* 0x042fee0000001874 */
[----:B------:R-:W-:Y:S01]  /*105d0*/  @P2 IMAD.HI.U32 R12, R149, c[0x0][0x2c8], RZ ;  /* 0x0000b200950c2a27 */ /* 0x000fe200078e00ff */
[----:B------:R-:W-:Y:S04]  /*105e0*/  HMMA.16816.F32 R24, R4, R190, R24 ;  /* 0x000000be0418723c */ /* 0x000fe80000001818 */
[----:B------:R-:W-:-:S04]  /*105f0*/  @P2 SHF.R.U32.HI R149, RZ, c[0x0][0x2cc], R12 ;  /* 0x0000b300ff952a19 */ /* 0x000fc8000001160c */
[----:B------:R-:W-:Y:S01]  /*10600*/  IADD3 R149, R149, R220, -R227 ;  /* 0x000000dc95957210 */ /* 0x000fe20007ffe8e3 */
[C---:B--2---:R-:W-:Y:S07]  /*10610*/  HMMA.16816.F32 R124, R4.reuse, R8, R124 ;  /* 0x00000008047c723c */ /* 0x044fee000000187c */
[----:B------:R-:W-:Y:S01]  /*10620*/  SHF.R.S32.HI R8, RZ, 0x1f, R149 ;  /* 0x0000001fff087819 */ /* 0x000fe20000011495 */
[----:B------:R-:W-:Y:S03]  /*10630*/  HMMA.16816.F32 R36, R4, R184, R36 ;  /* 0x000000b80424723c */ /* 0x000fe60000001824 */
[----:B------:R-:W-:-:S04]  /*10640*/  LEA.HI R149, R8, R149, RZ, 0x5 ;  /* 0x0000009508957211 */ /* 0x000fc800078f28ff */
[----:B------:R-:W-:Y:S01]  /*10650*/  SHF.R.S32.HI R149, RZ, 0x5, R149 ;  /* 0x00000005ff957819 */ /* 0x000fe20000011495 */
[----:B------:R-:W-:Y:S03]  /*10660*/  HMMA.16816.F32 R40, R4, R186, R40 ;  /* 0x000000ba0428723c */ /* 0x000fe60000001828 */
[----:B------:R-:W-:-:S04]  /*10670*/  IMNMX R235, RZ, R149, !PT ;  /* 0x00000095ffeb7217 */ /* 0x000fc80007800200 */
[----:B------:R-:W-:Y:S01]  /*10680*/  ISETP.GE.AND P0, PT, R228, R235, PT ;  /* 0x000000ebe400720c */ /* 0x000fe20003f06270 */
        /* <DEDUP_REMOVED lines=19> */
[----:B------:R-:W-:Y:S01]  /*107c0*/  HMMA.16816.F32 R128, R4, R10, R128 ;  /* 0x0000000a0480723c */ /* 0x000fe20000001880 */
[----:B------:R-:W-:Y:S10]  /*107d0*/  @!P0 BRA `(.L_x_660) ;  /* 0x000022b000008947 */ /* 0x000ff40003800000 */
[----:B------:R-:W-:Y:S01]  /*107e0*/  @P2 IMAD.HI.U32 R234, R229, c[0x0][0x2c8], RZ ;  /* 0x0000b200e5ea2a27 */ /* 0x000fe200078e00ff */
[----:B------:R-:W-:-:S02]  /*107f0*/  MOV R236, R228 ;  /* 0x000000e400ec7202 */ /* 0x000fc40000000f00 */
[----:B------:R-:W-:Y:S01]  /*10800*/  MOV R233, 0xffffffe0 ;  /* 0xffffffe000e97802 */ /* 0x000fe20000000f00 */
[----:B------:R-:W-:Y:S01]  /*10810*/  IMAD.MOV.U32 R2, RZ, RZ, R148 ;  /* 0x000000ffff027224 */ /* 0x000fe200078e0094 */
[----:B------:R-:W-:Y:S01]  /*10820*/  @P2 SHF.R.U32.HI R234, RZ, c[0x0][0x2cc], R234 ;  /* 0x0000b300ffea2a19 */ /* 0x000fe200000116ea */
[----:B------:R-:W-:-:S07]  /*10830*/  IMAD.MOV.U32 R3, RZ, RZ, R0 ;  /* 0x000000ffff037224 */ /* 0x000fce00078e0000 */
.L_x_661:
[----:B------:R-:W-:Y:S01]  /*10840*/  ISETP.GE.AND P0, PT, R236, RZ, PT ;  /* 0x000000ffec00720c */ /* 0x000fe20003f06270 */
[----:B------:R-:W-:Y:S04]  /*10850*/  DEPBAR.LE SB0, 0x0 ;  /* 0x000080000000791a */ /* 0x000fe80000000000 */
[----:B------:R-:W-:Y:S01]  /*10860*/  BAR.SYNC.DEFER_BLOCKING 0x0 ;  /* 0x0000000000007b1d */ /* 0x000fe20000010000 */
[----:B------:R-:W-:Y:S07]  /*10870*/  ISETP.NE.AND P2, PT, R226, 0x1, PT ;  /* 0x00000001e200780c */ /* 0x000fee0003f45270 */
[----:B------:R-:W-:Y:S01]  /*10880*/  @P0 SHF.R.S32.HI R0, RZ, 0x1f, R236 ;  /* 0x0000001fff000819 */ /* 0x000fe200000114ec */
[----:B------:R-:W-:Y:S04]  /*10890*/  @P0 IMAD.WIDE.U32 R6, R236, c[0x0][0x208], RZ ;  /* 0x00008200ec060a25 */ /* 0x000fe800078e00ff */
[----:B------:R-:W-:Y:S01]  /*108a0*/  @P0 IMAD R0, R0, c[0x0][0x208], RZ ;  /* 0x0000820000000a24 */ /* 0x000fe200078e02ff */
[----:B------:R-:W-:Y:S03]  /*108b0*/  @P0 LEA R4, P1, R6, R230, 0x5 ;  /* 0x000000e606040211 */ /* 0x000fe600078228ff */
[----:B------:R-:W-:Y:S05]  /*108c0*/  @P0 IMAD R0, R236, c[0x0][0x20c], R0 ;  /* 0x00008300ec000a24 */ /* 0x000fea00078e0200 */
[----:B------:R-:W-:Y:S01]  /*108d0*/  @P0 IADD3 R0, R7, R0, RZ ;  /* 0x0000000007000210 */ /* 0x000fe20007ffe0ff */
[----:B------:R-:W-:Y:S03]  /*108e0*/  LDSM.16.M88.4 R16, [R214+0x10080] ;  /* 0x01008000d610783b */ /* 0x000fe60000000200 */
[----:B------:R-:W-:Y:S02]  /*108f0*/  @P0 LEA.HI.X R0, R6, R221, R0, 0x5, P1 ;  /* 0x000000dd06000211 */ /* 0x000fe400008f2c00 */
[C---:B------:R-:W-:Y:S03]  /*10900*/  @P0 LEA R12, P1, R4.reuse, c[0x0][0x1f8], 0x1 ;  /* 0x00007e00040c0a11 */ /* 0x040fe600078208ff */
[----:B------:R-:W1:Y:S01]  /*10910*/  LDSM.16.M88.4 R8, [R213+0xc080] ;  /* 0x00c08000d508783b */ /* 0x000e620000000200 */
[----:B------:R-:W-:Y:S07]  /*10920*/  @P0 LEA.HI.X R13, R4, c[0x0][0x1fc], R0, 0x1, P1 ;  /* 0x00007f00040d0a11 */ /* 0x000fee00008f0c00 */
        /* <DEDUP_REMOVED lines=8> */
[----:B------:R2:W-:Y:S01]  /*109b0*/  @P0 LDGSTS.E.BYPASS.LTC128B.128 [R217+0x8080], [R12.64], !P3 ;  /* 0x080800000cd90fae */ /* 0x0005e2000d901d48 */
[C---:B------:R-:W-:Y:S07]  /*109c0*/  HMMA.16816.F32 R8, R16.reuse, R10, RZ ;  /* 0x0000000a1008723c */ /* 0x040fee00000018ff */
[----:B------:R2:W-:Y:S08]  /*109d0*/  @P0 LDGSTS.E.BYPASS.LTC128B.128 [R217+0x9080], [R12.64+0x80], !P6 ;  /* 0x090800800cd90fae */ /* 0x0005f0000f101d48 */
[----:B------:R2:W-:Y:S08]  /*109e0*/  @P0 LDGSTS.E.BYPASS.LTC128B.128 [R217+0xa080], [R12.64+0x100], !P5 ;  /* 0x0a0801000cd90fae */ /* 0x0005f0000e901d48 */
[----:B------:R2:W-:Y:S08]  /*109f0*/  @P0 LDGSTS.E.BYPASS.LTC128B.128 [R217+0xb080], [R12.64+0x180], !P4 ;  /* 0x0b0801800cd90fae */ /* 0x0005f0000e101d48 */
[----:B------:R-:W-:Y:S08]  /*10a00*/  LDSM.16.M88.4 R164, [R209+0x10080] ;  /* 0x01008000d1a4783b */ /* 0x000ff00000000200 */
[----:B------:R-:W0:Y:S08]  /*10a10*/  LDGDEPBAR ;  /* 0x00000000000079af */ /* 0x000e300000000000 */
[----:B------:R-:W1:Y:S01]  /*10a20*/  LDSM.16.M88.4 R168, [R208+0xc080] ;  /* 0x00c08000d0a8783b */ /* 0x000e620000000200 */
[C---:B--2---:R-:W-:Y:S07]  /*10a30*/  HMMA.16816.F32 R12, R16.reuse, R148, RZ ;  /* 0x00000094100c723c */ /* 0x044fee00000018ff */
[----:B------:R-:W-:Y:S01]  /*10a40*/  LDSM.16.M88.4 R172, [R207+0x10080] ;  /* 0x01008000cfac783b */ /* 0x000fe20000000200 */
[----:B------:R-:W-:Y:S07]  /*10a50*/  HMMA.16816.F32 R16, R16, R150, RZ ;  /* 0x000000961010723c */ /* 0x000fee00000018ff */
[----:B------:R-:W2:Y:S01]  /*10a60*/  LDSM.16.M88.4 R148, [R208+0xc880] ;  /* 0x00c88000d094783b */ /* 0x000ea20000000200 */
[C---:B---3--:R-:W-:Y:S07]  /*10a70*/  HMMA.16816.F32 R4, R152.reuse, R156, R4 ;  /* 0x0000009c9804723c */ /* 0x048fee0000001804 */
[----:B------:R-:W3:Y:S01]  /*10a80*/  LDSM.16.M88.4 R176, [R202] ;  /* 0x00000000cab0783b */ /* 0x000ee20000000200 */
[C---:B------:R-:W-:Y:S07]  /*10a90*/  HMMA.16816.F32 R8, R152.reuse, R158, R8 ;  /* 0x0000009e9808723c */ /* 0x040fee0000001808 */
[----:B------:R-:W-:Y:S01]  /*10aa0*/  LDSM.16.M88.4 R156, [R214+0x14080] ;  /* 0x01408000d69c783b */ /* 0x000fe20000000200 */
[C---:B----4-:R-:W-:Y:S08]  /*10ab0*/  HMMA.16816.F32 R12, R152.reuse, R160, R12 ;  /* 0x000000a0980c723c */ /* 0x050ff0000000180c */
[----:B------:R-:W-:Y:S01]  /*10ac0*/  HMMA.16816.F32 R16, R152, R162, R16 ;  /* 0x000000a29810723c */ /* 0x000fe20000001810 */
[----:B------:R-:W4:Y:S07]  /*10ad0*/  LDSM.16.M88.4 R152, [R202+0x800] ;  /* 0x00080000ca98783b */ /* 0x000f2e0000000200 */
[C---:B-1----:R-:W-:Y:S01]  /*10ae0*/  HMMA.16816.F32 R4, R164.reuse, R168, R4 ;  /* 0x000000a8a404723c */ /* 0x042fe20000001804 */
[----:B------:R-:W1:Y:S07]  /*10af0*/  LDSM.16.M88.4 R160, [R213+0xd080] ;  /* 0x00d08000d5a0783b */ /* 0x000e6e0000000200 */
[C---:B------:R-:W-:Y:S01]  /*10b00*/  HMMA.16816.F32 R8, R164.reuse, R170, R8 ;  /* 0x000000aaa408723c */ /* 0x040fe20000001808 */
[----:B------:R-:W-:Y:S07]  /*10b10*/  LDSM.16.M88.4 R168, [R201] ;  /* 0x00000000c9a8783b */ /* 0x000fee0000000200 */
[C---:B--2---:R-:W-:Y:S08]  /*10b20*/  HMMA.16816.F32 R12, R164.reuse, R148, R12 ;  /* 0x00000094a40c723c */ /* 0x044ff0000000180c */
[----:B------:R-:W-:Y:S01]  /*10b30*/  HMMA.16816.F32 R16, R164, R150, R16 ;  /* 0x00000096a410723c */ /* 0x000fe20000001810 */
[----:B------:R-:W2:Y:S07]  /*10b40*/  LDSM.16.M88.4 R148, [R213+0xd880] ;  /* 0x00d88000d594783b */ /* 0x000eae0000000200 */
[C---:B---3--:R-:W-:Y:S01]  /*10b50*/  HMMA.16816.F32 R4, R172.reuse, R176, R4 ;  /* 0x000000b0ac04723c */ /* 0x048fe20000001804 */
[----:B------:R-:W3:Y:S07]  /*10b60*/  LDSM.16.M88.4 R164, [R210+0x14080] ;  /* 0x01408000d2a4783b */ /* 0x000eee0000000200 */
[C---:B------:R-:W-:Y:S01]  /*10b70*/  HMMA.16816.F32 R8, R172.reuse, R178, R8 ;  /* 0x000000b2ac08723c */ /* 0x040fe20000001808 */
[----:B------:R-:W-:Y:S07]  /*10b80*/  LDSM.16.M88.4 R176, [R208+0xd080] ;  /* 0x00d08000d0b0783b */ /* 0x000fee0000000200 */
[C---:B----4-:R-:W-:Y:S08]  /*10b90*/  HMMA.16816.F32 R12, R172.reuse, R152, R12 ;  /* 0x00000098ac0c723c */ /* 0x050ff0000000180c */
[----:B------:R-:W-:Y:S01]  /*10ba0*/  HMMA.16816.F32 R16, R172, R154, R16 ;  /* 0x0000009aac10723c */ /* 0x000fe20000001810 */
[----:B------:R-:W4:Y:S07]  /*10bb0*/  LDSM.16.M88.4 R152, [R200] ;  /* 0x00000000c898783b */ /* 0x000f2e0000000200 */
[C---:B-1----:R-:W-:Y:S01]  /*10bc0*/  HMMA.16816.F32 R4, R156.reuse, R160, R4 ;  /* 0x000000a09c04723c */ /* 0x042fe20000001804 */
[----:B------:R-:W1:Y:S07]  /*10bd0*/  LDSM.16.M88.4 R172, [R209+0x14080] ;  /* 0x01408000d1ac783b */ /* 0x000e6e0000000200 */
        /* <DEDUP_REMOVED lines=63> */
[C---:B------:R-:W-:Y:S08]  /*10fd0*/  HMMA.16816.F32 R8, R156.reuse, R162, R8 ;  /* 0x000000a29c08723c */ /* 0x040ff00000001808 */
[C---:B----4-:R-:W-:Y:S08]  /*10fe0*/  HMMA.16816.F32 R12, R156.reuse, R152, R12 ;  /* 0x000000989c0c723c */ /* 0x050ff0000000180c */
[----:B------:R-:W-:Y:S08]  /*10ff0*/  HMMA.16816.F32 R16, R156, R154, R16 ;  /* 0x0000009a9c10723c */ /* 0x000ff00000001810 */
[C---:B-1----:R-:W-:Y:S08]  /*11000*/  HMMA.16816.F32 R4, R164.reuse, R168, R4 ;  /* 0x000000a8a404723c */ /* 0x042ff00000001804 */
[C---:B------:R-:W-:Y:S08]  /*11010*/  HMMA.16816.F32 R8, R164.reuse, R170, R8 ;  /* 0x000000aaa408723c */ /* 0x040ff00000001808 */
[C---:B--2---:R-:W-:Y:S08]  /*11020*/  HMMA.16816.F32 R12, R164.reuse, R148, R12 ;  /* 0x00000094a40c723c */ /* 0x044ff0000000180c */
[----:B------:R-:W-:Y:S01]  /*11030*/  HMMA.16816.F32 R16, R164, R150, R16 ;  /* 0x00000096a410723c */ /* 0x000fe20000001810 */
[----:B------:R-:W1:Y:S01]  /*11040*/  LDSM.16.M88.4 R148, [R202+0x3800] ;  /* 0x00380000ca94783b */ /* 0x000e620000000200 */
[----:B------:R-:W-:Y:S06]  /*11050*/  DEPBAR.LE SB0, 0x0 ;  /* 0x000080000000791a */ /* 0x000fec0000000000 */
[C---:B---3--:R-:W-:Y:S01]  /*11060*/  HMMA.16816.F32 R4, R172.reuse, R176, R4 ;  /* 0x000000b0ac04723c */ /* 0x048fe20000001804 */
[----:B------:R-:W-:Y:S07]  /*11070*/  BAR.SYNC.DEFER_BLOCKING 0x0 ;  /* 0x0000000000007b1d */ /* 0x000fee0000010000 */
[C---:B------:R-:W-:Y:S11]  /*11080*/  HMMA.16816.F32 R8, R172.reuse, R178, R8 ;  /* 0x000000b2ac08723c */ /* 0x040ff60000001808 */
[----:B------:R-:W-:Y:S05]  /*11090*/  @!UPT UIADD3 URZ, URZ, URZ, URZ ;  /* 0x0000003f3f3ff290 */ /* 0x000fea000fffe03f */
[----:B------:R-:W-:Y:S02]  /*110a0*/  FMUL.FTZ R5, R5, c[0x0][0x320] ;  /* 0x0000c80005057a20 */ /* 0x000fe40000410000 */
[----:B------:R-:W-:Y:S02]  /*110b0*/  FMUL.FTZ R0, R7, c[0x0][0x320] ;  /* 0x0000c80007007a20 */ /* 0x000fe40000410000 */
[----:B------:R-:W-:Y:S02]  /*110c0*/  FMUL.FTZ R4, R4, c[0x0][0x320] ;  /* 0x0000c80004047a20 */ /* 0x000fe40000410000 */
[----:B------:R-:W-:Y:S01]  /*110d0*/  MUFU.TANH R5, R5 ;  /* 0x0000000500057308 */ /* 0x000fe20000002400 */
[----:B------:R-:W-:Y:S01]  /*110e0*/  FMUL.FTZ R6, R6, c[0x0][0x320] ;  /* 0x0000c80006067a20 */ /* 0x000fe20000410000 */
[C---:B-1----:R-:W-:Y:S03]  /*110f0*/  HMMA.16816.F32 R12, R172.reuse, R148, R12 ;  /* 0x00000094ac0c723c */ /* 0x042fe6000000180c */
[----:B------:R-:W-:Y:S02]  /*11100*/  FMUL.FTZ R9, R9, c[0x0][0x320] ;  /* 0x0000c80009097a20 */ /* 0x000fe40000410000 */
[----:B------:R-:W-:Y:S03]  /*11110*/  FMUL.FTZ R7, R8, c[0x0][0x320] ;  /* 0x0000c80008077a20 */ /* 0x000fe60000410000 */
[----:B------:R1:W-:Y:S01]  /*11120*/  MUFU.TANH R148, R9 ;  /* 0x0000000900947308 */ /* 0x0003e20000002400 */
[----:B------:R-:W-:Y:S03]  /*11130*/  HMMA.16816.F32 R16, R172, R150, R16 ;  /* 0x00000096ac10723c */ /* 0x000fe60000001810 */
[----:B------:R-:W-:Y:S01]  /*11140*/  FMUL.FTZ R8, R10, c[0x0][0x320] ;  /* 0x0000c8000a087a20 */ /* 0x000fe20000410000 */
[----:B------:R-:W-:Y:S02]  /*11150*/  MOV R10, R229 ;  /* 0x000000e5000a7202 */ /* 0x000fe40000000f00 */
[----:B------:R-:W-:Y:S03]  /*11160*/  @P2 MOV R10, R234 ;  /* 0x000000ea000a2202 */ /* 0x000fe60000000f00 */
[----:B------:R-:W2:Y:S06]  /*11170*/  MUFU.TANH R4, R4 ;  /* 0x0000000400047308 */ /* 0x000eac0000002400 */
[----:B------:R-:W-:Y:S02]  /*11180*/  FMUL.FTZ R13, R13, c[0x0][0x320] ;  /* 0x0000c8000d0d7a20 */ /* 0x000fe40000410000 */
[----:B------:R-:W-:Y:S02]  /*11190*/  FMUL.FTZ R14, R14, c[0x0][0x320] ;  /* 0x0000c8000e0e7a20 */ /* 0x000fe40000410000 */
[----:B------:R-:W3:Y:S01]  /*111a0*/  MUFU.TANH R6, R6 ;  /* 0x0000000600067308 */ /* 0x000ee20000002400 */
[----:B------:R-:W-:Y:S02]  /*111b0*/  FMUL.FTZ R12, R12, c[0x0][0x320] ;  /* 0x0000c8000c0c7a20 */ /* 0x000fe40000410000 */
[----:B------:R-:W-:Y:S02]  /*111c0*/  FMUL.FTZ R15, R15, c[0x0][0x320] ;  /* 0x0000c8000f0f7a20 */ /* 0x000fe40000410000 */
[----:B-1----:R-:W-:Y:S02]  /*111d0*/  FMUL.FTZ R9, R11, c[0x0][0x320] ;  /* 0x0000c8000b097a20 */ /* 0x002fe40000410000 */
[----:B------:R-:W1:Y:S01]  /*111e0*/  SHFL.IDX PT, R11, R10, RZ, 0x1c1f ;  /* 0x001c1fff0a0b7589 */ /* 0x000e6200000e0000 */
[----:B------:R-:W-:Y:S02]  /*111f0*/  FMUL.FTZ R16, R16, c[0x0][0x320] ;  /* 0x0000c80010107a20 */ /* 0x000fe40000410000 */
[----:B------:R4:W-:Y:S01]  /*11200*/  MUFU.TANH R167, R13 ;  /* 0x0000000d00a77308 */ /* 0x0009e20000002400 */
[----:B------:R-:W-:Y:S02]  /*11210*/  FMUL.FTZ R17, R17, c[0x0][0x320] ;  /* 0x0000c80011117a20 */ /* 0x000fe40000410000 */
[----:B------:R-:W-:Y:S02]  /*11220*/  FMUL.FTZ R18, R18, c[0x0][0x320] ;  /* 0x0000c80012127a20 */ /* 0x000fe40000410000 */
[----:B------:R-:W5:Y:S01]  /*11230*/  SHFL.IDX PT, R10, R10, 0x1, 0x1c1f ;  /* 0x003c1f000a0a7f89 */ /* 0x000f6200000e0000 */
[----:B------:R-:W-:Y:S04]  /*11240*/  FMUL.FTZ R19, R19, c[0x0][0x320] ;  /* 0x0000c80013137a20 */ /* 0x000fe80000410000 */
[----:B------:R1:W-:Y:S10]  /*11250*/  MUFU.TANH R166, R14 ;  /* 0x0000000e00a67308 */ /* 0x0003f40000002400 */
[----:B------:R2:W-:Y:S01]  /*11260*/  MUFU.TANH R168, R12 ;  /* 0x0000000c00a87308 */ /* 0x0005e20000002400 */
[----:B----4-:R-:W-:Y:S05]  /*11270*/  IMAD R13, R236, R233, 0x1 ;  /* 0x00000001ec0d7424 */ /* 0x010fea00078e02e9 */
[----:B------:R-:W-:Y:S04]  /*11280*/  IADD3 R13, R220, R13, -R232 ;  /* 0x0000000ddc0d7210 */ /* 0x000fe80007ffe8e8 */
[----:B------:R-:W4:Y:S01]  /*11290*/  MUFU.TANH R7, R7 ;  /* 0x0000000700077308 */ /* 0x000f220000002400 */
[----:B------:R-:W-:Y:S04]  /*112a0*/  IADD3 R13, R13, -R227, RZ ;  /* 0x800000e30d0d7210 */ /* 0x000fe80007ffe0ff */
[C---:B-1----:R-:W-:Y:S02]  /*112b0*/  IADD3 R14, R13.reuse, R11, RZ ;  /* 0x0000000b0d0e7210 */ /* 0x042fe40007ffe0ff */
[----:B-----5:R-:W-:Y:S03]  /*112c0*/  IADD3 R13, R13, R10, RZ ;  /* 0x0000000a0d0d7210 */ /* 0x020fe60007ffe0ff */
[----:B------:R-:W1:Y:S01]  /*112d0*/  MUFU.TANH R164, R16 ;  /* 0x0000001000a47308 */ /* 0x000e620000002400 */
[C---:B------:R-:W-:Y:S02]  /*112e0*/  ISETP.GT.AND P0, PT, R14.reuse, RZ, PT ;  /* 0x000000ff0e00720c */ /* 0x040fe40003f04270 */
[----:B------:R-:W-:Y:S02]  /*112f0*/  ISETP.GT.AND P1, PT, R14, 0x1, PT ;  /* 0x000000010e00780c */ /* 0x000fe40003f24270 */
[----:B--2---:R-:W-:Y:S02]  /*11300*/  FSEL R10, R4, -INF , P0 ;  /* 0xff800000040a7808 */ /* 0x004fe40000000000 */
[----:B------:R-:W-:Y:S02]  /*11310*/  FSEL R12, R5, -INF , P1 ;  /* 0xff800000050c7808 */ /* 0x000fe40000800000 */
[----:B------:R-:W-:Y:S01]  /*11320*/  FMNMX.FTZ R4, R10, R3, !PT ;  /* 0x000000030a047209 */ /* 0x000fe20007810000 */
[----:B------:R-:W2:Y:S01]  /*11330*/  MUFU.TANH R162, R17 ;  /* 0x0000001100a27308 */ /* 0x000ea20000002400 */
[----:B------:R-:W-:Y:S02]  /*11340*/  ISETP.GT.AND P0, PT, R13, RZ, PT ;  /* 0x000000ff0d00720c */ /* 0x000fe40003f04270 */
[----:B------:R-:W-:Y:S02]  /*11350*/  ISETP.GT.AND P1, PT, R14, 0x8, PT ;  /* 0x000000080e00780c */ /* 0x000fe40003f24270 */
[----:B------:R-:W-:Y:S02]  /*11360*/  FMNMX.FTZ R4, R12, R4, !PT ;  /* 0x000000040c047209 */ /* 0x000fe40007810000 */
[----:B---3--:R-:W-:Y:S02]  /*11370*/  FSEL R6, R6, -INF , P0 ;  /* 0xff80000006067808 */ /* 0x008fe40000000000 */
[----:B----4-:R-:W-:Y:S01]  /*11380*/  FSEL R11, R7, -INF , P1 ;  /* 0xff800000070b7808 */ /* 0x010fe20000800000 */
[----:B------:R-:W3:Y:S01]  /*11390*/  MUFU.TANH R0, R0 ;  /* 0x0000000000007308 */ /* 0x000ee20000002400 */
[C---:B------:R-:W-:Y:S02]  /*113a0*/  ISETP.GT.AND P0, PT, R14.reuse, 0x9, PT ;  /* 0x000000090e00780c */ /* 0x040fe40003f04270 */
[----:B------:R-:W-:Y:S02]  /*113b0*/  ISETP.GT.AND P1, PT, R14, 0x10, PT ;  /* 0x000000100e00780c */ /* 0x000fe40003f24270 */
[----:B------:R-:W-:Y:S02]  /*113c0*/  FSEL R7, R148, -INF , P0 ;  /* 0xff80000094077808 */ /* 0x000fe40000000000 */
[----:B------:R-:W-:Y:S02]  /*113d0*/  FMNMX.FTZ R4, R11, R4, !PT ;  /* 0x000000040b047209 */ /* 0x000fe40007810000 */
[----:B------:R-:W-:Y:S01]  /*113e0*/  FSEL R168, R168, -INF , P1 ;  /* 0xff800000a8a87808 */ /* 0x000fe20000800000 */
[----:B------:R-:W4:Y:S01]  /*113f0*/  MUFU.TANH R8, R8 ;  /* 0x0000000800087308 */ /* 0x000f220000002400 */
[----:B------:R-:W-:Y:S02]  /*11400*/  ISETP.GT.AND P0, PT, R14, 0x11, PT ;  /* 0x000000110e00780c */ /* 0x000fe40003f04270 */
[----:B------:R-:W-:Y:S02]  /*11410*/  FMNMX.FTZ R4, R7, R4, !PT ;  /* 0x0000000407047209 */ /* 0x000fe40007810000 */
[----:B------:R-:W-:Y:S02]  /*11420*/  FSEL R167, R167, -INF , P0 ;  /* 0xff800000a7a77808 */ /* 0x000fe40000000000 */
[----:B------:R-:W-:Y:S02]  /*11430*/  FMNMX.FTZ R4, R168, R4, !PT ;  /* 0x00000004a8047209 */ /* 0x000fe40007810000 */
[----:B------:R-:W-:Y:S01]  /*11440*/  ISETP.GT.AND P1, PT, R14, 0x18, PT ;  /* 0x000000180e00780c */ /* 0x000fe20003f24270 */
[----:B------:R-:W5:Y:S01]  /*11450*/  MUFU.TANH R9, R9 ;  /* 0x0000000900097308 */ /* 0x000f620000002400 */
[----:B------:R-:W-:Y:S02]  /*11460*/  FMNMX.FTZ R4, R167, R4, !PT ;  /* 0x00000004a7047209 */ /* 0x000fe40007810000 */
[----:B-1----:R-:W-:Y:S02]  /*11470*/  FSEL R164, R164, -INF , P1 ;  /* 0xff800000a4a47808 */ /* 0x002fe40000800000 */
[----:B------:R-:W-:Y:S02]  /*11480*/  ISETP.GT.AND P1, PT, R14, 0x19, PT ;  /* 0x000000190e00780c */ /* 0x000fe40003f24270 */
[C---:B------:R-:W-:Y:S02]  /*11490*/  ISETP.GT.AND P0, PT, R13.reuse, 0x1, PT ;  /* 0x000000010d00780c */ /* 0x040fe40003f04270 */
[----:B--2---:R-:W-:Y:S01]  /*114a0*/  FSEL R162, R162, -INF , P1 ;  /* 0xff800000a2a27808 */ /* 0x004fe20000800000 */
[----:B------:R-:W1:Y:S01]  /*114b0*/  MUFU.TANH R165, R15 ;  /* 0x0000000f00a57308 */ /* 0x000e620000002400 */
[----:B------:R-:W-:Y:S02]  /*114c0*/  FMNMX.FTZ R4, R164, R4, !PT ;  /* 0x00000004a4047209 */ /* 0x000fe40007810000 */
[----:B---3--:R-:W-:Y:S02]  /*114d0*/  FSEL R5, R0, -INF , P0 ;  /* 0xff80000000057808 */ /* 0x008fe40000000000 */
[----:B------:R-:W-:Y:S02]  /*114e0*/  FMNMX.FTZ R0, R6, R2, !PT ;  /* 0x0000000206007209 */ /* 0x000fe40007810000 */
[----:B------:R-:W-:Y:S02]  /*114f0*/  ISETP.GT.AND P0, PT, R13, 0x8, PT ;  /* 0x000000080d00780c */ /* 0x000fe40003f04270 */
[----:B------:R-:W-:Y:S01]  /*11500*/  FMNMX.FTZ R4, R162, R4, !PT ;  /* 0x00000004a2047209 */ /* 0x000fe20007810000 */
[----:B------:R-:W2:Y:S01]  /*11510*/  MUFU.TANH R161, R18 ;  /* 0x0000001200a17308 */ /* 0x000ea20000002400 */
[----:B----4-:R-:W-:Y:S02]  /*11520*/  FSEL R8, R8, -INF , P0 ;  /* 0xff80000008087808 */ /* 0x010fe40000000000 */
[----:B------:R-:W-:Y:S01]  /*11530*/  FMNMX.FTZ R0, R5, R0, !PT ;  /* 0x0000000005007209 */ /* 0x000fe20007810000 */
[----:B------:R-:W3:Y:S01]  /*11540*/  SHFL.BFLY PT, R14, R4, 0x2, 0x1f ;  /* 0x0c401f00040e7f89 */ /* 0x000ee200000e0000 */
[C---:B------:R-:W-:Y:S02]  /*11550*/  ISETP.GT.AND P1, PT, R13.reuse, 0x9, PT ;  /* 0x000000090d00780c */ /* 0x040fe40003f24270 */
[----:B------:R-:W-:Y:S02]  /*11560*/  ISETP.GT.AND P0, PT, R13, 0x10, PT ;  /* 0x000000100d00780c */ /* 0x000fe40003f04270 */
[----:B-----5:R-:W-:Y:S01]  /*11570*/  FSEL R9, R9, -INF , P1 ;  /* 0xff80000009097808 */ /* 0x020fe20000800000 */
[----:B------:R-:W4:Y:S01]  /*11580*/  MUFU.TANH R149, R19 ;  /* 0x0000001300957308 */ /* 0x000f220000002400 */
[----:B------:R-:W-:Y:S02]  /*11590*/  FMNMX.FTZ R0, R8, R0, !PT ;  /* 0x0000000008007209 */ /* 0x000fe40007810000 */
[----:B------:R-:W-:Y:S02]  /*115a0*/  FSEL R166, R166, -INF , P0 ;  /* 0xff800000a6a67808 */ /* 0x000fe40000000000 */
[----:B------:R-:W-:Y:S02]  /*115b0*/  ISETP.GT.AND P2, PT, R13, 0x11, PT ;  /* 0x000000110d00780c */ /* 0x000fe40003f44270 */
[----:B------:R-:W-:Y:S02]  /*115c0*/  FMNMX.FTZ R0, R9, R0, !PT ;  /* 0x0000000009007209 */ /* 0x000fe40007810000 */
[----:B-1----:R-:W-:Y:S02]  /*115d0*/  FSEL R165, R165, -INF , P2 ;  /* 0xff800000a5a57808 */ /* 0x002fe40001000000 */
[----:B------:R-:W-:Y:S02]  /*115e0*/  FMNMX.FTZ R0, R166, R0, !PT ;  /* 0x00000000a6007209 */ /* 0x000fe40007810000 */
[----:B------:R-:W-:Y:S02]  /*115f0*/  ISETP.GT.AND P1, PT, R13, 0x18, PT ;  /* 0x000000180d00780c */ /* 0x000fe40003f24270 */
[----:B------:R-:W-:Y:S02]  /*11600*/  FMNMX.FTZ R0, R165, R0, !PT ;  /* 0x00000000a5007209 */ /* 0x000fe40007810000 */
[----:B--2---:R-:W-:Y:S02]  /*11610*/  FSEL R161, R161, -INF , P1 ;  /* 0xff800000a1a17808 */ /* 0x004fe40000800000 */
[----:B------:R-:W-:Y:S02]  /*11620*/  ISETP.GT.AND P0, PT, R13, 0x19, PT ;  /* 0x000000190d00780c */ /* 0x000fe40003f04270 */
[----:B------:R-:W-:Y:S02]  /*11630*/  FMNMX.FTZ R0, R161, R0, !PT ;  /* 0x00000000a1007209 */ /* 0x000fe40007810000 */
[----:B------:R-:W-:Y:S02]  /*11640*/  ISETP.GE.AND P1, PT, R236, 0x1, PT ;  /* 0x00000001ec00780c */ /* 0x000fe40003f26270 */
[----:B----4-:R-:W-:Y:S02]  /*11650*/  FSEL R149, R149, -INF , P0 ;  /* 0xff80000095957808 */ /* 0x010fe40000000000 */
[----:B---3--:R-:W-:Y:S02]  /*11660*/  FMNMX.FTZ R16, R4, R14, !PT ;  /* 0x0000000e04107209 */ /* 0x008fe40007810000 */
[----:B------:R-:W-:Y:S02]  /*11670*/  FMNMX.FTZ R0, R149, R0, !PT ;  /* 0x0000000095007209 */ /* 0x000fe40007810000 */
[----:B------:R-:W-:Y:S01]  /*11680*/  IADD3 R13, R236, -0x1, RZ ;  /* 0xffffffffec0d7810 */ /* 0x000fe20007ffe0ff */
[----:B------:R-:W-:Y:S04]  /*11690*/  SHFL.BFLY PT, R15, R16, 0x1, 0x1f ;  /* 0x0c201f00100f7f89 */ /* 0x000fe800000e0000 */
[----:B------:R-:W-:Y:S01]  /*116a0*/  @P1 SHF.R.S32.HI R14, RZ, 0x1f, R13 ;  /* 0x0000001fff0e1819 */ /* 0x000fe2000001140d */
[C---:B------:R-:W-:Y:S03]  /*116b0*/  @P1 IMAD.WIDE.U32 R18, R13.reuse, c[0x0][0x1e0], RZ ;  /* 0x000078000d121a25 */ /* 0x040fe600078e00ff */
[----:B------:R-:W1:Y:S01]  /*116c0*/  SHFL.BFLY PT, R4, R0, 0x2, 0x1f ;  /* 0x0c401f0000047f89 */ /* 0x000e6200000e0000 */
[----:B------:R-:W-:Y:S04]  /*116d0*/  @P1 IMAD R14, R14, c[0x0][0x1e0], RZ ;  /* 0x000078000e0e1a24 */ /* 0x000fe800078e02ff */
[----:B------:R-:W-:Y:S01]  /*116e0*/  @P1 IMAD R14, R13, c[0x0][0x1e4], R14 ;  /* 0x000079000d0e1a24 */ /* 0x000fe200078e020e */
[C---:B------:R-:W-:Y:S04]  /*116f0*/  @P1 LEA R13, P0, R18.reuse, R218, 0x5 ;  /* 0x000000da120d1211 */ /* 0x040fe800078028ff */
[----:B------:R-:W-:Y:S04]  /*11700*/  @P1 IADD3 R14, R19, R14, RZ ;  /* 0x0000000e130e1210 */ /* 0x000fe80007ffe0ff */
[----:B------:R-:W-:Y:S02]  /*11710*/  @P1 LEA.HI.X R14, R18, R223, R14, 0x5, P0 ;  /* 0x000000df120e1211 */ /* 0x000fe400000f2c0e */
[----:B-1----:R-:W-:Y:S02]  /*11720*/  FMNMX.FTZ R4, R0, R4, !PT ;  /* 0x0000000400047209 */ /* 0x002fe40007810000 */
[----:B------:R-:W-:Y:S02]  /*11730*/  FMNMX.FTZ R0, R16, R15, !PT ;  /* 0x0000000f10007209 */ /* 0x000fe40007810000 */
[C---:B------:R-:W-:Y:S01]  /*11740*/  @P1 LEA R16, P0, R13.reuse, c[0x0][0x1c8], 0x1 ;  /* 0x000072000d101a11 */ /* 0x040fe200078008ff */
[----:B------:R-:W1:Y:S02]  /*11750*/  SHFL.BFLY PT, R148, R4, 0x1, 0x1f ;  /* 0x0c201f0004947f89 */ /* 0x000e6400000e0000 */
[C---:B------:R-:W-:Y:S01]  /*11760*/  FMUL.FTZ R163, R0.reuse, c[0x0][0x2d0] ;  /* 0x0000b40000a37a20 */ /* 0x040fe20000410000 */
[----:B------:R-:W-:Y:S02]  /*11770*/  @P1 LEA.HI.X R17, R13, c[0x0][0x1cc], R14, 0x1, P0 ;  /* 0x000073000d111a11 */ /* 0x000fe400000f0c0e */
[----:B------:R-:W-:Y:S03]  /*11780*/  FSETP.NEU.FTZ.AND P0, PT, R0, -INF , PT ;  /* 0xff8000000000780b */ /* 0x000fe60003f1d000 */
[----:B------:R2:W-:Y:S01]  /*11790*/  @P1 LDGSTS.E.BYPASS.LTC128B.128 [R217+0xc080], [R16.64], !P3 ;  /* 0x0c08000010d91fae */ /* 0x0005e2000d901d48 */
[----:B------:R-:W-:Y:S05]  /*117a0*/  FSEL R163, R163, RZ, P0 ;  /* 0x000000ffa3a37208 */ /* 0x000fea0000000000 */
[--C-:B------:R-:W-:Y:S02]  /*117b0*/  FFMA.FTZ R150, R12, c[0x0][0x2d0], -R163.reuse ;  /* 0x0000b4000c967a23 */ /* 0x100fe400000108a3 */
[----:B------:R2:W-:Y:S01]  /*117c0*/  @P1 LDGSTS.E.BYPASS.LTC128B.128 [R217+0xd080], [R16.64+0x80], !P6 ;  /* 0x0d08008010d91fae */ /* 0x0005e2000f101d48 */
[--C-:B------:R-:W-:Y:S02]  /*117d0*/  FFMA.FTZ R151, R10, c[0x0][0x2d0], -R163.reuse ;  /* 0x0000b4000a977a23 */ /* 0x100fe400000108a3 */
[--C-:B------:R-:W-:Y:S01]  /*117e0*/  FFMA.FTZ R240, R11, c[0x0][0x2d0], -R163.reuse ;  /* 0x0000b4000bf07a23 */ /* 0x100fe200000108a3 */
[----:B------:R-:W-:Y:S01]  /*117f0*/  MUFU.EX2 R150, R150 ;  /* 0x0000009600967308 */ /* 0x000fe20000000800 */
[--C-:B------:R-:W-:Y:S02]  /*11800*/  FFMA.FTZ R239, R7, c[0x0][0x2d0], -R163.reuse ;  /* 0x0000b40007ef7a23 */ /* 0x100fe400000108a3 */
[--C-:B------:R-:W-:Y:S01]  /*11810*/  FFMA.FTZ R242, R168, c[0x0][0x2d0], -R163.reuse ;  /* 0x0000b400a8f27a23 */ /* 0x100fe200000108a3 */
[----:B------:R2:W-:Y:S01]  /*11820*/  @P1 LDGSTS.E.BYPASS.LTC128B.128 [R217+0xe080], [R16.64+0x100], !P5 ;  /* 0x0e08010010d91fae */ /* 0x0005e2000e901d48 */
[----:B-1----:R-:W-:Y:S01]  /*11830*/  FMNMX.FTZ R148, R4, R148, !PT ;  /* 0x0000009404947209 */ /* 0x002fe20007810000 */
[--C-:B------:R-:W-:Y:S01]  /*11840*/  FFMA.FTZ R243, R167, c[0x0][0x2d0], -R163.reuse ;  /* 0x0000b400a7f37a23 */ /* 0x100fe200000108a3 */
[----:B------:R-:W-:Y:S01]  /*11850*/  FSEL R4, R0, RZ, P0 ;  /* 0x000000ff00047208 */ /* 0x000fe20000000000 */
[----:B------:R-:W-:Y:S01]  /*11860*/  FFMA.FTZ R246, R164, c[0x0][0x2d0], -R163 ;  /* 0x0000b400a4f67a23 */ /* 0x000fe200000108a3 */
[C---:B------:R-:W-:Y:S01]  /*11870*/  FSETP.NEU.FTZ.AND P0, PT, R148.reuse, -INF , PT ;  /* 0xff8000009400780b */ /* 0x040fe20003f1d000 */
[----:B------:R-:W-:Y:S01]  /*11880*/  FMUL.FTZ R160, R148, c[0x0][0x2d0] ;  /* 0x0000b40094a07a20 */ /* 0x000fe20000410000 */
[----:B------:R-:W1:Y:S01]  /*11890*/  MUFU.EX2 R151, R151 ;  /* 0x0000009700977308 */ /* 0x000e620000000800 */
[----:B------:R2:W-:Y:S01]  /*118a0*/  @P1 LDGSTS.E.BYPASS.LTC128B.128 [R217+0xf080], [R16.64+0x180], !P4 ;  /* 0x0f08018010d91fae */ /* 0x0005e2000e101d48 */
[----:B------:R-:W-:Y:S01]  /*118b0*/  FADD.FTZ R3, -R4, R3 ;  /* 0x0000000304037221 */ /* 0x000fe20000010100 */
[----:B------:R-:W-:Y:S01]  /*118c0*/  FSEL R4, R148, RZ, P0 ;  /* 0x000000ff94047208 */ /* 0x000fe20000000000 */
[----:B------:R-:W-:Y:S01]  /*118d0*/  FFMA.FTZ R163, R162, c[0x0][0x2d0], -R163 ;  /* 0x0000b400a2a37a23 */ /* 0x000fe200000108a3 */
[----:B------:R-:W-:Y:S01]  /*118e0*/  FSEL R160, R160, RZ, P0 ;  /* 0x000000ffa0a07208 */ /* 0x000fe20000000000 */
[----:B------:R-:W-:Y:S01]  /*118f0*/  FMUL.FTZ R3, R3, c[0x0][0x2d0] ;  /* 0x0000b40003037a20 */ /* 0x000fe20000410000 */
[----:B------:R-:W-:Y:S01]  /*11900*/  ISETP.GT.AND P0, PT, R236, R235, PT ;  /* 0x000000ebec00720c */ /* 0x000fe20003f04270 */
[----:B------:R-:W-:Y:S01]  /*11910*/  FADD.FTZ R2, -R4, R2 ;  /* 0x0000000204027221 */ /* 0x000fe20000010100 */
[----:B------:R-:W3:Y:S01]  /*11920*/  LDSM.16.MT88.4 R12, [R211+0x8080] ;  /* 0x00808000d30c783b */ /* 0x000ee20000004200 */
[--C-:B------:R-:W-:Y:S01]  /*11930*/  FFMA.FTZ R238, R6, c[0x0][0x2d0], -R160.reuse ;  /* 0x0000b40006ee7a23 */ /* 0x100fe200000108a0 */
[----:B------:R-:W-:Y:S01]  /*11940*/  MUFU.EX2 R240, R240 ;  /* 0x000000f000f07308 */ /* 0x000fe20000000800 */
[--C-:B------:R-:W-:Y:S02]  /*11950*/  FFMA.FTZ R237, R5, c[0x0][0x2d0], -R160.reuse ;  /* 0x0000b40005ed7a23 */ /* 0x100fe400000108a0 */
[--C-:B------:R-:W-:Y:S02]  /*11960*/  FFMA.FTZ R228, R8, c[0x0][0x2d0], -R160.reuse ;  /* 0x0000b40008e47a23 */ /* 0x100fe400000108a0 */
[--C-:B------:R-:W-:Y:S01]  /*11970*/  FFMA.FTZ R241, R9, c[0x0][0x2d0], -R160.reuse ;  /* 0x0000b40009f17a23 */ /* 0x100fe200000108a0 */
[----:B------:R-:W4:Y:S01]  /*11980*/  LDSM.16.MT88.4 R156, [R206+0x8080] ;  /* 0x00808000ce9c783b */ /* 0x000f220000004200 */
[----:B------:R-:W-:Y:S02]  /*11990*/  FMUL.FTZ R2, R2, c[0x0][0x2d0] ;  /* 0x0000b40002027a20 */ /* 0x000fe40000410000 */
[--C-:B------:R-:W-:Y:S01]  /*119a0*/  FFMA.FTZ R244, R166, c[0x0][0x2d0], -R160.reuse ;  /* 0x0000b400a6f47a23 */ /* 0x100fe200000108a0 */
[----:B------:R-:W5:Y:S01]  /*119b0*/  MUFU.EX2 R3, R3 ;  /* 0x0000000300037308 */ /* 0x000f620000000800 */
[--C-:B------:R-:W-:Y:S01]  /*119c0*/  FFMA.FTZ R245, R165, c[0x0][0x2d0], -R160.reuse ;  /* 0x0000b400a5f57a23 */ /* 0x100fe200000108a0 */
[----:B-1----:R-:W-:Y:S02]  /*119d0*/  F2FP.PACK_AB R152, R150, R151 ;  /* 0x000000979698723e */ /* 0x002fe400000000ff */
[----:B------:R-:W-:Y:S01]  /*119e0*/  LDSM.16.MT88.4 R164, [R204+0x8880] ;  /* 0x00888000cca4783b */ /* 0x000fe20000004200 */
[--C-:B------:R-:W-:Y:S02]  /*119f0*/  FFMA.FTZ R248, R161, c[0x0][0x2d0], -R160.reuse ;  /* 0x0000b400a1f87a23 */ /* 0x100fe400000108a0 */
[----:B------:R-:W-:Y:S03]  /*11a00*/  FFMA.FTZ R160, R149, c[0x0][0x2d0], -R160 ;  /* 0x0000b40095a07a23 */ /* 0x000fe600000108a0 */
[----:B------:R-:W1:Y:S02]  /*11a10*/  MUFU.EX2 R2, R2 ;  /* 0x0000000200027308 */ /* 0x000e640000000800 */
[----:B------:R-:W-:Y:S08]  /*11a20*/  LDSM.16.MT88.4 R168, [R206+0x9880] ;  /* 0x00988000cea8783b */ /* 0x000ff00000004200 */
[----:B------:R-:W3:Y:S01]  /*11a30*/  MUFU.EX2 R239, R239 ;  /* 0x000000ef00ef7308 */ /* 0x000ee20000000800 */
[----:B------:R-:W-:Y:S01]  /*11a40*/  LDSM.16.MT88.4 R172, [R204+0x9880] ;  /* 0x00988000ccac783b */ /* 0x000fe20000004200 */
[C---:B-----5:R-:W-:Y:S02]  /*11a50*/  FMUL.FTZ R4, R3.reuse, R144 ;  /* 0x0000009003047220 */ /* 0x060fe40000410000 */
[C---:B------:R-:W-:Y:S02]  /*11a60*/  FMUL.FTZ R5, R3.reuse, R145 ;  /* 0x0000009103057220 */ /* 0x040fe40000410000 */
[C---:B------:R-:W-:Y:S03]  /*11a70*/  FMUL.FTZ R8, R3.reuse, R140 ;  /* 0x0000008c03087220 */ /* 0x040fe60000410000 */
[----:B------:R-:W-:Y:S01]  /*11a80*/  LDSM.16.MT88.4 R176, [R211+0xa880] ;  /* 0x00a88000d3b0783b */ /* 0x000fe20000004200 */
[----:B------:R-:W-:Y:S01]  /*11a90*/  MUFU.EX2 R238, R238 ;  /* 0x000000ee00ee7308 */ /* 0x000fe20000000800 */
[C---:B------:R-:W-:Y:S02]  /*11aa0*/  FMUL.FTZ R9, R3.reuse, R141 ;  /* 0x0000008d03097220 */ /* 0x040fe40000410000 */
[C---:B--2---:R-:W-:Y:S02]  /*11ab0*/  FMUL.FTZ R16, R3.reuse, R132 ;  /* 0x0000008403107220 */ /* 0x044fe40000410000 */
[C---:B-1----:R-:W-:Y:S02]  /*11ac0*/  FMUL.FTZ R6, R2.reuse, R146 ;  /* 0x0000009202067220 */ /* 0x042fe40000410000 */
[C---:B------:R-:W-:Y:S01]  /*11ad0*/  FMUL.FTZ R7, R2.reuse, R147 ;  /* 0x0000009302077220 */ /* 0x040fe20000410000 */
[----:B------:R-:W-:Y:S01]  /*11ae0*/  LDSM.16.MT88.4 R180, [R206+0xa880] ;  /* 0x00a88000ceb4783b */ /* 0x000fe20000004200 */
[C---:B------:R-:W-:Y:S01]  /*11af0*/  FMUL.FTZ R10, R2.reuse, R142 ;  /* 0x0000008e020a7220 */ /* 0x040fe20000410000 */
[----:B------:R-:W1:Y:S01]  /*11b00*/  MUFU.EX2 R237, R237 ;  /* 0x000000ed00ed7308 */ /* 0x000e620000000800 */
[C---:B------:R-:W-:Y:S02]  /*11b10*/  FMUL.FTZ R11, R2.reuse, R143 ;  /* 0x0000008f020b7220 */ /* 0x040fe40000410000 */
[----:B------:R-:W-:Y:S01]  /*11b20*/  FMUL.FTZ R17, R3, R133 ;  /* 0x0000008503117220 */ /* 0x000fe20000410000 */
[----:B---3--:R-:W-:Y:S01]  /*11b30*/  F2FP.PACK_AB R154, R239, R240 ;  /* 0x000000f0ef9a723e */ /* 0x008fe200000000ff */
[C---:B------:R-:W-:Y:S01]  /*11b40*/  FMUL.FTZ R18, R2.reuse, R134 ;  /* 0x0000008602127220 */ /* 0x040fe20000410000 */
[----:B------:R-:W2:Y:S01]  /*11b50*/  LDSM.16.MT88.4 R144, [R205+0x8080] ;  /* 0x00808000cd90783b */ /* 0x000ea20000004200 */
[C---:B------:R-:W-:Y:S02]  /*11b60*/  FMUL.FTZ R19, R2.reuse, R135 ;  /* 0x0000008702137220 */ /* 0x040fe40000410000 */
[C---:B------:R-:W-:Y:S01]  /*11b70*/  FMUL.FTZ R28, R3.reuse, R28 ;  /* 0x0000001c031c7220 */ /* 0x040fe20000410000 */
[----:B------:R-:W-:Y:S01]  /*11b80*/  MUFU.EX2 R228, R228 ;  /* 0x000000e400e47308 */ /* 0x000fe20000000800 */
[C---:B------:R-:W-:Y:S02]  /*11b90*/  FMUL.FTZ R29, R3.reuse, R29 ;  /* 0x0000001d031d7220 */ /* 0x040fe40000410000 */
[C---:B------:R-:W-:Y:S01]  /*11ba0*/  FMUL.FTZ R30, R2.reuse, R30 ;  /* 0x0000001e021e7220 */ /* 0x040fe20000410000 */
[----:B------:R-:W-:Y:S01]  /*11bb0*/  LDSM.16.MT88.4 R132, [R211+0x9080] ;  /* 0x00908000d384783b */ /* 0x000fe20000004200 */
[C---:B------:R-:W-:Y:S02]  /*11bc0*/  FMUL.FTZ R31, R2.reuse, R31 ;  /* 0x0000001f021f7220 */ /* 0x040fe40000410000 */
[C---:B------:R-:W-:Y:S02]  /*11bd0*/  FMUL.FTZ R32, R3.reuse, R32 ;  /* 0x0000002003207220 */ /* 0x040fe40000410000 */
[----:B------:R-:W-:Y:S01]  /*11be0*/  FMUL.FTZ R33, R3, R33 ;  /* 0x0000002103217220 */ /* 0x000fe20000410000 */
[----:B------:R-:W3:Y:S01]  /*11bf0*/  MUFU.EX2 R241, R241 ;  /* 0x000000f100f17308 */ /* 0x000ee20000000800 */
[C---:B------:R-:W-:Y:S01]  /*11c00*/  FMUL.FTZ R34, R2.reuse, R34 ;  /* 0x0000002202227220 */ /* 0x040fe20000410000 */
[----:B------:R-:W-:Y:S01]  /*11c10*/  LDSM.16.MT88.4 R140, [R206+0x9080] ;  /* 0x00908000ce8c783b */ /* 0x000fe20000004200 */
[C---:B------:R-:W-:Y:S01]  /*11c20*/  FMUL.FTZ R35, R2.reuse, R35 ;  /* 0x0000002302237220 */ /* 0x040fe20000410000 */
[----:B-1----:R-:W-:Y:S01]  /*11c30*/  F2FP.PACK_AB R153, R237, R238 ;  /* 0x000000eeed99723e */ /* 0x002fe200000000ff */
[C---:B------:R-:W-:Y:S02]  /*11c40*/  FMUL.FTZ R36, R3.reuse, R36 ;  /* 0x0000002403247220 */ /* 0x040fe40000410000 */
[C---:B------:R-:W-:Y:S02]  /*11c50*/  FMUL.FTZ R37, R3.reuse, R37 ;  /* 0x0000002503257220 */ /* 0x040fe40000410000 */
[C---:B------:R-:W-:Y:S01]  /*11c60*/  FMUL.FTZ R38, R2.reuse, R38 ;  /* 0x0000002602267220 */ /* 0x040fe20000410000 */
[----:B------:R-:W-:Y:S01]  /*11c70*/  LDSM.16.MT88.4 R184, [R204+0xa880] ;  /* 0x00a88000ccb8783b */ /* 0x000fe20000004200 */
[----:B------:R-:W-:Y:S01]  /*11c80*/  MUFU.EX2 R247, R163 ;  /* 0x000000a300f77308 */ /* 0x000fe20000000800 */
[C---:B------:R-:W-:Y:S02]  /*11c90*/  FMUL.FTZ R39, R2.reuse, R39 ;  /* 0x0000002702277220 */ /* 0x040fe40000410000 */
[C---:B------:R-:W-:Y:S02]  /*11ca0*/  FMUL.FTZ R40, R3.reuse, R40 ;  /* 0x0000002803287220 */ /* 0x040fe40000410000 */
[----:B------:R-:W-:Y:S02]  /*11cb0*/  FMUL.FTZ R41, R3, R41 ;  /* 0x0000002903297220 */ /* 0x000fe40000410000 */
[----:B------:R-:W-:Y:S01]  /*11cc0*/  LDSM.16.MT88.4 R188, [R211+0xb880] ;  /* 0x00b88000d3bc783b */ /* 0x000fe20000004200 */
[C---:B------:R-:W-:Y:S02]  /*11cd0*/  FMUL.FTZ R42, R2.reuse, R42 ;  /* 0x0000002a022a7220 */ /* 0x040fe40000410000 */
[----:B------:R1:W-:Y:S01]  /*11ce0*/  MUFU.EX2 R149, R160 ;  /* 0x000000a000957308 */ /* 0x0003e20000000800 */
[C---:B------:R-:W-:Y:S01]  /*11cf0*/  FMUL.FTZ R43, R2.reuse, R43 ;  /* 0x0000002b022b7220 */ /* 0x040fe20000410000 */
[----:B---3--:R-:W-:Y:S01]  /*11d00*/  F2FP.PACK_AB R155, R241, R228 ;  /* 0x000000e4f19b723e */ /* 0x008fe200000000ff */
[C---:B------:R-:W-:Y:S02]  /*11d10*/  FMUL.FTZ R44, R3.reuse, R44 ;  /* 0x0000002c032c7220 */ /* 0x040fe40000410000 */
[----:B------:R-:W-:Y:S01]  /*11d20*/  LDSM.16.MT88.4 R192, [R206+0xb880] ;  /* 0x00b88000cec0783b */ /* 0x000fe20000004200 */
[C---:B------:R-:W-:Y:S02]  /*11d30*/  FMUL.FTZ R45, R3.reuse, R45 ;  /* 0x0000002d032d7220 */ /* 0x040fe40000410000 */
[C---:B------:R-:W-:Y:S01]  /*11d40*/  FMUL.FTZ R46, R2.reuse, R46 ;  /* 0x0000002e022e7220 */ /* 0x040fe20000410000 */
[C---:B------:R-:W-:Y:S01]  /*11d50*/  HMMA.16816.F32 R4, R152.reuse, R12, R4 ;  /* 0x0000000c9804723c */ /* 0x040fe20000001804 */
[----:B------:R-:W-:Y:S03]  /*11d60*/  MUFU.EX2 R242, R242 ;  /* 0x000000f200f27308 */ /* 0x000fe60000000800 */
[----:B------:R-:W0:Y:S01]  /*11d70*/  LDGDEPBAR ;  /* 0x00000000000079af */ /* 0x000e220000000000 */
[C---:B------:R-:W-:Y:S02]  /*11d80*/  FMUL.FTZ R47, R2.reuse, R47 ;  /* 0x0000002f022f7220 */ /* 0x040fe40000410000 */
[C---:B------:R-:W-:Y:S01]  /*11d90*/  FMUL.FTZ R12, R3.reuse, R136 ;  /* 0x00000088030c7220 */ /* 0x040fe20000410000 */
[C---:B------:R-:W-:Y:S03]  /*11da0*/  HMMA.16816.F32 R8, R152.reuse, R14, R8 ;  /* 0x0000000e9808723c */ /* 0x040fe60000001808 */
[----:B------:R-:W3:Y:S01]  /*11db0*/  MUFU.EX2 R243, R243 ;  /* 0x000000f300f37308 */ /* 0x000ee20000000800 */
[C---:B------:R-:W-:Y:S02]  /*11dc0*/  FMUL.FTZ R13, R3.reuse, R137 ;  /* 0x00000089030d7220 */ /* 0x040fe40000410000 */
[C---:B------:R-:W-:Y:S01]  /*11dd0*/  FMUL.FTZ R20, R3.reuse, R20 ;  /* 0x0000001403147220 */ /* 0x040fe20000410000 */
[----:B-1----:R-:W-:Y:S01]  /*11de0*/  LDSM.16.MT88.4 R160, [R205+0x8880] ;  /* 0x00888000cda0783b */ /* 0x002fe20000004200 */
[C---:B------:R-:W-:Y:S04]  /*11df0*/  FMUL.FTZ R14, R2.reuse, R138 ;  /* 0x0000008a020e7220 */ /* 0x040fe80000410000 */
[C---:B------:R-:W-:Y:S01]  /*11e00*/  FMUL.FTZ R15, R2.reuse, R139 ;  /* 0x0000008b020f7220 */ /* 0x040fe20000410000 */
[----:B------:R-:W-:Y:S01]  /*11e10*/  MUFU.EX2 R244, R244 ;  /* 0x000000f400f47308 */ /* 0x000fe20000000800 */
[C---:B------:R-:W-:Y:S01]  /*11e20*/  FMUL.FTZ R48, R3.reuse, R48 ;  /* 0x0000003003307220 */ /* 0x040fe20000410000 */
[----:B------:R-:W1:Y:S01]  /*11e30*/  LDSM.16.MT88.4 R136, [R204+0x8080] ;  /* 0x00808000cc88783b */ /* 0x000e620000004200 */
[C---:B------:R-:W-:Y:S02]  /*11e40*/  FMUL.FTZ R49, R3.reuse, R49 ;  /* 0x0000003103317220 */ /* 0x040fe40000410000 */
[C---:B------:R-:W-:Y:S01]  /*11e50*/  FMUL.FTZ R50, R2.reuse, R50 ;  /* 0x0000003202327220 */ /* 0x040fe20000410000 */
[C---:B----4-:R-:W-:Y:S03]  /*11e60*/  HMMA.16816.F32 R12, R152.reuse, R156, R12 ;  /* 0x0000009c980c723c */ /* 0x050fe6000000180c */
[C---:B------:R-:W-:Y:S01]  /*11e70*/  FMUL.FTZ R51, R2.reuse, R51 ;  /* 0x0000003302337220 */ /* 0x040fe20000410000 */
[----:B------:R-:W4:Y:S01]  /*11e80*/  MUFU.EX2 R245, R245 ;  /* 0x000000f500f57308 */ /* 0x000f220000000800 */
[C---:B------:R-:W-:Y:S02]  /*11e90*/  FMUL.FTZ R52, R3.reuse, R52 ;  /* 0x0000003403347220 */ /* 0x040fe40000410000 */
[C---:B------:R-:W-:Y:S01]  /*11ea0*/  FMUL.FTZ R53, R3.reuse, R53 ;  /* 0x0000003503357220 */ /* 0x040fe20000410000 */
[C---:B------:R-:W-:Y:S01]  /*11eb0*/  HMMA.16816.F32 R16, R152.reuse, R158, R16 ;  /* 0x0000009e9810723c */ /* 0x040fe20000001810 */
[----:B------:R-:W-:Y:S03]  /*11ec0*/  LDSM.16.MT88.4 R156, [R206+0x8880] ;  /* 0x00888000ce9c783b */ /* 0x000fe60000004200 */
[C---:B------:R-:W-:Y:S02]  /*11ed0*/  FMUL.FTZ R21, R3.reuse, R21 ;  /* 0x0000001503157220 */ /* 0x040fe40000410000 */
[C---:B------:R-:W-:Y:S01]  /*11ee0*/  FMUL.FTZ R22, R2.reuse, R22 ;  /* 0x0000001602167220 */ /* 0x040fe20000410000 */
[----:B------:R-:W5:Y:S01]  /*11ef0*/  MUFU.EX2 R246, R246 ;  /* 0x000000f600f67308 */ /* 0x000f620000000800 */
[C---:B------:R-:W-:Y:S04]  /*11f00*/  FMUL.FTZ R23, R2.reuse, R23 ;  /* 0x0000001702177220 */ /* 0x040fe80000410000 */
[C---:B------:R-:W-:Y:S02]  /*11f10*/  FMUL.FTZ R54, R2.reuse, R54 ;  /* 0x0000003602367220 */ /* 0x040fe40000410000 */
[C---:B------:R-:W-:Y:S01]  /*11f20*/  FMUL.FTZ R55, R2.reuse, R55 ;  /* 0x0000003702377220 */ /* 0x040fe20000410000 */
[C---:B--2---:R-:W-:Y:S02]  /*11f30*/  HMMA.16816.F32 R20, R152.reuse, R144, R20 ;  /* 0x000000909814723c */ /* 0x044fe40000001814 */
[----:B------:R-:W2:Y:S01]  /*11f40*/  MUFU.EX2 R248, R248 ;  /* 0x000000f800f87308 */ /* 0x000ea20000000800 */
        /* <DEDUP_REMOVED lines=10> */
[C---:B-1----:R-:W-:Y:S04]  /*11ff0*/  HMMA.16816.F32 R28, R152.reuse, R136, R28 ;  /* 0x00000088981c723c */ /* 0x042fe8000000181c */
        /* <DEDUP_REMOVED lines=59> */
[C---:B------:R-:W-:Y:S03]  /*123b0*/  FMUL.FTZ R97, R3.reuse, R97 ;  /* 0x0000006103617220 */ /* 0x040fe60000410000 */
[C---:B---3--:R-:W-:Y:S03]  /*123c0*/  HMMA.16816.F32 R92, R152.reuse, R140, R92 ;  /* 0x0000008c985c723c */ /* 0x048fe6000000185c */
[C---:B------:R-:W-:Y:S02]  /*123d0*/  FMUL.FTZ R98, R2.reuse, R98 ;  /* 0x0000006202627220 */ /* 0x040fe40000410000 */
[C---:B------:R-:W-:Y:S02]  /*123e0*/  FMUL.FTZ R99, R2.reuse, R99 ;  /* 0x0000006302637220 */ /* 0x040fe40000410000 */
[C---:B------:R-:W-:Y:S02]  /*123f0*/  FMUL.FTZ R100, R3.reuse, R100 ;  /* 0x0000006403647220 */ /* 0x040fe40000410000 */
[C---:B------:R-:W-:Y:S03]  /*12400*/  FMUL.FTZ R101, R3.reuse, R101 ;  /* 0x0000006503657220 */ /* 0x040fe60000410000 */
[C---:B------:R-:W-:Y:S01]  /*12410*/  HMMA.16816.F32 R96, R152.reuse, R142, R96 ;  /* 0x0000008e9860723c */ /* 0x040fe20000001860 */
[----:B------:R-:W3:Y:S02]  /*12420*/  LDSM.16.MT88.4 R140, [R205+0xb080] ;  /* 0x00b08000cd8c783b */ /* 0x000ee40000004200 */
        /* <DEDUP_REMOVED lines=20> */
[C---:B------:R-:W-:Y:S01]  /*12570*/  HMMA.16816.F32 R112, R152.reuse, R134, R112 ;  /* 0x000000869870723c */ /* 0x040fe20000001870 */
[----:B------:R-:W2:Y:S02]  /*12580*/  LDSM.16.MT88.4 R132, [R211+0x8880] ;  /* 0x00888000d384783b */ /* 0x000ea40000004200 */
[C---:B------:R-:W-:Y:S02]  /*12590*/  FMUL.FTZ R118, R2.reuse, R118 ;  /* 0x0000007602767220 */ /* 0x040fe40000410000 */
        /* <DEDUP_REMOVED lines=25> */
[----:B----4-:R-:W-:Y:S03]  /*12730*/  F2FP.PACK_AB R153, R245, R244 ;  /* 0x000000f4f599723e */ /* 0x010fe600000000ff */
[----:B-----5:R-:W-:Y:S01]  /*12740*/  F2FP.PACK_AB R154, R247, R246 ;  /* 0x000000f6f79a723e */ /* 0x020fe200000000ff */
[----:B------:R-:W-:Y:S01]  /*12750*/  FADD.FTZ R238, R228, R238 ;  /* 0x000000eee4ee7221 */ /* 0x000fe20000010000 */
[----:B------:R-:W-:Y:S01]  /*12760*/  F2FP.PACK_AB R155, R149, R248 ;  /* 0x000000f8959b723e */ /* 0x000fe200000000ff */
[----:B------:R-:W-:Y:S01]  /*12770*/  FADD.FTZ R240, R239, R240 ;  /* 0x000000f0eff07221 */ /* 0x000fe20000010000 */
[----:B------:R-:W-:Y:S01]  /*12780*/  IADD3 R228, R236, -0x1, RZ ;  /* 0xffffffffece47810 */ /* 0x000fe20007ffe0ff */
[----:B------:R-:W-:Y:S02]  /*12790*/  FADD.FTZ R241, R241, R238 ;  /* 0x000000eef1f17221 */ /* 0x000fe40000010000 */
[----:B------:R-:W-:Y:S01]  /*127a0*/  FADD.FTZ R242, R242, R240 ;  /* 0x000000f0f2f27221 */ /* 0x000fe20000010000 */
[----:B------:R-:W-:Y:S01]  /*127b0*/  MOV R236, R228 ;  /* 0x000000e400ec7202 */ /* 0x000fe20000000f00 */
[C---:B--2---:R-:W-:Y:S01]  /*127c0*/  HMMA.16816.F32 R144, R152.reuse, R132, R4 ;  /* 0x000000849890723c */ /* 0x044fe20000001804 */
[----:B------:R-:W1:Y:S02]  /*127d0*/  LDSM.16.MT88.4 R4, [R211+0x9880] ;  /* 0x00988000d304783b */ /* 0x000e640000004200 */
[----:B------:R-:W-:Y:S02]  /*127e0*/  FADD.FTZ R241, R244, R241 ;  /* 0x000000f1f4f17221 */ /* 0x000fe40000010000 */
        /* <DEDUP_REMOVED lines=42> */
.L_x_660:
[----:B------:R-:W-:-:S13]  /*12a90*/  ISETP.GE.AND P0, PT, R228, RZ, PT ;  /* 0x000000ffe400720c */ /* 0x000fda0003f06270 */
[----:B------:R-:W-:Y:S05]  /*12aa0*/  @!P0 BRA `(.L_x_662) ;  /* 0x00001f6000008947 */ /* 0x000fea0003800000 */
[----:B------:R-:W-:Y:S01]  /*12ab0*/  UMOV UR6, 0x5 ;  /* 0x0000000500067882 */ /* 0x000fe20000000000 */
[----:B------:R-:W-:Y:S01]  /*12ac0*/  MOV R2, R148 ;  /* 0x0000009400027202 */ /* 0x000fe20000000f00 */
[----:B------:R-:W-:Y:S01]  /*12ad0*/  ULDC.64 UR4, c[0x0][0x208] ;  /* 0x0000820000047ab9 */ /* 0x000fe20000000a00 */
[----:B------:R-:W-:Y:S01]  /*12ae0*/  MOV R3, R0 ;  /* 0x0000000000037202 */ /* 0x000fe20000000f00 */
[----:B------:R-:W-:Y:S01]  /*12af0*/  USHF.L.U64.HI UR5, UR4, UR6, UR5 ;  /* 0x0000000604057299 */ /* 0x000fe20008010205 */
[----:B------:R-:W-:Y:S01]  /*12b00*/  MOV R220, R230 ;  /* 0x000000e600dc7202 */ /* 0x000fe20000000f00 */
[----:B------:R-:W-:Y:S02]  /*12b10*/  USHF.L.U32 UR4, UR4, 0x5, URZ ;  /* 0x0000000504047899 */ /* 0x000fe4000800063f */
.L_x_663:
[----:B------:R-:W-:Y:S04]  /*12b20*/  DEPBAR.LE SB0, 0x0 ;  /* 0x000080000000791a */ /* 0x000fe80000000000 */
[----:B------:R-:W-:Y:S01]  /*12b30*/  BAR.SYNC.DEFER_BLOCKING 0x0 ;  /* 0x0000000000007b1d */ /* 0x000fe20000010000 */
[----:B------:R-:W-:Y:S01]  /*12b40*/  SHF.R.S32.HI R4, RZ, 0x1f, R228 ;  /* 0x0000001fff047819 */ /* 0x000fe200000114e4 */
[C---:B------:R-:W-:Y:S02]  /*12b50*/  IMAD R0, R228.reuse, UR5, RZ ;  /* 0x00000005e4007c24 */ /* 0x040fe4000f8e02ff */
[----:B------:R-:W-:Y:S04]  /*12b60*/  IMAD.WIDE.U32 R6, R228, UR4, R220 ;  /* 0x00000004e4067c25 */ /* 0x000fe8000f8e00dc */
[----:B------:R-:W-:Y:S01]  /*12b70*/  IMAD R0, R4, UR4, R0 ;  /* 0x0000000404007c24 */ /* 0x000fe2000f8e0200 */
[C---:B------:R-:W-:Y:S04]  /*12b80*/  LEA R12, P0, R6.reuse, c[0x0][0x1f8], 0x1 ;  /* 0x00007e00060c7a11 */ /* 0x040fe800078008ff */
[----:B------:R-:W-:Y:S04]  /*12b90*/  IADD3 R0, R7, R0, RZ ;  /* 0x0000000007007210 */ /* 0x000fe80007ffe0ff */
[----:B------:R-:W-:Y:S02]  /*12ba0*/  LEA.HI.X R13, R6, c[0x0][0x1fc], R0, 0x1, P0 ;  /* 0x00007f00060d7a11 */ /* 0x000fe400000f0c00 */
[C---:B------:R-:W-:Y:S02]  /*12bb0*/  ISETP.GT.AND P0, PT, R228.reuse, RZ, PT ;  /* 0x000000ffe400720c */ /* 0x040fe40003f04270 */
[----:B------:R-:W-:Y:S01]  /*12bc0*/  IADD3 R228, R228, -0x1, RZ ;  /* 0xffffffffe4e47810 */ /* 0x000fe20007ffe0ff */
[----:B------:R-:W-:Y:S08]  /*12bd0*/  LDSM.16.M88.4 R16, [R214+0x10080] ;  /* 0x01008000d610783b */ /* 0x000ff00000000200 */
        /* <DEDUP_REMOVED lines=11> */
[----:B------:R2:W-:Y:S08]  /*12c90*/  LDGSTS.E.BYPASS.LTC128B.128 [R217+0x9080], [R12.64+0x80], !P6 ;  /* 0x090800800cd97fae */ /* 0x0005f0000f101d48 */
[----:B------:R2:W-:Y:S08]  /*12ca0*/  LDGSTS.E.BYPASS.LTC128B.128 [R217+0xa080], [R12.64+0x100], !P5 ;  /* 0x0a0801000cd97fae */ /* 0x0005f0000e901d48 */
[----:B------:R2:W-:Y:S08]  /*12cb0*/  LDGSTS.E.BYPASS.LTC128B.128 [R217+0xb080], [R12.64+0x180], !P4 ;  /* 0x0b0801800cd97fae */ /* 0x0005f0000e101d48 */
        /* <DEDUP_REMOVED lines=108> */
[----:B------:R2:W-:Y:S01]  /*13380*/  MUFU.TANH R152, R5 ;  /* 0x0000000500987308 */ /* 0x0005e20000002400 */
[----:B------:R-:W-:Y:S03]  /*13390*/  FMUL.FTZ R6, R6, c[0x0][0x320] ;  /* 0x0000c80006067a20 */ /* 0x000fe60000410000 */
[----:B------:R-:W-:Y:S01]  /*133a0*/  FMUL.FTZ R9, R9, c[0x0][0x320] ;  /* 0x0000c80009097a20 */ /* 0x000fe20000410000 */
[C---:B-1----:R-:W-:Y:S03]  /*133b0*/  HMMA.16816.F32 R12, R172.reuse, R148, R12 ;  /* 0x00000094ac0c723c */ /* 0x042fe6000000180c */
[----:B------:R-:W-:Y:S02]  /*133c0*/  FMUL.FTZ R8, R8, c[0x0][0x320] ;  /* 0x0000c80008087a20 */ /* 0x000fe40000410000 */
[----:B------:R1:W-:Y:S03]  /*133d0*/  MUFU.TANH R154, R9 ;  /* 0x00000009009a7308 */ /* 0x0003e60000002400 */
[----:B------:R-:W-:Y:S07]  /*133e0*/  HMMA.16816.F32 R16, R172, R150, R16 ;  /* 0x00000096ac10723c */ /* 0x000fee0000001810 */
[----:B------:R-:W3:Y:S01]  /*133f0*/  MUFU.TANH R6, R6 ;  /* 0x0000000600067308 */ /* 0x000ee20000002400 */
[----:B--2---:R-:W-:Y:S04]  /*13400*/  FMUL.FTZ R5, R7, c[0x0][0x320] ;  /* 0x0000c80007057a20 */ /* 0x004fe80000410000 */
[----:B------:R-:W-:Y:S04]  /*13410*/  FMUL.FTZ R7, R11, c[0x0][0x320] ;  /* 0x0000c8000b077a20 */ /* 0x000fe80000410000 */
[----:B------:R-:W-:Y:S01]  /*13420*/  FMUL.FTZ R14, R14, c[0x0][0x320] ;  /* 0x0000c8000e0e7a20 */ /* 0x000fe20000410000 */
        /* <DEDUP_REMOVED lines=8> */
[----:B------:R-:W-:Y:S01]  /*134b0*/  FMUL.FTZ R16, R16, c[0x0][0x320] ;  /* 0x0000c80010107a20 */ /* 0x000fe20000410000 */
[----:B---3--:R-:W-:Y:S01]  /*134c0*/  FMNMX.FTZ R0, R6, R2, !PT ;  /* 0x0000000206007209 */ /* 0x008fe20007810000 */
[----:B------:R-:W-:Y:S05]  /*134d0*/  FMUL.FTZ R17, R17, c[0x0][0x320] ;  /* 0x0000c80011117a20 */ /* 0x000fea0000410000 */
[----:B------:R-:W3:Y:S01]  /*134e0*/  MUFU.TANH R9, R9 ;  /* 0x0000000900097308 */ /* 0x000ee20000002400 */
[----:B--2---:R-:W-:Y:S04]  /*134f0*/  FMNMX.FTZ R11, R153, R3, !PT ;  /* 0x00000003990b7209 */ /* 0x004fe80007810000 */
[----:B------:R-:W-:Y:S05]  /*13500*/  FMNMX.FTZ R11, R152, R11, !PT ;  /* 0x0000000b980b7209 */ /* 0x000fea0007810000 */
[----:B------:R-:W2:Y:S01]  /*13510*/  MUFU.TANH R7, R7 ;  /* 0x0000000700077308 */ /* 0x000ea20000002400 */
[----:B-1----:R-:W-:Y:S09]  /*13520*/  FMNMX.FTZ R0, R5, R0, !PT ;  /* 0x0000000005007209 */ /* 0x002ff20007810000 */
[----:B------:R-:W1:Y:S01]  /*13530*/  MUFU.TANH R8, R8 ;  /* 0x0000000800087308 */ /* 0x000e620000002400 */
[----:B---3--:R-:W-:Y:S09]  /*13540*/  FMNMX.FTZ R0, R9, R0, !PT ;  /* 0x0000000009007209 */ /* 0x008ff20007810000 */
[----:B------:R-:W3:Y:S01]  /*13550*/  MUFU.TANH R165, R14 ;  /* 0x0000000e00a57308 */ /* 0x000ee20000002400 */
[----:B--2---:R-:W-:Y:S09]  /*13560*/  FMNMX.FTZ R0, R7, R0, !PT ;  /* 0x0000000007007209 */ /* 0x004ff20007810000 */
[----:B------:R-:W2:Y:S01]  /*13570*/  MUFU.TANH R164, R15 ;  /* 0x0000000f00a47308 */ /* 0x000ea20000002400 */
[----:B-1----:R-:W-:Y:S04]  /*13580*/  FMNMX.FTZ R11, R8, R11, !PT ;  /* 0x0000000b080b7209 */ /* 0x002fe80007810000 */
[----:B------:R-:W-:Y:S05]  /*13590*/  FMNMX.FTZ R11, R154, R11, !PT ;  /* 0x0000000b9a0b7209 */ /* 0x000fea0007810000 */
        /* <DEDUP_REMOVED lines=11> */
[----:B-1----:R-:W-:Y:S05]  /*13650*/  FMNMX.FTZ R0, R149, R0, !PT ;  /* 0x0000000095007209 */ /* 0x002fea0007810000 */
[----:B------:R-:W1:Y:S01]  /*13660*/  SHFL.BFLY PT, R4, R0, 0x2, 0x1f ;  /* 0x0c401f0000047f89 */ /* 0x000e6200000e0000 */
[----:B---3--:R-:W-:Y:S04]  /*13670*/  FMNMX.FTZ R11, R162, R11, !PT ;  /* 0x0000000ba20b7209 */ /* 0x008fe80007810000 */
[----:B--2---:R-:W-:Y:S05]  /*13680*/  FMNMX.FTZ R11, R161, R11, !PT ;  /* 0x0000000ba10b7209 */ /* 0x004fea0007810000 */
[----:B------:R-:W2:Y:S01]  /*13690*/  SHFL.BFLY PT, R10, R11, 0x2, 0x1f ;  /* 0x0c401f000b0a7f89 */ /* 0x000ea200000e0000 */
[----:B-1----:R-:W-:Y:S07]  /*136a0*/  FMNMX.FTZ R4, R0, R4, !PT ;  /* 0x0000000400047209 */ /* 0x002fee0007810000 */
[----:B------:R-:W1:Y:S01]  /*136b0*/  SHFL.BFLY PT, R148, R4, 0x1, 0x1f ;  /* 0x0c201f0004947f89 */ /* 0x000e6200000e0000 */
[----:B--2---:R-:W-:Y:S07]  /*136c0*/  FMNMX.FTZ R11, R11, R10, !PT ;  /* 0x0000000a0b0b7209 */ /* 0x004fee0007810000 */
[----:B------:R-:W2:Y:S01]  /*136d0*/  SHFL.BFLY PT, R10, R11, 0x1, 0x1f ;  /* 0x0c201f000b0a7f89 */ /* 0x000ea200000e0000 */
[----:B-1----:R-:W-:Y:S02]  /*136e0*/  FMNMX.FTZ R148, R4, R148, !PT ;  /* 0x0000009404947209 */ /* 0x002fe40007810000 */
[----:B------:R-:W-:Y:S03]  /*136f0*/  @P0 SHF.R.S32.HI R4, RZ, 0x1f, R228 ;  /* 0x0000001fff040819 */ /* 0x000fe600000114e4 */
[----:B------:R-:W-:Y:S02]  /*13700*/  FMUL.FTZ R160, R148, c[0x0][0x2d0] ;  /* 0x0000b40094a07a20 */ /* 0x000fe40000410000 */
[----:B------:R-:W-:Y:S02]  /*13710*/  @P0 IMAD R4, R4, c[0x0][0x1e0], RZ ;  /* 0x0000780004040a24 */ /* 0x000fe400078e02ff */
[----:B------:R-:W-:Y:S02]  /*13720*/  FADD.FTZ R2, -R148, R2 ;  /* 0x0000000294027221 */ /* 0x000fe40000010100 */
[----:B------:R-:W-:Y:S02]  /*13730*/  @P0 IMAD R4, R228, c[0x0][0x1e4], R4 ;  /* 0x00007900e4040a24 */ /* 0x000fe400078e0204 */
[--C-:B------:R-:W-:Y:S02]  /*13740*/  FFMA.FTZ R229, R6, c[0x0][0x2d0], -R160.reuse ;  /* 0x0000b40006e57a23 */ /* 0x100fe400000108a0 */
[--C-:B------:R-:W-:Y:S02]  /*13750*/  FFMA.FTZ R227, R5, c[0x0][0x2d0], -R160.reuse ;  /* 0x0000b40005e37a23 */ /* 0x100fe400000108a0 */
[--C-:B------:R-:W-:Y:S02]  /*13760*/  FFMA.FTZ R226, R9, c[0x0][0x2d0], -R160.reuse ;  /* 0x0000b40009e27a23 */ /* 0x100fe400000108a0 */
[----:B------:R-:W-:Y:S01]  /*13770*/  FFMA.FTZ R151, R7, c[0x0][0x2d0], -R160 ;  /* 0x0000b40007977a23 */ /* 0x000fe200000108a0 */
[----:B--2---:R-:W-:Y:S01]  /*13780*/  FMNMX.FTZ R0, R11, R10, !PT ;  /* 0x0000000a0b007209 */ /* 0x004fe20007810000 */
[----:B------:R-:W-:Y:S01]  /*13790*/  @P0 IMAD.WIDE.U32 R10, R228, c[0x0][0x1e0], RZ ;  /* 0x00007800e40a0a25 */ /* 0x000fe200078e00ff */
[----:B------:R-:W-:Y:S03]  /*137a0*/  MUFU.EX2 R229, R229 ;  /* 0x000000e500e57308 */ /* 0x000fe60000000800 */
[C---:B------:R-:W-:Y:S01]  /*137b0*/  FMUL.FTZ R163, R0.reuse, c[0x0][0x2d0] ;  /* 0x0000b40000a37a20 */ /* 0x040fe20000410000 */
[----:B------:R-:W-:Y:S01]  /*137c0*/  @P0 IADD3 R4, R11, R4, RZ ;  /* 0x000000040b040210 */ /* 0x000fe20007ffe0ff */
[----:B------:R-:W-:Y:S02]  /*137d0*/  FADD.FTZ R3, -R0, R3 ;  /* 0x0000000300037221 */ /* 0x000fe40000010100 */
[--C-:B------:R-:W-:Y:S01]  /*137e0*/  FFMA.FTZ R231, R8, c[0x0][0x2d0], -R163.reuse ;  /* 0x0000b40008e77a23 */ /* 0x100fe200000108a3 */
[----:B------:R-:W-:Y:S01]  /*137f0*/  @P0 LEA R8, P1, R10, R218, 0x5 ;  /* 0x000000da0a080211 */ /* 0x000fe200078228ff */
[--C-:B------:R-:W-:Y:S01]  /*13800*/  FFMA.FTZ R233, R153, c[0x0][0x2d0], -R163.reuse ;  /* 0x0000b40099e97a23 */ /* 0x100fe200000108a3 */
[----:B------:R-:W-:Y:S01]  /*13810*/  MUFU.EX2 R227, R227 ;  /* 0x000000e300e37308 */ /* 0x000fe20000000800 */
[--C-:B------:R-:W-:Y:S01]  /*13820*/  FFMA.FTZ R232, R152, c[0x0][0x2d0], -R163.reuse ;  /* 0x0000b40098e87a23 */ /* 0x100fe200000108a3 */
[----:B------:R-:W-:Y:S01]  /*13830*/  @P0 LEA.HI.X R4, R10, R223, R4, 0x5, P1 ;  /* 0x000000df0a040211 */ /* 0x000fe200008f2c04 */
[--C-:B------:R-:W-:Y:S01]  /*13840*/  FFMA.FTZ R230, R154, c[0x0][0x2d0], -R163.reuse ;  /* 0x0000b4009ae67a23 */ /* 0x100fe200000108a3 */
[----:B------:R-:W-:Y:S01]  /*13850*/  @P0 LEA R10, P1, R8, c[0x0][0x1c8], 0x1 ;  /* 0x00007200080a0a11 */ /* 0x000fe200078208ff */
[----:B------:R-:W-:Y:S02]  /*13860*/  FMUL.FTZ R3, R3, c[0x0][0x2d0] ;  /* 0x0000b40003037a20 */ /* 0x000fe40000410000 */
[----:B------:R-:W-:Y:S01]  /*13870*/  FMUL.FTZ R2, R2, c[0x0][0x2d0] ;  /* 0x0000b40002027a20 */ /* 0x000fe20000410000 */
[----:B------:R-:W-:Y:S01]  /*13880*/  @P0 LEA.HI.X R11, R8, c[0x0][0x1cc], R4, 0x1, P1 ;  /* 0x00007300080b0a11 */ /* 0x000fe200008f0c04 */
[--C-:B------:R-:W-:Y:S01]  /*13890*/  FFMA.FTZ R234, R167, c[0x0][0x2d0], -R163.reuse ;  /* 0x0000b400a7ea7a23 */ /* 0x100fe200000108a3 */
[----:B------:R-:W-:Y:S01]  /*138a0*/  MUFU.EX2 R233, R233 ;  /* 0x000000e900e97308 */ /* 0x000fe20000000800 */
[--C-:B------:R-:W-:Y:S02]  /*138b0*/  FFMA.FTZ R235, R166, c[0x0][0x2d0], -R163.reuse ;  /* 0x0000b400a6eb7a23 */ /* 0x100fe400000108a3 */
[----:B------:R1:W-:Y:S01]  /*138c0*/  @P0 LDGSTS.E.BYPASS.LTC128B.128 [R217+0xc080], [R10.64], !P3 ;  /* 0x0c0800000ad90fae */ /* 0x0003e2000d901d48 */
[--C-:B------:R-:W-:Y:S02]  /*138d0*/  FFMA.FTZ R236, R165, c[0x0][0x2d0], -R160.reuse ;  /* 0x0000b400a5ec7a23 */ /* 0x100fe400000108a0 */
[--C-:B------:R-:W-:Y:S02]  /*138e0*/  FFMA.FTZ R237, R164, c[0x0][0x2d0], -R160.reuse ;  /* 0x0000b400a4ed7a23 */ /* 0x100fe400000108a0 */
[--C-:B------:R-:W-:Y:S02]  /*138f0*/  FFMA.FTZ R238, R162, c[0x0][0x2d0], -R163.reuse ;  /* 0x0000b400a2ee7a23 */ /* 0x100fe400000108a3 */
[----:B------:R-:W2:Y:S01]  /*13900*/  MUFU.EX2 R3, R3 ;  /* 0x0000000300037308 */ /* 0x000ea20000000800 */
[----:B------:R1:W-:Y:S01]  /*13910*/  @P0 LDGSTS.E.BYPASS.LTC128B.128 [R217+0xd080], [R10.64+0x80], !P6 ;  /* 0x0d0800800ad90fae */ /* 0x0003e2000f101d48 */
[----:B------:R-:W-:Y:S02]  /*13920*/  FFMA.FTZ R163, R161, c[0x0][0x2d0], -R163 ;  /* 0x0000b400a1a37a23 */ /* 0x000fe400000108a3 */
[--C-:B------:R-:W-:Y:S02]  /*13930*/  FFMA.FTZ R150, R150, c[0x0][0x2d0], -R160.reuse ;  /* 0x0000b40096967a23 */ /* 0x100fe400000108a0 */
[----:B------:R-:W-:Y:S03]  /*13940*/  FFMA.FTZ R160, R149, c[0x0][0x2d0], -R160 ;  /* 0x0000b40095a07a23 */ /* 0x000fe600000108a0 */
[----:B------:R1:W-:Y:S01]  /*13950*/  @P0 LDGSTS.E.BYPASS.LTC128B.128 [R217+0xe080], [R10.64+0x100], !P5 ;  /* 0x0e0801000ad90fae */ /* 0x0003e2000e901d48 */
[----:B------:R-:W3:Y:S07]  /*13960*/  MUFU.EX2 R2, R2 ;  /* 0x0000000200027308 */ /* 0x000eee0000000800 */
[----:B------:R1:W-:Y:S03]  /*13970*/  @P0 LDGSTS.E.BYPASS.LTC128B.128 [R217+0xf080], [R10.64+0x180], !P4 ;  /* 0x0f0801800ad90fae */ /* 0x0003e6000e101d48 */
[----:B------:R-:W4:Y:S01]  /*13980*/  MUFU.EX2 R232, R232 ;  /* 0x000000e800e87308 */ /* 0x000f220000000800 */
[C---:B--2---:R-:W-:Y:S04]  /*13990*/  FMUL.FTZ R4, R3.reuse, R144 ;  /* 0x0000009003047220 */ /* 0x044fe80000410000 */
[----:B------:R-:W2:Y:S01]  /*139a0*/  LDSM.16.MT88.4 R12, [R211+0x8080] ;  /* 0x00808000d30c783b */ /* 0x000ea20000004200 */
[----:B------:R-:W-:Y:S01]  /*139b0*/  FMUL.FTZ R5, R3, R145 ;  /* 0x0000009103057220 */ /* 0x000fe20000410000 */
[----:B------:R-:W-:Y:S01]  /*139c0*/  F2FP.PACK_AB R145, R227, R229 ;  /* 0x000000e5e391723e */ /* 0x000fe200000000ff */
[C---:B------:R-:W-:Y:S02]  /*139d0*/  FMUL.FTZ R8, R3.reuse, R140 ;  /* 0x0000008c03087220 */ /* 0x040fe40000410000 */
[----:B------:R-:W-:Y:S01]  /*139e0*/  MUFU.EX2 R231, R231 ;  /* 0x000000e700e77308 */ /* 0x000fe20000000800 */
[C---:B------:R-:W-:Y:S02]  /*139f0*/  FMUL.FTZ R9, R3.reuse, R141 ;  /* 0x0000008d03097220 */ /* 0x040fe40000410000 */
[----:B------:R-:W5:Y:S01]  /*13a00*/  LDSM.16.MT88.4 R152, [R206+0x8080] ;  /* 0x00808000ce98783b */ /* 0x000f620000004200 */
[C---:B---3--:R-:W-:Y:S02]  /*13a10*/  FMUL.FTZ R6, R2.reuse, R146 ;  /* 0x0000009202067220 */ /* 0x048fe40000410000 */
[----:B------:R-:W-:Y:S02]  /*13a20*/  FMUL.FTZ R7, R2, R147 ;  /* 0x0000009302077220 */ /* 0x000fe40000410000 */
[C---:B------:R-:W-:Y:S02]  /*13a30*/  FMUL.FTZ R16, R3.reuse, R132 ;  /* 0x0000008403107220 */ /* 0x040fe40000410000 */
[----:B------:R-:W3:Y:S01]  /*13a40*/  MUFU.EX2 R230, R230 ;  /* 0x000000e600e67308 */ /* 0x000ee20000000800 */
[----:B------:R-:W2:Y:S01]  /*13a50*/  LDSM.16.MT88.4 R156, [R205+0x8080] ;  /* 0x00808000cd9c783b */ /* 0x000ea20000004200 */
[C---:B------:R-:W-:Y:S01]  /*13a60*/  FMUL.FTZ R17, R3.reuse, R133 ;  /* 0x0000008503117220 */ /* 0x040fe20000410000 */
[----:B----4-:R-:W-:Y:S01]  /*13a70*/  F2FP.PACK_AB R144, R232, R233 ;  /* 0x000000e9e890723e */ /* 0x010fe200000000ff */
[C---:B-1----:R-:W-:Y:S02]  /*13a80*/  FMUL.FTZ R10, R2.reuse, R142 ;  /* 0x0000008e020a7220 */ /* 0x042fe40000410000 */
[C---:B------:R-:W-:Y:S03]  /*13a90*/  FMUL.FTZ R11, R2.reuse, R143 ;  /* 0x0000008f020b7220 */ /* 0x040fe60000410000 */
[----:B------:R-:W-:Y:S01]  /*13aa0*/  LDSM.16.MT88.4 R140, [R206+0x9080] ;  /* 0x00908000ce8c783b */ /* 0x000fe20000004200 */
[----:B------:R-:W-:Y:S01]  /*13ab0*/  MUFU.EX2 R226, R226 ;  /* 0x000000e200e27308 */ /* 0x000fe20000000800 */
[C---:B------:R-:W-:Y:S02]  /*13ac0*/  FMUL.FTZ R18, R2.reuse, R134 ;  /* 0x0000008602127220 */ /* 0x040fe40000410000 */
[C---:B------:R-:W-:Y:S02]  /*13ad0*/  FMUL.FTZ R19, R2.reuse, R135 ;  /* 0x0000008702137220 */ /* 0x040fe40000410000 */
[C---:B------:R-:W-:Y:S02]  /*13ae0*/  FMUL.FTZ R20, R3.reuse, R20 ;  /* 0x0000001403147220 */ /* 0x040fe40000410000 */
[----:B------:R-:W-:Y:S01]  /*13af0*/  LDSM.16.MT88.4 R132, [R211+0x9080] ;  /* 0x00908000d384783b */ /* 0x000fe20000004200 */
[C---:B------:R-:W-:Y:S02]  /*13b00*/  FMUL.FTZ R21, R3.reuse, R21 ;  /* 0x0000001503157220 */ /* 0x040fe40000410000 */
[----:B------:R-:W1:Y:S01]  /*13b10*/  MUFU.EX2 R151, R151 ;  /* 0x0000009700977308 */ /* 0x000e620000000800 */
[C---:B------:R-:W-:Y:S02]  /*13b20*/  FMUL.FTZ R22, R2.reuse, R22 ;  /* 0x0000001602167220 */ /* 0x040fe40000410000 */
[----:B------:R-:W-:Y:S01]  /*13b30*/  FMUL.FTZ R23, R2, R23 ;  /* 0x0000001702177220 */ /* 0x000fe20000410000 */
[----:B---3--:R-:W-:Y:S01]  /*13b40*/  F2FP.PACK_AB R146, R230, R231 ;  /* 0x000000e7e692723e */ /* 0x008fe200000000ff */
[----:B------:R-:W-:Y:S01]  /*13b50*/  LDSM.16.MT88.4 R164, [R211+0x9880] ;  /* 0x00988000d3a4783b */ /* 0x000fe20000004200 */
[C---:B------:R-:W-:Y:S02]  /*13b60*/  FMUL.FTZ R24, R3.reuse, R24 ;  /* 0x0000001803187220 */ /* 0x040fe40000410000 */
[C---:B------:R-:W-:Y:S02]  /*13b70*/  FMUL.FTZ R25, R3.reuse, R25 ;  /* 0x0000001903197220 */ /* 0x040fe40000410000 */
[----:B------:R-:W-:Y:S01]  /*13b80*/  MUFU.EX2 R239, R163 ;  /* 0x000000a300ef7308 */ /* 0x000fe20000000800 */
[C---:B------:R-:W-:Y:S02]  /*13b90*/  FMUL.FTZ R26, R2.reuse, R26 ;  /* 0x0000001a021a7220 */ /* 0x040fe40000410000 */
[----:B------:R-:W-:Y:S01]  /*13ba0*/  LDSM.16.MT88.4 R168, [R206+0x9880] ;  /* 0x00988000cea8783b */ /* 0x000fe20000004200 */
[C---:B------:R-:W-:Y:S02]  /*13bb0*/  FMUL.FTZ R27, R2.reuse, R27 ;  /* 0x0000001b021b7220 */ /* 0x040fe40000410000 */
[C---:B------:R-:W-:Y:S02]  /*13bc0*/  FMUL.FTZ R28, R3.reuse, R28 ;  /* 0x0000001c031c7220 */ /* 0x040fe40000410000 */
[----:B------:R-:W-:Y:S02]  /*13bd0*/  FMUL.FTZ R29, R3, R29 ;  /* 0x0000001d031d7220 */ /* 0x000fe40000410000 */
[----:B------:R3:W-:Y:S01]  /*13be0*/  MUFU.EX2 R149, R160 ;  /* 0x000000a000957308 */ /* 0x0007e20000000800 */
[----:B------:R-:W-:Y:S01]  /*13bf0*/  LDSM.16.MT88.4 R172, [R204+0x9880] ;  /* 0x00988000ccac783b */ /* 0x000fe20000004200 */
[C---:B------:R-:W-:Y:S01]  /*13c00*/  FMUL.FTZ R30, R2.reuse, R30 ;  /* 0x0000001e021e7220 */ /* 0x040fe20000410000 */
[----:B-1----:R-:W-:Y:S01]  /*13c10*/  F2FP.PACK_AB R147, R151, R226 ;  /* 0x000000e29793723e */ /* 0x002fe200000000ff */
[C---:B------:R-:W-:Y:S02]  /*13c20*/  FMUL.FTZ R31, R2.reuse, R31 ;  /* 0x0000001f021f7220 */ /* 0x040fe40000410000 */
[C---:B------:R-:W-:Y:S03]  /*13c30*/  FMUL.FTZ R32, R3.reuse, R32 ;  /* 0x0000002003207220 */ /* 0x040fe60000410000 */
[----:B------:R-:W-:Y:S01]  /*13c40*/  LDSM.16.MT88.4 R176, [R211+0xa880] ;  /* 0x00a88000d3b0783b */ /* 0x000fe20000004200 */
[C---:B------:R-:W-:Y:S01]  /*13c50*/  FMUL.FTZ R33, R3.reuse, R33 ;  /* 0x0000002103217220 */ /* 0x040fe20000410000 */
[C---:B--2---:R-:W-:Y:S01]  /*13c60*/  HMMA.16816.F32 R4, R144.reuse, R12, R4 ;  /* 0x0000000c9004723c */ /* 0x044fe20000001804 */
[----:B------:R-:W-:Y:S04]  /*13c70*/  MUFU.EX2 R234, R234 ;  /* 0x000000ea00ea7308 */ /* 0x000fe80000000800 */
[C---:B------:R-:W-:Y:S01]  /*13c80*/  FMUL.FTZ R34, R2.reuse, R34 ;  /* 0x0000002202227220 */ /* 0x040fe20000410000 */
[----:B------:R-:W-:Y:S01]  /*13c90*/  LDSM.16.MT88.4 R180, [R206+0xa880] ;  /* 0x00a88000ceb4783b */ /* 0x000fe20000004200 */
[C---:B------:R-:W-:Y:S01]  /*13ca0*/  FMUL.FTZ R12, R3.reuse, R136 ;  /* 0x00000088030c7220 */ /* 0x040fe20000410000 */
[C---:B------:R-:W-:Y:S03]  /*13cb0*/  HMMA.16816.F32 R8, R144.reuse, R14, R8 ;  /* 0x0000000e9008723c */ /* 0x040fe60000001808 */
[----:B------:R-:W1:Y:S01]  /*13cc0*/  MUFU.EX2 R235, R235 ;  /* 0x000000eb00eb7308 */ /* 0x000e620000000800 */
[C---:B------:R-:W-:Y:S02]  /*13cd0*/  FMUL.FTZ R13, R3.reuse, R137 ;  /* 0x00000089030d7220 */ /* 0x040fe40000410000 */
[----:B---3--:R-:W-:Y:S01]  /*13ce0*/  LDSM.16.MT88.4 R160, [R205+0x8880] ;  /* 0x00888000cda0783b */ /* 0x008fe20000004200 */
[C---:B------:R-:W-:Y:S02]  /*13cf0*/  FMUL.FTZ R14, R2.reuse, R138 ;  /* 0x0000008a020e7220 */ /* 0x040fe40000410000 */
[C---:B------:R-:W-:Y:S03]  /*13d00*/  FMUL.FTZ R15, R2.reuse, R139 ;  /* 0x0000008b020f7220 */ /* 0x040fe60000410000 */
[C---:B------:R-:W-:Y:S01]  /*13d10*/  FMUL.FTZ R35, R2.reuse, R35 ;  /* 0x0000002302237220 */ /* 0x040fe20000410000 */
[----:B------:R-:W-:Y:S01]  /*13d20*/  MUFU.EX2 R236, R236 ;  /* 0x000000ec00ec7308 */ /* 0x000fe20000000800 */
[----:B------:R-:W2:Y:S01]  /*13d30*/  LDSM.16.MT88.4 R136, [R204+0x8080] ;  /* 0x00808000cc88783b */ /* 0x000ea20000004200 */
[C---:B------:R-:W-:Y:S01]  /*13d40*/  FMUL.FTZ R36, R3.reuse, R36 ;  /* 0x0000002403247220 */ /* 0x040fe20000410000 */
[C---:B-----5:R-:W-:Y:S03]  /*13d50*/  HMMA.16816.F32 R12, R144.reuse, R152, R12 ;  /* 0x00000098900c723c */ /* 0x060fe6000000180c */
[C---:B------:R-:W-:Y:S02]  /*13d60*/  FMUL.FTZ R37, R3.reuse, R37 ;  /* 0x0000002503257220 */ /* 0x040fe40000410000 */
[C---:B------:R-:W-:Y:S01]  /*13d70*/  FMUL.FTZ R38, R2.reuse, R38 ;  /* 0x0000002602267220 */ /* 0x040fe20000410000 */
[----:B------:R-:W-:Y:S01]  /*13d80*/  LDSM.16.MT88.4 R184, [R204+0xa880] ;  /* 0x00a88000ccb8783b */ /* 0x000fe20000004200 */
[C---:B------:R-:W-:Y:S01]  /*13d90*/  FMUL.FTZ R39, R2.reuse, R39 ;  /* 0x0000002702277220 */ /* 0x040fe20000410000 */
[C---:B------:R-:W-:Y:S01]  /*13da0*/  HMMA.16816.F32 R16, R144.reuse, R154, R16 ;  /* 0x0000009a9010723c */ /* 0x040fe20000001810 */
[----:B------:R-:W3:Y:S03]  /*13db0*/  MUFU.EX2 R237, R237 ;  /* 0x000000ed00ed7308 */ /* 0x000ee60000000800 */
[----:B------:R-:W-:Y:S01]  /*13dc0*/  FMUL.FTZ R40, R3, R40 ;  /* 0x0000002803287220 */ /* 0x000fe20000410000 */
[----:B-1----:R-:W-:Y:S01]  /*13dd0*/  F2FP.PACK_AB R152, R235, R234 ;  /* 0x000000eaeb98723e */ /* 0x002fe200000000ff */
[----:B------:R-:W-:Y:S01]  /*13de0*/  LDSM.16.MT88.4 R188, [R211+0xb880] ;  /* 0x00b88000d3bc783b */ /* 0x000fe20000004200 */
[C---:B------:R-:W-:Y:S01]  /*13df0*/  FMUL.FTZ R41, R3.reuse, R41 ;  /* 0x0000002903297220 */ /* 0x040fe20000410000 */
[C---:B------:R-:W-:Y:S03]  /*13e00*/  HMMA.16816.F32 R20, R144.reuse, R156, R20 ;  /* 0x0000009c9014723c */ /* 0x040fe60000001814 */
[----:B------:R-:W1:Y:S01]  /*13e10*/  MUFU.EX2 R238, R238 ;  /* 0x000000ee00ee7308 */ /* 0x000e620000000800 */
[C---:B------:R-:W-:Y:S02]  /*13e20*/  FMUL.FTZ R42, R2.reuse, R42 ;  /* 0x0000002a022a7220 */ /* 0x040fe40000410000 */
[----:B------:R-:W-:Y:S01]  /*13e30*/  LDSM.16.MT88.4 R192, [R206+0xb880] ;  /* 0x00b88000cec0783b */ /* 0x000fe20000004200 */
[C---:B------:R-:W-:Y:S01]  /*13e40*/  FMUL.FTZ R43, R2.reuse, R43 ;  /* 0x0000002b022b7220 */ /* 0x040fe20000410000 */
[C---:B------:R-:W-:Y:S04]  /*13e50*/  HMMA.16816.F32 R24, R144.reuse, R158, R24 ;  /* 0x0000009e9018723c */ /* 0x040fe80000001818 */
[C---:B------:R-:W-:Y:S01]  /*13e60*/  FMUL.FTZ R44, R3.reuse, R44 ;  /* 0x0000002c032c7220 */ /* 0x040fe20000410000 */
[----:B------:R-:W4:Y:S01]  /*13e70*/  MUFU.EX2 R150, R150 ;  /* 0x0000009600967308 */ /* 0x000f220000000800 */
[----:B------:R-:W-:Y:S01]  /*13e80*/  LDSM.16.MT88.4 R156, [R206+0x8880] ;  /* 0x00888000ce9c783b */ /* 0x000fe20000004200 */
[----:B------:R-:W-:Y:S02]  /*13e90*/  FMUL.FTZ R45, R3, R45 ;  /* 0x0000002d032d7220 */ /* 0x000fe40000410000 */
[C---:B------:R-:W-:Y:S03]  /*13ea0*/  FMUL.FTZ R46, R2.reuse, R46 ;  /* 0x0000002e022e7220 */ /* 0x040fe60000410000 */
[C---:B------:R-:W-:Y:S01]  /*13eb0*/  FMUL.FTZ R47, R2.reuse, R47 ;  /* 0x0000002f022f7220 */ /* 0x040fe20000410000 */
[----:B---3--:R-:W-:Y:S01]  /*13ec0*/  F2FP.PACK_AB R153, R237, R236 ;  /* 0x000000eced99723e */ /* 0x008fe200000000ff */
[C---:B--2---:R-:W-:Y:S01]  /*13ed0*/  HMMA.16816.F32 R28, R144.reuse, R136, R28 ;  /* 0x00000088901c723c */ /* 0x044fe2000000181c */
[----:B------:R-:W0:Y:S02]  /*13ee0*/  LDGDEPBAR ;  /* 0x00000000000079af */ /* 0x000e240000000000 */
[C---:B------:R-:W-:Y:S02]  /*13ef0*/  FMUL.FTZ R48, R3.reuse, R48 ;  /* 0x0000003003307220 */ /* 0x040fe40000410000 */
[----:B------:R-:W-:Y:S01]  /*13f00*/  FMUL.FTZ R49, R3, R49 ;  /* 0x0000003103317220 */ /* 0x000fe20000410000 */
[----:B-1----:R-:W-:Y:S01]  /*13f10*/  F2FP.PACK_AB R154, R239, R238 ;  /* 0x000000eeef9a723e */ /* 0x002fe200000000ff */
[C---:B------:R-:W-:Y:S01]  /*13f20*/  FMUL.FTZ R50, R2.reuse, R50 ;  /* 0x0000003202327220 */ /* 0x040fe20000410000 */
[C---:B------:R-:W-:Y:S01]  /*13f30*/  HMMA.16816.F32 R32, R144.reuse, R138, R32 ;  /* 0x0000008a9020723c */ /* 0x040fe20000001820 */
[----:B------:R-:W1:Y:S03]  /*13f40*/  LDSM.16.MT88.4 R136, [R205+0x9080] ;  /* 0x00908000cd88783b */ /* 0x000e660000004200 */
[C---:B------:R-:W-:Y:S02]  /*13f50*/  FMUL.FTZ R51, R2.reuse, R51 ;  /* 0x0000003302337220 */ /* 0x040fe40000410000 */
[----:B------:R-:W-:Y:S01]  /*13f60*/  FMUL.FTZ R52, R3, R52 ;  /* 0x0000003403347220 */ /* 0x000fe20000410000 */
[----:B----4-:R-:W-:Y:S01]  /*13f70*/  F2FP.PACK_AB R155, R149, R150 ;  /* 0x00000096959b723e */ /* 0x010fe200000000ff */
        /* <DEDUP_REMOVED lines=140> */
[C---:B------:R-:W-:Y:S04]  /*14840*/  HMMA.16816.F32 R24, R152.reuse, R162, R24 ;  /* 0x000000a29818723c */ /* 0x040fe80000001818 */
[----:B------:R-:W-:Y:S04]  /*14850*/  FADD.FTZ R224, R149, R151 ;  /* 0x0000009795e07221 */ /* 0x000fe80000010000 */
[C---:B-1----:R-:W-:Y:S08]  /*14860*/  HMMA.16816.F32 R28, R152.reuse, R4, R28 ;  /* 0x00000004981c723c */ /* 0x042ff0000000181c */
[C---:B------:R-:W-:Y:S08]  /*14870*/  HMMA.16816.F32 R32, R152.reuse, R6, R32 ;  /* 0x000000069820723c */ /* 0x040ff00000001820 */
        /* <DEDUP_REMOVED lines=25> */
.L_x_662:
[----:B------:R-:W1:Y:S01]  /*14a10*/  SHFL.BFLY PT, R2, R224, 0x2, 0x1f ;  /* 0x0c401f00e0027f89 */ /* 0x000e6200000e0000 */
[----:B------:R-:W-:-:S02]  /*14a20*/  MOV R4, RZ ;  /* 0x000000ff00047202 */ /* 0x000fc40000000f00 */
[----:B------:R-:W-:Y:S01]  /*14a30*/  MOV R10, 0xff800000 ;  /* 0xff800000000a7802 */ /* 0x000fe20000000f00 */
[----:B------:R-:W2:Y:S01]  /*14a40*/  SHFL.BFLY PT, R5, R225, 0x2, 0x1f ;  /* 0x0c401f00e1057f89 */ /* 0x000ea200000e0000 */
        /* <DEDUP_REMOVED lines=9> */
[----:B------:R-:W-:Y:S02]  /*14ae0*/  MOV R3, RZ ;  /* 0x000000ff00037202 */ /* 0x000fe40000000f00 */
[----:B------:R-:W-:-:S09]  /*14af0*/  FSETP.NE.FTZ.AND P1, PT, R5, RZ, PT ;  /* 0x000000ff0500720b */ /* 0x000fd20003f35000 */
[----:B------:R-:W1:Y:S01]  /*14b00*/  @P0 MUFU.RCP R3, R2 ;  /* 0x0000000200030308 */ /* 0x000e620000001000 */
[----:B------:R-:W-:-:S03]  /*14b10*/  @P0 MOV R14, 0x3f317218 ;  /* 0x3f317218000e0802 */ /* 0x000fc60000000f00 */
[----:B------:R-:W-:-:S04]  /*14b20*/  @P1 MOV R12, 0x3f317218 ;  /* 0x3f317218000c1802 */ /* 0x000fc80000000f00 */
[----:B------:R-:W2:Y:S01]  /*14b30*/  @P0 MUFU.LG2 R2, R2 ;  /* 0x0000000200020308 */ /* 0x000ea20000000c00 */
[----:B------:R-:W-:-:S07]  /*14b40*/  @P1 FMUL.FTZ R12, R12, c[0x0][0x2d0] ;  /* 0x0000b4000c0c1a20 */ /* 0x000fce0000410000 */
[----:B------:R-:W3:Y:S01]  /*14b50*/  @P1 MUFU.LG2 R6, R5 ;  /* 0x0000000500061308 */ /* 0x000ee20000000c00 */
[C---:B-1----:R-:W-:Y:S02]  /*14b60*/  FMUL.FTZ R146, R3.reuse, R146 ;  /* 0x0000009203927220 */ /* 0x042fe40000410000 */
[C---:B------:R-:W-:Y:S02]  /*14b70*/  FMUL.FTZ R147, R3.reuse, R147 ;  /* 0x0000009303937220 */ /* 0x040fe40000410000 */
[C---:B------:R-:W-:Y:S02]  /*14b80*/  FMUL.FTZ R142, R3.reuse, R142 ;  /* 0x0000008e038e7220 */ /* 0x040fe40000410000 */
[----:B------:R-:W-:Y:S01]  /*14b90*/  FMUL.FTZ R143, R3, R143 ;  /* 0x0000008f038f7220 */ /* 0x000fe20000410000 */
[----:B------:R-:W1:Y:S01]  /*14ba0*/  @P1 MUFU.RCP R4, R5 ;  /* 0x0000000500041308 */ /* 0x000e620000001000 */
[----:B--2---:R-:W-:Y:S02]  /*14bb0*/  @P0 FMUL.FTZ R13, R2, 0.69314718246459960938 ;  /* 0x3f317218020d0820 */ /* 0x004fe40000410000 */
[----:B------:R-:W-:-:S02]  /*14bc0*/  @P0 FMUL.FTZ R2, R14, c[0x0][0x2d0] ;  /* 0x0000b4000e020a20 */ /* 0x000fc40000410000 */
[C---:B------:R-:W-:Y:S02]  /*14bd0*/  FMUL.FTZ R138, R3.reuse, R138 ;  /* 0x0000008a038a7220 */ /* 0x040fe40000410000 */
[C---:B------:R-:W-:Y:S02]  /*14be0*/  FMUL.FTZ R139, R3.reuse, R139 ;  /* 0x0000008b038b7220 */ /* 0x040fe40000410000 */
[----:B---3--:R-:W-:Y:S02]  /*14bf0*/  @P1 FMUL.FTZ R6, R6, 0.69314718246459960938 ;  /* 0x3f31721806061820 */ /* 0x008fe40000410000 */
[C---:B------:R-:W-:Y:S02]  /*14c00*/  FMUL.FTZ R134, R3.reuse, R134 ;  /* 0x0000008603867220 */ /* 0x040fe40000410000 */
[C---:B------:R-:W-:Y:S02]  /*14c10*/  FMUL.FTZ R135, R3.reuse, R135 ;  /* 0x0000008703877220 */ /* 0x040fe40000410000 */
[----:B------:R-:W-:-:S02]  /*14c20*/  FMUL.FTZ R22, R3, R22 ;  /* 0x0000001603167220 */ /* 0x000fc40000410000 */
[C---:B-1----:R-:W-:Y:S02]  /*14c30*/  FMUL.FTZ R144, R4.reuse, R144 ;  /* 0x0000009004907220 */ /* 0x042fe40000410000 */
        /* <DEDUP_REMOVED lines=117> */
[----:B------:R-:W-:Y:S02]  /*15390*/  FMUL.FTZ R3, R3, R131 ;  /* 0x0000008303037220 */ /* 0x000fe40000410000 */
[----:B------:R-:W-:-:S02]  /*153a0*/  @P1 FFMA.FTZ R10, R12, R0, R6 ;  /* 0x000000000c0a1223 */ /* 0x000fc40000010006 */
[----:B------:R-:W-:Y:S02]  /*153b0*/  @P0 FFMA.FTZ R11, R2, R148, R13 ;  /* 0x00000094020b0223 */ /* 0x000fe4000001000d */
.L_x_589:
        /* <DEDUP_REMOVED lines=61> */
[----:B------:R-:W-:Y:S01]  /*15790*/  IMAD.IADD R18, R15, 0x1, R16 ;  /* 0x000000010f127824 */ /* 0x000fe200078e0210 */
[----:B------:R-:W-:Y:S01]  /*157a0*/  STS [R4+0x400], R142 ;  /* 0x0004008e04007388 */ /* 0x000fe20000000800 */
[----:B------:R-:W-:Y:S01]  /*157b0*/  IMAD.IADD R19, R16, 0x1, R4 ;  /* 0x0000000110137824 */ /* 0x000fe200078e0204 */
[----:B------:R-:W-:Y:S02]  /*157c0*/  F2FP.PACK_AB R50, R51, R50 ;  /* 0x000000323332723e */ /* 0x000fe400000000ff */
        /* <DEDUP_REMOVED lines=23> */
[----:B------:R-:W-:Y:S02]  /*15940*/  F2FP.PACK_AB R84, R85, R84 ;  /* 0x000000545554723e */ /* 0x000fe400000000ff */
        /* <DEDUP_REMOVED lines=33> */
[----:B------:R-:W-:Y:S02]  /*15b60*/  ISETP.NE.U32.AND P0, PT, RZ, c[0x0][0x500], PT ;  /* 0x00014000ff007a0c */ /* 0x000fe40003f05070 */
[----:B------:R-:W-:Y:S01]  /*15b70*/  ISETP.NE.U32.AND P1, PT, RZ, c[0x0][0x508], PT ;  /* 0x00014200ff007a0c */ /* 0x000fe20003f25070 */
[----:B------:R-:W-:Y:S01]  /*15b80*/  STS [R17+0x4480], R46 ;  /* 0x0044802e11007388 */ /* 0x000fe20000000800 */
[----:B------:R-:W-:-:S02]  /*15b90*/  ISETP.NE.AND.EX P0, PT, RZ, c[0x0][0x504], PT, P0 ;  /* 0x00014100ff007a0c */ /* 0x000fc40003f05300 */
[----:B------:R-:W-:Y:S01]  /*15ba0*/  ISETP.NE.AND.EX P1, PT, RZ, c[0x0][0x50c], PT, P1 ;  /* 0x00014300ff007a0c */ /* 0x000fe20003f25310 */
        /* <DEDUP_REMOVED lines=38> */
[----:B------:R1:W-:Y:S04]  /*15e10*/  STS [R19+0xc400], R122 ;  /* 0x00c4007a13007388 */ /* 0x0003e80000000800 */
[----:B------:R-:W-:Y:S04]  /*15e20*/  STS [R20+0xc080], R124 ;  /* 0x00c0807c14007388 */ /* 0x000fe80000000800 */
[----:B------:R-:W-:Y:S04]  /*15e30*/  STS [R20+0xc480], R126 ;  /* 0x00c4807e14007388 */ /* 0x000fe80000000800 */
[----:B------:R-:W-:Y:S04]  /*15e40*/  STS [R16+0xc000], R128 ;  /* 0x00c0008010007388 */ /* 0x000fe80000000800 */
[----:B------:R2:W-:Y:S01]  /*15e50*/  STS [R16+0xc400], R3 ;  /* 0x00c4000310007388 */ /* 0x0005e20000000800 */
[----:B-1----:R-:W-:-:S03]  /*15e60*/  IMAD.WIDE R18, R216, R5, c[0x0][0x500] ;  /* 0x00014000d8127625 */ /* 0x002fc600078e0205 */
[----:B------:R-:W-:Y:S06]  /*15e70*/  BAR.SYNC.DEFER_BLOCKING 0x1, 0x100 ;  /* 0x0044000000007b1d */ /* 0x000fec0000010000 */
[----:B--2---:R-:W2:Y:S01]  /*15e80*/  @P0 LDG.E R3, [R18.64] ;  /* 0x0000000812030981 */ /* 0x004ea2000c1e1900 */
[----:B------:R-:W-:Y:S02]  /*15e90*/  IMAD.MOV.U32 R4, RZ, RZ, c[0x0][0x388] ;  /* 0x0000e200ff047624 */ /* 0x000fe400078e00ff */
[----:B------:R-:W-:-:S05]  /*15ea0*/  @P1 IMAD.WIDE R16, R216, R5, c[0x0][0x508] ;  /* 0x00014200d8101625 */ /* 0x000fca00078e0205 */
[----:B------:R1:W5:Y:S02]  /*15eb0*/  @P1 LDG.E R4, [R16.64] ;  /* 0x0000000810041981 */ /* 0x000364000c1e1900 */
[----:B-1----:R-:W-:Y:S02]  /*15ec0*/  CS2R R16, SRZ ;  /* 0x0000000000107805 */ /* 0x002fe4000001ff00 */
[--C-:B--2---:R-:W-:Y:S01]  /*15ed0*/  @P0 SHF.R.S32.HI R17, RZ, 0x1f, R3.reuse ;  /* 0x0000001fff110819 */ /* 0x104fe20000011403 */
[----:B------:R-:W-:Y:S01]  /*15ee0*/  @P0 IMAD.MOV.U32 R16, RZ, RZ, R3 ;  /* 0x000000ffff100224 */ /* 0x000fe200078e0003 */
[----:B------:R-:W-:Y:S05]  /*15ef0*/  @P1 BRA `(.L_x_665) ;  /* 0x0000004000001947 */ /* 0x000fea0003800000 */
[----:B------:R-:W-:Y:S05]  /*15f00*/  @!P0 BRA `(.L_x_665) ;  /* 0x0000003000008947 */ /* 0x000fea0003800000 */
[----:B-----5:R1:W2:Y:S04]  /*15f10*/  LDG.E R4, [R18.64] ;  /* 0x0000000812047981 */ /* 0x0202a8000c1e1900 */
[----:B-1----:R-:W2:Y:S02]  /*15f20*/  LDG.E R18, [R18.64+0x4] ;  /* 0x0000040812127981 */ /* 0x002ea4000c1e1900 */
[----:B--2---:R-:W-:-:S02]  /*15f30*/  IADD3 R4, -R4, R18, RZ ;  /* 0x0000001204047210 */ /* 0x004fc40007ffe1ff */
.L_x_665:
[----:B------:R-:W-:Y:S01]  /*15f40*/  LOP3.LUT R9, R12, 0xffffffe0, RZ, 0xc0, !PT ;  /* 0xffffffe00c097812 */ /* 0x000fe200078ec0ff */
[----:B------:R-:W1:Y:S01]  /*15f50*/  S2R R75, SR_CTAID.X ;  /* 0x00000000004b7919 */ /* 0x000e620000002500 */
[----:B------:R-:W-:Y:S01]  /*15f60*/  SHF.R.S32.HI R5, RZ, 0x1f, R14 ;  /* 0x0000001fff057819 */ /* 0x000fe2000001140e */
[----:B------:R-:W-:Y:S01]  /*15f70*/  IMAD.MOV.U32 R12, RZ, RZ, c[0x0][0x4e8] ;  /* 0x00013a00ff0c7624 */ /* 0x000fe200078e00ff */
[----:B------:R-:W-:Y:S01]  /*15f80*/  LEA.HI R3, R8, R8, RZ, 0x1 ;  /* 0x0000000808037211 */ /* 0x000fe200078f08ff */
[----:B------:R-:W-:Y:S01]  /*15f90*/  IMAD.IADD R9, R2, 0x1, -R9 ;  /* 0x0000000102097824 */ /* 0x000fe200078e0a09 */
[----:B------:R-:W-:Y:S01]  /*15fa0*/  LEA.HI R5, R5, R14, RZ, 0x3 ;  /* 0x0000000e05057211 */ /* 0x000fe200078f18ff */
[----:B------:R-:W-:Y:S01]  /*15fb0*/  IMAD.MOV.U32 R19, RZ, RZ, R17 ;  /* 0x000000ffff137224 */ /* 0x000fe200078e0011 */
[----:B------:R-:W-:Y:S01]  /*15fc0*/  LOP3.LUT R3, R3, 0x1ffffffe, RZ, 0xc0, !PT ;  /* 0x1ffffffe03037812 */ /* 0x000fe200078ec0ff */
[----:B------:R-:W-:Y:S01]  /*15fd0*/  BSSY B0, `(.L_x_666) ;  /* 0x000008b000007945 */ /* 0x000fe20003800000 */
[----:B------:R-:W-:-:S02]  /*15fe0*/  SHF.R.S32.HI R7, RZ, 0x1f, R9 ;  /* 0x0000001fff077819 */ /* 0x000fc40000011409 */
[----:B------:R-:W-:Y:S02]  /*15ff0*/  LOP3.LUT R5, R5, 0xffffff8, RZ, 0xc0, !PT ;  /* 0x0ffffff805057812 */ /* 0x000fe400078ec0ff */
[----:B------:R-:W-:Y:S02]  /*16000*/  LEA.HI R7, R7, R9, RZ, 0x2 ;  /* 0x0000000907077211 */ /* 0x000fe400078f10ff */
[----:B------:R-:W-:Y:S01]  /*16010*/  IADD3 R5, -R5, R14, RZ ;  /* 0x0000000e05057210 */ /* 0x000fe20007ffe1ff */
[----:B------:R-:W-:Y:S01]  /*16020*/  IMAD.WIDE.U32 R14, R16, c[0x0][0x3a0], RZ ;  /* 0x0000e800100e7a25 */ /* 0x000fe200078e00ff */
[----:B------:R-:W-:Y:S02]  /*16030*/  SHF.R.S32.HI R7, RZ, 0x2, R7 ;  /* 0x00000002ff077819 */ /* 0x000fe40000011407 */
[----:B------:R-:W-:Y:S01]  /*16040*/  LOP3.LUT P2, RZ, R9, 0x3, RZ, 0xc0, !PT ;  /* 0x0000000309ff7812 */ /* 0x000fe2000784c0ff */
[----:B------:R-:W-:Y:S01]  /*16050*/  IMAD.IADD R9, R8, 0x1, -R3 ;  /* 0x0000000108097824 */ /* 0x000fe200078e0a03 */
[----:B------:R-:W-:Y:S01]  /*16060*/  ISETP.NE.AND P1, PT, R12, 0x1, PT ;  /* 0x000000010c00780c */ /* 0x000fe20003f25270 */
[----:B------:R-:W-:Y:S01]  /*16070*/  IMAD R5, R5, 0x10, R7 ;  /* 0x0000001005057824 */ /* 0x000fe200078e0207 */
[----:B------:R-:W-:Y:S01]  /*16080*/  MOV R18, R16 ;  /* 0x0000001000127202 */ /* 0x000fe20000000f00 */
[----:B------:R-:W-:Y:S01]  /*16090*/  IMAD R12, R0, c[0x0][0x490], RZ ;  /* 0x00012400000c7a24 */ /* 0x000fe200078e02ff */
[CC--:B------:R-:W-:Y:S01]  /*160a0*/  LEA.HI R3, R6.reuse, R2.reuse, RZ, 0x3 ;  /* 0x0000000206037211 */ /* 0x0c0fe200078f18ff */
[----:B------:R-:W-:Y:S01]  /*160b0*/  IMAD R9, R9, 0x8, R5 ;  /* 0x0000000809097824 */ /* 0x000fe200078e0205 */
[----:B------:R-:W-:Y:S01]  /*160c0*/  LEA.HI R6, R6, R2, RZ, 0x6 ;  /* 0x0000000206067211 */ /* 0x000fe200078f30ff */
[----:B------:R-:W-:Y:S01]  /*160d0*/  IMAD R7, R17, c[0x0][0x3a0], RZ ;  /* 0x0000e80011077a24 */ /* 0x000fe200078e02ff */
[----:B------:R-:W-:Y:S01]  /*160e0*/  LOP3.LUT R8, R3, 0xfffffff8, RZ, 0xc0, !PT ;  /* 0xfffffff803087812 */ /* 0x000fe200078ec0ff */
[----:B------:R-:W-:Y:S01]  /*160f0*/  IMAD.WIDE.U32 R18, R215, c[0x0][0x490], R18 ;  /* 0x00012400d7127a25 */ /* 0x000fe200078e0012 */
[----:B-1----:R-:W-:-:S02]  /*16100*/  LEA R9, R75, R9, 0x7 ;  /* 0x000000094b097211 */ /* 0x002fc400078e38ff */
[----:B------:R-:W-:Y:S01]  /*16110*/  SHF.R.S32.HI R3, RZ, 0x3, R3 ;  /* 0x00000003ff037819 */ /* 0x000fe20000011403 */
[----:B------:R-:W-:Y:S01]  /*16120*/  IMAD R12, R215, c[0x0][0x494], R12 ;  /* 0x00012500d70c7a24 */ /* 0x000fe200078e020c */
[----:B------:R-:W-:Y:S01]  /*16130*/  SHF.L.U32 R6, R6, 0x3, RZ ;  /* 0x0000000306067819 */ /* 0x000fe200000006ff */
[----:B------:R-:W-:Y:S02]  /*16140*/  IMAD R7, R16, c[0x0][0x3a4], R7 ;  /* 0x0000e90010077a24 */ /* 0x000fe400078e0207 */
[----:B------:R-:W-:Y:S02]  /*16150*/  IMAD.IADD R19, R19, 0x1, R12 ;  /* 0x0000000113137824 */ /* 0x000fe400078e020c */
[----:B------:R-:W-:Y:S01]  /*16160*/  @P1 IMAD.HI.U32 R12, R9, c[0x0][0x4ec], RZ ;  /* 0x00013b00090c1a27 */ /* 0x000fe200078e00ff */
[----:B------:R-:W-:Y:S02]  /*16170*/  IADD3 R15, R15, R7, RZ ;  /* 0x000000070f0f7210 */ /* 0x000fe40007ffe0ff */
[----:B------:R-:W-:Y:S01]  /*16180*/  SHF.R.S32.HI R7, RZ, 0x1f, R216 ;  /* 0x0000001fff077819 */ /* 0x000fe200000114d8 */
[----:B------:R-:W-:Y:S01]  /*16190*/  IMAD.IADD R2, R2, 0x1, -R8 ;  /* 0x0000000102027824 */ /* 0x000fe200078e0a08 */
[----:B------:R-:W-:Y:S01]  /*161a0*/  SEL R216, R216, RZ, !P0 ;  /* 0x000000ffd8d87207 */ /* 0x000fe20004000000 */
[----:B------:R-:W-:Y:S01]  /*161b0*/  IMAD.MOV.U32 R8, RZ, RZ, R9 ;  /* 0x000000ffff087224 */ /* 0x000fe200078e0009 */
[----:B------:R-:W-:Y:S01]  /*161c0*/  @P1 SHF.R.U32.HI R8, RZ, c[0x0][0x4f0], R12 ;  /* 0x00013c00ff081a19 */ /* 0x000fe2000001160c */
[----:B------:R-:W-:Y:S01]  /*161d0*/  IMAD R16, R0, c[0x0][0x3e8], RZ ;  /* 0x0000fa0000107a24 */ /* 0x000fe200078e02ff */
[----:B------:R-:W-:Y:S01]  /*161e0*/  SEL R7, R7, RZ, !P0 ;  /* 0x000000ff07077207 */ /* 0x000fe20004000000 */
[----:B------:R-:W-:Y:S01]  /*161f0*/  IMAD.WIDE.U32 R14, R215, c[0x0][0x3e8], R14 ;  /* 0x0000fa00d70e7a25 */ /* 0x000fe200078e000e */
[----:B------:R-:W-:-:S03]  /*16200*/  LEA R0, R2, R3, 0x5 ;  /* 0x0000000302007211 */ /* 0x000fc600078e28ff */
[----:B------:R-:W-:Y:S02]  /*16210*/  IMAD.MOV R12, RZ, RZ, -R8 ;  /* 0x000000ffff0c7224 */ /* 0x000fe400078e0a08 */
[----:B------:R-:W-:Y:S02]  /*16220*/  IMAD R16, R215, c[0x0][0x3ec], R16 ;  /* 0x0000fb00d7107a24 */ /* 0x000fe400078e0210 */
[----:B------:R-:W-:-:S03]  /*16230*/  IMAD.WIDE.U32 R18, R216, c[0x0][0x498], R18 ;  /* 0x00012600d8127a25 */ /* 0x000fc600078e0012 */
[----:B------:R-:W-:Y:S01]  /*16240*/  IADD3 R15, R15, R16, RZ ;  /* 0x000000100f0f7210 */ /* 0x000fe20007ffe0ff */
[----:B------:R-:W-:Y:S01]  /*16250*/  IMAD R12, R12, c[0x0][0x4e8], R9 ;  /* 0x00013a000c0c7a24 */ /* 0x000fe200078e0209 */
[----:B------:R-:W-:Y:S01]  /*16260*/  IADD3 R20, P0, R8, R18, RZ ;  /* 0x0000001208147210 */ /* 0x000fe20007f1e0ff */
[----:B------:R-:W-:Y:S01]  /*16270*/  IMAD R13, R7, c[0x0][0x498], RZ ;  /* 0x00012600070d7a24 */ /* 0x000fe200078e02ff */
[----:B------:R-:W-:Y:S01]  /*16280*/  SHF.R.S32.HI R16, RZ, 0x1f, R8 ;  /* 0x0000001fff107819 */ /* 0x000fe20000011408 */
[----:B------:R-:W-:Y:S01]  /*16290*/  IMAD R9, R75, 0x80, R0 ;  /* 0x000000804b097824 */ /* 0x000fe200078e0200 */
[----:B------:R-:W-:Y:S01]  /*162a0*/  SHF.R.S32.HI R18, RZ, 0x1f, R12 ;  /* 0x0000001fff127819 */ /* 0x000fe2000001140c */
[----:B------:R-:W-:Y:S02]  /*162b0*/  IMAD R13, R216, c[0x0][0x49c], R13 ;  /* 0x00012700d80d7a24 */ /* 0x000fe400078e020d */
[----:B------:R-:W-:Y:S02]  /*162c0*/  IMAD.SHL.U32 R0, R3, 0x40, RZ ;  /* 0x0000004003007824 */ /* 0x000fe400078e00ff */
[----:B------:R-:W-:Y:S01]  /*162d0*/  IMAD R18, R18, c[0x0][0x488], RZ ;  /* 0x0001220012127a24 */ /* 0x000fe200078e02ff */
[----:B------:R-:W-:Y:S01]  /*162e0*/  IADD3.X R21, R16, R19, R13, P0, !PT ;  /* 0x0000001310157210 */ /* 0x000fe200007fe40d */
[----:B------:R-:W-:Y:S01]  /*162f0*/  @P1 IMAD.HI.U32 R17, R9, c[0x0][0x4ec], RZ ;  /* 0x00013b0009111a27 */ /* 0x000fe200078e00ff */
[----:B------:R-:W-:-:S03]  /*16300*/  LOP3.LUT R13, R0, 0x1c0, RZ, 0xc0, !PT ;  /* 0x000001c0000d7812 */ /* 0x000fc600078ec0ff */
[----:B------:R-:W-:-:S04]  /*16310*/  IMAD.WIDE.U32 R20, R12, c[0x0][0x488], R20 ;  /* 0x000122000c147a25 */ /* 0x000fc800078e0014 */
[----:B------:R-:W-:Y:S01]  /*16320*/  IMAD R18, R12, c[0x0][0x48c], R18 ;  /* 0x000123000c127a24 */ /* 0x000fe200078e0212 */
[----:B------:R-:W-:Y:S01]  /*16330*/  LEA R12, P0, R20, c[0x0][0x450], 0x2 ;  /* 0x00011400140c7a11 */ /* 0x000fe200078010ff */
[----:B------:R-:W-:Y:S01]  /*16340*/  IMAD.SHL.U32 R0, R2, 0x8, RZ ;  /* 0x0000000802007824 */ /* 0x000fe200078e00ff */
[----:B------:R-:W-:Y:S01]  /*16350*/  SHF.R.U32.HI R2, RZ, 0x3, R13 ;  /* 0x00000003ff027819 */ /* 0x000fe2000001160d */
[----:B------:R-:W-:Y:S01]  /*16360*/  IMAD.MOV.U32 R8, RZ, RZ, R9 ;  /* 0x000000ffff087224 */ /* 0x000fe200078e0009 */
[----:B------:R-:W-:Y:S01]  /*16370*/  IADD3 R18, R21, R18, RZ ;  /* 0x0000001215127210 */ /* 0x000fe20007ffe0ff */
[----:B------:R-:W-:Y:S01]  /*16380*/  SHFL.IDX PT, R22, R12, 0x1, 0x1c1f ;  /* 0x003c1f000c167f89 */ /* 0x000fe200000e0000 */
[----:B------:R-:W-:Y:S01]  /*16390*/  @P1 SHF.R.U32.HI R8, RZ, c[0x0][0x4f0], R17 ;  /* 0x00013c00ff081a19 */ /* 0x000fe20000011611 */
[----:B------:R-:W-:Y:S01]  /*163a0*/  IMAD R7, R7, c[0x0][0x3f0], RZ ;  /* 0x0000fc0007077a24 */ /* 0x000fe200078e02ff */
[----:B------:R-:W-:Y:S01]  /*163b0*/  LEA.HI.X R18, R20, c[0x0][0x454], R18, 0x2, P0 ;  /* 0x0001150014127a11 */ /* 0x000fe200000f1412 */
[----:B------:R-:W-:Y:S01]  /*163c0*/  IMAD R5, R75, 0x80, R5 ;  /* 0x000000804b057824 */ /* 0x000fe200078e0205 */
[----:B------:R-:W-:Y:S01]  /*163d0*/  LOP3.LUT R13, R13, 0x38, R0, 0xf8, !PT ;  /* 0x000000380d0d7812 */ /* 0x000fe200078ef800 */
[----:B------:R-:W-:Y:S01]  /*163e0*/  SHFL.IDX PT, R20, R12, RZ, 0x1c1f ;  /* 0x001c1fff0c147589 */ /* 0x000fe200000e0000 */
[C---:B------:R-:W-:Y:S01]  /*163f0*/  IMAD R7, R216.reuse, c[0x0][0x3f4], R7 ;  /* 0x0000fd00d8077a24 */ /* 0x040fe200078e0207 */
[----:B------:R-:W-:Y:S01]  /*16400*/  SHF.R.S32.HI R16, RZ, 0x1f, R8 ;  /* 0x0000001fff107819 */ /* 0x000fe20000011408 */
[----:B------:R-:W-:Y:S01]  /*16410*/  IMAD.WIDE.U32 R14, R216, c[0x0][0x3f0], R14 ;  /* 0x0000fc00d80e7a25 */ /* 0x000fe200078e000e */
[----:B------:R-:W-:Y:S01]  /*16420*/  LOP3.LUT R13, R13, R2, RZ, 0x3c, !PT ;  /* 0x000000020d0d7212 */ /* 0x000fe200078e3cff */
[----:B------:R-:W1:Y:S01]  /*16430*/  SHFL.IDX PT, R21, R18, RZ, 0x1c1f ;  /* 0x001c1fff12157589 */ /* 0x000e6200000e0000 */
[----:B------:R-:W-:Y:S01]  /*16440*/  LEA R75, R75, R3, 0x7 ;  /* 0x000000034b4b7211 */ /* 0x000fe200078e38ff */
[----:B------:R-:W-:Y:S01]  /*16450*/  IMAD.MOV R2, RZ, RZ, -R8 ;  /* 0x000000ffff027224 */ /* 0x000fe200078e0a08 */
[----:B------:R-:W-:Y:S01]  /*16460*/  IADD3 R15, R15, R7, RZ ;  /* 0x000000070f0f7210 */ /* 0x000fe20007ffe0ff */
[----:B------:R2:W3:Y:S01]  /*16470*/  SHFL.IDX PT, R23, R18, 0x1, 0x1c1f ;  /* 0x003c1f0012177f89 */ /* 0x0004e200000e0000 */
[----:B------:R-:W-:Y:S01]  /*16480*/  IMAD R16, R16, c[0x0][0x3e0], RZ ;  /* 0x0000f80010107a24 */ /* 0x000fe200078e02ff */
[----:B------:R-:W-:-:S03]  /*16490*/  LOP3.LUT R6, R13, 0x7ffffe00, R6, 0xf8, !PT ;  /* 0x7ffffe000d067812 */ /* 0x000fc600078ef806 */
[----:B------:R-:W-:Y:S02]  /*164a0*/  IMAD R16, R8, c[0x0][0x3e4], R16 ;  /* 0x0000f90008107a24 */ /* 0x000fe400078e0210 */
[----:B--2---:R-:W-:Y:S02]  /*164b0*/  IMAD R18, R2, c[0x0][0x4e8], R9 ;  /* 0x00013a0002127a24 */ /* 0x004fe400078e0209 */
[----:B-----5:R-:W-:Y:S01]  /*164c0*/  IMAD R2, R4, c[0x0][0x4e8], RZ ;  /* 0x00013a0004027a24 */ /* 0x020fe200078e02ff */
[----:B------:R-:W-:Y:S01]  /*164d0*/  IADD3 R4, R5, 0x8, RZ ;  /* 0x0000000805047810 */ /* 0x000fe20007ffe0ff */
[----:B------:R-:W-:-:S03]  /*164e0*/  IMAD.WIDE.U32 R8, R8, c[0x0][0x3e0], R14 ;  /* 0x0000f80008087a25 */ /* 0x000fc600078e000e */
[-C--:B------:R-:W-:Y:S01]  /*164f0*/  ISETP.GE.OR P1, PT, R5, R2.reuse, P2 ;  /* 0x000000020500720c */ /* 0x080fe20001726670 */
[----:B------:R-:W-:Y:S01]  /*16500*/  IMAD.IADD R9, R9, 0x1, R16 ;  /* 0x0000000109097824 */ /* 0x000fe200078e0210 */
[----:B------:R-:W-:Y:S02]  /*16510*/  ISETP.GE.OR P0, PT, R4, R2, P2 ;  /* 0x000000020400720c */ /* 0x000fe40001706670 */
[----:B------:R-:W-:Y:S02]  /*16520*/  SHF.R.S32.HI R5, RZ, 0x1f, R18 ;  /* 0x0000001fff057819 */ /* 0x000fe40000011412 */
[----:B------:R-:W-:-:S03]  /*16530*/  SHF.L.U32 R16, R6, 0x1, RZ ;  /* 0x0000000106107819 */ /* 0x000fc600000006ff */
[----:B------:R-:W-:-:S04]  /*16540*/  IMAD R5, R5, c[0x0][0x3d8], RZ ;  /* 0x0000f60005057a24 */ /* 0x000fc800078e02ff */
[C---:B------:R-:W-:Y:S01]  /*16550*/  IMAD R17, R18.reuse, c[0x0][0x3dc], R5 ;  /* 0x0000f70012117a24 */ /* 0x040fe200078e0205 */
[----:B-1----:R1:W-:Y:S01]  /*16560*/  @!P1 ST.E [R20.64], R10 ;  /* 0x0000000a14009985 */ /* 0x0023e2000c101908 */
[----:B------:R-:W-:-:S03]  /*16570*/  IMAD.WIDE.U32 R18, R18, c[0x0][0x3d8], R8 ;  /* 0x0000f60012127a25 */ /* 0x000fc600078e0008 */
[----:B---3--:R1:W-:Y:S01]  /*16580*/  @!P0 ST.E [R22.64], R11 ;  /* 0x0000000b16008985 */ /* 0x0083e2000c101908 */
[----:B------:R-:W-:Y:S01]  /*16590*/  IMAD.IADD R17, R19, 0x1, R17 ;  /* 0x0000000113117824 */ /* 0x000fe200078e0211 */
[C---:B------:R-:W-:Y:S02]  /*165a0*/  LEA R74, P0, R18.reuse, c[0x0][0x380], 0x1 ;  /* 0x0000e000124a7a11 */ /* 0x040fe400078008ff */
        /* <DEDUP_REMOVED lines=26> */
[----:B-1----:R-:W1:Y:S01]  /*16750*/  LDS.128 R16, [R16+0xc080] ;  /* 0x00c0800010107984 */ /* 0x002e620000000c00 */
[----:B------:R-:W-:-:S07]  /*16760*/  ISETP.GE.AND P3, PT, R0, c[0x0][0x3c8], PT ;  /* 0x0000f20000007a0c */ /* 0x000fce0003f66270 */
[----:B------:R-:W-:Y:S02]  /*16770*/  @!P2 SHF.R.S32.HI R71, RZ, 0x1f, R72 ;  /* 0x0000001fff47a819 */ /* 0x000fe40000011448 */
[----:B------:R-:W-:Y:S02]  /*16780*/  @!P1 SHF.R.S32.HI R69, RZ, 0x1f, R70 ;  /* 0x0000001fff459819 */ /* 0x000fe40000011446 */
[----:B------:R-:W-:Y:S02]  /*16790*/  @!P0 SHF.R.S32.HI R3, RZ, 0x1f, R68 ;  /* 0x0000001fff038819 */ /* 0x000fe40000011444 */
[----:B------:R-:W-:Y:S01]  /*167a0*/  @!P2 LEA.HI R71, R71, R72, RZ, 0x3 ;  /* 0x000000484747a211 */ /* 0x000fe200078f18ff */
[----:B------:R-:W-:Y:S01]  /*167b0*/  @!P3 IMAD.WIDE R78, R0, 0x2, R76 ;  /* 0x00000002004eb825 */ /* 0x000fe200078e024c */
[----:B------:R-:W-:Y:S02]  /*167c0*/  @!P1 LEA.HI R69, R69, R70, RZ, 0x3 ;  /* 0x0000004645459211 */ /* 0x000fe400078f18ff */
[----:B------:R-:W-:-:S02]  /*167d0*/  @!P0 LEA.HI R3, R3, R68, RZ, 0x3 ;  /* 0x0000004403038211 */ /* 0x000fc400078f18ff */
[----:B------:R-:W-:Y:S02]  /*167e0*/  @!P2 LOP3.LUT R71, R71, 0xfffffff8, RZ, 0xc0, !PT ;  /* 0xfffffff84747a812 */ /* 0x000fe400078ec0ff */
[----:B------:R-:W-:Y:S02]  /*167f0*/  @!P1 LOP3.LUT R69, R69, 0xfffffff8, RZ, 0xc0, !PT ;  /* 0xfffffff845459812 */ /* 0x000fe400078ec0ff */
[----:B------:R-:W-:Y:S01]  /*16800*/  @!P0 LOP3.LUT R3, R3, 0xfffffff8, RZ, 0xc0, !PT ;  /* 0xfffffff803038812 */ /* 0x000fe200078ec0ff */
[--C-:B------:R-:W-:Y:S01]  /*16810*/  @!P2 IMAD.WIDE R70, R71, 0x2, R76.reuse ;  /* 0x000000024746a825 */ /* 0x100fe200078e024c */
[----:B--2---:R2:W-:Y:S03]  /*16820*/  @!P3 ST.E.128 [R78.64], R64 ;  /* 0x000000404e00b985 */ /* 0x0045e6000c101d08 */
[--C-:B------:R-:W-:Y:S01]  /*16830*/  @!P1 IMAD.WIDE R68, R69, 0x2, R76.reuse ;  /* 0x0000000245449825 */ /* 0x100fe200078e024c */
[----:B---3--:R2:W-:Y:S03]  /*16840*/  @!P2 ST.E.128 [R70.64], R48 ;  /* 0x000000304600a985 */ /* 0x0085e6000c101d08 */
[----:B------:R-:W-:Y:S01]  /*16850*/  @!P0 IMAD.WIDE R76, R3, 0x2, R76 ;  /* 0x00000002034c8825 */ /* 0x000fe200078e024c */
[----:B----4-:R2:W-:Y:S04]  /*16860*/  @!P1 ST.E.128 [R68.64], R32 ;  /* 0x0000002044009985 */ /* 0x0105e8000c101d08 */
[----:B-1----:R2:W-:Y:S02]  /*16870*/  @!P0 ST.E.128 [R76.64], R16 ;  /* 0x000000104c008985 */ /* 0x0025e4000c101d08 */
.L_x_667:
[----:B--234-:R-:W-:Y:S05]  /*16880*/  BSYNC B0 ;  /* 0x0000000000007941 */ /* 0x01cfea0003800000 */
.L_x_666:
[----:B------:R-:W-:Y:S01]  /*16890*/  IADD3 R3, R75, 0x20, RZ ;  /* 0x000000204b037810 */ /* 0x000fe20007ffe0ff */
[----:B------:R2:W3:Y:S01]  /*168a0*/  SHFL.IDX PT, R35, R73, 0x1, 0x181f ;  /* 0x00381f0049237f89 */ /* 0x0004e200000e0000 */
[----:B------:R-:W-:Y:S02]  /*168b0*/  BSSY B0, `(.L_x_668) ;  /* 0x000001c000007945 */ /* 0x000fe40003800000 */
[----:B------:R-:W-:Y:S01]  /*168c0*/  ISETP.GE.AND P0, PT, R3, R2, PT ;  /* 0x000000020300720c */ /* 0x000fe20003f06270 */
[----:B------:R2:W4:-:S12]  /*168d0*/  SHFL.IDX PT, R34, R74, 0x1, 0x181f ;  /* 0x00381f004a227f89 */ /* 0x00051800000e0000 */
[----:B------:R-:W-:Y:S05]  /*168e0*/  @P0 BRA `(.L_x_669) ;  /* 0x0000018000000947 */ /* 0x000fea0003800000 */
[C---:B------:R-:W-:Y:S02]  /*168f0*/  IADD3 R32, R0.reuse, 0x40, RZ ;  /* 0x0000004000207810 */ /* 0x040fe40007ffe0ff */
[C---:B------:R-:W-:Y:S02]  /*16900*/  IADD3 R18, R0.reuse, 0x80, RZ ;  /* 0x0000008000127810 */ /* 0x040fe40007ffe0ff */
[----:B-1----:R-:W-:Y:S02]  /*16910*/  IADD3 R16, R0, 0xc0, RZ ;  /* 0x000000c000107810 */ /* 0x002fe40007ffe0ff */
        /* <DEDUP_REMOVED lines=21> */
.L_x_669:
[----:B------:R-:W-:Y:S05]  /*16a70*/  BSYNC B0 ;  /* 0x0000000000007941 */ /* 0x000fea0003800000 */
.L_x_668:
        /* <DEDUP_REMOVED lines=30> */
.L_x_671:
[----:B------:R-:W-:Y:S05]  /*16c60*/  BSYNC B0 ;  /* 0x0000000000007941 */ /* 0x000fea0003800000 */
.L_x_670:
        /* <DEDUP_REMOVED lines=17> */
[----:B------:R-:W-:Y:S02]  /*16d80*/  @!P2 ST.E.128 [R12.64], R52 ;  /* 0x000000340c00a985 */ /* 0x000fe4000c101d08 */
[----:B------:R-:W-:-:S04]  /*16d90*/  @!P1 IMAD.WIDE R8, R8, 0x2, R10 ;  /* 0x0000000208089825 */ /* 0x000fc800078e020a */
[----:B------:R-:W-:Y:S01]  /*16da0*/  @!P0 IMAD.WIDE R2, R2, 0x2, R10 ;  /* 0x0000000202028825 */ /* 0x000fe200078e020a */
[----:B------:R-:W-:Y:S04]  /*16db0*/  @!P1 ST.E.128 [R8.64], R36 ;  /* 0x0000002408009985 */ /* 0x000fe8000c101d08 */
[----:B------:R1:W-:Y:S02]  /*16dc0*/  @!P0 ST.E.128 [R2.64], R20 ;  /* 0x0000001402008985 */ /* 0x0003e4000c101d08 */
[----:B-1----:R-:W-:-:S04]  /*16dd0*/  IADD3 R2, R0, 0xc0, RZ ;  /* 0x000000c000027810 */ /* 0x002fc80007ffe0ff */
        /* <DEDUP_REMOVED lines=8> */
.L_x_664:
        /* <DEDUP_REMOVED lines=15> */
[----:B-----5:R1:W2:Y:S04]  /*16f50*/  LDG.E R3, [R4.64] ;  /* 0x0000000804037981 */ /* 0x0202a8000c1e1900 */
[----:B-1----:R-:W2:Y:S02]  /*16f60*/  LDG.E R4, [R4.64+0x4] ;  /* 0x0000040804047981 */ /* 0x002ea4000c1e1900 */
[----:B--2---:R-:W-:-:S02]  /*16f70*/  IADD3 R3, -R3, R4, RZ ;  /* 0x0000000403037210 */ /* 0x004fc40007ffe1ff */
.L_x_672:
        /* <DEDUP_REMOVED lines=19> */
[----:B------:R-:W-:-:S05]  /*170b0*/  IMAD R4, R215, c[0x0][0x494], R4 ;  /* 0x00012500d7047a24 */ /* 0x000fca00078e0204 */
[----:B------:R-:W-:Y:S01]  /*170c0*/  IADD3 R13, R4, R13, RZ ;  /* 0x0000000d040d7210 */ /* 0x000fe20007ffe0ff */
[----:B------:R-:W-:-:S04]  /*170d0*/  @P0 IMAD.HI.U32 R6, R8, c[0x0][0x4ec], RZ ;  /* 0x00013b0008060a27 */ /* 0x000fc800078e00ff */
[----:B------:R-:W-:Y:S01]  /*170e0*/  IMAD.WIDE.U32 R12, R216, c[0x0][0x498], R12 ;  /* 0x00012600d80c7a25 */ /* 0x000fe200078e000c */
[----:B------:R-:W-:-:S03]  /*170f0*/  @P0 SHF.R.U32.HI R7, RZ, c[0x0][0x4f0], R6 ;  /* 0x00013c00ff070a19 */ /* 0x000fc60000011606 */
[----:B------:R-:W-:Y:S01]  /*17100*/  IMAD R6, R5, c[0x0][0x498], RZ ;  /* 0x0001260005067a24 */ /* 0x000fe200078e02ff */
[----:B------:R-:W-:Y:S01]  /*17110*/  IADD3 R12, P0, R7, R12, RZ ;  /* 0x0000000c070c7210 */ /* 0x000fe20007f1e0ff */
[--C-:B------:R-:W-:Y:S02]  /*17120*/  IMAD.MOV R4, RZ, RZ, -R7.reuse ;  /* 0x000000ffff047224 */ /* 0x100fe400078e0a07 */
[----:B------:R-:W-:Y:S02]  /*17130*/  IMAD R6, R216, c[0x0][0x49c], R6 ;  /* 0x00012700d8067a24 */ /* 0x000fe400078e0206 */
[----:B------:R-:W-:Y:S01]  /*17140*/  IMAD R4, R4, c[0x0][0x4e8], R8 ;  /* 0x00013a0004047a24 */ /* 0x000fe200078e0208 */
[----:B------:R-:W-:-:S04]  /*17150*/  SHF.R.S32.HI R8, RZ, 0x1f, R7 ;  /* 0x0000001fff087819 */ /* 0x000fc80000011407 */
[----:B------:R-:W-:Y:S02]  /*17160*/  SHF.R.S32.HI R7, RZ, 0x1f, R4 ;  /* 0x0000001fff077819 */ /* 0x000fe40000011404 */
[----:B------:R-:W-:-:S03]  /*17170*/  IADD3.X R13, R8, R13, R6, P0, !PT ;  /* 0x0000000d080d7210 */ /* 0x000fc600007fe406 */
[----:B------:R-:W-:Y:S02]  /*17180*/  IMAD R7, R7, c[0x0][0x488], RZ ;  /* 0x0001220007077a24 */ /* 0x000fe400078e02ff */
[----:B------:R-:W-:-:S04]  /*17190*/  IMAD.WIDE.U32 R12, R4, c[0x0][0x488], R12 ;  /* 0x00012200040c7a25 */ /* 0x000fc800078e000c */
[----:B------:R-:W-:Y:S01]  /*171a0*/  IMAD R4, R4, c[0x0][0x48c], R7 ;  /* 0x0001230004047a24 */ /* 0x000fe200078e0207 */
[----:B------:R-:W-:-:S04]  /*171b0*/  LEA R6, P0, R12, c[0x0][0x450], 0x2 ;  /* 0x000114000c067a11 */ /* 0x000fc800078010ff */
[----:B------:R-:W-:-:S04]  /*171c0*/  IADD3 R4, R13, R4, RZ ;  /* 0x000000040d047210 */ /* 0x000fc80007ffe0ff */
[----:B------:R-:W-:Y:S02]  /*171d0*/  LEA.HI.X R7, R12, c[0x0][0x454], R4, 0x2, P0 ;  /* 0x000115000c077a11 */ /* 0x000fe400000f1404 */
[----:B------:R-:W-:-:S05]  /*171e0*/  MOV R4, 0xff800000 ;  /* 0xff80000000047802 */ /* 0x000fca0000000f00 */
[----:B------:R1:W-:Y:S02]  /*171f0*/  STG.E [R6.64], R4 ;  /* 0x0000000406007986 */ /* 0x0003e4000c101908 */
.L_x_674:
[----:B------:R-:W-:Y:S05]  /*17200*/  BSYNC B0 ;  /* 0x0000000000007941 */ /* 0x000fea0003800000 */
.L_x_673:
[----:B-1----:R-:W1:Y:S01]  /*17210*/  S2R R7, SR_CTAID.X ;  /* 0x0000000000077919 */ /* 0x002e620000002500 */
[----:B------:R-:W-:Y:S01]  /*17220*/  SHF.R.S32.HI R8, RZ, 0x1f, R2 ;  /* 0x0000001fff087819 */ /* 0x000fe20000011402 */
[----:B------:R-:W-:Y:S01]  /*17230*/  IMAD R4, R11, c[0x0][0x3a0], RZ ;  /* 0x0000e8000b047a24 */ /* 0x000fe200078e02ff */
[----:B------:R-:W-:Y:S01]  /*17240*/  MOV R6, c[0x0][0x4e8] ;  /* 0x00013a0000067a02 */ /* 0x000fe20000000f00 */
[----:B------:R-:W-:Y:S01]  /*17250*/  IMAD R0, R0, c[0x0][0x3e8], RZ ;  /* 0x0000fa0000007a24 */ /* 0x000fe200078e02ff */
[-C--:B------:R-:W-:Y:S01]  /*17260*/  LEA.HI R8, R8, R2.reuse, RZ, 0x3 ;  /* 0x0000000208087211 */ /* 0x080fe200078f18ff */
[----:B------:R-:W-:Y:S01]  /*17270*/  IMAD R4, R10, c[0x0][0x3a4], R4 ;  /* 0x0000e9000a047a24 */ /* 0x000fe200078e0204 */
[----:B------:R-:W-:Y:S01]  /*17280*/  ISETP.NE.AND P0, PT, R6, 0x1, PT ;  /* 0x000000010600780c */ /* 0x000fe20003f05270 */
[----:B------:R-:W-:Y:S01]  /*17290*/  IMAD.WIDE.U32 R10, R10, c[0x0][0x3a0], RZ ;  /* 0x0000e8000a0a7a25 */ /* 0x000fe200078e00ff */
[----:B------:R-:W-:Y:S01]  /*172a0*/  LOP3.LUT R9, R8, 0xfffffff8, RZ, 0xc0, !PT ;  /* 0xfffffff808097812 */ /* 0x000fe200078ec0ff */
[----:B------:R-:W-:Y:S01]  /*172b0*/  BSSY B0, `(.L_x_675) ;  /* 0x000003e000007945 */ /* 0x000fe20003800000 */
[----:B------:R-:W-:Y:S01]  /*172c0*/  SHF.R.S32.HI R8, RZ, 0x3, R8 ;  /* 0x00000003ff087819 */ /* 0x000fe20000011408 */
[----:B------:R-:W-:Y:S01]  /*172d0*/  IMAD.IADD R13, R11, 0x1, R4 ;  /* 0x000000010b0d7824 */ /* 0x000fe200078e0204 */
[----:B------:R-:W-:Y:S01]  /*172e0*/  IADD3 R11, -R9, R2, RZ ;  /* 0x00000002090b7210 */ /* 0x000fe20007ffe1ff */
[----:B------:R-:W-:-:S02]  /*172f0*/  IMAD.MOV.U32 R12, RZ, RZ, R10 ;  /* 0x000000ffff0c7224 */ /* 0x000fc400078e000a */
[----:B------:R-:W-:Y:S01]  /*17300*/  IMAD R0, R215, c[0x0][0x3ec], R0 ;  /* 0x0000fb00d7007a24 */ /* 0x000fe200078e0200 */
[----:B------:R-:W-:Y:S01]  /*17310*/  LEA R2, R11, R8, 0x5 ;  /* 0x000000080b027211 */ /* 0x000fe200078e28ff */
[----:B------:R-:W-:Y:S01]  /*17320*/  IMAD.WIDE.U32 R12, R215, c[0x0][0x3e8], R12 ;  /* 0x0000fa00d70c7a25 */ /* 0x000fe200078e000c */
[----:B------:R-:W-:-:S03]  /*17330*/  SHF.L.U32 R11, R11, 0x3, RZ ;  /* 0x000000030b0b7819 */ /* 0x000fc600000006ff */
[----:B------:R-:W-:Y:S01]  /*17340*/  IMAD R5, R5, c[0x0][0x3f0], RZ ;  /* 0x0000fc0005057a24 */ /* 0x000fe200078e02ff */
[----:B------:R-:W-:Y:S01]  /*17350*/  IADD3 R13, R0, R13, RZ ;  /* 0x0000000d000d7210 */ /* 0x000fe20007ffe0ff */
[C---:B-1----:R-:W-:Y:S01]  /*17360*/  IMAD R2, R7.reuse, 0x80, R2 ;  /* 0x0000008007027824 */ /* 0x042fe200078e0202 */
[----:B------:R-:W-:Y:S01]  /*17370*/  LEA R7, R7, R8, 0x7 ;  /* 0x0000000807077211 */ /* 0x000fe200078e38ff */
[----:B------:R-:W-:Y:S01]  /*17380*/  IMAD R5, R216, c[0x0][0x3f4], R5 ;  /* 0x0000fd00d8057a24 */ /* 0x000fe200078e0205 */
[C---:B------:R-:W-:Y:S01]  /*17390*/  IADD3 R10, R11.reuse, 0x40, RZ ;  /* 0x000000400b0a7810 */ /* 0x040fe20007ffe0ff */
[----:B------:R-:W-:Y:S01]  /*173a0*/  @P0 IMAD.HI.U32 R0, R2, c[0x0][0x4ec], RZ ;  /* 0x00013b0002000a27 */ /* 0x000fe200078e00ff */
[----:B------:R-:W-:Y:S02]  /*173b0*/  MOV R4, R2 ;  /* 0x0000000200047202 */ /* 0x000fe40000000f00 */
[----:B------:R-:W-:Y:S01]  /*173c0*/  IADD3 R9, R11, 0x80, RZ ;  /* 0x000000800b097810 */ /* 0x000fe20007ffe0ff */
[----:B------:R-:W-:Y:S01]  /*173d0*/  IMAD.WIDE.U32 R12, R216, c[0x0][0x3f0], R12 ;  /* 0x0000fc00d80c7a25 */ /* 0x000fe200078e000c */
[----:B------:R-:W-:-:S02]  /*173e0*/  @P0 SHF.R.U32.HI R4, RZ, c[0x0][0x4f0], R0 ;  /* 0x00013c00ff040a19 */ /* 0x000fc40000011600 */
[----:B------:R-:W-:Y:S02]  /*173f0*/  IADD3 R8, R11, 0xc0, RZ ;  /* 0x000000c00b087810 */ /* 0x000fe40007ffe0ff */
[--C-:B------:R-:W-:Y:S01]  /*17400*/  SHF.R.S32.HI R6, RZ, 0x1f, R4.reuse ;  /* 0x0000001fff067819 */ /* 0x100fe20000011404 */
[----:B------:R-:W-:Y:S01]  /*17410*/  IMAD.MOV R0, RZ, RZ, -R4 ;  /* 0x000000ffff007224 */ /* 0x000fe200078e0a04 */
[----:B------:R-:W-:-:S03]  /*17420*/  IADD3 R13, R13, R5, RZ ;  /* 0x000000050d0d7210 */ /* 0x000fc60007ffe0ff */
[----:B------:R-:W-:Y:S02]  /*17430*/  IMAD R6, R6, c[0x0][0x3e0], RZ ;  /* 0x0000f80006067a24 */ /* 0x000fe400078e02ff */
[----:B------:R-:W-:Y:S02]  /*17440*/  IMAD R0, R0, c[0x0][0x4e8], R2 ;  /* 0x00013a0000007a24 */ /* 0x000fe400078e0202 */
[----:B------:R-:W-:-:S03]  /*17450*/  IMAD.WIDE.U32 R12, R4, c[0x0][0x3e0], R12 ;  /* 0x0000f800040c7a25 */ /* 0x000fc600078e000c */
[----:B------:R-:W-:Y:S01]  /*17460*/  SHF.R.S32.HI R2, RZ, 0x1f, R0 ;  /* 0x0000001fff027819 */ /* 0x000fe20000011400 */
[----:B------:R-:W-:-:S04]  /*17470*/  IMAD R6, R4, c[0x0][0x3e4], R6 ;  /* 0x0000f90004067a24 */ /* 0x000fc800078e0206 */
[----:B------:R-:W-:Y:S01]  /*17480*/  IMAD R2, R2, c[0x0][0x3d8], RZ ;  /* 0x0000f60002027a24 */ /* 0x000fe200078e02ff */
[----:B------:R-:W-:Y:S01]  /*17490*/  IADD3 R13, R13, R6, RZ ;  /* 0x000000060d0d7210 */ /* 0x000fe20007ffe0ff */
[----:B-----5:R-:W-:Y:S02]  /*174a0*/  IMAD R6, R3, c[0x0][0x4e8], RZ ;  /* 0x00013a0003067a24 */ /* 0x020fe400078e02ff */
        /* <DEDUP_REMOVED lines=30> */
.L_x_676:
[----:B------:R-:W-:Y:S05]  /*17690*/  BSYNC B0 ;  /* 0x0000000000007941 */ /* 0x000fea0003800000 */
.L_x_675:
[----:B------:R-:W-:Y:S01]  /*176a0*/  IADD3 R3, R7, 0x20, RZ ;  /* 0x0000002007037810 */ /* 0x000fe20007ffe0ff */
[----:B--2---:R2:W4:Y:S01]  /*176b0*/  SHFL.IDX PT, R13, R0, 0x1, 0x181f ;  /* 0x00381f00000d7f89 */ /* 0x00452200000e0000 */
        /* <DEDUP_REMOVED lines=25> */
.L_x_678:
[----:B------:R-:W-:Y:S05]  /*17850*/  BSYNC B0 ;  /* 0x0000000000007941 */ /* 0x000fea0003800000 */
.L_x_677:
[----:B------:R-:W-:Y:S01]  /*17860*/  IADD3 R3, R7, 0x40, RZ ;  /* 0x0000004007037810 */ /* 0x000fe20007ffe0ff */
[----:B-1--4-:R1:W4:Y:S01]  /*17870*/  SHFL.IDX PT, R13, R0, 0x2, 0x181f ;  /* 0x00581f00000d7f89 */ /* 0x01232200000e0000 */
        /* <DEDUP_REMOVED lines=25> */
.L_x_680:
[----:B------:R-:W-:Y:S05]  /*17a10*/  BSYNC B0 ;  /* 0x0000000000007941 */ /* 0x000fea0003800000 */
.L_x_679:
        /* <DEDUP_REMOVED lines=15> */
[----:B------:R1:W-:Y:S02]  /*17b10*/  @!P2 ST.E.128 [R6.64], RZ ;  /* 0x000000ff0600a985 */ /* 0x0003e4000c101d08 */
[----:B---3--:R-:W-:-:S04]  /*17b20*/  @!P1 IMAD.WIDE R4, R4, 0x2, R2 ;  /* 0x0000000204049825 */ /* 0x008fc800078e0202 */
        /* <DEDUP_REMOVED lines=11> */
.L_x_681:
        /* <DEDUP_REMOVED lines=10> */
.L_x_2999:


//--------------------- .text._ZN7cutlass13device_kernelIN5flash19enable_sm80_to_sm89INS1_16FlashAttnFwdSm80INS1_25CollectiveMainloopFwdSm80ILi8ELi1ELb0EN4cute5tupleIJNS5_1CILi128EEENS7_ILi96EEENS7_ILi256EEEEEELi256ENS_6half_tEfNS_4arch4Sm80ELb0ELb0ELb1ELb0ELb0ELb0ELb1ELb0EEENS1_21CollectiveEpilogueFwdINS6_IJS8_SA_S9_EEENS6_IJNS7_ILi1EEESI_SI_EEESC_SE_Li256ELb0ELb1ELb0ELb0EEENS1_19SingleTileSchedulerILb0ELb0ELb1ELi128EEEEEEEEEvNT_6ParamsE --------------------------
	.section	.text._ZN7cutlass13device_kernelIN5flash19enable_sm80_to_sm89INS1_16FlashAttnFwdSm80INS1_25CollectiveMainloopFwdSm80ILi8ELi1ELb0EN4cute5tupleIJNS5_1CILi128EEENS7_ILi96EEENS7_ILi256EEEEEELi256ENS_6half_tEfNS_4arch4Sm80ELb0ELb0ELb1ELb0ELb0ELb0ELb1ELb0EEENS1_21CollectiveEpilogueFwdINS6_IJS8_SA_S9_EEENS6_IJNS7_ILi1EEESI_SI_EEESC_SE_Li256ELb0ELb1ELb0ELb0EEENS1_19SingleTileSchedulerILb0ELb0ELb1ELi128EEEEEEEEEvNT_6ParamsE,"ax",@progbits
	.sectioninfo	@"SHI_REGISTERS=255"
	.align	128
.text._ZN7cutlass13device_kernelIN5flash19enable_sm80_to_sm89INS1_16FlashAttnFwdSm80INS1_25CollectiveMainloopFwdSm80ILi8ELi1ELb0EN4cute5tupleIJNS5_1CILi128EEENS7_ILi96EEENS7_ILi256EEEEEELi256ENS_6half_tEfNS_4arch4Sm80ELb0ELb0ELb1ELb0ELb0ELb0ELb1ELb0EEENS1_21CollectiveEpilogueFwdINS6_IJS8_SA_S9_EEENS6_IJNS7_ILi1EEESI_SI_EEESC_SE_Li256ELb0ELb1ELb0ELb0EEENS1_19SingleTileSchedulerILb0ELb0ELb1ELi128EEEEEEEEEvNT_6ParamsE:
        .type           _ZN7cutlass13device_kernelIN5flash19enable_sm80_to_sm89INS1_16FlashAttnFwdSm80INS1_25CollectiveMainloopFwdSm80ILi8ELi1ELb0EN4cute5tupleIJNS5_1CILi128EEENS7_ILi96EEENS7_ILi256EEEEEELi256ENS_6half_tEfNS_4arch4Sm80ELb0ELb0ELb1ELb0ELb0ELb0ELb1ELb0EEENS1_21CollectiveEpilogueFwdINS6_IJS8_SA_S9_EEENS6_IJNS7_ILi1EEESI_SI_EEESC_SE_Li256ELb0ELb1ELb0ELb0EEENS1_19SingleTileSchedulerILb0ELb0ELb1ELi128EEEEEEEEEvNT_6ParamsE,@function
        .size           _ZN7cutlass13device_kernelIN5flash19enable_sm80_to_sm89INS1_16FlashAttnFwdSm80INS1_25CollectiveMainloopFwdSm80ILi8ELi1ELb0EN4cute5tupleIJNS5_1CILi128EEENS7_ILi96EEENS7_ILi256EEEEEELi256ENS_6half_tEfNS_4arch4Sm80ELb0ELb0ELb1ELb0ELb0ELb0ELb1ELb0EEENS1_21CollectiveEpilogueFwdINS6_IJS8_SA_S9_EEENS6_IJNS7_ILi1EEESI_SI_EEESC_SE_Li256ELb0ELb1ELb0ELb0EEENS1_19SingleTileSchedulerILb0ELb0ELb1ELi128EEEEEEEEEvNT_6ParamsE,(.L_x_3000 - _ZN7cutlass13device_kernelIN5flash19enable_sm80_to_sm89INS1_16FlashAttnFwdSm80INS1_25CollectiveMainloopFwdSm80ILi8ELi1ELb0EN4cute5tupleIJNS5_1CILi128EEENS7_ILi96EEENS7_ILi256EEEEEELi256ENS_6half_tEfNS_4arch4Sm80ELb0ELb0ELb1ELb0ELb0ELb0ELb1ELb0EEENS1_21CollectiveEpilogueFwdINS6_IJS8_SA_S9_EEENS6_IJNS7_ILi1EEESI_SI_EEESC_SE_Li256ELb0ELb1ELb0ELb0EEENS1_19SingleTileSchedulerILb0ELb0ELb1ELi128EEEEEEEEEvNT_6ParamsE)
        .other          _ZN7cutlass13device_kernelIN5flash19enable_sm80_to_sm89INS1_16FlashAttnFwdSm80INS1_25CollectiveMainloopFwdSm80ILi8ELi1ELb0EN4cute5tupleIJNS5_1CILi128EEENS7_ILi96EEENS7_ILi256EEEEEELi256ENS_6half_tEfNS_4arch4Sm80ELb0ELb0ELb1ELb0ELb0ELb0ELb1ELb0EEENS1_21CollectiveEpilogueFwdINS6_IJS8_SA_S9_EEENS6_IJNS7_ILi1EEESI_SI_EEESC_SE_Li256ELb0ELb1ELb0ELb0EEENS1_19SingleTileSchedulerILb0ELb0ELb1ELi128EEEEEEEEEvNT_6ParamsE,@"STO_CUDA_ENTRY STV_DEFAULT"
_ZN7cutlass13device_kernelIN5flash19enable_sm80_to_sm89INS1_16FlashAttnFwdSm80INS1_25CollectiveMainloopFwdSm80ILi8ELi1ELb0EN4cute5tupleIJNS5_1CILi128EEENS7_ILi96EEENS7_ILi256EEEEEELi256ENS_6half_tEfNS_4arch4Sm80ELb0ELb0ELb1ELb0ELb0ELb0ELb1ELb0EEENS1_21CollectiveEpilogueFwdINS6_IJS8_SA_S9_EEENS6_IJNS7_ILi1EEESI_SI_EEESC_SE_Li256ELb0ELb1ELb0ELb0EEENS1_19SingleTileSchedulerILb0ELb0ELb1ELi128EEEEEEEEEvNT_6ParamsE:
        /* <DEDUP_REMOVED lines=15> */
[----:B------:R-:W-:Y:S01]  /*00f0*/  IMAD.MOV.U32 R126, RZ, RZ, c[0x0][0x1e0] ;  /* 0x00007800ff7e7624 */ /* 0x000fe200078e00ff */
[----:B------:R-:W-:Y:S01]  /*0100*/  ISETP.NE.AND P0, PT, R16, 0x1, PT ;  /* 0x000000011000780c */ /* 0x000fe20003f05270 */
[----:B------:R-:W-:Y:S01]  /*0110*/  IMAD R5, R24, c[0x0][0x1c0], RZ ;  /* 0x0000700018057a24 */ /* 0x000fe200078e02ff */
[----:B------:R-:W4:Y:S01]  /*0120*/  S2R R27, SR_CTAID.Y ;  /* 0x00000000001b7919 */ /* 0x000f220000002600 */
[----:B------:R-:W-:Y:S01]  /*0130*/  IMAD R16, R16, c[0x0][0x168], RZ ;  /* 0x00005a0010107a24 */ /* 0x000fe200078e02ff */
[----:B------:R-:W-:Y:S01]  /*0140*/  IADD3 R15, R132, 0x5f, RZ ;  /* 0x0000005f840f7810 */ /* 0x000fe20007ffe0ff */
[----:B------:R-:W-:Y:S01]  /*0150*/  IMAD.MOV.U32 R127, RZ, RZ, c[0x0][0x1e4] ;  /* 0x00007900ff7f7624 */ /* 0x000fe200078e00ff */
[----:B------:R-:W5:Y:S01]  /*0160*/  S2R R8, SR_CTAID.X ;  /* 0x0000000000087919 */ /* 0x000f620000002500 */
[----:B------:R-:W-:Y:S01]  /*0170*/  IMAD.MOV.U32 R37, RZ, RZ, 0x40 ;  /* 0x00000040ff257424 */ /* 0x000fe200078e00ff */
[----:B---3--:R-:W-:-:S04]  /*0180*/  SHF.R.S32.HI R23, RZ, 0x1f, R26 ;  /* 0x0000001fff177819 */ /* 0x008fc8000001141a */
[----:B-1----:R-:W-:Y:S01]  /*0190*/  LEA.HI R2, R23, R26, RZ, 0x3 ;  /* 0x0000001a17027211 */ /* 0x002fe200078f18ff */
[C---:B----4-:R-:W-:Y:S01]  /*01a0*/  IMAD.WIDE.U32 R6, R27.reuse, c[0x0][0x1b8], RZ ;  /* 0x00006e001b067a25 */ /* 0x050fe200078e00ff */
[----:B------:R-:W-:Y:S02]  /*01b0*/  SHF.R.S32.HI R28, RZ, 0x1f, R27 ;  /* 0x0000001fff1c7819 */ /* 0x000fe4000001141b */
[----:B------:R-:W-:Y:S02]  /*01c0*/  LOP3.LUT R0, R2, 0xfffffff8, RZ, 0xc0, !PT ;  /* 0xfffffff802007812 */ /* 0x000fe400078ec0ff */
[----:B------:R-:W-:Y:S01]  /*01d0*/  SHF.R.S32.HI R20, RZ, 0x3, R2 ;  /* 0x00000003ff147819 */ /* 0x000fe20000011402 */
[----:B------:R-:W-:Y:S02]  /*01e0*/  IMAD R2, R28, c[0x0][0x1b8], RZ ;  /* 0x00006e001c027a24 */ /* 0x000fe400078e02ff */
[----:B------:R-:W-:Y:S01]  /*01f0*/  IMAD.IADD R36, R26, 0x1, -R0 ;  /* 0x000000011a247824 */ /* 0x000fe200078e0a00 */
[----:B------:R-:W-:Y:S01]  /*0200*/  SHF.R.S32.HI R25, RZ, 0x1f, R20 ;  /* 0x0000001fff197819 */ /* 0x000fe20000011414 */
[----:B------:R-:W-:-:S02]  /*0210*/  IMAD R2, R27, c[0x0][0x1bc], R2 ;  /* 0x00006f001b027a24 */ /* 0x000fc400078e0202 */
[----:B------:R-:W-:Y:S02]  /*0220*/  IMAD R0, R36, 0x20, R20 ;  /* 0x0000002024007824 */ /* 0x000fe400078e0214 */
[----:B------:R-:W-:Y:S02]  /*0230*/  IMAD.IADD R3, R7, 0x1, R2 ;  /* 0x0000000107037824 */ /* 0x000fe400078e0202 */
[----:B-----5:R-:W-:Y:S02]  /*0240*/  IMAD R9, R8, 0x80, R0 ;  /* 0x0000008008097824 */ /* 0x020fe400078e0200 */
[----:B------:R-:W-:Y:S02]  /*0250*/  IMAD.MOV.U32 R2, RZ, RZ, R6 ;  /* 0x000000ffff027224 */ /* 0x000fe400078e0006 */
[----:B------:R-:W-:Y:S01]  /*0260*/  @P0 IMAD.HI.U32 R4, R9, c[0x0][0x2c8], RZ ;  /* 0x0000b20009040a27 */ /* 0x000fe200078e00ff */
[----:B------:R-:W-:Y:S03]  /*0270*/  STL [R1+0x48], R9 ;  /* 0x0000480901007387 */ /* 0x000fe60000100800 */
[----:B------:R-:W-:Y:S01]  /*0280*/  IMAD.MOV.U32 R0, RZ, RZ, R9 ;  /* 0x000000ffff007224 */ /* 0x000fe200078e0009 */
[----:B------:R-:W-:Y:S01]  /*0290*/  @P0 SHF.R.U32.HI R0, RZ, c[0x0][0x2cc], R4 ;  /* 0x0000b300ff000a19 */ /* 0x000fe20000011604 */
[----:B------:R-:W-:-:S02]  /*02a0*/  IMAD R4, R22, c[0x0][0x1c4], R5 ;  /* 0x0000710016047a24 */ /* 0x000fc400078e0205 */
[----:B------:R-:W-:Y:S01]  /*02b0*/  IMAD.WIDE.U32 R2, R22, c[0x0][0x1c0], R2 ;  /* 0x0000700016027a25 */ /* 0x000fe200078e0002 */
[----:B------:R-:W-:-:S03]  /*02c0*/  SHF.R.S32.HI R5, RZ, 0x1f, R0 ;  /* 0x0000001fff057819 */ /* 0x000fc60000011400 */
[----:B------:R-:W-:Y:S02]  /*02d0*/  IMAD.IADD R3, R3, 0x1, R4 ;  /* 0x0000000103037824 */ /* 0x000fe400078e0204 */
[----:B------:R-:W-:Y:S02]  /*02e0*/  IMAD.MOV R4, RZ, RZ, -R0 ;  /* 0x000000ffff047224 */ /* 0x000fe400078e0a00 */
[----:B------:R-:W-:Y:S02]  /*02f0*/  IMAD R5, R5, c[0x0][0x1b0], RZ ;  /* 0x00006c0005057a24 */ /* 0x000fe400078e02ff */
[----:B------:R-:W-:Y:S02]  /*0300*/  IMAD R4, R4, c[0x0][0x2c4], R9 ;  /* 0x0000b10004047a24 */ /* 0x000fe400078e0209 */
[----:B------:R-:W-:-:S04]  /*0310*/  IMAD.WIDE.U32 R2, R0, c[0x0][0x1b0], R2 ;  /* 0x00006c0000027a25 */ /* 0x000fc800078e0002 */
[----:B------:R-:W-:Y:S01]  /*0320*/  IMAD R0, R0, c[0x0][0x1b4], R5 ;  /* 0x00006d0000007a24 */ /* 0x000fe200078e0205 */
[----:B------:R-:W-:Y:S01]  /*0330*/  SHF.R.S32.HI R5, RZ, 0x1f, R4 ;  /* 0x0000001fff057819 */ /* 0x000fe20000011404 */
[----:B------:R-:W-:Y:S02]  /*0340*/  IMAD.SHL.U32 R6, R20, 0x40, RZ ;  /* 0x0000004014067824 */ /* 0x000fe400078e00ff */
[----:B------:R-:W-:Y:S02]  /*0350*/  IMAD.IADD R3, R3, 0x1, R0 ;  /* 0x0000000103037824 */ /* 0x000fe400078e0200 */
[----:B------:R-:W-:Y:S02]  /*0360*/  IMAD R0, R5, c[0x0][0x1a8], RZ ;  /* 0x00006a0005007a24 */ /* 0x000fe400078e02ff */
[----:B------:R-:W-:-:S04]  /*0370*/  IMAD.WIDE.U32 R2, R4, c[0x0][0x1a8], R2 ;  /* 0x00006a0004027a25 */ /* 0x000fc800078e0002 */
[----:B------:R-:W-:Y:S01]  /*0380*/  IMAD R5, R4, c[0x0][0x1ac], R0 ;  /* 0x00006b0004057a24 */ /* 0x000fe200078e0200 */
[----:B------:R-:W-:Y:S01]  /*0390*/  LEA R17, P0, R2, c[0x0][0x160], 0x1 ;  /* 0x0000580002117a11 */ /* 0x000fe200078008ff */
[----:B------:R-:W-:Y:S01]  /*03a0*/  IMAD.SHL.U32 R30, R36, 0x8, RZ ;  /* 0x00000008241e7824 */ /* 0x000fe200078e00ff */
[----:B------:R-:W-:Y:S01]  /*03b0*/  LOP3.LUT R0, R6, 0x1c0, RZ, 0xc0, !PT ;  /* 0x000001c006007812 */ /* 0x000fe200078ec0ff */
[----:B------:R-:W-:Y:S02]  /*03c0*/  IMAD.IADD R3, R3, 0x1, R5 ;  /* 0x0000000103037824 */ /* 0x000fe400078e0205 */
[----:B------:R-:W-:Y:S01]  /*03d0*/  IMAD R19, R8, 0x80, R20 ;  /* 0x0000008008137824 */ /* 0x000fe200078e0214 */
[----:B------:R-:W-:Y:S01]  /*03e0*/  LOP3.LUT R4, R0, 0x38, R30, 0xf8, !PT ;  /* 0x0000003800047812 */ /* 0x000fe200078ef81e */
[----:B------:R-:W-:Y:S01]  /*03f0*/  SHFL.IDX PT, R6, R17, 0x1, 0x181f ;  /* 0x00381f0011067f89 */ /* 0x000fe200000e0000 */
[----:B------:R-:W-:Y:S02]  /*0400*/  LEA.HI.X R18, R2, c[0x0][0x164], R3, 0x1, P0 ;  /* 0x0000590002127a11 */ /* 0x000fe400000f0c03 */
[----:B------:R-:W-:Y:S01]  /*0410*/  SHF.R.U32.HI R0, RZ, 0x3, R0 ;  /* 0x00000003ff007819 */ /* 0x000fe20000011600 */
[----:B------:R-:W1:Y:S01]  /*0420*/  SHFL.IDX PT, R2, R17, RZ, 0x181f ;  /* 0x00181fff11027589 */ /* 0x000e6200000e0000 */
[----:B------:R-:W-:-:S02]  /*0430*/  ISETP.GE.AND P0, PT, R19, R16, PT ;  /* 0x000000101300720c */ /* 0x000fc40003f06270 */
[----:B------:R-:W-:Y:S01]  /*0440*/  LOP3.LUT R0, R4, R0, RZ, 0x3c, !PT ;  /* 0x0000000004007212 */ /* 0x000fe200078e3cff */
[----:B------:R-:W3:Y:S01]  /*0450*/  SHFL.IDX PT, R3, R18, RZ, 0x181f ;  /* 0x00181fff12037589 */ /* 0x000ee200000e0000 */
[----:B------:R-:W-:Y:S02]  /*0460*/  LEA.HI R4, R23, R26, RZ, 0x6 ;  /* 0x0000001a17047211 */ /* 0x000fe400078f30ff */
[----:B------:R-:W-:Y:S01]  /*0470*/  IADD3 R5, R19, 0x20, RZ ;  /* 0x0000002013057810 */ /* 0x000fe20007ffe0ff */
[----:B------:R-:W4:Y:S01]  /*0480*/  SHFL.IDX PT, R7, R18, 0x1, 0x181f ;  /* 0x00381f0012077f89 */ /* 0x000f2200000e0000 */
[----:B------:R-:W-:Y:S01]  /*0490*/  IADD3 R33, R30, 0x40, RZ ;  /* 0x000000401e217810 */ /* 0x000fe20007ffe0ff */
[----:B------:R-:W-:Y:S01]  /*04a0*/  IMAD.SHL.U32 R4, R4, 0x8, RZ ;  /* 0x0000000804047824 */ /* 0x000fe200078e00ff */
[C---:B------:R-:W-:Y:S01]  /*04b0*/  IADD3 R32, R30.reuse, 0x80, RZ ;  /* 0x000000801e207810 */ /* 0x040fe20007ffe0ff */
[----:B------:R-:W-:Y:S01]  /*04c0*/  STL [R1+0x3c], R19 ;  /* 0x00003c1301007387 */ /* 0x000fe20000100800 */
[----:B------:R-:W-:-:S02]  /*04d0*/  IADD3 R29, R30, 0xc0, RZ ;  /* 0x000000c01e1d7810 */ /* 0x000fc40007ffe0ff */
[----:B------:R-:W-:Y:S02]  /*04e0*/  LOP3.LUT R128, R0, 0xfffffe00, R4, 0xf8, !PT ;  /* 0xfffffe0000807812 */ /* 0x000fe400078ef804 */
[----:B------:R-:W-:Y:S02]  /*04f0*/  ISETP.GE.AND P2, PT, R5, R16, PT ;  /* 0x000000100500720c */ /* 0x000fe40003f46270 */
[----:B------:R-:W-:Y:S01]  /*0500*/  @!P0 SHF.R.S32.HI R0, RZ, 0x1f, R33 ;  /* 0x0000001fff008819 */ /* 0x000fe20000011421 */
[----:B------:R-:W-:Y:S01]  /*0510*/  STL [R1+0x38], R128 ;  /* 0x0000388001007387 */ /* 0x000fe20000100800 */
[----:B------:R-:W-:Y:S02]  /*0520*/  @!P0 SHF.R.S32.HI R8, RZ, 0x1f, R32 ;  /* 0x0000001fff088819 */ /* 0x000fe40000011420 */
[----:B------:R-:W-:Y:S02]  /*0530*/  @!P0 SHF.R.S32.HI R5, RZ, 0x1f, R29 ;  /* 0x0000001fff058819 */ /* 0x000fe4000001141d */
[----:B------:R-:W-:-:S02]  /*0540*/  SHF.R.S32.HI R31, RZ, 0x1f, R30 ;  /* 0x0000001fff1f7819 */ /* 0x000fc4000001141e */
[----:B-1----:R-:W-:Y:S02]  /*0550*/  @!P0 LEA R4, P1, R30, R2, 0x1 ;  /* 0x000000021e048211 */ /* 0x002fe400078208ff */
[----:B------:R-:W-:Y:S01]  /*0560*/  @!P0 LEA.HI R10, R0, R33, RZ, 0x3 ;  /* 0x00000021000a8211 */ /* 0x000fe200078f18ff */
[----:B------:R-:W-:Y:S01]  /*0570*/  STL.64 [R1+0x18], R30 ;  /* 0x0000181e01007387 */ /* 0x000fe20000100a00 */
[----:B------:R-:W-:Y:S02]  /*0580*/  @!P0 LEA.HI R8, R8, R32, RZ, 0x3 ;  /* 0x0000002008088211 */ /* 0x000fe400078f18ff */
[C---:B------:R-:W-:Y:S01]  /*0590*/  ISETP.GE.AND P3, PT, R30.reuse, c[0x0][0x198], PT ;  /* 0x000066001e007a0c */ /* 0x040fe20003f66270 */
[----:B------:R-:W-:Y:S01]  /*05a0*/  STL [R1+0xc], R33 ;  /* 0x00000c2101007387 */ /* 0x000fe20000100800 */
[----:B------:R-:W-:Y:S02]  /*05b0*/  @!P0 LEA.HI R0, R5, R29, RZ, 0x3 ;  /* 0x0000001d05008211 */ /* 0x000fe400078f18ff */
[----:B---3--:R-:W-:Y:S01]  /*05c0*/  @!P0 LEA.HI.X R5, R30, R3, R31, 0x1, P1 ;  /* 0x000000031e058211 */ /* 0x008fe200008f0c1f */
[----:B------:R-:W-:Y:S01]  /*05d0*/  STL [R1+0x2c], R32 ;  /* 0x00002c2001007387 */ /* 0x000fe20000100800 */
[----:B------:R-:W-:-:S02]  /*05e0*/  @!P0 LOP3.LUT R8, R8, 0xfffffff8, RZ, 0xc0, !PT ;  /* 0xfffffff808088812 */ /* 0x000fc400078ec0ff */
[----:B------:R-:W-:Y:S01]  /*05f0*/  ISETP.GE.AND P1, PT, R33, c[0x0][0x198], PT ;  /* 0x0000660021007a0c */ /* 0x000fe20003f26270 */
[----:B------:R-:W-:Y:S01]  /*0600*/  STL [R1+0x28], R29 ;  /* 0x0000281d01007387 */ /* 0x000fe20000100800 */
[----:B------:R-:W-:Y:S01]  /*0610*/  ISETP.GE.AND P5, PT, R32, c[0x0][0x198], PT ;  /* 0x0000660020007a0c */ /* 0x000fe20003fa6270 */
[--C-:B------:R-:W-:Y:S01]  /*0620*/  @!P0 IMAD.WIDE R12, R8, 0x2, R2.reuse ;  /* 0x00000002080c8825 */ /* 0x100fe200078e0202 */
[----:B------:R-:W-:Y:S02]  /*0630*/  @!P0 LOP3.LUT R10, R10, 0xfffffff8, RZ, 0xc0, !PT ;  /* 0xfffffff80a0a8812 */ /* 0x000fe400078ec0ff */
[----:B------:R-:W-:Y:S01]  /*0640*/  @!P0 LOP3.LUT R9, R0, 0xfffffff8, RZ, 0xc0, !PT ;  /* 0xfffffff800098812 */ /* 0x000fe200078ec0ff */
[----:B------:R-:W-:Y:S01]  /*0650*/  @!P0 IMAD.SHL.U32 R0, R128, 0x2, RZ ;  /* 0x0000000280008824 */ /* 0x000fe200078e00ff */
[----:B------:R-:W-:Y:S01]  /*0660*/  ISETP.GE.AND P4, PT, R29, c[0x0][0x198], PT ;  /* 0x000066001d007a0c */ /* 0x000fe20003f86270 */
[----:B------:R-:W-:-:S03]  /*0670*/  @!P0 IMAD.WIDE R10, R10, 0x2, R2 ;  /* 0x000000020a0a8825 */ /* 0x000fc600078e0202 */
[----:B------:R1:W-:Y:S01]  /*0680*/  @!P0 LDGSTS.E.BYPASS.LTC128B.128 [R0+0x18100], [R4.64], !P3 ;  /* 0x1810000004008fae */ /* 0x0003e2000d901d48 */
[----:B------:R-:W-:-:S03]  /*0690*/  @!P0 IMAD.WIDE R8, R9, 0x2, R2 ;  /* 0x0000000209088825 */ /* 0x000fc600078e0202 */
[----:B------:R3:W-:Y:S01]  /*06a0*/  @!P0 LDGSTS.E.BYPASS.LTC128B.128 [R0+0x1c100], [R10.64], !P1 ;  /* 0x1c1000000a008fae */ /* 0x0007e2000c901d48 */
[----:B------:R-:W-:-:S03]  /*06b0*/  IMAD R2, R25, c[0x0][0x1e0], RZ ;  /* 0x0000780019027a24 */ /* 0x000fc600078e02ff */
[----:B------:R5:W-:Y:S04]  /*06c0*/  @!P0 LDGSTS.E.BYPASS.LTC128B.128 [R0+0x20100], [R12.64], !P5 ;  /* 0x201000000c008fae */ /* 0x000be8000e901d48 */
[----:B------:R4:W-:Y:S01]  /*06d0*/  @!P0 LDGSTS.E.BYPASS.LTC128B.128 [R0+0x24100], [R8.64], !P4 ;  /* 0x2410000008008fae */ /* 0x0009e2000e101d48 */
[C---:B-1----:R-:W-:Y:S01]  /*06e0*/  IMAD R4, R20.reuse, c[0x0][0x1e4], R2 ;  /* 0x0000790014047a24 */ /* 0x042fe200078e0202 */
[----:B------:R-:W-:Y:S01]  /*06f0*/  @!P2 SHF.R.S32.HI R5, RZ, 0x1f, R33 ;  /* 0x0000001fff05a819 */ /* 0x000fe20000011421 */
[----:B------:R-:W-:Y:S01]  /*0700*/  IMAD.WIDE.U32 R2, R20, c[0x0][0x1e0], R30 ;  /* 0x0000780014027a25 */ /* 0x000fe200078e001e */
[----:B---3--:R-:W-:-:S03]  /*0710*/  @!P2 SHF.R.S32.HI R11, RZ, 0x1f, R29 ;  /* 0x0000001fff0ba819 */ /* 0x008fc6000001141d */
[----:B------:R-:W-:Y:S02]  /*0720*/  IMAD.IADD R3, R3, 0x1, R4 ;  /* 0x0000000103037824 */ /* 0x000fe400078e0204 */
[----:B------:R-:W1:Y:S01]  /*0730*/  SHFL.IDX PT, R4, R17, 0x2, 0x181f ;  /* 0x00581f0011047f89 */ /* 0x000e6200000e0000 */
[----:B-----5:R-:W-:Y:S01]  /*0740*/  @!P2 LEA.HI R12, R5, R33, RZ, 0x3 ;  /* 0x00000021050ca211 */ /* 0x020fe200078f18ff */
[----:B------:R-:W-:Y:S01]  /*0750*/  IMAD.WIDE.U32 R2, R27, c[0x0][0x1e8], R2 ;  /* 0x00007a001b027a25 */ /* 0x000fe200078e0002 */
[----:B----4-:R-:W-:Y:S01]  /*0760*/  IADD3 R0, R19, 0x40, RZ ;  /* 0x0000004013007810 */ /* 0x010fe20007ffe0ff */
[----:B------:R-:W3:Y:S01]  /*0770*/  SHFL.IDX PT, R5, R18, 0x2, 0x181f ;  /* 0x00581f0012057f89 */ /* 0x000ee200000e0000 */
[----:B------:R-:W-:Y:S02]  /*0780*/  @!P2 LEA R8, P0, R30, R6, 0x1 ;  /* 0x000000061e08a211 */ /* 0x000fe400078008ff */
[----:B------:R-:W-:Y:S02]  /*0790*/  ISETP.GE.AND P1, PT, R0, R16, PT ;  /* 0x000000100000720c */ /* 0x000fe40003f26270 */
[----:B------:R-:W-:-:S02]  /*07a0*/  @!P2 SHF.R.S32.HI R0, RZ, 0x1f, R32 ;  /* 0x0000001fff00a819 */ /* 0x000fc40000011420 */
[----:B------:R-:W-:Y:S02]  /*07b0*/  @!P2 LEA.HI.X R9, R30, R7, R31, 0x1, P0 ;  /* 0x000000071e09a211 */ /* 0x000fe400000f0c1f */
[----:B------:R-:W-:Y:S02]  /*07c0*/  @!P2 LEA.HI R10, R0, R32, RZ, 0x3 ;  /* 0x00000020000aa211 */ /* 0x000fe400078f18ff */
[----:B------:R-:W-:Y:S02]  /*07d0*/  @!P2 LEA.HI R0, R11, R29, RZ, 0x3 ;  /* 0x0000001d0b00a211 */ /* 0x000fe400078f18ff */
[----:B------:R-:W-:Y:S02]  /*07e0*/  ISETP.GE.AND P0, PT, R33, c[0x0][0x198], PT ;  /* 0x0000660021007a0c */ /* 0x000fe40003f06270 */
[----:B------:R-:W-:Y:S02]  /*07f0*/  @!P2 LOP3.LUT R12, R12, 0xfffffff8, RZ, 0xc0, !PT ;  /* 0xfffffff80c0ca812 */ /* 0x000fe400078ec0ff */
[----:B------:R-:W-:-:S02]  /*0800*/  @!P2 LOP3.LUT R10, R10, 0xfffffff8, RZ, 0xc0, !PT ;  /* 0xfffffff80a0aa812 */ /* 0x000fc400078ec0ff */
[----:B------:R-:W-:Y:S01]  /*0810*/  @!P2 LOP3.LUT R14, R0, 0xfffffff8, RZ, 0xc0, !PT ;  /* 0xfffffff8000ea812 */ /* 0x000fe200078ec0ff */
[----:B------:R-:W-:Y:S02]  /*0820*/  @!P2 IMAD.SHL.U32 R0, R128, 0x2, RZ ;  /* 0x000000028000a824 */ /* 0x000fe400078e00ff */
[----:B------:R-:W-:-:S03]  /*0830*/  @!P2 IMAD.WIDE R12, R12, 0x2, R6 ;  /* 0x000000020c0ca825 */ /* 0x000fc600078e0206 */
[----:B------:R4:W-:Y:S01]  /*0840*/  @!P2 LDGSTS.E.BYPASS.LTC128B.128 [R0+0x19100], [R8.64], !P3 ;  /* 0x191000000800afae */ /* 0x0009e2000d901d48 */
[----:B------:R-:W-:-:S03]  /*0850*/  @!P2 IMAD.WIDE R10, R10, 0x2, R6 ;  /* 0x000000020a0aa825 */ /* 0x000fc600078e0206 */
[----:B------:R5:W-:Y:S01]  /*0860*/  @!P2 LDGSTS.E.BYPASS.LTC128B.128 [R0+0x1d100], [R12.64], !P0 ;  /* 0x1d1000000c00afae */ /* 0x000be2000c101d48 */
[----:B------:R-:W-:-:S03]  /*0870*/  @!P2 IMAD.WIDE R6, R14, 0x2, R6 ;  /* 0x000000020e06a825 */ /* 0x000fc600078e0206 */
[----:B------:R1:W-:Y:S01]  /*0880*/  @!P2 LDGSTS.E.BYPASS.LTC128B.128 [R0+0x21100], [R10.64], !P5 ;  /* 0x211000000a00afae */ /* 0x0003e2000e901d48 */
[----:B------:R-:W-:-:S03]  /*0890*/  IMAD.HI R14, R15, 0x2aaaaaab, RZ ;  /* 0x2aaaaaab0f0e7827 */ /* 0x000fc600078e02ff */
[----:B------:R5:W-:Y:S01]  /*08a0*/  @!P2 LDGSTS.E.BYPASS.LTC128B.128 [R0+0x25100], [R6.64], !P4 ;  /* 0x251000000600afae */ /* 0x000be2000e101d48 */
[----:B------:R-:W-:Y:S01]  /*08b0*/  IMAD R15, R28, c[0x0][0x1e8], RZ ;  /* 0x00007a001c0f7a24 */ /* 0x000fe200078e02ff */
[----:B------:R-:W-:-:S03]  /*08c0*/  ISETP.GE.AND P2, PT, R33, c[0x0][0x198], PT ;  /* 0x0000660021007a0c */ /* 0x000fc60003f46270 */
[----:B----4-:R-:W-:Y:S01]  /*08d0*/  IMAD R8, R27, c[0x0][0x1ec], R15 ;  /* 0x00007b001b087a24 */ /* 0x010fe200078e020f */
[----:B------:R-:W-:-:S03]  /*08e0*/  SHF.R.U32.HI R9, RZ, 0x1f, R14 ;  /* 0x0000001fff097819 */ /* 0x000fc6000001160e */
[----:B------:R-:W-:Y:S01]  /*08f0*/  IMAD.IADD R15, R3, 0x1, R8 ;  /* 0x00000001030f7824 */ /* 0x000fe200078e0208 */
[----:B------:R-:W-:Y:S02]  /*0900*/  @!P1 SHF.R.S32.HI R3, RZ, 0x1f, R33 ;  /* 0x0000001fff039819 */ /* 0x000fe40000011421 */
[----:B------:R-:W-:Y:S01]  /*0910*/  LEA.HI.SX32 R129, R14, R9, 0x1c ;  /* 0x000000090e817211 */ /* 0x000fe200078fe2ff */
[----:B------:R-:W-:Y:S01]  /*0920*/  IMAD.MOV.U32 R14, RZ, RZ, R2 ;  /* 0x000000ffff0e7224 */ /* 0x000fe200078e0002 */
[C---:B-1----:R-:W-:Y:S01]  /*0930*/  @!P1 LEA R10, P0, R30.reuse, R4, 0x1 ;  /* 0x000000041e0a9211 */ /* 0x042fe200078008ff */
[----:B------:R-:W1:Y:S01]  /*0940*/  SHFL.IDX PT, R2, R17, 0x3, 0x181f ;  /* 0x00781f0011027f89 */ /* 0x000e6200000e0000 */
[----:B------:R-:W-:Y:S02]  /*0950*/  @!P1 LEA.HI R8, R3, R33, RZ, 0x3 ;  /* 0x0000002103089211 */ /* 0x000fe400078f18ff */
[----:B-----5:R-:W-:Y:S01]  /*0960*/  IADD3 R0, R19, 0x60, RZ ;  /* 0x0000006013007810 */ /* 0x020fe20007ffe0ff */
[----:B------:R-:W-:Y:S01]  /*0970*/  STL [R1], R129 ;  /* 0x0000008101007387 */ /* 0x000fe20000100800 */
[----:B---3--:R-:W-:-:S02]  /*0980*/  @!P1 LEA.HI.X R11, R30, R5, R31, 0x1, P0 ;  /* 0x000000051e0b9211 */ /* 0x008fc400000f0c1f */
[----:B------:R-:W-:Y:S02]  /*0990*/  ISETP.GE.AND P0, PT, R0, R16, PT ;  /* 0x000000100000720c */ /* 0x000fe40003f06270 */
[----:B------:R-:W-:Y:S02]  /*09a0*/  @!P1 SHF.R.S32.HI R0, RZ, 0x1f, R32 ;  /* 0x0000001fff009819 */ /* 0x000fe40000011420 */
[----:B------:R-:W-:Y:S02]  /*09b0*/  @!P1 SHF.R.S32.HI R6, RZ, 0x1f, R29 ;  /* 0x0000001fff069819 */ /* 0x000fe4000001141d */
[----:B------:R-:W-:Y:S02]  /*09c0*/  @!P1 LEA.HI R3, R0, R32, RZ, 0x3 ;  /* 0x0000002000039211 */ /* 0x000fe400078f18ff */
[----:B------:R-:W-:Y:S02]  /*09d0*/  @!P1 LEA.HI R0, R6, R29, RZ, 0x3 ;  /* 0x0000001d06009211 */ /* 0x000fe400078f18ff */
[----:B------:R-:W-:-:S02]  /*09e0*/  @!P1 LOP3.LUT R8, R8, 0xfffffff8, RZ, 0xc0, !PT ;  /* 0xfffffff808089812 */ /* 0x000fc400078ec0ff */
[----:B------:R-:W-:Y:S02]  /*09f0*/  @!P1 LOP3.LUT R6, R3, 0xfffffff8, RZ, 0xc0, !PT ;  /* 0xfffffff803069812 */ /* 0x000fe400078ec0ff */
[----:B------:R-:W-:Y:S01]  /*0a00*/  @!P1 LOP3.LUT R12, R0, 0xfffffff8, RZ, 0xc0, !PT ;  /* 0xfffffff8000c9812 */ /* 0x000fe200078ec0ff */
[----:B------:R3:W4:Y:S01]  /*0a10*/  SHFL.IDX PT, R3, R18, 0x3, 0x181f ;  /* 0x00781f0012037f89 */ /* 0x00072200000e0000 */
[----:B------:R-:W-:Y:S02]  /*0a20*/  @!P1 IMAD.SHL.U32 R0, R128, 0x2, RZ ;  /* 0x0000000280009824 */ /* 0x000fe400078e00ff */
[----:B------:R-:W-:-:S03]  /*0a30*/  @!P1 IMAD.WIDE R8, R8, 0x2, R4 ;  /* 0x0000000208089825 */ /* 0x000fc600078e0204 */
[----:B------:R5:W-:Y:S01]  /*0a40*/  @!P1 LDGSTS.E.BYPASS.LTC128B.128 [R0+0x1a100], [R10.64], !P3 ;  /* 0x1a1000000a009fae */ /* 0x000be2000d901d48 */
[----:B------:R-:W-:-:S03]  /*0a50*/  @!P1 IMAD.WIDE R6, R6, 0x2, R4 ;  /* 0x0000000206069825 */ /* 0x000fc600078e0204 */
[----:B------:R1:W-:Y:S01]  /*0a60*/  @!P1 LDGSTS.E.BYPASS.LTC128B.128 [R0+0x1e100], [R8.64], !P2 ;  /* 0x1e10000008009fae */ /* 0x0003e2000d101d48 */
[----:B------:R-:W-:-:S03]  /*0a70*/  @!P1 IMAD.WIDE R4, R12, 0x2, R4 ;  /* 0x000000020c049825 */ /* 0x000fc600078e0204 */
[----:B------:R5:W-:Y:S01]  /*0a80*/  @!P1 LDGSTS.E.BYPASS.LTC128B.128 [R0+0x22100], [R6.64], !P5 ;  /* 0x2210000006009fae */ /* 0x000be2000e901d48 */
[----:B------:R-:W-:-:S03]  /*0a90*/  IMAD.MOV.U32 R12, RZ, RZ, 0x60 ;  /* 0x00000060ff0c7424 */ /* 0x000fc600078e00ff */
[----:B------:R5:W-:Y:S01]  /*0aa0*/  @!P1 LDGSTS.E.BYPASS.LTC128B.128 [R0+0x26100], [R4.64], !P4 ;  /* 0x2610000004009fae */ /* 0x000be2000e101d48 */
[C---:B------:R-:W-:Y:S02]  /*0ab0*/  IMAD R122, R129.reuse, -0x60, R12 ;  /* 0xffffffa0817a7824 */ /* 0x040fe400078e020c */
[----:B------:R-:W-:Y:S01]  /*0ac0*/  IMAD.WIDE.U32 R124, R12, c[0x0][0x1e0], RZ ;  /* 0x000078000c7c7a25 */ /* 0x000fe200078e00ff */
[--C-:B--2---:R-:W-:Y:S02]  /*0ad0*/  @P6 SHF.R.S32.HI R19, RZ, 0x1f, R21.reuse ;  /* 0x0000001fff136819 */ /* 0x104fe40000011415 */
[----:B------:R-:W-:Y:S01]  /*0ae0*/  IADD3 R16, R122, c[0x0][0x1d0], -R20 ;  /* 0x000074007a107a10 */ /* 0x000fe20007ffe814 */
[----:B------:R-:W-:Y:S02]  /*0af0*/  @!P6 IMAD.MOV.U32 R19, RZ, RZ, R24 ;  /* 0x000000ffff13e224 */ /* 0x000fe400078e0018 */
[----:B---3--:R-:W-:Y:S02]  /*0b00*/  @P6 IMAD.MOV.U32 R18, RZ, RZ, R21 ;  /* 0x000000ffff126224 */ /* 0x008fe400078e0015 */
[----:B------:R-:W-:Y:S01]  /*0b10*/  @!P6 IMAD.MOV.U32 R18, RZ, RZ, R22 ;  /* 0x000000ffff12e224 */ /* 0x000fe200078e0016 */
[----:B------:R-:W-:-:S02]  /*0b20*/  IADD3 R22, R129, -0x1, RZ ;  /* 0xffffffff81167810 */ /* 0x000fc40007ffe0ff */
[----:B------:R-:W-:Y:S01]  /*0b30*/  ISETP.GE.AND P6, PT, R16, 0x1, PT ;  /* 0x000000011000780c */ /* 0x000fe20003fc6270 */
[----:B------:R-:W-:Y:S01]  /*0b40*/  IMAD.WIDE.U32 R34, R18, c[0x0][0x1f0], R14 ;  /* 0x00007c0012227a25 */ /* 0x000fe200078e000e */
[----:B------:R-:W-:Y:S02]  /*0b50*/  SHF.R.S32.HI R24, RZ, 0x1f, R22 ;  /* 0x0000001fff187819 */ /* 0x000fe40000011416 */
[C---:B-1----:R-:W-:Y:S01]  /*0b60*/  @!P0 LEA R8, P1, R30.reuse, R2, 0x1 ;  /* 0x000000021e088211 */ /* 0x042fe200078208ff */
[----:B------:R-:W-:Y:S01]  /*0b70*/  IMAD.MOV.U32 R130, RZ, RZ, R34 ;  /* 0x000000ffff827224 */ /* 0x000fe200078e0022 */
[----:B------:R1:W-:Y:S02]  /*0b80*/  STL.64 [R1+0x30], R34 ;  /* 0x0000302201007387 */ /* 0x0003e40000100a00 */
[C---:B----4-:R-:W-:Y:S02]  /*0b90*/  @!P0 LEA.HI.X R9, R30.reuse, R3, R31, 0x1, P1 ;  /* 0x000000031e098211 */ /* 0x050fe400008f0c1f */
[----:B------:R-:W-:-:S02]  /*0ba0*/  ISETP.GE.AND P1, PT, R30, c[0x0][0x1d4], PT ;  /* 0x000075001e007a0c */ /* 0x000fc40003f26270 */
[----:B-----5:R-:W-:Y:S02]  /*0bb0*/  @!P0 SHF.R.S32.HI R4, RZ, 0x1f, R33 ;  /* 0x0000001fff048819 */ /* 0x020fe40000011421 */
        /* <DEDUP_REMOVED lines=8> */
[----:B------:R-:W-:-:S04]  /*0c40*/  @!P0 IMAD.WIDE R10, R5, 0x2, R2 ;  /* 0x00000002050a8825 */ /* 0x000fc800078e0202 */
[----:B------:R-:W-:-:S04]  /*0c50*/  @!P0 IMAD.WIDE R6, R0, 0x2, R2 ;  /* 0x0000000200068825 */ /* 0x000fc800078e0202 */
[----:B------:R-:W-:Y:S02]  /*0c60*/  IMAD R0, R19, c[0x0][0x1f0], RZ ;  /* 0x00007c0013007a24 */ /* 0x000fe400078e02ff */
[----:B------:R-:W-:-:S04]  /*0c70*/  @!P0 IMAD.WIDE R4, R4, 0x2, R2 ;  /* 0x0000000204048825 */ /* 0x000fc800078e0202 */
[----:B------:R-:W-:Y:S02]  /*0c80*/  IMAD R3, R18, c[0x0][0x1f4], R0 ;  /* 0x00007d0012037a24 */ /* 0x000fe400078e0200 */
[----:B------:R-:W-:Y:S02]  /*0c90*/  @!P0 IMAD.SHL.U32 R0, R128, 0x2, RZ ;  /* 0x0000000280008824 */ /* 0x000fe400078e00ff */
[----:B------:R-:W-:Y:S02]  /*0ca0*/  IMAD R2, R12, c[0x0][0x1e4], RZ ;  /* 0x000079000c027a24 */ /* 0x000fe400078e02ff */
[----:B------:R-:W-:Y:S01]  /*0cb0*/  IMAD.IADD R131, R35, 0x1, R3 ;  /* 0x0000000123837824 */ /* 0x000fe200078e0203 */
[----:B------:R2:W-:Y:S01]  /*0cc0*/  @!P0 LDGSTS.E.BYPASS.LTC128B.128 [R0+0x1b100], [R8.64], !P3 ;  /* 0x1b10000008008fae */ /* 0x0005e2000d901d48 */
[----:B------:R-:W-:Y:S01]  /*0cd0*/  IMAD.IADD R123, R125, 0x1, R2 ;  /* 0x000000017d7b7824 */ /* 0x000fe200078e0202 */
[----:B------:R-:W-:Y:S01]  /*0ce0*/  ISETP.GE.AND P3, PT, R32, c[0x0][0x1d4], PT ;  /* 0x0000750020007a0c */ /* 0x000fe20003f66270 */
[----:B------:R-:W-:Y:S01]  /*0cf0*/  IMAD.WIDE.U32 R12, R126, 0x40, RZ ;  /* 0x000000407e0c7825 */ /* 0x000fe200078e00ff */
[----:B------:R2:W-:Y:S01]  /*0d00*/  @!P0 LDGSTS.E.BYPASS.LTC128B.128 [R0+0x1f100], [R10.64], !P2 ;  /* 0x1f1000000a008fae */ /* 0x0005e2000d101d48 */
[----:B------:R-:W-:-:S02]  /*0d10*/  ISETP.GE.AND P2, PT, R29, c[0x0][0x1d4], PT ;  /* 0x000075001d007a0c */ /* 0x000fc40003f46270 */
[----:B------:R-:W-:Y:S01]  /*0d20*/  IMAD R2, R123, R22, RZ ;  /* 0x000000167b027224 */ /* 0x000fe200078e02ff */
[----:B------:R3:W-:Y:S01]  /*0d30*/  @!P0 LDGSTS.E.BYPASS.LTC128B.128 [R0+0x23100], [R4.64], !P5 ;  /* 0x2310000004008fae */ /* 0x0007e2000e901d48 */
[----:B------:R-:W-:-:S03]  /*0d40*/  ISETP.GE.AND P5, PT, R16, 0x21, PT ;  /* 0x000000211000780c */ /* 0x000fc60003fa6270 */
[----:B------:R4:W-:Y:S01]  /*0d50*/  @!P0 LDGSTS.E.BYPASS.LTC128B.128 [R0+0x27100], [R6.64], !P4 ;  /* 0x2710000006008fae */ /* 0x0009e2000e101d48 */
[----:B------:R-:W-:-:S03]  /*0d60*/  ISETP.GE.AND P4, PT, R33, c[0x0][0x1d4], PT ;  /* 0x0000750021007a0c */ /* 0x000fc60003f86270 */
[----:B------:R-:W0:Y:S04]  /*0d70*/  LDGDEPBAR ;  /* 0x00000000000079af */ /* 0x000e280000000000 */
[----:B------:R1:W-:Y:S01]  /*0d80*/  STL.64 [R1+0x20], R130 ;  /* 0x0000208201007387 */ /* 0x0003e20000100a00 */
[-C--:B---3--:R-:W-:Y:S02]  /*0d90*/  IMAD R4, R24, R124.reuse, R2 ;  /* 0x0000007c18047224 */ /* 0x088fe400078e0202 */
[----:B------:R-:W-:Y:S01]  /*0da0*/  IMAD.WIDE.U32 R2, R22, R124, R130 ;  /* 0x0000007c16027225 */ /* 0x000fe200078e0082 */
[----:B----4-:R-:W-:-:S03]  /*0db0*/  LEA.HI R7, R23, R26, RZ, 0x4 ;  /* 0x0000001a17077211 */ /* 0x010fc600078f20ff */
[----:B------:R-:W-:Y:S01]  /*0dc0*/  IMAD.IADD R6, R3, 0x1, R4 ;  /* 0x0000000103067824 */ /* 0x000fe200078e0204 */
[----:B------:R-:W-:Y:S01]  /*0dd0*/  BAR.SYNC.DEFER_BLOCKING 0x0 ;  /* 0x0000000000007b1d */ /* 0x000fe20000010000 */
[----:B------:R-:W-:Y:S01]  /*0de0*/  @P6 LEA R4, P0, R2, c[0x0][0x1c8], 0x1 ;  /* 0x0000720002046a11 */ /* 0x000fe200078008ff */
[----:B--2---:R-:W-:Y:S01]  /*0df0*/  @P6 IMAD.SHL.U32 R0, R128, 0x2, RZ ;  /* 0x0000000280006824 */ /* 0x004fe200078e00ff */
[----:B------:R-:W-:Y:S02]  /*0e00*/  LOP3.LUT R3, R7, 0xfffffff0, RZ, 0xc0, !PT ;  /* 0xfffffff007037812 */ /* 0x000fe400078ec0ff */
[----:B------:R-:W-:Y:S02]  /*0e10*/  @P6 LEA.HI.X R5, R2, c[0x0][0x1cc], R6, 0x1, P0 ;  /* 0x0000730002056a11 */ /* 0x000fe400000f0c06 */
[----:B------:R-:W-:Y:S02]  /*0e20*/  ISETP.GE.AND P0, PT, R16, 0x41, PT ;  /* 0x000000411000780c */ /* 0x000fe40003f06270 */
[----:B------:R-:W-:Y:S01]  /*0e30*/  LEA.HI R23, R23, R26, RZ, 0x5 ;  /* 0x0000001a17177211 */ /* 0x000fe200078f28ff */
[----:B------:R-:W-:Y:S01]  /*0e40*/  @!PT LDS RZ, [RZ] ;  /* 0x00000000fffff984 */ /* 0x000fe20000000800 */
[----:B------:R-:W-:Y:S01]  /*0e50*/  @!PT LDS RZ, [RZ] ;  /* 0x00000000fffff984 */ /* 0x000fe20000000800 */
[----:B------:R-:W-:Y:S01]  /*0e60*/  @!PT LDS RZ, [RZ] ;  /* 0x00000000fffff984 */ /* 0x000fe20000000800 */
[----:B------:R2:W-:Y:S04]  /*0e70*/  @P6 LDGSTS.E.BYPASS.LTC128B.128 [R0+0xc100], [R4.64], !P1 ;  /* 0x0c10000004006fae */ /* 0x0005e8000c901d48 */
[----:B------:R2:W-:Y:S04]  /*0e80*/  @P6 LDGSTS.E.BYPASS.LTC128B.128 [R0+0xf100], [R4.64+0x80], !P4 ;  /* 0x0f10008004006fae */ /* 0x0005e8000e101d48 */
[----:B------:R2:W-:Y:S04]  /*0e90*/  @P6 LDGSTS.E.BYPASS.LTC128B.128 [R0+0x12100], [R4.64+0x100], !P3 ;  /* 0x1210010004006fae */ /* 0x0005e8000d901d48 */
[----:B------:R2:W-:Y:S02]  /*0ea0*/  @P6 LDGSTS.E.BYPASS.LTC128B.128 [R0+0x15100], [R4.64+0x180], !P2 ;  /* 0x1510018004006fae */ /* 0x0005e4000d101d48 */
[----:B--2---:R-:W-:Y:S01]  /*0eb0*/  IMAD.IADD R0, R26, 0x1, -R3 ;  /* 0x000000011a007824 */ /* 0x004fe200078e0a03 */
[----:B------:R-:W-:-:S02]  /*0ec0*/  SHF.R.S32.HI R3, RZ, 0x4, R7 ;  /* 0x00000004ff037819 */ /* 0x000fc40000011407 */
[C---:B------:R-:W-:Y:S02]  /*0ed0*/  @P5 LEA R5, P6, R126.reuse, R2, 0x5 ;  /* 0x000000027e055211 */ /* 0x040fe400078c28ff */
[----:B------:R-:W-:Y:S02]  /*0ee0*/  SHF.R.S32.HI R11, RZ, 0x1f, R0 ;  /* 0x0000001fff0b7819 */ /* 0x000fe40000011400 */
[----:B------:R-:W-:Y:S02]  /*0ef0*/  LEA.HI R4, R7, R3, RZ, 0x1 ;  /* 0x0000000307047211 */ /* 0x000fe400078f08ff */
[----:B------:R-:W-:Y:S02]  /*0f00*/  LEA.HI R11, R11, R0, RZ, 0x3 ;  /* 0x000000000b0b7211 */ /* 0x000fe400078f18ff */
[----:B------:R-:W-:Y:S02]  /*0f10*/  @P5 LEA.HI.X R7, R126, R6, R127, 0x5, P6 ;  /* 0x000000067e075211 */ /* 0x000fe400030f2c7f */
[----:B------:R-:W-:Y:S01]  /*0f20*/  @P0 IADD3 R10, P6, R2, R12, RZ ;  /* 0x0000000c020a0210 */ /* 0x000fe20007fde0ff */
[----:B------:R-:W-:Y:S01]  /*0f30*/  IMAD.SHL.U32 R12, R127, 0x40, RZ ;  /* 0x000000407f0c7824 */ /* 0x000fe200078e00ff */
[----:B------:R-:W-:-:S02]  /*0f40*/  LOP3.LUT R2, R4, 0xfffffffe, RZ, 0xc0, !PT ;  /* 0xfffffffe04027812 */ /* 0x000fc400078ec0ff */
[----:B------:R-:W-:Y:S02]  /*0f50*/  LOP3.LUT R4, R11, 0xfffffff8, RZ, 0xc0, !PT ;  /* 0xfffffff80b047812 */ /* 0x000fe400078ec0ff */
[----:B------:R-:W-:Y:S01]  /*0f60*/  @P0 IADD3.X R12, R6, R13, R12, P6, !PT ;  /* 0x0000000d060c0210 */ /* 0x000fe200037fe40c */
[----:B------:R-:W-:Y:S02]  /*0f70*/  IMAD.IADD R9, R3, 0x1, -R2 ;  /* 0x0000000103097824 */ /* 0x000fe400078e0a02 */
[----:B------:R-:W-:Y:S01]  /*0f80*/  IMAD.IADD R21, R0, 0x1, -R4 ;  /* 0x0000000100157824 */ /* 0x000fe200078e0a04 */
[C---:B------:R-:W-:Y:S01]  /*0f90*/  @P5 LEA R4, P6, R5.reuse, c[0x0][0x1c8], 0x1 ;  /* 0x0000720005045a11 */ /* 0x040fe200078c08ff */
[----:B------:R-:W-:Y:S02]  /*0fa0*/  IMAD.SHL.U32 R0, R36, 0x40, RZ ;  /* 0x0000004024007824 */ /* 0x000fe400078e00ff */
[----:B------:R-:W-:Y:S01]  /*0fb0*/  IMAD.SHL.U32 R6, R20, 0x8, RZ ;  /* 0x0000000814067824 */ /* 0x000fe200078e00ff */
[----:B------:R-:W-:Y:S01]  /*0fc0*/  @P5 LEA.HI.X R5, R5, c[0x0][0x1cc], R7, 0x1, P6 ;  /* 0x0000730005055a11 */ /* 0x000fe200030f0c07 */
[----:B------:R-:W-:Y:S01]  /*0fd0*/  IMAD.SHL.U32 R2, R21, 0x40, RZ ;  /* 0x0000004015027824 */ /* 0x000fe200078e00ff */
[----:B------:R-:W-:Y:S01]  /*0fe0*/  LOP3.LUT R0, R0, 0x1c0, RZ, 0xc0, !PT ;  /* 0x000001c000007812 */ /* 0x000fe200078ec0ff */
[----:B------:R-:W-:-:S03]  /*0ff0*/  IMAD.SHL.U32 R3, R9, 0x8, RZ ;  /* 0x0000000809037824 */ /* 0x000fc600078e00ff */
[----:B------:R-:W-:Y:S02]  /*1000*/  LOP3.LUT R7, R0, 0x8, R6, 0xf8, !PT ;  /* 0x0000000800077812 */ /* 0x000fe400078ef806 */
[----:B------:R-:W-:Y:S02]  /*1010*/  LOP3.LUT R2, R2, 0x1c0, RZ, 0xc0, !PT ;  /* 0x000001c002027812 */ /* 0x000fe400078ec0ff */
[----:B------:R-:W-:Y:S02]  /*1020*/  SHF.R.U32.HI R6, RZ, 0x3, R0 ;  /* 0x00000003ff067819 */ /* 0x000fe40000011600 */
[----:B------:R-:W-:Y:S02]  /*1030*/  LOP3.LUT R3, R2, 0x8, R3, 0xf8, !PT ;  /* 0x0000000802037812 */ /* 0x000fe400078ef803 */
[----:B------:R-:W-:Y:S02]  /*1040*/  SHF.R.U32.HI R0, RZ, 0x3, R2 ;  /* 0x00000003ff007819 */ /* 0x000fe40000011602 */
[----:B------:R-:W-:Y:S01]  /*1050*/  LOP3.LUT R7, R7, R6, RZ, 0x3c, !PT ;  /* 0x0000000607077212 */ /* 0x000fe200078e3cff */
[----:B------:R-:W-:Y:S01]  /*1060*/  @P5 IMAD.SHL.U32 R6, R128, 0x2, RZ ;  /* 0x0000000280065824 */ /* 0x000fe200078e00ff */
[----:B------:R-:W-:-:S02]  /*1070*/  @P0 LEA R2, P6, R10, c[0x0][0x1c8], 0x1 ;  /* 0x000072000a020a11 */ /* 0x000fc400078c08ff */
[----:B------:R-:W-:Y:S01]  /*1080*/  LOP3.LUT R8, R3, R0, RZ, 0x3c, !PT ;  /* 0x0000000003087212 */ /* 0x000fe200078e3cff */
[----:B------:R-:W-:Y:S01]  /*1090*/  @P0 IMAD.SHL.U32 R0, R128, 0x2, RZ ;  /* 0x0000000280000824 */ /* 0x000fe200078e00ff */
[----:B------:R-:W-:Y:S01]  /*10a0*/  @P0 LEA.HI.X R3, R10, c[0x0][0x1cc], R12, 0x1, P6 ;  /* 0x000073000a030a11 */ /* 0x000fe200030f0c0c */
[----:B------:R2:W-:Y:S04]  /*10b0*/  @P5 LDGSTS.E.BYPASS.LTC128B.128 [R6+0xd100], [R4.64], !P1 ;  /* 0x0d10000004065fae */ /* 0x0005e8000c901d48 */
[----:B------:R2:W-:Y:S04]  /*10c0*/  @P5 LDGSTS.E.BYPASS.LTC128B.128 [R6+0x10100], [R4.64+0x80], !P4 ;  /* 0x1010008004065fae */ /* 0x0005e8000e101d48 */
[----:B------:R2:W-:Y:S04]  /*10d0*/  @P5 LDGSTS.E.BYPASS.LTC128B.128 [R6+0x13100], [R4.64+0x100], !P3 ;  /* 0x1310010004065fae */ /* 0x0005e8000d901d48 */
[----:B------:R2:W-:Y:S01]  /*10e0*/  @P5 LDGSTS.E.BYPASS.LTC128B.128 [R6+0x16100], [R4.64+0x180], !P2 ;  /* 0x1610018004065fae */ /* 0x0005e2000d101d48 */
[----:B------:R-:W-:-:S03]  /*10f0*/  LOP3.LUT P5, RZ, R21, 0x2, RZ, 0xc0, !PT ;  /* 0x0000000215ff7812 */ /* 0x000fc600078ac0ff */
[----:B------:R3:W-:Y:S04]  /*1100*/  @P0 LDGSTS.E.BYPASS.LTC128B.128 [R0+0xe100], [R2.64], !P1 ;  /* 0x0e10000002000fae */ /* 0x0007e8000c901d48 */
[----:B------:R3:W-:Y:S04]  /*1110*/  @P0 LDGSTS.E.BYPASS.LTC128B.128 [R0+0x11100], [R2.64+0x80], !P4 ;  /* 0x1110008002000fae */ /* 0x0007e8000e101d48 */
[----:B------:R3:W-:Y:S04]  /*1120*/  @P0 LDGSTS.E.BYPASS.LTC128B.128 [R0+0x14100], [R2.64+0x100], !P3 ;  /* 0x1410010002000fae */ /* 0x0007e8000d901d48 */
[----:B------:R3:W-:Y:S01]  /*1130*/  @P0 LDGSTS.E.BYPASS.LTC128B.128 [R0+0x17100], [R2.64+0x180], !P2 ;  /* 0x1710018002000fae */ /* 0x0007e2000d101d48 */
[----:B------:R-:W-:-:S03]  /*1140*/  LOP3.LUT P0, RZ, R36, 0x2, RZ, 0xc0, !PT ;  /* 0x0000000224ff7812 */ /* 0x000fc6000780c0ff */
[----:B------:R-:W0:Y:S01]  /*1150*/  LDGDEPBAR ;  /* 0x00000000000079af */ /* 0x000e220000000000 */
[----:B--2---:R-:W-:Y:S02]  /*1160*/  IMAD.SHL.U32 R5, R11, 0x40, RZ ;  /* 0x000000400b057824 */ /* 0x004fe400078e00ff */
[----:B------:R-:W-:-:S03]  /*1170*/  IMAD.MOV.U32 R4, RZ, RZ, 0x10 ;  /* 0x00000010ff047424 */ /* 0x000fc600078e00ff */
[----:B------:R-:W-:Y:S02]  /*1180*/  LOP3.LUT R5, R8, 0xfffffe00, R5, 0xf8, !PT ;  /* 0xfffffe0008057812 */ /* 0x000fe400078ef805 */
[----:B------:R-:W-:Y:S02]  /*1190*/  SEL R4, R4, 0xfffffff0, !P5 ;  /* 0xfffffff004047807 */ /* 0x000fe40006800000 */
[----:B------:R-:W-:Y:S01]  /*11a0*/  ISETP.GE.AND P5, PT, R132, 0x1, PT ;  /* 0x000000018400780c */ /* 0x000fe20003fa6270 */
[----:B---3--:R-:W-:Y:S01]  /*11b0*/  IMAD R0, R9, 0x200, R7 ;  /* 0x0000020009007824 */ /* 0x008fe200078e0207 */
[----:B------:R-:W-:Y:S01]  /*11c0*/  SHF.R.S32.HI R3, RZ, 0x5, R23 ;  /* 0x00000005ff037819 */ /* 0x000fe20000011417 */
[----:B------:R-:W-:Y:S01]  /*11d0*/  IMAD R2, R25, c[0x0][0x208], RZ ;  /* 0x0000820019027a24 */ /* 0x000fe200078e02ff */
[----:B------:R-:W-:-:S04]  /*11e0*/  DEPBAR.LE SB0, 0x1 ;  /* 0x000080400000791a */ /* 0x000fc80000000000 */
[----:B------:R-:W-:Y:S01]  /*11f0*/  IMAD.SHL.U32 R216, R0, 0x2, RZ ;  /* 0x0000000200d87824 */ /* 0x000fe200078e00ff */
[----:B------:R-:W-:-:S04]  /*1200*/  DEPBAR.LE SB0, 0x0 ;  /* 0x000080000000791a */ /* 0x000fc80000000000 */
[----:B------:R-:W-:Y:S01]  /*1210*/  IMAD R17, R20, c[0x0][0x20c], R2 ;  /* 0x0000830014117a24 */ /* 0x000fe200078e0202 */
[C---:B------:R-:W-:Y:S01]  /*1220*/  IADD3 R2, R216.reuse, 0xc100, RZ ;  /* 0x0000c100d8027810 */ /* 0x040fe20007ffe0ff */
[----:B------:R-:W-:Y:S01]  /*1230*/  IMAD R0, R3, 0x400, R5 ;  /* 0x0000040003007824 */ /* 0x000fe200078e0205 */
[----:B------:R-:W-:Y:S01]  /*1240*/  IADD3 R227, R216, 0xc120, RZ ;  /* 0x0000c120d8e37810 */ /* 0x000fe20007ffe0ff */
[----:B------:R-:W-:Y:S01]  /*1250*/  IMAD.WIDE.U32 R6, R20, c[0x0][0x208], R30 ;  /* 0x0000820014067a25 */ /* 0x000fe200078e001e */
[----:B------:R-:W-:Y:S01]  /*1260*/  @P0 IADD3 R227, R2, -0x20, RZ ;  /* 0xffffffe002e30810 */ /* 0x000fe20007ffe0ff */
[----:B------:R-:W-:Y:S01]  /*1270*/  BAR.SYNC.DEFER_BLOCKING 0x0 ;  /* 0x0000000000007b1d */ /* 0x000fe20000010000 */
[C---:B------:R-:W-:Y:S01]  /*1280*/  LEA R224, R0.reuse, 0x18100, 0x1 ;  /* 0x0001810000e07811 */ /* 0x040fe200078e08ff */
[----:B------:R-:W-:Y:S01]  /*1290*/  IMAD.SHL.U32 R8, R0, 0x2, RZ ;  /* 0x0000000200087824 */ /* 0x000fe200078e00ff */
[----:B------:R-:W-:Y:S01]  /*12a0*/  LOP3.LUT P0, RZ, R21, 0x4, RZ, 0xc0, !PT ;  /* 0x0000000415ff7812 */ /* 0x000fe2000780c0ff */
[----:B------:R-:W-:Y:S01]  /*12b0*/  IMAD.IADD R3, R7, 0x1, R17 ;  /* 0x0000000107037824 */ /* 0x000fe200078e0211 */
[C---:B------:R-:W-:Y:S01]  /*12c0*/  IADD3 R250, R227.reuse, 0x800, RZ ;  /* 0x00000800e3fa7810 */ /* 0x040fe20007ffe0ff */
[----:B------:R-:W-:Y:S01]  /*12d0*/  IMAD R0, R28, c[0x0][0x210], RZ ;  /* 0x000084001c007a24 */ /* 0x000fe200078e02ff */
[----:B------:R-:W-:Y:S01]  /*12e0*/  IADD3 R249, R227, 0x1000, RZ ;  /* 0x00001000e3f97810 */ /* 0x000fe20007ffe0ff */
[----:B------:R-:W-:Y:S01]  /*12f0*/  IMAD.MOV.U32 R2, RZ, RZ, R6 ;  /* 0x000000ffff027224 */ /* 0x000fe200078e0006 */
[----:B------:R-:W-:Y:S01]  /*1300*/  LOP3.LUT R6, R23, 0xffffffe0, RZ, 0xc0, !PT ;  /* 0xffffffe017067812 */ /* 0x000fe200078ec0ff */
[----:B------:R-:W-:Y:S01]  /*1310*/  IMAD R0, R27, c[0x0][0x214], R0 ;  /* 0x000085001b007a24 */ /* 0x000fe200078e0200 */
[----:B------:R-:W-:Y:S01]  /*1320*/  IADD3 R248, R227, 0x1800, RZ ;  /* 0x00001800e3f87810 */ /* 0x000fe20007ffe0ff */
[----:B------:R-:W-:Y:S01]  /*1330*/  IMAD.WIDE.U32 R2, R27, c[0x0][0x210], R2 ;  /* 0x000084001b027a25 */ /* 0x000fe200078e0002 */
[----:B------:R-:W-:-:S02]  /*1340*/  IADD3 R247, R227, 0x2000, RZ ;  /* 0x00002000e3f77810 */ /* 0x000fc40007ffe0ff */
[----:B------:R-:W-:Y:S01]  /*1350*/  IADD3 R246, R227, 0x2800, RZ ;  /* 0x00002800e3f67810 */ /* 0x000fe20007ffe0ff */
[----:B------:R-:W-:Y:S02]  /*1360*/  IMAD.IADD R3, R3, 0x1, R0 ;  /* 0x0000000103037824 */ /* 0x000fe400078e0200 */
[----:B------:R-:W-:Y:S02]  /*1370*/  IMAD R0, R19, c[0x0][0x218], RZ ;  /* 0x0000860013007a24 */ /* 0x000fe400078e02ff */
[----:B------:R-:W-:Y:S02]  /*1380*/  IMAD.IADD R121, R26, 0x1, -R6 ;  /* 0x000000011a797824 */ /* 0x000fe400078e0a06 */
[C---:B------:R-:W-:Y:S02]  /*1390*/  IMAD R6, R18.reuse, c[0x0][0x21c], R0 ;  /* 0x0000870012067a24 */ /* 0x040fe400078e0200 */
[----:B------:R-:W-:Y:S01]  /*13a0*/  IMAD.WIDE.U32 R30, R18, c[0x0][0x218], R2 ;  /* 0x00008600121e7a25 */ /* 0x000fe200078e0002 */
[----:B------:R-:W2:Y:S03]  /*13b0*/  LDSM.16.M88.4 R8, [R8+0x18100] ;  /* 0x018100000808783b */ /* 0x000ea60000000200 */
[----:B------:R-:W-:Y:S01]  /*13c0*/  IMAD.IADD R39, R31, 0x1, R6 ;  /* 0x000000011f277824 */ /* 0x000fe200078e0206 */
[----:B------:R1:W-:Y:S01]  /*13d0*/  STL.64 [R1+0x40], R30 ;  /* 0x0000401e01007387 */ /* 0x0003e20000100a00 */
[----:B------:R-:W-:-:S02]  /*13e0*/  IMAD R223, R4, 0x2, R224 ;  /* 0x0000000204df7824 */ /* 0x000fc400078e02e0 */
[----:B------:R-:W-:Y:S01]  /*13f0*/  IMAD.MOV.U32 R7, RZ, RZ, 0x20 ;  /* 0x00000020ff077424 */ /* 0x000fe200078e00ff */
[----:B------:R1:W-:Y:S04]  /*1400*/  STL [R1+0x14], R39 ;  /* 0x0000142701007387 */ /* 0x0003e80000100800 */
[----:B------:R1:W3:Y:S01]  /*1410*/  LDSM.16.M88.4 R32, [R216+0xc100] ;  /* 0x00c10000d820783b */ /* 0x0002e20000000200 */
[----:B------:R-:W-:-:S03]  /*1420*/  SEL R0, R7, 0xffffffe0, !P0 ;  /* 0xffffffe007007807 */ /* 0x000fc60004000000 */
[----:B------:R1:W4:Y:S04]  /*1430*/  LDSM.16.M88.4 R40, [R216+0xc900] ;  /* 0x00c90000d828783b */ /* 0x0003280000000200 */
[----:B------:R1:W1:Y:S04]  /*1440*/  LDSM.16.M88.4 R44, [R216+0xd100] ;  /* 0x00d10000d82c783b */ /* 0x0002680000000200 */
[----:B------:R1:W1:Y:S04]  /*1450*/  LDSM.16.M88.4 R52, [R216+0xd900] ;  /* 0x00d90000d834783b */ /* 0x0002680000000200 */
[----:B------:R1:W1:Y:S04]  /*1460*/  LDSM.16.M88.4 R60, [R216+0xe100] ;  /* 0x00e10000d83c783b */ /* 0x0002680000000200 */
[----:B------:R1:W1:Y:S04]  /*1470*/  LDSM.16.M88.4 R76, [R216+0xe900] ;  /* 0x00e90000d84c783b */ /* 0x0002680000000200 */
[----:B------:R1:W1:Y:S04]  /*1480*/  LDSM.16.M88.4 R12, [R223] ;  /* 0x00000000df0c783b */ /* 0x0002680000000200 */
[----:B------:R1:W1:Y:S04]  /*1490*/  LDSM.16.M88.4 R80, [R227] ;  /* 0x00000000e350783b */ /* 0x0002680000000200 */
[----:B------:R1:W1:Y:S04]  /*14a0*/  LDSM.16.M88.4 R84, [R227+0x800] ;  /* 0x00080000e354783b */ /* 0x0002680000000200 */
[----:B------:R1:W1:Y:S04]  /*14b0*/  LDSM.16.M88.4 R88, [R227+0x1000] ;  /* 0x00100000e358783b */ /* 0x0002680000000200 */
[----:B------:R1:W1:Y:S04]  /*14c0*/  LDSM.16.M88.4 R96, [R227+0x1800] ;  /* 0x00180000e360783b */ /* 0x0002680000000200 */
[----:B------:R1:W1:Y:S04]  /*14d0*/  LDSM.16.M88.4 R100, [R227+0x2000] ;  /* 0x00200000e364783b */ /* 0x0002680000000200 */
[----:B------:R1:W1:Y:S01]  /*14e0*/  LDSM.16.M88.4 R104, [R227+0x2800] ;  /* 0x00280000e368783b */ /* 0x0002620000000200 */
[----:B------:R-:W-:Y:S05]  /*14f0*/  @!P5 BRA `(.L_x_682) ;  /* 0x000004100000d947 */ /* 0x000fea0003800000 */
[----:B--234-:R-:W-:Y:S01]  /*1500*/  IMAD R2, R24, c[0x0][0x208], RZ ;  /* 0x0000820018027a24 */ /* 0x01cfe200078e02ff */
[----:B------:R-:W-:Y:S01]  /*1510*/  SEL R17, RZ, 0x1, P1 ;  /* 0x00000001ff117807 */ /* 0x000fe20000800000 */
[----:B------:R-:W-:Y:S01]  /*1520*/  IMAD.WIDE.U32 R6, R22, c[0x0][0x208], RZ ;  /* 0x0000820016067a25 */ /* 0x000fe200078e00ff */
[----:B------:R-:W-:-:S02]  /*1530*/  P2R R25, PR, RZ, 0x10 ;  /* 0x00000010ff197803 */ /* 0x000fc40000000000 */
[----:B------:R-:W-:Y:S01]  /*1540*/  ISETP.LT.OR P6, PT, R16, 0x1, P1 ;  /* 0x000000011000780c */ /* 0x000fe20000fc1670 */
[----:B------:R-:W-:Y:S02]  /*1550*/  IMAD R2, R22, c[0x0][0x20c], R2 ;  /* 0x0000830016027a24 */ /* 0x000fe400078e0202 */
[----:B------:R-:W-:Y:S02]  /*1560*/  IMAD.MOV.U32 R18, RZ, RZ, R38 ;  /* 0x000000ffff127224 */ /* 0x000fe400078e0026 */
[----:B------:R-:W-:Y:S02]  /*1570*/  IMAD.MOV.U32 R19, RZ, RZ, R39 ;  /* 0x000000ffff137224 */ /* 0x000fe400078e0027 */
[----:B------:R-:W-:Y:S02]  /*1580*/  IMAD.IADD R2, R7, 0x1, R2 ;  /* 0x0000000107027824 */ /* 0x000fe400078e0202 */
[----:B------:R-:W-:Y:S02]  /*1590*/  IMAD.MOV.U32 R18, RZ, RZ, R30 ;  /* 0x000000ffff127224 */ /* 0x000fe400078e001e */
[----:B------:R-:W-:-:S02]  /*15a0*/  IMAD R3, R2, 0x60, RZ ;  /* 0x0000006002037824 */ /* 0x000fc400078e02ff */
[----:B------:R-:W-:Y:S01]  /*15b0*/  IMAD.WIDE.U32 R6, R6, 0x60, R18 ;  /* 0x0000006006067825 */ /* 0x000fe200078e0012 */
[----:B------:R2:W-:Y:S03]  /*15c0*/  STL.64 [R1+0x10], R18 ;  /* 0x0000101201007387 */ /* 0x0005e60000100a00 */
[----:B------:R-:W-:Y:S01]  /*15d0*/  IMAD.IADD R3, R7, 0x1, R3 ;  /* 0x0000000107037824 */ /* 0x000fe200078e0203 */
[C---:B------:R-:W-:Y:S01]  /*15e0*/  LEA R2, P0, R6.reuse, c[0x0][0x1f8], 0x1 ;  /* 0x00007e0006027a11 */ /* 0x040fe200078008ff */
[C---:B------:R-:W-:Y:S01]  /*15f0*/  IMAD R24, R37.reuse, c[0x0][0x20c], RZ ;  /* 0x0000830025187a24 */ /* 0x040fe200078e02ff */
[----:B------:R-:W-:Y:S01]  /*1600*/  SEL R7, RZ, 0x2, P4 ;  /* 0x00000002ff077807 */ /* 0x000fe20002000000 */
[----:B------:R-:W-:Y:S01]  /*1610*/  IMAD.WIDE.U32 R26, R37, c[0x0][0x208], RZ ;  /* 0x00008200251a7a25 */ /* 0x000fe200078e00ff */
[----:B------:R-:W-:Y:S02]  /*1620*/  LEA.HI.X R3, R6, c[0x0][0x1fc], R3, 0x1, P0 ;  /* 0x00007f0006037a11 */ /* 0x000fe400000f0c03 */
[----:B------:R-:W-:Y:S01]  /*1630*/  SEL R6, RZ, 0x4, P3 ;  /* 0x00000004ff067807 */ /* 0x000fe20001800000 */
[----:B------:R-:W-:Y:S01]  /*1640*/  IMAD.IADD R24, R27, 0x1, R24 ;  /* 0x000000011b187824 */ /* 0x000fe200078e0218 */
[----:B------:R-:W-:-:S02]  /*1650*/  IADD3 R22, P5, P0, R26, 0x80, R2 ;  /* 0x000000801a167810 */ /* 0x000fc400078be002 */
[----:B------:R-:W-:Y:S01]  /*1660*/  IADD3 R7, R6, R7, R17 ;  /* 0x0000000706077210 */ /* 0x000fe20007ffe011 */
[----:B------:R-:W-:Y:S01]  /*1670*/  IMAD.SHL.U32 R17, R128, 0x2, RZ ;  /* 0x0000000280117824 */ /* 0x000fe200078e00ff */
[----:B------:R-:W-:Y:S02]  /*1680*/  SEL R6, RZ, 0x8, P2 ;  /* 0x00000008ff067807 */ /* 0x000fe40001000000 */
[--C-:B------:R-:W-:Y:S02]  /*1690*/  IADD3.X R23, R24, RZ, R3.reuse, P5, P0 ;  /* 0x000000ff18177210 */ /* 0x100fe40002fe0403 */
[----:B------:R-:W-:Y:S01]  /*16a0*/  IADD3 R20, P5, P0, R26, 0x100, R2 ;  /* 0x000001001a147810 */ /* 0x000fe200078be002 */
[----:B------:R-:W-:Y:S01]  /*16b0*/  IMAD.IADD R6, R7, 0x1, R6 ;  /* 0x0000000107067824 */ /* 0x000fe200078e0206 */
[----:B------:R-:W-:Y:S01]  /*16c0*/  @!PT LDS RZ, [RZ] ;  /* 0x00000000fffff984 */ /* 0x000fe20000000800 */
[----:B------:R-:W-:Y:S01]  /*16d0*/  @!PT LDS RZ, [RZ] ;  /* 0x00000000fffff984 */ /* 0x000fe20000000800 */
[----:B------:R-:W-:Y:S01]  /*16e0*/  @!PT LDS RZ, [RZ] ;  /* 0x00000000fffff984 */ /* 0x000fe20000000800 */
[----:B------:R3:W-:Y:S02]  /*16f0*/  LDGSTS.E.BYPASS.LTC128B.128 [R17+0x100], [R2.64], !P6 ;  /* 0x0010000002117fae */ /* 0x0007e4000f101d48 */
[----:B------:R-:W-:-:S02]  /*1700*/  IADD3.X R21, R24, RZ, R3, P5, P0 ;  /* 0x000000ff18157210 */ /* 0x000fc40002fe0403 */
[----:B------:R-:W-:Y:S02]  /*1710*/  LOP3.LUT P4, RZ, R6, 0x2, RZ, 0xc0, !PT ;  /* 0x0000000206ff7812 */ /* 0x000fe4000788c0ff */
[----:B--2---:R-:W-:Y:S02]  /*1720*/  IADD3 R18, P5, P0, R26, 0x180, R2 ;  /* 0x000001801a127810 */ /* 0x004fe400078be002 */
[----:B------:R-:W-:Y:S02]  /*1730*/  LOP3.LUT P6, RZ, R6, 0x8, RZ, 0xc0, !PT ;  /* 0x0000000806ff7812 */ /* 0x000fe400078cc0ff */
[----:B------:R-:W-:Y:S02]  /*1740*/  IADD3.X R19, R24, RZ, R3, P5, P0 ;  /* 0x000000ff18137210 */ /* 0x000fe40002fe0403 */
[----:B------:R-:W-:Y:S02]  /*1750*/  ISETP.LT.OR P0, PT, R16, 0x1, !P4 ;  /* 0x000000011000780c */ /* 0x000fe40006701670 */
[----:B------:R-:W-:-:S11]  /*1760*/  LOP3.LUT P5, RZ, R6, 0x4, RZ, 0xc0, !PT ;  /* 0x0000000406ff7812 */ /* 0x000fd600078ac0ff */
[----:B------:R3:W-:Y:S01]  /*1770*/  LDGSTS.E.BYPASS.LTC128B.128 [R17+0x3100], [R2.64+0x80], !P0 ;  /* 0x0310008002117fae */ /* 0x0007e2000c101d48 */
[----:B------:R-:W-:-:S13]  /*1780*/  ISETP.LT.OR P0, PT, R16, 0x1, !P5 ;  /* 0x000000011000780c */ /* 0x000fda0006f01670 */
[----:B------:R3:W-:Y:S01]  /*1790*/  LDGSTS.E.BYPASS.LTC128B.128 [R17+0x6100], [R2.64+0x100], !P0 ;  /* 0x0610010002117fae */ /* 0x0007e2000c101d48 */
[----:B------:R-:W-:-:S13]  /*17a0*/  ISETP.LT.OR P0, PT, R16, 0x1, !P6 ;  /* 0x000000011000780c */ /* 0x000fda0007701670 */
[----:B------:R3:W-:Y:S01]  /*17b0*/  LDGSTS.E.BYPASS.LTC128B.128 [R17+0x9100], [R2.64+0x180], !P0 ;  /* 0x0910018002117fae */ /* 0x0007e2000c101d48 */
[----:B------:R-:W-:-:S05]  /*17c0*/  IADD3 R6, P0, R2, R26, RZ ;  /* 0x0000001a02067210 */ /* 0x000fca0007f1e0ff */
[----:B------:R-:W-:Y:S01]  /*17d0*/  IMAD.X R7, R24, 0x1, R3, P0 ;  /* 0x0000000118077824 */ /* 0x000fe200000e0603 */
[----:B---3--:R-:W-:-:S05]  /*17e0*/  IADD3 R2, P0, R6, R26, RZ ;  /* 0x0000001a06027210 */ /* 0x008fca0007f1e0ff */
[----:B------:R-:W-:Y:S01]  /*17f0*/  IMAD.X R3, R7, 0x1, R24, P0 ;  /* 0x0000000107037824 */ /* 0x000fe200000e0618 */
[----:B------:R-:W-:-:S13]  /*1800*/  ISETP.LT.OR P0, PT, R16, 0x21, P1 ;  /* 0x000000211000780c */ /* 0x000fda0000f01670 */
[----:B------:R2:W-:Y:S01]  /*1810*/  LDGSTS.E.BYPASS.LTC128B.128 [R17+0x1100], [R6.64], !P0 ;  /* 0x0110000006117fae */ /* 0x0005e2000c101d48 */
[C---:B------:R-:W-:Y:S02]  /*1820*/  ISETP.LT.OR P0, PT, R16.reuse, 0x21, !P4 ;  /* 0x000000211000780c */ /* 0x040fe40006701670 */
[----:B------:R-:W-:-:S11]  /*1830*/  ISETP.LT.OR P4, PT, R16, 0x41, !P4 ;  /* 0x000000411000780c */ /* 0x000fd60006781670 */
[----:B------:R2:W-:Y:S01]  /*1840*/  LDGSTS.E.BYPASS.LTC128B.128 [R17+0x4100], [R22.64], !P0 ;  /* 0x0410000016117fae */ /* 0x0005e2000c101d48 */
[C---:B------:R-:W-:Y:S02]  /*1850*/  ISETP.LT.OR P0, PT, R16.reuse, 0x21, !P5 ;  /* 0x000000211000780c */ /* 0x040fe40006f01670 */
[----:B------:R-:W-:-:S11]  /*1860*/  ISETP.LT.OR P5, PT, R16, 0x41, !P5 ;  /* 0x000000411000780c */ /* 0x000fd60006fa1670 */
[----:B------:R2:W-:Y:S01]  /*1870*/  LDGSTS.E.BYPASS.LTC128B.128 [R17+0x7100], [R20.64], !P0 ;  /* 0x0710000014117fae */ /* 0x0005e2000c101d48 */
[----:B------:R-:W-:-:S13]  /*1880*/  ISETP.LT.OR P0, PT, R16, 0x21, !P6 ;  /* 0x000000211000780c */ /* 0x000fda0007701670 */
[----:B------:R2:W-:Y:S01]  /*1890*/  LDGSTS.E.BYPASS.LTC128B.128 [R17+0xa100], [R18.64], !P0 ;  /* 0x0a10000012117fae */ /* 0x0005e2000c101d48 */
[----:B------:R-:W-:-:S13]  /*18a0*/  ISETP.LT.OR P0, PT, R16, 0x41, P1 ;  /* 0x000000411000780c */ /* 0x000fda0000f01670 */
[----:B------:R2:W-:Y:S01]  /*18b0*/  LDGSTS.E.BYPASS.LTC128B.128 [R17+0x2100], [R2.64], !P0 ;  /* 0x0210000002117fae */ /* 0x0005e2000c101d48 */
[----:B------:R-:W-:-:S03]  /*18c0*/  ISETP.LT.OR P0, PT, R16, 0x41, !P6 ;  /* 0x000000411000780c */ /* 0x000fc60007701670 */
[----:B------:R2:W-:Y:S01]  /*18d0*/  LDGSTS.E.BYPASS.LTC128B.128 [R17+0x5100], [R2.64+0x80], !P4 ;  /* 0x0510008002117fae */ /* 0x0005e2000e101d48 */
[----:B------:R-:W-:-:S03]  /*18e0*/  ISETP.NE.AND P4, PT, R25, RZ, PT ;  /* 0x000000ff1900720c */ /* 0x000fc60003f85270 */
[----:B------:R2:W-:Y:S06]  /*18f0*/  LDGSTS.E.BYPASS.LTC128B.128 [R17+0x8100], [R2.64+0x100], !P5 ;  /* 0x0810010002117fae */ /* 0x0005ec000e901d48 */
[----:B------:R2:W-:Y:S04]  /*1900*/  LDGSTS.E.BYPASS.LTC128B.128 [R17+0xb100], [R2.64+0x180], !P0 ;  /* 0x0b10018002117fae */ /* 0x0005e8000c101d48 */
.L_x_682:
[C---:B-1234-:R-:W-:Y:S01]  /*1910*/  HMMA.16816.F32 R28, R8.reuse, R32, RZ ;  /* 0x00000020081c723c */ /* 0x05efe200000018ff */
[----:B------:R-:W-:Y:S01]  /*1920*/  LOP3.LUT P0, RZ, R36, 0x4, RZ, 0xc0, !PT ;  /* 0x0000000424ff7812 */ /* 0x000fe2000780c0ff */
[----:B------:R-:W-:Y:S01]  /*1930*/  LDSM.16.M88.4 R112, [R216+0x10900] ;  /* 0x01090000d870783b */ /* 0x000fe20000000200 */
[C---:B------:R-:W-:Y:S02]  /*1940*/  LEA R226, R0.reuse, R224, 0x1 ;  /* 0x000000e000e27211 */ /* 0x040fe400078e08ff */
[----:B------:R-:W-:Y:S01]  /*1950*/  SEL R2, R37, 0xffffffc0, !P0 ;  /* 0xffffffc025027807 */ /* 0x000fe20004000000 */
[----:B------:R-:W-:Y:S01]  /*1960*/  LDSM.16.M88.4 R116, [R227+0x3000] ;  /* 0x00300000e374783b */ /* 0x000fe20000000200 */
[----:B------:R-:W-:Y:S01]  /*1970*/  LEA R225, R0, R223, 0x1 ;  /* 0x000000df00e17211 */ /* 0x000fe200078e08ff */
[----:B------:R-:W-:Y:S01]  /*1980*/  HMMA.16816.F32 R24, R8, R34, RZ ;  /* 0x000000220818723c */ /* 0x000fe200000018ff */
[-C--:B------:R-:W-:Y:S01]  /*1990*/  IADD3 R222, R216, R2.reuse, RZ ;  /* 0x00000002d8de7210 */ /* 0x080fe20007ffe0ff */
[----:B------:R-:W0:Y:S01]  /*19a0*/  LDGDEPBAR ;  /* 0x00000000000079af */ /* 0x000e220000000000 */
[----:B------:R-:W-:-:S02]  /*19b0*/  IADD3 R221, R227, R2, RZ ;  /* 0x00000002e3dd7210 */ /* 0x000fc40007ffe0ff */
[----:B------:R-:W-:Y:S01]  /*19c0*/  ISETP.GE.AND P5, PT, R132, 0x61, PT ;  /* 0x000000618400780c */ /* 0x000fe20003fa6270 */
[----:B------:R-:W-:Y:S01]  /*19d0*/  LDSM.16.M88.4 R36, [R222+0xc100] ;  /* 0x00c10000de24783b */ /* 0x000fe20000000200 */
[C---:B------:R-:W-:Y:S01]  /*19e0*/  IADD3 R245, R227.reuse, 0x3000, RZ ;  /* 0x00003000e3f57810 */ /* 0x040fe20007ffe0ff */
[C---:B------:R-:W-:Y:S01]  /*19f0*/  HMMA.16816.F32 R32, R8.reuse, R44, RZ ;  /* 0x0000002c0820723c */ /* 0x040fe200000018ff */
[C---:B------:R-:W-:Y:S01]  /*1a00*/  IADD3 R244, R227.reuse, 0x3800, RZ ;  /* 0x00003800e3f47810 */ /* 0x040fe20007ffe0ff */
[----:B------:R-:W-:Y:S01]  /*1a10*/  LDSM.16.M88.4 R92, [R222+0xe100] ;  /* 0x00e10000de5c783b */ /* 0x000fe20000000200 */
[C---:B------:R-:W-:Y:S02]  /*1a20*/  IADD3 R243, R227.reuse, 0x4000, RZ ;  /* 0x00004000e3f37810 */ /* 0x040fe40007ffe0ff */
[C---:B------:R-:W-:Y:S01]  /*1a30*/  IADD3 R242, R227.reuse, 0x4800, RZ ;  /* 0x00004800e3f27810 */ /* 0x040fe20007ffe0ff */
[----:B------:R-:W-:Y:S01]  /*1a40*/  LDSM.16.M88.4 R108, [R221+0x800] ;  /* 0x00080000dd6c783b */ /* 0x000fe20000000200 */
[C---:B------:R-:W-:Y:S01]  /*1a50*/  IADD3 R241, R227.reuse, 0x5000, RZ ;  /* 0x00005000e3f17810 */ /* 0x040fe20007ffe0ff */
[----:B------:R-:W-:Y:S01]  /*1a60*/  HMMA.16816.F32 R20, R8, R40, RZ ;  /* 0x000000280814723c */ /* 0x000fe200000018ff */
[----:B------:R-:W-:-:S02]  /*1a70*/  IADD3 R240, R227, 0x5800, RZ ;  /* 0x00005800e3f07810 */ /* 0x000fc40007ffe0ff */
[C---:B------:R-:W-:Y:S02]  /*1a80*/  IADD3 R239, R227.reuse, 0x6000, RZ ;  /* 0x00006000e3ef7810 */ /* 0x040fe40007ffe0ff */
[C---:B------:R-:W-:Y:S02]  /*1a90*/  IADD3 R238, R227.reuse, 0x6800, RZ ;  /* 0x00006800e3ee7810 */ /* 0x040fe40007ffe0ff */
[C---:B------:R-:W-:Y:S01]  /*1aa0*/  IADD3 R237, R227.reuse, 0x7000, RZ ;  /* 0x00007000e3ed7810 */ /* 0x040fe20007ffe0ff */
[----:B------:R-:W-:Y:S01]  /*1ab0*/  HMMA.16816.F32 R16, R8, R42, RZ ;  /* 0x0000002a0810723c */ /* 0x000fe200000018ff */
[C---:B------:R-:W-:Y:S02]  /*1ac0*/  IADD3 R236, R227.reuse, 0x7800, RZ ;  /* 0x00007800e3ec7810 */ /* 0x040fe40007ffe0ff */
[C---:B------:R-:W-:Y:S02]  /*1ad0*/  IADD3 R235, R227.reuse, 0x8000, RZ ;  /* 0x00008000e3eb7810 */ /* 0x040fe40007ffe0ff */
[----:B------:R-:W-:-:S02]  /*1ae0*/  IADD3 R234, R227, 0x8800, RZ ;  /* 0x00008800e3ea7810 */ /* 0x000fc40007ffe0ff */
[C---:B------:R-:W-:Y:S01]  /*1af0*/  IADD3 R233, R227.reuse, 0x9000, RZ ;  /* 0x00009000e3e97810 */ /* 0x040fe20007ffe0ff */
[C---:B------:R-:W-:Y:S01]  /*1b00*/  HMMA.16816.F32 R40, R8.reuse, R46, RZ ;  /* 0x0000002e0828723c */ /* 0x040fe200000018ff */
[C---:B------:R-:W-:Y:S02]  /*1b10*/  IADD3 R232, R227.reuse, 0x9800, RZ ;  /* 0x00009800e3e87810 */ /* 0x040fe40007ffe0ff */
[C---:B------:R-:W-:Y:S02]  /*1b20*/  IADD3 R231, R227.reuse, 0xa000, RZ ;  /* 0x0000a000e3e77810 */ /* 0x040fe40007ffe0ff */
[C---:B------:R-:W-:Y:S02]  /*1b30*/  IADD3 R230, R227.reuse, 0xa800, RZ ;  /* 0x0000a800e3e67810 */ /* 0x040fe40007ffe0ff */
[C---:B------:R-:W-:Y:S01]  /*1b40*/  IADD3 R229, R227.reuse, 0xb000, RZ ;  /* 0x0000b000e3e57810 */ /* 0x040fe20007ffe0ff */
[----:B------:R-:W-:Y:S01]  /*1b50*/  HMMA.16816.F32 R48, R8, R52, RZ ;  /* 0x000000340830723c */ /* 0x000fe200000018ff */
[----:B------:R-:W-:-:S07]  /*1b60*/  IADD3 R228, R227, 0xb800, RZ ;  /* 0x0000b800e3e47810 */ /* 0x000fce0007ffe0ff */
[----:B------:R-:W-:Y:S01]  /*1b70*/  HMMA.16816.F32 R68, R12, R80, R28 ;  /* 0x000000500c44723c */ /* 0x000fe2000000181c */
[----:B------:R-:W-:Y:S07]  /*1b80*/  LDSM.16.M88.4 R28, [R222+0xd100] ;  /* 0x00d10000de1c783b */ /* 0x000fee0000000200 */
[C---:B------:R-:W-:Y:S08]  /*1b90*/  HMMA.16816.F32 R52, R8.reuse, R54, RZ ;  /* 0x000000360834723c */ /* 0x040ff000000018ff */
[C---:B------:R-:W-:Y:S08]  /*1ba0*/  HMMA.16816.F32 R56, R8.reuse, R60, RZ ;  /* 0x0000003c0838723c */ /* 0x040ff000000018ff */
[----:B------:R-:W-:Y:S08]  /*1bb0*/  HMMA.16816.F32 R64, R8, R76, RZ ;  /* 0x0000004c0840723c */ /* 0x000ff000000018ff */
[----:B------:R-:W-:Y:S08]  /*1bc0*/  HMMA.16816.F32 R80, R12, R82, R24 ;  /* 0x000000520c50723c */ /* 0x000ff00000001818 */
[C---:B------:R-:W-:Y:S08]  /*1bd0*/  HMMA.16816.F32 R60, R8.reuse, R62, RZ ;  /* 0x0000003e083c723c */ /* 0x040ff000000018ff */
[----:B------:R-:W-:Y:S01]  /*1be0*/  HMMA.16816.F32 R76, R8, R78, RZ ;  /* 0x0000004e084c723c */ /* 0x000fe200000018ff */
[----:B------:R-:W1:Y:S07]  /*1bf0*/  LDSM.16.M88.4 R8, [R226] ;  /* 0x00000000e208783b */ /* 0x000e6e0000000200 */
[C---:B------:R-:W-:Y:S01]  /*1c00*/  HMMA.16816.F32 R24, R12.reuse, R88, R32 ;  /* 0x000000580c18723c */ /* 0x040fe20000001820 */
[----:B------:R-:W2:Y:S07]  /*1c10*/  LDSM.16.M88.4 R32, [R222+0xc900] ;  /* 0x00c90000de20783b */ /* 0x000eae0000000200 */
[C---:B------:R-:W-:Y:S08]  /*1c20*/  HMMA.16816.F32 R72, R12.reuse, R84, R20 ;  /* 0x000000540c48723c */ /* 0x040ff00000001814 */
[C---:B------:R-:W-:Y:S01]  /*1c30*/  HMMA.16816.F32 R44, R12.reuse, R86, R16 ;  /* 0x000000560c2c723c */ /* 0x040fe20000001810 */
[----:B------:R-:W3:Y:S04]  /*1c40*/  LDSM.16.M88.4 R84, [R222+0xd900] ;  /* 0x00d90000de54783b */ /* 0x000ee80000000200 */
[----:B------:R-:W-:Y:S03]  /*1c50*/  LDSM.16.M88.4 R16, [R225] ;  /* 0x00000000e110783b */ /* 0x000fe60000000200 */
[C---:B------:R-:W-:Y:S01]  /*1c60*/  HMMA.16816.F32 R20, R12.reuse, R90, R40 ;  /* 0x0000005a0c14723c */ /* 0x040fe20000001828 */
[----:B------:R-:W4:Y:S07]  /*1c70*/  LDSM.16.M88.4 R88, [R222+0xe900] ;  /* 0x00e90000de58783b */ /* 0x000f2e0000000200 */
[C---:B------:R-:W-:Y:S08]  /*1c80*/  HMMA.16816.F32 R40, R12.reuse, R96, R48 ;  /* 0x000000600c28723c */ /* 0x040ff00000001830 */
[C---:B------:R-:W-:Y:S08]  /*1c90*/  HMMA.16816.F32 R48, R12.reuse, R98, R52 ;  /* 0x000000620c30723c */ /* 0x040ff00000001834 */
[C---:B------:R-:W-:Y:S08]  /*1ca0*/  HMMA.16816.F32 R52, R12.reuse, R100, R56 ;  /* 0x000000640c34723c */ /* 0x040ff00000001838 */
[C---:B------:R-:W-:Y:S01]  /*1cb0*/  HMMA.16816.F32 R56, R12.reuse, R102, R60 ;  /* 0x000000660c38723c */ /* 0x040fe2000000183c */
[----:B------:R-:W5:Y:S07]  /*1cc0*/  LDSM.16.M88.4 R100, [R221] ;  /* 0x00000000dd64783b */ /* 0x000f6e0000000200 */
[C---:B------:R-:W-:Y:S08]  /*1cd0*/  HMMA.16816.F32 R64, R12.reuse, R104, R64 ;  /* 0x000000680c40723c */ /* 0x040ff00000001840 */
[----:B------:R-:W-:Y:S01]  /*1ce0*/  HMMA.16816.F32 R60, R12, R106, R76 ;  /* 0x0000006a0c3c723c */ /* 0x000fe2000000184c */
[----:B------:R-:W-:Y:S07]  /*1cf0*/  LDSM.16.M88.4 R104, [R216+0x10100] ;  /* 0x01010000d868783b */ /* 0x000fee0000000200 */
[C---:B-1----:R-:W-:Y:S08]  /*1d00*/  HMMA.16816.F32 R68, R8.reuse, R36, R68 ;  /* 0x000000240844723c */ /* 0x042ff00000001844 */
[C---:B------:R-:W-:Y:S01]  /*1d10*/  HMMA.16816.F32 R80, R8.reuse, R38, R80 ;  /* 0x000000260850723c */ /* 0x040fe20000001850 */
[----:B------:R-:W1:Y:S07]  /*1d20*/  LDSM.16.M88.4 R36, [R221+0x1000] ;  /* 0x00100000dd24783b */ /* 0x000e6e0000000200 */
[C---:B--2---:R-:W-:Y:S08]  /*1d30*/  HMMA.16816.F32 R12, R8.reuse, R32, R72 ;  /* 0x00000020080c723c */ /* 0x044ff00000001848 */
[C---:B------:R-:W-:Y:S01]  /*1d40*/  HMMA.16816.F32 R72, R8.reuse, R34, R44 ;  /* 0x000000220848723c */ /* 0x040fe2000000182c */
[----:B------:R-:W2:Y:S04]  /*1d50*/  LDSM.16.M88.4 R32, [R221+0x1800] ;  /* 0x00180000dd20783b */ /* 0x000ea80000000200 */
[----:B------:R-:W1:Y:S03]  /*1d60*/  LDSM.16.M88.4 R44, [R221+0x2000] ;  /* 0x00200000dd2c783b */ /* 0x000e660000000200 */
[C---:B------:R-:W-:Y:S08]  /*1d70*/  HMMA.16816.F32 R96, R8.reuse, R28, R24 ;  /* 0x0000001c0860723c */ /* 0x040ff00000001818 */
[C---:B------:R-:W-:Y:S08]  /*1d80*/  HMMA.16816.F32 R28, R8.reuse, R30, R20 ;  /* 0x0000001e081c723c */ /* 0x040ff00000001814 */
[C---:B---3--:R-:W-:Y:S08]  /*1d90*/  HMMA.16816.F32 R20, R8.reuse, R86, R48 ;  /* 0x000000560814723c */ /* 0x048ff00000001830 */
[C---:B------:R-:W-:Y:S01]  /*1da0*/  HMMA.16816.F32 R48, R8.reuse, R94, R56 ;  /* 0x0000005e0830723c */ /* 0x040fe20000001838 */
[----:B------:R-:W3:Y:S07]  /*1db0*/  LDSM.16.M88.4 R56, [R221+0x2800] ;  /* 0x00280000dd38783b */ /* 0x000eee0000000200 */
[C---:B------:R-:W-:Y:S08]  /*1dc0*/  HMMA.16816.F32 R24, R8.reuse, R84, R40 ;  /* 0x000000540818723c */ /* 0x040ff00000001828 */
[C---:B------:R-:W-:Y:S08]  /*1dd0*/  HMMA.16816.F32 R40, R8.reuse, R92, R52 ;  /* 0x0000005c0828723c */ /* 0x040ff00000001834 */
[----:B----4-:R-:W-:Y:S08]  /*1de0*/  HMMA.16816.F32 R92, R8, R88, R64 ;  /* 0x00000058085c723c */ /* 0x010ff00000001840 */
[C---:B-----5:R-:W-:Y:S01]  /*1df0*/  HMMA.16816.F32 R64, R16.reuse, R100, R68 ;  /* 0x000000641040723c */ /* 0x060fe20000001844 */
[----:B------:R-:W-:Y:S07]  /*1e00*/  LDSM.16.M88.4 R68, [R216+0xf100] ;  /* 0x00f10000d844783b */ /* 0x000fee0000000200 */
[----:B------:R-:W-:Y:S01]  /*1e10*/  HMMA.16816.F32 R76, R16, R108, R12 ;  /* 0x0000006c104c723c */ /* 0x000fe2000000180c */
[----:B------:R-:W4:Y:S07]  /*1e20*/  LDSM.16.M88.4 R12, [R224+0x4000] ;  /* 0x00400000e00c783b */ /* 0x000f2e0000000200 */
[----:B------:R-:W-:Y:S01]  /*1e30*/  HMMA.16816.F32 R60, R8, R90, R60 ;  /* 0x0000005a083c723c */ /* 0x000fe2000000183c */
[----:B------:R-:W5:Y:S04]  /*1e40*/  LDSM.16.M88.4 R88, [R216+0xf900] ;  /* 0x00f90000d858783b */ /* 0x000f680000000200 */
[----:B------:R-:W-:Y:S03]  /*1e50*/  LDSM.16.M88.4 R8, [R223+0x4000] ;  /* 0x00400000df08783b */ /* 0x000fe60000000200 */
[C---:B------:R-:W-:Y:S01]  /*1e60*/  HMMA.16816.F32 R84, R16.reuse, R110, R72 ;  /* 0x0000006e1054723c */ /* 0x040fe20000001848 */
[----:B------:R-:W-:Y:S07]  /*1e70*/  LDSM.16.M88.4 R108, [R216+0x11100] ;  /* 0x01110000d86c783b */ /* 0x000fee0000000200 */
[C---:B-1----:R-:W-:Y:S08]  /*1e80*/  HMMA.16816.F32 R96, R16.reuse, R36, R96 ;  /* 0x000000241060723c */ /* 0x042ff00000001860 */
[C---:B------:R-:W-:Y:S08]  /*1e90*/  HMMA.16816.F32 R72, R16.reuse, R38, R28 ;  /* 0x000000261048723c */ /* 0x040ff0000000181c */
[C---:B--2---:R-:W-:Y:S08]  /*1ea0*/  HMMA.16816.F32 R52, R16.reuse, R32, R24 ;  /* 0x000000201034723c */ /* 0x044ff00000001818 */
[C---:B------:R-:W-:Y:S08]  /*1eb0*/  HMMA.16816.F32 R36, R16.reuse, R34, R20 ;  /* 0x000000221024723c */ /* 0x040ff00000001814 */
[C---:B------:R-:W-:Y:S08]  /*1ec0*/  HMMA.16816.F32 R80, R16.reuse, R102, R80 ;  /* 0x000000661050723c */ /* 0x040ff00000001850 */
[C---:B------:R-:W-:Y:S01]  /*1ed0*/  HMMA.16816.F32 R32, R16.reuse, R44, R40 ;  /* 0x0000002c1020723c */ /* 0x040fe20000001828 */
[----:B------:R-:W1:Y:S07]  /*1ee0*/  LDSM.16.M88.4 R40, [R216+0x11900] ;  /* 0x01190000d828783b */ /* 0x000e6e0000000200 */
[C---:B---3--:R-:W-:Y:S01]  /*1ef0*/  HMMA.16816.F32 R20, R16.reuse, R58, R60 ;  /* 0x0000003a1014723c */ /* 0x048fe2000000183c */
[----:B------:R-:W2:Y:S07]  /*1f00*/  LDSM.16.M88.4 R60, [R227+0x3800] ;  /* 0x00380000e33c783b */ /* 0x000eae0000000200 */
[C---:B------:R-:W-:Y:S08]  /*1f10*/  HMMA.16816.F32 R24, R16.reuse, R56, R92 ;  /* 0x000000381018723c */ /* 0x040ff0000000185c */
[----:B------:R-:W-:Y:S01]  /*1f20*/  HMMA.16816.F32 R28, R16, R46, R48 ;  /* 0x0000002e101c723c */ /* 0x000fe20000001830 */
[----:B------:R-:W-:Y:S07]  /*1f30*/  LDSM.16.M88.4 R44, [R227+0x5800] ;  /* 0x00580000e32c783b */ /* 0x000fee0000000200 */
[C---:B----4-:R-:W-:Y:S08]  /*1f40*/  HMMA.16816.F32 R16, R12.reuse, R68, R64 ;  /* 0x000000440c10723c */ /* 0x050ff00000001840 */
[C---:B------:R-:W-:Y:S01]  /*1f50*/  HMMA.16816.F32 R56, R12.reuse, R70, R80 ;  /* 0x000000460c38723c */ /* 0x040fe20000001850 */
[----:B------:R-:W3:Y:S04]  /*1f60*/  LDSM.16.M88.4 R68, [R227+0x4000] ;  /* 0x00400000e344783b */ /* 0x000ee80000000200 */
[----:B------:R-:W4:Y:S03]  /*1f70*/  LDSM.16.M88.4 R80, [R227+0x4800] ;  /* 0x00480000e350783b */ /* 0x000f260000000200 */
[C---:B-----5:R-:W-:Y:S08]  /*1f80*/  HMMA.16816.F32 R64, R12.reuse, R88, R76 ;  /* 0x000000580c40723c */ /* 0x060ff0000000184c */
[C---:B------:R-:W-:Y:S08]  /*1f90*/  HMMA.16816.F32 R88, R12.reuse, R90, R84 ;  /* 0x0000005a0c58723c */ /* 0x040ff00000001854 */
[C---:B------:R-:W-:Y:S08]  /*1fa0*/  HMMA.16816.F32 R100, R12.reuse, R104, R96 ;  /* 0x000000680c64723c */ /* 0x040ff00000001860 */
[C---:B------:R-:W-:Y:S08]  /*1fb0*/  HMMA.16816.F32 R96, R12.reuse, R106, R72 ;  /* 0x0000006a0c60723c */ /* 0x040ff00000001848 */
[C---:B------:R-:W-:Y:S01]  /*1fc0*/  HMMA.16816.F32 R72, R12.reuse, R112, R52 ;  /* 0x000000700c48723c */ /* 0x040fe20000001834 */
[----:B------:R-:W5:Y:S07]  /*1fd0*/  LDSM.16.M88.4 R52, [R227+0x5000] ;  /* 0x00500000e334783b */ /* 0x000f6e0000000200 */
[C---:B-1----:R-:W-:Y:S08]  /*1fe0*/  HMMA.16816.F32 R76, R12.reuse, R40, R24 ;  /* 0x000000280c4c723c */ /* 0x042ff00000001818 */
[C---:B------:R-:W-:Y:S01]  /*1ff0*/  HMMA.16816.F32 R104, R12.reuse, R114, R36 ;  /* 0x000000720c68723c */ /* 0x040fe20000001824 */
[----:B------:R-:W-:Y:S07]  /*2000*/  LDSM.16.M88.4 R36, [R222+0xf900] ;  /* 0x00f90000de24783b */ /* 0x000fee0000000200 */
[C---:B------:R-:W-:Y:S08]  /*2010*/  HMMA.16816.F32 R92, R12.reuse, R108, R32 ;  /* 0x0000006c0c5c723c */ /* 0x040ff00000001820 */
[C---:B------:R-:W-:Y:S08]  /*2020*/  HMMA.16816.F32 R84, R12.reuse, R110, R28 ;  /* 0x0000006e0c54723c */ /* 0x040ff0000000181c */
[----:B------:R-:W-:Y:S01]  /*2030*/  HMMA.16816.F32 R48, R12, R42, R20 ;  /* 0x0000002a0c30723c */ /* 0x000fe20000001814 */
[----:B------:R-:W-:Y:S04]  /*2040*/  LDSM.16.M88.4 R12, [R226+0x4000] ;  /* 0x00400000e20c783b */ /* 0x000fe80000000200 */
[----:B------:R-:W1:Y:S03]  /*2050*/  LDSM.16.M88.4 R40, [R222+0xf100] ;  /* 0x00f10000de28783b */ /* 0x000e660000000200 */
[C---:B------:R-:W-:Y:S01]  /*2060*/  HMMA.16816.F32 R28, R8.reuse, R118, R56 ;  /* 0x00000076081c723c */ /* 0x040fe20000001838 */
[----:B------:R-:W1:Y:S07]  /*2070*/  LDSM.16.M88.4 R56, [R222+0x10100] ;  /* 0x01010000de38783b */ /* 0x000e6e0000000200 */
[C---:B--2---:R-:W-:Y:S01]  /*2080*/  HMMA.16816.F32 R20, R8.reuse, R62, R88 ;  /* 0x0000003e0814723c */ /* 0x044fe20000001858 */
[----:B------:R-:W2:Y:S07]  /*2090*/  LDSM.16.M88.4 R88, [R222+0x10900] ;  /* 0x01090000de58783b */ /* 0x000eae0000000200 */
[C---:B------:R-:W-:Y:S08]  /*20a0*/  HMMA.16816.F32 R32, R8.reuse, R116, R16 ;  /* 0x000000740820723c */ /* 0x040ff00000001810 */
[C---:B------:R-:W-:Y:S01]  /*20b0*/  HMMA.16816.F32 R24, R8.reuse, R60, R64 ;  /* 0x0000003c0818723c */ /* 0x040fe20000001840 */
[----:B------:R-:W-:Y:S07]  /*20c0*/  LDSM.16.M88.4 R60, [R221+0x3000] ;  /* 0x00300000dd3c783b */ /* 0x000fee0000000200 */
[C---:B---3--:R-:W-:Y:S08]  /*20d0*/  HMMA.16816.F32 R16, R8.reuse, R68, R100 ;  /* 0x000000440810723c */ /* 0x048ff00000001864 */
[C---:B------:R-:W-:Y:S01]  /*20e0*/  HMMA.16816.F32 R64, R8.reuse, R70, R96 ;  /* 0x000000460840723c */ /* 0x040fe20000001860 */
[----:B------:R-:W3:Y:S07]  /*20f0*/  LDSM.16.M88.4 R68, [R222+0x11100] ;  /* 0x01110000de44783b */ /* 0x000eee0000000200 */
[C---:B------:R-:W-:Y:S01]  /*2100*/  HMMA.16816.F32 R112, R8.reuse, R44, R76 ;  /* 0x0000002c0870723c */ /* 0x040fe2000000184c */
[----:B------:R-:W1:Y:S07]  /*2110*/  LDSM.16.M88.4 R76, [R222+0x11900] ;  /* 0x01190000de4c783b */ /* 0x000e6e0000000200 */
[C---:B----4-:R-:W-:Y:S08]  /*2120*/  HMMA.16816.F32 R72, R8.reuse, R80, R72 ;  /* 0x000000500848723c */ /* 0x050ff00000001848 */
[C---:B------:R-:W-:Y:S08]  /*2130*/  HMMA.16816.F32 R108, R8.reuse, R82, R104 ;  /* 0x00000052086c723c */ /* 0x040ff00000001868 */
[C---:B-----5:R-:W-:Y:S08]  /*2140*/  HMMA.16816.F32 R116, R8.reuse, R52, R92 ;  /* 0x000000340874723c */ /* 0x060ff0000000185c */
[C---:B------:R-:W-:Y:S01]  /*2150*/  HMMA.16816.F32 R104, R8.reuse, R54, R84 ;  /* 0x000000360868723c */ /* 0x040fe20000001854 */
[----:B------:R-:W-:Y:S07]  /*2160*/  LDSM.16.M88.4 R52, [R221+0x4000] ;  /* 0x00400000dd34783b */ /* 0x000fee0000000200 */
[----:B------:R-:W-:Y:S01]  /*2170*/  HMMA.16816.F32 R100, R8, R46, R48 ;  /* 0x0000002e0864723c */ /* 0x000fe20000001830 */
[----:B------:R-:W4:Y:S04]  /*2180*/  LDSM.16.M88.4 R8, [R225+0x4000] ;  /* 0x00400000e108783b */ /* 0x000f280000000200 */
[----:B------:R-:W-:Y:S03]  /*2190*/  LDSM.16.M88.4 R48, [R221+0x4800] ;  /* 0x00480000dd30783b */ /* 0x000fe60000000200 */
[C---:B-1----:R-:W-:Y:S01]  /*21a0*/  HMMA.16816.F32 R96, R12.reuse, R40, R32 ;  /* 0x000000280c60723c */ /* 0x042fe20000001820 */
[----:B------:R-:W-:Y:S07]  /*21b0*/  LDSM.16.M88.4 R44, [R221+0x5000] ;  /* 0x00500000dd2c783b */ /* 0x000fee0000000200 */
[C---:B------:R-:W-:Y:S08]  /*21c0*/  HMMA.16816.F32 R92, R12.reuse, R42, R28 ;  /* 0x0000002a0c5c723c */ /* 0x040ff0000000181c */
[C---:B------:R-:W-:Y:S08]  /*21d0*/  HMMA.16816.F32 R84, R12.reuse, R36, R24 ;  /* 0x000000240c54723c */ /* 0x040ff00000001818 */
[C---:B------:R-:W-:Y:S08]  /*21e0*/  HMMA.16816.F32 R80, R12.reuse, R38, R20 ;  /* 0x000000260c50723c */ /* 0x040ff00000001814 */
[C---:B------:R-:W-:Y:S01]  /*21f0*/  HMMA.16816.F32 R40, R12.reuse, R56, R16 ;  /* 0x000000380c28723c */ /* 0x040fe20000001810 */
[----:B------:R-:W-:Y:S07]  /*2200*/  LDSM.16.M88.4 R16, [R224+0x8000] ;  /* 0x00800000e010783b */ /* 0x000fee0000000200 */
[C---:B------:R-:W-:Y:S01]  /*2210*/  HMMA.16816.F32 R36, R12.reuse, R58, R64 ;  /* 0x0000003a0c24723c */ /* 0x040fe20000001840 */
[----:B------:R-:W1:Y:S07]  /*2220*/  LDSM.16.M88.4 R56, [R221+0x3800] ;  /* 0x00380000dd38783b */ /* 0x000e6e0000000200 */
[C---:B--2---:R-:W-:Y:S08]  /*2230*/  HMMA.16816.F32 R32, R12.reuse, R88, R72 ;  /* 0x000000580c20723c */ /* 0x044ff00000001848 */
[C---:B------:R-:W-:Y:S01]  /*2240*/  HMMA.16816.F32 R28, R12.reuse, R90, R108 ;  /* 0x0000005a0c1c723c */ /* 0x040fe2000000186c */
[----:B------:R-:W2:Y:S04]  /*2250*/  LDSM.16.M88.4 R88, [R221+0x5800] ;  /* 0x00580000dd58783b */ /* 0x000ea80000000200 */
[----:B------:R-:W-:Y:S03]  /*2260*/  LDSM.16.M88.4 R108, [R216+0x12900] ;  /* 0x01290000d86c783b */ /* 0x000fe60000000200 */
[C---:B---3--:R-:W-:Y:S08]  /*2270*/  HMMA.16816.F32 R24, R12.reuse, R68, R116 ;  /* 0x000000440c18723c */ /* 0x048ff00000001874 */
[C---:B------:R-:W-:Y:S01]  /*2280*/  HMMA.16816.F32 R20, R12.reuse, R70, R104 ;  /* 0x000000460c14723c */ /* 0x040fe20000001868 */
[----:B------:R-:W3:Y:S07]  /*2290*/  LDSM.16.M88.4 R104, [R216+0x12100] ;  /* 0x01210000d868783b */ /* 0x000eee0000000200 */
[C---:B------:R-:W-:Y:S08]  /*22a0*/  HMMA.16816.F32 R64, R12.reuse, R76, R112 ;  /* 0x0000004c0c40723c */ /* 0x040ff00000001870 */
[----:B------:R-:W-:Y:S08]  /*22b0*/  HMMA.16816.F32 R12, R12, R78, R100 ;  /* 0x0000004e0c0c723c */ /* 0x000ff00000001864 */
[C---:B----4-:R-:W-:Y:S08]  /*22c0*/  HMMA.16816.F32 R92, R8.reuse, R62, R92 ;  /* 0x0000003e085c723c */ /* 0x050ff0000000185c */
[C---:B------:R-:W-:Y:S01]  /*22d0*/  HMMA.16816.F32 R76, R8.reuse, R52, R40 ;  /* 0x00000034084c723c */ /* 0x040fe20000001828 */
[----:B------:R-:W-:Y:S07]  /*22e0*/  LDSM.16.M88.4 R40, [R216+0x13900] ;  /* 0x01390000d828783b */ /* 0x000fee0000000200 */
[C---:B------:R-:W-:Y:S01]  /*22f0*/  HMMA.16816.F32 R72, R8.reuse, R54, R36 ;  /* 0x000000360848723c */ /* 0x040fe20000001824 */
[----:B------:R-:W4:Y:S04]  /*2300*/  LDSM.16.M88.4 R52, [R216+0x13100] ;  /* 0x01310000d834783b */ /* 0x000f280000000200 */
[----:B------:R-:W5:Y:S03]  /*2310*/  LDSM.16.M88.4 R36, [R216+0x14100] ;  /* 0x01410000d824783b */ /* 0x000f660000000200 */
[C---:B------:R-:W-:Y:S08]  /*2320*/  HMMA.16816.F32 R96, R8.reuse, R60, R96 ;  /* 0x0000003c0860723c */ /* 0x040ff00000001860 */
[C---:B-1----:R-:W-:Y:S08]  /*2330*/  HMMA.16816.F32 R84, R8.reuse, R56, R84 ;  /* 0x000000380854723c */ /* 0x042ff00000001854 */
[C---:B------:R-:W-:Y:S08]  /*2340*/  HMMA.16816.F32 R80, R8.reuse, R58, R80 ;  /* 0x0000003a0850723c */ /* 0x040ff00000001850 */
[C---:B------:R-:W-:Y:S01]  /*2350*/  HMMA.16816.F32 R68, R8.reuse, R48, R32 ;  /* 0x000000300844723c */ /* 0x040fe20000001820 */
[----:B------:R-:W1:Y:S07]  /*2360*/  LDSM.16.M88.4 R32, [R216+0x14900] ;  /* 0x01490000d820783b */ /* 0x000e6e0000000200 */
[C---:B------:R-:W-:Y:S08]  /*2370*/  HMMA.16816.F32 R60, R8.reuse, R50, R28 ;  /* 0x00000032083c723c */ /* 0x040ff0000000181c */
[C---:B------:R-:W-:Y:S01]  /*2380*/  HMMA.16816.F32 R56, R8.reuse, R44, R24 ;  /* 0x0000002c0838723c */ /* 0x040fe20000001818 */
[----:B------:R-:W-:Y:S07]  /*2390*/  LDSM.16.M88.4 R24, [R227+0x6000] ;  /* 0x00600000e318783b */ /* 0x000fee0000000200 */
[C---:B--2---:R-:W-:Y:S01]  /*23a0*/  HMMA.16816.F32 R28, R8.reuse, R90, R12 ;  /* 0x0000005a081c723c */ /* 0x044fe2000000180c */
[----:B------:R-:W2:Y:S07]  /*23b0*/  LDSM.16.M88.4 R12, [R223+0x8000] ;  /* 0x00800000df0c783b */ /* 0x000eae0000000200 */
[C---:B------:R-:W-:Y:S08]  /*23c0*/  HMMA.16816.F32 R48, R8.reuse, R46, R20 ;  /* 0x0000002e0830723c */ /* 0x040ff00000001814 */
[----:B------:R-:W-:Y:S08]  /*23d0*/  HMMA.16816.F32 R44, R8, R88, R64 ;  /* 0x00000058082c723c */ /* 0x000ff00000001840 */
[C---:B---3--:R-:W-:Y:S01]  /*23e0*/  HMMA.16816.F32 R8, R16.reuse, R106, R92 ;  /* 0x0000006a1008723c */ /* 0x048fe2000000185c */
[----:B------:R-:W3:Y:S07]  /*23f0*/  LDSM.16.M88.4 R92, [R227+0x7000] ;  /* 0x00700000e35c783b */ /* 0x000eee0000000200 */
[C---:B------:R-:W-:Y:S01]  /*2400*/  HMMA.16816.F32 R20, R16.reuse, R104, R96 ;  /* 0x000000681014723c */ /* 0x040fe20000001860 */
[----:B------:R-:W1:Y:S07]  /*2410*/  LDSM.16.M88.4 R96, [R227+0x6800] ;  /* 0x00680000e360783b */ /* 0x000e6e0000000200 */
[C---:B------:R-:W-:Y:S08]  /*2420*/  HMMA.16816.F32 R64, R16.reuse, R108, R84 ;  /* 0x0000006c1040723c */ /* 0x040ff00000001854 */
[C---:B----4-:R-:W-:Y:S08]  /*2430*/  HMMA.16816.F32 R100, R16.reuse, R52, R76 ;  /* 0x000000341064723c */ /* 0x050ff0000000184c */
[C---:B------:R-:W-:Y:S08]  /*2440*/  HMMA.16816.F32 R108, R16.reuse, R110, R80 ;  /* 0x0000006e106c723c */ /* 0x040ff00000001850 */
[C---:B------:R-:W-:Y:S08]  /*2450*/  HMMA.16816.F32 R104, R16.reuse, R54, R72 ;  /* 0x000000361068723c */ /* 0x040ff00000001848 */
[C---:B------:R-:W-:Y:S01]  /*2460*/  HMMA.16816.F32 R88, R16.reuse, R40, R68 ;  /* 0x000000281058723c */ /* 0x040fe20000001844 */
[----:B------:R-:W4:Y:S07]  /*2470*/  LDSM.16.M88.4 R68, [R227+0x7800] ;  /* 0x00780000e344783b */ /* 0x000f2e0000000200 */
[C---:B------:R-:W-:Y:S01]  /*2480*/  HMMA.16816.F32 R84, R16.reuse, R42, R60 ;  /* 0x0000002a1054723c */ /* 0x040fe2000000183c */
[----:B------:R-:W3:Y:S04]  /*2490*/  LDSM.16.M88.4 R60, [R227+0x8000] ;  /* 0x00800000e33c783b */ /* 0x000ee80000000200 */
[----:B------:R-:W-:Y:S03]  /*24a0*/  LDSM.16.M88.4 R40, [R222+0x12900] ;  /* 0x01290000de28783b */ /* 0x000fe60000000200 */
[C---:B-----5:R-:W-:Y:S08]  /*24b0*/  HMMA.16816.F32 R80, R16.reuse, R36, R56 ;  /* 0x000000241050723c */ /* 0x060ff00000001838 */
[C---:B------:R-:W-:Y:S01]  /*24c0*/  HMMA.16816.F32 R76, R16.reuse, R38, R48 ;  /* 0x00000026104c723c */ /* 0x040fe20000001830 */
[----:B------:R-:W5:Y:S04]  /*24d0*/  LDSM.16.M88.4 R48, [R227+0x8800] ;  /* 0x00880000e330783b */ /* 0x000f680000000200 */
[----:B------:R-:W-:Y:S03]  /*24e0*/  LDSM.16.M88.4 R36, [R222+0x13100] ;  /* 0x01310000de24783b */ /* 0x000fe60000000200 */
[C---:B-1----:R-:W-:Y:S01]  /*24f0*/  HMMA.16816.F32 R72, R16.reuse, R32, R44 ;  /* 0x000000201048723c */ /* 0x042fe2000000182c */
[----:B------:R-:W-:Y:S07]  /*2500*/  LDSM.16.M88.4 R44, [R222+0x12100] ;  /* 0x01210000de2c783b */ /* 0x000fee0000000200 */
[----:B------:R-:W-:Y:S08]  /*2510*/  HMMA.16816.F32 R56, R16, R34, R28 ;  /* 0x000000221038723c */ /* 0x000ff0000000181c */
[C---:B--2---:R-:W-:Y:S01]  /*2520*/  HMMA.16816.F32 R32, R12.reuse, R26, R8 ;  /* 0x0000001a0c20723c */ /* 0x044fe20000001808 */
[----:B------:R-:W1:Y:S07]  /*2530*/  LDSM.16.M88.4 R8, [R226+0x8000] ;  /* 0x00800000e208783b */ /* 0x000e6e0000000200 */
[C---:B------:R-:W-:Y:S08]  /*2540*/  HMMA.16816.F32 R52, R12.reuse, R24, R20 ;  /* 0x000000180c34723c */ /* 0x040ff00000001814 */
[C---:B---3--:R-:W-:Y:S01]  /*2550*/  HMMA.16816.F32 R20, R12.reuse, R92, R100 ;  /* 0x0000005c0c14723c */ /* 0x048fe20000001864 */
[----:B------:R-:W-:Y:S07]  /*2560*/  LDSM.16.M88.4 R100, [R222+0x13900] ;  /* 0x01390000de64783b */ /* 0x000fee0000000200 */
[C---:B------:R-:W-:Y:S08]  /*2570*/  HMMA.16816.F32 R24, R12.reuse, R98, R108 ;  /* 0x000000620c18723c */ /* 0x040ff0000000186c */
[C---:B------:R-:W-:Y:S08]  /*2580*/  HMMA.16816.F32 R16, R12.reuse, R94, R104 ;  /* 0x0000005e0c10723c */ /* 0x040ff00000001868 */
[C---:B------:R-:W-:Y:S01]  /*2590*/  HMMA.16816.F32 R28, R12.reuse, R96, R64 ;  /* 0x000000600c1c723c */ /* 0x040fe20000001840 */
[----:B------:R-:W2:Y:S07]  /*25a0*/  LDSM.16.M88.4 R96, [R222+0x14100] ;  /* 0x01410000de60783b */ /* 0x000eae0000000200 */
[C---:B----4-:R-:W-:Y:S08]  /*25b0*/  HMMA.16816.F32 R64, R12.reuse, R68, R88 ;  /* 0x000000440c40723c */ /* 0x050ff00000001858 */
[C---:B------:R-:W-:Y:S08]  /*25c0*/  HMMA.16816.F32 R92, R12.reuse, R60, R80 ;  /* 0x0000003c0c5c723c */ /* 0x040ff00000001850 */
[C---:B------:R-:W-:Y:S08]  /*25d0*/  HMMA.16816.F32 R60, R12.reuse, R62, R76 ;  /* 0x0000003e0c3c723c */ /* 0x040ff0000000184c */
[C---:B-----5:R-:W-:Y:S08]  /*25e0*/  HMMA.16816.F32 R88, R12.reuse, R48, R72 ;  /* 0x000000300c58723c */ /* 0x060ff00000001848 */
[----:B------:R-:W-:Y:S08]  /*25f0*/  HMMA.16816.F32 R68, R12, R70, R84 ;  /* 0x000000460c44723c */ /* 0x000ff00000001854 */
[C---:B-1----:R-:W-:Y:S08]  /*2600*/  HMMA.16816.F32 R76, R8.reuse, R44, R52 ;  /* 0x0000002c084c723c */ /* 0x042ff00000001834 */
[----:B------:R-:W-:Y:S01]  /*2610*/  HMMA.16816.F32 R72, R8, R46, R32 ;  /* 0x0000002e0848723c */ /* 0x000fe20000001820 */
[----:B------:R-:W-:Y:S07]  /*2620*/  LDSM.16.M88.4 R32, [R221+0x6800] ;  /* 0x00680000dd20783b */ /* 0x000fee0000000200 */
[----:B------:R-:W-:Y:S01]  /*2630*/  HMMA.16816.F32 R84, R12, R50, R56 ;  /* 0x000000320c54723c */ /* 0x000fe20000001838 */
[----:B------:R-:W1:Y:S07]  /*2640*/  LDSM.16.M88.4 R12, [R222+0x14900] ;  /* 0x01490000de0c783b */ /* 0x000e6e0000000200 */
[C---:B------:R-:W-:Y:S01]  /*2650*/  HMMA.16816.F32 R44, R8.reuse, R36, R20 ;  /* 0x00000024082c723c */ /* 0x040fe20000001814 */
[----:B------:R-:W-:Y:S07]  /*2660*/  LDSM.16.M88.4 R20, [R224+0xc000] ;  /* 0x00c00000e014783b */ /* 0x000fee0000000200 */
[C---:B------:R-:W-:Y:S01]  /*2670*/  HMMA.16816.F32 R48, R8.reuse, R42, R24 ;  /* 0x0000002a0830723c */ /* 0x040fe20000001818 */
[----:B------:R-:W-:Y:S07]  /*2680*/  LDSM.16.M88.4 R24, [R225+0x8000] ;  /* 0x00800000e118783b */ /* 0x000fee0000000200 */
[C---:B------:R-:W-:Y:S01]  /*2690*/  HMMA.16816.F32 R36, R8.reuse, R38, R16 ;  /* 0x000000260824723c */ /* 0x040fe20000001810 */
[----:B------:R-:W3:Y:S07]  /*26a0*/  LDSM.16.M88.4 R16, [R221+0x6000] ;  /* 0x00600000dd10783b */ /* 0x000eee0000000200 */
[C---:B------:R-:W-:Y:S01]  /*26b0*/  HMMA.16816.F32 R56, R8.reuse, R40, R28 ;  /* 0x000000280838723c */ /* 0x040fe2000000181c */
[----:B------:R-:W4:Y:S07]  /*26c0*/  LDSM.16.M88.4 R40, [R221+0x7000] ;  /* 0x00700000dd28783b */ /* 0x000f2e0000000200 */
[C---:B--2---:R-:W-:Y:S01]  /*26d0*/  HMMA.16816.F32 R104, R8.reuse, R98, R60 ;  /* 0x000000620868723c */ /* 0x044fe2000000183c */
[----:B------:R-:W2:Y:S07]  /*26e0*/  LDSM.16.M88.4 R60, [R216+0x15100] ;  /* 0x01510000d83c783b */ /* 0x000eae0000000200 */
[C---:B------:R-:W-:Y:S01]  /*26f0*/  HMMA.16816.F32 R52, R8.reuse, R100, R64 ;  /* 0x000000640834723c */ /* 0x040fe20000001840 */
[----:B------:R-:W-:Y:S07]  /*2700*/  LDSM.16.M88.4 R64, [R227+0x9000] ;  /* 0x00900000e340783b */ /* 0x000fee0000000200 */
[C---:B------:R-:W-:Y:S01]  /*2710*/  HMMA.16816.F32 R80, R8.reuse, R102, R68 ;  /* 0x000000660850723c */ /* 0x040fe20000001844 */
[----:B------:R-:W5:Y:S07]  /*2720*/  LDSM.16.M88.4 R68, [R221+0x7800] ;  /* 0x00780000dd44783b */ /* 0x000f6e0000000200 */
[C---:B------:R-:W-:Y:S08]  /*2730*/  HMMA.16816.F32 R100, R8.reuse, R96, R92 ;  /* 0x000000600864723c */ /* 0x040ff0000000185c */
[C---:B-1----:R-:W-:Y:S08]  /*2740*/  HMMA.16816.F32 R116, R8.reuse, R12, R88 ;  /* 0x0000000c0874723c */ /* 0x042ff00000001858 */
[----:B------:R-:W-:Y:S01]  /*2750*/  HMMA.16816.F32 R108, R8, R14, R84 ;  /* 0x0000000e086c723c */ /* 0x000fe20000001854 */
[----:B------:R-:W-:Y:S07]  /*2760*/  LDSM.16.M88.4 R12, [R226+0xc000] ;  /* 0x00c00000e20c783b */ /* 0x000fee0000000200 */
[C---:B---3--:R-:W-:Y:S01]  /*2770*/  HMMA.16816.F32 R8, R24.reuse, R16, R76 ;  /* 0x000000101808723c */ /* 0x048fe2000000184c */
[----:B------:R-:W-:Y:S07]  /*2780*/  LDSM.16.M88.4 R76, [R221+0x9000] ;  /* 0x00900000dd4c783b */ /* 0x000fee0000000200 */
[C---:B------:R-:W-:Y:S01]  /*2790*/  HMMA.16816.F32 R28, R24.reuse, R18, R72 ;  /* 0x00000012181c723c */ /* 0x040fe20000001848 */
[----:B------:R-:W1:Y:S07]  /*27a0*/  LDSM.16.M88.4 R16, [R223+0xc000] ;  /* 0x00c00000df10783b */ /* 0x000e6e0000000200 */
[C---:B----4-:R-:W-:Y:S01]  /*27b0*/  HMMA.16816.F32 R84, R24.reuse, R40, R44 ;  /* 0x000000281854723c */ /* 0x050fe2000000182c */
[----:B------:R-:W3:Y:S07]  /*27c0*/  LDSM.16.M88.4 R44, [R221+0x8000] ;  /* 0x00800000dd2c783b */ /* 0x000eee0000000200 */
[----:B------:R-:W-:Y:S01]  /*27d0*/  HMMA.16816.F32 R88, R24, R34, R48 ;  /* 0x000000221858723c */ /* 0x000fe20000001830 */
[----:B------:R-:W4:Y:S07]  /*27e0*/  LDSM.16.M88.4 R48, [R216+0x15900] ;  /* 0x01590000d830783b */ /* 0x000f2e0000000200 */
[----:B--2---:R-:W-:Y:S08]  /*27f0*/  HMMA.16816.F32 R8, R20, R60, R8 ;  /* 0x0000003c1408723c */ /* 0x004ff00000001808 */
[----:B------:R-:W-:Y:S01]  /*2800*/  HMMA.16816.F32 R72, R24, R32, R56 ;  /* 0x000000201848723c */ /* 0x000fe20000001838 */
[----:B------:R-:W2:Y:S07]  /*2810*/  LDSM.16.M88.4 R56, [R222+0x15100] ;  /* 0x01510000de38783b */ /* 0x000eae0000000200 */
[----:B------:R-:W-:Y:S01]  /*2820*/  HMMA.16816.F32 R32, R20, R62, R28 ;  /* 0x0000003e1420723c */ /* 0x000fe2000000181c */
[----:B------:R-:W-:Y:S07]  /*2830*/  LDSM.16.M88.4 R60, [R216+0x16100] ;  /* 0x01610000d83c783b */ /* 0x000fee0000000200 */
[C---:B-----5:R-:W-:Y:S01]  /*2840*/  HMMA.16816.F32 R92, R24.reuse, R68, R52 ;  /* 0x00000044185c723c */ /* 0x060fe20000001834 */
[----:B------:R-:W-:Y:S07]  /*2850*/  LDSM.16.M88.4 R52, [R221+0x8800] ;  /* 0x00880000dd34783b */ /* 0x000fee0000000200 */
[----:B------:R-:W-:Y:S01]  /*2860*/  HMMA.16816.F32 R112, R24, R70, R80 ;  /* 0x000000461870723c */ /* 0x000fe20000001850 */
[----:B------:R-:W5:Y:S04]  /*2870*/  LDSM.16.M88.4 R68, [R227+0x9800] ;  /* 0x00980000e344783b */ /* 0x000f680000000200 */
[----:B------:R-:W-:Y:S03]  /*2880*/  LDSM.16.M88.4 R80, [R216+0x16900] ;  /* 0x01690000d850783b */ /* 0x000fe60000000200 */
[----:B-1----:R-:W-:Y:S01]  /*2890*/  HMMA.16816.F32 R28, R16, R64, R8 ;  /* 0x00000040101c723c */ /* 0x002fe20000001808 */
[----:B------:R-:W1:Y:S07]  /*28a0*/  LDSM.16.M88.4 R8, [R225+0xc000] ;  /* 0x00c00000e108783b */ /* 0x000e6e0000000200 */
[C---:B---3--:R-:W-:Y:S08]  /*28b0*/  HMMA.16816.F32 R100, R24.reuse, R44, R100 ;  /* 0x0000002c1864723c */ /* 0x048ff00000001864 */
[----:B------:R-:W-:Y:S08]  /*28c0*/  HMMA.16816.F32 R104, R24, R46, R104 ;  /* 0x0000002e1868723c */ /* 0x000ff00000001868 */
[----:B----4-:R-:W-:Y:S01]  /*28d0*/  HMMA.16816.F32 R44, R20, R48, R72 ;  /* 0x00000030142c723c */ /* 0x010fe20000001848 */
[----:B------:R-:W3:Y:S07]  /*28e0*/  LDSM.16.M88.4 R72, [R222+0x15900] ;  /* 0x01590000de48783b */ /* 0x000eee0000000200 */
[----:B------:R-:W-:Y:S08]  /*28f0*/  HMMA.16816.F32 R96, R24, R42, R36 ;  /* 0x0000002a1860723c */ /* 0x000ff00000001824 */
[----:B------:R-:W-:Y:S08]  /*2900*/  HMMA.16816.F32 R40, R16, R66, R32 ;  /* 0x000000421028723c */ /* 0x000ff00000001820 */
[----:B--2---:R-:W-:Y:S08]  /*2910*/  HMMA.16816.F32 R36, R12, R56, R28 ;  /* 0x000000380c24723c */ /* 0x004ff0000000181c */
[----:B------:R-:W-:Y:S01]  /*2920*/  HMMA.16816.F32 R32, R20, R50, R88 ;  /* 0x000000321420723c */ /* 0x000fe20000001858 */
[----:B------:R-:W2:Y:S07]  /*2930*/  LDSM.16.M88.4 R48, [R227+0xa000] ;  /* 0x00a00000e330783b */ /* 0x000eae0000000200 */
[----:B-----5:R-:W-:Y:S08]  /*2940*/  HMMA.16816.F32 R28, R16, R68, R44 ;  /* 0x00000044101c723c */ /* 0x020ff0000000182c */
[C---:B------:R-:W-:Y:S08]  /*2950*/  HMMA.16816.F32 R116, R24.reuse, R52, R116 ;  /* 0x000000341874723c */ /* 0x040ff00000001874 */
[----:B------:R-:W-:Y:S01]  /*2960*/  HMMA.16816.F32 R108, R24, R54, R108 ;  /* 0x00000036186c723c */ /* 0x000fe2000000186c */
[----:B------:R-:W-:Y:S07]  /*2970*/  LDSM.16.M88.4 R52, [R222+0x16100] ;  /* 0x01610000de34783b */ /* 0x000fee0000000200 */
[----:B------:R-:W-:Y:S08]  /*2980*/  HMMA.16816.F32 R24, R12, R58, R40 ;  /* 0x0000003a0c18723c */ /* 0x000ff00000001828 */
[C---:B------:R-:W-:Y:S01]  /*2990*/  HMMA.16816.F32 R64, R20.reuse, R60, R84 ;  /* 0x0000003c1440723c */ /* 0x040fe20000001854 */
[----:B------:R-:W4:Y:S07]  /*29a0*/  LDSM.16.M88.4 R84, [R216+0x17100] ;  /* 0x01710000d854783b */ /* 0x000f2e0000000200 */
[----:B------:R-:W-:Y:S01]  /*29b0*/  HMMA.16816.F32 R56, R20, R62, R96 ;  /* 0x0000003e1438723c */ /* 0x000fe20000001860 */
[----:B------:R-:W5:Y:S07]  /*29c0*/  LDSM.16.M88.4 R60, [R221+0x9800] ;  /* 0x00980000dd3c783b */ /* 0x000f6e0000000200 */
[----:B-1----:R-:W-:Y:S08]  /*29d0*/  HMMA.16816.F32 R44, R8, R76, R36 ;  /* 0x0000004c082c723c */ /* 0x002ff00000001824 */
[----:B------:R-:W-:Y:S01]  /*29e0*/  HMMA.16816.F32 R40, R16, R70, R32 ;  /* 0x000000461028723c */ /* 0x000fe20000001820 */
[----:B------:R-:W-:Y:S07]  /*29f0*/  LDSM.16.M88.4 R68, [R221+0xa000] ;  /* 0x00a00000dd44783b */ /* 0x000fee0000000200 */
[----:B---3--:R-:W-:Y:S08]  /*2a00*/  HMMA.16816.F32 R36, R12, R72, R28 ;  /* 0x000000480c24723c */ /* 0x008ff0000000181c */
[----:B------:R-:W-:Y:S01]  /*2a10*/  HMMA.16816.F32 R24, R8, R78, R24 ;  /* 0x0000004e0818723c */ /* 0x000fe20000001818 */
[----:B------:R-:W-:Y:S01]  /*2a20*/  FMUL.FTZ R2, R44, c[0x0][0x320] ;  /* 0x0000c8002c027a20 */ /* 0x000fe20000410000 */
[----:B------:R-:W1:Y:S03]  /*2a30*/  LDSM.16.M88.4 R76, [R227+0xa800] ;  /* 0x00a80000e34c783b */ /* 0x000e660000000200 */
[----:B------:R3:W1:Y:S03]  /*2a40*/  MUFU.TANH R120, R2 ;  /* 0x0000000200787308 */ /* 0x0006660000002400 */
[C---:B------:R-:W-:Y:S08]  /*2a50*/  HMMA.16816.F32 R88, R20.reuse, R80, R92 ;  /* 0x000000501458723c */ /* 0x040ff0000000185c */
[----:B------:R-:W-:Y:S01]  /*2a60*/  HMMA.16816.F32 R92, R20, R82, R112 ;  /* 0x00000052145c723c */ /* 0x000fe20000001870 */
[----:B---3--:R-:W-:-:S07]  /*2a70*/  FMUL.FTZ R2, R45, c[0x0][0x320] ;  /* 0x0000c8002d027a20 */ /* 0x008fce0000410000 */
[----:B--2---:R-:W-:Y:S01]  /*2a80*/  HMMA.16816.F32 R32, R16, R48, R64 ;  /* 0x000000301020723c */ /* 0x004fe20000001840 */
[----:B------:R2:W3:Y:S07]  /*2a90*/  MUFU.TANH R115, R2 ;  /* 0x0000000200737308 */ /* 0x0004ee0000002400 */
[----:B------:R-:W-:Y:S01]  /*2aa0*/  HMMA.16816.F32 R28, R12, R74, R40 ;  /* 0x0000004a0c1c723c */ /* 0x000fe20000001828 */
[----:B------:R-:W-:Y:S07]  /*2ab0*/  LDSM.16.M88.4 R72, [R216+0x17900] ;  /* 0x01790000d848783b */ /* 0x000fee0000000200 */
[----:B------:R-:W-:Y:S01]  /*2ac0*/  HMMA.16816.F32 R40, R16, R50, R56 ;  /* 0x000000321028723c */ /* 0x000fe20000001838 */
[----:B--2---:R-:W-:Y:S01]  /*2ad0*/  FMUL.FTZ R2, R46, c[0x0][0x320] ;  /* 0x0000c8002e027a20 */ /* 0x004fe20000410000 */
[----:B------:R-:W2:Y:S03]  /*2ae0*/  LDSM.16.M88.4 R48, [R222+0x16900] ;  /* 0x01690000de30783b */ /* 0x000ea60000000200 */
[----:B------:R1:W1:Y:S01]  /*2af0*/  MUFU.TANH R114, R2 ;  /* 0x0000000200727308 */ /* 0x0002620000002400 */
[----:B------:R-:W2:Y:S02]  /*2b00*/  LDSM.16.M88.4 R56, [R227+0xb000] ;  /* 0x00b00000e338783b */ /* 0x000ea40000000200 */
[C---:B----4-:R-:W-:Y:S08]  /*2b10*/  HMMA.16816.F32 R64, R20.reuse, R86, R104 ;  /* 0x000000561440723c */ /* 0x050ff00000001868 */
[----:B------:R-:W-:Y:S01]  /*2b20*/  HMMA.16816.F32 R80, R20, R84, R100 ;  /* 0x000000541450723c */ /* 0x000fe20000001864 */
[----:B-1----:R-:W-:-:S07]  /*2b30*/  FMUL.FTZ R2, R47, c[0x0][0x320] ;  /* 0x0000c8002f027a20 */ /* 0x002fce0000410000 */
[----:B-----5:R-:W-:Y:S01]  /*2b40*/  HMMA.16816.F32 R44, R8, R60, R36 ;  /* 0x0000003c082c723c */ /* 0x020fe20000001824 */
[----:B------:R1:W4:Y:S07]  /*2b50*/  MUFU.TANH R113, R2 ;  /* 0x0000000200717308 */ /* 0x00032e0000002400 */
[----:B------:R-:W-:Y:S08]  /*2b60*/  HMMA.16816.F32 R36, R12, R52, R32 ;  /* 0x000000340c24723c */ /* 0x000ff00000001820 */
[----:B------:R-:W-:Y:S01]  /*2b70*/  HMMA.16816.F32 R32, R16, R76, R88 ;  /* 0x0000004c1020723c */ /* 0x000fe20000001858 */
[----:B-1----:R-:W-:-:S04]  /*2b80*/  FMUL.FTZ R2, R24, c[0x0][0x320] ;  /* 0x0000c80018027a20 */ /* 0x002fc80000410000 */
[----:B------:R1:W1:Y:S02]  /*2b90*/  MUFU.TANH R112, R2 ;  /* 0x0000000200707308 */ /* 0x0002640000002400 */
[----:B-1----:R-:W-:-:S06]  /*2ba0*/  FMUL.FTZ R2, R25, c[0x0][0x320] ;  /* 0x0000c80019027a20 */ /* 0x002fcc0000410000 */
[----:B------:R1:W1:Y:S02]  /*2bb0*/  MUFU.TANH R99, R2 ;  /* 0x0000000200637308 */ /* 0x0002640000002400 */
[----:B-1----:R-:W-:-:S06]  /*2bc0*/  FMUL.FTZ R2, R26, c[0x0][0x320] ;  /* 0x0000c8001a027a20 */ /* 0x002fcc0000410000 */
[----:B------:R1:W1:Y:S02]  /*2bd0*/  MUFU.TANH R98, R2 ;  /* 0x0000000200627308 */ /* 0x0002640000002400 */
[----:B-1----:R-:W-:Y:S02]  /*2be0*/  FMUL.FTZ R2, R27, c[0x0][0x320] ;  /* 0x0000c8001b027a20 */ /* 0x002fe40000410000 */
[----:B------:R-:W-:Y:S01]  /*2bf0*/  HMMA.16816.F32 R24, R8, R62, R28 ;  /* 0x0000003e0818723c */ /* 0x000fe2000000181c */
[----:B------:R-:W1:Y:S03]  /*2c00*/  LDSM.16.M88.4 R60, [R221+0xa800] ;  /* 0x00a80000dd3c783b */ /* 0x000e660000000200 */
[----:B------:R5:W1:Y:S04]  /*2c10*/  MUFU.TANH R97, R2 ;  /* 0x0000000200617308 */ /* 0x000a680000002400 */
[----:B------:R-:W-:Y:S01]  /*2c20*/  HMMA.16816.F32 R28, R12, R54, R40 ;  /* 0x000000360c1c723c */ /* 0x000fe20000001828 */
[----:B------:R-:W-:Y:S07]  /*2c30*/  LDSM.16.M88.4 R52, [R227+0xb800] ;  /* 0x00b80000e334783b */ /* 0x000fee0000000200 */
[----:B------:R-:W-:Y:S01]  /*2c40*/  HMMA.16816.F32 R40, R16, R78, R92 ;  /* 0x0000004e1028723c */ /* 0x000fe2000000185c */
[----:B-----5:R-:W-:-:S04]  /*2c50*/  FMUL.FTZ R2, R44, c[0x0][0x320] ;  /* 0x0000c8002c027a20 */ /* 0x020fc80000410000 */
[----:B------:R5:W1:Y:S02]  /*2c60*/  MUFU.TANH R96, R2 ;  /* 0x0000000200607308 */ /* 0x000a640000002400 */
[----:B-----5:R-:W-:-:S06]  /*2c70*/  FMUL.FTZ R2, R45, c[0x0][0x320] ;  /* 0x0000c8002d027a20 */ /* 0x020fcc0000410000 */
[----:B------:R5:W1:Y:S02]  /*2c80*/  MUFU.TANH R91, R2 ;  /* 0x00000002005b7308 */ /* 0x000a640000002400 */
[----:B-----5:R-:W-:-:S06]  /*2c90*/  FMUL.FTZ R2, R46, c[0x0][0x320] ;  /* 0x0000c8002e027a20 */ /* 0x020fcc0000410000 */
[----:B------:R5:W1:Y:S02]  /*2ca0*/  MUFU.TANH R90, R2 ;  /* 0x00000002005a7308 */ /* 0x000a640000002400 */
[----:B-----5:R-:W-:Y:S02]  /*2cb0*/  FMUL.FTZ R2, R47, c[0x0][0x320] ;  /* 0x0000c8002f027a20 */ /* 0x020fe40000410000 */
[----:B------:R-:W-:Y:S04]  /*2cc0*/  HMMA.16816.F32 R44, R8, R68, R36 ;  /* 0x00000044082c723c */ /* 0x000fe80000001824 */
[----:B------:R5:W1:Y:S04]  /*2cd0*/  MUFU.TANH R89, R2 ;  /* 0x0000000200597308 */ /* 0x000a680000002400 */
[----:B--2---:R-:W-:Y:S08]  /*2ce0*/  HMMA.16816.F32 R36, R12, R48, R32 ;  /* 0x000000300c24723c */ /* 0x004ff00000001820 */
[----:B------:R-:W-:Y:S01]  /*2cf0*/  HMMA.16816.F32 R32, R16, R56, R80 ;  /* 0x000000381020723c */ /* 0x000fe20000001850 */
[----:B-----5:R-:W-:-:S04]  /*2d00*/  FMUL.FTZ R2, R24, c[0x0][0x320] ;  /* 0x0000c80018027a20 */ /* 0x020fc80000410000 */
[----:B------:R2:W1:Y:S02]  /*2d10*/  MUFU.TANH R88, R2 ;  /* 0x0000000200587308 */ /* 0x0004640000002400 */
[----:B--2---:R-:W-:-:S06]  /*2d20*/  FMUL.FTZ R2, R25, c[0x0][0x320] ;  /* 0x0000c80019027a20 */ /* 0x004fcc0000410000 */
[----:B------:R2:W1:Y:S02]  /*2d30*/  MUFU.TANH R87, R2 ;  /* 0x0000000200577308 */ /* 0x0004640000002400 */
[----:B--2---:R-:W-:-:S06]  /*2d40*/  FMUL.FTZ R2, R26, c[0x0][0x320] ;  /* 0x0000c8001a027a20 */ /* 0x004fcc0000410000 */
[----:B------:R2:W1:Y:S02]  /*2d50*/  MUFU.TANH R86, R2 ;  /* 0x0000000200567308 */ /* 0x0004640000002400 */
[----:B--2---:R-:W-:Y:S02]  /*2d60*/  FMUL.FTZ R2, R27, c[0x0][0x320] ;  /* 0x0000c8001b027a20 */ /* 0x004fe40000410000 */
[----:B------:R-:W-:Y:S01]  /*2d70*/  HMMA.16816.F32 R24, R8, R70, R28 ;  /* 0x000000460818723c */ /* 0x000fe2000000181c */
[----:B------:R-:W2:Y:S03]  /*2d80*/  LDSM.16.M88.4 R68, [R222+0x17100] ;  /* 0x01710000de44783b */ /* 0x000ea60000000200 */
[----:B------:R5:W1:Y:S04]  /*2d90*/  MUFU.TANH R85, R2 ;  /* 0x0000000200557308 */ /* 0x000a680000002400 */
[----:B------:R-:W-:Y:S08]  /*2da0*/  HMMA.16816.F32 R28, R12, R50, R40 ;  /* 0x000000320c1c723c */ /* 0x000ff00000001828 */
[----:B------:R-:W-:Y:S01]  /*2db0*/  HMMA.16816.F32 R48, R16, R58, R64 ;  /* 0x0000003a1030723c */ /* 0x000fe20000001840 */
[----:B------:R-:W-:Y:S01]  /*2dc0*/  LDSM.16.M88.4 R56, [R222+0x17900] ;  /* 0x01790000de38783b */ /* 0x000fe20000000200 */
[----:B-----5:R-:W-:-:S03]  /*2dd0*/  FMUL.FTZ R2, R44, c[0x0][0x320] ;  /* 0x0000c8002c027a20 */ /* 0x020fc60000410000 */
[----:B------:R-:W5:Y:S01]  /*2de0*/  LDSM.16.M88.4 R64, [R221+0xb000] ;  /* 0x00b00000dd40783b */ /* 0x000f620000000200 */
[----:B------:R3:W2:Y:S10]  /*2df0*/  MUFU.TANH R84, R2 ;  /* 0x0000000200547308 */ /* 0x0006b40000002400 */
[----:B-1----:R-:W-:Y:S01]  /*2e00*/  HMMA.16816.F32 R40, R8, R62, R28 ;  /* 0x0000003e0828723c */ /* 0x002fe2000000181c */
[----:B---3--:R-:W-:-:S07]  /*2e10*/  FMUL.FTZ R2, R45, c[0x0][0x320] ;  /* 0x0000c8002d027a20 */ /* 0x008fce0000410000 */
[C---:B--2---:R-:W-:Y:S01]  /*2e20*/  HMMA.16816.F32 R32, R12.reuse, R68, R32 ;  /* 0x000000440c20723c */ /* 0x044fe20000001820 */
[----:B------:R1:W2:Y:S07]  /*2e30*/  MUFU.TANH R79, R2 ;  /* 0x00000002004f7308 */ /* 0x0002ae0000002400 */
[----:B------:R-:W-:Y:S08]  /*2e40*/  HMMA.16816.F32 R28, R12, R70, R48 ;  /* 0x000000460c1c723c */ /* 0x000ff00000001830 */
[----:B------:R-:W-:-:S02]  /*2e50*/  FMUL.FTZ R40, R40, c[0x0][0x320] ;  /* 0x0000c80028287a20 */ /* 0x000fc40000410000 */
[----:B-1----:R-:W-:Y:S02]  /*2e60*/  FMUL.FTZ R2, R46, c[0x0][0x320] ;  /* 0x0000c8002e027a20 */ /* 0x002fe40000410000 */
[----:B------:R-:W-:Y:S02]  /*2e70*/  FMUL.FTZ R41, R41, c[0x0][0x320] ;  /* 0x0000c80029297a20 */ /* 0x000fe40000410000 */
[----:B------:R1:W3:Y:S01]  /*2e80*/  MUFU.TANH R78, R2 ;  /* 0x00000002004e7308 */ /* 0x0002e20000002400 */
[----:B------:R-:W-:Y:S01]  /*2e90*/  FMUL.FTZ R43, R43, c[0x0][0x320] ;  /* 0x0000c8002b2b7a20 */ /* 0x000fe20000410000 */
[----:B-----5:R-:W-:Y:S06]  /*2ea0*/  HMMA.16816.F32 R32, R8, R64, R32 ;  /* 0x000000400820723c */ /* 0x020fec0000001820 */
[----:B------:R-:W2:Y:S01]  /*2eb0*/  MUFU.TANH R43, R43 ;  /* 0x0000002b002b7308 */ /* 0x000ea20000002400 */
[----:B-1----:R-:W-:-:S02]  /*2ec0*/  FMUL.FTZ R2, R47, c[0x0][0x320] ;  /* 0x0000c8002f027a20 */ /* 0x002fc40000410000 */
[----:B------:R-:W-:Y:S05]  /*2ed0*/  HMMA.16816.F32 R44, R8, R60, R36 ;  /* 0x0000003c082c723c */ /* 0x000fea0000001824 */
[----:B------:R1:W1:Y:S03]  /*2ee0*/  MUFU.TANH R77, R2 ;  /* 0x00000002004d7308 */ /* 0x0002660000002400 */
[----:B------:R-:W-:Y:S07]  /*2ef0*/  HMMA.16816.F32 R36, R20, R72, R116 ;  /* 0x000000481424723c */ /* 0x000fee0000001874 */
[----:B------:R-:W-:-:S02]  /*2f00*/  FMUL.FTZ R32, R32, c[0x0][0x320] ;  /* 0x0000c80020207a20 */ /* 0x000fc40000410000 */
[----:B------:R-:W-:Y:S01]  /*2f10*/  FMUL.FTZ R33, R33, c[0x0][0x320] ;  /* 0x0000c80021217a20 */ /* 0x000fe20000410000 */
[----:B------:R-:W-:Y:S01]  /*2f20*/  HMMA.16816.F32 R20, R20, R74, R108 ;  /* 0x0000004a1414723c */ /* 0x000fe2000000186c */
[----:B-1----:R-:W-:-:S04]  /*2f30*/  FMUL.FTZ R2, R24, c[0x0][0x320] ;  /* 0x0000c80018027a20 */ /* 0x002fc80000410000 */
[----:B------:R1:W1:Y:S01]  /*2f40*/  MUFU.TANH R76, R2 ;  /* 0x00000002004c7308 */ /* 0x0002620000002400 */
[----:B------:R-:W-:Y:S02]  /*2f50*/  FMUL.FTZ R46, R46, c[0x0][0x320] ;  /* 0x0000c8002e2e7a20 */ /* 0x000fe40000410000 */
[----:B------:R-:W-:Y:S02]  /*2f60*/  FMUL.FTZ R45, R45, c[0x0][0x320] ;  /* 0x0000c8002d2d7a20 */ /* 0x000fe40000410000 */
[----:B------:R-:W-:-:S03]  /*2f70*/  FMUL.FTZ R47, R47, c[0x0][0x320] ;  /* 0x0000c8002f2f7a20 */ /* 0x000fc60000410000 */
[----:B------:R-:W2:Y:S01]  /*2f80*/  MUFU.TANH R60, R45 ;  /* 0x0000002d003c7308 */ /* 0x000ea20000002400 */
[----:B-1----:R-:W-:-:S07]  /*2f90*/  FMUL.FTZ R2, R25, c[0x0][0x320] ;  /* 0x0000c80019027a20 */ /* 0x002fce0000410000 */
[----:B------:R-:W1:Y:S08]  /*2fa0*/  MUFU.TANH R45, R41 ;  /* 0x00000029002d7308 */ /* 0x000e700000002400 */
[----:B------:R5:W1:Y:S08]  /*2fb0*/  MUFU.TANH R73, R2 ;  /* 0x0000000200497308 */ /* 0x000a700000002400 */
[----:B------:R-:W1:Y:S01]  /*2fc0*/  MUFU.TANH R41, R32 ;  /* 0x0000002000297308 */ /* 0x000e620000002400 */
[----:B-----5:R-:W-:-:S07]  /*2fd0*/  FMUL.FTZ R2, R26, c[0x0][0x320] ;  /* 0x0000c8001a027a20 */ /* 0x020fce0000410000 */
[----:B------:R-:W1:Y:S08]  /*2fe0*/  MUFU.TANH R47, R47 ;  /* 0x0000002f002f7308 */ /* 0x000e700000002400 */
[----:B------:R5:W1:Y:S02]  /*2ff0*/  MUFU.TANH R72, R2 ;  /* 0x0000000200487308 */ /* 0x000a640000002400 */
[----:B-----5:R-:W-:-:S02]  /*3000*/  FMUL.FTZ R2, R27, c[0x0][0x320] ;  /* 0x0000c8001b027a20 */ /* 0x020fc40000410000 */
[----:B------:R-:W-:Y:S01]  /*3010*/  HMMA.16816.F32 R24, R16, R52, R36 ;  /* 0x000000341018723c */ /* 0x000fe20000001824 */
[----:B------:R-:W5:Y:S03]  /*3020*/  LDSM.16.M88.4 R36, [R221+0xb800] ;  /* 0x00b80000dd24783b */ /* 0x000f660000000200 */
[----:B------:R1:W1:Y:S01]  /*3030*/  MUFU.TANH R68, R2 ;  /* 0x0000000200447308 */ /* 0x0002620000002400 */
[----:B------:R-:W-:-:S04]  /*3040*/  DEPBAR.LE SB0, 0x0 ;  /* 0x000080000000791a */ /* 0x000fc80000000000 */
[----:B------:R-:W-:Y:S03]  /*3050*/  HMMA.16816.F32 R16, R16, R54, R20 ;  /* 0x000000361010723c */ /* 0x000fe60000001814 */
[----:B------:R-:W2:Y:S01]  /*3060*/  MUFU.TANH R52, R46 ;  /* 0x0000002e00347308 */ /* 0x000ea20000002400 */
[----:B-1----:R-:W-:-:S07]  /*3070*/  FMUL.FTZ R2, R44, c[0x0][0x320] ;  /* 0x0000c8002c027a20 */ /* 0x002fce0000410000 */
[----:B------:R-:W1:Y:S04]  /*3080*/  MUFU.TANH R46, R40 ;  /* 0x00000028002e7308 */ /* 0x000e680000002400 */
[C---:B------:R-:W-:Y:S04]  /*3090*/  HMMA.16816.F32 R20, R12.reuse, R56, R24 ;  /* 0x000000380c14723c */ /* 0x040fe80000001818 */
[----:B------:R1:W1:Y:S05]  /*30a0*/  MUFU.TANH R61, R2 ;  /* 0x00000002003d7308 */ /* 0x00026a0000002400 */
[----:B------:R-:W-:Y:S08]  /*30b0*/  HMMA.16816.F32 R12, R12, R58, R16 ;  /* 0x0000003a0c0c723c */ /* 0x000ff00000001810 */
[----:B------:R-:W-:Y:S01]  /*30c0*/  HMMA.16816.F32 R24, R8, R66, R28 ;  /* 0x000000420818723c */ /* 0x000fe2000000181c */
[----:B-1----:R-:W-:-:S02]  /*30d0*/  FMUL.FTZ R2, R42, c[0x0][0x320] ;  /* 0x0000c8002a027a20 */ /* 0x002fc40000410000 */
[----:B------:R-:W1:Y:S05]  /*30e0*/  MUFU.TANH R42, R33 ;  /* 0x00000021002a7308 */ /* 0x000e6a0000002400 */
[C---:B-----5:R-:W-:Y:S03]  /*30f0*/  HMMA.16816.F32 R16, R8.reuse, R36, R20 ;  /* 0x000000240810723c */ /* 0x060fe60000001814 */
[----:B------:R5:W1:Y:S05]  /*3100*/  MUFU.TANH R44, R2 ;  /* 0x00000002002c7308 */ /* 0x000a6a0000002400 */
[----:B------:R-:W-:Y:S08]  /*3110*/  HMMA.16816.F32 R8, R8, R38, R12 ;  /* 0x000000260808723c */ /* 0x000ff0000000180c */
[----:B------:R-:W-:-:S02]  /*3120*/  FMUL.FTZ R24, R24, c[0x0][0x320] ;  /* 0x0000c80018187a20 */ /* 0x000fc40000410000 */
[----:B------:R-:W-:Y:S02]  /*3130*/  FMUL.FTZ R25, R25, c[0x0][0x320] ;  /* 0x0000c80019197a20 */ /* 0x000fe40000410000 */
[----:B------:R-:W-:Y:S02]  /*3140*/  FMUL.FTZ R26, R26, c[0x0][0x320] ;  /* 0x0000c8001a1a7a20 */ /* 0x000fe40000410000 */
[----:B-----5:R-:W-:Y:S01]  /*3150*/  FMUL.FTZ R2, R34, c[0x0][0x320] ;  /* 0x0000c80022027a20 */ /* 0x020fe20000410000 */
[----:B------:R-:W1:Y:S01]  /*3160*/  MUFU.TANH R36, R25 ;  /* 0x0000001900247308 */ /* 0x000e620000002400 */
[----:B------:R-:W-:Y:S02]  /*3170*/  FMUL.FTZ R17, R17, c[0x0][0x320] ;  /* 0x0000c80011117a20 */ /* 0x000fe40000410000 */
[----:B------:R-:W-:Y:S02]  /*3180*/  FMUL.FTZ R18, R18, c[0x0][0x320] ;  /* 0x0000c80012127a20 */ /* 0x000fe40000410000 */
[----:B------:R-:W-:-:S02]  /*3190*/  FMUL.FTZ R19, R19, c[0x0][0x320] ;  /* 0x0000c80013137a20 */ /* 0x000fc40000410000 */
[----:B------:R-:W-:Y:S01]  /*31a0*/  FMUL.FTZ R27, R27, c[0x0][0x320] ;  /* 0x0000c8001b1b7a20 */ /* 0x000fe20000410000 */
[----:B------:R5:W1:Y:S01]  /*31b0*/  MUFU.TANH R40, R2 ;  /* 0x0000000200287308 */ /* 0x000a620000002400 */
[----:B------:R-:W-:Y:S02]  /*31c0*/  FMUL.FTZ R16, R16, c[0x0][0x320] ;  /* 0x0000c80010107a20 */ /* 0x000fe40000410000 */
[----:B------:R-:W-:Y:S02]  /*31d0*/  FMUL.FTZ R8, R8, c[0x0][0x320] ;  /* 0x0000c80008087a20 */ /* 0x000fe40000410000 */
[----:B------:R-:W-:Y:S02]  /*31e0*/  FMUL.FTZ R9, R9, c[0x0][0x320] ;  /* 0x0000c80009097a20 */ /* 0x000fe40000410000 */
[----:B------:R-:W-:Y:S01]  /*31f0*/  FMUL.FTZ R10, R10, c[0x0][0x320] ;  /* 0x0000c8000a0a7a20 */ /* 0x000fe20000410000 */
[----:B------:R1:W1:Y:S01]  /*3200*/  MUFU.TANH R30, R17 ;  /* 0x00000011001e7308 */ /* 0x0002620000002400 */
[----:B------:R-:W-:-:S02]  /*3210*/  FMUL.FTZ R11, R11, c[0x0][0x320] ;  /* 0x0000c8000b0b7a20 */ /* 0x000fc40000410000 */
[----:B-----5:R-:W-:-:S05]  /*3220*/  FMUL.FTZ R2, R35, c[0x0][0x320] ;  /* 0x0000c80023027a20 */ /* 0x020fca0000410000 */
[----:B------:R1:W1:Y:S08]  /*3230*/  MUFU.TANH R31, R26 ;  /* 0x0000001a001f7308 */ /* 0x0002700000002400 */
[----:B------:R1:W1:Y:S08]  /*3240*/  MUFU.TANH R34, R2 ;  /* 0x0000000200227308 */ /* 0x0002700000002400 */
[----:B------:R1:W1:Y:S08]  /*3250*/  MUFU.TANH R35, R24 ;  /* 0x0000001800237308 */ /* 0x0002700000002400 */
[----:B------:R1:W1:Y:S08]  /*3260*/  MUFU.TANH R23, R27 ;  /* 0x0000001b00177308 */ /* 0x0002700000002400 */
[----:B------:R1:W1:Y:S08]  /*3270*/  MUFU.TANH R29, R16 ;  /* 0x00000010001d7308 */ /* 0x0002700000002400 */
[----:B------:R-:W1:Y:S08]  /*3280*/  MUFU.TANH R18, R18 ;  /* 0x0000001200127308 */ /* 0x000e700000002400 */
[----:B------:R-:W1:Y:S08]  /*3290*/  MUFU.TANH R19, R19 ;  /* 0x0000001300137308 */ /* 0x000e700000002400 */
[----:B------:R1:W1:Y:S08]  /*32a0*/  MUFU.TANH R22, R8 ;  /* 0x0000000800167308 */ /* 0x0002700000002400 */
[----:B------:R1:W1:Y:S08]  /*32b0*/  MUFU.TANH R17, R9 ;  /* 0x0000000900117308 */ /* 0x0002700000002400 */
[----:B------:R1:W1:Y:S08]  /*32c0*/  MUFU.TANH R33, R10 ;  /* 0x0000000a00217308 */ /* 0x0002700000002400 */
[----:B------:R1:W1:Y:S01]  /*32d0*/  MUFU.TANH R32, R11 ;  /* 0x0000000b00207308 */ /* 0x0002620000002400 */
[----:B------:R-:W-:Y:S06]  /*32e0*/  BAR.SYNC.DEFER_BLOCKING 0x0 ;  /* 0x0000000000007b1d */ /* 0x000fec0000010000 */
[----:B------:R-:W-:Y:S05]  /*32f0*/  @!P5 BRA `(.L_x_683) ;  /* 0x000002400000d947 */ /* 0x000fea0003800000 */
[----:B--234-:R-:W-:Y:S01]  /*3300*/  IADD3 R6, R129, -0x2, RZ ;  /* 0xfffffffe81067810 */ /* 0x01cfe20007ffe0ff */
[----:B-1----:R-:W-:-:S02]  /*3310*/  IMAD.SHL.U32 R9, R126, 0x40, RZ ;  /* 0x000000407e097824 */ /* 0x002fc400078e00ff */
[----:B------:R-:W-:Y:S01]  /*3320*/  IMAD.SHL.U32 R16, R128, 0x2, RZ ;  /* 0x0000000280107824 */ /* 0x000fe200078e00ff */
[----:B------:R-:W-:Y:S01]  /*3330*/  SHF.R.S32.HI R3, RZ, 0x1f, R6 ;  /* 0x0000001fff037819 */ /* 0x000fe20000011406 */
[----:B------:R-:W-:Y:S02]  /*3340*/  IMAD R2, R123, R6, RZ ;  /* 0x000000067b027224 */ /* 0x000fe400078e02ff */
[----:B------:R-:W-:-:S04]  /*3350*/  IMAD.WIDE.U32 R6, R6, R124, R130 ;  /* 0x0000007c06067225 */ /* 0x000fc800078e0082 */
[----:B------:R-:W-:Y:S01]  /*3360*/  IMAD R3, R3, R124, R2 ;  /* 0x0000007c03037224 */ /* 0x000fe200078e0202 */
[----:B------:R-:W-:-:S03]  /*3370*/  LEA R2, P0, R6, c[0x0][0x1c8], 0x1 ;  /* 0x0000720006027a11 */ /* 0x000fc600078008ff */
[----:B------:R-:W-:Y:S01]  /*3380*/  IMAD.IADD R3, R7, 0x1, R3 ;  /* 0x0000000107037824 */ /* 0x000fe200078e0203 */
[----:B------:R-:W-:-:S04]  /*3390*/  SHF.L.U64.HI R7, R126, 0x6, R127 ;  /* 0x000000067e077819 */ /* 0x000fc8000001027f */
[----:B------:R-:W-:Y:S02]  /*33a0*/  LEA.HI.X R3, R6, c[0x0][0x1cc], R3, 0x1, P0 ;  /* 0x0000730006037a11 */ /* 0x000fe400000f0c03 */
[----:B------:R-:W-:-:S03]  /*33b0*/  IADD3 R14, P5, P0, R9, 0x80, R2 ;  /* 0x00000080090e7810 */ /* 0x000fc600078be002 */
[----:B------:R-:W-:Y:S01]  /*33c0*/  @!PT LDS RZ, [RZ] ;  /* 0x00000000fffff984 */ /* 0x000fe20000000800 */
[----:B------:R-:W-:Y:S01]  /*33d0*/  @!PT LDS RZ, [RZ] ;  /* 0x00000000fffff984 */ /* 0x000fe20000000800 */
[----:B------:R-:W-:Y:S01]  /*33e0*/  @!PT LDS RZ, [RZ] ;  /* 0x00000000fffff984 */ /* 0x000fe20000000800 */
[----:B------:R1:W-:Y:S01]  /*33f0*/  LDGSTS.E.BYPASS.LTC128B.128 [R16+0xc100], [R2.64], !P1 ;  /* 0x0c10000002107fae */ /* 0x0003e2000c901d48 */
[--C-:B------:R-:W-:Y:S02]  /*3400*/  IADD3.X R15, R7, RZ, R3.reuse, P5, P0 ;  /* 0x000000ff070f7210 */ /* 0x100fe40002fe0403 */
[--C-:B------:R-:W-:Y:S01]  /*3410*/  IADD3 R12, P5, P0, R9, 0x100, R2.reuse ;  /* 0x00000100090c7810 */ /* 0x100fe200078be002 */
[----:B------:R1:W-:Y:S03]  /*3420*/  LDGSTS.E.BYPASS.LTC128B.128 [R16+0xf100], [R2.64+0x80], !P4 ;  /* 0x0f10008002107fae */ /* 0x0003e6000e101d48 */
[----:B------:R-:W-:Y:S01]  /*3430*/  IADD3.X R13, R7, RZ, R3, P5, P0 ;  /* 0x000000ff070d7210 */ /* 0x000fe20002fe0403 */
[----:B------:R1:W-:Y:S01]  /*3440*/  LDGSTS.E.BYPASS.LTC128B.128 [R16+0x12100], [R2.64+0x100], !P3 ;  /* 0x1210010002107fae */ /* 0x0003e2000d901d48 */
[----:B------:R-:W-:-:S03]  /*3450*/  IADD3 R10, P5, P0, R9, 0x180, R2 ;  /* 0x00000180090a7810 */ /* 0x000fc600078be002 */
[----:B------:R1:W-:Y:S01]  /*3460*/  LDGSTS.E.BYPASS.LTC128B.128 [R16+0x15100], [R2.64+0x180], !P2 ;  /* 0x1510018002107fae */ /* 0x0003e2000d101d48 */
[----:B------:R-:W-:Y:S02]  /*3470*/  IADD3.X R11, R7, RZ, R3, P5, P0 ;  /* 0x000000ff070b7210 */ /* 0x000fe40002fe0403 */
[----:B------:R-:W-:-:S04]  /*3480*/  IADD3 R8, P5, R9, R2, RZ ;  /* 0x0000000209087210 */ /* 0x000fc80007fbe0ff */
[----:B------:R-:W-:Y:S01]  /*3490*/  IADD3 R6, P0, R8, R9, RZ ;  /* 0x0000000908067210 */ /* 0x000fe20007f1e0ff */
[----:B------:R-:W-:-:S04]  /*34a0*/  IMAD.X R9, R7, 0x1, R3, P5 ;  /* 0x0000000107097824 */ /* 0x000fc800028e0603 */
[----:B------:R-:W-:Y:S01]  /*34b0*/  IMAD.X R7, R9, 0x1, R7, P0 ;  /* 0x0000000109077824 */ /* 0x000fe200000e0607 */
[----:B------:R1:W-:Y:S04]  /*34c0*/  LDGSTS.E.BYPASS.LTC128B.128 [R16+0xd100], [R8.64], !P1 ;  /* 0x0d10000008107fae */ /* 0x0003e8000c901d48 */
[----:B------:R1:W-:Y:S04]  /*34d0*/  LDGSTS.E.BYPASS.LTC128B.128 [R16+0x10100], [R14.64], !P4 ;  /* 0x101000000e107fae */ /* 0x0003e8000e101d48 */
[----:B------:R1:W-:Y:S04]  /*34e0*/  LDGSTS.E.BYPASS.LTC128B.128 [R16+0x13100], [R12.64], !P3 ;  /* 0x131000000c107fae */ /* 0x0003e8000d901d48 */
[----:B------:R1:W-:Y:S04]  /*34f0*/  LDGSTS.E.BYPASS.LTC128B.128 [R16+0x16100], [R10.64], !P2 ;  /* 0x161000000a107fae */ /* 0x0003e8000d101d48 */
[----:B------:R1:W-:Y:S04]  /*3500*/  LDGSTS.E.BYPASS.LTC128B.128 [R16+0xe100], [R6.64], !P1 ;  /* 0x0e10000006107fae */ /* 0x0003e8000c901d48 */
[----:B------:R1:W-:Y:S04]  /*3510*/  LDGSTS.E.BYPASS.LTC128B.128 [R16+0x11100], [R6.64+0x80], !P4 ;  /* 0x1110008006107fae */ /* 0x0003e8000e101d48 */
[----:B------:R1:W-:Y:S04]  /*3520*/  LDGSTS.E.BYPASS.LTC128B.128 [R16+0x14100], [R6.64+0x100], !P3 ;  /* 0x1410010006107fae */ /* 0x0003e8000d901d48 */
[----:B------:R1:W-:Y:S02]  /*3530*/  LDGSTS.E.BYPASS.LTC128B.128 [R16+0x17100], [R6.64+0x180], !P2 ;  /* 0x1710018006107fae */ /* 0x0003e4000d101d48 */
.L_x_683:
[----:B-1234-:R-:W-:Y:S01]  /*3540*/  SHF.R.S32.HI R2, RZ, 0x1f, R121 ;  /* 0x0000001fff027819 */ /* 0x01efe20000011479 */
[----:B------:R-:W-:Y:S01]  /*3550*/  STL [R1+0x64], R225 ;  /* 0x000064e101007387 */ /* 0x000fe20000100800 */
[----:B------:R-:W-:-:S02]  /*3560*/  IMAD.SHL.U32 R217, R5, 0x2, RZ ;  /* 0x0000000205d97824 */ /* 0x000fc400078e00ff */
[----:B------:R-:W-:Y:S01]  /*3570*/  LEA.HI R3, R2, R121, RZ, 0x2 ;  /* 0x0000007902037211 */ /* 0x000fe200078f10ff */
[----:B------:R-:W-:Y:S01]  /*3580*/  STL [R1+0x60], R224 ;  /* 0x000060e001007387 */ /* 0x000fe20000100800 */
[----:B------:R-:W-:Y:S01]  /*3590*/  IMAD R220, R0, 0x2, R217 ;  /* 0x0000000200dc7824 */ /* 0x000fe200078e02d9 */
[----:B------:R-:W-:Y:S02]  /*35a0*/  LEA R218, R4, R217, 0x1 ;  /* 0x000000d904da7211 */ /* 0x000fe400078e08ff */
[----:B------:R-:W-:Y:S01]  /*35b0*/  STL [R1+0x5c], R223 ;  /* 0x00005cdf01007387 */ /* 0x000fe20000100800 */
[----:B------:R-:W-:Y:S02]  /*35c0*/  LOP3.LUT R2, R3, 0x7ffffffc, RZ, 0xc0, !PT ;  /* 0x7ffffffc03027812 */ /* 0x000fe400078ec0ff */
[----:B------:R-:W-:Y:S01]  /*35d0*/  IMAD R219, R0, 0x2, R218 ;  /* 0x0000000200db7824 */ /* 0x000fe200078e02da */
[----:B------:R-:W-:Y:S02]  /*35e0*/  STL [R1+0x58], R222 ;  /* 0x000058de01007387 */ /* 0x000fe40000100800 */
[----:B------:R-:W-:-:S02]  /*35f0*/  IMAD.IADD R2, R121, 0x1, -R2 ;  /* 0x0000000179027824 */ /* 0x000fc400078e0a02 */
[----:B------:R-:W-:Y:S04]  /*3600*/  STL [R1+0x54], R221 ;  /* 0x000054dd01007387 */ /* 0x000fe80000100800 */
[----:B------:R-:W-:Y:S04]  /*3610*/  STL [R1+0x50], R216 ;  /* 0x000050d801007387 */ /* 0x000fe80000100800 */
[----:B------:R1:W-:Y:S04]  /*3620*/  STL [R1+0x4c], R3 ;  /* 0x00004c0301007387 */ /* 0x0003e80000100800 */
[----:B------:R-:W-:Y:S04]  /*3630*/  LDSM.16.MT88.4 R80, [R218+0x3100] ;  /* 0x00310000da50783b */ /* 0x000fe80000004200 */
[----:B------:R-:W-:Y:S04]  /*3640*/  LDSM.16.MT88.4 R64, [R219+0x900] ;  /* 0x00090000db40783b */ /* 0x000fe80000004200 */
[----:B------:R-:W-:Y:S04]  /*3650*/  LDSM.16.MT88.4 R56, [R218+0x3900] ;  /* 0x00390000da38783b */ /* 0x000fe80000004200 */
[----:B------:R-:W-:Y:S04]  /*3660*/  LDSM.16.MT88.4 R92, [R219+0x3900] ;  /* 0x00390000db5c783b */ /* 0x000fe80000004200 */
[----:B------:R-:W0:Y:S01]  /*3670*/  LDGDEPBAR ;  /* 0x00000000000079af */ /* 0x000e220000000000 */
[----:B-1----:R-:W-:-:S05]  /*3680*/  IADD3 R3, R122, c[0x0][0x1d0], RZ ;  /* 0x000074007a037a10 */ /* 0x002fca0007ffe0ff */
[----:B------:R-:W-:-:S05]  /*3690*/  IMAD R2, R2, -0x2, R3 ;  /* 0xfffffffe02027824 */ /* 0x000fca00078e0203 */
[C---:B------:R-:W-:Y:S02]  /*36a0*/  ISETP.GT.AND P0, PT, R2.reuse, RZ, PT ;  /* 0x000000ff0200720c */ /* 0x040fe40003f04270 */
[----:B------:R-:W-:Y:S02]  /*36b0*/  ISETP.GT.AND P5, PT, R2, 0x1, PT ;  /* 0x000000010200780c */ /* 0x000fe40003fa4270 */
[----:B------:R-:W-:Y:S02]  /*36c0*/  FSEL R16, R114, -INF , P0 ;  /* 0xff80000072107808 */ /* 0x000fe40000000000 */
[----:B------:R-:W-:Y:S02]  /*36d0*/  FSEL R7, R120, -INF , P0 ;  /* 0xff80000078077808 */ /* 0x000fe40000000000 */
[----:B------:R-:W-:Y:S02]  /*36e0*/  ISETP.GT.AND P0, PT, R2, 0x8, PT ;  /* 0x000000080200780c */ /* 0x000fe40003f04270 */
[----:B------:R-:W-:-:S02]  /*36f0*/  FSEL R8, R115, -INF , P5 ;  /* 0xff80000073087808 */ /* 0x000fc40002800000 */
[----:B------:R-:W-:Y:S02]  /*3700*/  FSEL R20, R113, -INF , P5 ;  /* 0xff80000071147808 */ /* 0x000fe40002800000 */
[----:B------:R-:W-:Y:S02]  /*3710*/  ISETP.GT.AND P5, PT, R2, 0x9, PT ;  /* 0x000000090200780c */ /* 0x000fe40003fa4270 */
[----:B------:R-:W-:Y:S02]  /*3720*/  FSEL R9, R112, -INF , P0 ;  /* 0xff80000070097808 */ /* 0x000fe40000000000 */
[----:B------:R-:W-:Y:S02]  /*3730*/  FMNMX.FTZ R132, R7, R8, !PT ;  /* 0x0000000807847209 */ /* 0x000fe40007810000 */
[----:B------:R-:W-:Y:S02]  /*3740*/  FSEL R21, R98, -INF , P0 ;  /* 0xff80000062157808 */ /* 0x000fe40000000000 */
[----:B------:R-:W-:-:S02]  /*3750*/  ISETP.GT.AND P0, PT, R2, 0x10, PT ;  /* 0x000000100200780c */ /* 0x000fc40003f04270 */
[----:B------:R-:W-:Y:S02]  /*3760*/  FSEL R10, R99, -INF , P5 ;  /* 0xff800000630a7808 */ /* 0x000fe40002800000 */
[----:B------:R-:W-:Y:S02]  /*3770*/  FMNMX.FTZ R132, R9, R132, !PT ;  /* 0x0000008409847209 */ /* 0x000fe40007810000 */
[----:B------:R-:W-:Y:S02]  /*3780*/  FSEL R24, R97, -INF , P5 ;  /* 0xff80000061187808 */ /* 0x000fe40002800000 */
[----:B------:R-:W-:Y:S02]  /*3790*/  ISETP.GT.AND P5, PT, R2, 0x11, PT ;  /* 0x000000110200780c */ /* 0x000fe40003fa4270 */
[----:B------:R-:W-:Y:S02]  /*37a0*/  FSEL R11, R96, -INF , P0 ;  /* 0xff800000600b7808 */ /* 0x000fe40000000000 */
[----:B------:R-:W-:Y:S01]  /*37b0*/  FMNMX.FTZ R132, R10, R132, !PT ;  /* 0x000000840a847209 */ /* 0x000fe20007810000 */
[----:B------:R-:W-:Y:S01]  /*37c0*/  LDSM.16.MT88.4 R96, [R218+0x6100] ;  /* 0x00610000da60783b */ /* 0x000fe20000004200 */
[----:B------:R-:W-:-:S02]  /*37d0*/  FSEL R25, R90, -INF , P0 ;  /* 0xff8000005a197808 */ /* 0x000fc40000000000 */
[C---:B------:R-:W-:Y:S02]  /*37e0*/  ISETP.GT.AND P0, PT, R2.reuse, 0x18, PT ;  /* 0x000000180200780c */ /* 0x040fe40003f04270 */
[----:B------:R-:W-:Y:S02]  /*37f0*/  FSEL R13, R91, -INF , P5 ;  /* 0xff8000005b0d7808 */ /* 0x000fe40002800000 */
[----:B------:R-:W-:Y:S02]  /*3800*/  FMNMX.FTZ R132, R11, R132, !PT ;  /* 0x000000840b847209 */ /* 0x000fe40007810000 */
[----:B------:R-:W-:Y:S02]  /*3810*/  FSEL R26, R89, -INF , P5 ;  /* 0xff800000591a7808 */ /* 0x000fe40002800000 */
[----:B------:R-:W-:Y:S02]  /*3820*/  ISETP.GT.AND P5, PT, R2, 0x19, PT ;  /* 0x000000190200780c */ /* 0x000fe40003fa4270 */
[----:B------:R-:W-:-:S02]  /*3830*/  FSEL R14, R88, -INF , P0 ;  /* 0xff800000580e7808 */ /* 0x000fc40000000000 */
[----:B------:R-:W-:Y:S01]  /*3840*/  FMNMX.FTZ R132, R13, R132, !PT ;  /* 0x000000840d847209 */ /* 0x000fe20007810000 */
[----:B------:R-:W-:Y:S01]  /*3850*/  LDSM.16.MT88.4 R88, [R220+0x900] ;  /* 0x00090000dc58783b */ /* 0x000fe20000004200 */
[----:B------:R-:W-:Y:S02]  /*3860*/  FSEL R27, R86, -INF , P0 ;  /* 0xff800000561b7808 */ /* 0x000fe40000000000 */
[----:B------:R-:W-:Y:S02]  /*3870*/  ISETP.GT.AND P0, PT, R2, 0x20, PT ;  /* 0x000000200200780c */ /* 0x000fe40003f04270 */
[----:B------:R-:W-:Y:S02]  /*3880*/  FSEL R15, R87, -INF , P5 ;  /* 0xff800000570f7808 */ /* 0x000fe40002800000 */
[----:B------:R-:W-:Y:S02]  /*3890*/  FMNMX.FTZ R132, R14, R132, !PT ;  /* 0x000000840e847209 */ /* 0x000fe40007810000 */
[----:B------:R-:W-:-:S02]  /*38a0*/  FSEL R28, R85, -INF , P5 ;  /* 0xff800000551c7808 */ /* 0x000fc40002800000 */
[----:B------:R-:W-:Y:S02]  /*38b0*/  ISETP.GT.AND P5, PT, R2, 0x21, PT ;  /* 0x000000210200780c */ /* 0x000fe40003fa4270 */
[----:B------:R-:W-:Y:S02]  /*38c0*/  FSEL R120, R84, -INF , P0 ;  /* 0xff80000054787808 */ /* 0x000fe40000000000 */
[----:B------:R-:W-:Y:S01]  /*38d0*/  FMNMX.FTZ R132, R15, R132, !PT ;  /* 0x000000840f847209 */ /* 0x000fe20007810000 */
[----:B------:R-:W-:Y:S01]  /*38e0*/  LDSM.16.MT88.4 R84, [R220+0x3100] ;  /* 0x00310000dc54783b */ /* 0x000fe20000004200 */
[----:B------:R-:W-:Y:S02]  /*38f0*/  FSEL R123, R78, -INF , P0 ;  /* 0xff8000004e7b7808 */ /* 0x000fe40000000000 */
[----:B------:R-:W-:Y:S02]  /*3900*/  ISETP.GT.AND P0, PT, R2, 0x28, PT ;  /* 0x000000280200780c */ /* 0x000fe40003f04270 */
[----:B------:R-:W-:-:S02]  /*3910*/  FSEL R118, R79, -INF , P5 ;  /* 0xff8000004f767808 */ /* 0x000fc40002800000 */
[----:B------:R-:W-:Y:S02]  /*3920*/  FMNMX.FTZ R132, R120, R132, !PT ;  /* 0x0000008478847209 */ /* 0x000fe40007810000 */
[----:B------:R-:W-:Y:S02]  /*3930*/  FSEL R122, R77, -INF , P5 ;  /* 0xff8000004d7a7808 */ /* 0x000fe40002800000 */
[----:B------:R-:W-:Y:S02]  /*3940*/  ISETP.GT.AND P5, PT, R2, 0x29, PT ;  /* 0x000000290200780c */ /* 0x000fe40003fa4270 */
[----:B------:R-:W-:Y:S02]  /*3950*/  FSEL R117, R76, -INF , P0 ;  /* 0xff8000004c757808 */ /* 0x000fe40000000000 */
[----:B------:R-:W-:Y:S01]  /*3960*/  FMNMX.FTZ R132, R118, R132, !PT ;  /* 0x0000008476847209 */ /* 0x000fe20007810000 */
[----:B------:R-:W-:Y:S01]  /*3970*/  LDSM.16.MT88.4 R76, [R219+0x3100] ;  /* 0x00310000db4c783b */ /* 0x000fe20000004200 */
[----:B------:R-:W-:-:S02]  /*3980*/  FSEL R121, R72, -INF , P0 ;  /* 0xff80000048797808 */ /* 0x000fc40000000000 */
[----:B------:R-:W-:Y:S02]  /*3990*/  ISETP.GT.AND P0, PT, R2, 0x30, PT ;  /* 0x000000300200780c */ /* 0x000fe40003f04270 */
[----:B------:R-:W-:Y:S02]  /*39a0*/  FSEL R116, R73, -INF , P5 ;  /* 0xff80000049747808 */ /* 0x000fe40002800000 */
[----:B------:R-:W-:Y:S01]  /*39b0*/  FMNMX.FTZ R132, R117, R132, !PT ;  /* 0x0000008475847209 */ /* 0x000fe20007810000 */
[----:B------:R-:W-:Y:S01]  /*39c0*/  LDSM.16.MT88.4 R72, [R217+0x3100] ;  /* 0x00310000d948783b */ /* 0x000fe20000004200 */
        /* <DEDUP_REMOVED lines=19> */
[----:B------:R-:W-:Y:S01]  /*3b00*/  FMNMX.FTZ R132, R134, R132, !PT ;  /* 0x0000008486847209 */ /* 0x000fe20007810000 */
[----:B------:R-:W-:Y:S01]  /*3b10*/  LDSM.16.MT88.4 R44, [R217+0x900] ;  /* 0x00090000d92c783b */ /* 0x000fe20000004200 */
[----:B------:R-:W-:Y:S02]  /*3b20*/  FMNMX.FTZ R3, R24, R3, !PT ;  /* 0x0000000318037209 */ /* 0x000fe40007810000 */
[----:B------:R-:W-:Y:S02]  /*3b30*/  FSEL R200, R43, -INF , P5 ;  /* 0xff8000002bc87808 */ /* 0x000fe40002800000 */
[----:B------:R-:W-:-:S02]  /*3b40*/  ISETP.GT.AND P5, PT, R2, 0x41, PT ;  /* 0x000000410200780c */ /* 0x000fc40003fa4270 */
[----:B------:R-:W-:Y:S02]  /*3b50*/  FSEL R213, R41, -INF , P0 ;  /* 0xff80000029d57808 */ /* 0x000fe40000000000 */
[----:B------:R-:W-:Y:S02]  /*3b60*/  FMNMX.FTZ R132, R133, R132, !PT ;  /* 0x0000008485847209 */ /* 0x000fe40007810000 */
[----:B------:R-:W-:Y:S02]  /*3b70*/  FMNMX.FTZ R3, R25, R3, !PT ;  /* 0x0000000319037209 */ /* 0x000fe40007810000 */
[----:B------:R-:W-:Y:S02]  /*3b80*/  FSEL R108, R40, -INF , P0 ;  /* 0xff800000286c7808 */ /* 0x000fe40000000000 */
[----:B------:R-:W-:Y:S02]  /*3b90*/  ISETP.GT.AND P0, PT, R2, 0x48, PT ;  /* 0x000000480200780c */ /* 0x000fe40003f04270 */
[----:B------:R-:W-:-:S02]  /*3ba0*/  FSEL R210, R42, -INF , P5 ;  /* 0xff8000002ad27808 */ /* 0x000fc40002800000 */
[----:B------:R-:W-:Y:S02]  /*3bb0*/  FMNMX.FTZ R132, R213, R132, !PT ;  /* 0x00000084d5847209 */ /* 0x000fe40007810000 */
[----:B------:R-:W-:Y:S02]  /*3bc0*/  FMNMX.FTZ R3, R26, R3, !PT ;  /* 0x000000031a037209 */ /* 0x000fe40007810000 */
[----:B------:R-:W-:Y:S02]  /*3bd0*/  FSEL R34, R34, -INF , P5 ;  /* 0xff80000022227808 */ /* 0x000fe40002800000 */
[----:B------:R-:W-:Y:S02]  /*3be0*/  ISETP.GT.AND P5, PT, R2, 0x49, PT ;  /* 0x000000490200780c */ /* 0x000fe40003fa4270 */
[----:B------:R-:W-:Y:S02]  /*3bf0*/  FSEL R208, R35, -INF , P0 ;  /* 0xff80000023d07808 */ /* 0x000fe40000000000 */
[----:B------:R-:W-:-:S02]  /*3c00*/  FMNMX.FTZ R132, R210, R132, !PT ;  /* 0x00000084d2847209 */ /* 0x000fc40007810000 */
[----:B------:R-:W-:Y:S02]  /*3c10*/  FMNMX.FTZ R3, R27, R3, !PT ;  /* 0x000000031b037209 */ /* 0x000fe40007810000 */
[----:B------:R-:W-:Y:S02]  /*3c20*/  FSEL R48, R31, -INF , P0 ;  /* 0xff8000001f307808 */ /* 0x000fe40000000000 */
[----:B------:R-:W-:Y:S02]  /*3c30*/  ISETP.GT.AND P0, PT, R2, 0x50, PT ;  /* 0x000000500200780c */ /* 0x000fe40003f04270 */
[----:B------:R-:W-:Y:S02]  /*3c40*/  FSEL R209, R36, -INF , P5 ;  /* 0xff80000024d17808 */ /* 0x000fe40002800000 */
[----:B------:R-:W-:Y:S02]  /*3c50*/  FMNMX.FTZ R132, R208, R132, !PT ;  /* 0x00000084d0847209 */ /* 0x000fe40007810000 */
[----:B------:R-:W-:-:S02]  /*3c60*/  FMNMX.FTZ R3, R28, R3, !PT ;  /* 0x000000031c037209 */ /* 0x000fc40007810000 */
[----:B------:R-:W-:Y:S02]  /*3c70*/  ISETP.GT.AND P6, PT, R2, 0x51, PT ;  /* 0x000000510200780c */ /* 0x000fe40003fc4270 */
[----:B------:R-:W-:Y:S02]  /*3c80*/  FSEL R211, R29, -INF , P0 ;  /* 0xff8000001dd37808 */ /* 0x000fe40000000000 */
[----:B------:R-:W-:Y:S02]  /*3c90*/  FMNMX.FTZ R132, R209, R132, !PT ;  /* 0x00000084d1847209 */ /* 0x000fe40007810000 */
[----:B------:R-:W-:Y:S02]  /*3ca0*/  FMNMX.FTZ R3, R123, R3, !PT ;  /* 0x000000037b037209 */ /* 0x000fe40007810000 */
[----:B------:R-:W-:Y:S02]  /*3cb0*/  FSEL R223, R23, -INF , P5 ;  /* 0xff80000017df7808 */ /* 0x000fe40002800000 */
[----:B------:R-:W-:-:S02]  /*3cc0*/  FSEL R18, R18, -INF , P0 ;  /* 0xff80000012127808 */ /* 0x000fc40000000000 */
[----:B------:R-:W-:Y:S02]  /*3cd0*/  ISETP.GT.AND P5, PT, R2, 0x58, PT ;  /* 0x000000580200780c */ /* 0x000fe40003fa4270 */
[----:B------:R-:W-:Y:S02]  /*3ce0*/  FSEL R102, R30, -INF , P6 ;  /* 0xff8000001e667808 */ /* 0x000fe40003000000 */
[----:B------:R-:W-:Y:S02]  /*3cf0*/  FMNMX.FTZ R132, R211, R132, !PT ;  /* 0x00000084d3847209 */ /* 0x000fe40007810000 */
[----:B------:R-:W-:Y:S02]  /*3d00*/  ISETP.GT.AND P0, PT, R2, 0x59, PT ;  /* 0x000000590200780c */ /* 0x000fe40003f04270 */
[----:B------:R-:W-:Y:S02]  /*3d10*/  FMNMX.FTZ R2, R122, R3, !PT ;  /* 0x000000037a027209 */ /* 0x000fe40007810000 */
[----:B------:R-:W-:-:S02]  /*3d20*/  FSEL R215, R22, -INF , P5 ;  /* 0xff80000016d77808 */ /* 0x000fc40002800000 */
[----:B------:R-:W-:Y:S02]  /*3d30*/  FMNMX.FTZ R132, R102, R132, !PT ;  /* 0x0000008466847209 */ /* 0x000fe40007810000 */
[----:B------:R-:W-:Y:S02]  /*3d40*/  FMNMX.FTZ R2, R121, R2, !PT ;  /* 0x0000000279027209 */ /* 0x000fe40007810000 */
[----:B------:R-:W-:Y:S02]  /*3d50*/  FSEL R212, R17, -INF , P0 ;  /* 0xff80000011d47808 */ /* 0x000fe40000000000 */
[----:B------:R-:W-:Y:S02]  /*3d60*/  FMNMX.FTZ R132, R215, R132, !PT ;  /* 0x00000084d7847209 */ /* 0x000fe40007810000 */
[----:B------:R-:W-:Y:S02]  /*3d70*/  FMNMX.FTZ R2, R119, R2, !PT ;  /* 0x0000000277027209 */ /* 0x000fe40007810000 */
[----:B------:R-:W-:-:S02]  /*3d80*/  FMNMX.FTZ R132, R212, R132, !PT ;  /* 0x00000084d4847209 */ /* 0x000fc40007810000 */
[----:B------:R-:W-:Y:S02]  /*3d90*/  FMNMX.FTZ R2, R204, R2, !PT ;  /* 0x00000002cc027209 */ /* 0x000fe40007810000 */
[----:B------:R-:W-:Y:S01]  /*3da0*/  FSEL R206, R19, -INF , P6 ;  /* 0xff80000013ce7808 */ /* 0x000fe20003000000 */
[----:B------:R-:W1:Y:S01]  /*3db0*/  SHFL.BFLY PT, R3, R132, 0x2, 0x1f ;  /* 0x0c401f0084037f89 */ /* 0x000e6200000e0000 */
[----:B------:R-:W-:Y:S02]  /*3dc0*/  FMNMX.FTZ R2, R203, R2, !PT ;  /* 0x00000002cb027209 */ /* 0x000fe40007810000 */
[----:B------:R-:W-:Y:S02]  /*3dd0*/  FSEL R216, R33, -INF , P5 ;  /* 0xff80000021d87808 */ /* 0x000fe40002800000 */
[----:B------:R-:W-:Y:S02]  /*3de0*/  FMNMX.FTZ R2, R202, R2, !PT ;  /* 0x00000002ca027209 */ /* 0x000fe40007810000 */
[----:B------:R-:W-:-:S02]  /*3df0*/  FSEL R225, R32, -INF , P0 ;  /* 0xff80000020e17808 */ /* 0x000fc40000000000 */
[----:B------:R-:W-:Y:S02]  /*3e00*/  FMNMX.FTZ R2, R200, R2, !PT ;  /* 0x00000002c8027209 */ /* 0x000fe40007810000 */
[----:B------:R-:W-:Y:S02]  /*3e10*/  MOV R0, R48 ;  /* 0x0000003000007202 */ /* 0x000fe40000000f00 */
[----:B------:R-:W-:-:S04]  /*3e20*/  FMNMX.FTZ R2, R108, R2, !PT ;  /* 0x000000026c027209 */ /* 0x000fc80007810000 */
[----:B------:R-:W-:-:S04]  /*3e30*/  FMNMX.FTZ R2, R34, R2, !PT ;  /* 0x0000000222027209 */ /* 0x000fc80007810000 */
[----:B------:R-:W-:Y:S02]  /*3e40*/  FMNMX.FTZ R2, R48, R2, !PT ;  /* 0x0000000230027209 */ /* 0x000fe40007810000 */
[----:B-1----:R-:W-:Y:S02]  /*3e50*/  FMNMX.FTZ R132, R132, R3, !PT ;  /* 0x0000000384847209 */ /* 0x002fe40007810000 */
[----:B------:R-:W-:-:S03]  /*3e60*/  FMNMX.FTZ R3, R223, R2, !PT ;  /* 0x00000002df037209 */ /* 0x000fc60007810000 */
[----:B------:R-:W1:Y:S01]  /*3e70*/  SHFL.BFLY PT, R2, R132, 0x1, 0x1f ;  /* 0x0c201f0084027f89 */ /* 0x000e6200000e0000 */
[----:B------:R-:W-:-:S04]  /*3e80*/  FMNMX.FTZ R3, R18, R3, !PT ;  /* 0x0000000312037209 */ /* 0x000fc80007810000 */
[----:B------:R-:W-:-:S04]  /*3e90*/  FMNMX.FTZ R3, R206, R3, !PT ;  /* 0x00000003ce037209 */ /* 0x000fc80007810000 */
[----:B------:R-:W-:-:S04]  /*3ea0*/  FMNMX.FTZ R3, R216, R3, !PT ;  /* 0x00000003d8037209 */ /* 0x000fc80007810000 */
[----:B------:R-:W-:-:S05]  /*3eb0*/  FMNMX.FTZ R3, R225, R3, !PT ;  /* 0x00000003e1037209 */ /* 0x000fca0007810000 */
[----:B------:R-:W2:Y:S01]  /*3ec0*/  SHFL.BFLY PT, R6, R3, 0x2, 0x1f ;  /* 0x0c401f0003067f89 */ /* 0x000ea200000e0000 */
[----:B-1----:R-:W-:-:S04]  /*3ed0*/  FMNMX.FTZ R132, R132, R2, !PT ;  /* 0x0000000284847209 */ /* 0x002fc80007810000 */
[C---:B------:R-:W-:Y:S01]  /*3ee0*/  FSETP.NEU.FTZ.AND P0, PT, R132.reuse, -INF , PT ;  /* 0xff8000008400780b */ /* 0x040fe20003f1d000 */
[----:B------:R-:W-:-:S05]  /*3ef0*/  FMUL.FTZ R12, R132, c[0x0][0x2d0] ;  /* 0x0000b400840c7a20 */ /* 0x000fca0000410000 */
[----:B------:R-:W-:-:S05]  /*3f00*/  FSEL R12, R12, RZ, P0 ;  /* 0x000000ff0c0c7208 */ /* 0x000fca0000000000 */
[----:B------:R-:W-:Y:S01]  /*3f10*/  FFMA.FTZ R2, R7, c[0x0][0x2d0], -R12 ;  /* 0x0000b40007027a23 */ /* 0x000fe2000001080c */
[----:B--2---:R-:W-:-:S03]  /*3f20*/  FMNMX.FTZ R3, R3, R6, !PT ;  /* 0x0000000603037209 */ /* 0x004fc60007810000 */
[----:B------:R1:W2:Y:S02]  /*3f30*/  MUFU.EX2 R37, R2 ;  /* 0x0000000200257308 */ /* 0x0002a40000000800 */
[----:B------:R-:W3:Y:S01]  /*3f40*/  SHFL.BFLY PT, R6, R3, 0x1, 0x1f ;  /* 0x0c201f0003067f89 */ /* 0x000ee200000e0000 */
[----:B-1----:R-:W-:-:S05]  /*3f50*/  FFMA.FTZ R2, R8, c[0x0][0x2d0], -R12 ;  /* 0x0000b40008027a23 */ /* 0x002fca000001080c */
[----:B------:R1:W4:Y:S01]  /*3f60*/  MUFU.EX2 R222, R2 ;  /* 0x0000000200de7308 */ /* 0x0003220000000800 */
[----:B---3--:R-:W-:Y:S01]  /*3f70*/  FMNMX.FTZ R3, R3, R6, !PT ;  /* 0x0000000603037209 */ /* 0x008fe20007810000 */
[----:B------:R-:W-:Y:S02]  /*3f80*/  FFMA.FTZ R6, R14, c[0x0][0x2d0], -R12 ;  /* 0x0000b4000e067a23 */ /* 0x000fe4000001080c */
[----:B------:R-:W-:Y:S01]  /*3f90*/  IMAD.MOV.U32 R14, RZ, RZ, R34 ;  /* 0x000000ffff0e7224 */ /* 0x000fe200078e0022 */
[----:B------:R-:W-:-:S03]  /*3fa0*/  FSETP.NEU.FTZ.AND P0, PT, R3, -INF , PT ;  /* 0xff8000000300780b */ /* 0x000fc60003f1d000 */
[----:B------:R3:W-:Y:S01]  /*3fb0*/  MUFU.EX2 R221, R6 ;  /* 0x0000000600dd7308 */ /* 0x0007e20000000800 */
[----:B-1----:R-:W-:-:S07]  /*3fc0*/  FFMA.FTZ R2, R9, c[0x0][0x2d0], -R12 ;  /* 0x0000b40009027a23 */ /* 0x002fce000001080c */
[----:B------:R1:W-:Y:S01]  /*3fd0*/  MUFU.EX2 R104, R2 ;  /* 0x0000000200687308 */ /* 0x0003e20000000800 */
[--C-:B---3--:R-:W-:Y:S01]  /*3fe0*/  FFMA.FTZ R6, R15, c[0x0][0x2d0], -R12.reuse ;  /* 0x0000b4000f067a23 */ /* 0x108fe2000001080c */
[----:B--2---:R-:W-:Y:S02]  /*3ff0*/  MOV R15, R37 ;  /* 0x00000025000f7202 */ /* 0x004fe40000000f00 */
[----:B------:R-:W-:Y:S04]  /*4000*/  LDSM.16.MT88.4 R36, [R218+0x900] ;  /* 0x00090000da24783b */ /* 0x000fe80000004200 */
[----:B------:R-:W2:Y:S01]  /*4010*/  MUFU.EX2 R252, R6 ;  /* 0x0000000600fc7308 */ /* 0x000ea20000000800 */
[----:B----4-:R-:W-:Y:S01]  /*4020*/  F2FP.PACK_AB R8, R222, R15 ;  /* 0x0000000fde08723e */ /* 0x010fe200000000ff */
[----:B-1----:R-:W-:-:S06]  /*4030*/  FFMA.FTZ R2, R10, c[0x0][0x2d0], -R12 ;  /* 0x0000b4000a027a23 */ /* 0x002fcc000001080c */
[----:B------:R1:W3:Y:S01]  /*4040*/  MUFU.EX2 R251, R2 ;  /* 0x0000000200fb7308 */ /* 0x0002e20000000800 */
[----:B--2---:R-:W-:Y:S01]  /*4050*/  F2FP.PACK_AB R6, R252, R221 ;  /* 0x000000ddfc06723e */ /* 0x004fe200000000ff */
[----:B-1----:R-:W-:Y:S01]  /*4060*/  FFMA.FTZ R2, R11, c[0x0][0x2d0], -R12 ;  /* 0x0000b4000b027a23 */ /* 0x002fe2000001080c */
[----:B---3--:R-:W-:-:S05]  /*4070*/  F2FP.PACK_AB R10, R251, R104 ;  /* 0x00000068fb0a723e */ /* 0x008fca00000000ff */
[----:B------:R1:W-:Y:S02]  /*4080*/  MUFU.EX2 R107, R2 ;  /* 0x00000002006b7308 */ /* 0x0003e40000000800 */
[----:B-1----:R-:W-:Y:S02]  /*4090*/  FFMA.FTZ R2, R13, c[0x0][0x2d0], -R12 ;  /* 0x0000b4000d027a23 */ /* 0x002fe4000001080c */
[----:B------:R-:W-:-:S04]  /*40a0*/  IMAD.MOV.U32 R13, RZ, RZ, R18 ;  /* 0x000000ffff0d7224 */ /* 0x000fc800078e0012 */
[----:B------:R1:W-:Y:S02]  /*40b0*/  MUFU.EX2 R106, R2 ;  /* 0x00000002006a7308 */ /* 0x0003e40000000800 */
[----:B-1----:R-:W-:-:S05]  /*40c0*/  FMUL.FTZ R2, R3, c[0x0][0x2d0] ;  /* 0x0000b40003027a20 */ /* 0x002fca0000410000 */
[----:B------:R-:W-:-:S05]  /*40d0*/  FSEL R2, R2, RZ, P0 ;  /* 0x000000ff02027208 */ /* 0x000fca0000000000 */
[--C-:B------:R-:W-:Y:S02]  /*40e0*/  FFMA.FTZ R5, R16, c[0x0][0x2d0], -R2.reuse ;  /* 0x0000b40010057a23 */ /* 0x100fe40000010802 */
[----:B------:R-:W1:Y:S01]  /*40f0*/  LDSM.16.MT88.4 R16, [R217+0x100] ;  /* 0x00010000d910783b */ /* 0x000e620000004200 */
[--C-:B------:R-:W-:Y:S01]  /*4100*/  FFMA.FTZ R4, R21, c[0x0][0x2d0], -R2.reuse ;  /* 0x0000b40015047a23 */ /* 0x100fe20000010802 */
[----:B------:R2:W-:Y:S08]  /*4110*/  MUFU.EX2 R205, R5 ;  /* 0x0000000500cd7308 */ /* 0x0005f00000000800 */
[----:B------:R3:W-:Y:S01]  /*4120*/  MUFU.EX2 R101, R4 ;  /* 0x0000000400657308 */ /* 0x0007e20000000800 */
[----:B--2---:R-:W-:-:S02]  /*4130*/  FFMA.FTZ R5, R20, c[0x0][0x2d0], -R2 ;  /* 0x0000b40014057a23 */ /* 0x004fc40000010802 */
[----:B------:R-:W2:Y:S05]  /*4140*/  LDSM.16.MT88.4 R20, [R218+0x100] ;  /* 0x00010000da14783b */ /* 0x000eaa0000004200 */
[----:B------:R-:W4:Y:S01]  /*4150*/  MUFU.EX2 R105, R5 ;  /* 0x0000000500697308 */ /* 0x000f220000000800 */
[----:B---3--:R-:W-:-:S07]  /*4160*/  FFMA.FTZ R4, R24, c[0x0][0x2d0], -R2 ;  /* 0x0000b40018047a23 */ /* 0x008fce0000010802 */
[----:B------:R3:W1:Y:S01]  /*4170*/  MUFU.EX2 R224, R4 ;  /* 0x0000000400e07308 */ /* 0x0006620000000800 */
[----:B----4-:R-:W-:Y:S01]  /*4180*/  F2FP.PACK_AB R9, R105, R205 ;  /* 0x000000cd6909723e */ /* 0x010fe200000000ff */
[----:B---3--:R-:W-:Y:S01]  /*4190*/  FFMA.FTZ R4, R25, c[0x0][0x2d0], -R2 ;  /* 0x0000b40019047a23 */ /* 0x008fe20000010802 */
[----:B-1----:R-:W-:-:S05]  /*41a0*/  F2FP.PACK_AB R11, R224, R101 ;  /* 0x00000065e00b723e */ /* 0x002fca00000000ff */
[----:B------:R1:W-:Y:S02]  /*41b0*/  MUFU.EX2 R214, R4 ;  /* 0x0000000400d67308 */ /* 0x0003e40000000800 */
[C---:B------:R-:W-:Y:S08]  /*41c0*/  HMMA.16816.F32 R40, R8.reuse, R16, RZ ;  /* 0x000000100828723c */ /* 0x040ff000000018ff */
[----:B------:R-:W-:Y:S01]  /*41d0*/  HMMA.16816.F32 R32, R8, R18, RZ ;  /* 0x000000120820723c */ /* 0x000fe200000018ff */
[----:B-1----:R-:W-:-:S04]  /*41e0*/  FFMA.FTZ R4, R26, c[0x0][0x2d0], -R2 ;  /* 0x0000b4001a047a23 */ /* 0x002fc80000010802 */
[----:B------:R1:W3:Y:S03]  /*41f0*/  MUFU.EX2 R207, R4 ;  /* 0x0000000400cf7308 */ /* 0x0002e60000000800 */
[----:B--2---:R-:W-:Y:S01]  /*4200*/  HMMA.16816.F32 R16, R8, R22, RZ ;  /* 0x000000160810723c */ /* 0x004fe200000018ff */
[----:B-1----:R-:W-:Y:S01]  /*4210*/  FFMA.FTZ R4, R27, c[0x0][0x2d0], -R2 ;  /* 0x0000b4001b047a23 */ /* 0x002fe20000010802 */
[----:B---3--:R-:W-:-:S06]  /*4220*/  F2FP.PACK_AB R5, R207, R214 ;  /* 0x000000d6cf05723e */ /* 0x008fcc00000000ff */
[----:B------:R-:W-:Y:S01]  /*4230*/  HMMA.16816.F32 R24, R8, R20, RZ ;  /* 0x000000140818723c */ /* 0x000fe200000018ff */
[----:B------:R-:W1:Y:S01]  /*4240*/  LDSM.16.MT88.4 R20, [R219+0x100] ;  /* 0x00010000db14783b */ /* 0x000e620000004200 */
[----:B------:R2:W-:Y:S02]  /*4250*/  MUFU.EX2 R100, R4 ;  /* 0x0000000400647308 */ /* 0x0005e40000000800 */
[----:B--2---:R-:W-:Y:S02]  /*4260*/  FFMA.FTZ R4, R28, c[0x0][0x2d0], -R2 ;  /* 0x0000b4001c047a23 */ /* 0x004fe40000010802 */
[----:B------:R-:W2:Y:S04]  /*4270*/  LDSM.16.MT88.4 R28, [R220+0x100] ;  /* 0x00010000dc1c783b */ /* 0x000ea80000004200 */
[----:B------:R3:W4:Y:S02]  /*4280*/  MUFU.EX2 R103, R4 ;  /* 0x0000000400677308 */ /* 0x0007240000000800 */
[----:B---3--:R-:W-:-:S02]  /*4290*/  F2FP.PACK_AB R4, R106, R107 ;  /* 0x0000006b6a04723e */ /* 0x008fc400000000ff */
[----:B----4-:R-:W-:-:S07]  /*42a0*/  F2FP.PACK_AB R7, R103, R100 ;  /* 0x000000646707723e */ /* 0x010fce00000000ff */
[----:B------:R-:W-:Y:S08]  /*42b0*/  HMMA.16816.F32 R192, R4, R44, R40 ;  /* 0x0000002c04c0723c */ /* 0x000ff00000001828 */
[----:B-1----:R-:W-:Y:S08]  /*42c0*/  HMMA.16816.F32 R40, R8, R20, RZ ;  /* 0x000000140828723c */ /* 0x002ff000000018ff */
[C---:B------:R-:W-:Y:S08]  /*42d0*/  HMMA.16816.F32 R188, R4.reuse, R46, R32 ;  /* 0x0000002e04bc723c */ /* 0x040ff00000001820 */
[C---:B------:R-:W-:Y:S08]  /*42e0*/  HMMA.16816.F32 R180, R4.reuse, R38, R16 ;  /* 0x0000002604b4723c */ /* 0x040ff00000001810 */
[----:B------:R-:W-:Y:S08]  /*42f0*/  HMMA.16816.F32 R184, R4, R36, R24 ;  /* 0x0000002404b8723c */ /* 0x000ff00000001818 */
[C---:B--2---:R-:W-:Y:S08]  /*4300*/  HMMA.16816.F32 R52, R8.reuse, R28, RZ ;  /* 0x0000001c0834723c */ /* 0x044ff000000018ff */
[C---:B------:R-:W-:Y:S08]  /*4310*/  HMMA.16816.F32 R48, R8.reuse, R30, RZ ;  /* 0x0000001e0830723c */ /* 0x040ff000000018ff */
[C---:B------:R-:W-:Y:S08]  /*4320*/  HMMA.16816.F32 R16, R8.reuse, R84, RZ ;  /* 0x000000540810723c */ /* 0x040ff000000018ff */
[C---:B------:R-:W-:Y:S01]  /*4330*/  HMMA.16816.F32 R44, R8.reuse, R86, RZ ;  /* 0x00000056082c723c */ /* 0x040fe200000018ff */
[----:B------:R-:W-:Y:S07]  /*4340*/  LDSM.16.MT88.4 R84, [R220+0x6900] ;  /* 0x00690000dc54783b */ /* 0x000fee0000004200 */
[C---:B------:R-:W-:Y:S08]  /*4350*/  HMMA.16816.F32 R36, R8.reuse, R22, RZ ;  /* 0x000000160824723c */ /* 0x040ff000000018ff */
[C---:B------:R-:W-:Y:S08]  /*4360*/  HMMA.16816.F32 R32, R8.reuse, R72, RZ ;  /* 0x000000480820723c */ /* 0x040ff000000018ff */
[C---:B------:R-:W-:Y:S01]  /*4370*/  HMMA.16816.F32 R28, R8.reuse, R74, RZ ;  /* 0x0000004a081c723c */ /* 0x040fe200000018ff */
[----:B------:R-:W1:Y:S07]  /*4380*/  LDSM.16.MT88.4 R72, [R217+0x6100] ;  /* 0x00610000d948783b */ /* 0x000e6e0000004200 */
[----:B------:R-:W-:Y:S08]  /*4390*/  HMMA.16816.F32 R20, R8, R82, RZ ;  /* 0x000000520814723c */ /* 0x000ff000000018ff */
[C---:B------:R-:W-:Y:S01]  /*43a0*/  HMMA.16816.F32 R128, R4.reuse, R64, R40 ;  /* 0x000000400480723c */ /* 0x040fe20000001828 */
[----:B------:R-:W2:Y:S07]  /*43b0*/  LDSM.16.MT88.4 R40, [R220+0x6100] ;  /* 0x00610000dc28783b */ /* 0x000eae0000004200 */
[C---:B------:R-:W-:Y:S08]  /*43c0*/  HMMA.16816.F32 R156, R4.reuse, R68, R16 ;  /* 0x00000044049c723c */ /* 0x040ff00000001810 */
[----:B------:R-:W-:Y:S01]  /*43d0*/  HMMA.16816.F32 R196, R4, R70, R44 ;  /* 0x0000004604c4723c */ /* 0x000fe2000000182c */
[----:B------:R-:W3:Y:S04]  /*43e0*/  LDSM.16.MT88.4 R68, [R218+0x6900] ;  /* 0x00690000da44783b */ /* 0x000ee80000004200 */
[----:B------:R-:W-:Y:S03]  /*43f0*/  LDSM.16.MT88.4 R44, [R219+0x6100] ;  /* 0x00610000db2c783b */ /* 0x000fe60000004200 */
[----:B------:R-:W-:Y:S01]  /*4400*/  HMMA.16816.F32 R24, R8, R80, RZ ;  /* 0x000000500818723c */ /* 0x000fe200000018ff */
[----:B------:R-:W-:Y:S07]  /*4410*/  LDSM.16.MT88.4 R80, [R219+0x6900] ;  /* 0x00690000db50783b */ /* 0x000fee0000004200 */
[C---:B------:R-:W-:Y:S01]  /*4420*/  HMMA.16816.F32 R136, R4.reuse, R90, R48 ;  /* 0x0000005a0488723c */ /* 0x040fe20000001830 */
[----:B------:R-:W-:Y:S07]  /*4430*/  LDSM.16.MT88.4 R48, [R217+0x9100] ;  /* 0x00910000d930783b */ /* 0x000fee0000004200 */
[C---:B------:R-:W-:Y:S01]  /*4440*/  HMMA.16816.F32 R176, R4.reuse, R66, R36 ;  /* 0x0000004204b0723c */ /* 0x040fe20000001824 */
[----:B------:R-:W4:Y:S07]  /*4450*/  LDSM.16.MT88.4 R36, [R217+0x6900] ;  /* 0x00690000d924783b */ /* 0x000f2e0000004200 */
[----:B------:R-:W-:Y:S08]  /*4460*/  HMMA.16816.F32 R172, R4, R60, R32 ;  /* 0x0000003c04ac723c */ /* 0x000ff00000001820 */
[----:B------:R-:W-:Y:S08]  /*4470*/  HMMA.16816.F32 R32, R8, R76, RZ ;  /* 0x0000004c0820723c */ /* 0x000ff000000018ff */
[----:B------:R-:W-:Y:S08]  /*4480*/  HMMA.16816.F32 R168, R4, R62, R28 ;  /* 0x0000003e04a8723c */ /* 0x000ff0000000181c */
[----:B------:R-:W-:Y:S01]  /*4490*/  HMMA.16816.F32 R28, R8, R78, RZ ;  /* 0x0000004e081c723c */ /* 0x000fe200000018ff */
[----:B------:R-:W-:Y:S07]  /*44a0*/  LDSM.16.MT88.4 R76, [R219+0x9100] ;  /* 0x00910000db4c783b */ /* 0x000fee0000004200 */
[----:B------:R-:W-:Y:S08]  /*44b0*/  HMMA.16816.F32 R152, R4, R58, R20 ;  /* 0x0000003a0498723c */ /* 0x000ff00000001814 */
[C---:B------:R-:W-:Y:S07]  /*44c0*/  HMMA.16816.F32 R16, R8.reuse, R96, RZ ;  /* 0x000000600810723c */ /* 0x040fee00000018ff */
[----:B------:R-:W-:Y:S01]  /*44d0*/  IMAD.MOV.U32 R97, RZ, RZ, R108 ;  /* 0x000000ffff617224 */ /* 0x000fe200078e006c */
[----:B-1----:R-:W-:Y:S08]  /*44e0*/  HMMA.16816.F32 R20, R8, R74, RZ ;  /* 0x0000004a0814723c */ /* 0x002ff000000018ff */
[C---:B------:R-:W-:Y:S01]  /*44f0*/  HMMA.16816.F32 R140, R4.reuse, R88, R52 ;  /* 0x00000058048c723c */ /* 0x040fe20000001834 */
[----:B------:R-:W1:Y:S04]  /*4500*/  LDSM.16.MT88.4 R52, [R218+0x9100] ;  /* 0x00910000da34783b */ /* 0x000e680000004200 */
[----:B------:R-:W1:Y:S03]  /*4510*/  LDSM.16.MT88.4 R88, [R217+0x9900] ;  /* 0x00990000d958783b */ /* 0x000e660000004200 */
[----:B------:R-:W-:Y:S08]  /*4520*/  HMMA.16816.F32 R148, R4, R56, R24 ;  /* 0x000000380494723c */ /* 0x000ff00000001818 */
[C---:B------:R-:W-:Y:S01]  /*4530*/  HMMA.16816.F32 R24, R8.reuse, R72, RZ ;  /* 0x000000480818723c */ /* 0x040fe200000018ff */
[----:B------:R-:W1:Y:S07]  /*4540*/  LDSM.16.MT88.4 R72, [R220+0x9100] ;  /* 0x00910000dc48783b */ /* 0x000e6e0000004200 */
[----:B------:R-:W-:Y:S08]  /*4550*/  HMMA.16816.F32 R64, R8, R98, RZ ;  /* 0x000000620840723c */ /* 0x000ff000000018ff */
[----:B------:R-:W-:Y:S08]  /*4560*/  HMMA.16816.F32 R164, R4, R92, R32 ;  /* 0x0000005c04a4723c */ /* 0x000ff00000001820 */
[----:B--2---:R-:W-:Y:S08]  /*4570*/  HMMA.16816.F32 R32, R8, R40, RZ ;  /* 0x000000280820723c */ /* 0x004ff000000018ff */
[C---:B------:R-:W-:Y:S08]  /*4580*/  HMMA.16816.F32 R160, R4.reuse, R94, R28 ;  /* 0x0000005e04a0723c */ /* 0x040ff0000000181c */
[----:B---3--:R-:W-:Y:S07]  /*4590*/  HMMA.16816.F32 R112, R4, R68, R16 ;  /* 0x000000440470723c */ /* 0x008fee0000001810 */
[----:B------:R-:W-:Y:S01]  /*45a0*/  IMAD.MOV.U32 R68, RZ, RZ, R107 ;  /* 0x000000ffff447224 */ /* 0x000fe200078e006b */
[----:B------:R-:W-:Y:S01]  /*45b0*/  HMMA.16816.F32 R28, R8, R42, RZ ;  /* 0x0000002a081c723c */ /* 0x000fe200000018ff */
[----:B------:R-:W-:-:S07]  /*45c0*/  MOV R69, R106 ;  /* 0x0000006a00457202 */ /* 0x000fce0000000f00 */
[----:B----4-:R-:W-:Y:S08]  /*45d0*/  HMMA.16816.F32 R124, R4, R38, R20 ;  /* 0x00000026047c723c */ /* 0x010ff00000001814 */
[C---:B------:R-:W-:Y:S08]  /*45e0*/  HMMA.16816.F32 R16, R8.reuse, R48, RZ ;  /* 0x000000300810723c */ /* 0x040ff000000018ff */
[----:B------:R-:W-:Y:S08]  /*45f0*/  HMMA.16816.F32 R20, R8, R46, RZ ;  /* 0x0000002e0814723c */ /* 0x000ff000000018ff */
[C---:B------:R-:W-:Y:S07]  /*4600*/  HMMA.16816.F32 R108, R4.reuse, R70, R64 ;  /* 0x00000046046c723c */ /* 0x040fee0000001840 */
[----:B------:R-:W-:Y:S01]  /*4610*/  IMAD.MOV.U32 R71, RZ, RZ, R105 ;  /* 0x000000ffff477224 */ /* 0x000fe200078e0069 */
[----:B------:R-:W-:Y:S01]  /*4620*/  HMMA.16816.F32 R144, R4, R36, R24 ;  /* 0x000000240490723c */ /* 0x000fe20000001818 */
[----:B------:R-:W-:-:S07]  /*4630*/  IMAD.MOV.U32 R70, RZ, RZ, R104 ;  /* 0x000000ffff467224 */ /* 0x000fce00078e0068 */
[----:B------:R-:W-:Y:S07]  /*4640*/  HMMA.16816.F32 R104, R4, R84, R32 ;  /* 0x000000540468723c */ /* 0x000fee0000001820 */
[----:B------:R-:W-:Y:S01]  /*4650*/  MOV R32, R103 ;  /* 0x0000006700207202 */ /* 0x000fe20000000f00 */
[----:B------:R-:W-:Y:S01]  /*4660*/  IMAD.MOV.U32 R33, RZ, RZ, R102 ;  /* 0x000000ffff217224 */ /* 0x000fe200078e0066 */
[----:B------:R-:W-:Y:S01]  /*4670*/  MOV R35, R100 ;  /* 0x0000006400237202 */ /* 0x000fe20000000f00 */
[----:B------:R-:W-:Y:S01]  /*4680*/  IMAD.MOV.U32 R34, RZ, RZ, R101 ;  /* 0x000000ffff227224 */ /* 0x000fe200078e0065 */
[----:B------:R-:W-:Y:S08]  /*4690*/  HMMA.16816.F32 R24, R8, R44, RZ ;  /* 0x0000002c0818723c */ /* 0x000ff000000018ff */
[----:B------:R-:W-:Y:S07]  /*46a0*/  HMMA.16816.F32 R100, R4, R86, R28 ;  /* 0x000000560464723c */ /* 0x000fee000000181c */
[----:B------:R-:W-:Y:S01]  /*46b0*/  IMAD.MOV.U32 R31, RZ, RZ, R0 ;  /* 0x000000ffff1f7224 */ /* 0x000fe200078e0000 */
[----:B------:R-:W-:Y:S01]  /*46c0*/  HMMA.16816.F32 R60, R8, R50, RZ ;  /* 0x00000032083c723c */ /* 0x000fe200000018ff */
[----:B------:R-:W-:Y:S01]  /*46d0*/  FFMA.FTZ R0, R120, c[0x0][0x2d0], -R12 ;  /* 0x0000b40078007a23 */ /* 0x000fe2000001080c */
[----:B------:R-:W-:Y:S01]  /*46e0*/  MOV R29, R68 ;  /* 0x00000044001d7202 */ /* 0x000fe20000000f00 */
[----:B------:R-:W-:-:S05]  /*46f0*/  IMAD.MOV.U32 R30, RZ, RZ, R97 ;  /* 0x000000ffff1e7224 */ /* 0x000fca00078e0061 */
[----:B-1----:R-:W-:Y:S01]  /*4700*/  HMMA.16816.F32 R56, R8, R52, RZ ;  /* 0x000000340838723c */ /* 0x002fe200000018ff */
[----:B------:R-:W-:Y:S01]  /*4710*/  MOV R120, R30 ;  /* 0x0000001e00787202 */ /* 0x000fe20000000f00 */
[----:B------:R-:W-:-:S06]  /*4720*/  IMAD.MOV.U32 R30, RZ, RZ, R222 ;  /* 0x000000ffff1e7224 */ /* 0x000fcc00078e00de */
[----:B------:R-:W-:Y:S01]  /*4730*/  HMMA.16816.F32 R84, R4, R88, R16 ;  /* 0x000000580454723c */ /* 0x000fe20000001810 */
[----:B------:R-:W1:Y:S07]  /*4740*/  LDSM.16.MT88.4 R16, [R220+0x9900] ;  /* 0x00990000dc10783b */ /* 0x000e6e0000004200 */
[C---:B------:R-:W-:Y:S08]  /*4750*/  HMMA.16816.F32 R52, R8.reuse, R54, RZ ;  /* 0x000000360834723c */ /* 0x040ff000000018ff */
[C---:B------:R-:W-:Y:S08]  /*4760*/  HMMA.16816.F32 R48, R8.reuse, R72, RZ ;  /* 0x000000480830723c */ /* 0x040ff000000018ff */
[C---:B------:R-:W-:Y:S08]  /*4770*/  HMMA.16816.F32 R44, R8.reuse, R74, RZ ;  /* 0x0000004a082c723c */ /* 0x040ff000000018ff */
[C---:B------:R-:W-:Y:S08]  /*4780*/  HMMA.16816.F32 R40, R8.reuse, R76, RZ ;  /* 0x0000004c0828723c */ /* 0x040ff000000018ff */
[----:B------:R-:W-:Y:S01]  /*4790*/  HMMA.16816.F32 R36, R8, R78, RZ ;  /* 0x0000004e0824723c */ /* 0x000fe200000018ff */
[----:B------:R-:W2:Y:S07]  /*47a0*/  LDSM.16.MT88.4 R8, [R219+0x9900] ;  /* 0x00990000db08783b */ /* 0x000eae0000004200 */
[C---:B------:R-:W-:Y:S01]  /*47b0*/  HMMA.16816.F32 R92, R4.reuse, R82, R20 ;  /* 0x00000052045c723c */ /* 0x040fe20000001814 */
[----:B------:R-:W3:Y:S07]  /*47c0*/  LDSM.16.MT88.4 R20, [R218+0x9900] ;  /* 0x00990000da14783b */ /* 0x000eee0000004200 */
[C---:B------:R-:W-:Y:S01]  /*47d0*/  HMMA.16816.F32 R96, R4.reuse, R80, R24 ;  /* 0x000000500460723c */ /* 0x040fe20000001818 */
[----:B------:R-:W-:Y:S07]  /*47e0*/  LDSM.16.MT88.4 R24, [R219+0x1100] ;  /* 0x00110000db18783b */ /* 0x000fee0000004200 */
[C---:B-1----:R-:W-:Y:S08]  /*47f0*/  HMMA.16816.F32 R72, R4.reuse, R16, R48 ;  /* 0x000000100448723c */ /* 0x042ff00000001830 */
[C---:B------:R-:W-:Y:S08]  /*4800*/  HMMA.16816.F32 R88, R4.reuse, R90, R60 ;  /* 0x0000005a0458723c */ /* 0x040ff0000000183c */
[C---:B------:R-:W-:Y:S01]  /*4810*/  HMMA.16816.F32 R64, R4.reuse, R18, R44 ;  /* 0x000000120440723c */ /* 0x040fe2000000182c */
[----:B------:R-:W-:Y:S07]  /*4820*/  LDSM.16.MT88.4 R16, [R218+0x1100] ;  /* 0x00110000da10783b */ /* 0x000fee0000004200 */
[C---:B--2---:R-:W-:Y:S08]  /*4830*/  HMMA.16816.F32 R48, R4.reuse, R8, R40 ;  /* 0x000000080430723c */ /* 0x044ff00000001828 */
[C---:B---3--:R-:W-:Y:S08]  /*4840*/  HMMA.16816.F32 R80, R4.reuse, R20, R56 ;  /* 0x000000140450723c */ /* 0x048ff00000001838 */
[C---:B------:R-:W-:Y:S01]  /*4850*/  HMMA.16816.F32 R76, R4.reuse, R22, R52 ;  /* 0x00000016044c723c */ /* 0x040fe20000001834 */
[----:B------:R-:W1:Y:S07]  /*4860*/  LDSM.16.MT88.4 R20, [R217+0x1100] ;  /* 0x00110000d914783b */ /* 0x000e6e0000004200 */
[----:B------:R-:W-:Y:S01]  /*4870*/  HMMA.16816.F32 R36, R4, R10, R36 ;  /* 0x0000000a0424723c */ /* 0x000fe20000001824 */
[----:B------:R2:W-:Y:S01]  /*4880*/  MUFU.EX2 R5, R0 ;  /* 0x0000000000057308 */ /* 0x0005e20000000800 */
[----:B------:R-:W3:Y:S05]  /*4890*/  LDSM.16.MT88.4 R8, [R220+0x1100] ;  /* 0x00110000dc08783b */ /* 0x000eea0000004200 */
[----:B------:R-:W-:Y:S01]  /*48a0*/  FFMA.FTZ R4, R121, c[0x0][0x2d0], -R2 ;  /* 0x0000b40079047a23 */ /* 0x000fe20000010802 */
[----:B------:R-:W-:-:S03]  /*48b0*/  MOV R121, R70 ;  /* 0x0000004600797202 */ /* 0x000fc60000000f00 */
[----:B------:R-:W-:Y:S01]  /*48c0*/  MUFU.EX2 R222, R4 ;  /* 0x0000000400de7308 */ /* 0x000fe20000000800 */
[----:B--2---:R-:W-:-:S07]  /*48d0*/  FFMA.FTZ R0, R118, c[0x0][0x2d0], -R12 ;  /* 0x0000b40076007a23 */ /* 0x004fce000001080c */
[----:B------:R2:W-:Y:S02]  /*48e0*/  MUFU.EX2 R118, R0 ;  /* 0x0000000000767308 */ /* 0x0005e40000000800 */
[----:B--2---:R-:W-:Y:S02]  /*48f0*/  FFMA.FTZ R0, R117, c[0x0][0x2d0], -R12 ;  /* 0x0000b40075007a23 */ /* 0x004fe4000001080c */
[----:B------:R-:W-:-:S04]  /*4900*/  IMAD.MOV.U32 R117, RZ, RZ, R252 ;  /* 0x000000ffff757224 */ /* 0x000fc800078e00fc */
[----:B------:R2:W-:Y:S02]  /*4910*/  MUFU.EX2 R252, R0 ;  /* 0x0000000000fc7308 */ /* 0x0005e40000000800 */
[----:B--2---:R-:W-:Y:S02]  /*4920*/  FFMA.FTZ R0, R116, c[0x0][0x2d0], -R12 ;  /* 0x0000b40074007a23 */ /* 0x004fe4000001080c */
[----:B------:R-:W-:Y:S01]  /*4930*/  IMAD.MOV.U32 R116, RZ, RZ, R32 ;  /* 0x000000ffff747224 */ /* 0x000fe200078e0020 */
[----:B------:R-:W-:Y:S01]  /*4940*/  MOV R32, R33 ;  /* 0x0000002100207202 */ /* 0x000fe20000000f00 */
[----:B------:R-:W-:Y:S02]  /*4950*/  IMAD.MOV.U32 R33, RZ, RZ, R34 ;  /* 0x000000ffff217224 */ /* 0x000fe400078e0022 */
[----:B------:R-:W-:Y:S01]  /*4960*/  IMAD.MOV.U32 R34, RZ, RZ, R35 ;  /* 0x000000ffff227224 */ /* 0x000fe200078e0023 */
[----:B------:R-:W-:Y:S02]  /*4970*/  MOV R35, R213 ;  /* 0x000000d500237202 */ /* 0x000fe40000000f00 */
[----:B------:R2:W4:Y:S02]  /*4980*/  MUFU.EX2 R213, R0 ;  /* 0x0000000000d57308 */ /* 0x0005240000000800 */
[----:B--2---:R-:W-:Y:S01]  /*4990*/  FFMA.FTZ R0, R123, c[0x0][0x2d0], -R2 ;  /* 0x0000b4007b007a23 */ /* 0x004fe20000010802 */
[----:B----4-:R-:W-:Y:S01]  /*49a0*/  F2FP.PACK_AB R6, R213, R252 ;  /* 0x000000fcd506723e */ /* 0x010fe200000000ff */
[----:B------:R-:W-:-:S04]  /*49b0*/  IMAD.MOV.U32 R123, RZ, RZ, R14 ;  /* 0x000000ffff7b7224 */ /* 0x000fc800078e000e */
[----:B------:R2:W-:Y:S02]  /*49c0*/  MUFU.EX2 R14, R0 ;  /* 0x00000000000e7308 */ /* 0x0005e40000000800 */
[----:B--2---:R-:W-:Y:S02]  /*49d0*/  FFMA.FTZ R0, R122, c[0x0][0x2d0], -R2 ;  /* 0x0000b4007a007a23 */ /* 0x004fe40000010802 */
[----:B------:R-:W-:-:S04]  /*49e0*/  IMAD.MOV.U32 R122, RZ, RZ, R31 ;  /* 0x000000ffff7a7224 */ /* 0x000fc800078e001f */
[----:B------:R2:W4:Y:S01]  /*49f0*/  MUFU.EX2 R40, R0 ;  /* 0x0000000000287308 */ /* 0x0005220000000800 */
[----:B------:R-:W-:Y:S02]  /*4a00*/  IMAD.MOV.U32 R31, RZ, RZ, R71 ;  /* 0x000000ffff1f7224 */ /* 0x000fe400078e0047 */
[----:B--2---:R-:W-:Y:S02]  /*4a10*/  FFMA.FTZ R0, R119, c[0x0][0x2d0], -R2 ;  /* 0x0000b40077007a23 */ /* 0x004fe40000010802 */
[----:B------:R-:W-:Y:S01]  /*4a20*/  IMAD.MOV.U32 R119, RZ, RZ, R5 ;  /* 0x000000ffff777224 */ /* 0x000fe200078e0005 */
[----:B----4-:R-:W-:Y:S02]  /*4a30*/  F2FP.PACK_AB R5, R40, R14 ;  /* 0x0000000e2805723e */ /* 0x010fe400000000ff */
[----:B------:R-:W2:Y:S02]  /*4a40*/  MUFU.EX2 R28, R0 ;  /* 0x00000000001c7308 */ /* 0x000ea40000000800 */
[----:B------:R-:W-:-:S02]  /*4a50*/  F2FP.PACK_AB R4, R118, R119 ;  /* 0x000000777604723e */ /* 0x000fc400000000ff */
[----:B--2---:R-:W-:Y:S01]  /*4a60*/  F2FP.PACK_AB R7, R28, R222 ;  /* 0x000000de1c07723e */ /* 0x004fe200000000ff */
[----:B------:R-:W-:-:S06]  /*4a70*/  IMAD.MOV.U32 R0, RZ, RZ, R69 ;  /* 0x000000ffff007224 */ /* 0x000fcc00078e0045 */
[C---:B-1----:R-:W-:Y:S07]  /*4a80*/  HMMA.16816.F32 R68, R4.reuse, R20, R192 ;  /* 0x000000140444723c */ /* 0x042fee00000018c0 */
[----:B------:R-:W-:Y:S01]  /*4a90*/  MOV R194, R40 ;  /* 0x0000002800c27202 */ /* 0x000fe20000000f00 */
[----:B------:R-:W-:Y:S01]  /*4aa0*/  HMMA.16816.F32 R56, R4, R16, R184 ;  /* 0x000000100438723c */ /* 0x000fe200000018b8 */
[----:B------:R-:W-:Y:S01]  /*4ab0*/  IMAD.MOV.U32 R193, RZ, RZ, R32 ;  /* 0x000000ffffc17224 */ /* 0x000fe200078e0020 */
[----:B------:R-:W-:Y:S01]  /*4ac0*/  MOV R195, R34 ;  /* 0x0000002200c37202 */ /* 0x000fe20000000f00 */
[----:B------:R-:W-:-:S05]  /*4ad0*/  IMAD.MOV.U32 R192, RZ, RZ, R33 ;  /* 0x000000ffffc07224 */ /* 0x000fca00078e0021 */
[C---:B------:R-:W-:Y:S01]  /*4ae0*/  HMMA.16816.F32 R52, R4.reuse, R18, R180 ;  /* 0x000000120434723c */ /* 0x040fe200000018b4 */
[----:B------:R-:W1:Y:S07]  /*4af0*/  LDSM.16.MT88.4 R16, [R217+0x4100] ;  /* 0x00410000d910783b */ /* 0x000e6e0000004200 */
[C---:B---3--:R-:W-:Y:S08]  /*4b00*/  HMMA.16816.F32 R44, R4.reuse, R8, R140 ;  /* 0x00000008042c723c */ /* 0x048ff0000000188c */
[C---:B------:R-:W-:Y:S01]  /*4b10*/  HMMA.16816.F32 R40, R4.reuse, R10, R136 ;  /* 0x0000000a0428723c */ /* 0x040fe20000001888 */
[----:B------:R-:W2:Y:S07]  /*4b20*/  LDSM.16.MT88.4 R8, [R218+0x4100] ;  /* 0x00410000da08783b */ /* 0x000eae0000004200 */
[----:B------:R-:W-:Y:S01]  /*4b30*/  HMMA.16816.F32 R60, R4, R22, R188 ;  /* 0x00000016043c723c */ /* 0x000fe200000018bc */
[----:B------:R-:W3:Y:S06]  /*4b40*/  LDSM.16.MT88.4 R20, [R220+0x4100] ;  /* 0x00410000dc14783b */ /* 0x000eec0000004200 */
[----:B------:R-:W-:-:S02]  /*4b50*/  IMAD.MOV.U32 R191, RZ, RZ, R35 ;  /* 0x000000ffffbf7224 */ /* 0x000fc400078e0023 */
[C---:B------:R-:W-:Y:S08]  /*4b60*/  HMMA.16816.F32 R32, R4.reuse, R24, R128 ;  /* 0x000000180420723c */ /* 0x040ff00000001880 */
[C---:B-1----:R-:W-:Y:S07]  /*4b70*/  HMMA.16816.F32 R136, R4.reuse, R16, R172 ;  /* 0x000000100488723c */ /* 0x042fee00000018ac */
[----:B------:R-:W-:Y:S01]  /*4b80*/  IMAD.MOV.U32 R174, RZ, RZ, R28 ;  /* 0x000000ffffae7224 */ /* 0x000fe200078e001c */
[----:B------:R-:W-:Y:S01]  /*4b90*/  HMMA.16816.F32 R140, R4, R18, R168 ;  /* 0x00000012048c723c */ /* 0x000fe200000018a8 */
[----:B------:R-:W1:Y:S01]  /*4ba0*/  LDSM.16.MT88.4 R16, [R219+0x4100] ;  /* 0x00410000db10783b */ /* 0x000e620000004200 */
[----:B------:R-:W-:-:S06]  /*4bb0*/  MOV R175, R29 ;  /* 0x0000001d00af7202 */ /* 0x000fcc0000000f00 */
[C---:B--2---:R-:W-:Y:S08]  /*4bc0*/  HMMA.16816.F32 R148, R4.reuse, R8, R148 ;  /* 0x000000080494723c */ /* 0x044ff00000001894 */
[C---:B------:R-:W-:Y:S01]  /*4bd0*/  HMMA.16816.F32 R152, R4.reuse, R10, R152 ;  /* 0x0000000a0498723c */ /* 0x040fe20000001898 */
[----:B------:R-:W2:Y:S07]  /*4be0*/  LDSM.16.MT88.4 R8, [R217+0x7100] ;  /* 0x00710000d908783b */ /* 0x000eae0000004200 */
[C---:B---3--:R-:W-:Y:S07]  /*4bf0*/  HMMA.16816.F32 R156, R4.reuse, R20, R156 ;  /* 0x00000014049c723c */ /* 0x048fee000000189c */
[----:B------:R-:W-:Y:S01]  /*4c00*/  IMAD.MOV.U32 R20, RZ, RZ, R30 ;  /* 0x000000ffff147224 */ /* 0x000fe200078e001e */
[C---:B------:R-:W-:Y:S01]  /*4c10*/  HMMA.16816.F32 R128, R4.reuse, R26, R176 ;  /* 0x0000001a0480723c */ /* 0x040fe200000018b0 */
[----:B------:R-:W-:Y:S01]  /*4c20*/  IMAD.MOV.U32 R21, RZ, RZ, R31 ;  /* 0x000000ffff157224 */ /* 0x000fe200078e001f */
[----:B------:R-:W-:Y:S04]  /*4c30*/  LDSM.16.MT88.4 R24, [R217+0xa100] ;  /* 0x00a10000d918783b */ /* 0x000fe80000004200 */
[----:B------:R-:W3:Y:S02]  /*4c40*/  LDSM.16.MT88.4 R28, [R218+0x7100] ;  /* 0x00710000da1c783b */ /* 0x000ee40000004200 */
[C---:B------:R-:W-:Y:S07]  /*4c50*/  HMMA.16816.F32 R196, R4.reuse, R22, R196 ;  /* 0x0000001604c4723c */ /* 0x040fee00000018c4 */
[----:B------:R-:W-:Y:S01]  /*4c60*/  MOV R23, R191 ;  /* 0x000000bf00177202 */ /* 0x000fe20000000f00 */
[C---:B-1----:R-:W-:Y:S08]  /*4c70*/  HMMA.16816.F32 R184, R4.reuse, R16, R164 ;  /* 0x0000001004b8723c */ /* 0x042ff000000018a4 */
[C---:B------:R-:W-:Y:S01]  /*4c80*/  HMMA.16816.F32 R180, R4.reuse, R18, R160 ;  /* 0x0000001204b4723c */ /* 0x040fe200000018a0 */
[----:B------:R-:W1:Y:S07]  /*4c90*/  LDSM.16.MT88.4 R16, [R220+0x7100] ;  /* 0x00710000dc10783b */ /* 0x000e6e0000004200 */
[C---:B--2---:R-:W-:Y:S07]  /*4ca0*/  HMMA.16816.F32 R176, R4.reuse, R8, R144 ;  /* 0x0000000804b0723c */ /* 0x044fee0000001890 */
[----:B------:R-:W-:Y:S01]  /*4cb0*/  IMAD.MOV.U32 R144, RZ, RZ, R193 ;  /* 0x000000ffff907224 */ /* 0x000fe200078e00c1 */
[C---:B------:R-:W-:Y:S01]  /*4cc0*/  HMMA.16816.F32 R168, R4.reuse, R10, R124 ;  /* 0x0000000a04a8723c */ /* 0x040fe2000000187c */
[----:B------:R-:W2:Y:S01]  /*4cd0*/  LDSM.16.MT88.4 R8, [R219+0x7100] ;  /* 0x00710000db08783b */ /* 0x000ea20000004200 */
[----:B------:R-:W-:Y:S01]  /*4ce0*/  IMAD.MOV.U32 R147, RZ, RZ, R121 ;  /* 0x000000ffff937224 */ /* 0x000fe200078e0079 */
[----:B------:R-:W-:Y:S01]  /*4cf0*/  MOV R193, R122 ;  /* 0x0000007a00c17202 */ /* 0x000fe20000000f00 */
[----:B------:R-:W-:Y:S01]  /*4d00*/  IMAD.MOV.U32 R145, RZ, RZ, R194 ;  /* 0x000000ffff917224 */ /* 0x000fe200078e00c2 */
[----:B------:R-:W-:Y:S01]  /*4d10*/  MOV R146, R0 ;  /* 0x0000000000927202 */ /* 0x000fe20000000f00 */
[----:B------:R-:W-:Y:S01]  /*4d20*/  FFMA.FTZ R0, R201, c[0x0][0x2d0], -R12 ;  /* 0x0000b400c9007a23 */ /* 0x000fe2000001080c */
[----:B------:R-:W-:Y:S01]  /*4d30*/  MOV R201, R252 ;  /* 0x000000fc00c97202 */ /* 0x000fe20000000f00 */
[----:B---3--:R-:W-:Y:S01]  /*4d40*/  HMMA.16816.F32 R188, R4, R30, R108 ;  /* 0x0000001e04bc723c */ /* 0x008fe2000000186c */
[----:B------:R-:W-:-:S06]  /*4d50*/  IMAD.MOV.U32 R194, RZ, RZ, R119 ;  /* 0x000000ffffc27224 */ /* 0x000fcc00078e0077 */
[----:B------:R-:W-:Y:S01]  /*4d60*/  IMAD.MOV.U32 R31, RZ, RZ, R174 ;  /* 0x000000ffff1f7224 */ /* 0x000fe200078e00ae */
[----:B------:R-:W-:Y:S01]  /*4d70*/  HMMA.16816.F32 R164, R4, R28, R112 ;  /* 0x0000001c04a4723c */ /* 0x000fe20000001870 */
[----:B------:R-:W-:-:S06]  /*4d80*/  IMAD.MOV.U32 R30, RZ, RZ, R175 ;  /* 0x000000ffff1e7224 */ /* 0x000fcc00078e00af */
[----:B------:R-:W-:Y:S01]  /*4d90*/  MOV R29, R192 ;  /* 0x000000c0001d7202 */ /* 0x000fe20000000f00 */
[----:B------:R-:W-:Y:S01]  /*4da0*/  IMAD.MOV.U32 R28, RZ, RZ, R21 ;  /* 0x000000ffff1c7224 */ /* 0x000fe200078e0015 */
[----:B-1----:R-:W-:Y:S01]  /*4db0*/  HMMA.16816.F32 R172, R4, R16, R104 ;  /* 0x0000001004ac723c */ /* 0x002fe20000001868 */
[----:B------:R-:W-:-:S07]  /*4dc0*/  IMAD.MOV.U32 R192, RZ, RZ, R123 ;  /* 0x000000ffffc07224 */ /* 0x000fce00078e007b */
[C---:B------:R-:W-:Y:S01]  /*4dd0*/  HMMA.16816.F32 R160, R4.reuse, R18, R100 ;  /* 0x0000001204a0723c */ /* 0x040fe20000001864 */
[----:B------:R-:W1:Y:S06]  /*4de0*/  LDSM.16.MT88.4 R16, [R220+0xa100] ;  /* 0x00a10000dc10783b */ /* 0x000e6c0000004200 */
[----:B------:R-:W-:Y:S01]  /*4df0*/  MOV R103, R23 ;  /* 0x0000001700677202 */ /* 0x000fe20000000f00 */
[----:B--2---:R-:W-:Y:S01]  /*4e00*/  HMMA.16816.F32 R124, R4, R8, R96 ;  /* 0x00000008047c723c */ /* 0x004fe20000001860 */
[----:B------:R-:W-:Y:S01]  /*4e10*/  IMAD.MOV.U32 R102, RZ, RZ, R20 ;  /* 0x000000ffff667224 */ /* 0x000fe200078e0014 */
[----:B------:R-:W-:Y:S01]  /*4e20*/  MOV R101, R117 ;  /* 0x0000007500657202 */ /* 0x000fe20000000f00 */
[----:B------:R-:W2:Y:S01]  /*4e30*/  LDSM.16.MT88.4 R20, [R218+0xa100] ;  /* 0x00a10000da14783b */ /* 0x000ea20000004200 */
[----:B------:R-:W-:-:S03]  /*4e40*/  IMAD.MOV.U32 R100, RZ, RZ, R116 ;  /* 0x000000ffff647224 */ /* 0x000fc600078e0074 */
[----:B------:R-:W-:Y:S01]  /*4e50*/  IMAD.MOV.U32 R98, RZ, RZ, R120 ;  /* 0x000000ffff627224 */ /* 0x000fe200078e0078 */
[----:B------:R-:W-:Y:S01]  /*4e60*/  MOV R99, R214 ;  /* 0x000000d600637202 */ /* 0x000fe20000000f00 */
[----:B------:R-:W-:Y:S01]  /*4e70*/  HMMA.16816.F32 R120, R4, R10, R92 ;  /* 0x0000000a0478723c */ /* 0x000fe2000000185c */
[----:B------:R-:W3:Y:S01]  /*4e80*/  LDSM.16.MT88.4 R8, [R219+0xa100] ;  /* 0x00a10000db08783b */ /* 0x000ee20000004200 */
[----:B------:R4:W-:Y:S01]  /*4e90*/  MUFU.EX2 R214, R0 ;  /* 0x0000000000d67308 */ /* 0x0009e20000000800 */
[----:B------:R-:W-:Y:S02]  /*4ea0*/  IMAD.MOV.U32 R97, RZ, RZ, R118 ;  /* 0x000000ffff617224 */ /* 0x000fe400078e0076 */
[----:B------:R-:W-:-:S03]  /*4eb0*/  IMAD.MOV.U32 R96, RZ, RZ, R144 ;  /* 0x000000ffff607224 */ /* 0x000fc600078e0090 */
[C---:B------:R-:W-:Y:S08]  /*4ec0*/  HMMA.16816.F32 R116, R4.reuse, R26, R88 ;  /* 0x0000001a0474723c */ /* 0x040ff00000001858 */
[----:B------:R-:W-:Y:S01]  /*4ed0*/  HMMA.16816.F32 R112, R4, R24, R84 ;  /* 0x000000180470723c */ /* 0x000fe20000001854 */
[----:B------:R-:W-:Y:S01]  /*4ee0*/  LDSM.16.MT88.4 R24, [R219+0x1900] ;  /* 0x00190000db18783b */ /* 0x000fe20000004200 */
[----:B----4-:R-:W-:-:S02]  /*4ef0*/  FFMA.FTZ R0, R135, c[0x0][0x2d0], -R12 ;  /* 0x0000b40087007a23 */ /* 0x010fc4000001080c */
[----:B------:R-:W-:Y:S02]  /*4f00*/  IMAD.MOV.U32 R135, RZ, RZ, R97 ;  /* 0x000000ffff877224 */ /* 0x000fe400078e0061 */
[----:B------:R4:W-:Y:S01]  /*4f10*/  MUFU.EX2 R252, R0 ;  /* 0x0000000000fc7308 */ /* 0x0009e20000000800 */
[----:B------:R-:W-:Y:S01]  /*4f20*/  IMAD.MOV.U32 R97, RZ, RZ, R145 ;  /* 0x000000ffff617224 */ /* 0x000fe200078e0091 */
[C---:B-1----:R-:W-:Y:S07]  /*4f30*/  HMMA.16816.F32 R92, R4.reuse, R16, R72 ;  /* 0x00000010045c723c */ /* 0x042fee0000001848 */
[----:B------:R-:W-:Y:S01]  /*4f40*/  IMAD.MOV.U32 R73, RZ, RZ, R213 ;  /* 0x000000ffff497224 */ /* 0x000fe200078e00d5 */
[C---:B------:R-:W-:Y:S01]  /*4f50*/  HMMA.16816.F32 R88, R4.reuse, R18, R64 ;  /* 0x000000120458723c */ /* 0x040fe20000001840 */
[----:B------:R-:W1:Y:S01]  /*4f60*/  LDSM.16.MT88.4 R16, [R218+0x1900] ;  /* 0x00190000da10783b */ /* 0x000e620000004200 */
[----:B------:R-:W-:Y:S01]  /*4f70*/  IMAD.MOV.U32 R74, RZ, RZ, R30 ;  /* 0x000000ffff4a7224 */ /* 0x000fe200078e001e */
[----:B------:R-:W-:Y:S01]  /*4f80*/  MOV R30, R212 ;  /* 0x000000d4001e7202 */ /* 0x000fe20000000f00 */
[----:B------:R-:W-:Y:S01]  /*4f90*/  IMAD.MOV.U32 R75, RZ, RZ, R103 ;  /* 0x000000ffff4b7224 */ /* 0x000fe200078e0067 */
[----:B------:R-:W-:Y:S01]  /*4fa0*/  MOV R72, R31 ;  /* 0x0000001f00487202 */ /* 0x000fe20000000f00 */
[----:B----4-:R-:W-:Y:S01]  /*4fb0*/  FFMA.FTZ R0, R134, c[0x0][0x2d0], -R12 ;  /* 0x0000b40086007a23 */ /* 0x010fe2000001080c */
[----:B------:R-:W-:Y:S01]  /*4fc0*/  MOV R67, R29 ;  /* 0x0000001d00437202 */ /* 0x000fe20000000f00 */
[----:B------:R-:W-:Y:S01]  /*4fd0*/  IMAD.MOV.U32 R134, RZ, RZ, R251 ;  /* 0x000000ffff867224 */ /* 0x000fe200078e00fb */
[----:B--2---:R-:W-:Y:S01]  /*4fe0*/  HMMA.16816.F32 R108, R4, R20, R80 ;  /* 0x00000014046c723c */ /* 0x004fe20000001850 */
[----:B------:R2:W-:Y:S01]  /*4ff0*/  MUFU.EX2 R251, R0 ;  /* 0x0000000000fb7308 */ /* 0x0005e20000000800 */
[----:B------:R-:W-:Y:S01]  /*5000*/  IMAD.MOV.U32 R31, RZ, RZ, R207 ;  /* 0x000000ffff1f7224 */ /* 0x000fe200078e00cf */
[----:B------:R-:W-:-:S05]  /*5010*/  MOV R29, R205 ;  /* 0x000000cd001d7202 */ /* 0x000fca0000000f00 */
[C---:B---3--:R-:W-:Y:S08]  /*5020*/  HMMA.16816.F32 R84, R4.reuse, R8, R48 ;  /* 0x000000080454723c */ /* 0x048ff00000001830 */
[----:B------:R-:W-:Y:S01]  /*5030*/  HMMA.16816.F32 R80, R4, R10, R36 ;  /* 0x0000000a0450723c */ /* 0x000fe20000001824 */
[----:B--2---:R-:W-:Y:S01]  /*5040*/  FFMA.FTZ R0, R133, c[0x0][0x2d0], -R12 ;  /* 0x0000b40085007a23 */ /* 0x004fe2000001080c */
[----:B------:R-:W2:Y:S01]  /*5050*/  LDSM.16.MT88.4 R8, [R220+0x1900] ;  /* 0x00190000dc08783b */ /* 0x000ea20000004200 */
[----:B------:R-:W-:-:S02]  /*5060*/  IMAD.MOV.U32 R133, RZ, RZ, R211 ;  /* 0x000000ffff857224 */ /* 0x000fc400078e00d3 */
[----:B------:R-:W3:Y:S02]  /*5070*/  MUFU.EX2 R48, R0 ;  /* 0x0000000000307308 */ /* 0x000ee40000000800 */
[----:B------:R-:W-:Y:S01]  /*5080*/  MOV R38, R99 ;  /* 0x0000006300267202 */ /* 0x000fe20000000f00 */
[----:B------:R-:W-:Y:S01]  /*5090*/  HMMA.16816.F32 R104, R4, R22, R76 ;  /* 0x000000160468723c */ /* 0x000fe2000000184c */
[----:B------:R-:W-:Y:S01]  /*50a0*/  IMAD.MOV.U32 R99, RZ, RZ, R215 ;  /* 0x000000ffff637224 */ /* 0x000fe200078e00d7 */
[----:B------:R-:W4:Y:S01]  /*50b0*/  LDSM.16.MT88.4 R20, [R217+0x1900] ;  /* 0x00190000d914783b */ /* 0x000f220000004200 */
[----:B------:R-:W-:Y:S01]  /*50c0*/  IMAD.MOV.U32 R39, RZ, RZ, R98 ;  /* 0x000000ffff277224 */ /* 0x000fe200078e0062 */
[----:B------:R-:W-:Y:S01]  /*50d0*/  MOV R98, R146 ;  /* 0x0000009200627202 */ /* 0x000fe20000000f00 */
[----:B------:R-:W-:Y:S02]  /*50e0*/  IMAD.MOV.U32 R37, RZ, RZ, R100 ;  /* 0x000000ffff257224 */ /* 0x000fe400078e0064 */
[----:B------:R-:W-:-:S02]  /*50f0*/  FFMA.FTZ R4, R202, c[0x0][0x2d0], -R2 ;  /* 0x0000b400ca047a23 */ /* 0x000fc40000010802 */
[----:B------:R-:W-:Y:S02]  /*5100*/  IMAD.MOV.U32 R202, RZ, RZ, R28 ;  /* 0x000000ffffca7224 */ /* 0x000fe400078e001c */
[----:B------:R1:W-:Y:S01]  /*5110*/  MUFU.EX2 R212, R4 ;  /* 0x0000000400d47308 */ /* 0x0003e20000000800 */
[----:B------:R-:W-:Y:S01]  /*5120*/  IMAD.MOV.U32 R36, RZ, RZ, R101 ;  /* 0x000000ffff247224 */ /* 0x000fe200078e0065 */
[----:B---3--:R-:W-:Y:S01]  /*5130*/  F2FP.PACK_AB R6, R48, R251 ;  /* 0x000000fb3006723e */ /* 0x008fe200000000ff */
[----:B------:R-:W-:Y:S02]  /*5140*/  FFMA.FTZ R0, R204, c[0x0][0x2d0], -R2 ;  /* 0x0000b400cc007a23 */ /* 0x000fe40000010802 */
[----:B------:R-:W-:-:S03]  /*5150*/  IMAD.MOV.U32 R28, RZ, RZ, R206 ;  /* 0x000000ffff1c7224 */ /* 0x000fc600078e00ce */
[----:B------:R3:W-:Y:S01]  /*5160*/  MUFU.EX2 R211, R0 ;  /* 0x0000000000d37308 */ /* 0x0007e20000000800 */
[----:B-1----:R-:W-:Y:S01]  /*5170*/  F2FP.PACK_AB R4, R252, R214 ;  /* 0x000000d6fc04723e */ /* 0x002fe200000000ff */
[----:B---3--:R-:W-:Y:S01]  /*5180*/  FFMA.FTZ R0, R203, c[0x0][0x2d0], -R2 ;  /* 0x0000b400cb007a23 */ /* 0x008fe20000010802 */
[----:B------:R-:W-:-:S05]  /*5190*/  MOV R203, R102 ;  /* 0x0000006600cb7202 */ /* 0x000fca0000000f00 */
[----:B------:R1:W3:Y:S02]  /*51a0*/  MUFU.EX2 R213, R0 ;  /* 0x0000000000d57308 */ /* 0x0002e40000000800 */
[----:B-1----:R-:W-:Y:S01]  /*51b0*/  FFMA.FTZ R0, R200, c[0x0][0x2d0], -R2 ;  /* 0x0000b400c8007a23 */ /* 0x002fe20000010802 */
[----:B---3--:R-:W-:Y:S01]  /*51c0*/  F2FP.PACK_AB R5, R213, R211 ;  /* 0x000000d3d505723e */ /* 0x008fe200000000ff */
[----:B------:R-:W-:-:S04]  /*51d0*/  IMAD.MOV.U32 R200, RZ, RZ, R147 ;  /* 0x000000ffffc87224 */ /* 0x000fc800078e0093 */
[----:B------:R-:W1:Y:S02]  /*51e0*/  MUFU.EX2 R215, R0 ;  /* 0x0000000000d77308 */ /* 0x000e640000000800 */
[----:B-1----:R-:W-:Y:S01]  /*51f0*/  F2FP.PACK_AB R7, R215, R212 ;  /* 0x000000d4d707723e */ /* 0x002fe200000000ff */
[----:B------:R-:W-:-:S04]  /*5200*/  IMAD.MOV.U32 R0, RZ, RZ, R75 ;  /* 0x000000ffff007224 */ /* 0x000fc800078e004b */
[----:B------:R-:W-:Y:S02]  /*5210*/  FFMA.FTZ R0, R0, c[0x0][0x2d0], -R12 ;  /* 0x0000b40000007a23 */ /* 0x000fe4000001080c */
[C---:B------:R-:W-:Y:S07]  /*5220*/  HMMA.16816.F32 R76, R4.reuse, R18, R52 ;  /* 0x00000012044c723c */ /* 0x040fee0000001834 */
[----:B------:R-:W-:Y:S01]  /*5230*/  IMAD.MOV.U32 R54, RZ, RZ, R72 ;  /* 0x000000ffff367224 */ /* 0x000fe200078e0048 */
[----:B------:R-:W-:Y:S01]  /*5240*/  MOV R53, R73 ;  /* 0x0000004900357202 */ /* 0x000fe20000000f00 */
[----:B------:R-:W-:Y:S01]  /*5250*/  IMAD.MOV.U32 R52, RZ, RZ, R74 ;  /* 0x000000ffff347224 */ /* 0x000fe200078e004a */
[----:B------:R-:W-:Y:S01]  /*5260*/  HMMA.16816.F32 R144, R4, R16, R56 ;  /* 0x000000100490723c */ /* 0x000fe20000001838 */
[----:B------:R-:W1:Y:S01]  /*5270*/  LDSM.16.MT88.4 R16, [R217+0x4900] ;  /* 0x00490000d910783b */ /* 0x000e620000004200 */
[----:B------:R-:W-:-:S06]  /*5280*/  IMAD.MOV.U32 R55, RZ, RZ, R48 ;  /* 0x000000ffff377224 */ /* 0x000fcc00078e0030 */
[C---:B--2---:R-:W-:Y:S07]  /*5290*/  HMMA.16816.F32 R72, R4.reuse, R8, R44 ;  /* 0x000000080448723c */ /* 0x044fee000000182c */
[----:B------:R-:W-:Y:S01]  /*52a0*/  MOV R44, R67 ;  /* 0x00000043002c7202 */ /* 0x000fe20000000f00 */
[----:B----4-:R-:W-:Y:S01]  /*52b0*/  HMMA.16816.F32 R204, R4, R20, R68 ;  /* 0x0000001404cc723c */ /* 0x010fe20000001844 */
[----:B------:R-:W-:Y:S01]  /*52c0*/  IMAD.MOV.U32 R45, RZ, RZ, R96 ;  /* 0x000000ffff2d7224 */ /* 0x000fe200078e0060 */
[----:B------:R-:W-:Y:S01]  /*52d0*/  MOV R47, R98 ;  /* 0x00000062002f7202 */ /* 0x000fe20000000f00 */
[----:B------:R-:W-:-:S05]  /*52e0*/  IMAD.MOV.U32 R46, RZ, RZ, R97 ;  /* 0x000000ffff2e7224 */ /* 0x000fca00078e0061 */
[C---:B------:R-:W-:Y:S01]  /*52f0*/  HMMA.16816.F32 R64, R4.reuse, R10, R40 ;  /* 0x0000000a0440723c */ /* 0x040fe20000001828 */
[----:B------:R-:W2:Y:S07]  /*5300*/  LDSM.16.MT88.4 R8, [R218+0x4900] ;  /* 0x00490000da08783b */ /* 0x000eae0000004200 */
[C---:B------:R-:W-:Y:S01]  /*5310*/  HMMA.16816.F32 R100, R4.reuse, R22, R60 ;  /* 0x000000160464723c */ /* 0x040fe2000000183c */
[----:B------:R-:W3:Y:S07]  /*5320*/  LDSM.16.MT88.4 R20, [R220+0x4900] ;  /* 0x00490000dc14783b */ /* 0x000eee0000004200 */
[C---:B------:R-:W-:Y:S07]  /*5330*/  HMMA.16816.F32 R40, R4.reuse, R24, R32 ;  /* 0x000000180428723c */ /* 0x040fee0000001820 */
[----:B------:R-:W-:Y:S01]  /*5340*/  IMAD.MOV.U32 R25, RZ, RZ, R99 ;  /* 0x000000ffff197224 */ /* 0x000fe200078e0063 */
[----:B-1----:R-:W-:Y:S01]  /*5350*/  HMMA.16816.F32 R68, R4, R16, R136 ;  /* 0x000000100444723c */ /* 0x002fe20000001888 */
[----:B------:R-:W-:Y:S01]  /*5360*/  IMAD.MOV.U32 R32, RZ, RZ, R30 ;  /* 0x000000ffff207224 */ /* 0x000fe200078e001e */
[----:B------:R-:W-:Y:S01]  /*5370*/  MOV R33, R31 ;  /* 0x0000001f00217202 */ /* 0x000fe20000000f00 */
[----:B------:R-:W-:-:S02]  /*5380*/  IMAD.MOV.U32 R34, RZ, RZ, R28 ;  /* 0x000000ffff227224 */ /* 0x000fc400078e001c */
[----:B------:R-:W-:Y:S02]  /*5390*/  IMAD.MOV.U32 R35, RZ, RZ, R29 ;  /* 0x000000ffff237224 */ /* 0x000fe400078e001d */
[----:B------:R-:W-:Y:S01]  /*53a0*/  LDSM.16.MT88.4 R28, [R218+0x7900] ;  /* 0x00790000da1c783b */ /* 0x000fe20000004200 */
[C---:B------:R-:W-:Y:S01]  /*53b0*/  HMMA.16816.F32 R60, R4.reuse, R18, R140 ;  /* 0x00000012043c723c */ /* 0x040fe2000000188c */
[----:B------:R-:W-:Y:S02]  /*53c0*/  IMAD.MOV.U32 R139, RZ, RZ, R35 ;  /* 0x000000ffff8b7224 */ /* 0x000fe400078e0023 */
[----:B------:R-:W1:Y:S01]  /*53d0*/  LDSM.16.MT88.4 R16, [R219+0x4900] ;  /* 0x00490000db10783b */ /* 0x000e620000004200 */
[----:B------:R-:W-:Y:S01]  /*53e0*/  IMAD.MOV.U32 R35, RZ, RZ, R47 ;  /* 0x000000ffff237224 */ /* 0x000fe200078e002f */
[----:B------:R-:W-:Y:S01]  /*53f0*/  MOV R47, R55 ;  /* 0x00000037002f7202 */ /* 0x000fe20000000f00 */
[----:B------:R-:W-:Y:S02]  /*5400*/  IMAD.MOV.U32 R55, RZ, RZ, R133 ;  /* 0x000000ffff377224 */ /* 0x000fe400078e0085 */
[----:B------:R-:W-:Y:S01]  /*5410*/  HMMA.16816.F32 R96, R4, R26, R128 ;  /* 0x0000001a0460723c */ /* 0x000fe20000001880 */
[----:B------:R-:W-:Y:S01]  /*5420*/  IMAD.MOV.U32 R133, RZ, RZ, R134 ;  /* 0x000000ffff857224 */ /* 0x000fe200078e0086 */
[----:B------:R-:W-:Y:S01]  /*5430*/  MOV R134, R201 ;  /* 0x000000c900867202 */ /* 0x000fe20000000f00 */
[----:B------:R-:W-:-:S02]  /*5440*/  IMAD.MOV.U32 R201, RZ, RZ, R192 ;  /* 0x000000ffffc97224 */ /* 0x000fc400078e00c0 */
[----:B------:R-:W-:-:S03]  /*5450*/  IMAD.MOV.U32 R136, RZ, RZ, R47 ;  /* 0x000000ffff887224 */ /* 0x000fc600078e002f */
[C---:B--2---:R-:W-:Y:S08]  /*5460*/  HMMA.16816.F32 R56, R4.reuse, R8, R148 ;  /* 0x000000080438723c */ /* 0x044ff00000001894 */
        /* <DEDUP_REMOVED lines=9> */
[C---:B--2---:R-:W-:Y:S07]  /*5500*/  HMMA.16816.F32 R152, R4.reuse, R8, R176 ;  /* 0x000000080498723c */ /* 0x044fee00000018b0 */
[----:B------:R-:W-:Y:S01]  /*5510*/  IMAD.MOV.U32 R179, RZ, RZ, R33 ;  /* 0x000000ffffb37224 */ /* 0x000fe200078e0021 */
[----:B------:R-:W-:Y:S01]  /*5520*/  HMMA.16816.F32 R156, R4, R10, R168 ;  /* 0x0000000a049c723c */ /* 0x000fe200000018a8 */
[----:B------:R-:W2:Y:S01]  /*5530*/  LDSM.16.MT88.4 R8, [R219+0x7900] ;  /* 0x00790000db08783b */ /* 0x000ea20000004200 */
[----:B------:R-:W-:Y:S01]  /*5540*/  MOV R33, R45 ;  /* 0x0000002d00217202 */ /* 0x000fe20000000f00 */
[----:B------:R-:W-:-:S02]  /*5550*/  IMAD.MOV.U32 R45, RZ, RZ, R53 ;  /* 0x000000ffff2d7224 */ /* 0x000fc400078e0035 */
[----:B------:R-:W-:Y:S02]  /*5560*/  IMAD.MOV.U32 R53, RZ, RZ, R202 ;  /* 0x000000ffff357224 */ /* 0x000fe400078e00ca */
[----:B------:R-:W-:Y:S01]  /*5570*/  IMAD.MOV.U32 R169, RZ, RZ, R32 ;  /* 0x000000ffffa97224 */ /* 0x000fe200078e0020 */
[----:B------:R-:W-:Y:S01]  /*5580*/  MOV R168, R34 ;  /* 0x0000002200a87202 */ /* 0x000fe20000000f00 */
        /* <DEDUP_REMOVED lines=11> */
[C---:B-1----:R-:W-:Y:S01]  /*5640*/  HMMA.16816.F32 R180, R4.reuse, R16, R172 ;  /* 0x0000001004b4723c */ /* 0x042fe200000018ac */
[----:B------:R-:W-:Y:S01]  /*5650*/  IMAD.MOV.U32 R36, RZ, RZ, R193 ;  /* 0x000000ffff247224 */ /* 0x000fe200078e00c1 */
[----:B------:R-:W-:Y:S01]  /*5660*/  LDSM.16.MT88.4 R24, [R217+0xa900] ;  /* 0x00a90000d918783b */ /* 0x000fe20000004200 */
[----:B------:R-:W-:Y:S01]  /*5670*/  IMAD.MOV.U32 R38, RZ, RZ, R195 ;  /* 0x000000ffff267224 */ /* 0x000fe200078e00c3 */
[----:B------:R-:W-:Y:S01]  /*5680*/  MOV R177, R53 ;  /* 0x0000003500b17202 */ /* 0x000fe20000000f00 */
[----:B------:R-:W-:Y:S01]  /*5690*/  IMAD.MOV.U32 R176, RZ, RZ, R54 ;  /* 0x000000ffffb07224 */ /* 0x000fe200078e0036 */
[----:B------:R-:W-:Y:S01]  /*56a0*/  MOV R137, R46 ;  /* 0x0000002e00897202 */ /* 0x000fe20000000f00 */
[----:B------:R-:W-:Y:S01]  /*56b0*/  IMAD.MOV.U32 R171, RZ, RZ, R55 ;  /* 0x000000ffffab7224 */ /* 0x000fe200078e0037 */
[----:B------:R-:W-:Y:S01]  /*56c0*/  HMMA.16816.F32 R184, R4, R18, R160 ;  /* 0x0000001204b8723c */ /* 0x000fe200000018a0 */
[----:B------:R-:W1:Y:S01]  /*56d0*/  LDSM.16.MT88.4 R16, [R220+0xa900] ;  /* 0x00a90000dc10783b */ /* 0x000e620000004200 */
[----:B------:R-:W-:Y:S01]  /*56e0*/  IMAD.MOV.U32 R178, RZ, RZ, R52 ;  /* 0x000000ffffb27224 */ /* 0x000fe200078e0034 */
[----:B------:R-:W-:Y:S01]  /*56f0*/  MOV R29, R200 ;  /* 0x000000c8001d7202 */ /* 0x000fe20000000f00 */
[----:B------:R-:W-:-:S02]  /*5700*/  IMAD.MOV.U32 R138, RZ, RZ, R45 ;  /* 0x000000ffff8a7224 */ /* 0x000fc400078e002d */
[----:B------:R-:W-:Y:S01]  /*5710*/  IMAD.MOV.U32 R28, RZ, RZ, R202 ;  /* 0x000000ffff1c7224 */ /* 0x000fe200078e00ca */
[----:B------:R-:W-:Y:S01]  /*5720*/  MOV R162, R32 ;  /* 0x0000002000a27202 */ /* 0x000fe20000000f00 */
[C---:B------:R-:W-:Y:S01]  /*5730*/  HMMA.16816.F32 R192, R4.reuse, R30, R188 ;  /* 0x0000001e04c0723c */ /* 0x040fe200000018bc */
[----:B------:R-:W-:Y:S02]  /*5740*/  IMAD.MOV.U32 R161, RZ, RZ, R33 ;  /* 0x000000ffffa17224 */ /* 0x000fe400078e0021 */
[----:B------:R-:W-:Y:S02]  /*5750*/  IMAD.MOV.U32 R160, RZ, RZ, R34 ;  /* 0x000000ffffa07224 */ /* 0x000fe400078e0022 */
[----:B------:R-:W-:Y:S01]  /*5760*/  IMAD.MOV.U32 R163, RZ, RZ, R139 ;  /* 0x000000ffffa37224 */ /* 0x000fe200078e008b */
[----:B------:R-:W-:Y:S01]  /*5770*/  MOV R139, R35 ;  /* 0x00000023008b7202 */ /* 0x000fe20000000f00 */
[----:B------:R-:W-:Y:S01]  /*5780*/  IMAD.MOV.U32 R30, RZ, RZ, R44 ;  /* 0x000000ffff1e7224 */ /* 0x000fe200078e002c */
[----:B--2---:R-:W-:Y:S01]  /*5790*/  HMMA.16816.F32 R172, R4, R10, R120 ;  /* 0x0000000a04ac723c */ /* 0x004fe20000001878 */
[----:B------:R-:W-:-:S06]  /*57a0*/  IMAD.MOV.U32 R31, RZ, RZ, R203 ;  /* 0x000000ffff1f7224 */ /* 0x000fcc00078e00cb */
[----:B------:R-:W-:Y:S01]  /*57b0*/  IMAD.MOV.U32 R123, RZ, RZ, R39 ;  /* 0x000000ffff7b7224 */ /* 0x000fe200078e0027 */
[----:B------:R-:W-:Y:S01]  /*57c0*/  HMMA.16816.F32 R188, R4, R8, R124 ;  /* 0x0000000804bc723c */ /* 0x000fe2000000187c */
[----:B------:R-:W2:Y:S02]  /*57d0*/  LDSM.16.MT88.4 R8, [R219+0xa900] ;  /* 0x00a90000db08783b */ /* 0x000ea40000004200 */
[----:B------:R-:W-:-:S04]  /*57e0*/  IMAD.MOV.U32 R120, RZ, RZ, R123 ;  /* 0x000000ffff787224 */ /* 0x000fc800078e007b */
        /* <DEDUP_REMOVED lines=12> */
[----:B------:R3:W-:Y:S01]  /*58b0*/  MUFU.EX2 R15, R0 ;  /* 0x00000000000f7308 */ /* 0x0007e20000000800 */
[----:B------:R-:W-:Y:S01]  /*58c0*/  MOV R124, R127 ;  /* 0x0000007f007c7202 */ /* 0x000fe20000000f00 */
[----:B------:R-:W-:Y:S01]  /*58d0*/  IMAD.MOV.U32 R127, RZ, RZ, R161 ;  /* 0x000000ffff7f7224 */ /* 0x000fe200078e00a1 */
[----:B-1----:R-:W-:Y:S01]  /*58e0*/  HMMA.16816.F32 R52, R4, R16, R92 ;  /* 0x000000100434723c */ /* 0x002fe2000000185c */
[----:B------:R-:W-:-:S02]  /*58f0*/  IMAD.MOV.U32 R161, RZ, RZ, R168 ;  /* 0x000000ffffa17224 */ /* 0x000fc400078e00a8 */
[----:B------:R-:W-:Y:S02]  /*5900*/  IMAD.MOV.U32 R168, RZ, RZ, R135 ;  /* 0x000000ffffa87224 */ /* 0x000fe400078e0087 */
[----:B------:R-:W-:Y:S02]  /*5910*/  IMAD.MOV.U32 R163, RZ, RZ, R170 ;  /* 0x000000ffffa37224 */ /* 0x000fe400078e00aa */
[----:B------:R-:W-:Y:S01]  /*5920*/  IMAD.MOV.U32 R170, RZ, RZ, R225 ;  /* 0x000000ffffaa7224 */ /* 0x000fe200078e00e1 */
[----:B------:R-:W-:Y:S01]  /*5930*/  HMMA.16816.F32 R44, R4, R18, R88 ;  /* 0x00000012042c723c */ /* 0x000fe20000001858 */
[----:B------:R-:W1:Y:S01]  /*5940*/  LDSM.16.MT88.4 R16, [R218+0x2100] ;  /* 0x00210000da10783b */ /* 0x000e620000004200 */
[----:B---3--:R-:W-:-:S06]  /*5950*/  FFMA.FTZ R0, R210, c[0x0][0x2d0], -R12 ;  /* 0x0000b400d2007a23 */ /* 0x008fcc000001080c */
[C---:B------:R-:W-:Y:S01]  /*5960*/  HMMA.16816.F32 R112, R4.reuse, R24, R112 ;  /* 0x000000180470723c */ /* 0x040fe20000001870 */
[----:B------:R3:W-:Y:S07]  /*5970*/  MUFU.EX2 R135, R0 ;  /* 0x0000000000877308 */ /* 0x0007ee0000000800 */
[C---:B--2---:R-:W-:Y:S08]  /*5980*/  HMMA.16816.F32 R36, R4.reuse, R8, R84 ;  /* 0x000000080424723c */ /* 0x044ff00000001854 */
[C---:B------:R-:W-:Y:S01]  /*5990*/  HMMA.16816.F32 R32, R4.reuse, R10, R80 ;  /* 0x0000000a0420723c */ /* 0x040fe20000001850 */
[----:B---3--:R-:W-:Y:S01]  /*59a0*/  FFMA.FTZ R0, R208, c[0x0][0x2d0], -R12 ;  /* 0x0000b400d0007a23 */ /* 0x008fe2000001080c */
[----:B------:R-:W2:Y:S03]  /*59b0*/  LDSM.16.MT88.4 R8, [R220+0x2100] ;  /* 0x00210000dc08783b */ /* 0x000ea60000004200 */
[----:B------:R3:W-:Y:S03]  /*59c0*/  MUFU.EX2 R208, R0 ;  /* 0x0000000000d07308 */ /* 0x0007e60000000800 */
[----:B------:R-:W-:Y:S01]  /*59d0*/  HMMA.16816.F32 R200, R4, R26, R116 ;  /* 0x0000001a04c8723c */ /* 0x000fe20000001874 */
[----:B------:R-:W-:-:S07]  /*59e0*/  MOV R93, R134 ;  /* 0x00000086005d7202 */ /* 0x000fce0000000f00 */
[C---:B------:R-:W-:Y:S08]  /*59f0*/  HMMA.16816.F32 R108, R4.reuse, R20, R108 ;  /* 0x00000014046c723c */ /* 0x040ff0000000186c */
[----:B------:R-:W-:Y:S01]  /*5a00*/  HMMA.16816.F32 R104, R4, R22, R104 ;  /* 0x000000160468723c */ /* 0x000fe20000001868 */
[----:B---3--:R-:W-:Y:S01]  /*5a10*/  FFMA.FTZ R0, R209, c[0x0][0x2d0], -R12 ;  /* 0x0000b400d1007a23 */ /* 0x008fe2000001080c */
[----:B------:R-:W3:Y:S03]  /*5a20*/  LDSM.16.MT88.4 R20, [R217+0x2100] ;  /* 0x00210000d914783b */ /* 0x000ee60000004200 */
[----:B------:R4:W1:Y:S01]  /*5a30*/  MUFU.EX2 R210, R0 ;  /* 0x0000000000d27308 */ /* 0x0008620000000800 */
[----:B------:R-:W-:Y:S01]  /*5a40*/  IMAD.MOV.U32 R94, RZ, RZ, R222 ;  /* 0x000000ffff5e7224 */ /* 0x000fe200078e00de */
[----:B------:R1:W5:Y:S01]  /*5a50*/  LDL.LU R225, [R1+0x64] ;  /* 0x0000640001e17983 */ /* 0x0003620000300800 */
[----:B----4-:R-:W-:-:S02]  /*5a60*/  FFMA.FTZ R0, R120, c[0x0][0x2d0], -R2 ;  /* 0x0000b40078007a23 */ /* 0x010fc40000010802 */
[----:B------:R-:W-:Y:S01]  /*5a70*/  IMAD.MOV.U32 R120, RZ, RZ, R121 ;  /* 0x000000ffff787224 */ /* 0x000fe200078e0079 */
[----:B------:R-:W-:Y:S01]  /*5a80*/  MOV R121, R122 ;  /* 0x0000007a00797202 */ /* 0x000fe20000000f00 */
        /* <DEDUP_REMOVED lines=22> */
[----:B------:R-:W-:Y:S02]  /*5bf0*/  MOV R160, R162 ;  /* 0x000000a200a07202 */ /* 0x000fe40000000f00 */
[----:B------:R-:W-:Y:S02]  /*5c00*/  MOV R138, R14 ;  /* 0x0000000e008a7202 */ /* 0x000fe40000000f00 */
[----:B------:R-:W-:Y:S01]  /*5c10*/  MOV R162, R168 ;  /* 0x000000a800a27202 */ /* 0x000fe20000000f00 */
[----:B------:R4:W-:Y:S01]  /*5c20*/  MUFU.EX2 R14, R0 ;  /* 0x00000000000e7308 */ /* 0x0009e20000000800 */
[----:B------:R-:W-:-:S02]  /*5c30*/  MOV R168, R170 ;  /* 0x000000aa00a87202 */ /* 0x000fc40000000f00 */
[----:B------:R-:W-:Y:S02]  /*5c40*/  MOV R170, R176 ;  /* 0x000000b000aa7202 */ /* 0x000fe40000000f00 */
[----:B------:R-:W-:Y:S02]  /*5c50*/  MOV R176, R178 ;  /* 0x000000b200b07202 */ /* 0x000fe40000000f00 */
[----:B------:R-:W-:Y:S02]  /*5c60*/  MOV R178, R137 ;  /* 0x0000008900b27202 */ /* 0x000fe40000000f00 */
[----:B------:R-:W-:Y:S01]  /*5c70*/  MOV R137, R133 ;  /* 0x0000008500897202 */ /* 0x000fe20000000f00 */
[--C-:B------:R-:W-:Y:S02]  /*5c80*/  FFMA.FTZ R4, R25, c[0x0][0x2d0], -R2.reuse ;  /* 0x0000b40019047a23 */ /* 0x100fe40000010802 */
[----:B----4-:R-:W-:Y:S02]  /*5c90*/  FFMA.FTZ R0, R120, c[0x0][0x2d0], -R2 ;  /* 0x0000b40078007a23 */ /* 0x010fe40000010802 */
[----:B------:R4:W-:Y:S01]  /*5ca0*/  MUFU.EX2 R134, R4 ;  /* 0x0000000400867308 */ /* 0x0009e20000000800 */
[----:B-1----:R-:W-:Y:S01]  /*5cb0*/  F2FP.PACK_AB R6, R210, R208 ;  /* 0x000000d0d206723e */ /* 0x002fe200000000ff */
[----:B------:R-:W1:Y:S01]  /*5cc0*/  LDSM.16.MT88.4 R24, [R219+0x2100] ;  /* 0x00210000db18783b */ /* 0x000e620000004200 */
[----:B------:R-:W-:-:S02]  /*5cd0*/  MOV R120, R122 ;  /* 0x0000007a00787202 */ /* 0x000fc40000000f00 */
[----:B------:R-:W-:Y:S01]  /*5ce0*/  MOV R122, R124 ;  /* 0x0000007c007a7202 */ /* 0x000fe20000000f00 */
[----:B------:R-:W-:Y:S02]  /*5cf0*/  IMAD.MOV.U32 R124, RZ, RZ, R161 ;  /* 0x000000ffff7c7224 */ /* 0x000fe400078e00a1 */
[----:B------:R2:W2:Y:S01]  /*5d00*/  MUFU.EX2 R133, R0 ;  /* 0x0000000000857308 */ /* 0x0004a20000000800 */
[----:B------:R-:W-:Y:S02]  /*5d10*/  IMAD.MOV.U32 R161, RZ, RZ, R163 ;  /* 0x000000ffffa17224 */ /* 0x000fe400078e00a3 */
[----:B------:R-:W-:Y:S02]  /*5d20*/  IMAD.MOV.U32 R163, RZ, RZ, R169 ;  /* 0x000000ffffa37224 */ /* 0x000fe400078e00a9 */
[----:B------:R-:W-:Y:S02]  /*5d30*/  IMAD.MOV.U32 R169, RZ, RZ, R171 ;  /* 0x000000ffffa97224 */ /* 0x000fe400078e00ab */
[----:B------:R-:W-:Y:S01]  /*5d40*/  IMAD.MOV.U32 R171, RZ, RZ, R177 ;  /* 0x000000ffffab7224 */ /* 0x000fe200078e00b1 */
[----:B----4-:R-:W-:Y:S01]  /*5d50*/  F2FP.PACK_AB R4, R135, R15 ;  /* 0x0000000f8704723e */ /* 0x010fe200000000ff */
[----:B------:R-:W-:-:S02]  /*5d60*/  IMAD.MOV.U32 R177, RZ, RZ, R136 ;  /* 0x000000ffffb17224 */ /* 0x000fc400078e0088 */
[----:B------:R-:W-:Y:S02]  /*5d70*/  IMAD.MOV.U32 R136, RZ, RZ, R138 ;  /* 0x000000ffff887224 */ /* 0x000fe400078e008a */
[----:B------:R-:W-:Y:S02]  /*5d80*/  IMAD.MOV.U32 R138, RZ, RZ, R224 ;  /* 0x000000ffff8a7224 */ /* 0x000fe400078e00e0 */
[----:B--2---:R-:W-:Y:S01]  /*5d90*/  FFMA.FTZ R0, R223, c[0x0][0x2d0], -R2 ;  /* 0x0000b400df007a23 */ /* 0x004fe20000010802 */
[----:B------:R-:W-:Y:S01]  /*5da0*/  F2FP.PACK_AB R5, R133, R14 ;  /* 0x0000000e8505723e */ /* 0x000fe200000000ff */
[----:B------:R-:W-:Y:S01]  /*5db0*/  IMAD.MOV.U32 R86, RZ, RZ, R136 ;  /* 0x000000ffff567224 */ /* 0x000fe200078e0088 */
[----:B------:R-:W-:Y:S01]  /*5dc0*/  MOV R85, R120 ;  /* 0x0000007800557202 */ /* 0x000fe20000000f00 */
[----:B------:R-:W2:Y:S01]  /*5dd0*/  MUFU.EX2 R209, R0 ;  /* 0x0000000000d17308 */ /* 0x000ea20000000800 */
        /* <DEDUP_REMOVED lines=10> */
[----:B------:R4:W5:Y:S01]  /*5e80*/  LDL.LU R224, [R1+0x60] ;  /* 0x0000600001e07983 */ /* 0x0009620000300800 */
[----:B--2---:R-:W-:Y:S01]  /*5e90*/  F2FP.PACK_AB R7, R209, R134 ;  /* 0x00000086d107723e */ /* 0x004fe200000000ff */
[----:B------:R-:W-:Y:S01]  /*5ea0*/  IMAD.MOV.U32 R92, RZ, RZ, R138 ;  /* 0x000000ffff5c7224 */ /* 0x000fe200078e008a */
[----:B------:R-:W-:-:S02]  /*5eb0*/  MOV R0, R139 ;  /* 0x0000008b00007202 */ /* 0x000fc40000000f00 */
[----:B------:R-:W-:Y:S01]  /*5ec0*/  MOV R120, R168 ;  /* 0x000000a800787202 */ /* 0x000fe20000000f00 */
[----:B------:R-:W-:Y:S01]  /*5ed0*/  IMAD.MOV.U32 R89, RZ, RZ, R161 ;  /* 0x000000ffff597224 */ /* 0x000fe200078e00a1 */
[----:B------:R-:W-:Y:S01]  /*5ee0*/  MOV R123, R160 ;  /* 0x000000a0007b7202 */ /* 0x000fe20000000f00 */
[C---:B------:R-:W-:Y:S01]  /*5ef0*/  HMMA.16816.F32 R144, R4.reuse, R16, R144 ;  /* 0x000000100490723c */ /* 0x040fe20000001890 */
[----:B------:R-:W-:Y:S01]  /*5f00*/  MOV R122, R162 ;  /* 0x000000a2007a7202 */ /* 0x000fe20000000f00 */
[----:B------:R-:W-:Y:S01]  /*5f10*/  IMAD.MOV.U32 R121, RZ, RZ, R163 ;  /* 0x000000ffff797224 */ /* 0x000fe200078e00a3 */
[----:B------:R4:W5:Y:S04]  /*5f20*/  LDL.LU R223, [R1+0x5c] ;  /* 0x00005c0001df7983 */ /* 0x0009680000300800 */
[----:B------:R4:W5:Y:S01]  /*5f30*/  LDL.LU R222, [R1+0x58] ;  /* 0x0000580001de7983 */ /* 0x0009620000300800 */
[C---:B------:R-:W-:Y:S03]  /*5f40*/  HMMA.16816.F32 R76, R4.reuse, R18, R76 ;  /* 0x00000012044c723c */ /* 0x040fe6000000184c */
[----:B------:R-:W2:Y:S05]  /*5f50*/  LDSM.16.MT88.4 R16, [R217+0x5100] ;  /* 0x00510000d910783b */ /* 0x000eaa0000004200 */
[C---:B------:R-:W-:Y:S08]  /*5f60*/  HMMA.16816.F32 R72, R4.reuse, R8, R72 ;  /* 0x000000080448723c */ /* 0x040ff00000001848 */
[C---:B------:R-:W-:Y:S01]  /*5f70*/  HMMA.16816.F32 R64, R4.reuse, R10, R64 ;  /* 0x0000000a0440723c */ /* 0x040fe20000001840 */
[----:B------:R-:W4:Y:S07]  /*5f80*/  LDSM.16.MT88.4 R8, [R218+0x5100] ;  /* 0x00510000da08783b */ /* 0x000f2e0000004200 */
[C---:B---3--:R-:W-:Y:S07]  /*5f90*/  HMMA.16816.F32 R136, R4.reuse, R20, R204 ;  /* 0x000000140488723c */ /* 0x048fee00000018cc */
[----:B------:R-:W-:Y:S01]  /*5fa0*/  IMAD.MOV.U32 R207, RZ, RZ, R179 ;  /* 0x000000ffffcf7224 */ /* 0x000fe200078e00b3 */
[----:B------:R-:W-:Y:S01]  /*5fb0*/  HMMA.16816.F32 R80, R4, R22, R100 ;  /* 0x000000160450723c */ /* 0x000fe20000001864 */
[----:B------:R-:W3:Y:S01]  /*5fc0*/  LDSM.16.MT88.4 R20, [R220+0x5100] ;  /* 0x00510000dc14783b */ /* 0x000ee20000004200 */
[----:B------:R-:W-:Y:S01]  /*5fd0*/  IMAD.MOV.U32 R204, RZ, RZ, R94 ;  /* 0x000000ffffcc7224 */ /* 0x000fe200078e005e */
[----:B------:R-:W-:Y:S01]  /*5fe0*/  MOV R205, R95 ;  /* 0x0000005f00cd7202 */ /* 0x000fe20000000f00 */
[----:B------:R-:W-:-:S04]  /*5ff0*/  IMAD.MOV.U32 R206, RZ, RZ, R116 ;  /* 0x000000ffffce7224 */ /* 0x000fc800078e0074 */
[C---:B-1----:R-:W-:Y:S08]  /*6000*/  HMMA.16816.F32 R160, R4.reuse, R24, R40 ;  /* 0x0000001804a0723c */ /* 0x042ff00000001828 */
[C---:B--2---:R-:W-:Y:S08]  /*6010*/  HMMA.16816.F32 R168, R4.reuse, R16, R68 ;  /* 0x0000001004a8723c */ /* 0x044ff00000001844 */
[C---:B------:R-:W-:Y:S01]  /*6020*/  HMMA.16816.F32 R68, R4.reuse, R18, R60 ;  /* 0x000000120444723c */ /* 0x040fe2000000183c */
[----:B------:R-:W1:Y:S07]  /*6030*/  LDSM.16.MT88.4 R16, [R219+0x5100] ;  /* 0x00510000db10783b */ /* 0x000e6e0000004200 */
[C---:B----4-:R-:W-:Y:S07]  /*6040*/  HMMA.16816.F32 R176, R4.reuse, R8, R56 ;  /* 0x0000000804b0723c */ /* 0x050fee0000001838 */
[----:B------:R-:W-:Y:S01]  /*6050*/  IMAD.MOV.U32 R58, RZ, RZ, R0 ;  /* 0x000000ffff3a7224 */ /* 0x000fe200078e0000 */
[----:B------:R-:W-:Y:S01]  /*6060*/  HMMA.16816.F32 R48, R4, R10, R48 ;  /* 0x0000000a0430723c */ /* 0x000fe20000001830 */
[----:B------:R-:W2:Y:S01]  /*6070*/  LDSM.16.MT88.4 R8, [R217+0x8100] ;  /* 0x00810000d908783b */ /* 0x000ea20000004200 */
[----:B------:R-:W-:Y:S01]  /*6080*/  MOV R57, R84 ;  /* 0x0000005400397202 */ /* 0x000fe20000000f00 */
[----:B------:R-:W-:Y:S01]  /*6090*/  IMAD.MOV.U32 R56, RZ, RZ, R85 ;  /* 0x000000ffff387224 */ /* 0x000fe200078e0055 */
[----:B------:R-:W-:Y:S01]  /*60a0*/  MOV R59, R207 ;  /* 0x000000cf003b7202 */ /* 0x000fe20000000f00 */
[----:B------:R-:W-:Y:S01]  /*60b0*/  IMAD.MOV.U32 R0, RZ, RZ, R87 ;  /* 0x000000ffff007224 */ /* 0x000fe200078e0057 */
[----:B------:R-:W-:-:S02]  /*60c0*/  MOV R207, R88 ;  /* 0x0000005800cf7202 */ /* 0x000fc40000000f00 */
[----:B---3--:R-:W-:Y:S01]  /*60d0*/  HMMA.16816.F32 R40, R4, R20, R128 ;  /* 0x000000140428723c */ /* 0x008fe20000001880 */
[----:B------:R-:W-:-:S06]  /*60e0*/  MOV R88, R30 ;  /* 0x0000001e00587202 */ /* 0x000fcc0000000f00 */
[----:B------:R-:W-:Y:S01]  /*60f0*/  MOV R131, R86 ;  /* 0x0000005600837202 */ /* 0x000fe20000000f00 */
[----:B------:R-:W-:Y:S01]  /*6100*/  IMAD.MOV.U32 R130, RZ, RZ, R89 ;  /* 0x000000ffff827224 */ /* 0x000fe200078e0059 */
[----:B------:R-:W-:Y:S01]  /*6110*/  MOV R129, R90 ;  /* 0x0000005a00817202 */ /* 0x000fe20000000f00 */
[----:B------:R-:W-:Y:S01]  /*6120*/  IMAD.MOV.U32 R128, RZ, RZ, R91 ;  /* 0x000000ffff807224 */ /* 0x000fe200078e005b */
[----:B------:R-:W-:Y:S01]  /*6130*/  MOV R90, R28 ;  /* 0x0000001c005a7202 */ /* 0x000fe20000000f00 */
[----:B------:R-:W-:Y:S01]  /*6140*/  IMAD.MOV.U32 R89, RZ, RZ, R31 ;  /* 0x000000ffff597224 */ /* 0x000fe200078e001f */
[C---:B------:R-:W-:Y:S01]  /*6150*/  HMMA.16816.F32 R96, R4.reuse, R26, R96 ;  /* 0x0000001a0460723c */ /* 0x040fe20000001860 */
[----:B------:R-:W-:Y:S01]  /*6160*/  IMAD.MOV.U32 R91, RZ, RZ, R29 ;  /* 0x000000ffff5b7224 */ /* 0x000fe200078e001d */
[----:B------:R-:W-:Y:S04]  /*6170*/  LDSM.16.MT88.4 R24, [R217+0xb100] ;  /* 0x00b10000d918783b */ /* 0x000fe80000004200 */
[----:B------:R-:W3:Y:S02]  /*6180*/  LDSM.16.MT88.4 R28, [R218+0x8100] ;  /* 0x00810000da1c783b */ /* 0x000ee40000004200 */
[C---:B-1----:R-:W-:Y:S07]  /*6190*/  HMMA.16816.F32 R84, R4.reuse, R16, R140 ;  /* 0x000000100454723c */ /* 0x042fee000000188c */
[----:B------:R-:W-:Y:S01]  /*61a0*/  IMAD.MOV.U32 R141, RZ, RZ, R92 ;  /* 0x000000ffff8d7224 */ /* 0x000fe200078e005c */
[----:B------:R-:W-:Y:S01]  /*61b0*/  MOV R140, R93 ;  /* 0x0000005d008c7202 */ /* 0x000fe20000000f00 */
[----:B------:R-:W-:Y:S01]  /*61c0*/  HMMA.16816.F32 R60, R4, R22, R196 ;  /* 0x00000016043c723c */ /* 0x000fe200000018c4 */
[----:B------:R-:W-:Y:S01]  /*61d0*/  MOV R142, R0 ;  /* 0x00000000008e7202 */ /* 0x000fe20000000f00 */
[----:B------:R-:W-:Y:S01]  /*61e0*/  IMAD.MOV.U32 R0, RZ, RZ, R120 ;  /* 0x000000ffff007224 */ /* 0x000fe200078e0078 */
[----:B------:R-:W-:Y:S01]  /*61f0*/  MOV R143, R121 ;  /* 0x00000079008f7202 */ /* 0x000fe20000000f00 */
[----:B------:R-:W-:Y:S02]  /*6200*/  LDSM.16.MT88.4 R20, [R218+0xb100] ;  /* 0x00b10000da14783b */ /* 0x000fe40000004200 */
[----:B------:R-:W-:-:S02]  /*6210*/  FFMA.FTZ R0, R0, c[0x0][0x2d0], -R12 ;  /* 0x0000b40000007a23 */ /* 0x000fc4000001080c */
[C---:B------:R-:W-:Y:S01]  /*6220*/  HMMA.16816.F32 R92, R4.reuse, R18, R148 ;  /* 0x00000012045c723c */ /* 0x040fe20000001894 */
[----:B------:R-:W1:Y:S06]  /*6230*/  LDSM.16.MT88.4 R16, [R220+0x8100] ;  /* 0x00810000dc10783b */ /* 0x000e6c0000004200 */
[----:B------:R-:W-:Y:S01]  /*6240*/  MOV R151, R117 ;  /* 0x0000007500977202 */ /* 0x000fe20000000f00 */
[----:B------:R-:W-:Y:S01]  /*6250*/  IMAD.MOV.U32 R150, RZ, RZ, R118 ;  /* 0x000000ffff967224 */ /* 0x000fe200078e0076 */
[----:B------:R-:W-:Y:S01]  /*6260*/  MOV R149, R119 ;  /* 0x0000007700957202 */ /* 0x000fe20000000f00 */
[----:B--2---:R-:W-:Y:S01]  /*6270*/  HMMA.16816.F32 R100, R4, R8, R152 ;  /* 0x000000080464723c */ /* 0x004fe20000001898 */
[----:B------:R-:W-:-:S06]  /*6280*/  IMAD.MOV.U32 R148, RZ, RZ, R122 ;  /* 0x000000ffff947224 */ /* 0x000fcc00078e007a */
[----:B------:R-:W-:Y:S01]  /*6290*/  MOV R152, R123 ;  /* 0x0000007b00987202 */ /* 0x000fe20000000f00 */
[----:B------:R-:W-:Y:S01]  /*62a0*/  HMMA.16816.F32 R116, R4, R10, R156 ;  /* 0x0000000a0474723c */ /* 0x000fe2000000189c */
[----:B------:R-:W2:Y:S01]  /*62b0*/  LDSM.16.MT88.4 R8, [R219+0x8100] ;  /* 0x00810000db08783b */ /* 0x000ea20000004200 */
[----:B------:R-:W-:Y:S01]  /*62c0*/  IMAD.MOV.U32 R153, RZ, RZ, R124 ;  /* 0x000000ffff997224 */ /* 0x000fe200078e007c */
[----:B------:R-:W-:Y:S01]  /*62d0*/  MOV R154, R125 ;  /* 0x0000007d009a7202 */ /* 0x000fe20000000f00 */
[----:B------:R-:W-:-:S03]  /*62e0*/  IMAD.MOV.U32 R155, RZ, RZ, R126 ;  /* 0x000000ffff9b7224 */ /* 0x000fc600078e007e */
[----:B------:R-:W-:Y:S01]  /*62f0*/  MOV R159, R127 ;  /* 0x0000007f009f7202 */ /* 0x000fe20000000f00 */
[C---:B---3--:R-:W-:Y:S04]  /*6300*/  HMMA.16816.F32 R120, R4.reuse, R28, R164 ;  /* 0x0000001c0478723c */ /* 0x048fe800000018a4 */
[----:B------:R-:W-:Y:S01]  /*6310*/  IMAD.MOV.U32 R158, RZ, RZ, R159 ;  /* 0x000000ffff9e7224 */ /* 0x000fe200078e009f */
[----:B------:R-:W-:Y:S01]  /*6320*/  MOV R159, R152 ;  /* 0x00000098009f7202 */ /* 0x000fe20000000f00 */
[----:B------:R-:W-:Y:S01]  /*6330*/  IMAD.MOV.U32 R152, RZ, RZ, R153 ;  /* 0x000000ffff987224 */ /* 0x000fe200078e0099 */
[----:B------:R-:W-:Y:S01]  /*6340*/  MOV R153, R154 ;  /* 0x0000009a00997202 */ /* 0x000fe20000000f00 */
[C---:B------:R-:W-:Y:S01]  /*6350*/  HMMA.16816.F32 R28, R4.reuse, R30, R192 ;  /* 0x0000001e041c723c */ /* 0x040fe200000018c0 */
        /* <DEDUP_REMOVED lines=8> */
[----:B------:R-:W-:Y:S01]  /*63e0*/  MOV R141, R142 ;  /* 0x0000008e008d7202 */ /* 0x000fe20000000f00 */
[----:B------:R-:W-:Y:S01]  /*63f0*/  IMAD.MOV.U32 R142, RZ, RZ, R128 ;  /* 0x000000ffff8e7224 */ /* 0x000fe200078e0080 */
[----:B------:R-:W-:Y:S01]  /*6400*/  MOV R128, R129 ;  /* 0x0000008100807202 */ /* 0x000fe20000000f00 */
[----:B------:R-:W-:Y:S01]  /*6410*/  IMAD.MOV.U32 R129, RZ, RZ, R130 ;  /* 0x000000ffff817224 */ /* 0x000fe200078e0082 */
[----:B------:R-:W-:Y:S01]  /*6420*/  MOV R130, R131 ;  /* 0x0000008300827202 */ /* 0x000fe20000000f00 */
[----:B------:R-:W-:Y:S01]  /*6430*/  IMAD.MOV.U32 R131, RZ, RZ, R56 ;  /* 0x000000ffff837224 */ /* 0x000fe200078e0038 */
[----:B------:R-:W-:Y:S01]  /*6440*/  MOV R56, R57 ;  /* 0x0000003900387202 */ /* 0x000fe20000000f00 */
[----:B------:R-:W-:Y:S01]  /*6450*/  HMMA.16816.F32 R184, R4, R18, R184 ;  /* 0x0000001204b8723c */ /* 0x000fe200000018b8 */
[----:B------:R-:W1:Y:S01]  /*6460*/  LDSM.16.MT88.4 R16, [R220+0xb100] ;  /* 0x00b10000dc10783b */ /* 0x000e620000004200 */
[----:B------:R-:W-:Y:S01]  /*6470*/  IMAD.MOV.U32 R57, RZ, RZ, R58 ;  /* 0x000000ffff397224 */ /* 0x000fe200078e003a */
[----:B------:R-:W-:Y:S01]  /*6480*/  MOV R58, R59 ;  /* 0x0000003b003a7202 */ /* 0x000fe20000000f00 */
[----:B------:R-:W-:-:S02]  /*6490*/  IMAD.MOV.U32 R59, RZ, RZ, R221 ;  /* 0x000000ffff3b7224 */ /* 0x000fc400078e00dd */
[----:B------:R3:W5:Y:S02]  /*64a0*/  LDL.LU R221, [R1+0x54] ;  /* 0x0000540001dd7983 */ /* 0x0007640000300800 */
[C---:B------:R-:W-:Y:S08]  /*64b0*/  HMMA.16816.F32 R196, R4.reuse, R24, R112 ;  /* 0x0000001804c4723c */ /* 0x040ff00000001870 */
[C---:B--2---:R-:W-:Y:S08]  /*64c0*/  HMMA.16816.F32 R188, R4.reuse, R8, R188 ;  /* 0x0000000804bc723c */ /* 0x044ff000000018bc */
[C---:B------:R-:W-:Y:S01]  /*64d0*/  HMMA.16816.F32 R192, R4.reuse, R10, R172 ;  /* 0x0000000a04c0723c */ /* 0x040fe200000018ac */
[----:B------:R-:W2:Y:S07]  /*64e0*/  LDSM.16.MT88.4 R8, [R219+0xb100] ;  /* 0x00b10000db08783b */ /* 0x000eae0000004200 */
[C---:B------:R-:W-:Y:S08]  /*64f0*/  HMMA.16816.F32 R200, R4.reuse, R26, R200 ;  /* 0x0000001a04c8723c */ /* 0x040ff000000018c8 */
[C---:B------:R-:W-:Y:S08]  /*6500*/  HMMA.16816.F32 R108, R4.reuse, R20, R108 ;  /* 0x00000014046c723c */ /* 0x040ff0000000186c */
[C---:B-1----:R-:W-:Y:S01]  /*6510*/  HMMA.16816.F32 R44, R4.reuse, R18, R44 ;  /* 0x00000012042c723c */ /* 0x042fe2000000182c */
[----:B------:R-:W-:Y:S01]  /*6520*/  MOV R115, R128 ;  /* 0x0000008000737202 */ /* 0x000fe20000000f00 */
[----:B------:R-:W-:Y:S06]  /*6530*/  LDSM.16.MT88.4 R172, [R217+0x5900] ;  /* 0x00590000d9ac783b */ /* 0x000fec0000004200 */
[C---:B------:R-:W-:Y:S08]  /*6540*/  HMMA.16816.F32 R20, R4.reuse, R22, R104 ;  /* 0x000000160414723c */ /* 0x040ff00000001868 */
[C---:B------:R-:W-:Y:S08]  /*6550*/  HMMA.16816.F32 R24, R4.reuse, R16, R52 ;  /* 0x000000100418723c */ /* 0x040ff00000001834 */
[C---:B--2---:R-:W-:Y:S01]  /*6560*/  HMMA.16816.F32 R36, R4.reuse, R8, R36 ;  /* 0x000000080424723c */ /* 0x044fe20000001824 */
[----:B------:R1:W-:Y:S07]  /*6570*/  MUFU.EX2 R9, R0 ;  /* 0x0000000000097308 */ /* 0x0003ee0000000800 */
[----:B------:R-:W-:Y:S01]  /*6580*/  HMMA.16816.F32 R32, R4, R10, R32 ;  /* 0x0000000a0420723c */ /* 0x000fe20000001820 */
[----:B-1----:R-:W-:Y:S01]  /*6590*/  FFMA.FTZ R0, R158, c[0x0][0x2d0], -R12 ;  /* 0x0000b4009e007a23 */ /* 0x002fe2000001080c */
[----:B------:R-:W-:Y:S01]  /*65a0*/  MOV R158, R159 ;  /* 0x0000009f009e7202 */ /* 0x000fe20000000f00 */
[----:B------:R-:W-:-:S02]  /*65b0*/  IMAD.MOV.U32 R159, RZ, RZ, R152 ;  /* 0x000000ffff9f7224 */ /* 0x000fc400078e0098 */
[----:B------:R1:W2:Y:S01]  /*65c0*/  MUFU.EX2 R10, R0 ;  /* 0x00000000000a7308 */ /* 0x0002a20000000800 */
[----:B------:R-:W-:Y:S01]  /*65d0*/  MOV R152, R153 ;  /* 0x0000009900987202 */ /* 0x000fe20000000f00 */
[----:B------:R-:W-:Y:S01]  /*65e0*/  IMAD.MOV.U32 R153, RZ, RZ, R154 ;  /* 0x000000ffff997224 */ /* 0x000fe200078e009a */
[----:B------:R-:W-:Y:S01]  /*65f0*/  MOV R154, R155 ;  /* 0x0000009b009a7202 */ /* 0x000fe20000000f00 */
[----:B------:R-:W-:Y:S02]  /*6600*/  IMAD.MOV.U32 R155, RZ, RZ, R148 ;  /* 0x000000ffff9b7224 */ /* 0x000fe400078e0094 */
[----:B-1----:R-:W-:Y:S02]  /*6610*/  FFMA.FTZ R0, R158, c[0x0][0x2d0], -R12 ;  /* 0x0000b4009e007a23 */ /* 0x002fe4000001080c */
[----:B------:R-:W-:Y:S01]  /*6620*/  IMAD.MOV.U32 R158, RZ, RZ, R159 ;  /* 0x000000ffff9e7224 */ /* 0x000fe200078e009f */
[----:B------:R-:W-:Y:S02]  /*6630*/  MOV R159, R13 ;  /* 0x0000000d009f7202 */ /* 0x000fe40000000f00 */
[----:B------:R1:W-:Y:S01]  /*6640*/  MUFU.EX2 R13, R0 ;  /* 0x00000000000d7308 */ /* 0x0003e20000000800 */
[----:B------:R-:W-:Y:S01]  /*6650*/  MOV R148, R149 ;  /* 0x0000009500947202 */ /* 0x000fe20000000f00 */
[----:B------:R-:W-:Y:S01]  /*6660*/  IMAD.MOV.U32 R149, RZ, RZ, R150 ;  /* 0x000000ffff957224 */ /* 0x000fe200078e0096 */
[----:B------:R-:W-:Y:S01]  /*6670*/  MOV R150, R151 ;  /* 0x0000009700967202 */ /* 0x000fe20000000f00 */
[----:B------:R-:W-:Y:S01]  /*6680*/  IMAD.MOV.U32 R151, RZ, RZ, R140 ;  /* 0x000000ffff977224 */ /* 0x000fe200078e008c */
[----:B------:R-:W-:Y:S01]  /*6690*/  MOV R140, R141 ;  /* 0x0000008d008c7202 */ /* 0x000fe20000000f00 */
[----:B-1----:R-:W-:-:S04]  /*66a0*/  FFMA.FTZ R0, R158, c[0x0][0x2d0], -R12 ;  /* 0x0000b4009e007a23 */ /* 0x002fc8000001080c */
[----:B------:R1:W4:Y:S01]  /*66b0*/  MUFU.EX2 R11, R0 ;  /* 0x00000000000b7308 */ /* 0x0003220000000800 */
[----:B------:R-:W-:Y:S01]  /*66c0*/  IMAD.MOV.U32 R141, RZ, RZ, R142 ;  /* 0x000000ffff8d7224 */ /* 0x000fe200078e008e */
[----:B------:R-:W-:Y:S01]  /*66d0*/  MOV R142, R216 ;  /* 0x000000d8008e7202 */ /* 0x000fe20000000f00 */
[----:B------:R-:W-:Y:S01]  /*66e0*/  IMAD.MOV.U32 R54, RZ, RZ, R129 ;  /* 0x000000ffff367224 */ /* 0x000fe200078e0081 */
[----:B------:R-:W-:Y:S01]  /*66f0*/  MOV R55, R130 ;  /* 0x0000008200377202 */ /* 0x000fe20000000f00 */
[----:B------:R-:W-:Y:S01]  /*6700*/  IMAD.MOV.U32 R104, RZ, RZ, R131 ;  /* 0x000000ffff687224 */ /* 0x000fe200078e0083 */
[----:B--2---:R-:W-:Y:S01]  /*6710*/  F2FP.PACK_AB R128, R10, R9 ;  /* 0x000000090a80723e */ /* 0x004fe200000000ff */
[----:B------:R-:W-:Y:S01]  /*6720*/  IMAD.MOV.U32 R166, RZ, RZ, R153 ;  /* 0x000000ffffa67224 */ /* 0x000fe200078e0099 */
[----:B------:R-:W-:Y:S01]  /*6730*/  MOV R164, R154 ;  /* 0x0000009a00a47202 */ /* 0x000fe20000000f00 */
[----:B-1----:R-:W-:Y:S02]  /*6740*/  FFMA.FTZ R0, R159, c[0x0][0x2d0], -R2 ;  /* 0x0000b4009f007a23 */ /* 0x002fe40000010802 */
[----:B------:R-:W-:Y:S01]  /*6750*/  IMAD.MOV.U32 R183, RZ, RZ, R155 ;  /* 0x000000ffffb77224 */ /* 0x000fe200078e009b */
[----:B------:R-:W1:Y:S01]  /*6760*/  LDSM.16.MT88.4 R156, [R220+0x2900] ;  /* 0x00290000dc9c783b */ /* 0x000e620000004200 */
[----:B------:R2:W-:Y:S01]  /*6770*/  MUFU.EX2 R5, R0 ;  /* 0x0000000000057308 */ /* 0x0005e20000000800 */
[----:B------:R-:W-:Y:S01]  /*6780*/  MOV R105, R56 ;  /* 0x0000003800697202 */ /* 0x000fe20000000f00 */
[----:B------:R-:W-:Y:S01]  /*6790*/  IMAD.MOV.U32 R106, RZ, RZ, R57 ;  /* 0x000000ffff6a7224 */ /* 0x000fe200078e0039 */
[----:B------:R-:W-:Y:S01]  /*67a0*/  MOV R107, R58 ;  /* 0x0000003a006b7202 */ /* 0x000fe20000000f00 */
[----:B------:R-:W-:Y:S01]  /*67b0*/  IMAD.MOV.U32 R112, RZ, RZ, R59 ;  /* 0x000000ffff707224 */ /* 0x000fe200078e003b */
[----:B----4-:R-:W-:Y:S01]  /*67c0*/  F2FP.PACK_AB R130, R11, R13 ;  /* 0x0000000d0b82723e */ /* 0x010fe200000000ff */
[----:B------:R-:W-:Y:S01]  /*67d0*/  IMAD.MOV.U32 R153, RZ, RZ, R151 ;  /* 0x000000ffff997224 */ /* 0x000fe200078e0097 */
[----:B------:R-:W-:Y:S01]  /*67e0*/  MOV R154, R140 ;  /* 0x0000008c009a7202 */ /* 0x000fe20000000f00 */
[----:B------:R-:W-:Y:S01]  /*67f0*/  IMAD.MOV.U32 R155, RZ, RZ, R141 ;  /* 0x000000ffff9b7224 */ /* 0x000fe200078e008d */
[----:B------:R-:W-:Y:S01]  /*6800*/  LDSM.16.MT88.4 R56, [R220+0x5900] ;  /* 0x00590000dc38783b */ /* 0x000fe20000004200 */
[----:B------:R-:W-:Y:S01]  /*6810*/  MOV R165, R148 ;  /* 0x0000009400a57202 */ /* 0x000fe20000000f00 */
[----:B------:R-:W-:-:S02]  /*6820*/  IMAD.MOV.U32 R167, RZ, RZ, R149 ;  /* 0x000000ffffa77224 */ /* 0x000fc400078e0095 */
[----:B------:R3:W5:Y:S01]  /*6830*/  LDL.LU R216, [R1+0x50] ;  /* 0x0000500001d87983 */ /* 0x0007620000300800 */
[----:B--2---:R-:W-:-:S04]  /*6840*/  FFMA.FTZ R0, R152, c[0x0][0x2d0], -R2 ;  /* 0x0000b40098007a23 */ /* 0x004fc80000010802 */
[----:B------:R2:W4:Y:S02]  /*6850*/  MUFU.EX2 R7, R0 ;  /* 0x0000000000077308 */ /* 0x0005240000000800 */
[--C-:B--2---:R-:W-:Y:S02]  /*6860*/  FFMA.FTZ R0, R142, c[0x0][0x2d0], -R2.reuse ;  /* 0x0000b4008e007a23 */ /* 0x104fe40000010802 */
[----:B------:R-:W-:-:S04]  /*6870*/  FFMA.FTZ R2, R143, c[0x0][0x2d0], -R2 ;  /* 0x0000b4008f027a23 */ /* 0x000fc80000010802 */
[----:B------:R2:W-:Y:S01]  /*6880*/  MUFU.EX2 R6, R0 ;  /* 0x0000000000067308 */ /* 0x0005e20000000800 */
[----:B----4-:R-:W-:Y:S01]  /*6890*/  F2FP.PACK_AB R129, R7, R5 ;  /* 0x000000050781723e */ /* 0x010fe200000000ff */
[----:B------:R-:W-:Y:S01]  /*68a0*/  IMAD.MOV.U32 R114, RZ, RZ, R153 ;  /* 0x000000ffff727224 */ /* 0x000fe200078e0099 */
[----:B------:R-:W-:Y:S01]  /*68b0*/  MOV R152, R150 ;  /* 0x0000009600987202 */ /* 0x000fe20000000f00 */
[----:B------:R-:W-:Y:S01]  /*68c0*/  IMAD.MOV.U32 R53, RZ, RZ, R155 ;  /* 0x000000ffff357224 */ /* 0x000fe200078e009b */
[----:B------:R-:W-:Y:S01]  /*68d0*/  MOV R113, R154 ;  /* 0x0000009a00717202 */ /* 0x000fe20000000f00 */
[----:B------:R-:W-:Y:S02]  /*68e0*/  LDSM.16.MT88.4 R140, [R217+0x2900] ;  /* 0x00290000d98c783b */ /* 0x000fe40000004200 */
[----:B------:R-:W4:Y:S01]  /*68f0*/  MUFU.EX2 R8, R2 ;  /* 0x0000000200087308 */ /* 0x000f220000000800 */
[----:B------:R-:W-:Y:S01]  /*6900*/  MOV R12, R152 ;  /* 0x00000098000c7202 */ /* 0x000fe20000000f00 */
[----:B------:R-:W-:Y:S01]  /*6910*/  IMAD.MOV.U32 R18, RZ, RZ, R106 ;  /* 0x000000ffff127224 */ /* 0x000fe200078e006a */
[----:B------:R-:W-:Y:S01]  /*6920*/  MOV R19, R107 ;  /* 0x0000006b00137202 */ /* 0x000fe20000000f00 */
[----:B------:R-:W-:Y:S01]  /*6930*/  IMAD.MOV.U32 R16, RZ, RZ, R112 ;  /* 0x000000ffff107224 */ /* 0x000fe200078e0070 */
[----:B------:R-:W-:Y:S01]  /*6940*/  MOV R17, R105 ;  /* 0x0000006900117202 */ /* 0x000fe20000000f00 */
[----:B------:R-:W-:Y:S01]  /*6950*/  LDSM.16.MT88.4 R148, [R218+0x2900] ;  /* 0x00290000da94783b */ /* 0x000fe20000004200 */
[----:B--2---:R-:W-:-:S03]  /*6960*/  FADD.FTZ R0, R164, R183 ;  /* 0x000000b7a4007221 */ /* 0x004fc60000010000 */
[----:B------:R-:W2:Y:S01]  /*6970*/  LDSM.16.MT88.4 R180, [R218+0x5900] ;  /* 0x00590000dab4783b */ /* 0x000ea20000004200 */
[----:B----4-:R-:W-:-:S07]  /*6980*/  F2FP.PACK_AB R131, R8, R6 ;  /* 0x000000060883723e */ /* 0x010fce00000000ff */
[----:B-1----:R-:W-:Y:S01]  /*6990*/  HMMA.16816.F32 R152, R128, R156, R72 ;  /* 0x0000009c8098723c */ /* 0x002fe20000001848 */
[----:B------:R-:W1:Y:S01]  /*69a0*/  LDSM.16.MT88.4 R72, [R217+0x8900] ;  /* 0x00890000d948783b */ /* 0x000e620000004200 */
[----:B------:R-:W-:Y:S02]  /*69b0*/  FADD.FTZ R2, R166, R165 ;  /* 0x000000a5a6027221 */ /* 0x000fe40000010000 */
[----:B------:R-:W-:-:S04]  /*69c0*/  FADD.FTZ R4, R167, R0 ;  /* 0x00000000a7047221 */ /* 0x000fc80000010000 */
[C---:B------:R-:W-:Y:S01]  /*69d0*/  HMMA.16816.F32 R168, R128.reuse, R172, R168 ;  /* 0x000000ac80a8723c */ /* 0x040fe200000018a8 */
[----:B------:R-:W-:Y:S01]  /*69e0*/  FADD.FTZ R0, R115, R2 ;  /* 0x0000000273007221 */ /* 0x000fe20000010000 */
[----:B------:R-:W4:Y:S06]  /*69f0*/  LDSM.16.MT88.4 R164, [R219+0x2900] ;  /* 0x00290000dba4783b */ /* 0x000f2c0000004200 */
[C---:B------:R-:W-:Y:S08]  /*6a00*/  HMMA.16816.F32 R172, R128.reuse, R174, R68 ;  /* 0x000000ae80ac723c */ /* 0x040ff00000001844 */
[C---:B--2---:R-:W-:Y:S08]  /*6a10*/  HMMA.16816.F32 R176, R128.reuse, R180, R176 ;  /* 0x000000b480b0723c */ /* 0x044ff000000018b0 */
[C---:B------:R-:W-:Y:S08]  /*6a20*/  HMMA.16816.F32 R180, R128.reuse, R182, R48 ;  /* 0x000000b680b4723c */ /* 0x040ff00000001830 */
[----:B-1----:R-:W-:Y:S01]  /*6a30*/  HMMA.16816.F32 R68, R128, R72, R100 ;  /* 0x000000488044723c */ /* 0x002fe20000001864 */
[----:B------:R-:W-:Y:S01]  /*6a40*/  MOV R51, R53 ;  /* 0x0000003500337202 */ /* 0x000fe20000000f00 */
[----:B------:R-:W-:Y:S01]  /*6a50*/  IMAD.MOV.U32 R50, RZ, RZ, R54 ;  /* 0x000000ffff327224 */ /* 0x000fe200078e0036 */
[----:B------:R-:W-:-:S04]  /*6a60*/  MOV R49, R55 ;  /* 0x0000003700317202 */ /* 0x000fc80000000f00 */
[----:B------:R-:W-:Y:S01]  /*6a70*/  MOV R102, R113 ;  /* 0x0000007100667202 */ /* 0x000fe20000000f00 */
[----:B------:R-:W-:Y:S01]  /*6a80*/  IMAD.MOV.U32 R103, RZ, RZ, R114 ;  /* 0x000000ffff677224 */ /* 0x000fe200078e0072 */
[----:B------:R-:W-:Y:S01]  /*6a90*/  HMMA.16816.F32 R52, R128, R56, R40 ;  /* 0x000000388034723c */ /* 0x000fe20000001828 */
[----:B------:R-:W-:Y:S01]  /*6aa0*/  IMAD.MOV.U32 R48, RZ, RZ, R104 ;  /* 0x000000ffff307224 */ /* 0x000fe200078e0068 */
[----:B------:R-:W-:Y:S01]  /*6ab0*/  LDSM.16.MT88.4 R112, [R218+0xb900] ;  /* 0x00b90000da70783b */ /* 0x000fe20000004200 */
[----:B------:R-:W-:Y:S02]  /*6ac0*/  FADD.FTZ R2, R102, R4 ;  /* 0x0000000466027221 */ /* 0x000fe40000010000 */
[----:B------:R-:W-:Y:S01]  /*6ad0*/  FADD.FTZ R0, R103, R0 ;  /* 0x0000000067007221 */ /* 0x000fe20000010000 */
[----:B------:R-:W-:Y:S01]  /*6ae0*/  LDSM.16.MT88.4 R104, [R217+0xb900] ;  /* 0x00b90000d968783b */ /* 0x000fe20000004200 */
[----:B------:R-:W-:Y:S01]  /*6af0*/  MOV R40, R88 ;  /* 0x0000005800287202 */ /* 0x000fe20000000f00 */
[----:B------:R-:W-:-:S04]  /*6b00*/  IMAD.MOV.U32 R41, RZ, RZ, R89 ;  /* 0x000000ffff297224 */ /* 0x000fc800078e0059 */
[----:B------:R-:W-:Y:S02]  /*6b10*/  FADD.FTZ R2, R40, R2 ;  /* 0x0000000228027221 */ /* 0x000fe40000010000 */
[----:B------:R-:W-:Y:S02]  /*6b20*/  FADD.FTZ R0, R41, R0 ;  /* 0x0000000029007221 */ /* 0x000fe40000010000 */
[----:B------:R-:W-:Y:S02]  /*6b30*/  FADD.FTZ R2, R18, R2 ;  /* 0x0000000212027221 */ /* 0x000fe40000010000 */
[----:B------:R-:W-:Y:S01]  /*6b40*/  FADD.FTZ R0, R19, R0 ;  /* 0x0000000013007221 */ /* 0x000fe20000010000 */
[----:B------:R-:W-:Y:S01]  /*6b50*/  MOV R43, R90 ;  /* 0x0000005a002b7202 */ /* 0x000fe20000000f00 */
[----:B------:R-:W-:Y:S02]  /*6b60*/  IMAD.MOV.U32 R42, RZ, RZ, R91 ;  /* 0x000000ffff2a7224 */ /* 0x000fe400078e005b */
[----:B------:R-:W-:Y:S01]  /*6b70*/  FADD.FTZ R2, R16, R2 ;  /* 0x0000000210027221 */ /* 0x000fe20000010000 */
[----:B------:R-:W-:Y:S01]  /*6b80*/  HMMA.16816.F32 R136, R128, R140, R136 ;  /* 0x0000008c8088723c */ /* 0x000fe20000001888 */
[----:B------:R-:W-:Y:S01]  /*6b90*/  FADD.FTZ R0, R17, R0 ;  /* 0x0000000011007221 */ /* 0x000fe20000010000 */
[----:B------:R-:W-:Y:S01]  /*6ba0*/  LDSM.16.MT88.4 R88, [R220+0x8900] ;  /* 0x00890000dc58783b */ /* 0x000fe20000004200 */
[----:B------:R-:W-:-:S02]  /*6bb0*/  FADD.FTZ R2, R42, R2 ;  /* 0x000000022a027221 */ /* 0x000fc40000010000 */
[----:B------:R-:W-:Y:S01]  /*6bc0*/  FADD.FTZ R0, R43, R0 ;  /* 0x000000002b007221 */ /* 0x000fe20000010000 */
[----:B------:R-:W-:Y:S01]  /*6bd0*/  LDSM.16.MT88.4 R16, [R219+0xb900] ;  /* 0x00b90000db10783b */ /* 0x000fe20000004200 */
[----:B------:R-:W-:Y:S01]  /*6be0*/  FADD.FTZ R2, R48, R2 ;  /* 0x0000000230027221 */ /* 0x000fe20000010000 */
[----:B------:R-:W-:Y:S01]  /*6bf0*/  HMMA.16816.F32 R140, R128, R142, R80 ;  /* 0x0000008e808c723c */ /* 0x000fe20000001850 */
[----:B------:R-:W-:Y:S01]  /*6c00*/  FADD.FTZ R0, R49, R0 ;  /* 0x0000000031007221 */ /* 0x000fe20000010000 */
[----:B------:R-:W1:Y:S01]  /*6c10*/  LDSM.16.MT88.4 R80, [R218+0x8900] ;  /* 0x00890000da50783b */ /* 0x000e620000004200 */
[----:B------:R-:W-:Y:S02]  /*6c20*/  FADD.FTZ R2, R50, R2 ;  /* 0x0000000232027221 */ /* 0x000fe40000010000 */
[----:B------:R-:W-:Y:S02]  /*6c30*/  FADD.FTZ R0, R51, R0 ;  /* 0x0000000033007221 */ /* 0x000fe40000010000 */
[----:B------:R-:W-:-:S02]  /*6c40*/  FADD.FTZ R2, R12, R2 ;  /* 0x000000020c027221 */ /* 0x000fc40000010000 */
[----:B------:R-:W-:Y:S02]  /*6c50*/  FADD.FTZ R0, R204, R0 ;  /* 0x00000000cc007221 */ /* 0x000fe40000010000 */
[----:B------:R-:W-:Y:S02]  /*6c60*/  FADD.FTZ R2, R205, R2 ;  /* 0x00000002cd027221 */ /* 0x000fe40000010000 */
[----:B------:R-:W-:Y:S02]  /*6c70*/  FADD.FTZ R0, R206, R0 ;  /* 0x00000000ce007221 */ /* 0x000fe40000010000 */
        /* <DEDUP_REMOVED lines=11> */
[----:B------:R-:W-:Y:S01]  /*6d30*/  FADD.FTZ R0, R133, R0 ;  /* 0x0000000085007221 */ /* 0x000fe20000010000 */
[----:B------:R-:W-:Y:S01]  /*6d40*/  HMMA.16816.F32 R144, R128, R148, R144 ;  /* 0x000000948090723c */ /* 0x000fe20000001890 */
[----:B------:R-:W-:Y:S02]  /*6d50*/  FADD.FTZ R4, R208, R2 ;  /* 0x00000002d0047221 */ /* 0x000fe40000010000 */
[----:B------:R-:W-:-:S05]  /*6d60*/  FADD.FTZ R2, R134, R0 ;  /* 0x0000000086027221 */ /* 0x000fca0000010000 */
[----:B------:R-:W-:Y:S01]  /*6d70*/  HMMA.16816.F32 R156, R128, R158, R64 ;  /* 0x0000009e809c723c */ /* 0x000fe20000001840 */
[----:B------:R-:W2:Y:S01]  /*6d80*/  LDSM.16.MT88.4 R64, [R219+0x5900] ;  /* 0x00590000db40783b */ /* 0x000ea20000004200 */
[----:B------:R-:W-:-:S06]  /*6d90*/  FADD.FTZ R0, R210, R4 ;  /* 0x00000004d2007221 */ /* 0x000fcc0000010000 */
[----:B------:R-:W-:Y:S01]  /*6da0*/  HMMA.16816.F32 R148, R128, R150, R76 ;  /* 0x000000968094723c */ /* 0x000fe2000000184c */
[----:B------:R-:W-:-:S07]  /*6db0*/  FADD.FTZ R2, R209, R2 ;  /* 0x00000002d1027221 */ /* 0x000fce0000010000 */
[----:B----4-:R-:W-:Y:S01]  /*6dc0*/  HMMA.16816.F32 R160, R128, R164, R160 ;  /* 0x000000a480a0723c */ /* 0x010fe200000018a0 */
[----:B------:R-:W-:-:S07]  /*6dd0*/  FADD.FTZ R0, R9, R0 ;  /* 0x0000000009007221 */ /* 0x000fce0000010000 */
[C---:B------:R-:W-:Y:S01]  /*6de0*/  HMMA.16816.F32 R164, R128.reuse, R166, R96 ;  /* 0x000000a680a4723c */ /* 0x040fe20000001860 */
[----:B------:R-:W4:Y:S07]  /*6df0*/  LDSM.16.MT88.4 R96, [R219+0x8900] ;  /* 0x00890000db60783b */ /* 0x000f2e0000004200 */
[----:B-1----:R-:W-:Y:S01]  /*6e00*/  HMMA.16816.F32 R76, R128, R80, R120 ;  /* 0x00000050804c723c */ /* 0x002fe20000001878 */
        /* <DEDUP_REMOVED lines=8> */
[----:B------:R-:W-:-:S04]  /*6e90*/  MOV R207, c[0x0][0x1d0] ;  /* 0x0000740000cf7a02 */ /* 0x000fc80000000f00 */
[----:B------:R3:W-:Y:S04]  /*6ea0*/  STL [R1+0x8], R0 ;  /* 0x0000080001007387 */ /* 0x0007e80000100800 */
[----:B------:R3:W-:Y:S01]  /*6eb0*/  STL [R1+0x4], R4 ;  /* 0x0000040401007387 */ /* 0x0007e20000100800 */
[----:B------:R-:W-:Y:S01]  /*6ec0*/  ISETP.GE.AND P6, PT, R207, 0x61, PT ;  /* 0x00000061cf00780c */ /* 0x000fe20003fc6270 */
[C---:B------:R-:W-:Y:S08]  /*6ed0*/  HMMA.16816.F32 R56, R128.reuse, R58, R60 ;  /* 0x0000003a8038723c */ /* 0x040ff0000000183c */
[C---:B--2---:R-:W-:Y:S08]  /*6ee0*/  HMMA.16816.F32 R60, R128.reuse, R64, R84 ;  /* 0x00000040803c723c */ /* 0x044ff00000001854 */
[C---:B------:R-:W-:Y:S08]  /*6ef0*/  HMMA.16816.F32 R64, R128.reuse, R66, R92 ;  /* 0x000000428040723c */ /* 0x040ff0000000185c */
[C---:B------:R-:W-:Y:S08]  /*6f00*/  HMMA.16816.F32 R72, R128.reuse, R74, R116 ;  /* 0x0000004a8048723c */ /* 0x040ff00000001874 */
[C---:B------:R-:W-:Y:S08]  /*6f10*/  HMMA.16816.F32 R84, R128.reuse, R88, R124 ;  /* 0x000000588054723c */ /* 0x040ff0000000187c */
[C---:B----4-:R-:W-:Y:S08]  /*6f20*/  HMMA.16816.F32 R92, R128.reuse, R96, R188 ;  /* 0x00000060805c723c */ /* 0x050ff000000018bc */
[C---:B------:R-:W-:Y:S08]  /*6f30*/  HMMA.16816.F32 R100, R128.reuse, R104, R196 ;  /* 0x000000688064723c */ /* 0x040ff000000018c4 */
[C---:B------:R-:W-:Y:S08]  /*6f40*/  HMMA.16816.F32 R108, R128.reuse, R112, R108 ;  /* 0x00000070806c723c */ /* 0x040ff0000000186c */
[C---:B-1----:R-:W-:Y:S08]  /*6f50*/  HMMA.16816.F32 R116, R128.reuse, R120, R24 ;  /* 0x000000788074723c */ /* 0x042ff00000001818 */
[C---:B------:R-:W-:Y:S08]  /*6f60*/  HMMA.16816.F32 R80, R128.reuse, R82, R28 ;  /* 0x000000528050723c */ /* 0x040ff0000000181c */
        /* <DEDUP_REMOVED lines=8> */
[----:B---3--:R-:W2:Y:S01]  /*6ff0*/  LDL.LU R207, [R1] ;  /* 0x0000000001cf7983 */ /* 0x008ea20000300800 */
[----:B------:R-:W-:Y:S01]  /*7000*/  UMOV UR6, 0x6 ;  /* 0x0000000600067882 */ /* 0x000fe20000000000 */
[----:B------:R-:W-:Y:S01]  /*7010*/  IMAD.MOV.U32 R134, RZ, RZ, R3 ;  /* 0x000000ffff867224 */ /* 0x000fe200078e0003 */
[----:B------:R-:W-:Y:S01]  /*7020*/  ULDC.64 UR4, c[0x0][0x208] ;  /* 0x0000820000047ab9 */ /* 0x000fe20000000a00 */
[----:B------:R-:W-:Y:S01]  /*7030*/  MOV R133, R132 ;  /* 0x0000008400857202 */ /* 0x000fe20000000f00 */
[----:B------:R-:W-:-:S02]  /*7040*/  USHF.L.U64.HI UR5, UR4, UR6, UR5 ;  /* 0x0000000604057299 */ /* 0x000fc40008010205 */
[----:B------:R-:W-:Y:S01]  /*7050*/  USHF.L.U32 UR4, UR4, 0x6, URZ ;  /* 0x0000000604047899 */ /* 0x000fe2000800063f */
[----:B--2---:R-:W-:-:S08]  /*7060*/  IADD3 R252, R207, -0x2, RZ ;  /* 0xfffffffecffc7810 */ /* 0x004fd00007ffe0ff */
[----:B------:R-:W2:Y:S04]  /*7070*/  LDL.LU.64 R204, [R1+0x10] ;  /* 0x0000100001cc7983 */ /* 0x000ea80000300a00 */
[----:B------:R-:W3:Y:S04]  /*7080*/  LDL.LU.64 R206, [R1+0x40] ;  /* 0x0000400001ce7983 */ /* 0x000ee80000300a00 */
[----:B------:R-:W4:Y:S01]  /*7090*/  LDL R12, [R1+0x38] ;  /* 0x00003800010c7983 */ /* 0x000f220000100800 */
[----:B--2---:R-:W-:-:S02]  /*70a0*/  MOV R3, R205 ;  /* 0x000000cd00037202 */ /* 0x004fc40000000f00 */
[----:B---3--:R-:W-:Y:S02]  /*70b0*/  MOV R2, R206 ;  /* 0x000000ce00027202 */ /* 0x008fe40000000f00 */
[----:B----4-:R-:W-:-:S03]  /*70c0*/  SHF.L.U32 R251, R12, 0x1, RZ ;  /* 0x000000010cfb7819 */ /* 0x010fc600000006ff */
[----:B------:R1:W-:Y:S04]  /*70d0*/  STL.64 [R1+0x10], R2 ;  /* 0x0000100201007387 */ /* 0x0003e80000100a00 */
.L_x_685:
[----:B------:R-:W2:Y:S01]  /*70e0*/  LDL.64 R12, [R1+0x10] ;  /* 0x00001000010c7983 */ /* 0x000ea20000100a00 */
[----:B-1----:R-:W-:Y:S01]  /*70f0*/  SHF.R.S32.HI R0, RZ, 0x1f, R252 ;  /* 0x0000001fff007819 */ /* 0x002fe200000114fc */
[----:B------:R-:W-:Y:S04]  /*7100*/  DEPBAR.LE SB0, 0x0 ;  /* 0x000080000000791a */ /* 0x000fe80000000000 */
[----:B------:R-:W-:Y:S01]  /*7110*/  BAR.SYNC.DEFER_BLOCKING 0x0 ;  /* 0x0000000000007b1d */ /* 0x000fe20000010000 */
[----:B------:R-:W-:Y:S02]  /*7120*/  IMAD R0, R0, c[0x0][0x208], RZ ;  /* 0x0000820000007a24 */ /* 0x000fe400078e02ff */
[C---:B-1----:R-:W-:Y:S04]  /*7130*/  IMAD.WIDE.U32 R2, R252.reuse, c[0x0][0x208], RZ ;  /* 0x00008200fc027a25 */ /* 0x042fe800078e00ff */
[----:B------:R-:W-:Y:S05]  /*7140*/  IMAD R0, R252, c[0x0][0x20c], R0 ;  /* 0x00008300fc007a24 */ /* 0x000fea00078e0200 */
[----:B------:R-:W-:Y:S05]  /*7150*/  IADD3 R0, R3, R0, RZ ;  /* 0x0000000003007210 */ /* 0x000fea0007ffe0ff */
[----:B------:R-:W-:Y:S01]  /*7160*/  IMAD R0, R0, 0x60, RZ ;  /* 0x0000006000007824 */ /* 0x000fe200078e02ff */
[----:B-----5:R-:W-:Y:S08]  /*7170*/  LDSM.16.M88.4 R48, [R224] ;  /* 0x00000000e030783b */ /* 0x020ff00000000200 */
[----:B------:R-:W1:Y:S08]  /*7180*/  LDSM.16.M88.4 R8, [R216+0xc100] ;  /* 0x00c10000d808783b */ /* 0x000e700000000200 */
[----:B------:R-:W3:Y:S08]  /*7190*/  LDSM.16.M88.4 R16, [R216+0xc900] ;  /* 0x00c90000d810783b */ /* 0x000ef00000000200 */
[----:B------:R-:W4:Y:S08]  /*71a0*/  LDSM.16.M88.4 R24, [R216+0xd100] ;  /* 0x00d10000d818783b */ /* 0x000f300000000200 */
[----:B------:R-:W2:Y:S08]  /*71b0*/  LDSM.16.M88.4 R32, [R216+0xd900] ;  /* 0x00d90000d820783b */ /* 0x000eb00000000200 */
[----:B------:R-:W2:Y:S01]  /*71c0*/  LDSM.16.M88.4 R40, [R216+0xe100] ;  /* 0x00e10000d828783b */ /* 0x000ea20000000200 */
[C---:B-1----:R-:W-:Y:S07]  /*71d0*/  HMMA.16816.F32 R4, R48.reuse, R8, RZ ;  /* 0x000000083004723c */ /* 0x042fee00000018ff */
[----:B------:R-:W1:Y:S01]  /*71e0*/  LDSM.16.M88.4 R184, [R216+0xe900] ;  /* 0x00e90000d8b8783b */ /* 0x000e620000000200 */
[C---:B------:R-:W-:Y:S07]  /*71f0*/  HMMA.16816.F32 R8, R48.reuse, R10, RZ ;  /* 0x0000000a3008723c */ /* 0x040fee00000018ff */
[----:B------:R-:W-:Y:S08]  /*7200*/  LDSM.16.M88.4 R188, [R223] ;  /* 0x00000000dfbc783b */ /* 0x000ff00000000200 */
[----:B------:R-:W1:Y:S08]  /*7210*/  LDSM.16.M88.4 R192, [R227] ;  /* 0x00000000e3c0783b */ /* 0x000e700000000200 */
[----:B------:R-:W1:Y:S08]  /*7220*/  LDSM.16.M88.4 R196, [R250] ;  /* 0x00000000fac4783b */ /* 0x000e700000000200 */
[----:B------:R-:W1:Y:S08]  /*7230*/  LDSM.16.M88.4 R200, [R249] ;  /* 0x00000000f9c8783b */ /* 0x000e700000000200 */
[----:B------:R-:W1:Y:S08]  /*7240*/  LDSM.16.M88.4 R204, [R248] ;  /* 0x00000000f8cc783b */ /* 0x000e700000000200 */
[----:B------:R-:W1:Y:S08]  /*7250*/  LDSM.16.M88.4 R208, [R247] ;  /* 0x00000000f7d0783b */ /* 0x000e700000000200 */
[----:B------:R-:W1:Y:S01]  /*7260*/  LDSM.16.M88.4 R212, [R246] ;  /* 0x00000000f6d4783b */ /* 0x000e620000000200 */
[----:B--2---:R-:W-:Y:S02]  /*7270*/  IMAD.WIDE.U32 R2, R2, 0x60, R12 ;  /* 0x0000006002027825 */ /* 0x004fe400078e000c */
[C---:B---3--:R-:W-:Y:S03]  /*7280*/  HMMA.16816.F32 R12, R48.reuse, R16, RZ ;  /* 0x00000010300c723c */ /* 0x048fe600000018ff */
[----:B------:R-:W-:Y:S02]  /*7290*/  IADD3 R28, R3, R0, RZ ;  /* 0x00000000031c7210 */ /* 0x000fe40007ffe0ff */
[C---:B------:R-:W-:Y:S02]  /*72a0*/  SHF.L.U32 R0, R2.reuse, 0x1, RZ ;  /* 0x0000000102007819 */ /* 0x040fe400000006ff */
[----:B------:R-:W-:Y:S01]  /*72b0*/  SHF.L.U64.HI R28, R2, 0x1, R28 ;  /* 0x00000001021c7819 */ /* 0x000fe2000001021c */
[C---:B------:R-:W-:Y:S01]  /*72c0*/  HMMA.16816.F32 R16, R48.reuse, R18, RZ ;  /* 0x000000123010723c */ /* 0x040fe200000018ff */
[C---:B------:R-:W-:Y:S03]  /*72d0*/  IADD3 R2, P6, R0.reuse, c[0x0][0x1f8], RZ ;  /* 0x00007e0000027a10 */ /* 0x040fe60007fde0ff */
[----:B------:R-:W-:Y:S02]  /*72e0*/  IADD3 R30, P5, R0, 0x80, RZ ;  /* 0x00000080001e7810 */ /* 0x000fe40007fbe0ff */
[----:B------:R-:W-:Y:S02]  /*72f0*/  IADD3.X R3, R28, c[0x0][0x1fc], RZ, P6, !PT ;  /* 0x00007f001c037a10 */ /* 0x000fe400037fe4ff */
[----:B------:R-:W-:Y:S03]  /*7300*/  IADD3 R30, P0, R30, c[0x0][0x1f8], RZ ;  /* 0x00007e001e1e7a10 */ /* 0x000fe60007f1e0ff */
[----:B------:R-:W-:Y:S01]  /*7310*/  @!PT LDS RZ, [RZ] ;  /* 0x00000000fffff984 */ /* 0x000fe20000000800 */
[----:B------:R-:W-:Y:S01]  /*7320*/  @!PT LDS RZ, [RZ] ;  /* 0x00000000fffff984 */ /* 0x000fe20000000800 */
[----:B------:R-:W-:Y:S01]  /*7330*/  @!PT LDS RZ, [RZ] ;  /* 0x00000000fffff984 */ /* 0x000fe20000000800 */
[----:B------:R2:W-:Y:S01]  /*7340*/  LDGSTS.E.BYPASS.LTC128B.128 [R251+0x100], [R2.64], !P1 ;  /* 0x0010000002fb7fae */ /* 0x0005e2000c901d48 */
[----:B------:R-:W-:Y:S02]  /*7350*/  IADD3 R36, P6, R0, 0x100, RZ ;  /* 0x0000010000247810 */ /* 0x000fe40007fde0ff */
[--C-:B------:R-:W-:Y:S02]  /*7360*/  IADD3.X R31, RZ, c[0x0][0x1fc], R28.reuse, P0, P5 ;  /* 0x00007f00ff1f7a10 */ /* 0x100fe400007ea41c */
[----:B------:R-:W-:Y:S02]  /*7370*/  P2R R20, PR, RZ, 0x40 ;  /* 0x00000040ff147803 */ /* 0x000fe40000000000 */
[----:B------:R-:W-:Y:S01]  /*7380*/  IADD3 R36, P0, R36, c[0x0][0x1f8], RZ ;  /* 0x00007e0024247a10 */ /* 0x000fe20007f1e0ff */
[----:B------:R3:W-:Y:S01]  /*7390*/  LDGSTS.E.BYPASS.LTC128B.128 [R251+0x3100], [R30.64], !P4 ;  /* 0x031000001efb7fae */ /* 0x0007e2000e101d48 */
[----:B------:R-:W-:Y:S02]  /*73a0*/  ISETP.NE.AND P5, PT, R20, RZ, PT ;  /* 0x000000ff1400720c */ /* 0x000fe40003fa5270 */
[C---:B----4-:R-:W-:Y:S01]  /*73b0*/  HMMA.16816.F32 R20, R48.reuse, R24, RZ ;  /* 0x000000183014723c */ /* 0x050fe200000018ff */
[----:B------:R-:W-:Y:S02]  /*73c0*/  IADD3 R0, P6, R0, 0x180, RZ ;  /* 0x0000018000007810 */ /* 0x000fe40007fde0ff */
[--C-:B------:R-:W-:Y:S02]  /*73d0*/  IADD3.X R37, RZ, c[0x0][0x1fc], R28.reuse, P0, P5 ;  /* 0x00007f00ff257a10 */ /* 0x100fe400007ea41c */
[----:B------:R-:W-:Y:S03]  /*73e0*/  IADD3 R38, P5, R0, c[0x0][0x1f8], RZ ;  /* 0x00007e0000267a10 */ /* 0x000fe60007fbe0ff */
[C---:B------:R-:W-:Y:S01]  /*73f0*/  HMMA.16816.F32 R24, R48.reuse, R26, RZ ;  /* 0x0000001a3018723c */ /* 0x040fe200000018ff */
[----:B------:R4:W-:Y:S03]  /*7400*/  LDGSTS.E.BYPASS.LTC128B.128 [R251+0x6100], [R36.64], !P3 ;  /* 0x0610000024fb7fae */ /* 0x0009e6000d901d48 */
[----:B------:R-:W-:Y:S02]  /*7410*/  IADD3.X R39, RZ, c[0x0][0x1fc], R28, P5, P6 ;  /* 0x00007f00ff277a10 */ /* 0x000fe40002fec41c */
[----:B--2---:R-:W-:Y:S03]  /*7420*/  IADD3 R2, P0, R2, UR4, RZ ;  /* 0x0000000402027c10 */ /* 0x004fe6000ff1e0ff */
[----:B------:R2:W-:Y:S03]  /*7430*/  LDGSTS.E.BYPASS.LTC128B.128 [R251+0x9100], [R38.64], !P2 ;  /* 0x0910000026fb7fae */ /* 0x0005e6000d101d48 */
[----:B------:R-:W-:Y:S01]  /*7440*/  IADD3.X R3, R3, UR5, RZ, P0, !PT ;  /* 0x0000000503037c10 */ /* 0x000fe200087fe4ff */
[C---:B---3--:R-:W-:Y:S04]  /*7450*/  HMMA.16816.F32 R28, R48.reuse, R32, RZ ;  /* 0x00000020301c723c */ /* 0x048fe800000018ff */
[----:B------:R3:W-:Y:S04]  /*7460*/  LDGSTS.E.BYPASS.LTC128B.128 [R251+0x1100], [R2.64], !P1 ;  /* 0x0110000002fb7fae */ /* 0x0007e8000c901d48 */
[C---:B------:R-:W-:Y:S04]  /*7470*/  HMMA.16816.F32 R32, R48.reuse, R34, RZ ;  /* 0x000000223020723c */ /* 0x040fe800000018ff */
[----:B------:R3:W-:Y:S01]  /*7480*/  LDGSTS.E.BYPASS.LTC128B.128 [R251+0x4100], [R2.64+0x80], !P4 ;  /* 0x0410008002fb7fae */ /* 0x0007e2000e101d48 */
[----:B----4-:R-:W-:Y:S04]  /*7490*/  IADD3 R36, P0, R2, UR4, RZ ;  /* 0x0000000402247c10 */ /* 0x010fe8000ff1e0ff */
[----:B------:R-:W-:Y:S03]  /*74a0*/  IADD3.X R37, R3, UR5, RZ, P0, !PT ;  /* 0x0000000503257c10 */ /* 0x000fe600087fe4ff */
[----:B------:R3:W-:Y:S01]  /*74b0*/  LDGSTS.E.BYPASS.LTC128B.128 [R251+0x7100], [R2.64+0x100], !P3 ;  /* 0x0710010002fb7fae */ /* 0x0007e2000d901d48 */
[C---:B------:R-:W-:Y:S02]  /*74c0*/  ISETP.GT.AND P0, PT, R252.reuse, RZ, PT ;  /* 0x000000fffc00720c */ /* 0x040fe40003f04270 */
[----:B------:R-:W-:Y:S05]  /*74d0*/  IADD3 R252, R252, -0x1, RZ ;  /* 0xfffffffffcfc7810 */ /* 0x000fea0007ffe0ff */
[----:B------:R3:W-:Y:S08]  /*74e0*/  LDGSTS.E.BYPASS.LTC128B.128 [R251+0xa100], [R2.64+0x180], !P2 ;  /* 0x0a10018002fb7fae */ /* 0x0007f0000d101d48 */
[----:B------:R2:W-:Y:S08]  /*74f0*/  LDGSTS.E.BYPASS.LTC128B.128 [R251+0x2100], [R36.64], !P1 ;  /* 0x0210000024fb7fae */ /* 0x0005f0000c901d48 */
[----:B------:R2:W-:Y:S08]  /*7500*/  LDGSTS.E.BYPASS.LTC128B.128 [R251+0x5100], [R36.64+0x80], !P4 ;  /* 0x0510008024fb7fae */ /* 0x0005f0000e101d48 */
[----:B------:R2:W-:Y:S08]  /*7510*/  LDGSTS.E.BYPASS.LTC128B.128 [R251+0x8100], [R36.64+0x100], !P3 ;  /* 0x0810010024fb7fae */ /* 0x0005f0000d901d48 */
[----:B------:R2:W-:Y:S08]  /*7520*/  LDGSTS.E.BYPASS.LTC128B.128 [R251+0xb100], [R36.64+0x180], !P2 ;  /* 0x0b10018024fb7fae */ /* 0x0005f0000d101d48 */
[----:B------:R-:W0:Y:S01]  /*7530*/  LDGDEPBAR ;  /* 0x00000000000079af */ /* 0x000e220000000000 */
[C---:B--2---:R-:W-:Y:S08]  /*7540*/  HMMA.16816.F32 R36, R48.reuse, R40, RZ ;  /* 0x000000283024723c */ /* 0x044ff000000018ff */
[C---:B------:R-:W-:Y:S08]  /*7550*/  HMMA.16816.F32 R40, R48.reuse, R42, RZ ;  /* 0x0000002a3028723c */ /* 0x040ff000000018ff */
[C---:B-1----:R-:W-:Y:S08]  /*7560*/  HMMA.16816.F32 R44, R48.reuse, R184, RZ ;  /* 0x000000b8302c723c */ /* 0x042ff000000018ff */
[----:B------:R-:W-:Y:S01]  /*7570*/  HMMA.16816.F32 R48, R48, R186, RZ ;  /* 0x000000ba3030723c */ /* 0x000fe200000018ff */
[----:B------:R-:W-:Y:S07]  /*7580*/  LDSM.16.M88.4 R184, [R226] ;  /* 0x00000000e2b8783b */ /* 0x000fee0000000200 */
[C---:B------:R-:W-:Y:S08]  /*7590*/  HMMA.16816.F32 R4, R188.reuse, R192, R4 ;  /* 0x000000c0bc04723c */ /* 0x040ff00000001804 */
[C---:B------:R-:W-:Y:S01]  /*75a0*/  HMMA.16816.F32 R8, R188.reuse, R194, R8 ;  /* 0x000000c2bc08723c */ /* 0x040fe20000001808 */
[----:B------:R-:W1:Y:S07]  /*75b0*/  LDSM.16.M88.4 R192, [R222+0xc100] ;  /* 0x00c10000dec0783b */ /* 0x000e6e0000000200 */
[C---:B------:R-:W-:Y:S08]  /*75c0*/  HMMA.16816.F32 R12, R188.reuse, R196, R12 ;  /* 0x000000c4bc0c723c */ /* 0x040ff0000000180c */
[C---:B------:R-:W-:Y:S01]  /*75d0*/  HMMA.16816.F32 R16, R188.reuse, R198, R16 ;  /* 0x000000c6bc10723c */ /* 0x040fe20000001810 */
[----:B------:R-:W2:Y:S07]  /*75e0*/  LDSM.16.M88.4 R196, [R222+0xc900] ;  /* 0x00c90000dec4783b */ /* 0x000eae0000000200 */
[C---:B------:R-:W-:Y:S08]  /*75f0*/  HMMA.16816.F32 R20, R188.reuse, R200, R20 ;  /* 0x000000c8bc14723c */ /* 0x040ff00000001814 */
[C---:B------:R-:W-:Y:S01]  /*7600*/  HMMA.16816.F32 R24, R188.reuse, R202, R24 ;  /* 0x000000cabc18723c */ /* 0x040fe20000001818 */
[----:B------:R-:W4:Y:S07]  /*7610*/  LDSM.16.M88.4 R200, [R222+0xd100] ;  /* 0x00d10000dec8783b */ /* 0x000f2e0000000200 */
        /* <DEDUP_REMOVED lines=8> */
[----:B------:R-:W3:Y:S07]  /*76a0*/  LDSM.16.M88.4 R188, [R222+0xe100] ;  /* 0x00e10000debc783b */ /* 0x000eee0000000200 */
[C---:B-1----:R-:W-:Y:S08]  /*76b0*/  HMMA.16816.F32 R4, R184.reuse, R192, R4 ;  /* 0x000000c0b804723c */ /* 0x042ff00000001804 */
[C---:B------:R-:W-:Y:S01]  /*76c0*/  HMMA.16816.F32 R8, R184.reuse, R194, R8 ;  /* 0x000000c2b808723c */ /* 0x040fe20000001808 */
[----:B------:R-:W-:Y:S07]  /*76d0*/  LDSM.16.M88.4 R192, [R221] ;  /* 0x00000000ddc0783b */ /* 0x000fee0000000200 */
[C---:B--2---:R-:W-:Y:S08]  /*76e0*/  HMMA.16816.F32 R12, R184.reuse, R196, R12 ;  /* 0x000000c4b80c723c */ /* 0x044ff0000000180c */
[C---:B------:R-:W-:Y:S01]  /*76f0*/  HMMA.16816.F32 R16, R184.reuse, R198, R16 ;  /* 0x000000c6b810723c */ /* 0x040fe20000001810 */
[----:B------:R-:W-:Y:S07]  /*7700*/  LDSM.16.M88.4 R196, [R221+0x800] ;  /* 0x00080000ddc4783b */ /* 0x000fee0000000200 */
[C---:B----4-:R-:W-:Y:S08]  /*7710*/  HMMA.16816.F32 R20, R184.reuse, R200, R20 ;  /* 0x000000c8b814723c */ /* 0x050ff00000001814 */
[C---:B------:R-:W-:Y:S01]  /*7720*/  HMMA.16816.F32 R24, R184.reuse, R202, R24 ;  /* 0x000000cab818723c */ /* 0x040fe20000001818 */
[----:B------:R-:W-:Y:S07]  /*7730*/  LDSM.16.M88.4 R200, [R221+0x1000] ;  /* 0x00100000ddc8783b */ /* 0x000fee0000000200 */
[C---:B------:R-:W-:Y:S08]  /*7740*/  HMMA.16816.F32 R28, R184.reuse, R204, R28 ;  /* 0x000000ccb81c723c */ /* 0x040ff0000000181c */
[C---:B------:R-:W-:Y:S01]  /*7750*/  HMMA.16816.F32 R32, R184.reuse, R206, R32 ;  /* 0x000000ceb820723c */ /* 0x040fe20000001820 */
[----:B------:R-:W-:Y:S07]  /*7760*/  LDSM.16.M88.4 R204, [R221+0x1800] ;  /* 0x00180000ddcc783b */ /* 0x000fee0000000200 */
[C---:B---3--:R-:W-:Y:S08]  /*7770*/  HMMA.16816.F32 R36, R184.reuse, R188, R36 ;  /* 0x000000bcb824723c */ /* 0x048ff00000001824 */
[C---:B------:R-:W-:Y:S01]  /*7780*/  HMMA.16816.F32 R40, R184.reuse, R190, R40 ;  /* 0x000000beb828723c */ /* 0x040fe20000001828 */
[----:B------:R-:W1:Y:S07]  /*7790*/  LDSM.16.M88.4 R188, [R225] ;  /* 0x00000000e1bc783b */ /* 0x000e6e0000000200 */
[C---:B------:R-:W-:Y:S08]  /*77a0*/  HMMA.16816.F32 R44, R184.reuse, R208, R44 ;  /* 0x000000d0b82c723c */ /* 0x040ff0000000182c */
[----:B------:R-:W-:Y:S01]  /*77b0*/  HMMA.16816.F32 R48, R184, R210, R48 ;  /* 0x000000d2b830723c */ /* 0x000fe20000001830 */
[----:B------:R-:W2:Y:S08]  /*77c0*/  LDSM.16.M88.4 R184, [R221+0x2000] ;  /* 0x00200000ddb8783b */ /* 0x000eb00000000200 */
[----:B------:R-:W3:Y:S01]  /*77d0*/  LDSM.16.M88.4 R208, [R221+0x2800] ;  /* 0x00280000ddd0783b */ /* 0x000ee20000000200 */
[C---:B-1----:R-:W-:Y:S08]  /*77e0*/  HMMA.16816.F32 R4, R188.reuse, R192, R4 ;  /* 0x000000c0bc04723c */ /* 0x042ff00000001804 */
[C---:B------:R-:W-:Y:S01]  /*77f0*/  HMMA.16816.F32 R8, R188.reuse, R194, R8 ;  /* 0x000000c2bc08723c */ /* 0x040fe20000001808 */
[----:B------:R-:W-:Y:S07]  /*7800*/  LDSM.16.M88.4 R192, [R216+0xf100] ;  /* 0x00f10000d8c0783b */ /* 0x000fee0000000200 */
[C---:B------:R-:W-:Y:S08]  /*7810*/  HMMA.16816.F32 R12, R188.reuse, R196, R12 ;  /* 0x000000c4bc0c723c */ /* 0x040ff0000000180c */
        /* <DEDUP_REMOVED lines=8> */
[C---:B--2---:R-:W-:Y:S08]  /*78a0*/  HMMA.16816.F32 R36, R188.reuse, R184, R36 ;  /* 0x000000b8bc24723c */ /* 0x044ff00000001824 */
[C---:B------:R-:W-:Y:S01]  /*78b0*/  HMMA.16816.F32 R40, R188.reuse, R186, R40 ;  /* 0x000000babc28723c */ /* 0x040fe20000001828 */
[----:B------:R-:W1:Y:S07]  /*78c0*/  LDSM.16.M88.4 R184, [R224+0x4000] ;  /* 0x00400000e0b8783b */ /* 0x000e6e0000000200 */
[C---:B---3--:R-:W-:Y:S08]  /*78d0*/  HMMA.16816.F32 R44, R188.reuse, R208, R44 ;  /* 0x000000d0bc2c723c */ /* 0x048ff0000000182c */
[----:B------:R-:W-:Y:S01]  /*78e0*/  HMMA.16816.F32 R48, R188, R210, R48 ;  /* 0x000000d2bc30723c */ /* 0x000fe20000001830 */
[----:B------:R-:W2:Y:S08]  /*78f0*/  LDSM.16.M88.4 R188, [R216+0x11100] ;  /* 0x01110000d8bc783b */ /* 0x000eb00000000200 */
[----:B------:R-:W3:Y:S01]  /*7900*/  LDSM.16.M88.4 R208, [R216+0x11900] ;  /* 0x01190000d8d0783b */ /* 0x000ee20000000200 */
[C---:B-1----:R-:W-:Y:S08]  /*7910*/  HMMA.16816.F32 R4, R184.reuse, R192, R4 ;  /* 0x000000c0b804723c */ /* 0x042ff00000001804 */
[C---:B------:R-:W-:Y:S01]  /*7920*/  HMMA.16816.F32 R8, R184.reuse, R194, R8 ;  /* 0x000000c2b808723c */ /* 0x040fe20000001808 */
[----:B------:R-:W-:Y:S07]  /*7930*/  LDSM.16.M88.4 R192, [R245] ;  /* 0x00000000f5c0783b */ /* 0x000fee0000000200 */
[C---:B------:R-:W-:Y:S08]  /*7940*/  HMMA.16816.F32 R12, R184.reuse, R196, R12 ;  /* 0x000000c4b80c723c */ /* 0x040ff0000000180c */
        /* <DEDUP_REMOVED lines=8> */
[C---:B--2---:R-:W-:Y:S08]  /*79d0*/  HMMA.16816.F32 R36, R184.reuse, R188, R36 ;  /* 0x000000bcb824723c */ /* 0x044ff00000001824 */
[C---:B------:R-:W-:Y:S01]  /*79e0*/  HMMA.16816.F32 R40, R184.reuse, R190, R40 ;  /* 0x000000beb828723c */ /* 0x040fe20000001828 */
[----:B------:R-:W1:Y:S07]  /*79f0*/  LDSM.16.M88.4 R188, [R223+0x4000] ;  /* 0x00400000dfbc783b */ /* 0x000e6e0000000200 */
[C---:B---3--:R-:W-:Y:S08]  /*7a00*/  HMMA.16816.F32 R44, R184.reuse, R208, R44 ;  /* 0x000000d0b82c723c */ /* 0x048ff0000000182c */
[----:B------:R-:W-:Y:S01]  /*7a10*/  HMMA.16816.F32 R48, R184, R210, R48 ;  /* 0x000000d2b830723c */ /* 0x000fe20000001830 */
[----:B------:R-:W2:Y:S08]  /*7a20*/  LDSM.16.M88.4 R184, [R241] ;  /* 0x00000000f1b8783b */ /* 0x000eb00000000200 */
[----:B------:R-:W3:Y:S01]  /*7a30*/  LDSM.16.M88.4 R208, [R240] ;  /* 0x00000000f0d0783b */ /* 0x000ee20000000200 */
        /* <DEDUP_REMOVED lines=151> */
[----:B------:R-:W-:Y:S01]  /*83b0*/  LDSM.16.M88.4 R208, [R222+0x16100] ;  /* 0x01610000ded0783b */ /* 0x000fe20000000200 */
[C---:B-1----:R-:W-:Y:S08]  /*83c0*/  HMMA.16816.F32 R4, R188.reuse, R192, R4 ;  /* 0x000000c0bc04723c */ /* 0x042ff00000001804 */
[C---:B------:R-:W-:Y:S01]  /*83d0*/  HMMA.16816.F32 R8, R188.reuse, R194, R8 ;  /* 0x000000c2bc08723c */ /* 0x040fe20000001808 */
[----:B------:R-:W1:Y:S07]  /*83e0*/  LDSM.16.M88.4 R192, [R228] ;  /* 0x00000000e4c0783b */ /* 0x000e6e0000000200 */
[C---:B------:R-:W-:Y:S08]  /*83f0*/  HMMA.16816.F32 R12, R188.reuse, R196, R12 ;  /* 0x000000c4bc0c723c */ /* 0x040ff0000000180c */
[C---:B------:R-:W-:Y:S01]  /*8400*/  HMMA.16816.F32 R16, R188.reuse, R198, R16 ;  /* 0x000000c6bc10723c */ /* 0x040fe20000001810 */
[----:B------:R-:W-:Y:S07]  /*8410*/  LDSM.16.M88.4 R196, [R226+0xc000] ;  /* 0x00c00000e2c4783b */ /* 0x000fee0000000200 */
[C---:B------:R-:W-:Y:S08]  /*8420*/  HMMA.16816.F32 R20, R188.reuse, R200, R20 ;  /* 0x000000c8bc14723c */ /* 0x040ff00000001814 */
[C---:B------:R-:W-:Y:S01]  /*8430*/  HMMA.16816.F32 R24, R188.reuse, R202, R24 ;  /* 0x000000cabc18723c */ /* 0x040fe20000001818 */
[----:B------:R-:W3:Y:S07]  /*8440*/  LDSM.16.M88.4 R200, [R222+0x15100] ;  /* 0x01510000dec8783b */ /* 0x000eee0000000200 */
[C---:B------:R-:W-:Y:S08]  /*8450*/  HMMA.16816.F32 R28, R188.reuse, R204, R28 ;  /* 0x000000ccbc1c723c */ /* 0x040ff0000000181c */
[C---:B------:R-:W-:Y:S01]  /*8460*/  HMMA.16816.F32 R32, R188.reuse, R206, R32 ;  /* 0x000000cebc20723c */ /* 0x040fe20000001820 */
[----:B------:R-:W4:Y:S07]  /*8470*/  LDSM.16.M88.4 R204, [R222+0x15900] ;  /* 0x01590000decc783b */ /* 0x000f2e0000000200 */
[C---:B--2---:R-:W-:Y:S08]  /*8480*/  HMMA.16816.F32 R36, R188.reuse, R184, R36 ;  /* 0x000000b8bc24723c */ /* 0x044ff00000001824 */
[C---:B------:R-:W-:Y:S01]  /*8490*/  HMMA.16816.F32 R40, R188.reuse, R186, R40 ;  /* 0x000000babc28723c */ /* 0x040fe20000001828 */
[----:B------:R-:W2:Y:S07]  /*84a0*/  LDSM.16.M88.4 R184, [R222+0x16900] ;  /* 0x01690000deb8783b */ /* 0x000eae0000000200 */
[C---:B-1----:R-:W-:Y:S08]  /*84b0*/  HMMA.16816.F32 R44, R188.reuse, R192, R44 ;  /* 0x000000c0bc2c723c */ /* 0x042ff0000000182c */
[----:B------:R-:W-:Y:S01]  /*84c0*/  HMMA.16816.F32 R48, R188, R194, R48 ;  /* 0x000000c2bc30723c */ /* 0x000fe20000001830 */
[----:B------:R-:W1:Y:S07]  /*84d0*/  LDSM.16.M88.4 R188, [R222+0x17100] ;  /* 0x01710000debc783b */ /* 0x000e6e0000000200 */
[C---:B---3--:R-:W-:Y:S01]  /*84e0*/  HMMA.16816.F32 R4, R196.reuse, R200, R4 ;  /* 0x000000c8c404723c */ /* 0x048fe20000001804 */
[----:B------:R-:W3:Y:S07]  /*84f0*/  LDSM.16.M88.4 R192, [R222+0x17900] ;  /* 0x01790000dec0783b */ /* 0x000eee0000000200 */
[C---:B------:R-:W-:Y:S01]  /*8500*/  HMMA.16816.F32 R8, R196.reuse, R202, R8 ;  /* 0x000000cac408723c */ /* 0x040fe20000001808 */
[----:B------:R-:W-:Y:S07]  /*8510*/  LDSM.16.M88.4 R200, [R225+0xc000] ;  /* 0x00c00000e1c8783b */ /* 0x000fee0000000200 */
[C---:B----4-:R-:W-:Y:S08]  /*8520*/  HMMA.16816.F32 R12, R196.reuse, R204, R12 ;  /* 0x000000ccc40c723c */ /* 0x050ff0000000180c */
[C---:B------:R-:W-:Y:S01]  /*8530*/  HMMA.16816.F32 R16, R196.reuse, R206, R16 ;  /* 0x000000cec410723c */ /* 0x040fe20000001810 */
[----:B------:R-:W4:Y:S07]  /*8540*/  LDSM.16.M88.4 R204, [R221+0x9000] ;  /* 0x00900000ddcc783b */ /* 0x000f2e0000000200 */
[C---:B------:R-:W-:Y:S08]  /*8550*/  HMMA.16816.F32 R20, R196.reuse, R208, R20 ;  /* 0x000000d0c414723c */ /* 0x040ff00000001814 */
[C---:B------:R-:W-:Y:S08]  /*8560*/  HMMA.16816.F32 R24, R196.reuse, R210, R24 ;  /* 0x000000d2c418723c */ /* 0x040ff00000001818 */
[C---:B--2---:R-:W-:Y:S08]  /*8570*/  HMMA.16816.F32 R28, R196.reuse, R184, R28 ;  /* 0x000000b8c41c723c */ /* 0x044ff0000000181c */
[C---:B------:R-:W-:Y:S01]  /*8580*/  HMMA.16816.F32 R32, R196.reuse, R186, R32 ;  /* 0x000000bac420723c */ /* 0x040fe20000001820 */
[----:B------:R-:W2:Y:S07]  /*8590*/  LDSM.16.M88.4 R184, [R221+0x9800] ;  /* 0x00980000ddb8783b */ /* 0x000eae0000000200 */
[C---:B-1----:R-:W-:Y:S08]  /*85a0*/  HMMA.16816.F32 R36, R196.reuse, R188, R36 ;  /* 0x000000bcc424723c */ /* 0x042ff00000001824 */
[C---:B------:R-:W-:Y:S08]  /*85b0*/  HMMA.16816.F32 R40, R196.reuse, R190, R40 ;  /* 0x000000bec428723c */ /* 0x040ff00000001828 */
[C---:B---3--:R-:W-:Y:S08]  /*85c0*/  HMMA.16816.F32 R44, R196.reuse, R192, R44 ;  /* 0x000000c0c42c723c */ /* 0x048ff0000000182c */
[----:B------:R-:W-:Y:S08]  /*85d0*/  HMMA.16816.F32 R48, R196, R194, R48 ;  /* 0x000000c2c430723c */ /* 0x000ff00000001830 */
[C---:B----4-:R-:W-:Y:S08]  /*85e0*/  HMMA.16816.F32 R4, R200.reuse, R204, R4 ;  /* 0x000000ccc804723c */ /* 0x050ff00000001804 */
[C---:B------:R-:W-:Y:S08]  /*85f0*/  HMMA.16816.F32 R8, R200.reuse, R206, R8 ;  /* 0x000000cec808723c */ /* 0x040ff00000001808 */
[C---:B--2---:R-:W-:Y:S08]  /*8600*/  HMMA.16816.F32 R12, R200.reuse, R184, R12 ;  /* 0x000000b8c80c723c */ /* 0x044ff0000000180c */
        /* <DEDUP_REMOVED lines=23> */
[----:B------:R-:W2:Y:S01]  /*8780*/  MUFU.TANH R189, R8 ;  /* 0x0000000800bd7308 */ /* 0x000ea20000002400 */
[----:B---3--:R-:W-:Y:S09]  /*8790*/  FMNMX.FTZ R2, R193, R134, !PT ;  /* 0x00000086c1027209 */ /* 0x008ff20007810000 */
[----:B------:R-:W3:Y:S01]  /*87a0*/  MUFU.TANH R185, R9 ;  /* 0x0000000900b97308 */ /* 0x000ee20000002400 */
[----:B-1----:R-:W1:Y:S01]  /*87b0*/  LDSM.16.M88.4 R4, [R221+0xa000] ;  /* 0x00a00000dd04783b */ /* 0x002e620000000200 */
[----:B----4-:R-:W-:Y:S08]  /*87c0*/  FMNMX.FTZ R2, R194, R2, !PT ;  /* 0x00000002c2027209 */ /* 0x010ff00007810000 */
[----:B------:R-:W4:Y:S01]  /*87d0*/  MUFU.TANH R191, R10 ;  /* 0x0000000a00bf7308 */ /* 0x000f220000002400 */
[----:B--2---:R-:W-:Y:S09]  /*87e0*/  FMNMX.FTZ R0, R189, R0, !PT ;  /* 0x00000000bd007209 */ /* 0x004ff20007810000 */
[----:B------:R2:W1:Y:S01]  /*87f0*/  MUFU.TANH R192, R11 ;  /* 0x0000000b00c07308 */ /* 0x0004620000002400 */
[----:B---3--:R-:W-:Y:S09]  /*8800*/  FMNMX.FTZ R0, R185, R0, !PT ;  /* 0x00000000b9007209 */ /* 0x008ff20007810000 */
[----:B------:R-:W3:Y:S01]  /*8810*/  MUFU.TANH R187, R12 ;  /* 0x0000000c00bb7308 */ /* 0x000ee20000002400 */
[----:B----4-:R-:W-:Y:S09]  /*8820*/  FMNMX.FTZ R2, R191, R2, !PT ;  /* 0x00000002bf027209 */ /* 0x010ff20007810000 */
[----:B------:R-:W4:Y:S01]  /*8830*/  MUFU.TANH R195, R13 ;  /* 0x0000000d00c37308 */ /* 0x000f220000002400 */
[C---:B-1----:R-:W-:Y:S01]  /*8840*/  HMMA.16816.F32 R20, R200.reuse, R4, R20 ;  /* 0x00000004c814723c */ /* 0x042fe20000001814 */
[----:B--2---:R-:W1:Y:S02]  /*8850*/  LDSM.16.M88.4 R8, [R221+0xa800] ;  /* 0x00a80000dd08783b */ /* 0x004e640000000200 */
[----:B------:R-:W-:Y:S06]  /*8860*/  FMNMX.FTZ R2, R192, R2, !PT ;  /* 0x00000002c0027209 */ /* 0x000fec0007810000 */
[----:B------:R-:W2:Y:S01]  /*8870*/  MUFU.TANH R198, R16 ;  /* 0x0000001000c67308 */ /* 0x000ea20000002400 */
[C---:B------:R-:W-:Y:S01]  /*8880*/  HMMA.16816.F32 R24, R200.reuse, R6, R24 ;  /* 0x00000006c818723c */ /* 0x040fe20000001818 */
[----:B------:R-:W1:Y:S02]  /*8890*/  LDSM.16.M88.4 R4, [R221+0xb000] ;  /* 0x00b00000dd04783b */ /* 0x000e640000000200 */
[----:B---3--:R-:W-:Y:S06]  /*88a0*/  FMNMX.FTZ R0, R187, R0, !PT ;  /* 0x00000000bb007209 */ /* 0x008fec0007810000 */
[----:B------:R-:W-:Y:S03]  /*88b0*/  MUFU.TANH R197, R15 ;  /* 0x0000000f00c57308 */ /* 0x000fe60000002400 */
[----:B----4-:R-:W-:Y:S02]  /*88c0*/  FMNMX.FTZ R0, R195, R0, !PT ;  /* 0x00000000c3007209 */ /* 0x010fe40007810000 */
[----:B------:R-:W-:Y:S02]  /*88d0*/  FMUL.FTZ R20, R20, c[0x0][0x320] ;  /* 0x0000c80014147a20 */ /* 0x000fe40000410000 */
[----:B------:R-:W-:Y:S03]  /*88e0*/  FMUL.FTZ R21, R21, c[0x0][0x320] ;  /* 0x0000c80015157a20 */ /* 0x000fe60000410000 */
[----:B------:R-:W3:Y:S01]  /*88f0*/  MUFU.TANH R196, R14 ;  /* 0x0000000e00c47308 */ /* 0x000ee20000002400 */
[----:B------:R-:W-:Y:S02]  /*8900*/  FMUL.FTZ R22, R22, c[0x0][0x320] ;  /* 0x0000c80016167a20 */ /* 0x000fe40000410000 */
[----:B------:R-:W-:Y:S01]  /*8910*/  FMUL.FTZ R23, R23, c[0x0][0x320] ;  /* 0x0000c80017177a20 */ /* 0x000fe20000410000 */
[----:B--2---:R-:W-:Y:S01]  /*8920*/  FMNMX.FTZ R0, R198, R0, !PT ;  /* 0x00000000c6007209 */ /* 0x004fe20007810000 */
[----:B------:R-:W-:Y:S02]  /*8930*/  FMUL.FTZ R24, R24, c[0x0][0x320] ;  /* 0x0000c80018187a20 */ /* 0x000fe40000410000 */
[----:B------:R-:W-:Y:S02]  /*8940*/  FMUL.FTZ R25, R25, c[0x0][0x320] ;  /* 0x0000c80019197a20 */ /* 0x000fe40000410000 */
[----:B------:R-:W-:Y:S01]  /*8950*/  FMUL.FTZ R26, R26, c[0x0][0x320] ;  /* 0x0000c8001a1a7a20 */ /* 0x000fe20000410000 */
[----:B------:R-:W-:Y:S01]  /*8960*/  MUFU.TANH R206, R20 ;  /* 0x0000001400ce7308 */ /* 0x000fe20000002400 */
[----:B------:R-:W-:Y:S01]  /*8970*/  FMUL.FTZ R27, R27, c[0x0][0x320] ;  /* 0x0000c8001b1b7a20 */ /* 0x000fe20000410000 */
[C---:B-1----:R-:W-:Y:S08]  /*8980*/  HMMA.16816.F32 R28, R200.reuse, R8, R28 ;  /* 0x00000008c81c723c */ /* 0x042ff0000000181c */
[----:B------:R-:W-:Y:S01]  /*8990*/  MUFU.TANH R207, R21 ;  /* 0x0000001500cf7308 */ /* 0x000fe20000002400 */
[C---:B------:R-:W-:Y:S01]  /*89a0*/  HMMA.16816.F32 R32, R200.reuse, R10, R32 ;  /* 0x0000000ac820723c */ /* 0x040fe20000001820 */
[----:B------:R-:W1:Y:S01]  /*89b0*/  LDSM.16.M88.4 R8, [R221+0xb800] ;  /* 0x00b80000dd08783b */ /* 0x000e620000000200 */
[----:B------:R-:W-:Y:S04]  /*89c0*/  DEPBAR.LE SB0, 0x0 ;  /* 0x000080000000791a */ /* 0x000fe80000000000 */
[----:B---3--:R-:W-:Y:S02]  /*89d0*/  FMNMX.FTZ R2, R196, R2, !PT ;  /* 0x00000002c4027209 */ /* 0x008fe40007810000 */
[C---:B------:R-:W-:Y:S01]  /*89e0*/  HMMA.16816.F32 R36, R200.reuse, R4, R36 ;  /* 0x00000004c824723c */ /* 0x040fe20000001824 */
[----:B------:R-:W-:Y:S04]  /*89f0*/  BAR.SYNC.DEFER_BLOCKING 0x0 ;  /* 0x0000000000007b1d */ /* 0x000fe80000010000 */
[----:B------:R-:W-:Y:S03]  /*8a00*/  FMNMX.FTZ R2, R197, R2, !PT ;  /* 0x00000002c5027209 */ /* 0x000fe60007810000 */
[C---:B------:R-:W-:Y:S04]  /*8a10*/  HMMA.16816.F32 R40, R200.reuse, R6, R40 ;  /* 0x00000006c828723c */ /* 0x040fe80000001828 */
[----:B------:R-:W-:Y:S02]  /*8a20*/  FMUL.FTZ R28, R28, c[0x0][0x320] ;  /* 0x0000c8001c1c7a20 */ /* 0x000fe40000410000 */
[----:B------:R-:W-:Y:S02]  /*8a30*/  FMUL.FTZ R29, R29, c[0x0][0x320] ;  /* 0x0000c8001d1d7a20 */ /* 0x000fe40000410000 */
[----:B------:R-:W-:Y:S04]  /*8a40*/  FMUL.FTZ R30, R30, c[0x0][0x320] ;  /* 0x0000c8001e1e7a20 */ /* 0x000fe80000410000 */
[----:B------:R-:W-:Y:S02]  /*8a50*/  FMUL.FTZ R31, R31, c[0x0][0x320] ;  /* 0x0000c8001f1f7a20 */ /* 0x000fe40000410000 */
[----:B------:R-:W-:Y:S04]  /*8a60*/  @P0 IMAD.WIDE.U32 R6, R252, c[0x0][0x1e0], RZ ;  /* 0x00007800fc060a25 */ /* 0x000fe800078e00ff */
[----:B------:R-:W-:Y:S01]  /*8a70*/  FMUL.FTZ R36, R36, c[0x0][0x320] ;  /* 0x0000c80024247a20 */ /* 0x000fe20000410000 */
[----:B------:R-:W2:Y:S01]  /*8a80*/  MUFU.TANH R12, R28 ;  /* 0x0000001c000c7308 */ /* 0x000ea20000002400 */
[----:B------:R-:W-:Y:S02]  /*8a90*/  FMUL.FTZ R37, R37, c[0x0][0x320] ;  /* 0x0000c80025257a20 */ /* 0x000fe40000410000 */
[----:B------:R-:W-:Y:S02]  /*8aa0*/  FMUL.FTZ R38, R38, c[0x0][0x320] ;  /* 0x0000c80026267a20 */ /* 0x000fe40000410000 */
[----:B------:R-:W-:Y:S01]  /*8ab0*/  FMUL.FTZ R39, R39, c[0x0][0x320] ;  /* 0x0000c80027277a20 */ /* 0x000fe20000410000 */
[C---:B-1----:R-:W-:Y:S01]  /*8ac0*/  HMMA.16816.F32 R44, R200.reuse, R8, R44 ;  /* 0x00000008c82c723c */ /* 0x042fe2000000182c */
[----:B------:R-:W3:Y:S02]  /*8ad0*/  LDL.64 R8, [R1+0x30] ;  /* 0x0000300001087983 */ /* 0x000ee40000100a00 */
[----:B------:R-:W-:Y:S01]  /*8ae0*/  FMUL.FTZ R41, R41, c[0x0][0x320] ;  /* 0x0000c80029297a20 */ /* 0x000fe20000410000 */
[----:B------:R-:W-:Y:S01]  /*8af0*/  MUFU.TANH R13, R29 ;  /* 0x0000001d000d7308 */ /* 0x000fe20000002400 */
[----:B------:R-:W-:Y:S02]  /*8b00*/  FMUL.FTZ R35, R35, c[0x0][0x320] ;  /* 0x0000c80023237a20 */ /* 0x000fe40000410000 */
[----:B------:R-:W-:Y:S01]  /*8b10*/  FMUL.FTZ R32, R32, c[0x0][0x320] ;  /* 0x0000c80020207a20 */ /* 0x000fe20000410000 */
[----:B------:R-:W-:Y:S01]  /*8b20*/  HMMA.16816.F32 R48, R200, R10, R48 ;  /* 0x0000000ac830723c */ /* 0x000fe20000001830 */
[----:B------:R-:W4:Y:S03]  /*8b30*/  LDL.64 R10, [R1+0x20] ;  /* 0x00002000010a7983 */ /* 0x000f260000100a00 */
[----:B------:R-:W-:Y:S02]  /*8b40*/  FMUL.FTZ R34, R34, c[0x0][0x320] ;  /* 0x0000c80022227a20 */ /* 0x000fe40000410000 */
[----:B------:R-:W1:Y:S01]  /*8b50*/  MUFU.TANH R199, R17 ;  /* 0x0000001100c77308 */ /* 0x000e620000002400 */
[----:B------:R-:W-:Y:S02]  /*8b60*/  FMUL.FTZ R33, R33, c[0x0][0x320] ;  /* 0x0000c80021217a20 */ /* 0x000fe40000410000 */
[----:B------:R-:W-:Y:S03]  /*8b70*/  FMUL.FTZ R40, R40, c[0x0][0x320] ;  /* 0x0000c80028287a20 */ /* 0x000fe60000410000 */
[----:B--2---:R-:W-:Y:S01]  /*8b80*/  MOV R201, R12 ;  /* 0x0000000c00c97202 */ /* 0x004fe20000000f00 */
        /* <DEDUP_REMOVED lines=8> */
[----:B------:R-:W2:Y:S01]  /*8c10*/  MUFU.TANH R205, R19 ;  /* 0x0000001300cd7308 */ /* 0x000ea20000002400 */
[----:B------:R-:W-:Y:S02]  /*8c20*/  FMUL.FTZ R49, R49, c[0x0][0x320] ;  /* 0x0000c80031317a20 */ /* 0x000fe40000410000 */
[----:B------:R-:W-:Y:S01]  /*8c30*/  FMUL.FTZ R50, R50, c[0x0][0x320] ;  /* 0x0000c80032327a20 */ /* 0x000fe20000410000 */
[----:B-1----:R-:W-:Y:S04]  /*8c40*/  FMNMX.FTZ R0, R199, R0, !PT ;  /* 0x00000000c7007209 */ /* 0x002fe80007810000 */
[----:B------:R-:W-:Y:S02]  /*8c50*/  FMNMX.FTZ R0, R206, R0, !PT ;  /* 0x00000000ce007209 */ /* 0x000fe40007810000 */
[----:B------:R-:W1:Y:S02]  /*8c60*/  MUFU.TANH R208, R22 ;  /* 0x0000001600d07308 */ /* 0x000e640000002400 */
[----:B------:R-:W-:Y:S02]  /*8c70*/  FMNMX.FTZ R0, R207, R0, !PT ;  /* 0x00000000cf007209 */ /* 0x000fe40007810000 */
[----:B--2---:R-:W-:Y:S06]  /*8c80*/  FMNMX.FTZ R2, R204, R2, !PT ;  /* 0x00000002cc027209 */ /* 0x004fec0007810000 */
[----:B------:R-:W2:Y:S01]  /*8c90*/  MUFU.TANH R214, R24 ;  /* 0x0000001800d67308 */ /* 0x000ea20000002400 */
[----:B------:R-:W-:Y:S09]  /*8ca0*/  FMNMX.FTZ R2, R205, R2, !PT ;  /* 0x00000002cd027209 */ /* 0x000ff20007810000 */
[----:B------:R-:W-:Y:S01]  /*8cb0*/  MUFU.TANH R18, R35 ;  /* 0x0000002300127308 */ /* 0x000fe20000002400 */
[----:B-1----:R-:W-:Y:S09]  /*8cc0*/  FMNMX.FTZ R2, R208, R2, !PT ;  /* 0x00000002d0027209 */ /* 0x002ff20007810000 */
[----:B------:R-:W1:Y:S01]  /*8cd0*/  MUFU.TANH R3, R34 ;  /* 0x0000002200037308 */ /* 0x000e620000002400 */
[----:B--2---:R-:W-:Y:S02]  /*8ce0*/  FMNMX.FTZ R0, R214, R0, !PT ;  /* 0x00000000d6007209 */ /* 0x004fe40007810000 */
[----:B------:R-:W-:Y:S07]  /*8cf0*/  MOV R24, c[0x0][0x1e4] ;  /* 0x0000790000187a02 */ /* 0x000fee0000000f00 */
[----:B------:R-:W2:Y:S10]  /*8d00*/  MUFU.TANH R213, R23 ;  /* 0x0000001700d57308 */ /* 0x000eb40000002400 */
[----:B------:R-:W2:Y:S01]  /*8d10*/  MUFU.TANH R14, R26 ;  /* 0x0000001a000e7308 */ /* 0x000ea20000002400 */
[----:B-1----:R-:W-:Y:S09]  /*8d20*/  MOV R35, R3 ;  /* 0x0000000300237202 */ /* 0x002ff20000000f00 */
[----:B------:R-:W1:Y:S01]  /*8d30*/  MUFU.TANH R215, R25 ;  /* 0x0000001900d77308 */ /* 0x000e620000002400 */
[----:B--2---:R-:W-:Y:S02]  /*8d40*/  FMNMX.FTZ R2, R213, R2, !PT ;  /* 0x00000002d5027209 */ /* 0x004fe40007810000 */
[----:B------:R-:W-:Y:S07]  /*8d50*/  MOV R23, c[0x0][0x1e0] ;  /* 0x0000780000177a02 */ /* 0x000fee0000000f00 */
[----:B------:R-:W2:Y:S01]  /*8d60*/  MUFU.TANH R209, R27 ;  /* 0x0000001b00d17308 */ /* 0x000ea20000002400 */
[----:B------:R-:W-:Y:S04]  /*8d70*/  MOV R202, R14 ;  /* 0x0000000e00ca7202 */ /* 0x000fe80000000f00 */
[----:B------:R-:W-:Y:S05]  /*8d80*/  FMNMX.FTZ R2, R202, R2, !PT ;  /* 0x00000002ca027209 */ /* 0x000fea0007810000 */
[----:B------:R-:W2:Y:S01]  /*8d90*/  MUFU.TANH R212, R30 ;  /* 0x0000001e00d47308 */ /* 0x000ea20000002400 */
[----:B-1----:R-:W-:Y:S04]  /*8da0*/  FMNMX.FTZ R0, R215, R0, !PT ;  /* 0x00000000d7007209 */ /* 0x002fe80007810000 */
[----:B------:R-:W-:Y:S05]  /*8db0*/  FMNMX.FTZ R0, R201, R0, !PT ;  /* 0x00000000c9007209 */ /* 0x000fea0007810000 */
[----:B------:R-:W1:Y:S01]  /*8dc0*/  MUFU.TANH R135, R31 ;  /* 0x0000001f00877308 */ /* 0x000e620000002400 */
[----:B------:R-:W-:Y:S02]  /*8dd0*/  FMNMX.FTZ R0, R13, R0, !PT ;  /* 0x000000000d007209 */ /* 0x000fe40007810000 */
[----:B--2---:R-:W-:Y:S07]  /*8de0*/  FMNMX.FTZ R2, R209, R2, !PT ;  /* 0x00000002d1027209 */ /* 0x004fee0007810000 */
[----:B------:R-:W2:Y:S01]  /*8df0*/  MUFU.TANH R17, R32 ;  /* 0x0000002000117308 */ /* 0x000ea20000002400 */
[----:B------:R-:W-:Y:S09]  /*8e00*/  FMNMX.FTZ R2, R212, R2, !PT ;  /* 0x00000002d4027209 */ /* 0x000ff20007810000 */
[----:B------:R-:W2:Y:S01]  /*8e10*/  MUFU.TANH R184, R33 ;  /* 0x0000002100b87308 */ /* 0x000ea20000002400 */
[----:B-1----:R-:W-:Y:S04]  /*8e20*/  MOV R34, R135 ;  /* 0x0000008700227202 */ /* 0x002fe80000000f00 */
[----:B------:R-:W-:Y:S05]  /*8e30*/  FMNMX.FTZ R2, R34, R2, !PT ;  /* 0x0000000222027209 */ /* 0x000fea0007810000 */
[----:B------:R-:W1:Y:S01]  /*8e40*/  MUFU.TANH R16, R36 ;  /* 0x0000002400107308 */ /* 0x000e620000002400 */
[----:B------:R-:W-:Y:S02]  /*8e50*/  FMNMX.FTZ R2, R35, R2, !PT ;  /* 0x0000000223027209 */ /* 0x000fe40007810000 */
[----:B--2---:R-:W-:Y:S07]  /*8e60*/  FMNMX.FTZ R0, R17, R0, !PT ;  /* 0x0000000011007209 */ /* 0x004fee0007810000 */
[----:B------:R-:W-:Y:S01]  /*8e70*/  MUFU.TANH R211, R37 ;  /* 0x0000002500d37308 */ /* 0x000fe20000002400 */
[----:B------:R-:W-:Y:S04]  /*8e80*/  MOV R200, R184 ;  /* 0x000000b800c87202 */ /* 0x000fe80000000f00 */
[----:B------:R-:W-:Y:S05]  /*8e90*/  FMNMX.FTZ R0, R200, R0, !PT ;  /* 0x00000000c8007209 */ /* 0x000fea0007810000 */
[----:B------:R-:W2:Y:S01]  /*8ea0*/  MUFU.TANH R3, R48 ;  /* 0x0000003000037308 */ /* 0x000ea20000002400 */
[----:B-1----:R-:W-:Y:S09]  /*8eb0*/  FMNMX.FTZ R0, R16, R0, !PT ;  /* 0x0000000010007209 */ /* 0x002ff20007810000 */
[----:B------:R2:W-:Y:S10]  /*8ec0*/  MUFU.TANH R48, R49 ;  /* 0x0000003100307308 */ /* 0x0005f40000002400 */
[----:B------:R-:W1:Y:S10]  /*8ed0*/  MUFU.TANH R19, R40 ;  /* 0x0000002800137308 */ /* 0x000e740000002400 */
[----:B------:R-:W1:Y:S01]  /*8ee0*/  MUFU.TANH R186, R41 ;  /* 0x0000002900ba7308 */ /* 0x000e620000002400 */
[----:B--2---:R-:W-:Y:S02]  /*8ef0*/  MOV R49, R3 ;  /* 0x0000000300317202 */ /* 0x004fe40000000f00 */
[----:B------:R-:W-:Y:S02]  /*8f00*/  FMNMX.FTZ R3, R18, R2, !PT ;  /* 0x0000000212037209 */ /* 0x000fe40007810000 */
[----:B------:R-:W-:Y:S01]  /*8f10*/  FMNMX.FTZ R2, R211, R0, !PT ;  /* 0x00000000d3027209 */ /* 0x000fe20007810000 */
[----:B------:R-:W-:Y:S04]  /*8f20*/  FMUL.FTZ R0, R51, c[0x0][0x320] ;  /* 0x0000c80033007a20 */ /* 0x000fe80000410000 */
[----:B------:R-:W2:Y:S01]  /*8f30*/  MUFU.TANH R41, R44 ;  /* 0x0000002c00297308 */ /* 0x000ea20000002400 */
[----:B-1----:R-:W-:Y:S09]  /*8f40*/  FMNMX.FTZ R2, R19, R2, !PT ;  /* 0x0000000213027209 */ /* 0x002ff20007810000 */
[----:B------:R1:W-:Y:S01]  /*8f50*/  MUFU.TANH R184, R0 ;  /* 0x0000000000b87308 */ /* 0x0003e20000002400 */
[----:B------:R-:W-:Y:S09]  /*8f60*/  MOV R203, R186 ;  /* 0x000000ba00cb7202 */ /* 0x000ff20000000f00 */
[----:B------:R-:W2:Y:S10]  /*8f70*/  MUFU.TANH R132, R38 ;  /* 0x0000002600847308 */ /* 0x000eb40000002400 */
[----:B------:R2:W-:Y:S01]  /*8f80*/  MUFU.TANH R210, R42 ;  /* 0x0000002a00d27308 */ /* 0x0005e20000002400 */
[----:B-1----:R-:W-:Y:S04]  /*8f90*/  FMNMX.FTZ R0, R203, R2, !PT ;  /* 0x00000002cb007209 */ /* 0x002fe80007810000 */
[----:B--2---:R-:W-:Y:S05]  /*8fa0*/  FMNMX.FTZ R0, R41, R0, !PT ;  /* 0x0000000029007209 */ /* 0x004fea0007810000 */
[----:B------:R-:W1:Y:S10]  /*8fb0*/  MUFU.TANH R14, R45 ;  /* 0x0000002d000e7308 */ /* 0x000e740000002400 */
[----:B------:R-:W2:Y:S01]  /*8fc0*/  MUFU.TANH R20, R39 ;  /* 0x0000002700147308 */ /* 0x000ea20000002400 */
[----:B------:R-:W-:Y:S04]  /*8fd0*/  MOV R42, R132 ;  /* 0x00000084002a7202 */ /* 0x000fe80000000f00 */
[----:B------:R-:W-:Y:S05]  /*8fe0*/  FMNMX.FTZ R3, R42, R3, !PT ;  /* 0x000000032a037209 */ /* 0x000fea0007810000 */
[----:B------:R-:W3:Y:S01]  /*8ff0*/  MUFU.TANH R40, R43 ;  /* 0x0000002b00287308 */ /* 0x000ee20000002400 */
[----:B-1----:R-:W-:Y:S04]  /*9000*/  FMNMX.FTZ R0, R14, R0, !PT ;  /* 0x000000000e007209 */ /* 0x002fe80007810000 */
[----:B------:R-:W-:Y:S05]  /*9010*/  FMNMX.FTZ R132, R49, R0, !PT ;  /* 0x0000000031847209 */ /* 0x000fea0007810000 */
[----:B------:R-:W1:Y:S01]  /*9020*/  MUFU.TANH R15, R46 ;  /* 0x0000002e000f7308 */ /* 0x000e620000002400 */
[----:B------:R-:W-:Y:S02]  /*9030*/  FMNMX.FTZ R132, R48, R132, !PT ;  /* 0x0000008430847209 */ /* 0x000fe40007810000 */
[----:B--2---:R-:W-:Y:S04]  /*9040*/  FMNMX.FTZ R3, R20, R3, !PT ;  /* 0x0000000314037209 */ /* 0x004fe80007810000 */
[----:B------:R-:W-:Y:S02]  /*9050*/  FMNMX.FTZ R2, R210, R3, !PT ;  /* 0x00000003d2027209 */ /* 0x000fe40007810000 */
[----:B------:R-:W2:Y:S01]  /*9060*/  SHFL.BFLY PT, R3, R132, 0x2, 0x1f ;  /* 0x0c401f0084037f89 */ /* 0x000ea200000e0000 */
[----:B------:R-:W2:Y:S01]  /*9070*/  MUFU.TANH R21, R47 ;  /* 0x0000002f00157308 */ /* 0x000ea20000002400 */
[----:B---3--:R-:W-:Y:S02]  /*9080*/  FMNMX.FTZ R2, R40, R2, !PT ;  /* 0x0000000228027209 */ /* 0x008fe40007810000 */
[----:B----4-:R-:W-:Y:S07]  /*9090*/  @P0 MOV R5, R11 ;  /* 0x0000000b00050202 */ /* 0x010fee0000000f00 */
[----:B------:R-:W3:Y:S01]  /*90a0*/  MUFU.TANH R135, R50 ;  /* 0x0000003200877308 */ /* 0x000ee20000002400 */
[----:B-1----:R-:W-:Y:S02]  /*90b0*/  FMNMX.FTZ R2, R15, R2, !PT ;  /* 0x000000020f027209 */ /* 0x002fe40007810000 */
[----:B--2---:R-:W-:Y:S02]  /*90c0*/  FMNMX.FTZ R132, R132, R3, !PT ;  /* 0x0000000384847209 */ /* 0x004fe40007810000 */
[----:B------:R-:W-:Y:S03]  /*90d0*/  FMNMX.FTZ R0, R21, R2, !PT ;  /* 0x0000000215007209 */ /* 0x000fe60007810000 */
[----:B------:R-:W1:Y:S01]  /*90e0*/  SHFL.BFLY PT, R4, R132, 0x1, 0x1f ;  /* 0x0c201f0084047f89 */ /* 0x000e6200000e0000 */
[----:B---3--:R-:W-:Y:S04]  /*90f0*/  FMNMX.FTZ R0, R135, R0, !PT ;  /* 0x0000000087007209 */ /* 0x008fe80007810000 */
[----:B------:R-:W-:Y:S05]  /*9100*/  FMNMX.FTZ R0, R184, R0, !PT ;  /* 0x00000000b8007209 */ /* 0x000fea0007810000 */
[----:B------:R-:W2:Y:S01]  /*9110*/  SHFL.BFLY PT, R2, R0, 0x2, 0x1f ;  /* 0x0c401f0000027f89 */ /* 0x000ea200000e0000 */
[----:B-1----:R-:W-:Y:S02]  /*9120*/  FMNMX.FTZ R132, R132, R4, !PT ;  /* 0x0000000484847209 */ /* 0x002fe40007810000 */
[----:B------:R-:W-:Y:S03]  /*9130*/  @P0 SHF.R.S32.HI R4, RZ, 0x1f, R252 ;  /* 0x0000001fff040819 */ /* 0x000fe600000114fc */
[----:B------:R-:W-:Y:S02]  /*9140*/  FMUL.FTZ R186, R132, c[0x0][0x2d0] ;  /* 0x0000b40084ba7a20 */ /* 0x000fe40000410000 */
[----:B------:R-:W-:Y:S02]  /*9150*/  @P0 IMAD R4, R4, c[0x0][0x1e0], RZ ;  /* 0x0000780004040a24 */ /* 0x000fe400078e02ff */
[----:B------:R-:W-:Y:S01]  /*9160*/  FFMA.FTZ R11, R189, c[0x0][0x2d0], -R186 ;  /* 0x0000b400bd0b7a23 */ /* 0x000fe200000108ba */
[----:B------:R-:W-:Y:S01]  /*9170*/  MOV R189, R15 ;  /* 0x0000000f00bd7202 */ /* 0x000fe20000000f00 */
[----:B------:R-:W-:Y:S02]  /*9180*/  @P0 IMAD R4, R252, c[0x0][0x1e4], R4 ;  /* 0x00007900fc040a24 */ /* 0x000fe400078e0204 */
[----:B------:R-:W-:Y:S01]  /*9190*/  MUFU.EX2 R50, R11 ;  /* 0x0000000b00327308 */ /* 0x000fe20000000800 */
[----:B------:R-:W-:Y:S01]  /*91a0*/  FFMA.FTZ R12, R185, c[0x0][0x2d0], -R186 ;  /* 0x0000b400b90c7a23 */ /* 0x000fe200000108ba */
[----:B--2---:R-:W-:Y:S01]  /*91b0*/  FMNMX.FTZ R0, R0, R2, !PT ;  /* 0x0000000200007209 */ /* 0x004fe20007810000 */
[----:B------:R-:W-:Y:S01]  /*91c0*/  FADD.FTZ R2, -R132, R133 ;  /* 0x0000008584027221 */ /* 0x000fe20000010100 */
[----:B------:R-:W-:Y:S02]  /*91d0*/  @P0 IADD3 R7, R7, R4, RZ ;  /* 0x0000000407070210 */ /* 0x000fe40007ffe0ff */
[----:B------:R-:W-:Y:S01]  /*91e0*/  @P0 MOV R4, R8 ;  /* 0x0000000800040202 */ /* 0x000fe20000000f00 */
[----:B------:R-:W1:Y:S03]  /*91f0*/  SHFL.BFLY PT, R3, R0, 0x1, 0x1f ;  /* 0x0c201f0000037f89 */ /* 0x000e6600000e0000 */
[----:B------:R2:W-:Y:S01]  /*9200*/  MUFU.EX2 R43, R12 ;  /* 0x0000000c002b7308 */ /* 0x0005e20000000800 */
[----:B------:R-:W-:Y:S04]  /*9210*/  @P0 IMAD.WIDE.U32 R4, R6, 0x60, R4 ;  /* 0x0000006006040825 */ /* 0x000fe800078e0004 */
[----:B------:R-:W-:Y:S01]  /*9220*/  @P0 IMAD R6, R7, 0x60, RZ ;  /* 0x0000006007060824 */ /* 0x000fe200078e02ff */
[----:B------:R-:W-:Y:S04]  /*9230*/  @P0 SHF.L.U32 R7, R4, 0x1, RZ ;  /* 0x0000000104070819 */ /* 0x000fe800000006ff */
[----:B------:R-:W-:Y:S01]  /*9240*/  @P0 IADD3 R6, R5, R6, RZ ;  /* 0x0000000605060210 */ /* 0x000fe20007ffe0ff */
[----:B------:R-:W-:Y:S01]  /*9250*/  FFMA.FTZ R5, R188, c[0x0][0x2d0], -R186 ;  /* 0x0000b400bc057a23 */ /* 0x000fe200000108ba */
[C---:B------:R-:W-:Y:S02]  /*9260*/  @P0 IADD3 R8, P6, R7.reuse, 0x80, RZ ;  /* 0x0000008007080810 */ /* 0x040fe40007fde0ff */
[----:B------:R-:W-:Y:S01]  /*9270*/  @P0 SHF.L.U64.HI R6, R4, 0x1, R6 ;  /* 0x0000000104060819 */ /* 0x000fe20000010206 */
[----:B------:R3:W-:Y:S01]  /*9280*/  MUFU.EX2 R22, R5 ;  /* 0x0000000500167308 */ /* 0x0007e20000000800 */
[----:B------:R-:W-:Y:S04]  /*9290*/  @P0 IADD3 R8, P5, R8, c[0x0][0x1c8], RZ ;  /* 0x0000720008080a10 */ /* 0x000fe80007fbe0ff */
[----:B------:R-:W-:Y:S02]  /*92a0*/  @P0 IADD3.X R9, RZ, c[0x0][0x1cc], R6, P5, P6 ;  /* 0x00007300ff090a10 */ /* 0x000fe40002fec406 */
[C---:B------:R-:W-:Y:S02]  /*92b0*/  @P0 IADD3 R4, P5, R7.reuse, c[0x0][0x1c8], RZ ;  /* 0x0000720007040a10 */ /* 0x040fe40007fbe0ff */
[----:B------:R-:W-:Y:S02]  /*92c0*/  @P0 IADD3 R10, P6, R7, 0x100, RZ ;  /* 0x00000100070a0810 */ /* 0x000fe40007fde0ff */
[----:B--2---:R-:W-:Y:S02]  /*92d0*/  @P0 SHF.L.U64.HI R12, R23, 0x6, R24 ;  /* 0x00000006170c0819 */ /* 0x004fe40000010218 */
[----:B-1----:R-:W-:Y:S01]  /*92e0*/  FMNMX.FTZ R3, R0, R3, !PT ;  /* 0x0000000300037209 */ /* 0x002fe20007810000 */
[----:B------:R-:W-:Y:S04]  /*92f0*/  FMUL.FTZ R0, R2, c[0x0][0x2d0] ;  /* 0x0000b40002007a20 */ /* 0x000fe80000410000 */
[----:B------:R1:W2:Y:S01]  /*9300*/  MUFU.EX2 R2, R0 ;  /* 0x0000000000027308 */ /* 0x0002a20000000800 */
[----:B------:R-:W-:Y:S04]  /*9310*/  FMUL.FTZ R133, R3, c[0x0][0x2d0] ;  /* 0x0000b40003857a20 */ /* 0x000fe80000410000 */
[--C-:B------:R-:W-:Y:S02]  /*9320*/  FFMA.FTZ R135, R135, c[0x0][0x2d0], -R133.reuse ;  /* 0x0000b40087877a23 */ /* 0x100fe40000010885 */
[----:B---3--:R-:W-:Y:S04]  /*9330*/  FFMA.FTZ R5, R190, c[0x0][0x2d0], -R186 ;  /* 0x0000b400be057a23 */ /* 0x008fe800000108ba */
[----:B------:R3:W4:Y:S10]  /*9340*/  MUFU.EX2 R51, R5 ;  /* 0x0000000500337308 */ /* 0x0007340000000800 */
[----:B------:R-:W-:Y:S01]  /*9350*/  MUFU.EX2 R135, R135 ;  /* 0x0000008700877308 */ /* 0x000fe20000000800 */
[----:B-1----:R-:W-:Y:S01]  /*9360*/  FADD.FTZ R0, -R3, R134 ;  /* 0x0000008603007221 */ /* 0x002fe20000010100 */
[----:B------:R-:W-:Y:S01]  /*9370*/  MOV R134, R13 ;  /* 0x0000000d00867202 */ /* 0x000fe20000000f00 */
[--C-:B------:R-:W-:Y:S01]  /*9380*/  FFMA.FTZ R13, R193, c[0x0][0x2d0], -R133.reuse ;  /* 0x0000b400c10d7a23 */ /* 0x100fe20000010885 */
[----:B------:R-:W-:Y:S01]  /*9390*/  MOV R193, R14 ;  /* 0x0000000e00c17202 */ /* 0x000fe20000000f00 */
[----:B------:R-:W-:Y:S02]  /*93a0*/  FMUL.FTZ R0, R0, c[0x0][0x2d0] ;  /* 0x0000b40000007a20 */ /* 0x000fe40000410000 */
[C---:B--2---:R-:W-:Y:S03]  /*93b0*/  FMUL.FTZ R24, R2.reuse, R156 ;  /* 0x0000009c02187220 */ /* 0x044fe60000410000 */
[----:B------:R-:W-:Y:S01]  /*93c0*/  MUFU.EX2 R185, R13 ;  /* 0x0000000d00b97308 */ /* 0x000fe20000000800 */
[C---:B------:R-:W-:Y:S01]  /*93d0*/  FMUL.FTZ R25, R2.reuse, R157 ;  /* 0x0000009d02197220 */ /* 0x040fe20000410000 */
[----:B------:R-:W-:Y:S01]  /*93e0*/  MOV R156, R50 ;  /* 0x00000032009c7202 */ /* 0x000fe20000000f00 */
[----:B------:R-:W-:Y:S01]  /*93f0*/  FMUL.FTZ R32, R2, R164 ;  /* 0x000000a402207220 */ /* 0x000fe20000410000 */
[----:B---3--:R-:W-:Y:S01]  /*9400*/  @P0 IADD3.X R5, R6, c[0x0][0x1cc], RZ, P5, !PT ;  /* 0x0000730006050a10 */ /* 0x008fe20002ffe4ff */
[----:B------:R-:W-:Y:S01]  /*9410*/  FMUL.FTZ R52, R2, R52 ;  /* 0x0000003402347220 */ /* 0x000fe20000410000 */
[----:B------:R-:W-:Y:S01]  /*9420*/  @P0 IADD3 R10, P5, R10, c[0x0][0x1c8], RZ ;  /* 0x000072000a0a0a10 */ /* 0x000fe20007fbe0ff */
[C---:B------:R-:W-:Y:S01]  /*9430*/  FMUL.FTZ R53, R2.reuse, R53 ;  /* 0x0000003502357220 */ /* 0x040fe20000410000 */
[----:B----4-:R-:W-:Y:S01]  /*9440*/  MOV R157, R51 ;  /* 0x00000033009d7202 */ /* 0x010fe20000000f00 */
[----:B------:R1:W-:Y:S01]  /*9450*/  @P0 LDGSTS.E.BYPASS.LTC128B.128 [R251+0xc100], [R4.64], !P1 ;  /* 0x0c10000004fb0fae */ /* 0x0003e2000c901d48 */
[--C-:B------:R-:W-:Y:S01]  /*9460*/  @P0 IADD3.X R11, RZ, c[0x0][0x1cc], R6.reuse, P5, P6 ;  /* 0x00007300ff0b0a10 */ /* 0x100fe20002fec406 */
[----:B------:R-:W2:Y:S01]  /*9470*/  MUFU.EX2 R0, R0 ;  /* 0x0000000000007308 */ /* 0x000ea20000000800 */
[----:B------:R-:W-:Y:S01]  /*9480*/  @P0 IADD3 R7, P6, R7, 0x180, RZ ;  /* 0x0000018007070810 */ /* 0x000fe20007fde0ff */
[C---:B------:R-:W-:Y:S02]  /*9490*/  FMUL.FTZ R56, R2.reuse, R56 ;  /* 0x0000003802387220 */ /* 0x040fe40000410000 */
[C---:B------:R-:W-:Y:S02]  /*94a0*/  FMUL.FTZ R57, R2.reuse, R57 ;  /* 0x0000003902397220 */ /* 0x040fe40000410000 */
[----:B------:R3:W-:Y:S01]  /*94b0*/  @P0 LDGSTS.E.BYPASS.LTC128B.128 [R251+0xf100], [R8.64], !P4 ;  /* 0x0f10000008fb0fae */ /* 0x0007e2000e101d48 */
[C---:B------:R-:W-:Y:S02]  /*94c0*/  FMUL.FTZ R60, R2.reuse, R60 ;  /* 0x0000003c023c7220 */ /* 0x040fe40000410000 */
[C---:B------:R-:W-:Y:S02]  /*94d0*/  FMUL.FTZ R61, R2.reuse, R61 ;  /* 0x0000003d023d7220 */ /* 0x040fe40000410000 */
[C---:B------:R-:W-:Y:S02]  /*94e0*/  FMUL.FTZ R64, R2.reuse, R64 ;  /* 0x0000004002407220 */ /* 0x040fe40000410000 */
[C---:B------:R-:W-:Y:S01]  /*94f0*/  FMUL.FTZ R65, R2.reuse, R65 ;  /* 0x0000004102417220 */ /* 0x040fe20000410000 */
[----:B------:R4:W-:Y:S01]  /*9500*/  @P0 LDGSTS.E.BYPASS.LTC128B.128 [R251+0x12100], [R10.64], !P3 ;  /* 0x121000000afb0fae */ /* 0x0009e2000d901d48 */
[C---:B------:R-:W-:Y:S02]  /*9510*/  FMUL.FTZ R68, R2.reuse, R68 ;  /* 0x0000004402447220 */ /* 0x040fe40000410000 */
[C---:B------:R-:W-:Y:S02]  /*9520*/  FMUL.FTZ R69, R2.reuse, R69 ;  /* 0x0000004502457220 */ /* 0x040fe40000410000 */
[C---:B------:R-:W-:Y:S02]  /*9530*/  FMUL.FTZ R72, R2.reuse, R72 ;  /* 0x0000004802487220 */ /* 0x040fe40000410000 */
[C---:B------:R-:W-:Y:S02]  /*9540*/  FMUL.FTZ R73, R2.reuse, R73 ;  /* 0x0000004902497220 */ /* 0x040fe40000410000 */
[----:B------:R-:W-:Y:S02]  /*9550*/  FMUL.FTZ R76, R2, R76 ;  /* 0x0000004c024c7220 */ /* 0x000fe40000410000 */
[C---:B--2---:R-:W-:Y:S02]  /*9560*/  FMUL.FTZ R26, R0.reuse, R158 ;  /* 0x0000009e001a7220 */ /* 0x044fe40000410000 */
[C---:B------:R-:W-:Y:S02]  /*9570*/  FMUL.FTZ R27, R0.reuse, R159 ;  /* 0x0000009f001b7220 */ /* 0x040fe40000410000 */
[C---:B------:R-:W-:Y:S02]  /*9580*/  FMUL.FTZ R54, R0.reuse, R54 ;  /* 0x0000003600367220 */ /* 0x040fe40000410000 */
[C---:B------:R-:W-:Y:S01]  /*9590*/  FMUL.FTZ R55, R0.reuse, R55 ;  /* 0x0000003700377220 */ /* 0x040fe20000410000 */
[----:B---3--:R-:W-:Y:S01]  /*95a0*/  @P0 IADD3 R8, P5, R7, c[0x0][0x1c8], RZ ;  /* 0x0000720007080a10 */ /* 0x008fe20007fbe0ff */
[C---:B------:R-:W-:Y:S01]  /*95b0*/  FMUL.FTZ R58, R0.reuse, R58 ;  /* 0x0000003a003a7220 */ /* 0x040fe20000410000 */
[----:B------:R-:W-:Y:S01]  /*95c0*/  @P0 SHF.L.U32 R7, R23, 0x6, RZ ;  /* 0x0000000617070819 */ /* 0x000fe200000006ff */
[C---:B------:R-:W-:Y:S01]  /*95d0*/  FMUL.FTZ R59, R0.reuse, R59 ;  /* 0x0000003b003b7220 */ /* 0x040fe20000410000 */
[----:B------:R-:W-:Y:S01]  /*95e0*/  @P0 IADD3.X R9, RZ, c[0x0][0x1cc], R6, P5, P6 ;  /* 0x00007300ff090a10 */ /* 0x000fe20002fec406 */
[----:B------:R-:W-:Y:S01]  /*95f0*/  FMUL.FTZ R62, R0, R62 ;  /* 0x0000003e003e7220 */ /* 0x000fe20000410000 */
[----:B-1----:R-:W-:Y:S01]  /*9600*/  @P0 IADD3 R4, P6, R4, R7, RZ ;  /* 0x0000000704040210 */ /* 0x002fe20007fde0ff */
[C---:B------:R-:W-:Y:S02]  /*9610*/  FMUL.FTZ R63, R0.reuse, R63 ;  /* 0x0000003f003f7220 */ /* 0x040fe40000410000 */
[----:B------:R1:W-:Y:S01]  /*9620*/  @P0 LDGSTS.E.BYPASS.LTC128B.128 [R251+0x15100], [R8.64], !P2 ;  /* 0x1510000008fb0fae */ /* 0x0003e2000d101d48 */
[----:B------:R-:W-:Y:S01]  /*9630*/  @P0 IADD3.X R5, R5, R12, RZ, P6, !PT ;  /* 0x0000000c05050210 */ /* 0x000fe200037fe4ff */
[C---:B----4-:R-:W-:Y:S01]  /*9640*/  FMUL.FTZ R10, R0.reuse, R142 ;  /* 0x0000008e000a7220 */ /* 0x050fe20000410000 */
[----:B------:R-:W-:Y:S01]  /*9650*/  @P0 IADD3 R6, P5, R7, R4, RZ ;  /* 0x0000000407060210 */ /* 0x000fe20007fbe0ff */
[C---:B------:R-:W-:Y:S02]  /*9660*/  FMUL.FTZ R11, R0.reuse, R143 ;  /* 0x0000008f000b7220 */ /* 0x040fe40000410000 */
[----:B------:R-:W-:Y:S01]  /*9670*/  FMUL.FTZ R66, R0, R66 ;  /* 0x0000004200427220 */ /* 0x000fe20000410000 */
[----:B------:R-:W-:Y:S01]  /*9680*/  @P0 IADD3.X R7, R12, R5, RZ, P5, !PT ;  /* 0x000000050c070210 */ /* 0x000fe20002ffe4ff */
[----:B------:R2:W-:Y:S01]  /*9690*/  @P0 LDGSTS.E.BYPASS.LTC128B.128 [R251+0xd100], [R4.64], !P1 ;  /* 0x0d10000004fb0fae */ /* 0x0005e2000c901d48 */
[C---:B------:R-:W-:Y:S02]  /*96a0*/  FMUL.FTZ R67, R0.reuse, R67 ;  /* 0x0000004300437220 */ /* 0x040fe40000410000 */
[C---:B------:R-:W-:Y:S02]  /*96b0*/  FMUL.FTZ R70, R0.reuse, R70 ;  /* 0x0000004600467220 */ /* 0x040fe40000410000 */
[C---:B------:R-:W-:Y:S02]  /*96c0*/  FMUL.FTZ R71, R0.reuse, R71 ;  /* 0x0000004700477220 */ /* 0x040fe40000410000 */
[C---:B------:R-:W-:Y:S01]  /*96d0*/  FMUL.FTZ R74, R0.reuse, R74 ;  /* 0x0000004a004a7220 */ /* 0x040fe20000410000 */
[----:B------:R2:W-:Y:S01]  /*96e0*/  @P0 LDGSTS.E.BYPASS.LTC128B.128 [R251+0x10100], [R4.64+0x80], !P4 ;  /* 0x1010008004fb0fae */ /* 0x0005e2000e101d48 */
[----:B------:R-:W-:Y:S02]  /*96f0*/  FMUL.FTZ R75, R0, R75 ;  /* 0x0000004b004b7220 */ /* 0x000fe40000410000 */
[----:B------:R-:W-:Y:S02]  /*9700*/  FMUL.FTZ R77, R2, R77 ;  /* 0x0000004d024d7220 */ /* 0x000fe40000410000 */
[C---:B------:R-:W-:Y:S02]  /*9710*/  FMUL.FTZ R78, R0.reuse, R78 ;  /* 0x0000004e004e7220 */ /* 0x040fe40000410000 */
[----:B------:R-:W-:Y:S01]  /*9720*/  FMUL.FTZ R79, R0, R79 ;  /* 0x0000004f004f7220 */ /* 0x000fe20000410000 */
[----:B------:R2:W-:Y:S01]  /*9730*/  @P0 LDGSTS.E.BYPASS.LTC128B.128 [R251+0x13100], [R4.64+0x100], !P3 ;  /* 0x1310010004fb0fae */ /* 0x0005e2000d901d48 */
[----:B------:R-:W-:Y:S02]  /*9740*/  FMUL.FTZ R80, R2, R80 ;  /* 0x0000005002507220 */ /* 0x000fe40000410000 */
[--C-:B-1----:R-:W-:Y:S01]  /*9750*/  FFMA.FTZ R8, R194, c[0x0][0x2d0], -R133.reuse ;  /* 0x0000b400c2087a23 */ /* 0x102fe20000010885 */
[----:B------:R-:W-:Y:S01]  /*9760*/  MOV R194, R22 ;  /* 0x0000001600c27202 */ /* 0x000fe20000000f00 */
[C---:B------:R-:W-:Y:S02]  /*9770*/  FMUL.FTZ R9, R2.reuse, R141 ;  /* 0x0000008d02097220 */ /* 0x040fe40000410000 */
[----:B------:R1:W3:Y:S01]  /*9780*/  MUFU.EX2 R190, R8 ;  /* 0x0000000800be7308 */ /* 0x0002e20000000800 */
[----:B------:R2:W-:Y:S01]  /*9790*/  @P0 LDGSTS.E.BYPASS.LTC128B.128 [R251+0x16100], [R4.64+0x180], !P2 ;  /* 0x1610018004fb0fae */ /* 0x0005e2000d101d48 */
[----:B------:R-:W-:Y:S01]  /*97a0*/  MOV R159, R194 ;  /* 0x000000c2009f7202 */ /* 0x000fe20000000f00 */
[----:B------:R-:W-:Y:S02]  /*97b0*/  FMUL.FTZ R81, R2, R81 ;  /* 0x0000005102517220 */ /* 0x000fe40000410000 */
[C---:B------:R-:W-:Y:S02]  /*97c0*/  FMUL.FTZ R82, R0.reuse, R82 ;  /* 0x0000005200527220 */ /* 0x040fe40000410000 */
[----:B------:R-:W-:Y:S02]  /*97d0*/  FMUL.FTZ R83, R0, R83 ;  /* 0x0000005300537220 */ /* 0x000fe40000410000 */
[----:B------:R4:W-:Y:S01]  /*97e0*/  @P0 LDGSTS.E.BYPASS.LTC128B.128 [R251+0xe100], [R6.64], !P1 ;  /* 0x0e10000006fb0fae */ /* 0x0009e2000c901d48 */
[C---:B------:R-:W-:Y:S02]  /*97f0*/  FMUL.FTZ R84, R2.reuse, R84 ;  /* 0x0000005402547220 */ /* 0x040fe40000410000 */
[----:B------:R-:W-:Y:S02]  /*9800*/  FMUL.FTZ R85, R2, R85 ;  /* 0x0000005502557220 */ /* 0x000fe40000410000 */
[C---:B------:R-:W-:Y:S02]  /*9810*/  FMUL.FTZ R86, R0.reuse, R86 ;  /* 0x0000005600567220 */ /* 0x040fe40000410000 */
[----:B------:R-:W-:Y:S01]  /*9820*/  FMUL.FTZ R87, R0, R87 ;  /* 0x0000005700577220 */ /* 0x000fe20000410000 */
[----:B------:R4:W-:Y:S01]  /*9830*/  @P0 LDGSTS.E.BYPASS.LTC128B.128 [R251+0x11100], [R6.64+0x80], !P4 ;  /* 0x1110008006fb0fae */ /* 0x0009e2000e101d48 */
[C---:B------:R-:W-:Y:S02]  /*9840*/  FMUL.FTZ R88, R2.reuse, R88 ;  /* 0x0000005802587220 */ /* 0x040fe40000410000 */
[----:B------:R-:W-:Y:S02]  /*9850*/  FMUL.FTZ R89, R2, R89 ;  /* 0x0000005902597220 */ /* 0x000fe40000410000 */
[----:B------:R-:W-:Y:S02]  /*9860*/  FMUL.FTZ R90, R0, R90 ;  /* 0x0000005a005a7220 */ /* 0x000fe40000410000 */
[----:B-1----:R-:W-:Y:S01]  /*9870*/  FMUL.FTZ R8, R2, R140 ;  /* 0x0000008c02087220 */ /* 0x002fe20000410000 */
[----:B------:R4:W-:Y:S01]  /*9880*/  @P0 LDGSTS.E.BYPASS.LTC128B.128 [R251+0x14100], [R6.64+0x100], !P3 ;  /* 0x1410010006fb0fae */ /* 0x0009e2000d901d48 */
[----:B---3--:R-:W-:Y:S01]  /*9890*/  MOV R158, R190 ;  /* 0x000000be009e7202 */ /* 0x008fe20000000f00 */
[----:B------:R-:W-:Y:S02]  /*98a0*/  FMUL.FTZ R91, R0, R91 ;  /* 0x0000005b005b7220 */ /* 0x000fe40000410000 */
[--C-:B--2---:R-:W-:Y:S01]  /*98b0*/  FFMA.FTZ R4, R191, c[0x0][0x2d0], -R133.reuse ;  /* 0x0000b400bf047a23 */ /* 0x104fe20000010885 */
[----:B------:R-:W-:Y:S01]  /*98c0*/  MOV R191, R21 ;  /* 0x0000001500bf7202 */ /* 0x000fe20000000f00 */
[----:B------:R-:W-:Y:S01]  /*98d0*/  FMUL.FTZ R5, R2, R137 ;  /* 0x0000008902057220 */ /* 0x000fe20000410000 */
[----:B------:R-:W-:Y:S01]  /*98e0*/  F2FP.PACK_AB R137, R190, R185 ;  /* 0x000000b9be89723e */ /* 0x000fe200000000ff */
[----:B------:R1:W-:Y:S01]  /*98f0*/  MUFU.EX2 R33, R4 ;  /* 0x0000000400217308 */ /* 0x0003e20000000800 */
[----:B------:R4:W-:Y:S01]  /*9900*/  @P0 LDGSTS.E.BYPASS.LTC128B.128 [R251+0x17100], [R6.64+0x180], !P2 ;  /* 0x1710018006fb0fae */ /* 0x0009e2000d101d48 */
[----:B------:R-:W-:Y:S01]  /*9910*/  MOV R190, R41 ;  /* 0x0000002900be7202 */ /* 0x000fe20000000f00 */
[C---:B------:R-:W-:Y:S01]  /*9920*/  FMUL.FTZ R41, R2.reuse, R173 ;  /* 0x000000ad02297220 */ /* 0x040fe20000410000 */
[----:B------:R-:W-:Y:S01]  /*9930*/  MOV R173, R159 ;  /* 0x0000009f00ad7202 */ /* 0x000fe20000000f00 */
[C---:B------:R-:W-:Y:S02]  /*9940*/  FMUL.FTZ R92, R2.reuse, R92 ;  /* 0x0000005c025c7220 */ /* 0x040fe40000410000 */
[----:B------:R-:W-:Y:S02]  /*9950*/  FMUL.FTZ R93, R2, R93 ;  /* 0x0000005d025d7220 */ /* 0x000fe40000410000 */
[----:B------:R-:W2:Y:S01]  /*9960*/  LDSM.16.MT88.4 R12, [R217+0x100] ;  /* 0x00010000d90c783b */ /* 0x000ea20000004200 */
[C---:B------:R-:W-:Y:S02]  /*9970*/  FMUL.FTZ R94, R0.reuse, R94 ;  /* 0x0000005e005e7220 */ /* 0x040fe40000410000 */
[----:B------:R-:W-:Y:S02]  /*9980*/  FMUL.FTZ R95, R0, R95 ;  /* 0x0000005f005f7220 */ /* 0x000fe40000410000 */
[C---:B------:R-:W-:Y:S02]  /*9990*/  FMUL.FTZ R96, R2.reuse, R96 ;  /* 0x0000006002607220 */ /* 0x040fe40000410000 */
[----:B------:R-:W-:Y:S01]  /*99a0*/  FMUL.FTZ R97, R2, R97 ;  /* 0x0000006102617220 */ /* 0x000fe20000410000 */
[----:B------:R-:W-:Y:S01]  /*99b0*/  LDSM.16.MT88.4 R28, [R220+0x100] ;  /* 0x00010000dc1c783b */ /* 0x000fe20000004200 */
[C---:B------:R-:W-:Y:S02]  /*99c0*/  FMUL.FTZ R98, R0.reuse, R98 ;  /* 0x0000006200627220 */ /* 0x040fe40000410000 */
[----:B------:R-:W-:Y:S02]  /*99d0*/  FMUL.FTZ R99, R0, R99 ;  /* 0x0000006300637220 */ /* 0x000fe40000410000 */
[----:B------:R-:W-:Y:S02]  /*99e0*/  FMUL.FTZ R100, R2, R100 ;  /* 0x0000006402647220 */ /* 0x000fe40000410000 */
[--C-:B-1----:R-:W-:Y:S01]  /*99f0*/  FFMA.FTZ R4, R192, c[0x0][0x2d0], -R133.reuse ;  /* 0x0000b400c0047a23 */ /* 0x102fe20000010885 */
[----:B------:R-:W-:Y:S01]  /*9a00*/  MOV R192, R20 ;  /* 0x0000001400c07202 */ /* 0x000fe20000000f00 */
[----:B------:R-:W-:Y:S01]  /*9a10*/  LDSM.16.MT88.4 R36, [R219+0x100] ;  /* 0x00010000db24783b */ /* 0x000fe20000004200 */
[----:B------:R-:W-:Y:S01]  /*9a20*/  FMUL.FTZ R101, R2, R101 ;  /* 0x0000006502657220 */ /* 0x000fe20000410000 */
[----:B------:R-:W1:Y:S01]  /*9a30*/  MUFU.EX2 R188, R4 ;  /* 0x0000000400bc7308 */ /* 0x000e620000000800 */
[C---:B----4-:R-:W-:Y:S01]  /*9a40*/  FMUL.FTZ R6, R0.reuse, R138 ;  /* 0x0000008a00067220 */ /* 0x050fe20000410000 */
[----:B------:R-:W-:Y:S01]  /*9a50*/  F2FP.PACK_AB R138, R43, R50 ;  /* 0x000000322b8a723e */ /* 0x000fe200000000ff */
[C---:B------:R-:W-:Y:S02]  /*9a60*/  FMUL.FTZ R7, R0.reuse, R139 ;  /* 0x0000008b00077220 */ /* 0x040fe40000410000 */
[C---:B------:R-:W-:Y:S01]  /*9a70*/  FMUL.FTZ R50, R0.reuse, R182 ;  /* 0x000000b600327220 */ /* 0x040fe20000410000 */
[----:B------:R-:W3:Y:S01]  /*9a80*/  LDSM.16.MT88.4 R20, [R218+0x100] ;  /* 0x00010000da14783b */ /* 0x000ee20000004200 */
[C---:B------:R-:W-:Y:S02]  /*9a90*/  FMUL.FTZ R102, R0.reuse, R102 ;  /* 0x0000006600667220 */ /* 0x040fe40000410000 */
[----:B------:R-:W-:Y:S02]  /*9aa0*/  FMUL.FTZ R103, R0, R103 ;  /* 0x0000006700677220 */ /* 0x000fe40000410000 */
[C---:B------:R-:W-:Y:S02]  /*9ab0*/  FMUL.FTZ R104, R2.reuse, R104 ;  /* 0x0000006802687220 */ /* 0x040fe40000410000 */
[----:B------:R-:W-:Y:S01]  /*9ac0*/  FMUL.FTZ R105, R2, R105 ;  /* 0x0000006902697220 */ /* 0x000fe20000410000 */
[----:B------:R-:W4:Y:S01]  /*9ad0*/  LDSM.16.MT88.4 R44, [R217+0x3100] ;  /* 0x00310000d92c783b */ /* 0x000f220000004200 */
[C---:B------:R-:W-:Y:S02]  /*9ae0*/  FMUL.FTZ R106, R0.reuse, R106 ;  /* 0x0000006a006a7220 */ /* 0x040fe40000410000 */
[----:B------:R-:W-:Y:S02]  /*9af0*/  FMUL.FTZ R107, R0, R107 ;  /* 0x0000006b006b7220 */ /* 0x000fe40000410000 */
[C---:B------:R-:W-:Y:S02]  /*9b00*/  FMUL.FTZ R108, R2.reuse, R108 ;  /* 0x0000006c026c7220 */ /* 0x040fe40000410000 */
[----:B------:R-:W-:Y:S01]  /*9b10*/  FMUL.FTZ R109, R2, R109 ;  /* 0x0000006d026d7220 */ /* 0x000fe20000410000 */
[----:B------:R-:W4:Y:S01]  /*9b20*/  LDSM.16.MT88.4 R140, [R218+0x3100] ;  /* 0x00310000da8c783b */ /* 0x000f220000004200 */
[----:B------:R-:W-:Y:S01]  /*9b30*/  FMUL.FTZ R110, R0, R110 ;  /* 0x0000006e006e7220 */ /* 0x000fe20000410000 */
[----:B-1----:R-:W-:Y:S01]  /*9b40*/  F2FP.PACK_AB R139, R188, R33 ;  /* 0x00000021bc8b723e */ /* 0x002fe200000000ff */
[----:B------:R-:W-:Y:S01]  /*9b50*/  FMUL.FTZ R4, R2, R136 ;  /* 0x0000008802047220 */ /* 0x000fe20000410000 */
[----:B------:R-:W-:Y:S01]  /*9b60*/  F2FP.PACK_AB R136, R51, R194 ;  /* 0x000000c23388723e */ /* 0x000fe200000000ff */
[----:B------:R-:W-:Y:S01]  /*9b70*/  FMUL.FTZ R51, R0, R183 ;  /* 0x000000b700337220 */ /* 0x000fe20000410000 */
[----:B------:R-:W-:Y:S01]  /*9b80*/  MOV R194, R49 ;  /* 0x0000003100c27202 */ /* 0x000fe20000000f00 */
[----:B------:R-:W-:Y:S01]  /*9b90*/  FMUL.FTZ R49, R2, R181 ;  /* 0x000000b502317220 */ /* 0x000fe20000410000 */
[----:B------:R-:W0:Y:S01]  /*9ba0*/  LDGDEPBAR ;  /* 0x00000000000079af */ /* 0x000e220000000000 */
[----:B------:R-:W-:Y:S02]  /*9bb0*/  FMUL.FTZ R111, R0, R111 ;  /* 0x0000006f006f7220 */ /* 0x000fe40000410000 */
[C---:B--2---:R-:W-:Y:S05]  /*9bc0*/  HMMA.16816.F32 R4, R136.reuse, R12, R4 ;  /* 0x0000000c8804723c */ /* 0x044fea0000001804 */
[C---:B------:R-:W-:Y:S02]  /*9bd0*/  FMUL.FTZ R112, R2.reuse, R112 ;  /* 0x0000007002707220 */ /* 0x040fe40000410000 */
[C---:B------:R-:W-:Y:S01]  /*9be0*/  FMUL.FTZ R12, R2.reuse, R144 ;  /* 0x00000090020c7220 */ /* 0x040fe20000410000 */
[C---:B------:R-:W-:Y:S04]  /*9bf0*/  HMMA.16816.F32 R8, R136.reuse, R14, R8 ;  /* 0x0000000e8808723c */ /* 0x040fe80000001808 */
[----:B------:R-:W-:Y:S01]  /*9c00*/  FMUL.FTZ R13, R2, R145 ;  /* 0x00000091020d7220 */ /* 0x000fe20000410000 */
[----:B------:R-:W-:Y:S01]  /*9c10*/  MOV R144, R19 ;  /* 0x0000001300907202 */ /* 0x000fe20000000f00 */
[C---:B------:R-:W-:Y:S01]  /*9c20*/  FMUL.FTZ R19, R0.reuse, R151 ;  /* 0x0000009700137220 */ /* 0x040fe20000410000 */
[----:B------:R-:W-:Y:S01]  /*9c30*/  MOV R145, R18 ;  /* 0x0000001200917202 */ /* 0x000fe20000000f00 */
[C---:B------:R-:W-:Y:S01]  /*9c40*/  FMUL.FTZ R14, R0.reuse, R146 ;  /* 0x00000092000e7220 */ /* 0x040fe20000410000 */
[----:B------:R-:W-:Y:S03]  /*9c50*/  MOV R146, R17 ;  /* 0x0000001100927202 */ /* 0x000fe60000000f00 */
[----:B------:R-:W-:Y:S01]  /*9c60*/  FMUL.FTZ R15, R0, R147 ;  /* 0x00000093000f7220 */ /* 0x000fe20000410000 */
[----:B------:R-:W-:Y:S01]  /*9c70*/  MOV R147, R16 ;  /* 0x0000001000937202 */ /* 0x000fe20000000f00 */
[C---:B------:R-:W-:Y:S02]  /*9c80*/  FMUL.FTZ R16, R2.reuse, R148 ;  /* 0x0000009402107220 */ /* 0x040fe40000410000 */
[----:B------:R-:W-:Y:S01]  /*9c90*/  FMUL.FTZ R17, R2, R149 ;  /* 0x0000009502117220 */ /* 0x000fe20000410000 */
[----:B------:R-:W-:Y:S01]  /*9ca0*/  MOV R164, R147 ;  /* 0x0000009300a47202 */ /* 0x000fe20000000f00 */
[----:B------:R-:W-:Y:S01]  /*9cb0*/  FMUL.FTZ R18, R0, R150 ;  /* 0x0000009600127220 */ /* 0x000fe20000410000 */
[C---:B---3--:R-:W-:Y:S01]  /*9cc0*/  HMMA.16816.F32 R12, R136.reuse, R20, R12 ;  /* 0x00000014880c723c */ /* 0x048fe2000000180c */
[----:B------:R-:W-:Y:S02]  /*9cd0*/  LDSM.16.MT88.4 R148, [R219+0x3100] ;  /* 0x00310000db94783b */ /* 0x000fe40000004200 */
[----:B------:R-:W-:Y:S01]  /*9ce0*/  MOV R181, R164 ;  /* 0x000000a400b57202 */ /* 0x000fe20000000f00 */
[----:B------:R-:W-:Y:S02]  /*9cf0*/  FMUL.FTZ R113, R2, R113 ;  /* 0x0000007102717220 */ /* 0x000fe40000410000 */
[----:B------:R-:W-:Y:S02]  /*9d00*/  FMUL.FTZ R114, R0, R114 ;  /* 0x0000007200727220 */ /* 0x000fe40000410000 */
[C---:B------:R-:W-:Y:S04]  /*9d10*/  HMMA.16816.F32 R16, R136.reuse, R22, R16 ;  /* 0x000000168810723c */ /* 0x040fe80000001810 */
[C---:B------:R-:W-:Y:S01]  /*9d20*/  FMUL.FTZ R20, R2.reuse, R152 ;  /* 0x0000009802147220 */ /* 0x040fe20000410000 */
[----:B------:R-:W-:Y:S01]  /*9d30*/  MOV R152, R40 ;  /* 0x0000002800987202 */ /* 0x000fe20000000f00 */
[----:B------:R-:W-:Y:S01]  /*9d40*/  FMUL.FTZ R21, R2, R153 ;  /* 0x0000009902157220 */ /* 0x000fe20000410000 */
[----:B------:R-:W-:Y:S01]  /*9d50*/  MOV R153, R33 ;  /* 0x0000002100997202 */ /* 0x000fe20000000f00 */
[C---:B------:R-:W-:Y:S01]  /*9d60*/  FMUL.FTZ R22, R0.reuse, R154 ;  /* 0x0000009a00167220 */ /* 0x040fe20000410000 */
[----:B------:R-:W-:Y:S03]  /*9d70*/  MOV R154, R43 ;  /* 0x0000002b009a7202 */ /* 0x000fe60000000f00 */
[----:B------:R-:W-:Y:S01]  /*9d80*/  FMUL.FTZ R23, R0, R155 ;  /* 0x0000009b00177220 */ /* 0x000fe20000410000 */
[----:B------:R-:W-:Y:S01]  /*9d90*/  MOV R155, R48 ;  /* 0x00000030009b7202 */ /* 0x000fe20000000f00 */
[----:B------:R-:W-:Y:S01]  /*9da0*/  FMUL.FTZ R33, R2, R165 ;  /* 0x000000a502217220 */ /* 0x000fe20000410000 */
[----:B------:R-:W-:Y:S01]  /*9db0*/  MOV R165, R34 ;  /* 0x0000002200a57202 */ /* 0x000fe20000000f00 */
[C---:B------:R-:W-:Y:S01]  /*9dc0*/  FMUL.FTZ R34, R0.reuse, R166 ;  /* 0x000000a600227220 */ /* 0x040fe20000410000 */
[----:B------:R-:W-:Y:S01]  /*9dd0*/  MOV R166, R35 ;  /* 0x0000002300a67202 */ /* 0x000fe20000000f00 */
[----:B------:R-:W-:Y:S01]  /*9de0*/  FMUL.FTZ R35, R0, R167 ;  /* 0x000000a700237220 */ /* 0x000fe20000410000 */
[C---:B------:R-:W-:Y:S03]  /*9df0*/  HMMA.16816.F32 R20, R136.reuse, R28, R20 ;  /* 0x0000001c8814723c */ /* 0x040fe60000001814 */
[----:B------:R-:W-:Y:S01]  /*9e00*/  MOV R183, R166 ;  /* 0x000000a600b77202 */ /* 0x000fe20000000f00 */
[----:B------:R-:W-:Y:S01]  /*9e10*/  FMUL.FTZ R40, R2, R172 ;  /* 0x000000ac02287220 */ /* 0x000fe20000410000 */
[----:B------:R-:W-:Y:S01]  /*9e20*/  MOV R172, R157 ;  /* 0x0000009d00ac7202 */ /* 0x000fe20000000f00 */
[----:B------:R-:W-:Y:S01]  /*9e30*/  FMUL.FTZ R43, R0, R175 ;  /* 0x000000af002b7220 */ /* 0x000fe20000410000 */
[----:B------:R-:W-:Y:S01]  /*9e40*/  MOV R167, R156 ;  /* 0x0000009c00a77202 */ /* 0x000fe20000000f00 */
        /* <DEDUP_REMOVED lines=13> */
[----:B------:R-:W-:Y:S01]  /*9f20*/  FMUL.FTZ R115, R0, R115 ;  /* 0x0000007300737220 */ /* 0x000fe20000410000 */
[C---:B------:R-:W-:Y:S01]  /*9f30*/  HMMA.16816.F32 R28, R136.reuse, R36, R28 ;  /* 0x00000024881c723c */ /* 0x040fe2000000181c */
[----:B------:R-:W1:Y:S02]  /*9f40*/  LDSM.16.MT88.4 R144, [R220+0x3100] ;  /* 0x00310000dc90783b */ /* 0x000e640000004200 */
[----:B------:R-:W-:Y:S01]  /*9f50*/  MOV R175, R160 ;  /* 0x000000a000af7202 */ /* 0x000fe20000000f00 */
[C---:B------:R-:W-:Y:S01]  /*9f60*/  FMUL.FTZ R116, R2.reuse, R116 ;  /* 0x0000007402747220 */ /* 0x040fe20000410000 */
[----:B------:R-:W-:Y:S01]  /*9f70*/  MOV R160, R154 ;  /* 0x0000009a00a07202 */ /* 0x000fe20000000f00 */
[C---:B------:R-:W-:Y:S01]  /*9f80*/  FMUL.FTZ R117, R2.reuse, R117 ;  /* 0x0000007502757220 */ /* 0x040fe20000410000 */
[----:B------:R-:W-:Y:S01]  /*9f90*/  MOV R174, R158 ;  /* 0x0000009e00ae7202 */ /* 0x000fe20000000f00 */
[C---:B------:R-:W-:Y:S01]  /*9fa0*/  HMMA.16816.F32 R32, R136.reuse, R38, R32 ;  /* 0x000000268820723c */ /* 0x040fe20000001820 */
[----:B------:R-:W-:Y:S03]  /*9fb0*/  LDSM.16.MT88.4 R156, [R218+0x3900] ;  /* 0x00390000da9c783b */ /* 0x000fe60000004200 */
[C---:B------:R-:W-:Y:S01]  /*9fc0*/  FMUL.FTZ R36, R2.reuse, R168 ;  /* 0x000000a802247220 */ /* 0x040fe20000410000 */
[----:B------:R-:W-:Y:S01]  /*9fd0*/  MOV R180, R211 ;  /* 0x000000d300b47202 */ /* 0x000fe20000000f00 */
[----:B------:R-:W-:Y:S01]  /*9fe0*/  FMUL.FTZ R37, R2, R169 ;  /* 0x000000a902257220 */ /* 0x000fe20000410000 */
[----:B------:R-:W-:Y:S01]  /*9ff0*/  MOV R182, R162 ;  /* 0x000000a200b67202 */ /* 0x000fe20000000f00 */
[C---:B------:R-:W-:Y:S04]  /*a000*/  FMUL.FTZ R38, R0.reuse, R170 ;  /* 0x000000aa00267220 */ /* 0x040fe80000410000 */
[C---:B------:R-:W-:Y:S02]  /*a010*/  FMUL.FTZ R39, R0.reuse, R171 ;  /* 0x000000ab00277220 */ /* 0x040fe40000410000 */
[C---:B------:R-:W-:Y:S02]  /*a020*/  FMUL.FTZ R118, R0.reuse, R118 ;  /* 0x0000007600767220 */ /* 0x040fe40000410000 */
[----:B------:R-:W-:Y:S02]  /*a030*/  FMUL.FTZ R119, R0, R119 ;  /* 0x0000007700777220 */ /* 0x000fe40000410000 */
[C---:B------:R-:W-:Y:S01]  /*a040*/  FMUL.FTZ R120, R2.reuse, R120 ;  /* 0x0000007802787220 */ /* 0x040fe20000410000 */
[C---:B----4-:R-:W-:Y:S03]  /*a050*/  HMMA.16816.F32 R36, R136.reuse, R44, R36 ;  /* 0x0000002c8824723c */ /* 0x050fe60000001824 */
[----:B------:R-:W-:Y:S02]  /*a060*/  FMUL.FTZ R121, R2, R121 ;  /* 0x0000007902797220 */ /* 0x000fe40000410000 */
[----:B------:R-:W-:Y:S02]  /*a070*/  FMUL.FTZ R122, R0, R122 ;  /* 0x0000007a007a7220 */ /* 0x000fe40000410000 */
[C---:B------:R-:W-:Y:S01]  /*a080*/  FMUL.FTZ R44, R2.reuse, R176 ;  /* 0x000000b0022c7220 */ /* 0x040fe20000410000 */
[C---:B------:R-:W-:Y:S04]  /*a090*/  HMMA.16816.F32 R40, R136.reuse, R46, R40 ;  /* 0x0000002e8828723c */ /* 0x040fe80000001828 */
[--C-:B------:R-:W-:Y:S01]  /*a0a0*/  FFMA.FTZ R134, R187, c[0x0][0x2d0], -R186.reuse ;  /* 0x0000b400bb867a23 */ /* 0x100fe200000108ba */
[----:B------:R-:W-:Y:S01]  /*a0b0*/  MOV R187, R212 ;  /* 0x000000d400bb7202 */ /* 0x000fe20000000f00 */
[----:B------:R-:W-:Y:S01]  /*a0c0*/  FMUL.FTZ R45, R2, R177 ;  /* 0x000000b1022d7220 */ /* 0x000fe20000410000 */
[----:B------:R-:W-:Y:S01]  /*a0d0*/  MOV R176, R152 ;  /* 0x0000009800b07202 */ /* 0x000fe20000000f00 */
[C---:B------:R-:W-:Y:S01]  /*a0e0*/  FMUL.FTZ R46, R0.reuse, R178 ;  /* 0x000000b2002e7220 */ /* 0x040fe20000410000 */
[----:B------:R-:W-:Y:S01]  /*a0f0*/  MOV R177, R191 ;  /* 0x000000bf00b17202 */ /* 0x000fe20000000f00 */
[----:B------:R2:W-:Y:S02]  /*a100*/  MUFU.EX2 R178, R134 ;  /* 0x0000008600b27308 */ /* 0x0005e40000000800 */
[C---:B------:R-:W-:Y:S01]  /*a110*/  FMUL.FTZ R47, R0.reuse, R179 ;  /* 0x000000b3002f7220 */ /* 0x040fe20000410000 */
[----:B------:R-:W-:Y:S01]  /*a120*/  MOV R179, R161 ;  /* 0x000000a100b37202 */ /* 0x000fe20000000f00 */
[----:B------:R-:W-:Y:S01]  /*a130*/  FMUL.FTZ R123, R0, R123 ;  /* 0x0000007b007b7220 */ /* 0x000fe20000410000 */
[----:B------:R-:W-:Y:S01]  /*a140*/  MOV R161, R153 ;  /* 0x0000009900a17202 */ /* 0x000fe20000000f00 */
[C---:B------:R-:W-:Y:S01]  /*a150*/  FMUL.FTZ R124, R2.reuse, R124 ;  /* 0x0000007c027c7220 */ /* 0x040fe20000410000 */
[----:B------:R-:W-:Y:S01]  /*a160*/  MOV R191, R210 ;  /* 0x000000d200bf7202 */ /* 0x000fe20000000f00 */
[----:B------:R-:W-:Y:S01]  /*a170*/  FMUL.FTZ R125, R2, R125 ;  /* 0x0000007d027d7220 */ /* 0x000fe20000410000 */
[C---:B------:R-:W-:Y:S03]  /*a180*/  HMMA.16816.F32 R44, R136.reuse, R140, R44 ;  /* 0x0000008c882c723c */ /* 0x040fe6000000182c */
[C---:B------:R-:W-:Y:S02]  /*a190*/  FMUL.FTZ R126, R0.reuse, R126 ;  /* 0x0000007e007e7220 */ /* 0x040fe40000410000 */
[----:B------:R-:W-:Y:S02]  /*a1a0*/  FMUL.FTZ R127, R0, R127 ;  /* 0x0000007f007f7220 */ /* 0x000fe40000410000 */
[C---:B------:R-:W-:Y:S01]  /*a1b0*/  FMUL.FTZ R128, R2.reuse, R128 ;  /* 0x0000008002807220 */ /* 0x040fe20000410000 */
[C---:B------:R-:W-:Y:S01]  /*a1c0*/  HMMA.16816.F32 R48, R136.reuse, R142, R48 ;  /* 0x0000008e8830723c */ /* 0x040fe20000001830 */
[----:B------:R-:W3:Y:S03]  /*a1d0*/  LDSM.16.MT88.4 R140, [R217+0x6100] ;  /* 0x00610000d98c783b */ /* 0x000ee60000004200 */
[----:B------:R-:W-:Y:S02]  /*a1e0*/  FMUL.FTZ R129, R2, R129 ;  /* 0x0000008102817220 */ /* 0x000fe40000410000 */
[C---:B------:R-:W-:Y:S02]  /*a1f0*/  FMUL.FTZ R130, R0.reuse, R130 ;  /* 0x0000008200827220 */ /* 0x040fe40000410000 */
[C---:B-1----:R-:W-:Y:S04]  /*a200*/  HMMA.16816.F32 R52, R136.reuse, R144, R52 ;  /* 0x000000908834723c */ /* 0x042fe80000001834 */
[--C-:B--2---:R-:W-:Y:S01]  /*a210*/  FFMA.FTZ R134, R195, c[0x0][0x2d0], -R186.reuse ;  /* 0x0000b400c3867a23 */ /* 0x104fe200000108ba */
[----:B------:R-:W-:Y:S01]  /*a220*/  MOV R195, R163 ;  /* 0x000000a300c37202 */ /* 0x000fe20000000f00 */
[----:B------:R-:W-:Y:S02]  /*a230*/  FMUL.FTZ R131, R0, R131 ;  /* 0x0000008300837220 */ /* 0x000fe40000410000 */
[C---:B------:R-:W-:Y:S01]  /*a240*/  HMMA.16816.F32 R56, R136.reuse, R146, R56 ;  /* 0x000000928838723c */ /* 0x040fe20000001838 */
[----:B------:R1:W2:Y:S01]  /*a250*/  MUFU.EX2 R168, R134 ;  /* 0x0000008600a87308 */ /* 0x0002a20000000800 */
[----:B------:R-:W4:Y:S06]  /*a260*/  LDSM.16.MT88.4 R144, [R218+0x6100] ;  /* 0x00610000da90783b */ /* 0x000f2c0000004200 */
[C---:B------:R-:W-:Y:S08]  /*a270*/  HMMA.16816.F32 R60, R136.reuse, R148, R60 ;  /* 0x00000094883c723c */ /* 0x040ff0000000183c */
[C---:B------:R-:W-:Y:S01]  /*a280*/  HMMA.16816.F32 R64, R136.reuse, R150, R64 ;  /* 0x000000968840723c */ /* 0x040fe20000001840 */
[----:B------:R-:W2:Y:S07]  /*a290*/  LDSM.16.MT88.4 R148, [R220+0x6100] ;  /* 0x00610000dc94783b */ /* 0x000eae0000004200 */
[C---:B---3--:R-:W-:Y:S04]  /*a2a0*/  HMMA.16816.F32 R68, R136.reuse, R140, R68 ;  /* 0x0000008c8844723c */ /* 0x048fe80000001844 */
[--C-:B-1----:R-:W-:Y:S01]  /*a2b0*/  FFMA.FTZ R134, R196, c[0x0][0x2d0], -R133.reuse ;  /* 0x0000b400c4867a23 */ /* 0x102fe20000010885 */
[----:B------:R-:W-:Y:S02]  /*a2c0*/  MOV R196, R166 ;  /* 0x000000a600c47202 */ /* 0x000fe40000000f00 */
[----:B------:R-:W-:Y:S01]  /*a2d0*/  MOV R166, R155 ;  /* 0x0000009b00a67202 */ /* 0x000fe20000000f00 */
[----:B------:R1:W-:Y:S01]  /*a2e0*/  MUFU.EX2 R212, R134 ;  /* 0x0000008600d47308 */ /* 0x0003e20000000800 */
[C---:B------:R-:W-:Y:S01]  /*a2f0*/  HMMA.16816.F32 R72, R136.reuse, R142, R72 ;  /* 0x0000008e8848723c */ /* 0x040fe20000001848 */
[----:B------:R-:W3:Y:S07]  /*a300*/  LDSM.16.MT88.4 R140, [R219+0x6100] ;  /* 0x00610000db8c783b */ /* 0x000eee0000004200 */
[C---:B----4-:R-:W-:Y:S01]  /*a310*/  HMMA.16816.F32 R76, R136.reuse, R144, R76 ;  /* 0x00000090884c723c */ /* 0x050fe2000000184c */
[----:B------:R-:W-:Y:S07]  /*a320*/  LDSM.16.MT88.4 R152, [R220+0x900] ;  /* 0x00090000dc98783b */ /* 0x000fee0000004200 */
[C---:B------:R-:W-:Y:S01]  /*a330*/  HMMA.16816.F32 R80, R136.reuse, R146, R80 ;  /* 0x000000928850723c */ /* 0x040fe20000001850 */
[----:B------:R-:W4:Y:S03]  /*a340*/  LDSM.16.MT88.4 R144, [R217+0x9100] ;  /* 0x00910000d990783b */ /* 0x000f260000004200 */
[--C-:B-1----:R-:W-:Y:S01]  /*a350*/  FFMA.FTZ R134, R197, c[0x0][0x2d0], -R133.reuse ;  /* 0x0000b400c5867a23 */ /* 0x102fe20000010885 */
[----:B------:R-:W-:Y:S03]  /*a360*/  MOV R197, R209 ;  /* 0x000000d100c57202 */ /* 0x000fe60000000f00 */
[C---:B--2---:R-:W-:Y:S01]  /*a370*/  HMMA.16816.F32 R84, R136.reuse, R148, R84 ;  /* 0x000000948854723c */ /* 0x044fe20000001854 */
[----:B------:R1:W2:Y:S07]  /*a380*/  MUFU.EX2 R211, R134 ;  /* 0x0000008600d37308 */ /* 0x0002ae0000000800 */
[C---:B------:R-:W-:Y:S01]  /*a390*/  HMMA.16816.F32 R88, R136.reuse, R150, R88 ;  /* 0x000000968858723c */ /* 0x040fe20000001858 */
[----:B------:R-:W2:Y:S07]  /*a3a0*/  LDSM.16.MT88.4 R148, [R218+0x9100] ;  /* 0x00910000da94783b */ /* 0x000eae0000004200 */
[C---:B---3--:R-:W-:Y:S08]  /*a3b0*/  HMMA.16816.F32 R92, R136.reuse, R140, R92 ;  /* 0x0000008c885c723c */ /* 0x048ff0000000185c */
[C---:B------:R-:W-:Y:S01]  /*a3c0*/  HMMA.16816.F32 R96, R136.reuse, R142, R96 ;  /* 0x0000008e8860723c */ /* 0x040fe20000001860 */
[----:B------:R-:W3:Y:S03]  /*a3d0*/  LDSM.16.MT88.4 R140, [R220+0x9100] ;  /* 0x00910000dc8c783b */ /* 0x000ee60000004200 */
[--C-:B-1----:R-:W-:Y:S04]  /*a3e0*/  FFMA.FTZ R134, R198, c[0x0][0x2d0], -R186.reuse ;  /* 0x0000b400c6867a23 */ /* 0x102fe800000108ba */
[----:B------:R1:W-:Y:S01]  /*a3f0*/  MUFU.EX2 R169, R134 ;  /* 0x0000008600a97308 */ /* 0x0003e20000000800 */
[C---:B----4-:R-:W-:Y:S08]  /*a400*/  HMMA.16816.F32 R100, R136.reuse, R144, R100 ;  /* 0x000000908864723c */ /* 0x050ff00000001864 */
[C---:B------:R-:W-:Y:S01]  /*a410*/  HMMA.16816.F32 R104, R136.reuse, R146, R104 ;  /* 0x000000928868723c */ /* 0x040fe20000001868 */
[----:B------:R-:W4:Y:S07]  /*a420*/  LDSM.16.MT88.4 R144, [R219+0x9100] ;  /* 0x00910000db90783b */ /* 0x000f2e0000004200 */
[C---:B--2---:R-:W-:Y:S04]  /*a430*/  HMMA.16816.F32 R108, R136.reuse, R148, R108 ;  /* 0x00000094886c723c */ /* 0x044fe8000000186c */
[--C-:B-1----:R-:W-:Y:S04]  /*a440*/  FFMA.FTZ R134, R199, c[0x0][0x2d0], -R186.reuse ;  /* 0x0000b400c7867a23 */ /* 0x102fe800000108ba */
[C---:B------:R-:W-:Y:S01]  /*a450*/  HMMA.16816.F32 R112, R136.reuse, R150, R112 ;  /* 0x000000968870723c */ /* 0x040fe20000001870 */
[----:B------:R-:W1:Y:S01]  /*a460*/  LDSM.16.MT88.4 R148, [R217+0x900] ;  /* 0x00090000d994783b */ /* 0x000e620000004200 */
[----:B------:R2:W1:Y:S06]  /*a470*/  MUFU.EX2 R170, R134 ;  /* 0x0000008600aa7308 */ /* 0x00046c0000000800 */
[C---:B---3--:R-:W-:Y:S08]  /*a480*/  HMMA.16816.F32 R116, R136.reuse, R140, R116 ;  /* 0x0000008c8874723c */ /* 0x048ff00000001874 */
[C---:B------:R-:W-:Y:S01]  /*a490*/  HMMA.16816.F32 R120, R136.reuse, R142, R120 ;  /* 0x0000008e8878723c */ /* 0x040fe20000001878 */
[----:B------:R-:W3:Y:S07]  /*a4a0*/  LDSM.16.MT88.4 R140, [R218+0x900] ;  /* 0x00090000da8c783b */ /* 0x000eee0000004200 */
[C---:B----4-:R-:W-:Y:S04]  /*a4b0*/  HMMA.16816.F32 R124, R136.reuse, R144, R124 ;  /* 0x00000090887c723c */ /* 0x050fe8000000187c */
[--C-:B--2---:R-:W-:Y:S04]  /*a4c0*/  FFMA.FTZ R134, R204, c[0x0][0x2d0], -R133.reuse ;  /* 0x0000b400cc867a23 */ /* 0x104fe80000010885 */
[----:B------:R2:W-:Y:S01]  /*a4d0*/  MUFU.EX2 R210, R134 ;  /* 0x0000008600d27308 */ /* 0x0005e20000000800 */
[----:B------:R-:W-:Y:S01]  /*a4e0*/  HMMA.16816.F32 R128, R136, R146, R128 ;  /* 0x000000928880723c */ /* 0x000fe20000001880 */
[----:B------:R-:W4:Y:S06]  /*a4f0*/  LDSM.16.MT88.4 R144, [R219+0x900] ;  /* 0x00090000db90783b */ /* 0x000f2c0000004200 */
[----:B------:R-:W-:Y:S02]  /*a500*/  F2FP.PACK_AB R136, R168, R178 ;  /* 0x000000b2a888723e */ /* 0x000fe400000000ff */
[----:B------:R-:W-:Y:S03]  /*a510*/  F2FP.PACK_AB R137, R211, R212 ;  /* 0x000000d4d389723e */ /* 0x000fe600000000ff */
[----:B-1----:R-:W-:Y:S01]  /*a520*/  F2FP.PACK_AB R138, R170, R169 ;  /* 0x000000a9aa8a723e */ /* 0x002fe200000000ff */
[--C-:B--2---:R-:W-:Y:S04]  /*a530*/  FFMA.FTZ R134, R205, c[0x0][0x2d0], -R133.reuse ;  /* 0x0000b400cd867a23 */ /* 0x104fe80000010885 */
[----:B------:R-:W1:Y:S02]  /*a540*/  MUFU.EX2 R209, R134 ;  /* 0x0000008600d17308 */ /* 0x000e640000000800 */
[----:B-1----:R-:W-:Y:S01]  /*a550*/  F2FP.PACK_AB R139, R209, R210 ;  /* 0x000000d2d18b723e */ /* 0x002fe200000000ff */
[--C-:B------:R-:W-:Y:S07]  /*a560*/  FFMA.FTZ R134, R206, c[0x0][0x2d0], -R186.reuse ;  /* 0x0000b400ce867a23 */ /* 0x100fee00000108ba */
[----:B------:R1:W-:Y:S01]  /*a570*/  MUFU.EX2 R171, R134 ;  /* 0x0000008600ab7308 */ /* 0x0003e20000000800 */
[C---:B------:R-:W-:Y:S08]  /*a580*/  HMMA.16816.F32 R4, R136.reuse, R148, R4 ;  /* 0x000000948804723c */ /* 0x040ff00000001804 */
[C---:B------:R-:W-:Y:S01]  /*a590*/  HMMA.16816.F32 R8, R136.reuse, R150, R8 ;  /* 0x000000968808723c */ /* 0x040fe20000001808 */
[----:B------:R-:W2:Y:S07]  /*a5a0*/  LDSM.16.MT88.4 R148, [R217+0x3900] ;  /* 0x00390000d994783b */ /* 0x000eae0000004200 */
[C---:B---3--:R-:W-:Y:S04]  /*a5b0*/  HMMA.16816.F32 R12, R136.reuse, R140, R12 ;  /* 0x0000008c880c723c */ /* 0x048fe8000000180c */
[--C-:B-1----:R-:W-:Y:S04]  /*a5c0*/  FFMA.FTZ R134, R207, c[0x0][0x2d0], -R186.reuse ;  /* 0x0000b400cf867a23 */ /* 0x102fe800000108ba */
[C---:B------:R-:W-:Y:S01]  /*a5d0*/  HMMA.16816.F32 R16, R136.reuse, R142, R16 ;  /* 0x0000008e8810723c */ /* 0x040fe20000001810 */
[----:B------:R-:W1:Y:S01]  /*a5e0*/  LDSM.16.MT88.4 R140, [R220+0x3900] ;  /* 0x00390000dc8c783b */ /* 0x000e620000004200 */
[----:B------:R3:W-:Y:S06]  /*a5f0*/  MUFU.EX2 R162, R134 ;  /* 0x0000008600a27308 */ /* 0x0007ec0000000800 */
[C---:B------:R-:W-:Y:S08]  /*a600*/  HMMA.16816.F32 R20, R136.reuse, R152, R20 ;  /* 0x000000988814723c */ /* 0x040ff00000001814 */
[C---:B------:R-:W-:Y:S01]  /*a610*/  HMMA.16816.F32 R24, R136.reuse, R154, R24 ;  /* 0x0000009a8818723c */ /* 0x040fe20000001818 */
[----:B------:R-:W1:Y:S07]  /*a620*/  LDSM.16.MT88.4 R152, [R219+0x3900] ;  /* 0x00390000db98783b */ /* 0x000e6e0000004200 */
[C---:B----4-:R-:W-:Y:S04]  /*a630*/  HMMA.16816.F32 R28, R136.reuse, R144, R28 ;  /* 0x00000090881c723c */ /* 0x050fe8000000181c */
[--C-:B---3--:R-:W-:Y:S04]  /*a640*/  FFMA.FTZ R134, R208, c[0x0][0x2d0], -R133.reuse ;  /* 0x0000b400d0867a23 */ /* 0x108fe80000010885 */
[C---:B------:R-:W-:Y:S01]  /*a650*/  HMMA.16816.F32 R32, R136.reuse, R146, R32 ;  /* 0x000000928820723c */ /* 0x040fe20000001820 */
[----:B------:R-:W3:Y:S01]  /*a660*/  LDSM.16.MT88.4 R144, [R217+0x6900] ;  /* 0x00690000d990783b */ /* 0x000ee20000004200 */
[----:B------:R4:W-:Y:S06]  /*a670*/  MUFU.EX2 R206, R134 ;  /* 0x0000008600ce7308 */ /* 0x0009ec0000000800 */
[C---:B--2---:R-:W-:Y:S08]  /*a680*/  HMMA.16816.F32 R36, R136.reuse, R148, R36 ;  /* 0x000000948824723c */ /* 0x044ff00000001824 */
[C---:B------:R-:W-:Y:S01]  /*a690*/  HMMA.16816.F32 R40, R136.reuse, R150, R40 ;  /* 0x000000968828723c */ /* 0x040fe20000001828 */
[----:B------:R-:W2:Y:S07]  /*a6a0*/  LDSM.16.MT88.4 R148, [R218+0x6900] ;  /* 0x00690000da94783b */ /* 0x000eae0000004200 */
[C---:B------:R-:W-:Y:S04]  /*a6b0*/  HMMA.16816.F32 R44, R136.reuse, R156, R44 ;  /* 0x0000009c882c723c */ /* 0x040fe8000000182c */
[--C-:B----4-:R-:W-:Y:S04]  /*a6c0*/  FFMA.FTZ R134, R213, c[0x0][0x2d0], -R133.reuse ;  /* 0x0000b400d5867a23 */ /* 0x110fe80000010885 */
[C---:B------:R-:W-:Y:S01]  /*a6d0*/  HMMA.16816.F32 R48, R136.reuse, R158, R48 ;  /* 0x0000009e8830723c */ /* 0x040fe20000001830 */
[----:B------:R-:W4:Y:S01]  /*a6e0*/  LDSM.16.MT88.4 R156, [R220+0x6900] ;  /* 0x00690000dc9c783b */ /* 0x000f220000004200 */
[----:B------:R2:W-:Y:S06]  /*a6f0*/  MUFU.EX2 R205, R134 ;  /* 0x0000008600cd7308 */ /* 0x0005ec0000000800 */
[C---:B-1----:R-:W-:Y:S08]  /*a700*/  HMMA.16816.F32 R52, R136.reuse, R140, R52 ;  /* 0x0000008c8834723c */ /* 0x042ff00000001834 */
[C---:B------:R-:W-:Y:S01]  /*a710*/  HMMA.16816.F32 R56, R136.reuse, R142, R56 ;  /* 0x0000008e8838723c */ /* 0x040fe20000001838 */
[----:B------:R-:W1:Y:S07]  /*a720*/  LDSM.16.MT88.4 R140, [R219+0x6900] ;  /* 0x00690000db8c783b */ /* 0x000e6e0000004200 */
[C---:B------:R-:W-:Y:S04]  /*a730*/  HMMA.16816.F32 R60, R136.reuse, R152, R60 ;  /* 0x00000098883c723c */ /* 0x040fe8000000183c */
[--C-:B--2---:R-:W-:Y:S04]  /*a740*/  FFMA.FTZ R134, R214, c[0x0][0x2d0], -R186.reuse ;  /* 0x0000b400d6867a23 */ /* 0x104fe800000108ba */
[C---:B------:R-:W-:Y:S01]  /*a750*/  HMMA.16816.F32 R64, R136.reuse, R154, R64 ;  /* 0x0000009a8840723c */ /* 0x040fe20000001840 */
[----:B------:R-:W-:Y:S01]  /*a760*/  LDSM.16.MT88.4 R152, [R220+0x9900] ;  /* 0x00990000dc98783b */ /* 0x000fe20000004200 */
[----:B------:R2:W-:Y:S06]  /*a770*/  MUFU.EX2 R163, R134 ;  /* 0x0000008600a37308 */ /* 0x0005ec0000000800 */
[C---:B---3--:R-:W-:Y:S08]  /*a780*/  HMMA.16816.F32 R68, R136.reuse, R144, R68 ;  /* 0x000000908844723c */ /* 0x048ff00000001844 */
[C---:B------:R-:W-:Y:S01]  /*a790*/  HMMA.16816.F32 R72, R136.reuse, R146, R72 ;  /* 0x000000928848723c */ /* 0x040fe20000001848 */
[----:B------:R-:W3:Y:S07]  /*a7a0*/  LDSM.16.MT88.4 R144, [R217+0x9900] ;  /* 0x00990000d990783b */ /* 0x000eee0000004200 */
[C---:B------:R-:W-:Y:S04]  /*a7b0*/  HMMA.16816.F32 R76, R136.reuse, R148, R76 ;  /* 0x00000094884c723c */ /* 0x040fe8000000184c */
[--C-:B--2---:R-:W-:Y:S04]  /*a7c0*/  FFMA.FTZ R134, R215, c[0x0][0x2d0], -R186.reuse ;  /* 0x0000b400d7867a23 */ /* 0x104fe800000108ba */
[C---:B------:R-:W-:Y:S01]  /*a7d0*/  HMMA.16816.F32 R80, R136.reuse, R150, R80 ;  /* 0x000000968850723c */ /* 0x040fe20000001850 */
[----:B------:R-:W2:Y:S01]  /*a7e0*/  LDSM.16.MT88.4 R148, [R218+0x9900] ;  /* 0x00990000da94783b */ /* 0x000ea20000004200 */
[----:B------:R3:W2:Y:S06]  /*a7f0*/  MUFU.EX2 R164, R134 ;  /* 0x0000008600a47308 */ /* 0x0006ac0000000800 */
[C---:B----4-:R-:W-:Y:S08]  /*a800*/  HMMA.16816.F32 R84, R136.reuse, R156, R84 ;  /* 0x0000009c8854723c */ /* 0x050ff00000001854 */
[C---:B------:R-:W-:Y:S01]  /*a810*/  HMMA.16816.F32 R88, R136.reuse, R158, R88 ;  /* 0x0000009e8858723c */ /* 0x040fe20000001858 */
[----:B------:R-:W-:Y:S07]  /*a820*/  LDSM.16.MT88.4 R156, [R218+0x1100] ;  /* 0x00110000da9c783b */ /* 0x000fee0000004200 */
[C---:B-1----:R-:W-:Y:S04]  /*a830*/  HMMA.16816.F32 R92, R136.reuse, R140, R92 ;  /* 0x0000008c885c723c */ /* 0x042fe8000000185c */
[--C-:B---3--:R-:W-:Y:S04]  /*a840*/  FFMA.FTZ R134, R202, c[0x0][0x2d0], -R133.reuse ;  /* 0x0000b400ca867a23 */ /* 0x108fe80000010885 */
[C---:B------:R-:W-:Y:S01]  /*a850*/  HMMA.16816.F32 R96, R136.reuse, R142, R96 ;  /* 0x0000008e8860723c */ /* 0x040fe20000001860 */
[----:B------:R-:W1:Y:S01]  /*a860*/  LDSM.16.MT88.4 R140, [R219+0x9900] ;  /* 0x00990000db8c783b */ /* 0x000e620000004200 */
[----:B------:R3:W-:Y:S06]  /*a870*/  MUFU.EX2 R202, R134 ;  /* 0x0000008600ca7308 */ /* 0x0007ec0000000800 */
[C---:B------:R-:W-:Y:S08]  /*a880*/  HMMA.16816.F32 R100, R136.reuse, R144, R100 ;  /* 0x000000908864723c */ /* 0x040ff00000001864 */
[C---:B------:R-:W-:Y:S01]  /*a890*/  HMMA.16816.F32 R104, R136.reuse, R146, R104 ;  /* 0x000000928868723c */ /* 0x040fe20000001868 */
[----:B------:R-:W4:Y:S07]  /*a8a0*/  LDSM.16.MT88.4 R144, [R217+0x1100] ;  /* 0x00110000d990783b */ /* 0x000f2e0000004200 */
[C---:B--2---:R-:W-:Y:S04]  /*a8b0*/  HMMA.16816.F32 R108, R136.reuse, R148, R108 ;  /* 0x00000094886c723c */ /* 0x044fe8000000186c */
[--C-:B---3--:R-:W-:Y:S01]  /*a8c0*/  FFMA.FTZ R134, R197, c[0x0][0x2d0], -R133.reuse ;  /* 0x0000b400c5867a23 */ /* 0x108fe20000010885 */
[----:B------:R-:W-:Y:S02]  /*a8d0*/  MOV R197, R196 ;  /* 0x000000c400c57202 */ /* 0x000fe40000000f00 */
[----:B------:R-:W-:Y:S01]  /*a8e0*/  MOV R196, R201 ;  /* 0x000000c900c47202 */ /* 0x000fe20000000f00 */
[C---:B------:R-:W-:Y:S01]  /*a8f0*/  HMMA.16816.F32 R112, R136.reuse, R150, R112 ;  /* 0x000000968870723c */ /* 0x040fe20000001870 */
[----:B------:R-:W2:Y:S01]  /*a900*/  LDSM.16.MT88.4 R148, [R220+0x1100] ;  /* 0x00110000dc94783b */ /* 0x000ea20000004200 */
[----:B------:R3:W2:Y:S06]  /*a910*/  MUFU.EX2 R201, R134 ;  /* 0x0000008600c97308 */ /* 0x0006ac0000000800 */
[C---:B------:R-:W-:Y:S08]  /*a920*/  HMMA.16816.F32 R116, R136.reuse, R152, R116 ;  /* 0x000000988874723c */ /* 0x040ff00000001874 */
[C---:B------:R-:W-:Y:S01]  /*a930*/  HMMA.16816.F32 R120, R136.reuse, R154, R120 ;  /* 0x0000009a8878723c */ /* 0x040fe20000001878 */
[----:B------:R-:W-:Y:S07]  /*a940*/  LDSM.16.MT88.4 R152, [R218+0x4100] ;  /* 0x00410000da98783b */ /* 0x000fee0000004200 */
[C---:B-1----:R-:W-:Y:S04]  /*a950*/  HMMA.16816.F32 R124, R136.reuse, R140, R124 ;  /* 0x0000008c887c723c */ /* 0x042fe8000000187c */
[--C-:B---3--:R-:W-:Y:S01]  /*a960*/  FFMA.FTZ R134, R196, c[0x0][0x2d0], -R186.reuse ;  /* 0x0000b400c4867a23 */ /* 0x108fe200000108ba */
[----:B------:R-:W-:Y:S03]  /*a970*/  MOV R196, R165 ;  /* 0x000000a500c47202 */ /* 0x000fe60000000f00 */
[----:B------:R-:W-:Y:S01]  /*a980*/  HMMA.16816.F32 R128, R136, R142, R128 ;  /* 0x0000008e8880723c */ /* 0x000fe20000001880 */
[----:B------:R-:W1:Y:S01]  /*a990*/  LDSM.16.MT88.4 R140, [R219+0x1100] ;  /* 0x00110000db8c783b */ /* 0x000e620000004200 */
[----:B------:R3:W-:Y:S05]  /*a9a0*/  MUFU.EX2 R165, R134 ;  /* 0x0000008600a57308 */ /* 0x0007ea0000000800 */
[----:B------:R-:W-:Y:S02]  /*a9b0*/  F2FP.PACK_AB R138, R164, R163 ;  /* 0x000000a3a48a723e */ /* 0x000fe400000000ff */
[----:B------:R-:W-:Y:S03]  /*a9c0*/  F2FP.PACK_AB R136, R162, R171 ;  /* 0x000000aba288723e */ /* 0x000fe600000000ff */
[----:B------:R-:W-:Y:S02]  /*a9d0*/  F2FP.PACK_AB R137, R205, R206 ;  /* 0x000000cecd89723e */ /* 0x000fe400000000ff */
[----:B--2---:R-:W-:Y:S07]  /*a9e0*/  F2FP.PACK_AB R139, R201, R202 ;  /* 0x000000cac98b723e */ /* 0x004fee00000000ff */
[C---:B----4-:R-:W-:Y:S03]  /*a9f0*/  HMMA.16816.F32 R4, R136.reuse, R144, R4 ;  /* 0x000000908804723c */ /* 0x050fe60000001804 */
[--C-:B---3--:R-:W-:Y:S05]  /*aa00*/  FFMA.FTZ R134, R197, c[0x0][0x2d0], -R186.reuse ;  /* 0x0000b400c5867a23 */ /* 0x108fea00000108ba */
[C---:B------:R-:W-:Y:S01]  /*aa10*/  HMMA.16816.F32 R8, R136.reuse, R146, R8 ;  /* 0x000000928808723c */ /* 0x040fe20000001808 */
[----:B------:R-:W2:Y:S01]  /*aa20*/  LDSM.16.MT88.4 R144, [R217+0x4100] ;  /* 0x00410000d990783b */ /* 0x000ea20000004200 */
[----:B------:R3:W4:Y:S06]  /*aa30*/  MUFU.EX2 R215, R134 ;  /* 0x0000008600d77308 */ /* 0x00072c0000000800 */
[C---:B------:R-:W-:Y:S08]  /*aa40*/  HMMA.16816.F32 R12, R136.reuse, R156, R12 ;  /* 0x0000009c880c723c */ /* 0x040ff0000000180c */
[C---:B------:R-:W-:Y:S01]  /*aa50*/  HMMA.16816.F32 R16, R136.reuse, R158, R16 ;  /* 0x0000009e8810723c */ /* 0x040fe20000001810 */
[----:B------:R-:W4:Y:S07]  /*aa60*/  LDSM.16.MT88.4 R156, [R220+0x4100] ;  /* 0x00410000dc9c783b */ /* 0x000f2e0000004200 */
[C---:B------:R-:W-:Y:S04]  /*aa70*/  HMMA.16816.F32 R20, R136.reuse, R148, R20 ;  /* 0x000000948814723c */ /* 0x040fe80000001814 */
[--C-:B---3--:R-:W-:Y:S01]  /*aa80*/  FFMA.FTZ R134, R187, c[0x0][0x2d0], -R133.reuse ;  /* 0x0000b400bb867a23 */ /* 0x108fe20000010885 */
[----:B------:R-:W-:Y:S03]  /*aa90*/  MOV R187, R200 ;  /* 0x000000c800bb7202 */ /* 0x000fe60000000f00 */
[C---:B------:R-:W-:Y:S01]  /*aaa0*/  HMMA.16816.F32 R24, R136.reuse, R150, R24 ;  /* 0x000000968818723c */ /* 0x040fe20000001818 */
[----:B------:R-:W3:Y:S01]  /*aab0*/  LDSM.16.MT88.4 R148, [R219+0x4100] ;  /* 0x00410000db94783b */ /* 0x000ee20000004200 */
[----:B------:R4:W-:Y:S06]  /*aac0*/  MUFU.EX2 R200, R134 ;  /* 0x0000008600c87308 */ /* 0x0009ec0000000800 */
[C---:B-1----:R-:W-:Y:S08]  /*aad0*/  HMMA.16816.F32 R28, R136.reuse, R140, R28 ;  /* 0x0000008c881c723c */ /* 0x042ff0000000181c */
[C---:B------:R-:W-:Y:S01]  /*aae0*/  HMMA.16816.F32 R32, R136.reuse, R142, R32 ;  /* 0x0000008e8820723c */ /* 0x040fe20000001820 */
[----:B------:R-:W1:Y:S07]  /*aaf0*/  LDSM.16.MT88.4 R140, [R217+0x7100] ;  /* 0x00710000d98c783b */ /* 0x000e6e0000004200 */
[C---:B--2---:R-:W-:Y:S04]  /*ab00*/  HMMA.16816.F32 R36, R136.reuse, R144, R36 ;  /* 0x000000908824723c */ /* 0x044fe80000001824 */
[--C-:B----4-:R-:W-:Y:S04]  /*ab10*/  FFMA.FTZ R134, R196, c[0x0][0x2d0], -R133.reuse ;  /* 0x0000b400c4867a23 */ /* 0x110fe80000010885 */
[C---:B------:R-:W-:Y:S01]  /*ab20*/  HMMA.16816.F32 R40, R136.reuse, R146, R40 ;  /* 0x000000928828723c */ /* 0x040fe20000001828 */
[----:B------:R-:W2:Y:S01]  /*ab30*/  LDSM.16.MT88.4 R144, [R218+0x7100] ;  /* 0x00710000da90783b */ /* 0x000ea20000004200 */
[----:B------:R4:W1:Y:S06]  /*ab40*/  MUFU.EX2 R199, R134 ;  /* 0x0000008600c77308 */ /* 0x00086c0000000800 */
[C---:B------:R-:W-:Y:S08]  /*ab50*/  HMMA.16816.F32 R44, R136.reuse, R152, R44 ;  /* 0x00000098882c723c */ /* 0x040ff0000000182c */
[C---:B------:R-:W-:Y:S01]  /*ab60*/  HMMA.16816.F32 R48, R136.reuse, R154, R48 ;  /* 0x0000009a8830723c */ /* 0x040fe20000001830 */
[----:B------:R-:W2:Y:S07]  /*ab70*/  LDSM.16.MT88.4 R152, [R220+0x7100] ;  /* 0x00710000dc98783b */ /* 0x000eae0000004200 */
[C---:B------:R-:W-:Y:S04]  /*ab80*/  HMMA.16816.F32 R52, R136.reuse, R156, R52 ;  /* 0x0000009c8834723c */ /* 0x040fe80000001834 */
[--C-:B----4-:R-:W-:Y:S04]  /*ab90*/  FFMA.FTZ R134, R195, c[0x0][0x2d0], -R186.reuse ;  /* 0x0000b400c3867a23 */ /* 0x110fe800000108ba */
[C---:B------:R-:W-:Y:S01]  /*aba0*/  HMMA.16816.F32 R56, R136.reuse, R158, R56 ;  /* 0x0000009e8838723c */ /* 0x040fe20000001838 */
[----:B------:R-:W4:Y:S01]  /*abb0*/  LDSM.16.MT88.4 R156, [R219+0x7100] ;  /* 0x00710000db9c783b */ /* 0x000f220000004200 */
[----:B------:R2:W-:Y:S06]  /*abc0*/  MUFU.EX2 R214, R134 ;  /* 0x0000008600d67308 */ /* 0x0005ec0000000800 */
[C---:B---3--:R-:W-:Y:S08]  /*abd0*/  HMMA.16816.F32 R60, R136.reuse, R148, R60 ;  /* 0x00000094883c723c */ /* 0x048ff0000000183c */
[C---:B------:R-:W-:Y:S01]  /*abe0*/  HMMA.16816.F32 R64, R136.reuse, R150, R64 ;  /* 0x000000968840723c */ /* 0x040fe20000001840 */
[----:B------:R-:W-:Y:S07]  /*abf0*/  LDSM.16.MT88.4 R148, [R220+0xa100] ;  /* 0x00a10000dc94783b */ /* 0x000fee0000004200 */
[C---:B-1----:R-:W-:Y:S04]  /*ac00*/  HMMA.16816.F32 R68, R136.reuse, R140, R68 ;  /* 0x0000008c8844723c */ /* 0x042fe80000001844 */
[--C-:B--2---:R-:W-:Y:S04]  /*ac10*/  FFMA.FTZ R134, R187, c[0x0][0x2d0], -R186.reuse ;  /* 0x0000b400bb867a23 */ /* 0x104fe800000108ba */
[C---:B------:R-:W-:Y:S01]  /*ac20*/  HMMA.16816.F32 R72, R136.reuse, R142, R72 ;  /* 0x0000008e8848723c */ /* 0x040fe20000001848 */
[----:B------:R-:W1:Y:S01]  /*ac30*/  LDSM.16.MT88.4 R140, [R217+0xa100] ;  /* 0x00a10000d98c783b */ /* 0x000e620000004200 */
[----:B------:R2:W3:Y:S06]  /*ac40*/  MUFU.EX2 R213, R134 ;  /* 0x0000008600d57308 */ /* 0x0004ec0000000800 */
[C---:B------:R-:W-:Y:S08]  /*ac50*/  HMMA.16816.F32 R76, R136.reuse, R144, R76 ;  /* 0x00000090884c723c */ /* 0x040ff0000000184c */
[C---:B------:R-:W-:Y:S01]  /*ac60*/  HMMA.16816.F32 R80, R136.reuse, R146, R80 ;  /* 0x000000928850723c */ /* 0x040fe20000001850 */
[----:B------:R-:W3:Y:S07]  /*ac70*/  LDSM.16.MT88.4 R144, [R218+0xa100] ;  /* 0x00a10000da90783b */ /* 0x000eee0000004200 */
[C---:B------:R-:W-:Y:S04]  /*ac80*/  HMMA.16816.F32 R84, R136.reuse, R152, R84 ;  /* 0x000000988854723c */ /* 0x040fe80000001854 */
[--C-:B--2---:R-:W-:Y:S04]  /*ac90*/  FFMA.FTZ R134, R183, c[0x0][0x2d0], -R133.reuse ;  /* 0x0000b400b7867a23 */ /* 0x104fe80000010885 */
[C---:B------:R-:W-:Y:S01]  /*aca0*/  HMMA.16816.F32 R88, R136.reuse, R154, R88 ;  /* 0x0000009a8858723c */ /* 0x040fe20000001858 */
[----:B------:R-:W2:Y:S01]  /*acb0*/  LDSM.16.MT88.4 R152, [R219+0xa100] ;  /* 0x00a10000db98783b */ /* 0x000ea20000004200 */
[----:B------:R3:W-:Y:S06]  /*acc0*/  MUFU.EX2 R198, R134 ;  /* 0x0000008600c67308 */ /* 0x0007ec0000000800 */
[C---:B----4-:R-:W-:Y:S08]  /*acd0*/  HMMA.16816.F32 R92, R136.reuse, R156, R92 ;  /* 0x0000009c885c723c */ /* 0x050ff0000000185c */
[C---:B------:R-:W-:Y:S01]  /*ace0*/  HMMA.16816.F32 R96, R136.reuse, R158, R96 ;  /* 0x0000009e8860723c */ /* 0x040fe20000001860 */
[----:B------:R-:W-:Y:S07]  /*acf0*/  LDSM.16.MT88.4 R156, [R218+0x1900] ;  /* 0x00190000da9c783b */ /* 0x000fee0000004200 */
[C---:B-1----:R-:W-:Y:S04]  /*ad00*/  HMMA.16816.F32 R100, R136.reuse, R140, R100 ;  /* 0x0000008c8864723c */ /* 0x042fe80000001864 */
[--C-:B---3--:R-:W-:Y:S04]  /*ad10*/  FFMA.FTZ R134, R182, c[0x0][0x2d0], -R133.reuse ;  /* 0x0000b400b6867a23 */ /* 0x108fe80000010885 */
[C---:B------:R-:W-:Y:S01]  /*ad20*/  HMMA.16816.F32 R104, R136.reuse, R142, R104 ;  /* 0x0000008e8868723c */ /* 0x040fe20000001868 */
[----:B------:R-:W1:Y:S01]  /*ad30*/  LDSM.16.MT88.4 R140, [R217+0x1900] ;  /* 0x00190000d98c783b */ /* 0x000e620000004200 */
[----:B------:R3:W4:Y:S06]  /*ad40*/  MUFU.EX2 R197, R134 ;  /* 0x0000008600c57308 */ /* 0x00072c0000000800 */
[C---:B------:R-:W-:Y:S08]  /*ad50*/  HMMA.16816.F32 R108, R136.reuse, R144, R108 ;  /* 0x00000090886c723c */ /* 0x040ff0000000186c */
[C---:B------:R-:W-:Y:S01]  /*ad60*/  HMMA.16816.F32 R112, R136.reuse, R146, R112 ;  /* 0x000000928870723c */ /* 0x040fe20000001870 */
[----:B------:R-:W1:Y:S07]  /*ad70*/  LDSM.16.MT88.4 R144, [R220+0x1900] ;  /* 0x00190000dc90783b */ /* 0x000e6e0000004200 */
[C---:B------:R-:W-:Y:S04]  /*ad80*/  HMMA.16816.F32 R116, R136.reuse, R148, R116 ;  /* 0x000000948874723c */ /* 0x040fe80000001874 */
[--C-:B---3--:R-:W-:Y:S04]  /*ad90*/  FFMA.FTZ R134, R181, c[0x0][0x2d0], -R186.reuse ;  /* 0x0000b400b5867a23 */ /* 0x108fe800000108ba */
[C---:B------:R-:W-:Y:S01]  /*ada0*/  HMMA.16816.F32 R120, R136.reuse, R150, R120 ;  /* 0x000000968878723c */ /* 0x040fe20000001878 */
[----:B------:R-:W3:Y:S01]  /*adb0*/  LDSM.16.MT88.4 R148, [R219+0x1900] ;  /* 0x00190000db94783b */ /* 0x000ee20000004200 */
[----:B------:R1:W-:Y:S06]  /*adc0*/  MUFU.EX2 R208, R134 ;  /* 0x0000008600d07308 */ /* 0x0003ec0000000800 */
[C---:B--2---:R-:W-:Y:S08]  /*add0*/  HMMA.16816.F32 R124, R136.reuse, R152, R124 ;  /* 0x00000098887c723c */ /* 0x044ff0000000187c */
[----:B------:R-:W-:Y:S01]  /*ade0*/  HMMA.16816.F32 R128, R136, R154, R128 ;  /* 0x0000009a8880723c */ /* 0x000fe20000001880 */
[----:B------:R-:W2:Y:S06]  /*adf0*/  LDSM.16.MT88.4 R152, [R217+0x4900] ;  /* 0x00490000d998783b */ /* 0x000eac0000004200 */
[----:B------:R-:W-:Y:S02]  /*ae00*/  F2FP.PACK_AB R136, R215, R165 ;  /* 0x000000a5d788723e */ /* 0x000fe400000000ff */
[----:B------:R-:W-:Y:S03]  /*ae10*/  F2FP.PACK_AB R137, R199, R200 ;  /* 0x000000c8c789723e */ /* 0x000fe600000000ff */
[----:B------:R-:W-:Y:S01]  /*ae20*/  F2FP.PACK_AB R138, R213, R214 ;  /* 0x000000d6d58a723e */ /* 0x000fe200000000ff */
[--C-:B-1----:R-:W-:Y:S01]  /*ae30*/  FFMA.FTZ R134, R180, c[0x0][0x2d0], -R186.reuse ;  /* 0x0000b400b4867a23 */ /* 0x102fe200000108ba */
[----:B----4-:R-:W-:Y:S02]  /*ae40*/  F2FP.PACK_AB R139, R197, R198 ;  /* 0x000000c6c58b723e */ /* 0x010fe400000000ff */
[----:B------:R-:W-:Y:S01]  /*ae50*/  MOV R180, R172 ;  /* 0x000000ac00b47202 */ /* 0x000fe20000000f00 */
[----:B------:R1:W4:Y:S01]  /*ae60*/  MUFU.EX2 R207, R134 ;  /* 0x0000008600cf7308 */ /* 0x0003220000000800 */
[----:B------:R-:W4:Y:S03]  /*ae70*/  LDL.LU R172, [R1+0x4] ;  /* 0x0000040001ac7983 */ /* 0x000f260000300800 */
[C---:B------:R-:W-:Y:S01]  /*ae80*/  HMMA.16816.F32 R4, R136.reuse, R140, R4 ;  /* 0x0000008c8804723c */ /* 0x040fe20000001804 */
[----:B------:R-:W4:Y:S07]  /*ae90*/  LDL.LU R181, [R1+0x8] ;  /* 0x0000080001b57983 */ /* 0x000f2e0000300800 */
[C---:B------:R-:W-:Y:S01]  /*aea0*/  HMMA.16816.F32 R8, R136.reuse, R142, R8 ;  /* 0x0000008e8808723c */ /* 0x040fe20000001808 */
[----:B------:R-:W2:Y:S07]  /*aeb0*/  LDSM.16.MT88.4 R140, [R218+0x4900] ;  /* 0x00490000da8c783b */ /* 0x000eae0000004200 */
[C---:B------:R-:W-:Y:S04]  /*aec0*/  HMMA.16816.F32 R12, R136.reuse, R156, R12 ;  /* 0x0000009c880c723c */ /* 0x040fe8000000180c */
[--C-:B-1----:R-:W-:Y:S01]  /*aed0*/  FFMA.FTZ R134, R177, c[0x0][0x2d0], -R133.reuse ;  /* 0x0000b400b1867a23 */ /* 0x102fe20000010885 */
[----:B------:R-:W-:Y:S02]  /*aee0*/  MOV R177, R176 ;  /* 0x000000b000b17202 */ /* 0x000fe40000000f00 */
[----:B------:R-:W-:Y:S01]  /*aef0*/  MOV R176, R193 ;  /* 0x000000c100b07202 */ /* 0x000fe20000000f00 */
[C---:B------:R-:W-:Y:S01]  /*af00*/  HMMA.16816.F32 R16, R136.reuse, R158, R16 ;  /* 0x0000009e8810723c */ /* 0x040fe20000001810 */
[----:B------:R-:W1:Y:S01]  /*af10*/  LDSM.16.MT88.4 R156, [R220+0x4900] ;  /* 0x00490000dc9c783b */ /* 0x000e620000004200 */
[----:B------:R2:W-:Y:S06]  /*af20*/  MUFU.EX2 R193, R134 ;  /* 0x0000008600c17308 */ /* 0x0005ec0000000800 */
[C---:B------:R-:W-:Y:S08]  /*af30*/  HMMA.16816.F32 R20, R136.reuse, R144, R20 ;  /* 0x000000908814723c */ /* 0x040ff00000001814 */
[C---:B------:R-:W-:Y:S01]  /*af40*/  HMMA.16816.F32 R24, R136.reuse, R146, R24 ;  /* 0x000000928818723c */ /* 0x040fe20000001818 */
[----:B------:R-:W1:Y:S07]  /*af50*/  LDSM.16.MT88.4 R144, [R219+0x4900] ;  /* 0x00490000db90783b */ /* 0x000e6e0000004200 */
[C---:B---3--:R-:W-:Y:S04]  /*af60*/  HMMA.16816.F32 R28, R136.reuse, R148, R28 ;  /* 0x00000094881c723c */ /* 0x048fe8000000181c */
[--C-:B--2---:R-:W-:Y:S04]  /*af70*/  FFMA.FTZ R134, R192, c[0x0][0x2d0], -R133.reuse ;  /* 0x0000b400c0867a23 */ /* 0x104fe80000010885 */
[C---:B------:R-:W-:Y:S01]  /*af80*/  HMMA.16816.F32 R32, R136.reuse, R150, R32 ;  /* 0x000000968820723c */ /* 0x040fe20000001820 */
[----:B------:R-:W2:Y:S01]  /*af90*/  LDSM.16.MT88.4 R148, [R217+0x7900] ;  /* 0x00790000d994783b */ /* 0x000ea20000004200 */
[----:B------:R3:W1:Y:S06]  /*afa0*/  MUFU.EX2 R192, R134 ;  /* 0x0000008600c07308 */ /* 0x00066c0000000800 */
[C---:B------:R-:W-:Y:S08]  /*afb0*/  HMMA.16816.F32 R36, R136.reuse, R152, R36 ;  /* 0x000000988824723c */ /* 0x040ff00000001824 */
[C---:B------:R-:W-:Y:S01]  /*afc0*/  HMMA.16816.F32 R40, R136.reuse, R154, R40 ;  /* 0x0000009a8828723c */ /* 0x040fe20000001828 */
[----:B------:R-:W2:Y:S07]  /*afd0*/  LDSM.16.MT88.4 R152, [R218+0x7900] ;  /* 0x00790000da98783b */ /* 0x000eae0000004200 */
        /* <DEDUP_REMOVED lines=8> */
[----:B------:R-:W-:Y:S07]  /*b060*/  LDSM.16.MT88.4 R156, [R220+0x2100] ;  /* 0x00210000dc9c783b */ /* 0x000fee0000004200 */
[C---:B------:R-:W-:Y:S04]  /*b070*/  HMMA.16816.F32 R60, R136.reuse, R144, R60 ;  /* 0x00000090883c723c */ /* 0x040fe8000000183c */
[--C-:B--2---:R-:W-:Y:S04]  /*b080*/  FFMA.FTZ R134, R203, c[0x0][0x2d0], -R186.reuse ;  /* 0x0000b400cb867a23 */ /* 0x104fe800000108ba */
[C---:B------:R-:W-:Y:S01]  /*b090*/  HMMA.16816.F32 R64, R136.reuse, R146, R64 ;  /* 0x000000928840723c */ /* 0x040fe20000001840 */
[----:B------:R-:W1:Y:S01]  /*b0a0*/  LDSM.16.MT88.4 R144, [R219+0x7900] ;  /* 0x00790000db90783b */ /* 0x000e620000004200 */
[----:B------:R2:W1:Y:S06]  /*b0b0*/  MUFU.EX2 R203, R134 ;  /* 0x0000008600cb7308 */ /* 0x00046c0000000800 */
[C---:B------:R-:W-:Y:S08]  /*b0c0*/  HMMA.16816.F32 R68, R136.reuse, R148, R68 ;  /* 0x000000948844723c */ /* 0x040ff00000001844 */
[C---:B------:R-:W-:Y:S01]  /*b0d0*/  HMMA.16816.F32 R72, R136.reuse, R150, R72 ;  /* 0x000000968848723c */ /* 0x040fe20000001848 */
[----:B------:R-:W1:Y:S07]  /*b0e0*/  LDSM.16.MT88.4 R148, [R217+0xa900] ;  /* 0x00a90000d994783b */ /* 0x000e6e0000004200 */
[C---:B------:R-:W-:Y:S04]  /*b0f0*/  HMMA.16816.F32 R76, R136.reuse, R152, R76 ;  /* 0x00000098884c723c */ /* 0x040fe8000000184c */
[--C-:B--2---:R-:W-:Y:S04]  /*b100*/  FFMA.FTZ R134, R191, c[0x0][0x2d0], -R133.reuse ;  /* 0x0000b400bf867a23 */ /* 0x104fe80000010885 */
[C---:B------:R-:W-:Y:S01]  /*b110*/  HMMA.16816.F32 R80, R136.reuse, R154, R80 ;  /* 0x0000009a8850723c */ /* 0x040fe20000001850 */
[----:B------:R-:W2:Y:S01]  /*b120*/  LDSM.16.MT88.4 R152, [R218+0xa900] ;  /* 0x00a90000da98783b */ /* 0x000ea20000004200 */
[----:B------:R1:W-:Y:S06]  /*b130*/  MUFU.EX2 R191, R134 ;  /* 0x0000008600bf7308 */ /* 0x0003ec0000000800 */
[C---:B---3--:R-:W-:Y:S08]  /*b140*/  HMMA.16816.F32 R84, R136.reuse, R140, R84 ;  /* 0x0000008c8854723c */ /* 0x048ff00000001854 */
[C---:B------:R-:W-:Y:S01]  /*b150*/  HMMA.16816.F32 R88, R136.reuse, R142, R88 ;  /* 0x0000008e8858723c */ /* 0x040fe20000001858 */
[----:B------:R-:W3:Y:S07]  /*b160*/  LDSM.16.MT88.4 R140, [R220+0xa900] ;  /* 0x00a90000dc8c783b */ /* 0x000eee0000004200 */
[C---:B-1----:R-:W-:Y:S04]  /*b170*/  HMMA.16816.F32 R92, R136.reuse, R144, R92 ;  /* 0x00000090885c723c */ /* 0x042fe8000000185c */
[--C-:B------:R-:W-:Y:S01]  /*b180*/  FFMA.FTZ R134, R177, c[0x0][0x2d0], -R133.reuse ;  /* 0x0000b400b1867a23 */ /* 0x100fe20000010885 */
[----:B------:R-:W-:Y:S03]  /*b190*/  MOV R177, R190 ;  /* 0x000000be00b17202 */ /* 0x000fe60000000f00 */
[C---:B------:R-:W-:Y:S01]  /*b1a0*/  HMMA.16816.F32 R96, R136.reuse, R146, R96 ;  /* 0x000000928860723c */ /* 0x040fe20000001860 */
[----:B------:R-:W1:Y:S01]  /*b1b0*/  LDSM.16.MT88.4 R144, [R219+0xa900] ;  /* 0x00a90000db90783b */ /* 0x000e620000004200 */
[----:B------:R3:W1:Y:S06]  /*b1c0*/  MUFU.EX2 R190, R134 ;  /* 0x0000008600be7308 */ /* 0x00066c0000000800 */
[C---:B------:R-:W-:Y:S08]  /*b1d0*/  HMMA.16816.F32 R100, R136.reuse, R148, R100 ;  /* 0x000000948864723c */ /* 0x040ff00000001864 */
[C---:B------:R-:W-:Y:S01]  /*b1e0*/  HMMA.16816.F32 R104, R136.reuse, R150, R104 ;  /* 0x000000968868723c */ /* 0x040fe20000001868 */
[----:B------:R-:W4:Y:S07]  /*b1f0*/  LDSM.16.MT88.4 R148, [R217+0x2100] ;  /* 0x00210000d994783b */ /* 0x000f2e0000004200 */
[C---:B--2---:R-:W-:Y:S04]  /*b200*/  HMMA.16816.F32 R108, R136.reuse, R152, R108 ;  /* 0x00000098886c723c */ /* 0x044fe8000000186c */
[--C-:B---3--:R-:W-:Y:S01]  /*b210*/  FFMA.FTZ R134, R177, c[0x0][0x2d0], -R186.reuse ;  /* 0x0000b400b1867a23 */ /* 0x108fe200000108ba */
[----:B------:R-:W-:Y:S03]  /*b220*/  MOV R177, R174 ;  /* 0x000000ae00b17202 */ /* 0x000fe60000000f00 */
[C---:B------:R-:W-:Y:S01]  /*b230*/  HMMA.16816.F32 R112, R136.reuse, R154, R112 ;  /* 0x0000009a8870723c */ /* 0x040fe20000001870 */
[----:B------:R-:W2:Y:S01]  /*b240*/  LDSM.16.MT88.4 R152, [R218+0x2100] ;  /* 0x00210000da98783b */ /* 0x000ea20000004200 */
[----:B------:R3:W-:Y:S06]  /*b250*/  MUFU.EX2 R196, R134 ;  /* 0x0000008600c47308 */ /* 0x0007ec0000000800 */
[C---:B------:R-:W-:Y:S08]  /*b260*/  HMMA.16816.F32 R116, R136.reuse, R140, R116 ;  /* 0x0000008c8874723c */ /* 0x040ff00000001874 */
[C---:B------:R-:W-:Y:S01]  /*b270*/  HMMA.16816.F32 R120, R136.reuse, R142, R120 ;  /* 0x0000008e8878723c */ /* 0x040fe20000001878 */
[----:B------:R-:W2:Y:S07]  /*b280*/  LDSM.16.MT88.4 R140, [R219+0x2100] ;  /* 0x00210000db8c783b */ /* 0x000eae0000004200 */
[C---:B-1----:R-:W-:Y:S04]  /*b290*/  HMMA.16816.F32 R124, R136.reuse, R144, R124 ;  /* 0x00000090887c723c */ /* 0x042fe8000000187c */
[----:B---3--:R-:W-:Y:S01]  /*b2a0*/  FFMA.FTZ R134, R176, c[0x0][0x2d0], -R186 ;  /* 0x0000b400b0867a23 */ /* 0x008fe200000108ba */
[----:B------:R-:W-:Y:S03]  /*b2b0*/  MOV R176, R167 ;  /* 0x000000a700b07202 */ /* 0x000fe60000000f00 */
[----:B------:R-:W-:Y:S01]  /*b2c0*/  HMMA.16816.F32 R128, R136, R146, R128 ;  /* 0x000000928880723c */ /* 0x000fe20000001880 */
[----:B------:R-:W1:Y:S01]  /*b2d0*/  LDSM.16.MT88.4 R144, [R217+0x5100] ;  /* 0x00510000d990783b */ /* 0x000e620000004200 */
[----:B------:R3:W1:Y:S05]  /*b2e0*/  MUFU.EX2 R195, R134 ;  /* 0x0000008600c37308 */ /* 0x00066a0000000800 */
[----:B----4-:R-:W-:Y:S02]  /*b2f0*/  F2FP.PACK_AB R136, R207, R208 ;  /* 0x000000d0cf88723e */ /* 0x010fe400000000ff */
[----:B------:R-:W-:Y:S03]  /*b300*/  F2FP.PACK_AB R137, R192, R193 ;  /* 0x000000c1c089723e */ /* 0x000fe600000000ff */
[----:B------:R-:W-:Y:S02]  /*b310*/  F2FP.PACK_AB R138, R203, R204 ;  /* 0x000000cccb8a723e */ /* 0x000fe400000000ff */
[----:B------:R-:W-:Y:S07]  /*b320*/  F2FP.PACK_AB R139, R190, R191 ;  /* 0x000000bfbe8b723e */ /* 0x000fee00000000ff */
[C---:B------:R-:W-:Y:S03]  /*b330*/  HMMA.16816.F32 R4, R136.reuse, R148, R4 ;  /* 0x000000948804723c */ /* 0x040fe60000001804 */
[----:B---3--:R-:W-:Y:S05]  /*b340*/  FFMA.FTZ R134, R189, c[0x0][0x2d0], -R133 ;  /* 0x0000b400bd867a23 */ /* 0x008fea0000010885 */
[C---:B------:R-:W-:Y:S01]  /*b350*/  HMMA.16816.F32 R8, R136.reuse, R150, R8 ;  /* 0x000000968808723c */ /* 0x040fe20000001808 */
[----:B------:R-:W3:Y:S01]  /*b360*/  LDSM.16.MT88.4 R148, [R218+0x5100] ;  /* 0x00510000da94783b */ /* 0x000ee20000004200 */
[----:B------:R4:W-:Y:S06]  /*b370*/  MUFU.EX2 R189, R134 ;  /* 0x0000008600bd7308 */ /* 0x0009ec0000000800 */
[C---:B--2---:R-:W-:Y:S08]  /*b380*/  HMMA.16816.F32 R12, R136.reuse, R152, R12 ;  /* 0x00000098880c723c */ /* 0x044ff0000000180c */
[C---:B------:R-:W-:Y:S01]  /*b390*/  HMMA.16816.F32 R16, R136.reuse, R154, R16 ;  /* 0x0000009a8810723c */ /* 0x040fe20000001810 */
[----:B------:R-:W2:Y:S03]  /*b3a0*/  LDSM.16.MT88.4 R152, [R220+0x5100] ;  /* 0x00510000dc98783b */ /* 0x000ea60000004200 */
[----:B------:R-:W-:Y:S04]  /*b3b0*/  FFMA.FTZ R2, R2, R172, R173 ;  /* 0x000000ac02027223 */ /* 0x000fe800000100ad */
[C---:B------:R-:W-:Y:S04]  /*b3c0*/  HMMA.16816.F32 R20, R136.reuse, R156, R20 ;  /* 0x0000009c8814723c */ /* 0x040fe80000001814 */
[----:B----4-:R-:W-:Y:S02]  /*b3d0*/  FFMA.FTZ R134, R175, c[0x0][0x2d0], -R133 ;  /* 0x0000b400af867a23 */ /* 0x010fe40000010885 */
[----:B------:R-:W-:Y:S01]  /*b3e0*/  LDSM.16.MT88.4 R172, [R217+0x5900] ;  /* 0x00590000d9ac783b */ /* 0x000fe20000004200 */
[----:B------:R-:W-:Y:S01]  /*b3f0*/  FFMA.FTZ R0, R0, R181, R185 ;  /* 0x000000b500007223 */ /* 0x000fe200000100b9 */
[C---:B------:R-:W-:Y:S01]  /*b400*/  HMMA.16816.F32 R24, R136.reuse, R158, R24 ;  /* 0x0000009e8818723c */ /* 0x040fe20000001818 */
[----:B------:R4:W2:Y:S03]  /*b410*/  MUFU.EX2 R188, R134 ;  /* 0x0000008600bc7308 */ /* 0x0008a60000000800 */
[----:B------:R-:W-:Y:S02]  /*b420*/  FADD.FTZ R2, R180, R2 ;  /* 0x00000002b4027221 */ /* 0x000fe40000010000 */
[----:B------:R-:W3:Y:S01]  /*b430*/  LDSM.16.MT88.4 R156, [R219+0x5100] ;  /* 0x00510000db9c783b */ /* 0x000ee20000004200 */
[----:B------:R-:W-:Y:S01]  /*b440*/  FFMA.FTZ R133, R184, c[0x0][0x2d0], -R133 ;  /* 0x0000b400b8857a23 */ /* 0x000fe20000010885 */
[C---:B------:R-:W-:Y:S04]  /*b450*/  HMMA.16816.F32 R28, R136.reuse, R140, R28 ;  /* 0x0000008c881c723c */ /* 0x040fe8000000181c */
[----:B-1----:R-:W-:Y:S01]  /*b460*/  F2FP.PACK_AB R184, R195, R196 ;  /* 0x000000c4c3b8723e */ /* 0x002fe200000000ff */
[----:B------:R-:W1:Y:S01]  /*b470*/  MUFU.EX2 R133, R133 ;  /* 0x0000008500857308 */ /* 0x000e620000000800 */
[----:B------:R-:W-:Y:S02]  /*b480*/  LDSM.16.MT88.4 R180, [R218+0x5900] ;  /* 0x00590000dab4783b */ /* 0x000fe40000004200 */
[C---:B------:R-:W-:Y:S06]  /*b490*/  HMMA.16816.F32 R32, R136.reuse, R142, R32 ;  /* 0x0000008e8820723c */ /* 0x040fec0000001820 */
[----:B------:R-:W3:Y:S02]  /*b4a0*/  LDSM.16.MT88.4 R140, [R217+0x8100] ;  /* 0x00810000d98c783b */ /* 0x000ee40000004200 */
[C---:B------:R-:W-:Y:S04]  /*b4b0*/  HMMA.16816.F32 R36, R136.reuse, R144, R36 ;  /* 0x000000908824723c */ /* 0x040fe80000001824 */
[--C-:B----4-:R-:W-:Y:S01]  /*b4c0*/  FFMA.FTZ R134, R194, c[0x0][0x2d0], -R186.reuse ;  /* 0x0000b400c2867a23 */ /* 0x110fe200000108ba */
[----:B--2---:R-:W-:Y:S03]  /*b4d0*/  F2FP.PACK_AB R185, R188, R189 ;  /* 0x000000bdbcb9723e */ /* 0x004fe600000000ff */
[C---:B------:R-:W-:Y:S01]  /*b4e0*/  HMMA.16816.F32 R40, R136.reuse, R146, R40 ;  /* 0x000000928828723c */ /* 0x040fe20000001828 */
[----:B------:R-:W2:Y:S01]  /*b4f0*/  LDSM.16.MT88.4 R144, [R218+0x8100] ;  /* 0x00810000da90783b */ /* 0x000ea20000004200 */
[----:B------:R4:W-:Y:S02]  /*b500*/  MUFU.EX2 R194, R134 ;  /* 0x0000008600c27308 */ /* 0x0009e40000000800 */
[----:B-1----:R-:W-:Y:S04]  /*b510*/  F2FP.PACK_AB R187, R133, R135 ;  /* 0x0000008785bb723e */ /* 0x002fe800000000ff */
[C---:B---3--:R-:W-:Y:S08]  /*b520*/  HMMA.16816.F32 R44, R136.reuse, R148, R44 ;  /* 0x00000094882c723c */ /* 0x048ff0000000182c */
[C---:B------:R-:W-:Y:S01]  /*b530*/  HMMA.16816.F32 R48, R136.reuse, R150, R48 ;  /* 0x000000968830723c */ /* 0x040fe20000001830 */
[----:B------:R-:W1:Y:S07]  /*b540*/  LDSM.16.MT88.4 R148, [R220+0x8100] ;  /* 0x00810000dc94783b */ /* 0x000e6e0000004200 */
[C---:B------:R-:W-:Y:S04]  /*b550*/  HMMA.16816.F32 R52, R136.reuse, R152, R52 ;  /* 0x000000988834723c */ /* 0x040fe80000001834 */
[----:B----4-:R-:W-:Y:S04]  /*b560*/  FFMA.FTZ R134, R166, c[0x0][0x2d0], -R186 ;  /* 0x0000b400a6867a23 */ /* 0x010fe800000108ba */
[C---:B------:R-:W-:Y:S01]  /*b570*/  HMMA.16816.F32 R56, R136.reuse, R154, R56 ;  /* 0x0000009a8838723c */ /* 0x040fe20000001838 */
[----:B------:R-:W3:Y:S01]  /*b580*/  LDSM.16.MT88.4 R152, [R219+0x8100] ;  /* 0x00810000db98783b */ /* 0x000ee20000004200 */
[----:B------:R-:W4:Y:S06]  /*b590*/  MUFU.EX2 R134, R134 ;  /* 0x0000008600867308 */ /* 0x000f2c0000000800 */
[C---:B------:R-:W-:Y:S08]  /*b5a0*/  HMMA.16816.F32 R60, R136.reuse, R156, R60 ;  /* 0x0000009c883c723c */ /* 0x040ff0000000183c */
[C---:B------:R-:W-:Y:S01]  /*b5b0*/  HMMA.16816.F32 R64, R136.reuse, R158, R64 ;  /* 0x0000009e8840723c */ /* 0x040fe20000001840 */
[----:B------:R-:W3:Y:S07]  /*b5c0*/  LDSM.16.MT88.4 R156, [R217+0xb100] ;  /* 0x00b10000d99c783b */ /* 0x000eee0000004200 */
[C---:B------:R-:W-:Y:S04]  /*b5d0*/  HMMA.16816.F32 R68, R136.reuse, R140, R68 ;  /* 0x0000008c8844723c */ /* 0x040fe80000001844 */
[----:B----4-:R-:W-:Y:S04]  /*b5e0*/  F2FP.PACK_AB R186, R134, R194 ;  /* 0x000000c286ba723e */ /* 0x010fe800000000ff */
[C---:B------:R-:W-:Y:S01]  /*b5f0*/  HMMA.16816.F32 R72, R136.reuse, R142, R72 ;  /* 0x0000008e8848723c */ /* 0x040fe20000001848 */
[----:B------:R-:W4:Y:S07]  /*b600*/  LDSM.16.MT88.4 R140, [R218+0xb100] ;  /* 0x00b10000da8c783b */ /* 0x000f2e0000004200 */
[C---:B--2---:R-:W-:Y:S08]  /*b610*/  HMMA.16816.F32 R76, R136.reuse, R144, R76 ;  /* 0x00000090884c723c */ /* 0x044ff0000000184c */
[C---:B------:R-:W-:Y:S01]  /*b620*/  HMMA.16816.F32 R80, R136.reuse, R146, R80 ;  /* 0x000000928850723c */ /* 0x040fe20000001850 */
[----:B------:R-:W2:Y:S07]  /*b630*/  LDSM.16.MT88.4 R144, [R220+0xb100] ;  /* 0x00b10000dc90783b */ /* 0x000eae0000004200 */
[C---:B-1----:R-:W-:Y:S08]  /*b640*/  HMMA.16816.F32 R84, R136.reuse, R148, R84 ;  /* 0x000000948854723c */ /* 0x042ff00000001854 */
[C---:B------:R-:W-:Y:S01]  /*b650*/  HMMA.16816.F32 R88, R136.reuse, R150, R88 ;  /* 0x000000968858723c */ /* 0x040fe20000001858 */
[----:B------:R-:W1:Y:S07]  /*b660*/  LDSM.16.MT88.4 R148, [R219+0xb100] ;  /* 0x00b10000db94783b */ /* 0x000e6e0000004200 */
[C---:B---3--:R-:W-:Y:S08]  /*b670*/  HMMA.16816.F32 R92, R136.reuse, R152, R92 ;  /* 0x00000098885c723c */ /* 0x048ff0000000185c */
[C---:B------:R-:W-:Y:S01]  /*b680*/  HMMA.16816.F32 R96, R136.reuse, R154, R96 ;  /* 0x0000009a8860723c */ /* 0x040fe20000001860 */
[----:B------:R-:W-:Y:S07]  /*b690*/  LDSM.16.MT88.4 R152, [R218+0x2900] ;  /* 0x00290000da98783b */ /* 0x000fee0000004200 */
[C---:B------:R-:W-:Y:S08]  /*b6a0*/  HMMA.16816.F32 R100, R136.reuse, R156, R100 ;  /* 0x0000009c8864723c */ /* 0x040ff00000001864 */
[C---:B------:R-:W-:Y:S01]  /*b6b0*/  HMMA.16816.F32 R104, R136.reuse, R158, R104 ;  /* 0x0000009e8868723c */ /* 0x040fe20000001868 */
[----:B------:R-:W-:Y:S07]  /*b6c0*/  LDSM.16.MT88.4 R156, [R220+0x2900] ;  /* 0x00290000dc9c783b */ /* 0x000fee0000004200 */
[C---:B----4-:R-:W-:Y:S08]  /*b6d0*/  HMMA.16816.F32 R108, R136.reuse, R140, R108 ;  /* 0x0000008c886c723c */ /* 0x050ff0000000186c */
[C---:B------:R-:W-:Y:S01]  /*b6e0*/  HMMA.16816.F32 R112, R136.reuse, R142, R112 ;  /* 0x0000008e8870723c */ /* 0x040fe20000001870 */
[----:B------:R-:W3:Y:S07]  /*b6f0*/  LDSM.16.MT88.4 R140, [R217+0x2900] ;  /* 0x00290000d98c783b */ /* 0x000eee0000004200 */
[C---:B--2---:R-:W-:Y:S07]  /*b700*/  HMMA.16816.F32 R116, R136.reuse, R144, R116 ;  /* 0x000000908874723c */ /* 0x044fee0000001874 */
[----:B------:R-:W-:Y:S01]  /*b710*/  MOV R144, R165 ;  /* 0x000000a500907202 */ /* 0x000fe20000000f00 */
[C---:B------:R-:W-:Y:S04]  /*b720*/  HMMA.16816.F32 R120, R136.reuse, R146, R120 ;  /* 0x000000928878723c */ /* 0x040fe80000001878 */
[----:B------:R-:W-:Y:S02]  /*b730*/  MOV R145, R164 ;  /* 0x000000a400917202 */ /* 0x000fe40000000f00 */
[----:B------:R-:W2:Y:S02]  /*b740*/  LDSM.16.MT88.4 R164, [R219+0x2900] ;  /* 0x00290000dba4783b */ /* 0x000ea40000004200 */
[C---:B-1----:R-:W-:Y:S08]  /*b750*/  HMMA.16816.F32 R124, R136.reuse, R148, R124 ;  /* 0x00000094887c723c */ /* 0x042ff0000000187c */
[----:B------:R-:W-:Y:S08]  /*b760*/  HMMA.16816.F32 R128, R136, R150, R128 ;  /* 0x000000968880723c */ /* 0x000ff00000001880 */
[C---:B---3--:R-:W-:Y:S01]  /*b770*/  HMMA.16816.F32 R136, R184.reuse, R140, R4 ;  /* 0x0000008cb888723c */ /* 0x048fe20000001804 */
[----:B------:R-:W1:Y:S07]  /*b780*/  LDSM.16.MT88.4 R4, [R220+0x5900] ;  /* 0x00590000dc04783b */ /* 0x000e6e0000004200 */
[C---:B------:R-:W-:Y:S07]  /*b790*/  HMMA.16816.F32 R140, R184.reuse, R142, R8 ;  /* 0x0000008eb88c723c */ /* 0x040fee0000001808 */
[----:B------:R-:W-:Y:S02]  /*b7a0*/  MOV R8, R144 ;  /* 0x0000009000087202 */ /* 0x000fe40000000f00 */
[----:B------:R-:W-:Y:S02]  /*b7b0*/  MOV R9, R145 ;  /* 0x0000009100097202 */ /* 0x000fe40000000f00 */
[C---:B------:R-:W-:Y:S01]  /*b7c0*/  HMMA.16816.F32 R144, R184.reuse, R152, R12 ;  /* 0x00000098b890723c */ /* 0x040fe2000000180c */
[----:B------:R-:W-:Y:S02]  /*b7d0*/  LDSM.16.MT88.4 R12, [R217+0x8900] ;  /* 0x00890000d90c783b */ /* 0x000fe40000004200 */
[----:B------:R-:W-:Y:S02]  /*b7e0*/  MOV R10, R163 ;  /* 0x000000a3000a7202 */ /* 0x000fe40000000f00 */
[----:B------:R-:W-:Y:S03]  /*b7f0*/  MOV R11, R162 ;  /* 0x000000a2000b7202 */ /* 0x000fe60000000f00 */
[C---:B------:R-:W-:Y:S01]  /*b800*/  HMMA.16816.F32 R148, R184.reuse, R154, R16 ;  /* 0x0000009ab894723c */ /* 0x040fe20000001810 */
[----:B------:R-:W-:Y:S07]  /*b810*/  LDSM.16.MT88.4 R16, [R218+0x8900] ;  /* 0x00890000da10783b */ /* 0x000fee0000004200 */
[C---:B------:R-:W-:Y:S07]  /*b820*/  HMMA.16816.F32 R152, R184.reuse, R156, R20 ;  /* 0x0000009cb898723c */ /* 0x040fee0000001814 */
[----:B------:R-:W-:Y:S01]  /*b830*/  MOV R22, R161 ;  /* 0x000000a100167202 */ /* 0x000fe20000000f00 */
[C---:B------:R-:W-:Y:S01]  /*b840*/  HMMA.16816.F32 R156, R184.reuse, R158, R24 ;  /* 0x0000009eb89c723c */ /* 0x040fe20000001818 */
[----:B------:R-:W-:Y:S03]  /*b850*/  LDSM.16.MT88.4 R24, [R219+0x8900] ;  /* 0x00890000db18783b */ /* 0x000fe60000004200 */
[----:B------:R-:W-:Y:S04]  /*b860*/  MOV R23, R160 ;  /* 0x000000a000177202 */ /* 0x000fe80000000f00 */
[C---:B--2---:R-:W-:Y:S07]  /*b870*/  HMMA.16816.F32 R160, R184.reuse, R164, R28 ;  /* 0x000000a4b8a0723c */ /* 0x044fee000000181c */
        /* <DEDUP_REMOVED lines=9> */
[----:B------:R-:W-:Y:S02]  /*b910*/  MOV R28, R11 ;  /* 0x0000000b001c7202 */ /* 0x000fe40000000f00 */
[----:B------:R-:W2:Y:S02]  /*b920*/  LDSM.16.MT88.4 R8, [R219+0x5900] ;  /* 0x00590000db08783b */ /* 0x000ea40000004200 */
[----:B------:R-:W-:Y:S01]  /*b930*/  MOV R36, R22 ;  /* 0x0000001600247202 */ /* 0x000fe20000000f00 */
[C---:B------:R-:W-:Y:S04]  /*b940*/  HMMA.16816.F32 R172, R184.reuse, R174, R40 ;  /* 0x000000aeb8ac723c */ /* 0x040fe80000001828 */
[----:B------:R-:W-:Y:S02]  /*b950*/  MOV R38, R179 ;  /* 0x000000b300267202 */ /* 0x000fe40000000f00 */
[----:B------:R-:W-:Y:S02]  /*b960*/  MOV R39, R178 ;  /* 0x000000b200277202 */ /* 0x000fe40000000f00 */
[----:B------:R-:W-:Y:S04]  /*b970*/  MOV R42, R177 ;  /* 0x000000b1002a7202 */ /* 0x000fe80000000f00 */
[----:B------:R-:W-:Y:S01]  /*b980*/  MOV R43, R176 ;  /* 0x000000b0002b7202 */ /* 0x000fe20000000f00 */
[----:B------:R-:W-:Y:S01]  /*b990*/  FADD.FTZ R0, R42, R0 ;  /* 0x000000002a007221 */ /* 0x000fe20000010000 */
[C---:B------:R-:W-:Y:S03]  /*b9a0*/  HMMA.16816.F32 R176, R184.reuse, R180, R44 ;  /* 0x000000b4b8b0723c */ /* 0x040fe6000000182c */
[----:B------:R-:W-:Y:S01]  /*b9b0*/  MOV R37, R23 ;  /* 0x0000001700257202 */ /* 0x000fe20000000f00 */
[----:B------:R-:W-:Y:S01]  /*b9c0*/  FADD.FTZ R2, R43, R2 ;  /* 0x000000022b027221 */ /* 0x000fe20000010000 */
[----:B------:R-:W3:Y:S01]  /*b9d0*/  LDSM.16.MT88.4 R20, [R220+0x8900] ;  /* 0x00890000dc14783b */ /* 0x000ee20000004200 */
[----:B------:R-:W-:Y:S02]  /*b9e0*/  FADD.FTZ R0, R36, R0 ;  /* 0x0000000024007221 */ /* 0x000fe40000010000 */
[C---:B------:R-:W-:Y:S04]  /*b9f0*/  HMMA.16816.F32 R180, R184.reuse, R182, R48 ;  /* 0x000000b6b8b4723c */ /* 0x040fe80000001830 */
        /* <DEDUP_REMOVED lines=51> */
[C---:B------:R-:W-:Y:S04]  /*bd30*/  HMMA.16816.F32 R112, R184.reuse, R10, R112 ;  /* 0x0000000ab870723c */ /* 0x040fe80000001870 */
[----:B------:R-:W-:Y:S04]  /*bd40*/  FADD.FTZ R2, R203, R2 ;  /* 0x00000002cb027221 */ /* 0x000fe80000010000 */
[C---:B----4-:R-:W-:Y:S08]  /*bd50*/  HMMA.16816.F32 R116, R184.reuse, R12, R116 ;  /* 0x0000000cb874723c */ /* 0x050ff00000001874 */
[C---:B------:R-:W-:Y:S08]  /*bd60*/  HMMA.16816.F32 R120, R184.reuse, R14, R120 ;  /* 0x0000000eb878723c */ /* 0x040ff00000001878 */
[C---:B-1----:R-:W-:Y:S07]  /*bd70*/  HMMA.16816.F32 R124, R184.reuse, R4, R124 ;  /* 0x00000004b87c723c */ /* 0x042fee000000187c */
[----:B------:R-:W-:Y:S01]  /*bd80*/  FADD.FTZ R4, R190, R0 ;  /* 0x00000000be047221 */ /* 0x000fe20000010000 */
[----:B------:R-:W-:Y:S04]  /*bd90*/  HMMA.16816.F32 R128, R184, R6, R128 ;  /* 0x00000006b880723c */ /* 0x000fe80000001880 */
[----:B------:R-:W-:Y:S02]  /*bda0*/  FADD.FTZ R0, R196, R2 ;  /* 0x00000002c4007221 */ /* 0x000fe40000010000 */
[----:B------:R-:W-:Y:S02]  /*bdb0*/  FADD.FTZ R4, R189, R4 ;  /* 0x00000004bd047221 */ /* 0x000fe40000010000 */
[----:B------:R-:W-:Y:S04]  /*bdc0*/  FADD.FTZ R0, R195, R0 ;  /* 0x00000000c3007221 */ /* 0x000fe80000010000 */
[----:B------:R-:W-:Y:S02]  /*bdd0*/  FADD.FTZ R4, R188, R4 ;  /* 0x00000004bc047221 */ /* 0x000fe40000010000 */
[----:B------:R-:W-:Y:S02]  /*bde0*/  FADD.FTZ R2, R194, R0 ;  /* 0x00000000c2027221 */ /* 0x000fe40000010000 */
[----:B------:R-:W-:Y:S02]  /*bdf0*/  FADD.FTZ R0, R135, R4 ;  /* 0x0000000487007221 */ /* 0x000fe40000010000 */
[----:B------:R-:W-:Y:S01]  /*be00*/  FADD.FTZ R2, R134, R2 ;  /* 0x0000000286027221 */ /* 0x000fe20000010000 */
[----:B------:R-:W-:Y:S01]  /*be10*/  MOV R134, R3 ;  /* 0x0000000300867202 */ /* 0x000fe20000000f00 */
[----:B------:R-:W-:Y:S01]  /*be20*/  FADD.FTZ R0, R133, R0 ;  /* 0x0000000085007221 */ /* 0x000fe20000010000 */
[----:B------:R-:W-:Y:S02]  /*be30*/  MOV R133, R132 ;  /* 0x0000008400857202 */ /* 0x000fe40000000f00 */
[----:B------:R1:W-:Y:S04]  /*be40*/  STL [R1+0x4], R2 ;  /* 0x0000040201007387 */ /* 0x0003e80000100800 */
[----:B------:R1:W-:Y:S01]  /*be50*/  STL [R1+0x8], R0 ;  /* 0x0000080001007387 */ /* 0x0003e20000100800 */
[----:B------:R-:W-:-:S05]  /*be60*/  @P0 BRA `(.L_x_685) ;  /* 0xffffb27000000947 */ /* 0x000fca000383ffff */
.L_x_684:
[----:B-1-3--:R-:W2:Y:S04]  /*be70*/  LDL.LU R0, [R1+0x4] ;  /* 0x0000040001007983 */ /* 0x00aea80000300800 */
        /* <DEDUP_REMOVED lines=134> */
[C---:B------:R-:W-:Y:S01]  /*c6e0*/  FMUL.FTZ R16, R4.reuse, R75 ;  /* 0x0000004b04107220 */ /* 0x040fe20000410000 */
[----:B------:R-:W-:Y:S01]  /*c6f0*/  UIMAD UR5, UR7, UR5, UR6 ;  /* 0x00000005070572a4 */ /* 0x000fe2000f8e0206 */
        /* <DEDUP_REMOVED lines=116> */
[----:B------:R-:W-:Y:S01]  /*ce40*/  STS [R0+0x80], R13 ;  /* 0x0000800d00007388 */ /* 0x000fe20000000800 */
[----:B------:R-:W-:-:S03]  /*ce50*/  IADD3 R9, R0, 0x80, RZ ;  /* 0x0000008000097810 */ /* 0x000fc60007ffe0ff */
[----:B------:R1:W-:Y:S01]  /*ce60*/  STS [R0+0x480], R12 ;  /* 0x0004800c00007388 */ /* 0x0003e20000000800 */
[----:B------:R-:W-:Y:S01]  /*ce70*/  IMAD R6, R7, c[0x0][0x3d8], RZ ;  /* 0x0000f60007067a24 */ /* 0x000fe200078e02ff */
[----:B------:R-:W-:Y:S02]  /*ce80*/  IADD3 R2, R0, 0x70, RZ ;  /* 0x0000007000027810 */ /* 0x000fe40007ffe0ff */
[----:B------:R-:W-:Y:S01]  /*ce90*/  @P0 IADD3 R2, R9, 0x10, RZ ;  /* 0x0000001009020810 */ /* 0x000fe20007ffe0ff */
[----:B------:R-:W-:Y:S01]  /*cea0*/  IMAD R16, R134, c[0x0][0x3dc], R6 ;  /* 0x0000f70086107a24 */ /* 0x000fe200078e0206 */
[----:B------:R-:W-:Y:S02]  /*ceb0*/  MOV R7, 0x20 ;  /* 0x0000002000077802 */ /* 0x000fe40000000f00 */
[----:B------:R-:W-:Y:S02]  /*cec0*/  SHF.R.S32.HI R6, RZ, 0x1f, R3 ;  /* 0x0000001fff067819 */ /* 0x000fe40000011403 */
[----:B------:R-:W-:-:S04]  /*ced0*/  IADD3 R8, P0, R3, R14, RZ ;  /* 0x0000000e03087210 */ /* 0x000fc80007f1e0ff */
[----:B------:R-:W-:Y:S01]  /*cee0*/  IADD3.X R9, R6, R15, R78, P0, !PT ;  /* 0x0000000f06097210 */ /* 0x000fe200007fe44e */
[----:B-1----:R-:W-:Y:S01]  /*cef0*/  IMAD.WIDE.U32 R12, R134, c[0x0][0x3d8], R4 ;  /* 0x0000f600860c7a25 */ /* 0x002fe200078e0004 */
[----:B------:R-:W-:Y:S01]  /*cf00*/  IADD3 R4, -R3, RZ, RZ ;  /* 0x000000ff03047210 */ /* 0x000fe20007ffe1ff */
[----:B------:R1:W5:Y:S04]  /*cf10*/  LDL R78, [R1+0xc] ;  /* 0x00000c00014e7983 */ /* 0x0003680000100800 */
[----:B------:R-:W-:Y:S01]  /*cf20*/  IMAD R4, R4, c[0x0][0x4e8], R10 ;  /* 0x00013a0004047a24 */ /* 0x000fe200078e020a */
[----:B------:R-:W-:Y:S02]  /*cf30*/  SEL R5, R7, 0xffffffe0, !P1 ;  /* 0xffffffe007057807 */ /* 0x000fe40004800000 */
[----:B------:R-:W-:-:S02]  /*cf40*/  MOV R6, 0x40 ;  /* 0x0000004000067802 */ /* 0x000fc40000000f00 */
[----:B------:R-:W-:Y:S02]  /*cf50*/  SHF.R.S32.HI R7, RZ, 0x1f, R4 ;  /* 0x0000001fff077819 */ /* 0x000fe40000011404 */
[----:B------:R-:W-:Y:S02]  /*cf60*/  SEL R6, R6, 0xffffffc0, !P2 ;  /* 0xffffffc006067807 */ /* 0x000fe40005000000 */
[----:B------:R-:W-:Y:S01]  /*cf70*/  F2FP.PACK_AB R17, R185, R17 ;  /* 0x00000011b911723e */ /* 0x000fe200000000ff */
[----:B------:R-:W-:Y:S01]  /*cf80*/  IMAD R7, R7, c[0x0][0x488], RZ ;  /* 0x0001220007077a24 */ /* 0x000fe200078e02ff */
[----:B------:R-:W-:Y:S02]  /*cf90*/  F2FP.PACK_AB R18, R143, R18 ;  /* 0x000000128f12723e */ /* 0x000fe400000000ff */
[----:B------:R-:W-:Y:S02]  /*cfa0*/  F2FP.PACK_AB R19, R184, R19 ;  /* 0x00000013b813723e */ /* 0x000fe400000000ff */
[----:B------:R-:W-:-:S02]  /*cfb0*/  F2FP.PACK_AB R22, R147, R22 ;  /* 0x000000169316723e */ /* 0x000fc400000000ff */
[----:B------:R-:W-:Y:S01]  /*cfc0*/  IADD3 R3, R0, R5, RZ ;  /* 0x0000000500037210 */ /* 0x000fe20007ffe0ff */
[C---:B------:R-:W-:Y:S01]  /*cfd0*/  IMAD R10, R4.reuse, c[0x0][0x48c], R7 ;  /* 0x00012300040a7a24 */ /* 0x040fe200078e0207 */
[----:B------:R-:W-:Y:S02]  /*cfe0*/  F2FP.PACK_AB R21, R149, R21 ;  /* 0x000000159515723e */ /* 0x000fe400000000ff */
[----:B------:R-:W-:Y:S02]  /*cff0*/  F2FP.PACK_AB R20, R151, R20 ;  /* 0x000000149714723e */ /* 0x000fe400000000ff */
[----:B------:R-:W-:Y:S01]  /*d000*/  IADD3 R14, R5, R2, RZ ;  /* 0x00000002050e7210 */ /* 0x000fe20007ffe0ff */
[----:B------:R-:W-:Y:S01]  /*d010*/  IMAD.WIDE.U32 R8, R4, c[0x0][0x488], R8 ;  /* 0x0001220004087a25 */ /* 0x000fe200078e0008 */
[----:B------:R-:W-:Y:S02]  /*d020*/  F2FP.PACK_AB R23, R153, R23 ;  /* 0x000000179917723e */ /* 0x000fe400000000ff */
[----:B------:R-:W-:-:S02]  /*d030*/  F2FP.PACK_AB R24, R155, R24 ;  /* 0x000000189b18723e */ /* 0x000fc400000000ff */
        /* <DEDUP_REMOVED lines=175> */
.L_x_687:
[----:B-1----:R-:W-:Y:S05]  /*db30*/  BSYNC B0 ;  /* 0x0000000000007941 */ /* 0x002fea0003800000 */
.L_x_686:
        /* <DEDUP_REMOVED lines=27> */
.L_x_689:
[----:B------:R-:W-:Y:S05]  /*dcf0*/  BSYNC B0 ;  /* 0x0000000000007941 */ /* 0x000fea0003800000 */
.L_x_688:
        /* <DEDUP_REMOVED lines=27> */
.L_x_691:
[----:B------:R-:W-:Y:S05]  /*deb0*/  BSYNC B0 ;  /* 0x0000000000007941 */ /* 0x000fea0003800000 */
.L_x_690:
        /* <DEDUP_REMOVED lines=28> */
.L_x_692:
        /* <DEDUP_REMOVED lines=16> */
.L_x_3000:


//--------------------- .text._ZN7cutlass13device_kernelIN5flash19enable_sm80_to_sm89INS1_16FlashAttnFwdSm80INS1_25CollectiveMainloopFwdSm80ILi8ELi1ELb0EN4cute5tupleIJNS5_1CILi128EEENS7_ILi96EEENS7_ILi256EEEEEELi256ENS_6half_tEfNS_4arch4Sm80ELb0ELb0ELb1ELb1ELb0ELb0ELb1ELb0EEENS1_21CollectiveEpilogueFwdINS6_IJS8_SA_S9_EEENS6_IJNS7_ILi1EEESI_SI_EEESC_SE_Li256ELb1ELb1ELb0ELb0EEENS1_19SingleTileSchedulerILb1ELb0ELb1ELi128EEEEEEEEEvNT_6ParamsE --------------------------
	.section	.text._ZN7cutlass13device_kernelIN5flash19enable_sm80_to_sm89INS1_16FlashAttnFwdSm80INS1_25CollectiveMainloopFwdSm80ILi8ELi1ELb0EN4cute5tupleIJNS5_1CILi128EEENS7_ILi96EEENS7_ILi256EEEEEELi256ENS_6half_tEfNS_4arch4Sm80ELb0ELb0ELb1ELb1ELb0ELb0ELb1ELb0EEENS1_21CollectiveEpilogueFwdINS6_IJS8_SA_S9_EEENS6_IJNS7_ILi1EEESI_SI_EEESC_SE_Li256ELb1ELb1ELb0ELb0EEENS1_19SingleTileSchedulerILb1ELb0ELb1ELi128EEEEEEEEEvNT_6ParamsE,"ax",@progbits
	.sectioninfo	@"SHI_REGISTERS=255"
	.align	128
.text._ZN7cutlass13device_kernelIN5flash19enable_sm80_to_sm89INS1_16FlashAttnFwdSm80INS1_25CollectiveMainloopFwdSm80ILi8ELi1ELb0EN4cute5tupleIJNS5_1CILi128EEENS7_ILi96EEENS7_ILi256EEEEEELi256ENS_6half_tEfNS_4arch4Sm80ELb0ELb0ELb1ELb1ELb0ELb0ELb1ELb0EEENS1_21CollectiveEpilogueFwdINS6_IJS8_SA_S9_EEENS6_IJNS7_ILi1EEESI_SI_EEESC_SE_Li256ELb1ELb1ELb0ELb0EEENS1_19SingleTileSchedulerILb1ELb0ELb1ELi128EEEEEEEEEvNT_6ParamsE:
        .type           _ZN7cutlass13device_kernelIN5flash19enable_sm80_to_sm89INS1_16FlashAttnFwdSm80INS1_25CollectiveMainloopFwdSm80ILi8ELi1ELb0EN4cute5tupleIJNS5_1CILi128EEENS7_ILi96EEENS7_ILi256EEEEEELi256ENS_6half_tEfNS_4arch4Sm80ELb0ELb0ELb1ELb1ELb0ELb0ELb1ELb0EEENS1_21CollectiveEpilogueFwdINS6_IJS8_SA_S9_EEENS6_IJNS7_ILi1EEESI_SI_EEESC_SE_Li256ELb1ELb1ELb0ELb0EEENS1_19SingleTileSchedulerILb1ELb0ELb1ELi128EEEEEEEEEvNT_6ParamsE,@function
        .size           _ZN7cutlass13device_kernelIN5flash19enable_sm80_to_sm89INS1_16FlashAttnFwdSm80INS1_25CollectiveMainloopFwdSm80ILi8ELi1ELb0EN4cute5tupleIJNS5_1CILi128EEENS7_ILi96EEENS7_ILi256EEEEEELi256ENS_6half_tEfNS_4arch4Sm80ELb0ELb0ELb1ELb1ELb0ELb0ELb1ELb0EEENS1_21CollectiveEpilogueFwdINS6_IJS8_SA_S9_EEENS6_IJNS7_ILi1EEESI_SI_EEESC_SE_Li256ELb1ELb1ELb0ELb0EEENS1_19SingleTileSchedulerILb1ELb0ELb1ELi128EEEEEEEEEvNT_6ParamsE,(.L_x_3001 - _ZN7cutlass13device_kernelIN5flash19enable_sm80_to_sm89INS1_16FlashAttnFwdSm80INS1_25CollectiveMainloopFwdSm80ILi8ELi1ELb0EN4cute5tupleIJNS5_1CILi128EEENS7_ILi96EEENS7_ILi256EEEEEELi256ENS_6half_tEfNS_4arch4Sm80ELb0ELb0ELb1ELb1ELb0ELb0ELb1ELb0EEENS1_21CollectiveEpilogueFwdINS6_IJS8_SA_S9_EEENS6_IJNS7_ILi1EEESI_SI_EEESC_SE_Li256ELb1ELb1ELb0ELb0EEENS1_19SingleTileSchedulerILb1ELb0ELb1ELi128EEEEEEEEEvNT_6ParamsE)
        .other          _ZN7cutlass13device_kernelIN5flash19enable_sm80_to_sm89INS1_16FlashAttnFwdSm80INS1_25CollectiveMainloopFwdSm80ILi8ELi1ELb0EN4cute5tupleIJNS5_1CILi128EEENS7_ILi96EEENS7_ILi256EEEEEELi256ENS_6half_tEfNS_4arch4Sm80ELb0ELb0ELb1ELb1ELb0ELb0ELb1ELb0EEENS1_21CollectiveEpilogueFwdINS6_IJS8_SA_S9_EEENS6_IJNS7_ILi1EEESI_SI_EEESC_SE_Li256ELb1ELb1ELb0ELb0EEENS1_19SingleTileSchedulerILb1ELb0ELb1ELi128EEEEEEEEEvNT_6ParamsE,@"STO_CUDA_ENTRY STV_DEFAULT"
_ZN7cutlass13device_kernelIN5flash19enable_sm80_to_sm89INS1_16FlashAttnFwdSm80INS1_25CollectiveMainloopFwdSm80ILi8ELi1ELb0EN4cute5tupleIJNS5_1CILi128EEENS7_ILi96EEENS7_ILi256EEEEEELi256ENS_6half_tEfNS_4arch4Sm80ELb0ELb0ELb1ELb1ELb0ELb0ELb1ELb0EEENS1_21CollectiveEpilogueFwdINS6_IJS8_SA_S9_EEENS6_IJNS7_ILi1EEESI_SI_EEESC_SE_Li256ELb1ELb1ELb0ELb0EEENS1_19SingleTileSchedulerILb1ELb0ELb1ELi128EEEEEEEEEvNT_6ParamsE:
        /* <DEDUP_REMOVED lines=17> */
.L_x_694:
        /* <DEDUP_REMOVED lines=8> */
.L_x_696:
[----:B------:R-:W-:-:S05]  /*0190*/  MOV R0, c[0x0][0x54c] ;  /* 0x0001530000007a02 */ /* 0x000fca0000000f00 */
.L_x_695:
[----:B-----5:R-:W-:Y:S01]  /*01a0*/  IMAD R0, R0, c[0x0][0x548], RZ ;  /* 0x0001520000007a24 */ /* 0x020fe200078e02ff */
[----:B-1----:R-:W-:-:S04]  /*01b0*/  SHF.L.U32 R2, R48, 0x7, RZ ;  /* 0x0000000730027819 */ /* 0x002fc800000006ff */
[----:B------:R-:W-:-:S04]  /*01c0*/  ISETP.GE.AND P0, PT, R2, R0, PT ;  /* 0x000000000200720c */ /* 0x000fc80003f06270 */
[----:B------:R-:W-:-:S05]  /*01d0*/  SEL R0, R5, 0xffffffff, !P0 ;  /* 0xffffffff05007807 */ /* 0x000fca0004000000 */
[----:B------:R1:W-:Y:S01]  /*01e0*/  STL [R1+0x8], R0 ;  /* 0x0000080001007387 */ /* 0x0003e20000100800 */
[----:B------:R-:W-:Y:S05]  /*01f0*/  BRA `(.L_x_697) ;  /* 0x0000013000007947 */ /* 0x000fea0003800000 */
.L_x_693:
[----:B---3--:R-:W-:-:S04]  /*0200*/  ISETP.NE.U32.AND P0, PT, RZ, c[0x0][0x568], PT ;  /* 0x00015a00ff007a0c */ /* 0x008fc80003f05070 */
[----:B------:R-:W-:-:S13]  /*0210*/  ISETP.NE.AND.EX P0, PT, RZ, c[0x0][0x56c], PT, P0 ;  /* 0x00015b00ff007a0c */ /* 0x000fda0003f05300 */
[----:B------:R-:W-:Y:S05]  /*0220*/  @!P0 BRA `(.L_x_698) ;  /* 0x0000002000008947 */ /* 0x000fea0003800000 */
[----:B------:R1:W5:Y:S01]  /*0230*/  LDG.E R0, [R2.64] ;  /* 0x0000000402007981 */ /* 0x000362000c1e1900 */
[----:B------:R-:W-:Y:S05]  /*0240*/  BRA `(.L_x_699) ;  /* 0x0000009000007947 */ /* 0x000fea0003800000 */
.L_x_698:
        /* <DEDUP_REMOVED lines=8> */
.L_x_700:
[----:B------:R-:W-:-:S05]  /*02d0*/  MOV R0, c[0x0][0x54c] ;  /* 0x0001530000007a02 */ /* 0x000fca0000000f00 */
.L_x_699:
[----:B-----5:R-:W-:Y:S01]  /*02e0*/  IMAD R0, R0, c[0x0][0x548], RZ ;  /* 0x0001520000007a24 */ /* 0x020fe200078e02ff */
[----:B-1----:R-:W-:-:S04]  /*02f0*/  SHF.L.U32 R2, R48, 0x7, RZ ;  /* 0x0000000730027819 */ /* 0x002fc800000006ff */
[----:B------:R-:W-:-:S04]  /*0300*/  ISETP.GE.AND P0, PT, R2, R0, PT ;  /* 0x000000000200720c */ /* 0x000fc80003f06270 */
[----:B------:R-:W-:-:S05]  /*0310*/  SEL R0, R5, 0xffffffff, !P0 ;  /* 0xffffffff05007807 */ /* 0x000fca0004000000 */
[----:B------:R1:W-:Y:S04]  /*0320*/  STL [R1+0x8], R0 ;  /* 0x0000080001007387 */ /* 0x0003e80000100800 */
.L_x_697:
        /* <DEDUP_REMOVED lines=28> */
.L_x_701:
[----:B------:R-:W-:-:S04]  /*04f0*/  ISETP.NE.U32.AND P0, PT, RZ, c[0x0][0x368], PT ;  /* 0x0000da00ff007a0c */ /* 0x000fc80003f05070 */
[----:B------:R-:W-:-:S13]  /*0500*/  ISETP.NE.AND.EX P0, PT, RZ, c[0x0][0x36c], PT, P0 ;  /* 0x0000db00ff007a0c */ /* 0x000fda0003f05300 */
[----:B------:R-:W-:Y:S05]  /*0510*/  @!P0 BRA `(.L_x_702) ;  /* 0x0000003000008947 */ /* 0x000fea0003800000 */
[----:B--2---:R-:W-:-:S05]  /*0520*/  IMAD.WIDE R2, R49, R27, c[0x0][0x368] ;  /* 0x0000da0031027625 */ /* 0x004fca00078e021b */
[----:B------:R1:W5:Y:S01]  /*0530*/  LDG.E R0, [R2.64] ;  /* 0x0000000402007981 */ /* 0x000362000c1e1900 */
[----:B------:R-:W-:Y:S05]  /*0540*/  BRA `(.L_x_703) ;  /* 0x0000004000007947 */ /* 0x000fea0003800000 */
.L_x_702:
[----:B------:R-:W-:Y:S05]  /*0550*/  @!P4 BRA `(.L_x_703) ;  /* 0x000000300000c947 */ /* 0x000fea0003800000 */
[----:B------:R1:W3:Y:S04]  /*0560*/  LDG.E R0, [R2.64] ;  /* 0x0000000402007981 */ /* 0x0002e8000c1e1900 */
[----:B-12---:R-:W3:Y:S02]  /*0570*/  LDG.E R2, [R2.64+0x4] ;  /* 0x0000040402027981 */ /* 0x006ee4000c1e1900 */
[----:B---3--:R-:W-:-:S05]  /*0580*/  IADD3 R0, -R0, R2, RZ ;  /* 0x0000000200007210 */ /* 0x008fca0007ffe1ff */
.L_x_703:
[--C-:B-----5:R-:W-:Y:S01]  /*0590*/  IMAD.IADD R157, R0, 0x1, -R11.reuse ;  /* 0x00000001009d7824 */ /* 0x120fe200078e0a0b */
[----:B------:R-:W-:Y:S01]  /*05a0*/  PLOP3.LUT P2, PT, PT, PT, PT, 0x80, 0x0 ;  /* 0x000000000000781c */ /* 0x000fe20003f4f070 */
[----:B------:R-:W-:Y:S01]  /*05b0*/  IMAD.IADD R12, R12, 0x1, R11 ;  /* 0x000000010c0c7824 */ /* 0x000fe200078e020b */
[----:B------:R-:W-:Y:S01]  /*05c0*/  CS2R R130, SRZ ;  /* 0x0000000000827805 */ /* 0x000fe2000001ff00 */
[----:B------:R-:W-:Y:S01]  /*05d0*/  CS2R R14, SRZ ;  /* 0x00000000000e7805 */ /* 0x000fe2000001ff00 */
[C---:B------:R-:W-:Y:S01]  /*05e0*/  IADD3 R0, R157.reuse, 0x5f, RZ ;  /* 0x0000005f9d007810 */ /* 0x040fe20007ffe0ff */
[----:B------:R-:W-:Y:S01]  /*05f0*/  IMAD.MOV.U32 R126, RZ, RZ, RZ ;  /* 0x000000ffff7e7224 */ /* 0x000fe200078e00ff */
[----:B------:R-:W-:Y:S01]  /*0600*/  ISETP.GE.AND P0, PT, R157, 0x1, PT ;  /* 0x000000019d00780c */ /* 0x000fe20003f06270 */
[----:B--2---:R-:W-:Y:S01]  /*0610*/  CS2R R8, SRZ ;  /* 0x0000000000087805 */ /* 0x004fe2000001ff00 */
[----:B------:R-:W-:Y:S01]  /*0620*/  MOV R128, RZ ;  /* 0x000000ff00807202 */ /* 0x000fe20000000f00 */
[----:B------:R-:W-:Y:S01]  /*0630*/  IMAD.HI R0, R0, 0x2aaaaaab, RZ ;  /* 0x2aaaaaab00007827 */ /* 0x000fe200078e02ff */
[----:B------:R-:W-:Y:S01]  /*0640*/  MOV R11, RZ ;  /* 0x000000ff000b7202 */ /* 0x000fe20000000f00 */
[----:B------:R-:W-:Y:S01]  /*0650*/  CS2R R120, SRZ ;  /* 0x0000000000787805 */ /* 0x000fe2000001ff00 */
[----:B------:R-:W-:Y:S01]  /*0660*/  CS2R R118, SRZ ;  /* 0x0000000000767805 */ /* 0x000fe2000001ff00 */
[----:B------:R-:W-:Y:S01]  /*0670*/  IMAD.MOV.U32 R124, RZ, RZ, RZ ;  /* 0x000000ffff7c7224 */ /* 0x000fe200078e00ff */
[----:B-1----:R-:W-:Y:S01]  /*0680*/  SHF.R.U32.HI R2, RZ, 0x1f, R0 ;  /* 0x0000001fff027819 */ /* 0x002fe20000011600 */
[----:B------:R-:W-:Y:S01]  /*0690*/  IMAD.MOV.U32 R122, RZ, RZ, RZ ;  /* 0x000000ffff7a7224 */ /* 0x000fe200078e00ff */
[----:B------:R-:W-:Y:S01]  /*06a0*/  CS2R R16, SRZ ;  /* 0x0000000000107805 */ /* 0x000fe2000001ff00 */
[----:B------:R-:W-:Y:S01]  /*06b0*/  MOV R116, RZ ;  /* 0x000000ff00747202 */ /* 0x000fe20000000f00 */
[----:B------:R-:W-:Y:S01]  /*06c0*/  IMAD.MOV.U32 R114, RZ, RZ, RZ ;  /* 0x000000ffff727224 */ /* 0x000fe200078e00ff */
[----:B------:R-:W-:Y:S01]  /*06d0*/  LEA.HI.SX32 R165, R0, R2, 0x1c ;  /* 0x0000000200a57211 */ /* 0x000fe200078fe2ff */
[----:B------:R-:W-:Y:S01]  /*06e0*/  CS2R R18, SRZ ;  /* 0x0000000000127805 */ /* 0x000fe2000001ff00 */
[----:B------:R-:W-:Y:S01]  /*06f0*/  MOV R112, RZ ;  /* 0x000000ff00707202 */ /* 0x000fe20000000f00 */
[----:B------:R-:W-:Y:S01]  /*0700*/  IMAD.MOV.U32 R110, RZ, RZ, RZ ;  /* 0x000000ffff6e7224 */ /* 0x000fe200078e00ff */
[----:B------:R-:W-:Y:S01]  /*0710*/  CS2R R20, SRZ ;  /* 0x0000000000147805 */ /* 0x000fe2000001ff00 */
[----:B------:R1:W-:Y:S01]  /*0720*/  STL [R1+0x28], R165 ;  /* 0x000028a501007387 */ /* 0x0003e20000100800 */
[----:B------:R-:W-:Y:S01]  /*0730*/  MOV R108, RZ ;  /* 0x000000ff006c7202 */ /* 0x000fe20000000f00 */
[----:B------:R-:W-:Y:S01]  /*0740*/  IMAD.MOV.U32 R106, RZ, RZ, RZ ;  /* 0x000000ffff6a7224 */ /* 0x000fe200078e00ff */
[----:B------:R-:W-:Y:S01]  /*0750*/  CS2R R22, SRZ ;  /* 0x0000000000167805 */ /* 0x000fe2000001ff00 */
[----:B------:R-:W-:Y:S01]  /*0760*/  MOV R104, RZ ;  /* 0x000000ff00687202 */ /* 0x000fe20000000f00 */
[----:B------:R-:W-:Y:S01]  /*0770*/  IMAD.MOV.U32 R102, RZ, RZ, RZ ;  /* 0x000000ffff667224 */ /* 0x000fe200078e00ff */
[----:B------:R-:W-:Y:S01]  /*0780*/  CS2R R24, SRZ ;  /* 0x0000000000187805 */ /* 0x000fe2000001ff00 */
[----:B------:R-:W-:Y:S01]  /*0790*/  MOV R100, RZ ;  /* 0x000000ff00647202 */ /* 0x000fe20000000f00 */
[----:B------:R-:W-:Y:S01]  /*07a0*/  IMAD.MOV.U32 R98, RZ, RZ, RZ ;  /* 0x000000ffff627224 */ /* 0x000fe200078e00ff */
[----:B------:R-:W-:Y:S01]  /*07b0*/  MOV R26, RZ ;  /* 0x000000ff001a7202 */ /* 0x000fe20000000f00 */
        /* <DEDUP_REMOVED lines=52> */
[----:B------:R-:W-:Y:S01]  /*0b00*/  IMAD.MOV.U32 R144, RZ, RZ, RZ ;  /* 0x000000ffff907224 */ /* 0x000fe200078e00ff */
        /* <DEDUP_REMOVED lines=14> */
[----:B------:R-:W-:Y:S01]  /*0bf0*/  SHF.R.S32.HI R15, RZ, 0x1f, R49 ;  /* 0x0000001fff0f7819 */ /* 0x000fe20000011431 */
[----:B------:R-:W-:Y:S01]  /*0c00*/  IMAD R0, R0, c[0x0][0x178], RZ ;  /* 0x00005e0000007a24 */ /* 0x000fe200078e02ff */
[-C--:B------:R-:W-:Y:S01]  /*0c10*/  LEA.HI R4, R35, R161.reuse, RZ, 0x3 ;  /* 0x000000a123047211 */ /* 0x080fe200078f18ff */
[----:B------:R-:W-:Y:S01]  /*0c20*/  IMAD R29, R13, c[0x0][0x2c4], RZ ;  /* 0x0000b1000d1d7a24 */ /* 0x000fe200078e02ff */
[----:B------:R-:W-:Y:S01]  /*0c30*/  LEA.HI R14, R35, R161, RZ, 0x4 ;  /* 0x000000a1230e7211 */ /* 0x000fe200078f20ff */
[----:B------:R-:W-:Y:S01]  /*0c40*/  IMAD R0, R10, c[0x0][0x17c], R0 ;  /* 0x00005f000a007a24 */ /* 0x000fe200078e0200 */
[----:B------:R-:W-:Y:S01]  /*0c50*/  ISETP.NE.AND P0, PT, R5, 0x1, PT ;  /* 0x000000010500780c */ /* 0x000fe20003f05270 */
[----:B------:R-:W-:Y:S01]  /*0c60*/  BSSY B0, `(.L_x_705) ;  /* 0x00000b5000007945 */ /* 0x000fe20003800000 */
[----:B------:R-:W-:-:S02]  /*0c70*/  SHF.R.S32.HI R6, RZ, 0x4, R14 ;  /* 0x00000004ff067819 */ /* 0x000fc4000001140e */
[----:B------:R-:W-:Y:S02]  /*0c80*/  SHF.R.S32.HI R24, RZ, 0x3, R4 ;  /* 0x00000003ff187819 */ /* 0x000fe40000011404 */
[----:B------:R-:W-:-:S03]  /*0c90*/  SHF.R.S32.HI R11, RZ, 0x1f, R12 ;  /* 0x0000001fff0b7819 */ /* 0x000fc6000001140c */
[----:B------:R-:W-:Y:S02]  /*0ca0*/  IMAD R31, R48, 0x80, R24 ;  /* 0x00000080301f7824 */ /* 0x000fe400078e0218 */
[----:B-1----:R-:W-:-:S03]  /*0cb0*/  IMAD.WIDE.U32 R2, R10, c[0x0][0x178], RZ ;  /* 0x00005e000a027a25 */ /* 0x002fc600078e00ff */
[----:B------:R-:W-:Y:S02]  /*0cc0*/  IADD3 R8, R31, 0x20, RZ ;  /* 0x000000201f087810 */ /* 0x000fe40007ffe0ff */
[----:B---3--:R-:W-:Y:S01]  /*0cd0*/  SHF.R.S32.HI R37, RZ, 0x1f, R36 ;  /* 0x0000001fff257819 */ /* 0x008fe20000011424 */
[----:B------:R-:W-:Y:S01]  /*0ce0*/  IMAD.IADD R3, R3, 0x1, R0 ;  /* 0x0000000103037824 */ /* 0x000fe200078e0200 */
[----:B------:R-:W-:-:S03]  /*0cf0*/  LOP3.LUT R0, R4, 0xfffffff8, RZ, 0xc0, !PT ;  /* 0xfffffff804007812 */ /* 0x000fc600078ec0ff */
[----:B------:R-:W-:Y:S02]  /*0d00*/  IMAD R4, R37, c[0x0][0x1b8], RZ ;  /* 0x00006e0025047a24 */ /* 0x000fe400078e02ff */
[----:B------:R-:W-:Y:S01]  /*0d10*/  IMAD.IADD R27, R161, 0x1, -R0 ;  /* 0x00000001a11b7824 */ /* 0x000fe200078e0a00 */
[----:B------:R-:W-:Y:S01]  /*0d20*/  LEA.HI R0, R14, R6, RZ, 0x1 ;  /* 0x000000060e007211 */ /* 0x000fe200078f08ff */
[----:B------:R-:W-:Y:S02]  /*0d30*/  IMAD R4, R36, c[0x0][0x1bc], R4 ;  /* 0x00006f0024047a24 */ /* 0x000fe400078e0204 */
[----:B------:R-:W-:Y:S01]  /*0d40*/  IMAD R5, R27, 0x20, R24 ;  /* 0x000000201b057824 */ /* 0x000fe200078e0218 */
[----:B------:R-:W-:Y:S01]  /*0d50*/  LOP3.LUT R0, R0, 0xfffffffe, RZ, 0xc0, !PT ;  /* 0xfffffffe00007812 */ /* 0x000fe200078ec0ff */
[----:B------:R-:W-:-:S04]  /*0d60*/  IMAD.WIDE.U32 R2, R36, c[0x0][0x1b8], R2 ;  /* 0x00006e0024027a25 */ /* 0x000fc800078e0002 */
[----:B------:R-:W-:Y:S02]  /*0d70*/  IMAD R5, R48, 0x80, R5 ;  /* 0x0000008030057824 */ /* 0x000fe400078e0205 */
[----:B------:R-:W-:Y:S01]  /*0d80*/  IMAD.IADD R32, R6, 0x1, -R0 ;  /* 0x0000000106207824 */ /* 0x000fe200078e0a00 */
[----:B------:R-:W-:Y:S01]  /*0d90*/  SEL R6, R15, RZ, !P3 ;  /* 0x000000ff0f067207 */ /* 0x000fe20005800000 */
[----:B------:R-:W-:-:S04]  /*0da0*/  @P0 IMAD.HI.U32 R7, R5, c[0x0][0x2c8], RZ ;  /* 0x0000b20005070a27 */ /* 0x000fc800078e00ff */
[----:B------:R-:W-:Y:S01]  /*0db0*/  IMAD.IADD R3, R3, 0x1, R4 ;  /* 0x0000000103037824 */ /* 0x000fe200078e0204 */
[----:B------:R-:W-:Y:S01]  /*0dc0*/  SEL R4, R49, RZ, !P3 ;  /* 0x000000ff31047207 */ /* 0x000fe20005800000 */
[----:B------:R-:W-:Y:S01]  /*0dd0*/  IMAD.MOV.U32 R0, RZ, RZ, R5 ;  /* 0x000000ffff007224 */ /* 0x000fe200078e0005 */
[----:B------:R-:W-:Y:S01]  /*0de0*/  @P0 SHF.R.U32.HI R0, RZ, c[0x0][0x2cc], R7 ;  /* 0x0000b300ff000a19 */ /* 0x000fe20000011607 */
[----:B------:R-:W-:Y:S01]  /*0df0*/  IMAD R6, R6, c[0x0][0x1c0], RZ ;  /* 0x0000700006067a24 */ /* 0x000fe200078e02ff */
[----:B------:R-:W-:Y:S01]  /*0e00*/  ISETP.GE.AND P0, PT, R8, R29, PT ;  /* 0x0000001d0800720c */ /* 0x000fe20003f06270 */
[C---:B------:R-:W-:Y:S01]  /*0e10*/  IMAD.WIDE.U32 R2, R4.reuse, c[0x0][0x1c0], R2 ;  /* 0x0000700004027a25 */ /* 0x040fe200078e0002 */
[----:B------:R-:W-:Y:S02]  /*0e20*/  SHF.R.S32.HI R7, RZ, 0x1f, R0 ;  /* 0x0000001fff077819 */ /* 0x000fe40000011400 */
[----:B------:R-:W-:Y:S01]  /*0e30*/  P2R R30, PR, RZ, 0x1 ;  /* 0x00000001ff1e7803 */ /* 0x000fe20000000000 */
[----:B------:R-:W-:-:S02]  /*0e40*/  IMAD R6, R4, c[0x0][0x1c4], R6 ;  /* 0x0000710004067a24 */ /* 0x000fc400078e0206 */
[----:B------:R-:W-:Y:S02]  /*0e50*/  IMAD.MOV R4, RZ, RZ, -R0 ;  /* 0x000000ffff047224 */ /* 0x000fe400078e0a00 */
[----:B------:R-:W-:Y:S02]  /*0e60*/  IMAD.SHL.U32 R8, R24, 0x40, RZ ;  /* 0x0000004018087824 */ /* 0x000fe400078e00ff */
[----:B------:R-:W-:Y:S02]  /*0e70*/  IMAD.IADD R3, R3, 0x1, R6 ;  /* 0x0000000103037824 */ /* 0x000fe400078e0206 */
[----:B------:R-:W-:Y:S01]  /*0e80*/  IMAD R5, R4, c[0x0][0x2c4], R5 ;  /* 0x0000b10004057a24 */ /* 0x000fe200078e0205 */
[----:B------:R-:W-:Y:S01]  /*0e90*/  LOP3.LUT R4, R8, 0x1c0, RZ, 0xc0, !PT ;  /* 0x000001c008047812 */ /* 0x000fe200078ec0ff */
[----:B------:R-:W-:Y:S02]  /*0ea0*/  IMAD R6, R7, c[0x0][0x1b0], RZ ;  /* 0x00006c0007067a24 */ /* 0x000fe400078e02ff */
[----:B------:R-:W-:Y:S01]  /*0eb0*/  IMAD.SHL.U32 R8, R27, 0x8, RZ ;  /* 0x000000081b087824 */ /* 0x000fe200078e00ff */
[----:B------:R-:W-:Y:S01]  /*0ec0*/  SHF.R.U32.HI R9, RZ, 0x3, R4 ;  /* 0x00000003ff097819 */ /* 0x000fe20000011604 */
[----:B------:R-:W-:-:S02]  /*0ed0*/  IMAD R6, R0, c[0x0][0x1b4], R6 ;  /* 0x00006d0000067a24 */ /* 0x000fc400078e0206 */
[----:B------:R-:W-:Y:S01]  /*0ee0*/  IMAD.WIDE.U32 R2, R0, c[0x0][0x1b0], R2 ;  /* 0x00006c0000027a25 */ /* 0x000fe200078e0002 */
[----:B------:R-:W-:Y:S02]  /*0ef0*/  IADD3 R0, P0, R12, R24, RZ ;  /* 0x000000180c007210 */ /* 0x000fe40007f1e0ff */
[----:B------:R-:W-:Y:S01]  /*0f00*/  LOP3.LUT R10, R4, 0x38, R8, 0xf8, !PT ;  /* 0x00000038040a7812 */ /* 0x000fe200078ef808 */
[----:B------:R-:W-:Y:S01]  /*0f10*/  IMAD.IADD R3, R3, 0x1, R6 ;  /* 0x0000000103037824 */ /* 0x000fe200078e0206 */
[----:B------:R-:W-:Y:S02]  /*0f20*/  SHF.R.S32.HI R4, RZ, 0x1f, R5 ;  /* 0x0000001fff047819 */ /* 0x000fe40000011405 */
[----:B------:R-:W-:Y:S01]  /*0f30*/  IADD3 R7, R8, 0x80, RZ ;  /* 0x0000008008077810 */ /* 0x000fe20007ffe0ff */
[----:B------:R-:W-:Y:S01]  /*0f40*/  IMAD.WIDE.U32 R2, R5, c[0x0][0x1a8], R2 ;  /* 0x00006a0005027a25 */ /* 0x000fe200078e0002 */
[----:B------:R-:W-:Y:S02]  /*0f50*/  LEA.HI.X.SX32 R6, R24, R11, 0x1, P0 ;  /* 0x0000000b18067211 */ /* 0x000fe400000f0eff */
[----:B------:R-:W-:Y:S01]  /*0f60*/  ISETP.GE.AND P6, PT, R7, c[0x0][0x1d4], PT ;  /* 0x0000750007007a0c */ /* 0x000fe20003fc6270 */
[----:B------:R-:W-:Y:S01]  /*0f70*/  IMAD R4, R4, c[0x0][0x1a8], RZ ;  /* 0x00006a0004047a24 */ /* 0x000fe200078e02ff */
[----:B------:R-:W-:Y:S01]  /*0f80*/  LOP3.LUT R10, R10, R9, RZ, 0x3c, !PT ;  /* 0x000000090a0a7212 */ /* 0x000fe200078e3cff */
[C---:B------:R-:W-:Y:S01]  /*0f90*/  IMAD R7, R6.reuse, c[0x0][0x1e0], RZ ;  /* 0x0000780006077a24 */ /* 0x040fe200078e02ff */
[----:B------:R-:W-:Y:S01]  /*0fa0*/  SHF.R.S32.HI R9, RZ, 0x1f, R8 ;  /* 0x0000001fff097819 */ /* 0x000fe20000011408 */
[----:B------:R-:W-:Y:S01]  /*0fb0*/  IMAD R6, R6, c[0x0][0x208], RZ ;  /* 0x0000820006067a24 */ /* 0x000fe200078e02ff */
[----:B------:R-:W-:Y:S01]  /*0fc0*/  LEA R28, P1, R2, c[0x0][0x160], 0x1 ;  /* 0x00005800021c7a11 */ /* 0x000fe200078208ff */
[----:B------:R-:W-:Y:S01]  /*0fd0*/  IMAD R4, R5, c[0x0][0x1ac], R4 ;  /* 0x00006b0005047a24 */ /* 0x000fe200078e0204 */
[----:B------:R-:W-:Y:S01]  /*0fe0*/  ISETP.GE.AND P0, PT, R31, R29, PT ;  /* 0x0000001d1f00720c */ /* 0x000fe20003f06270 */
[----:B------:R-:W-:-:S02]  /*0ff0*/  IMAD R23, R0, c[0x0][0x1e4], R7 ;  /* 0x0000790000177a24 */ /* 0x000fc400078e0207 */
[C---:B------:R-:W-:Y:S02]  /*1000*/  IMAD R26, R0.reuse, c[0x0][0x20c], R6 ;  /* 0x00008300001a7a24 */ /* 0x040fe400078e0206 */
[----:B------:R-:W-:-:S04]  /*1010*/  IMAD.WIDE.U32 R6, R0, c[0x0][0x1e0], R8 ;  /* 0x0000780000067a25 */ /* 0x000fc800078e0008 */
[----:B------:R-:W-:-:S04]  /*1020*/  IMAD.WIDE.U32 R12, R0, c[0x0][0x208], R8 ;  /* 0x00008200000c7a25 */ /* 0x000fc800078e0008 */
[----:B------:R-:W-:Y:S01]  /*1030*/  IMAD.IADD R0, R3, 0x1, R4 ;  /* 0x0000000103007824 */ /* 0x000fe200078e0204 */
[----:B------:R-:W-:Y:S01]  /*1040*/  LOP3.LUT R3, R14, 0xfffffff0, RZ, 0xc0, !PT ;  /* 0xfffffff00e037812 */ /* 0x000fe200078ec0ff */
[----:B------:R-:W-:Y:S01]  /*1050*/  IMAD.SHL.U32 R14, R27, 0x8, RZ ;  /* 0x000000081b0e7824 */ /* 0x000fe200078e00ff */
[----:B------:R-:W-:Y:S01]  /*1060*/  LEA.HI R4, R35, R161, RZ, 0x6 ;  /* 0x000000a123047211 */ /* 0x000fe200078f30ff */
[----:B------:R-:W-:Y:S01]  /*1070*/  IMAD.IADD R7, R7, 0x1, R23 ;  /* 0x0000000107077824 */ /* 0x000fe200078e0217 */
[----:B------:R-:W-:Y:S01]  /*1080*/  LEA.HI.X R25, R2, c[0x0][0x164], R0, 0x1, P1 ;  /* 0x0000590002197a11 */ /* 0x000fe200008f0c00 */
[----:B------:R-:W-:Y:S01]  /*1090*/  IMAD.IADD R0, R161, 0x1, -R3 ;  /* 0x00000001a1007824 */ /* 0x000fe200078e0a03 */
[----:B------:R-:W1:Y:S01]  /*10a0*/  SHFL.IDX PT, R2, R28, RZ, 0x181f ;  /* 0x00181fff1c027589 */ /* 0x000e6200000e0000 */
[----:B------:R-:W-:Y:S01]  /*10b0*/  IMAD.SHL.U32 R4, R4, 0x8, RZ ;  /* 0x0000000804047824 */ /* 0x000fe200078e00ff */
[----:B------:R-:W-:Y:S01]  /*10c0*/  IADD3 R33, R14, 0xc0, RZ ;  /* 0x000000c00e217810 */ /* 0x000fe20007ffe0ff */
[----:B------:R-:W-:Y:S01]  /*10d0*/  IMAD.WIDE.U32 R6, R36, c[0x0][0x1e8], R6 ;  /* 0x00007a0024067a25 */ /* 0x000fe200078e0006 */
[----:B------:R-:W3:Y:S01]  /*10e0*/  SHFL.IDX PT, R3, R25, RZ, 0x181f ;  /* 0x00181fff19037589 */ /* 0x000ee200000e0000 */
[----:B------:R-:W-:-:S02]  /*10f0*/  IADD3 R34, R14, 0x80, RZ ;  /* 0x000000800e227810 */ /* 0x000fc40007ffe0ff */
[----:B------:R-:W-:Y:S02]  /*1100*/  LOP3.LUT R251, R10, 0xfffffe00, R4, 0xf8, !PT ;  /* 0xfffffe000afb7812 */ /* 0x000fe400078ef804 */
[----:B------:R-:W-:Y:S02]  /*1110*/  SHF.R.S32.HI R4, RZ, 0x1f, R0 ;  /* 0x0000001fff047819 */ /* 0x000fe40000011400 */
[----:B------:R-:W-:Y:S02]  /*1120*/  @!P0 SHF.R.S32.HI R10, RZ, 0x1f, R34 ;  /* 0x0000001fff0a8819 */ /* 0x000fe40000011422 */
[----:B------:R-:W-:Y:S02]  /*1130*/  LEA.HI R22, R4, R0, RZ, 0x3 ;  /* 0x0000000004167211 */ /* 0x000fe400078f18ff */
[----:B------:R-:W-:Y:S02]  /*1140*/  @!P0 SHF.R.S32.HI R4, RZ, 0x1f, R33 ;  /* 0x0000001fff048819 */ /* 0x000fe40000011421 */
[----:B------:R-:W-:-:S02]  /*1150*/  LOP3.LUT R11, R22, 0xfffffff8, RZ, 0xc0, !PT ;  /* 0xfffffff8160b7812 */ /* 0x000fc400078ec0ff */
[----:B------:R-:W-:Y:S02]  /*1160*/  @!P0 LEA.HI R18, R4, R33, RZ, 0x3 ;  /* 0x0000002104128211 */ /* 0x000fe400078f18ff */
[----:B------:R-:W-:Y:S01]  /*1170*/  @!P0 LEA.HI R17, R10, R34, RZ, 0x3 ;  /* 0x000000220a118211 */ /* 0x000fe200078f18ff */
[----:B------:R-:W-:Y:S01]  /*1180*/  IMAD.IADD R19, R0, 0x1, -R11 ;  /* 0x0000000100137824 */ /* 0x000fe200078e0a0b */
[----:B------:R-:W-:Y:S01]  /*1190*/  ISETP.GE.AND P5, PT, R34, c[0x0][0x198], PT ;  /* 0x0000660022007a0c */ /* 0x000fe20003fa6270 */
[----:B------:R-:W-:Y:S01]  /*11a0*/  @!P0 IMAD.SHL.U32 R0, R251, 0x2, RZ ;  /* 0x00000002fb008824 */ /* 0x000fe200078e00ff */
[C---:B-1----:R-:W-:Y:S02]  /*11b0*/  @!P0 LEA R10, P1, R14.reuse, R2, 0x1 ;  /* 0x000000020e0a8211 */ /* 0x042fe400078208ff */
[----:B------:R-:W-:Y:S02]  /*11c0*/  ISETP.GE.AND P3, PT, R33, c[0x0][0x198], PT ;  /* 0x0000660021007a0c */ /* 0x000fe40003f66270 */
[----:B---3--:R-:W-:-:S02]  /*11d0*/  @!P0 LEA.HI.X R11, R14, R3, R9, 0x1, P1 ;  /* 0x000000030e0b8211 */ /* 0x008fc400008f0c09 */
[----:B------:R-:W-:Y:S02]  /*11e0*/  @!P0 LOP3.LUT R18, R18, 0xfffffff8, RZ, 0xc0, !PT ;  /* 0xfffffff812128812 */ /* 0x000fe400078ec0ff */
[--C-:B--2---:R-:W-:Y:S01]  /*11f0*/  @P2 SHF.R.S32.HI R5, RZ, 0x1f, R16.reuse ;  /* 0x0000001fff052819 */ /* 0x104fe20000011410 */
[----:B------:R-:W-:Y:S01]  /*1200*/  @!P2 IMAD.MOV.U32 R5, RZ, RZ, R15 ;  /* 0x000000ffff05a224 */ /* 0x000fe200078e000f */
[----:B------:R-:W-:Y:S01]  /*1210*/  IADD3 R15, R8, 0x40, RZ ;  /* 0x00000040080f7810 */ /* 0x000fe20007ffe0ff */
[----:B------:R-:W-:Y:S02]  /*1220*/  @P2 IMAD.MOV.U32 R4, RZ, RZ, R16 ;  /* 0x000000ffff042224 */ /* 0x000fe400078e0010 */
[----:B------:R-:W-:Y:S01]  /*1230*/  @!P2 IMAD.MOV.U32 R4, RZ, RZ, R49 ;  /* 0x000000ffff04a224 */ /* 0x000fe200078e0031 */
[----:B------:R-:W-:Y:S02]  /*1240*/  @!P0 SHF.R.S32.HI R16, RZ, 0x1f, R15 ;  /* 0x0000001fff108819 */ /* 0x000fe4000001140f */
[----:B------:R-:W-:-:S02]  /*1250*/  ISETP.GE.AND P2, PT, R14, c[0x0][0x198], PT ;  /* 0x000066000e007a0c */ /* 0x000fc40003f46270 */
[----:B------:R-:W-:Y:S02]  /*1260*/  @!P0 LEA.HI R16, R16, R15, RZ, 0x3 ;  /* 0x0000000f10108211 */ /* 0x000fe400078f18ff */
[----:B------:R-:W-:Y:S02]  /*1270*/  ISETP.GE.AND P1, PT, R15, c[0x0][0x198], PT ;  /* 0x000066000f007a0c */ /* 0x000fe40003f26270 */
[----:B------:R-:W-:Y:S01]  /*1280*/  SEL R21, R4, RZ, !P4 ;  /* 0x000000ff04157207 */ /* 0x000fe20006000000 */
[----:B------:R-:W-:Y:S01]  /*1290*/  IMAD.MOV.U32 R4, RZ, RZ, R12 ;  /* 0x000000ffff047224 */ /* 0x000fe200078e000c */
[----:B------:R-:W-:Y:S02]  /*12a0*/  @!P0 LOP3.LUT R16, R16, 0xfffffff8, RZ, 0xc0, !PT ;  /* 0xfffffff810108812 */ /* 0x000fe400078ec0ff */
[----:B------:R-:W-:Y:S02]  /*12b0*/  @!P0 LOP3.LUT R12, R17, 0xfffffff8, RZ, 0xc0, !PT ;  /* 0xfffffff8110c8812 */ /* 0x000fe400078ec0ff */
[----:B------:R-:W-:Y:S01]  /*12c0*/  SEL R20, R5, RZ, !P4 ;  /* 0x000000ff05147207 */ /* 0x000fe20006000000 */
[----:B------:R-:W-:Y:S01]  /*12d0*/  IMAD.IADD R5, R13, 0x1, R26 ;  /* 0x000000010d057824 */ /* 0x000fe200078e021a */
[----:B------:R-:W-:Y:S01]  /*12e0*/  @!PT LDS RZ, [RZ] ;  /* 0x00000000fffff984 */ /* 0x000fe20000000800 */
[----:B------:R1:W-:Y:S01]  /*12f0*/  @!P0 LDGSTS.E.BYPASS.LTC128B.128 [R0+0x18100], [R10.64], !P2 ;  /* 0x181000000a008fae */ /* 0x0003e2000d101d44 */
[----:B------:R-:W-:-:S04]  /*1300*/  @!P0 IMAD.WIDE R16, R16, 0x2, R2 ;  /* 0x0000000210108825 */ /* 0x000fc800078e0202 */
[--C-:B------:R-:W-:Y:S01]  /*1310*/  @!P0 IMAD.WIDE R12, R12, 0x2, R2.reuse ;  /* 0x000000020c0c8825 */ /* 0x100fe200078e0202 */
[----:B------:R2:W-:Y:S03]  /*1320*/  @!P0 LDGSTS.E.BYPASS.LTC128B.128 [R0+0x1c100], [R16.64], !P1 ;  /* 0x1c10000010008fae */ /* 0x0005e6000c901d44 */
[----:B------:R-:W-:Y:S01]  /*1330*/  @!P0 IMAD.WIDE R2, R18, 0x2, R2 ;  /* 0x0000000212028825 */ /* 0x000fe200078e0202 */
[----:B------:R3:W-:Y:S01]  /*1340*/  @!P0 LDGSTS.E.BYPASS.LTC128B.128 [R0+0x20100], [R12.64], !P5 ;  /* 0x201000000c008fae */ /* 0x0007e2000e901d44 */
[----:B------:R-:W-:-:S03]  /*1350*/  ISETP.GE.AND P5, PT, R15, c[0x0][0x1d4], PT ;  /* 0x000075000f007a0c */ /* 0x000fc60003fa6270 */
[----:B------:R2:W-:Y:S01]  /*1360*/  @!P0 LDGSTS.E.BYPASS.LTC128B.128 [R0+0x24100], [R2.64], !P3 ;  /* 0x2410000002008fae */ /* 0x0005e2000d901d44 */
[----:B------:R-:W-:Y:S02]  /*1370*/  LOP3.LUT P0, RZ, R19, 0x2, RZ, 0xc0, !PT ;  /* 0x0000000213ff7812 */ /* 0x000fe4000780c0ff */
[----:B------:R-:W-:-:S04]  /*1380*/  ISETP.GE.AND P3, PT, R8, c[0x0][0x1d4], PT ;  /* 0x0000750008007a0c */ /* 0x000fc80003f66270 */
[----:B------:R-:W-:Y:S01]  /*1390*/  SEL R26, RZ, 0x1, P3 ;  /* 0x00000001ff1a7807 */ /* 0x000fe20001800000 */
[C---:B-1----:R-:W-:Y:S02]  /*13a0*/  IMAD R11, R37.reuse, c[0x0][0x210], RZ ;  /* 0x00008400250b7a24 */ /* 0x042fe400078e02ff */
[----:B------:R-:W-:Y:S02]  /*13b0*/  IMAD.SHL.U32 R10, R32, 0x8, RZ ;  /* 0x00000008200a7824 */ /* 0x000fe400078e00ff */
[----:B------:R-:W-:Y:S02]  /*13c0*/  IMAD R11, R36, c[0x0][0x214], R11 ;  /* 0x00008500240b7a24 */ /* 0x000fe400078e020b */
[----:B---3--:R-:W-:Y:S02]  /*13d0*/  IMAD.MOV.U32 R13, RZ, RZ, 0x10 ;  /* 0x00000010ff0d7424 */ /* 0x008fe400078e00ff */
[----:B------:R-:W-:Y:S02]  /*13e0*/  IMAD R12, R37, c[0x0][0x1e8], RZ ;  /* 0x00007a00250c7a24 */ /* 0x000fe400078e02ff */
[----:B--2---:R-:W-:-:S02]  /*13f0*/  IMAD.SHL.U32 R0, R19, 0x40, RZ ;  /* 0x0000004013007824 */ /* 0x004fc400078e00ff */
[----:B------:R-:W-:Y:S01]  /*1400*/  IMAD.WIDE.U32 R2, R36, c[0x0][0x210], R4 ;  /* 0x0000840024027a25 */ /* 0x000fe200078e0004 */
[----:B------:R-:W-:Y:S02]  /*1410*/  SEL R4, R13, 0xfffffff0, !P0 ;  /* 0xfffffff00d047807 */ /* 0x000fe40004000000 */
[----:B------:R-:W-:Y:S01]  /*1420*/  LOP3.LUT R0, R0, 0x1c0, RZ, 0xc0, !PT ;  /* 0x000001c000007812 */ /* 0x000fe200078ec0ff */
[----:B------:R-:W-:Y:S01]  /*1430*/  IMAD.IADD R11, R3, 0x1, R11 ;  /* 0x00000001030b7824 */ /* 0x000fe200078e020b */
[----:B------:R-:W-:Y:S01]  /*1440*/  LOP3.LUT P0, RZ, R19, 0x4, RZ, 0xc0, !PT ;  /* 0x0000000413ff7812 */ /* 0x000fe2000780c0ff */
[----:B------:R-:W-:Y:S01]  /*1450*/  IMAD.MOV.U32 R3, RZ, RZ, 0x20 ;  /* 0x00000020ff037424 */ /* 0x000fe200078e00ff */
[----:B------:R-:W-:Y:S01]  /*1460*/  LOP3.LUT R5, R0, 0x8, R10, 0xf8, !PT ;  /* 0x0000000800057812 */ /* 0x000fe200078ef80a */
[----:B------:R-:W-:Y:S01]  /*1470*/  IMAD R12, R36, c[0x0][0x1ec], R12 ;  /* 0x00007b00240c7a24 */ /* 0x000fe200078e020c */
[----:B------:R-:W-:Y:S01]  /*1480*/  SHF.R.U32.HI R0, RZ, 0x3, R0 ;  /* 0x00000003ff007819 */ /* 0x000fe20000011600 */
[----:B------:R-:W-:Y:S01]  /*1490*/  IMAD.MOV.U32 R10, RZ, RZ, R2 ;  /* 0x000000ffff0a7224 */ /* 0x000fe200078e0002 */
[----:B------:R-:W-:Y:S01]  /*14a0*/  SEL R2, R3, 0xffffffe0, !P0 ;  /* 0xffffffe003027807 */ /* 0x000fe20004000000 */
[----:B------:R-:W-:Y:S01]  /*14b0*/  IMAD.IADD R13, R7, 0x1, R12 ;  /* 0x00000001070d7824 */ /* 0x000fe200078e020c */
[----:B------:R-:W-:Y:S01]  /*14c0*/  LOP3.LUT R17, R5, R0, RZ, 0x3c, !PT ;  /* 0x0000000005117212 */ /* 0x000fe200078e3cff */
[----:B------:R-:W-:Y:S01]  /*14d0*/  IMAD.MOV.U32 R12, RZ, RZ, R6 ;  /* 0x000000ffff0c7224 */ /* 0x000fe200078e0006 */
[----:B------:R-:W-:Y:S01]  /*14e0*/  ISETP.NE.AND P0, PT, R30, RZ, PT ;  /* 0x000000ff1e00720c */ /* 0x000fe20003f05270 */
[C---:B------:R-:W-:Y:S01]  /*14f0*/  IMAD R3, R20.reuse, c[0x0][0x1f0], RZ ;  /* 0x00007c0014037a24 */ /* 0x040fe200078e02ff */
[----:B------:R1:W2:Y:S01]  /*1500*/  SHFL.IDX PT, R6, R28, 0x1, 0x181f ;  /* 0x00381f001c067f89 */ /* 0x0002a200000e0000 */
[----:B------:R-:W-:-:S02]  /*1510*/  IMAD R0, R20, c[0x0][0x218], RZ ;  /* 0x0000860014007a24 */ /* 0x000fc400078e02ff */
[C---:B------:R-:W-:Y:S01]  /*1520*/  IMAD R16, R21.reuse, c[0x0][0x1f4], R3 ;  /* 0x00007d0015107a24 */ /* 0x040fe200078e0203 */
[----:B------:R1:W3:Y:S01]  /*1530*/  SHFL.IDX PT, R7, R25, 0x1, 0x181f ;  /* 0x00381f0019077f89 */ /* 0x0002e200000e0000 */
[----:B------:R-:W-:-:S04]  /*1540*/  IMAD.WIDE.U32 R42, R21, c[0x0][0x1f0], R12 ;  /* 0x00007c00152a7a25 */ /* 0x000fc800078e000c */
[C---:B------:R-:W-:Y:S01]  /*1550*/  IMAD R3, R21.reuse, c[0x0][0x21c], R0 ;  /* 0x0000870015037a24 */ /* 0x040fe200078e0200 */
[----:B------:R1:W-:Y:S01]  /*1560*/  STL.64 [R1+0x20], R42 ;  /* 0x0000202a01007387 */ /* 0x0003e20000100a00 */
[----:B------:R-:W-:Y:S01]  /*1570*/  IMAD.WIDE.U32 R38, R21, c[0x0][0x218], R10 ;  /* 0x0000860015267a25 */ /* 0x000fe200078e000a */
[----:B------:R-:W-:-:S03]  /*1580*/  IADD3 R0, R8, 0xc0, RZ ;  /* 0x000000c008007810 */ /* 0x000fc60007ffe0ff */
[----:B------:R-:W-:Y:S01]  /*1590*/  IMAD.IADD R45, R43, 0x1, R16 ;  /* 0x000000012b2d7824 */ /* 0x000fe200078e0210 */
[----:B------:R1:W-:Y:S01]  /*15a0*/  STL.64 [R1+0x30], R38 ;  /* 0x0000302601007387 */ /* 0x0003e20000100a00 */
[----:B------:R-:W-:Y:S01]  /*15b0*/  IMAD.IADD R41, R39, 0x1, R3 ;  /* 0x0000000127297824 */ /* 0x000fe200078e0203 */
[----:B------:R-:W-:Y:S01]  /*15c0*/  ISETP.GE.AND P4, PT, R0, c[0x0][0x1d4], PT ;  /* 0x0000750000007a0c */ /* 0x000fe20003f86270 */
[----:B------:R-:W-:Y:S01]  /*15d0*/  IMAD.SHL.U32 R5, R22, 0x40, RZ ;  /* 0x0000004016057824 */ /* 0x000fe200078e00ff */
[----:B------:R1:W-:Y:S04]  /*15e0*/  STL [R1+0x1c], R45 ;  /* 0x00001c2d01007387 */ /* 0x0003e80000100800 */
[----:B------:R1:W-:Y:S01]  /*15f0*/  STL [R1+0x14], R41 ;  /* 0x0000142901007387 */ /* 0x0003e20000100800 */
[----:B------:R-:W-:Y:S01]  /*1600*/  LOP3.LUT R5, R17, 0xfffffe00, R5, 0xf8, !PT ;  /* 0xfffffe0011057812 */ /* 0x000fe200078ef805 */
[----:B------:R-:W-:Y:S05]  /*1610*/  @P0 BRA `(.L_x_706) ;  /* 0x0000019000000947 */ /* 0x000fea0003800000 */
[C---:B--2---:R-:W-:Y:S02]  /*1620*/  IADD3 R3, R14.reuse, 0x80, RZ ;  /* 0x000000800e037810 */ /* 0x044fe40007ffe0ff */
[----:B------:R-:W-:-:S02]  /*1630*/  IADD3 R13, R14, 0xc0, RZ ;  /* 0x000000c00e0d7810 */ /* 0x000fc40007ffe0ff */
[----:B------:R-:W-:Y:S02]  /*1640*/  SHF.R.S32.HI R0, RZ, 0x1f, R15 ;  /* 0x0000001fff007819 */ /* 0x000fe4000001140f */
[----:B------:R-:W-:Y:S02]  /*1650*/  SHF.R.S32.HI R16, RZ, 0x1f, R3 ;  /* 0x0000001fff107819 */ /* 0x000fe40000011403 */
[----:B------:R-:W-:Y:S02]  /*1660*/  LEA R10, P0, R14, R6, 0x1 ;  /* 0x000000060e0a7211 */ /* 0x000fe400078008ff */
[----:B------:R-:W-:Y:S02]  /*1670*/  SHF.R.S32.HI R17, RZ, 0x1f, R13 ;  /* 0x0000001fff117819 */ /* 0x000fe4000001140d */
[----:B------:R-:W-:Y:S02]  /*1680*/  LEA.HI R12, R0, R15, RZ, 0x3 ;  /* 0x0000000f000c7211 */ /* 0x000fe400078f18ff */
[----:B------:R-:W-:-:S02]  /*1690*/  P2R R19, PR, RZ, 0x8 ;  /* 0x00000008ff137803 */ /* 0x000fc40000000000 */
[----:B------:R-:W-:Y:S02]  /*16a0*/  LEA.HI R3, R16, R3, RZ, 0x3 ;  /* 0x0000000310037211 */ /* 0x000fe400078f18ff */
[----:B---3--:R-:W-:Y:S02]  /*16b0*/  LEA.HI.X R11, R14, R7, R9, 0x1, P0 ;  /* 0x000000070e0b7211 */ /* 0x008fe400000f0c09 */
[----:B------:R-:W-:Y:S02]  /*16c0*/  LEA.HI R0, R17, R13, RZ, 0x3 ;  /* 0x0000000d11007211 */ /* 0x000fe400078f18ff */
[----:B------:R-:W-:Y:S02]  /*16d0*/  ISETP.GE.AND P3, PT, R34, c[0x0][0x198], PT ;  /* 0x0000660022007a0c */ /* 0x000fe40003f66270 */
[----:B------:R-:W-:Y:S02]  /*16e0*/  ISETP.GE.AND P0, PT, R33, c[0x0][0x198], PT ;  /* 0x0000660021007a0c */ /* 0x000fe40003f06270 */
[----:B------:R-:W-:-:S02]  /*16f0*/  LOP3.LUT R12, R12, 0xfffffff8, RZ, 0xc0, !PT ;  /* 0xfffffff80c0c7812 */ /* 0x000fc400078ec0ff */
[----:B------:R-:W-:Y:S02]  /*1700*/  LOP3.LUT R3, R3, 0xfffffff8, RZ, 0xc0, !PT ;  /* 0xfffffff803037812 */ /* 0x000fe400078ec0ff */
[----:B------:R-:W-:Y:S01]  /*1710*/  LOP3.LUT R18, R0, 0xfffffff8, RZ, 0xc0, !PT ;  /* 0xfffffff800127812 */ /* 0x000fe200078ec0ff */
[----:B------:R-:W-:Y:S02]  /*1720*/  IMAD.SHL.U32 R0, R251, 0x2, RZ ;  /* 0x00000002fb007824 */ /* 0x000fe400078e00ff */
[----:B------:R-:W-:-:S03]  /*1730*/  IMAD.WIDE R16, R12, 0x2, R6 ;  /* 0x000000020c107825 */ /* 0x000fc600078e0206 */
[----:B------:R2:W-:Y:S01]  /*1740*/  LDGSTS.E.BYPASS.LTC128B.128 [R0+0x19100], [R10.64], !P2 ;  /* 0x191000000a007fae */ /* 0x0005e2000d101d44 */
[----:B------:R-:W-:-:S03]  /*1750*/  IMAD.WIDE R12, R3, 0x2, R6 ;  /* 0x00000002030c7825 */ /* 0x000fc600078e0206 */
[----:B------:R2:W-:Y:S01]  /*1760*/  LDGSTS.E.BYPASS.LTC128B.128 [R0+0x1d100], [R16.64], !P1 ;  /* 0x1d10000010007fae */ /* 0x0005e2000c901d44 */
[----:B------:R-:W-:-:S03]  /*1770*/  IMAD.WIDE R6, R18, 0x2, R6 ;  /* 0x0000000212067825 */ /* 0x000fc600078e0206 */
[----:B------:R2:W-:Y:S01]  /*1780*/  LDGSTS.E.BYPASS.LTC128B.128 [R0+0x21100], [R12.64], !P3 ;  /* 0x211000000c007fae */ /* 0x0005e2000d901d44 */
[----:B------:R-:W-:-:S03]  /*1790*/  ISETP.NE.AND P3, PT, R19, RZ, PT ;  /* 0x000000ff1300720c */ /* 0x000fc60003f65270 */
[----:B------:R2:W-:Y:S05]  /*17a0*/  LDGSTS.E.BYPASS.LTC128B.128 [R0+0x25100], [R6.64], !P0 ;  /* 0x2510000006007fae */ /* 0x0005ea000c101d44 */
.L_x_706:
[----:B--2---:R-:W-:Y:S05]  /*17b0*/  BSYNC B0 ;  /* 0x0000000000007941 */ /* 0x004fea0003800000 */
.L_x_705:
[----:B------:R-:W-:Y:S01]  /*17c0*/  IADD3 R0, R31, 0x40, RZ ;  /* 0x000000401f007810 */ /* 0x000fe20007ffe0ff */
[----:B---3--:R2:W3:Y:S01]  /*17d0*/  SHFL.IDX PT, R7, R25, 0x2, 0x181f ;  /* 0x00581f0019077f89 */ /* 0x0084e200000e0000 */
[----:B------:R-:W-:Y:S02]  /*17e0*/  BSSY B0, `(.L_x_707) ;  /* 0x000001e000007945 */ /* 0x000fe40003800000 */
[----:B------:R-:W-:Y:S01]  /*17f0*/  ISETP.GE.AND P0, PT, R0, R29, PT ;  /* 0x0000001d0000720c */ /* 0x000fe20003f06270 */
[----:B------:R2:W4:-:S12]  /*1800*/  SHFL.IDX PT, R6, R28, 0x2, 0x181f ;  /* 0x00581f001c067f89 */ /* 0x00051800000e0000 */
[----:B------:R-:W-:Y:S05]  /*1810*/  @P0 BRA `(.L_x_708) ;  /* 0x000001a000000947 */ /* 0x000fea0003800000 */
[C---:B------:R-:W-:Y:S02]  /*1820*/  IADD3 R3, R14.reuse, 0x80, RZ ;  /* 0x000000800e037810 */ /* 0x040fe40007ffe0ff */
[C---:B------:R-:W-:Y:S02]  /*1830*/  IADD3 R13, R14.reuse, 0xc0, RZ ;  /* 0x000000c00e0d7810 */ /* 0x040fe40007ffe0ff */
[----:B------:R-:W-:Y:S02]  /*1840*/  SHF.R.S32.HI R0, RZ, 0x1f, R15 ;  /* 0x0000001fff007819 */ /* 0x000fe4000001140f */
[----:B------:R-:W-:Y:S02]  /*1850*/  SHF.R.S32.HI R16, RZ, 0x1f, R3 ;  /* 0x0000001fff107819 */ /* 0x000fe40000011403 */
[----:B----4-:R-:W-:Y:S02]  /*1860*/  LEA R10, P0, R14, R6, 0x1 ;  /* 0x000000060e0a7211 */ /* 0x010fe400078008ff */
[----:B------:R-:W-:-:S02]  /*1870*/  SHF.R.S32.HI R17, RZ, 0x1f, R13 ;  /* 0x0000001fff117819 */ /* 0x000fc4000001140d */
[----:B------:R-:W-:Y:S02]  /*1880*/  LEA.HI R12, R0, R15, RZ, 0x3 ;  /* 0x0000000f000c7211 */ /* 0x000fe400078f18ff */
[----:B------:R-:W-:Y:S02]  /*1890*/  P2R R19, PR, RZ, 0x8 ;  /* 0x00000008ff137803 */ /* 0x000fe40000000000 */
[----:B------:R-:W-:Y:S02]  /*18a0*/  LEA.HI R3, R16, R3, RZ, 0x3 ;  /* 0x0000000310037211 */ /* 0x000fe400078f18ff */
[----:B---3--:R-:W-:Y:S02]  /*18b0*/  LEA.HI.X R11, R14, R7, R9, 0x1, P0 ;  /* 0x000000070e0b7211 */ /* 0x008fe400000f0c09 */
[----:B------:R-:W-:Y:S02]  /*18c0*/  LEA.HI R0, R17, R13, RZ, 0x3 ;  /* 0x0000000d11007211 */ /* 0x000fe400078f18ff */
[----:B------:R-:W-:-:S02]  /*18d0*/  ISETP.GE.AND P3, PT, R34, c[0x0][0x198], PT ;  /* 0x0000660022007a0c */ /* 0x000fc40003f66270 */
[----:B------:R-:W-:Y:S02]  /*18e0*/  ISETP.GE.AND P0, PT, R33, c[0x0][0x198], PT ;  /* 0x0000660021007a0c */ /* 0x000fe40003f06270 */
[----:B------:R-:W-:Y:S02]  /*18f0*/  LOP3.LUT R12, R12, 0xfffffff8, RZ, 0xc0, !PT ;  /* 0xfffffff80c0c7812 */ /* 0x000fe400078ec0ff */
[----:B------:R-:W-:Y:S02]  /*1900*/  LOP3.LUT R3, R3, 0xfffffff8, RZ, 0xc0, !PT ;  /* 0xfffffff803037812 */ /* 0x000fe400078ec0ff */
[----:B------:R-:W-:Y:S01]  /*1910*/  LOP3.LUT R18, R0, 0xfffffff8, RZ, 0xc0, !PT ;  /* 0xfffffff800127812 */ /* 0x000fe200078ec0ff */
[----:B------:R-:W-:Y:S02]  /*1920*/  IMAD.SHL.U32 R0, R251, 0x2, RZ ;  /* 0x00000002fb007824 */ /* 0x000fe400078e00ff */
[----:B------:R-:W-:-:S03]  /*1930*/  IMAD.WIDE R16, R12, 0x2, R6 ;  /* 0x000000020c107825 */ /* 0x000fc600078e0206 */
[----:B------:R-:W-:Y:S01]  /*1940*/  @!PT LDS RZ, [RZ] ;  /* 0x00000000fffff984 */ /* 0x000fe20000000800 */
[----:B------:R3:W-:Y:S01]  /*1950*/  LDGSTS.E.BYPASS.LTC128B.128 [R0+0x1a100], [R10.64], !P2 ;  /* 0x1a1000000a007fae */ /* 0x0007e2000d101d44 */
[----:B------:R-:W-:-:S03]  /*1960*/  IMAD.WIDE R12, R3, 0x2, R6 ;  /* 0x00000002030c7825 */ /* 0x000fc600078e0206 */
[----:B------:R3:W-:Y:S01]  /*1970*/  LDGSTS.E.BYPASS.LTC128B.128 [R0+0x1e100], [R16.64], !P1 ;  /* 0x1e10000010007fae */ /* 0x0007e2000c901d44 */
[----:B------:R-:W-:-:S03]  /*1980*/  IMAD.WIDE R6, R18, 0x2, R6 ;  /* 0x0000000212067825 */ /* 0x000fc600078e0206 */
[----:B------:R3:W-:Y:S01]  /*1990*/  LDGSTS.E.BYPASS.LTC128B.128 [R0+0x22100], [R12.64], !P3 ;  /* 0x221000000c007fae */ /* 0x0007e2000d901d44 */
[----:B------:R-:W-:-:S03]  /*19a0*/  ISETP.NE.AND P3, PT, R19, RZ, PT ;  /* 0x000000ff1300720c */ /* 0x000fc60003f65270 */
[----:B------:R3:W-:Y:S05]  /*19b0*/  LDGSTS.E.BYPASS.LTC128B.128 [R0+0x26100], [R6.64], !P0 ;  /* 0x2610000006007fae */ /* 0x0007ea000c101d44 */
.L_x_708:
[----:B------:R-:W-:Y:S05]  /*19c0*/  BSYNC B0 ;  /* 0x0000000000007941 */ /* 0x000fea0003800000 */
.L_x_707:
[----:B---3--:R-:W-:Y:S01]  /*19d0*/  IADD3 R0, R31, 0x60, RZ ;  /* 0x000000601f007810 */ /* 0x008fe20007ffe0ff */
[----:B------:R3:W1:Y:S01]  /*19e0*/  SHFL.IDX PT, R7, R25, 0x3, 0x181f ;  /* 0x00781f0019077f89 */ /* 0x00066200000e0000 */
[----:B------:R-:W-:Y:S01]  /*19f0*/  MOV R156, 0x60 ;  /* 0x00000060009c7802 */ /* 0x000fe20000000f00 */
[----:B------:R-:W-:Y:S01]  /*1a00*/  BSSY B0, `(.L_x_709) ;  /* 0x000001f000007945 */ /* 0x000fe20003800000 */
[----:B------:R-:W-:Y:S01]  /*1a10*/  ISETP.GE.AND P0, PT, R0, R29, PT ;  /* 0x0000001d0000720c */ /* 0x000fe20003f06270 */
[----:B----4-:R3:W4:Y:S02]  /*1a20*/  SHFL.IDX PT, R6, R28, 0x3, 0x181f ;  /* 0x00781f001c067f89 */ /* 0x01072400000e0000 */
[C---:B------:R-:W-:Y:S02]  /*1a30*/  IMAD R3, R156.reuse, c[0x0][0x1e4], RZ ;  /* 0x000079009c037a24 */ /* 0x040fe400078e02ff */
[----:B------:R-:W-:-:S05]  /*1a40*/  IMAD.WIDE.U32 R162, R156, c[0x0][0x1e0], RZ ;  /* 0x000078009ca27a25 */ /* 0x000fca00078e00ff */
[----:B------:R-:W-:-:S03]  /*1a50*/  IADD3 R159, R163, R3, RZ ;  /* 0x00000003a39f7210 */ /* 0x000fc60007ffe0ff */
[----:B------:R-:W-:Y:S05]  /*1a60*/  @P0 BRA `(.L_x_710) ;  /* 0x0000018000000947 */ /* 0x000fea0003800000 */
[C---:B----4-:R-:W-:Y:S01]  /*1a70*/  LEA R8, P0, R14.reuse, R6, 0x1 ;  /* 0x000000060e087211 */ /* 0x050fe200078008ff */
[----:B------:R-:W-:Y:S01]  /*1a80*/  IMAD.SHL.U32 R12, R251, 0x2, RZ ;  /* 0x00000002fb0c7824 */ /* 0x000fe200078e00ff */
[C---:B------:R-:W-:Y:S02]  /*1a90*/  IADD3 R3, R14.reuse, 0xc0, RZ ;  /* 0x000000c00e037810 */ /* 0x040fe40007ffe0ff */
[----:B-1----:R-:W-:Y:S02]  /*1aa0*/  LEA.HI.X R9, R14, R7, R9, 0x1, P0 ;  /* 0x000000070e097211 */ /* 0x002fe400000f0c09 */
[----:B------:R-:W-:Y:S02]  /*1ab0*/  SHF.R.S32.HI R0, RZ, 0x1f, R15 ;  /* 0x0000001fff007819 */ /* 0x000fe4000001140f */
[----:B------:R-:W-:Y:S01]  /*1ac0*/  SHF.R.S32.HI R10, RZ, 0x1f, R3 ;  /* 0x0000001fff0a7819 */ /* 0x000fe20000011403 */
[----:B------:R-:W-:Y:S01]  /*1ad0*/  @!PT LDS RZ, [RZ] ;  /* 0x00000000fffff984 */ /* 0x000fe20000000800 */
[----:B------:R1:W-:Y:S01]  /*1ae0*/  LDGSTS.E.BYPASS.LTC128B.128 [R12+0x1b100], [R8.64], !P2 ;  /* 0x1b100000080c7fae */ /* 0x0003e2000d101d44 */
[----:B------:R-:W-:-:S02]  /*1af0*/  LEA.HI R0, R0, R15, RZ, 0x3 ;  /* 0x0000000f00007211 */ /* 0x000fc400078f18ff */
[----:B------:R-:W-:Y:S02]  /*1b00*/  LEA.HI R3, R10, R3, RZ, 0x3 ;  /* 0x000000030a037211 */ /* 0x000fe400078f18ff */
[----:B------:R-:W-:Y:S02]  /*1b10*/  ISETP.GE.AND P2, PT, R34, c[0x0][0x198], PT ;  /* 0x0000660022007a0c */ /* 0x000fe40003f46270 */
[----:B------:R-:W-:Y:S02]  /*1b20*/  ISETP.GE.AND P0, PT, R33, c[0x0][0x198], PT ;  /* 0x0000660021007a0c */ /* 0x000fe40003f06270 */
[----:B------:R-:W-:Y:S02]  /*1b30*/  LOP3.LUT R0, R0, 0xfffffff8, RZ, 0xc0, !PT ;  /* 0xfffffff800007812 */ /* 0x000fe400078ec0ff */
[----:B------:R-:W-:-:S03]  /*1b40*/  LOP3.LUT R3, R3, 0xfffffff8, RZ, 0xc0, !PT ;  /* 0xfffffff803037812 */ /* 0x000fc600078ec0ff */
[----:B------:R-:W-:-:S05]  /*1b50*/  IMAD.WIDE R10, R0, 0x2, R6 ;  /* 0x00000002000a7825 */ /* 0x000fca00078e0206 */
[----:B------:R4:W-:Y:S01]  /*1b60*/  LDGSTS.E.BYPASS.LTC128B.128 [R12+0x1f100], [R10.64], !P1 ;  /* 0x1f1000000a0c7fae */ /* 0x0009e2000c901d44 */
[----:B-1----:R-:W-:-:S04]  /*1b70*/  IADD3 R8, R14, 0x80, RZ ;  /* 0x000000800e087810 */ /* 0x002fc80007ffe0ff */
[----:B------:R-:W-:-:S04]  /*1b80*/  SHF.R.S32.HI R9, RZ, 0x1f, R8 ;  /* 0x0000001fff097819 */ /* 0x000fc80000011408 */
[----:B------:R-:W-:-:S04]  /*1b90*/  LEA.HI R8, R9, R8, RZ, 0x3 ;  /* 0x0000000809087211 */ /* 0x000fc800078f18ff */
[----:B------:R-:W-:-:S05]  /*1ba0*/  LOP3.LUT R8, R8, 0xfffffff8, RZ, 0xc0, !PT ;  /* 0xfffffff808087812 */ /* 0x000fca00078ec0ff */
[----:B------:R-:W-:-:S04]  /*1bb0*/  IMAD.WIDE R8, R8, 0x2, R6 ;  /* 0x0000000208087825 */ /* 0x000fc800078e0206 */
[----:B------:R-:W-:Y:S01]  /*1bc0*/  IMAD.WIDE R6, R3, 0x2, R6 ;  /* 0x0000000203067825 */ /* 0x000fe200078e0206 */
[----:B------:R4:W-:Y:S04]  /*1bd0*/  LDGSTS.E.BYPASS.LTC128B.128 [R12+0x23100], [R8.64], !P2 ;  /* 0x23100000080c7fae */ /* 0x0009e8000d101d44 */
[----:B------:R4:W-:Y:S02]  /*1be0*/  LDGSTS.E.BYPASS.LTC128B.128 [R12+0x27100], [R6.64], !P0 ;  /* 0x27100000060c7fae */ /* 0x0009e4000c101d44 */
.L_x_710:
[----:B------:R-:W-:Y:S05]  /*1bf0*/  BSYNC B0 ;  /* 0x0000000000007941 */ /* 0x000fea0003800000 */
.L_x_709:
[C---:B------:R-:W-:Y:S01]  /*1c00*/  IMAD R156, R165.reuse, -0x60, R156 ;  /* 0xffffffa0a59c7824 */ /* 0x040fe200078e029c */
[----:B------:R-:W0:Y:S01]  /*1c10*/  LDGDEPBAR ;  /* 0x00000000000079af */ /* 0x000e220000000000 */
[----:B----4-:R-:W-:Y:S01]  /*1c20*/  IADD3 R12, R165, -0x1, RZ ;  /* 0xffffffffa50c7810 */ /* 0x010fe20007ffe0ff */
[----:B------:R-:W-:Y:S01]  /*1c30*/  IMAD.MOV.U32 R166, RZ, RZ, R44 ;  /* 0x000000ffffa67224 */ /* 0x000fe200078e002c */
[----:B------:R-:W-:Y:S01]  /*1c40*/  MOV R164, c[0x0][0x1e4] ;  /* 0x0000790000a47a02 */ /* 0x000fe20000000f00 */
[----:B------:R-:W-:Y:S01]  /*1c50*/  IMAD.MOV.U32 R167, RZ, RZ, R45 ;  /* 0x000000ffffa77224 */ /* 0x000fe200078e002d */
[----:B------:R-:W-:Y:S01]  /*1c60*/  IADD3 R14, R156, R157, -R24 ;  /* 0x0000009d9c0e7210 */ /* 0x000fe20007ffe818 */
[----:B------:R-:W-:Y:S01]  /*1c70*/  IMAD R0, R159, R12, RZ ;  /* 0x0000000c9f007224 */ /* 0x000fe200078e02ff */
[----:B------:R-:W-:Y:S01]  /*1c80*/  SHF.R.S32.HI R10, RZ, 0x1f, R12 ;  /* 0x0000001fff0a7819 */ /* 0x000fe2000001140c */
[----:B------:R-:W-:Y:S01]  /*1c90*/  IMAD.MOV.U32 R166, RZ, RZ, R42 ;  /* 0x000000ffffa67224 */ /* 0x000fe200078e002a */
[C---:B------:R-:W-:Y:S01]  /*1ca0*/  ISETP.GE.AND P2, PT, R14.reuse, 0x1, PT ;  /* 0x000000010e00780c */ /* 0x040fe20003f46270 */
[----:B------:R-:W-:Y:S01]  /*1cb0*/  IMAD.SHL.U32 R251, R251, 0x2, RZ ;  /* 0x00000002fbfb7824 */ /* 0x000fe200078e00ff */
[----:B------:R-:W-:Y:S01]  /*1cc0*/  ISETP.GE.AND P1, PT, R14, 0x21, PT ;  /* 0x000000210e00780c */ /* 0x000fe20003f26270 */
[-C--:B------:R-:W-:Y:S01]  /*1cd0*/  IMAD.WIDE.U32 R8, R12, R162.reuse, R166 ;  /* 0x000000a20c087225 */ /* 0x080fe200078e00a6 */
[----:B------:R-:W-:Y:S01]  /*1ce0*/  SEL R3, RZ, 0x4, P6 ;  /* 0x00000004ff037807 */ /* 0x000fe20003000000 */
[----:B------:R-:W-:Y:S01]  /*1cf0*/  STL.64 [R1+0x18], R166 ;  /* 0x000018a601007387 */ /* 0x000fe20000100a00 */
[----:B------:R-:W-:Y:S01]  /*1d00*/  LEA.HI R158, R35, R161, RZ, 0x5 ;  /* 0x000000a1239e7211 */ /* 0x000fe200078f28ff */
[----:B------:R-:W-:-:S02]  /*1d10*/  IMAD R0, R10, R162, R0 ;  /* 0x000000a20a007224 */ /* 0x000fc400078e0200 */
[----:B------:R-:W-:Y:S02]  /*1d20*/  IMAD.MOV.U32 R160, RZ, RZ, c[0x0][0x1e0] ;  /* 0x00007800ffa07624 */ /* 0x000fe400078e00ff */
[----:B------:R-:W-:Y:S01]  /*1d30*/  IMAD.IADD R0, R9, 0x1, R0 ;  /* 0x0000000109007824 */ /* 0x000fe200078e0200 */
[----:B------:R-:W-:Y:S01]  /*1d40*/  BAR.SYNC.DEFER_BLOCKING 0x0 ;  /* 0x0000000000007b1d */ /* 0x000fe20000010000 */
[----:B------:R-:W-:Y:S01]  /*1d50*/  @P2 LEA R6, P0, R8, c[0x0][0x1c8], 0x1 ;  /* 0x0000720008062a11 */ /* 0x000fe200078008ff */
[----:B------:R-:W-:-:S03]  /*1d60*/  IMAD.WIDE.U32 R16, R160, 0x40, RZ ;  /* 0x00000040a0107825 */ /* 0x000fc600078e00ff */
[----:B-1----:R-:W-:Y:S01]  /*1d70*/  @P2 LEA.HI.X R7, R8, c[0x0][0x1cc], R0, 0x1, P0 ;  /* 0x0000730008072a11 */ /* 0x002fe200000f0c00 */
[----:B------:R-:W-:Y:S01]  /*1d80*/  IMAD.SHL.U32 R15, R24, 0x8, RZ ;  /* 0x00000008180f7824 */ /* 0x000fe200078e00ff */
[----:B------:R-:W-:Y:S01]  /*1d90*/  ISETP.GE.AND P0, PT, R14, 0x41, PT ;  /* 0x000000410e00780c */ /* 0x000fe20003f06270 */
[----:B------:R-:W-:Y:S02]  /*1da0*/  IMAD.MOV.U32 R18, RZ, RZ, R40 ;  /* 0x000000ffff127224 */ /* 0x000fe400078e0028 */
[----:B------:R-:W-:Y:S02]  /*1db0*/  IMAD.MOV.U32 R19, RZ, RZ, R41 ;  /* 0x000000ffff137224 */ /* 0x000fe400078e0029 */
[----:B------:R-:W-:-:S05]  /*1dc0*/  IMAD.MOV.U32 R18, RZ, RZ, R38 ;  /* 0x000000ffff127224 */ /* 0x000fca00078e0026 */
[----:B------:R-:W-:Y:S04]  /*1dd0*/  STL.64 [R1+0x10], R18 ;  /* 0x0000101201007387 */ /* 0x000fe80000100a00 */
[----:B------:R-:W-:Y:S01]  /*1de0*/  @!PT LDS RZ, [RZ] ;  /* 0x00000000fffff984 */ /* 0x000fe20000000800 */
[----:B------:R-:W-:Y:S01]  /*1df0*/  @!PT LDS RZ, [RZ] ;  /* 0x00000000fffff984 */ /* 0x000fe20000000800 */
[----:B------:R-:W-:Y:S01]  /*1e00*/  @!PT LDS RZ, [RZ] ;  /* 0x00000000fffff984 */ /* 0x000fe20000000800 */
[----:B------:R1:W-:Y:S04]  /*1e10*/  @P2 LDGSTS.E.BYPASS.LTC128B.128 [R251+0xc100], [R6.64], !P3 ;  /* 0x0c10000006fb2fae */ /* 0x0003e8000d901d44 */
[----:B------:R1:W-:Y:S04]  /*1e20*/  @P2 LDGSTS.E.BYPASS.LTC128B.128 [R251+0xf100], [R6.64+0x80], !P5 ;  /* 0x0f10008006fb2fae */ /* 0x0003e8000e901d44 */
[----:B------:R1:W-:Y:S04]  /*1e30*/  @P2 LDGSTS.E.BYPASS.LTC128B.128 [R251+0x12100], [R6.64+0x100], !P6 ;  /* 0x1210010006fb2fae */ /* 0x0003e8000f101d44 */
[----:B------:R1:W-:Y:S02]  /*1e40*/  @P2 LDGSTS.E.BYPASS.LTC128B.128 [R251+0x15100], [R6.64+0x180], !P4 ;  /* 0x1510018006fb2fae */ /* 0x0003e4000e101d44 */
[----:B-1----:R-:W-:-:S02]  /*1e50*/  @P1 LEA R7, P2, R160, R8, 0x5 ;  /* 0x00000008a0071211 */ /* 0x002fc400078428ff */
[----:B------:R-:W-:Y:S02]  /*1e60*/  SEL R6, RZ, 0x2, P5 ;  /* 0x00000002ff067807 */ /* 0x000fe40002800000 */
[----:B------:R-:W-:Y:S02]  /*1e70*/  @P1 LEA.HI.X R11, R160, R0, R164, 0x5, P2 ;  /* 0x00000000a00b1211 */ /* 0x000fe400010f2ca4 */
[----:B------:R-:W-:Y:S01]  /*1e80*/  @P0 IADD3 R9, P2, R8, R16, RZ ;  /* 0x0000001008090210 */ /* 0x000fe20007f5e0ff */
[----:B------:R-:W-:Y:S01]  /*1e90*/  IMAD.SHL.U32 R16, R164, 0x40, RZ ;  /* 0x00000040a4107824 */ /* 0x000fe200078e00ff */
[----:B------:R-:W-:Y:S01]  /*1ea0*/  IADD3 R26, R3, R6, R26 ;  /* 0x00000006031a7210 */ /* 0x000fe20007ffe01a */
[----:B------:R-:W-:-:S03]  /*1eb0*/  IMAD R8, R10, c[0x0][0x208], RZ ;  /* 0x000082000a087a24 */ /* 0x000fc600078e02ff */
[----:B------:R-:W-:Y:S01]  /*1ec0*/  @P0 IADD3.X R16, R0, R17, R16, P2, !PT ;  /* 0x0000001100100210 */ /* 0x000fe200017fe410 */
[C---:B------:R-:W-:Y:S01]  /*1ed0*/  IMAD R3, R12.reuse, c[0x0][0x20c], R8 ;  /* 0x000083000c037a24 */ /* 0x040fe200078e0208 */
[----:B------:R-:W-:Y:S01]  /*1ee0*/  @P1 LEA R10, P2, R7, c[0x0][0x1c8], 0x1 ;  /* 0x00007200070a1a11 */ /* 0x000fe200078408ff */
[----:B------:R-:W-:Y:S02]  /*1ef0*/  IMAD.SHL.U32 R0, R27, 0x40, RZ ;  /* 0x000000401b007824 */ /* 0x000fe400078e00ff */
[----:B------:R-:W-:Y:S01]  /*1f00*/  IMAD.WIDE.U32 R12, R12, c[0x0][0x208], RZ ;  /* 0x000082000c0c7a25 */ /* 0x000fe200078e00ff */
[----:B------:R-:W-:Y:S02]  /*1f10*/  @P1 LEA.HI.X R11, R7, c[0x0][0x1cc], R11, 0x1, P2 ;  /* 0x00007300070b1a11 */ /* 0x000fe400010f0c0b */
[----:B------:R-:W-:Y:S01]  /*1f20*/  @P0 LEA R8, P2, R9, c[0x0][0x1c8], 0x1 ;  /* 0x0000720009080a11 */ /* 0x000fe200078408ff */
[----:B------:R-:W-:Y:S01]  /*1f30*/  IMAD.IADD R3, R13, 0x1, R3 ;  /* 0x000000010d037824 */ /* 0x000fe200078e0203 */
[----:B------:R-:W-:Y:S01]  /*1f40*/  LOP3.LUT R0, R0, 0x1c0, RZ, 0xc0, !PT ;  /* 0x000001c000007812 */ /* 0x000fe200078ec0ff */
[----:B------:R1:W-:Y:S01]  /*1f50*/  @P1 LDGSTS.E.BYPASS.LTC128B.128 [R251+0xd100], [R10.64], !P3 ;  /* 0x0d1000000afb1fae */ /* 0x0003e2000d901d44 */
[----:B------:R-:W-:Y:S01]  /*1f60*/  @P0 LEA.HI.X R9, R9, c[0x0][0x1cc], R16, 0x1, P2 ;  /* 0x0000730009090a11 */ /* 0x000fe200010f0c10 */
[----:B------:R-:W-:Y:S01]  /*1f70*/  IMAD.WIDE.U32 R12, R12, 0x60, R18 ;  /* 0x000000600c0c7825 */ /* 0x000fe200078e0012 */
[----:B------:R-:W-:Y:S01]  /*1f80*/  LOP3.LUT R15, R0, 0x8, R15, 0xf8, !PT ;  /* 0x00000008000f7812 */ /* 0x000fe200078ef80f */
[----:B------:R1:W-:Y:S01]  /*1f90*/  @P1 LDGSTS.E.BYPASS.LTC128B.128 [R251+0x10100], [R10.64+0x80], !P5 ;  /* 0x101000800afb1fae */ /* 0x0003e2000e901d44 */
[----:B------:R-:W-:Y:S01]  /*1fa0*/  SHF.R.U32.HI R6, RZ, 0x3, R0 ;  /* 0x00000003ff067819 */ /* 0x000fe20000011600 */
[----:B------:R-:W-:Y:S01]  /*1fb0*/  IMAD R0, R3, 0x60, RZ ;  /* 0x0000006003007824 */ /* 0x000fe200078e02ff */
[----:B------:R-:W-:Y:S01]  /*1fc0*/  SEL R7, RZ, 0x8, P4 ;  /* 0x00000008ff077807 */ /* 0x000fe20002000000 */
[----:B------:R1:W-:Y:S01]  /*1fd0*/  @P1 LDGSTS.E.BYPASS.LTC128B.128 [R251+0x13100], [R10.64+0x100], !P6 ;  /* 0x131001000afb1fae */ /* 0x0003e2000f101d44 */
[----:B------:R-:W-:Y:S01]  /*1fe0*/  LOP3.LUT R15, R15, R6, RZ, 0x3c, !PT ;  /* 0x000000060f0f7212 */ /* 0x000fe200078e3cff */
[----:B------:R-:W-:Y:S01]  /*1ff0*/  IMAD.IADD R3, R13, 0x1, R0 ;  /* 0x000000010d037824 */ /* 0x000fe200078e0200 */
[----:B------:R-:W-:Y:S01]  /*2000*/  LEA R6, P2, R12, c[0x0][0x1f8], 0x1 ;  /* 0x00007e000c067a11 */ /* 0x000fe200078408ff */
[----:B------:R1:W-:Y:S01]  /*2010*/  @P1 LDGSTS.E.BYPASS.LTC128B.128 [R251+0x16100], [R10.64+0x180], !P4 ;  /* 0x161001800afb1fae */ /* 0x0003e2000e101d44 */
[----:B------:R-:W-:Y:S01]  /*2020*/  IADD3 R26, R26, R7, RZ ;  /* 0x000000071a1a7210 */ /* 0x000fe20007ffe0ff */
[----:B------:R-:W-:Y:S01]  /*2030*/  IMAD R0, R32, 0x200, R15 ;  /* 0x0000020020007824 */ /* 0x000fe200078e020f */
[----:B------:R-:W-:Y:S01]  /*2040*/  LEA.HI.X R7, R12, c[0x0][0x1fc], R3, 0x1, P2 ;  /* 0x00007f000c077a11 */ /* 0x000fe200010f0c03 */
[----:B------:R1:W-:Y:S01]  /*2050*/  @P0 LDGSTS.E.BYPASS.LTC128B.128 [R251+0xe100], [R8.64], !P3 ;  /* 0x0e10000008fb0fae */ /* 0x0003e2000d901d44 */
[----:B------:R-:W-:Y:S01]  /*2060*/  IMAD.MOV.U32 R3, RZ, RZ, c[0x0][0x208] ;  /* 0x00008200ff037624 */ /* 0x000fe200078e00ff */
[----:B------:R-:W-:Y:S01]  /*2070*/  LOP3.LUT P2, RZ, R27, 0x2, RZ, 0xc0, !PT ;  /* 0x000000021bff7812 */ /* 0x000fe2000784c0ff */
[----:B------:R-:W-:Y:S01]  /*2080*/  IMAD.MOV.U32 R12, RZ, RZ, 0x6 ;  /* 0x00000006ff0c7424 */ /* 0x000fe200078e00ff */
[----:B------:R1:W-:Y:S01]  /*2090*/  @P0 LDGSTS.E.BYPASS.LTC128B.128 [R251+0x11100], [R8.64+0x80], !P5 ;  /* 0x1110008008fb0fae */ /* 0x0003e2000e901d44 */
[C---:B------:R-:W-:Y:S01]  /*20a0*/  IMAD.SHL.U32 R37, R3.reuse, 0x40, RZ ;  /* 0x0000004003257824 */ /* 0x040fe200078e00ff */
[----:B------:R-:W-:Y:S01]  /*20b0*/  P2R R15, PR, RZ, 0x20 ;  /* 0x00000020ff0f7803 */ /* 0x000fe20000000000 */
[----:B------:R-:W-:Y:S01]  /*20c0*/  IMAD.SHL.U32 R216, R0, 0x2, RZ ;  /* 0x0000000200d87824 */ /* 0x000fe200078e00ff */
[----:B------:R1:W-:Y:S01]  /*20d0*/  @P0 LDGSTS.E.BYPASS.LTC128B.128 [R251+0x14100], [R8.64+0x100], !P6 ;  /* 0x1410010008fb0fae */ /* 0x0003e2000f101d44 */
[----:B------:R-:W-:-:S02]  /*20e0*/  SHF.L.U64.HI R36, R3, R12, c[0x0][0x20c] ;  /* 0x0000830003247619 */ /* 0x000fc4000001020c */
[----:B------:R-:W-:Y:S01]  /*20f0*/  SHF.L.U32 R0, R158, 0x5, RZ ;  /* 0x000000059e007819 */ /* 0x000fe200000006ff */
[----:B------:R1:W-:Y:S01]  /*2100*/  @P0 LDGSTS.E.BYPASS.LTC128B.128 [R251+0x17100], [R8.64+0x180], !P4 ;  /* 0x1710018008fb0fae */ /* 0x0003e2000e101d44 */
[C-C-:B------:R-:W-:Y:S02]  /*2110*/  IADD3 R24, P1, P0, R37.reuse, 0x80, R6.reuse ;  /* 0x0000008025187810 */ /* 0x140fe4000783e006 */
[----:B------:R-:W-:Y:S01]  /*2120*/  LOP3.LUT R0, R0, 0x7ffffc00, RZ, 0xc0, !PT ;  /* 0x7ffffc0000007812 */ /* 0x000fe200078ec0ff */
[----:B------:R-:W0:Y:S01]  /*2130*/  LDGDEPBAR ;  /* 0x00000000000079af */ /* 0x000e220000000000 */
[----:B--23--:R-:W-:Y:S02]  /*2140*/  IADD3.X R25, R36, RZ, R7, P1, P0 ;  /* 0x000000ff24197210 */ /* 0x00cfe40000fe0407 */
[----:B------:R-:W-:Y:S01]  /*2150*/  IADD3 R22, P1, P0, R37, 0x100, R6 ;  /* 0x0000010025167810 */ /* 0x000fe2000783e006 */
[----:B------:R-:W-:Y:S01]  /*2160*/  IMAD.IADD R0, R5, 0x1, R0 ;  /* 0x0000000105007824 */ /* 0x000fe200078e0200 */
[----:B------:R-:W-:-:S02]  /*2170*/  LOP3.LUT P5, RZ, R26, 0x2, RZ, 0xc0, !PT ;  /* 0x000000021aff7812 */ /* 0x000fc400078ac0ff */
[----:B------:R-:W-:Y:S01]  /*2180*/  IADD3.X R23, R36, RZ, R7, P1, P0 ;  /* 0x000000ff24177210 */ /* 0x000fe20000fe0407 */
[----:B------:R-:W-:Y:S01]  /*2190*/  IMAD.SHL.U32 R223, R0, 0x2, RZ ;  /* 0x0000000200df7824 */ /* 0x000fe200078e00ff */
[----:B------:R-:W-:Y:S01]  /*21a0*/  IADD3 R20, P1, P0, R37, 0x180, R6 ;  /* 0x0000018025147810 */ /* 0x000fe2000783e006 */
[----:B------:R-:W-:Y:S01]  /*21b0*/  IMAD.MOV.U32 R0, RZ, RZ, 0x40 ;  /* 0x00000040ff007424 */ /* 0x000fe200078e00ff */
[----:B------:R-:W-:Y:S01]  /*21c0*/  IADD3 R3, R216, 0xc100, RZ ;  /* 0x0000c100d8037810 */ /* 0x000fe20007ffe0ff */
[----:B------:R-:W-:Y:S01]  /*21d0*/  IMAD R224, R4, 0x2, R223 ;  /* 0x0000000204e07824 */ /* 0x000fe200078e02df */
[----:B------:R-:W-:Y:S01]  /*21e0*/  IADD3.X R21, R36, RZ, R7, P1, P0 ;  /* 0x000000ff24157210 */ /* 0x000fe20000fe0407 */
[----:B------:R-:W-:Y:S01]  /*21f0*/  IMAD R226, R2, 0x2, R223 ;  /* 0x0000000202e27824 */ /* 0x000fe200078e02df */
[----:B------:R-:W-:Y:S01]  /*2200*/  ISETP.LT.OR P1, PT, R14, 0x1, P3 ;  /* 0x000000010e00780c */ /* 0x000fe20001f21670 */
[----:B------:R-:W-:Y:S01]  /*2210*/  IMAD R225, R2, 0x2, R224 ;  /* 0x0000000202e17824 */ /* 0x000fe200078e02e0 */
[----:B------:R-:W-:-:S02]  /*2220*/  ISETP.LT.OR P0, PT, R14, 0x1, !P5 ;  /* 0x000000010e00780c */ /* 0x000fc40006f01670 */
[----:B------:R-:W-:Y:S02]  /*2230*/  IADD3 R227, R216, 0xc120, RZ ;  /* 0x0000c120d8e37810 */ /* 0x000fe40007ffe0ff */
[----:B------:R-:W-:Y:S02]  /*2240*/  @P2 IADD3 R227, R3, -0x20, RZ ;  /* 0xffffffe003e32810 */ /* 0x000fe40007ffe0ff */
[----:B------:R-:W-:Y:S01]  /*2250*/  IADD3 R12, P2, R37, R6, RZ ;  /* 0x00000006250c7210 */ /* 0x000fe20007f5e0ff */
[----:B------:R-:W-:-:S04]  /*2260*/  DEPBAR.LE SB0, 0x1 ;  /* 0x000080400000791a */ /* 0x000fc80000000000 */
[----:B------:R-:W-:-:S04]  /*2270*/  DEPBAR.LE SB0, 0x0 ;  /* 0x000080000000791a */ /* 0x000fc80000000000 */
[----:B------:R-:W-:Y:S01]  /*2280*/  BAR.SYNC.DEFER_BLOCKING 0x0 ;  /* 0x0000000000007b1d */ /* 0x000fe20000010000 */
[----:B------:R-:W-:Y:S01]  /*2290*/  IMAD.X R13, R36, 0x1, R7, P2 ;  /* 0x00000001240d7824 */ /* 0x000fe200010e0607 */
[----:B------:R-:W-:Y:S02]  /*22a0*/  LOP3.LUT P2, RZ, R26, 0x8, RZ, 0xc0, !PT ;  /* 0x000000081aff7812 */ /* 0x000fe4000784c0ff */
[C---:B------:R-:W-:Y:S02]  /*22b0*/  IADD3 R250, R227.reuse, 0x800, RZ ;  /* 0x00000800e3fa7810 */ /* 0x040fe40007ffe0ff */
[C---:B------:R-:W-:Y:S02]  /*22c0*/  IADD3 R249, R227.reuse, 0x1000, RZ ;  /* 0x00001000e3f97810 */ /* 0x040fe40007ffe0ff */
[C---:B------:R-:W-:Y:S02]  /*22d0*/  IADD3 R248, R227.reuse, 0x1800, RZ ;  /* 0x00001800e3f87810 */ /* 0x040fe40007ffe0ff */
[----:B------:R-:W-:-:S02]  /*22e0*/  IADD3 R247, R227, 0x2000, RZ ;  /* 0x00002000e3f77810 */ /* 0x000fc40007ffe0ff */
[C---:B------:R-:W-:Y:S02]  /*22f0*/  IADD3 R246, R227.reuse, 0x2800, RZ ;  /* 0x00002800e3f67810 */ /* 0x040fe40007ffe0ff */
[C---:B------:R-:W-:Y:S02]  /*2300*/  IADD3 R245, R227.reuse, 0x3000, RZ ;  /* 0x00003000e3f57810 */ /* 0x040fe40007ffe0ff */
[C---:B------:R-:W-:Y:S02]  /*2310*/  IADD3 R244, R227.reuse, 0x3800, RZ ;  /* 0x00003800e3f47810 */ /* 0x040fe40007ffe0ff */
[C---:B------:R-:W-:Y:S02]  /*2320*/  IADD3 R243, R227.reuse, 0x4000, RZ ;  /* 0x00004000e3f37810 */ /* 0x040fe40007ffe0ff */
[C---:B------:R-:W-:Y:S02]  /*2330*/  IADD3 R242, R227.reuse, 0x4800, RZ ;  /* 0x00004800e3f27810 */ /* 0x040fe40007ffe0ff */
[C---:B------:R-:W-:Y:S01]  /*2340*/  IADD3 R241, R227.reuse, 0x5000, RZ ;  /* 0x00005000e3f17810 */ /* 0x040fe20007ffe0ff */
[----:B-1----:R-:W-:Y:S01]  /*2350*/  LDSM.16.M88.4 R8, [R223+0x18100] ;  /* 0x01810000df08783b */ /* 0x002fe20000000200 */
[----:B------:R-:W-:-:S02]  /*2360*/  IADD3 R240, R227, 0x5800, RZ ;  /* 0x00005800e3f07810 */ /* 0x000fc40007ffe0ff */
[C---:B------:R-:W-:Y:S01]  /*2370*/  IADD3 R239, R227.reuse, 0x6000, RZ ;  /* 0x00006000e3ef7810 */ /* 0x040fe20007ffe0ff */
[----:B------:R-:W-:Y:S01]  /*2380*/  LDSM.16.M88.4 R16, [R224+0x18100] ;  /* 0x01810000e010783b */ /* 0x000fe20000000200 */
[C---:B------:R-:W-:Y:S02]  /*2390*/  IADD3 R238, R227.reuse, 0x6800, RZ ;  /* 0x00006800e3ee7810 */ /* 0x040fe40007ffe0ff */
[C---:B------:R-:W-:Y:S01]  /*23a0*/  IADD3 R237, R227.reuse, 0x7000, RZ ;  /* 0x00007000e3ed7810 */ /* 0x040fe20007ffe0ff */
[----:B------:R-:W1:Y:S01]  /*23b0*/  LDSM.16.M88.4 R32, [R216+0xc100] ;  /* 0x00c10000d820783b */ /* 0x000e620000000200 */
[C---:B------:R-:W-:Y:S02]  /*23c0*/  IADD3 R236, R227.reuse, 0x7800, RZ ;  /* 0x00007800e3ec7810 */ /* 0x040fe40007ffe0ff */
[C---:B------:R-:W-:Y:S01]  /*23d0*/  IADD3 R235, R227.reuse, 0x8000, RZ ;  /* 0x00008000e3eb7810 */ /* 0x040fe20007ffe0ff */
[----:B------:R-:W2:Y:S01]  /*23e0*/  LDSM.16.M88.4 R28, [R216+0xc900] ;  /* 0x00c90000d81c783b */ /* 0x000ea20000000200 */
[----:B------:R-:W-:-:S02]  /*23f0*/  IADD3 R234, R227, 0x8800, RZ ;  /* 0x00008800e3ea7810 */ /* 0x000fc40007ffe0ff */
[C---:B------:R-:W-:Y:S01]  /*2400*/  IADD3 R233, R227.reuse, 0x9000, RZ ;  /* 0x00009000e3e97810 */ /* 0x040fe20007ffe0ff */
[----:B------:R-:W-:Y:S01]  /*2410*/  LDSM.16.M88.4 R48, [R216+0xd100] ;  /* 0x00d10000d830783b */ /* 0x000fe20000000200 */
[C---:B------:R-:W-:Y:S02]  /*2420*/  IADD3 R232, R227.reuse, 0x9800, RZ ;  /* 0x00009800e3e87810 */ /* 0x040fe40007ffe0ff */
[C---:B------:R-:W-:Y:S01]  /*2430*/  IADD3 R231, R227.reuse, 0xa000, RZ ;  /* 0x0000a000e3e77810 */ /* 0x040fe20007ffe0ff */
[----:B------:R-:W-:Y:S01]  /*2440*/  LDSM.16.M88.4 R52, [R216+0xd900] ;  /* 0x00d90000d834783b */ /* 0x000fe20000000200 */
[C---:B------:R-:W-:Y:S02]  /*2450*/  IADD3 R230, R227.reuse, 0xa800, RZ ;  /* 0x0000a800e3e67810 */ /* 0x040fe40007ffe0ff */
[C---:B------:R-:W-:Y:S01]  /*2460*/  IADD3 R229, R227.reuse, 0xb000, RZ ;  /* 0x0000b000e3e57810 */ /* 0x040fe20007ffe0ff */
[----:B------:R-:W-:Y:S01]  /*2470*/  LDSM.16.M88.4 R56, [R216+0xe100] ;  /* 0x00e10000d838783b */ /* 0x000fe20000000200 */
[----:B------:R-:W-:-:S03]  /*2480*/  IADD3 R228, R227, 0xb800, RZ ;  /* 0x0000b800e3e47810 */ /* 0x000fc60007ffe0ff */
[----:B------:R-:W-:Y:S04]  /*2490*/  LDSM.16.M88.4 R72, [R216+0xe900] ;  /* 0x00e90000d848783b */ /* 0x000fe80000000200 */
[----:B------:R-:W3:Y:S04]  /*24a0*/  LDSM.16.M88.4 R68, [R227] ;  /* 0x00000000e344783b */ /* 0x000ee80000000200 */
[----:B------:R-:W-:Y:S04]  /*24b0*/  LDSM.16.M88.4 R64, [R227+0x800] ;  /* 0x00080000e340783b */ /* 0x000fe80000000200 */
[----:B------:R-:W-:Y:S04]  /*24c0*/  LDSM.16.M88.4 R80, [R227+0x1000] ;  /* 0x00100000e350783b */ /* 0x000fe80000000200 */
[----:B------:R-:W-:Y:S04]  /*24d0*/  LDSM.16.M88.4 R92, [R227+0x1800] ;  /* 0x00180000e35c783b */ /* 0x000fe80000000200 */
[----:B------:R-:W-:Y:S01]  /*24e0*/  LDSM.16.M88.4 R104, [R227+0x2000] ;  /* 0x00200000e368783b */ /* 0x000fe20000000200 */
[C---:B-1----:R-:W-:Y:S03]  /*24f0*/  HMMA.16816.F32 R44, R8.reuse, R32, RZ ;  /* 0x00000020082c723c */ /* 0x042fe600000018ff */
[----:B------:R-:W1:Y:S04]  /*2500*/  LDSM.16.M88.4 R112, [R227+0x2800] ;  /* 0x00280000e370783b */ /* 0x000e680000000200 */
[----:B------:R-:W-:Y:S01]  /*2510*/  @!PT LDS RZ, [RZ] ;  /* 0x00000000fffff984 */ /* 0x000fe20000000800 */
[----:B------:R-:W-:Y:S01]  /*2520*/  @!PT LDS RZ, [RZ] ;  /* 0x00000000fffff984 */ /* 0x000fe20000000800 */
[----:B------:R-:W-:Y:S01]  /*2530*/  @!PT LDS RZ, [RZ] ;  /* 0x00000000fffff984 */ /* 0x000fe20000000800 */
[----:B------:R4:W-:Y:S01]  /*2540*/  LDGSTS.E.BYPASS.LTC128B.128 [R251+0x100], [R6.64], !P1 ;  /* 0x0010000006fb7fae */ /* 0x0009e2000c901d44 */
[----:B------:R-:W-:Y:S01]  /*2550*/  LOP3.LUT P1, RZ, R26, 0x4, RZ, 0xc0, !PT ;  /* 0x000000041aff7812 */ /* 0x000fe2000782c0ff */
[----:B------:R-:W-:Y:S02]  /*2560*/  HMMA.16816.F32 R40, R8, R34, RZ ;  /* 0x000000220828723c */ /* 0x000fe400000018ff */
[----:B------:R4:W-:Y:S01]  /*2570*/  LDGSTS.E.BYPASS.LTC128B.128 [R251+0x3100], [R6.64+0x80], !P0 ;  /* 0x0310008006fb7fae */ /* 0x0009e2000c101d44 */
[----:B------:R-:W-:-:S05]  /*2580*/  ISETP.LT.OR P0, PT, R14, 0x1, !P1 ;  /* 0x000000010e00780c */ /* 0x000fca0004f01670 */
[----:B--2---:R-:W-:Y:S08]  /*2590*/  HMMA.16816.F32 R32, R8, R30, RZ ;  /* 0x0000001e0820723c */ /* 0x004ff000000018ff */
[----:B------:R4:W-:Y:S01]  /*25a0*/  LDGSTS.E.BYPASS.LTC128B.128 [R251+0x6100], [R6.64+0x100], !P0 ;  /* 0x0610010006fb7fae */ /* 0x0009e2000c101d44 */
[C---:B------:R-:W-:Y:S01]  /*25b0*/  ISETP.LT.OR P0, PT, R14.reuse, 0x1, !P2 ;  /* 0x000000010e00780c */ /* 0x040fe20005701670 */
[C---:B---3--:R-:W-:Y:S08]  /*25c0*/  HMMA.16816.F32 R100, R16.reuse, R68, R44 ;  /* 0x000000441064723c */ /* 0x048ff0000000182c */
[----:B------:R-:W-:Y:S04]  /*25d0*/  HMMA.16816.F32 R84, R16, R70, R40 ;  /* 0x000000461054723c */ /* 0x000fe80000001828 */
[----:B------:R4:W-:Y:S01]  /*25e0*/  LDGSTS.E.BYPASS.LTC128B.128 [R251+0x9100], [R6.64+0x180], !P0 ;  /* 0x0910018006fb7fae */ /* 0x0009e2000c101d44 */
[----:B------:R-:W-:-:S03]  /*25f0*/  ISETP.LT.OR P0, PT, R14, 0x21, P3 ;  /* 0x000000210e00780c */ /* 0x000fc60001f01670 */
[C---:B------:R-:W-:Y:S08]  /*2600*/  HMMA.16816.F32 R60, R8.reuse, R56, RZ ;  /* 0x00000038083c723c */ /* 0x040ff000000018ff */
[----:B------:R-:W-:Y:S02]  /*2610*/  HMMA.16816.F32 R88, R8, R58, RZ ;  /* 0x0000003a0858723c */ /* 0x000fe400000018ff */
[----:B------:R2:W-:Y:S01]  /*2620*/  LDGSTS.E.BYPASS.LTC128B.128 [R251+0x1100], [R12.64], !P0 ;  /* 0x011000000cfb7fae */ /* 0x0005e2000c101d44 */
[----:B------:R-:W-:-:S02]  /*2630*/  ISETP.LT.OR P0, PT, R14, 0x21, !P5 ;  /* 0x000000210e00780c */ /* 0x000fc40006f01670 */
[----:B------:R-:W-:-:S03]  /*2640*/  ISETP.LT.OR P5, PT, R14, 0x41, !P5 ;  /* 0x000000410e00780c */ /* 0x000fc60006fa1670 */
[----:B------:R-:W-:Y:S08]  /*2650*/  HMMA.16816.F32 R96, R8, R72, RZ ;  /* 0x000000480860723c */ /* 0x000ff000000018ff */
[----:B------:R3:W-:Y:S01]  /*2660*/  LDGSTS.E.BYPASS.LTC128B.128 [R251+0x4100], [R24.64], !P0 ;  /* 0x0410000018fb7fae */ /* 0x0007e2000c101d44 */
[----:B------:R-:W-:-:S04]  /*2670*/  LOP3.LUT P0, RZ, R27, 0x4, RZ, 0xc0, !PT ;  /* 0x000000041bff7812 */ /* 0x000fc8000780c0ff */
[----:B------:R-:W-:Y:S02]  /*2680*/  SEL R0, R0, 0xffffffc0, !P0 ;  /* 0xffffffc000007807 */ /* 0x000fe40004000000 */
[C---:B------:R-:W-:Y:S02]  /*2690*/  ISETP.LT.OR P0, PT, R14.reuse, 0x21, !P1 ;  /* 0x000000210e00780c */ /* 0x040fe40004f01670 */
[----:B------:R-:W-:Y:S01]  /*26a0*/  ISETP.LT.OR P1, PT, R14, 0x41, !P1 ;  /* 0x000000410e00780c */ /* 0x000fe20004f21670 */
[----:B------:R-:W-:Y:S02]  /*26b0*/  IMAD.IADD R222, R216, 0x1, R0 ;  /* 0x00000001d8de7824 */ /* 0x000fe400078e0200 */
[----:B------:R-:W-:-:S04]  /*26c0*/  IMAD.IADD R221, R0, 0x1, R227 ;  /* 0x0000000100dd7824 */ /* 0x000fc800078e02e3 */
[----:B-1----:R-:W-:Y:S04]  /*26d0*/  HMMA.16816.F32 R96, R16, R112, R96 ;  /* 0x000000701060723c */ /* 0x002fe80000001860 */
[----:B------:R1:W-:Y:S01]  /*26e0*/  LDGSTS.E.BYPASS.LTC128B.128 [R251+0x7100], [R22.64], !P0 ;  /* 0x0710000016fb7fae */ /* 0x0003e2000c101d44 */
[----:B----4-:R-:W-:-:S04]  /*26f0*/  IADD3 R6, P0, R12, R37, RZ ;  /* 0x000000250c067210 */ /* 0x010fc80007f1e0ff */
[----:B------:R-:W-:Y:S02]  /*2700*/  IADD3.X R7, R13, R36, RZ, P0, !PT ;  /* 0x000000240d077210 */ /* 0x000fe400007fe4ff */
[C---:B------:R-:W-:Y:S01]  /*2710*/  ISETP.LT.OR P0, PT, R14.reuse, 0x21, !P2 ;  /* 0x000000210e00780c */ /* 0x040fe20005701670 */
[C---:B------:R-:W-:Y:S08]  /*2720*/  HMMA.16816.F32 R36, R8.reuse, R28, RZ ;  /* 0x0000001c0824723c */ /* 0x040ff000000018ff */
[----:B------:R-:W-:Y:S04]  /*2730*/  HMMA.16816.F32 R28, R8, R48, RZ ;  /* 0x00000030081c723c */ /* 0x000fe800000018ff */
[----:B------:R1:W-:Y:S01]  /*2740*/  LDGSTS.E.BYPASS.LTC128B.128 [R251+0xa100], [R20.64], !P0 ;  /* 0x0a10000014fb7fae */ /* 0x0003e2000c101d44 */
[----:B------:R-:W-:-:S03]  /*2750*/  ISETP.LT.OR P0, PT, R14, 0x41, P3 ;  /* 0x000000410e00780c */ /* 0x000fc60001f01670 */
[----:B---3--:R-:W-:Y:S08]  /*2760*/  HMMA.16816.F32 R24, R8, R50, RZ ;  /* 0x000000320818723c */ /* 0x008ff000000018ff */
[----:B------:R-:W-:Y:S02]  /*2770*/  HMMA.16816.F32 R76, R16, R64, R36 ;  /* 0x00000040104c723c */ /* 0x000fe40000001824 */
[----:B------:R3:W-:Y:S01]  /*2780*/  LDGSTS.E.BYPASS.LTC128B.128 [R251+0x2100], [R6.64], !P0 ;  /* 0x0210000006fb7fae */ /* 0x0007e2000c101d44 */
[----:B------:R-:W-:-:S02]  /*2790*/  ISETP.LT.OR P0, PT, R14, 0x41, !P2 ;  /* 0x000000410e00780c */ /* 0x000fc40005701670 */
[----:B------:R-:W-:Y:S01]  /*27a0*/  ISETP.GE.AND P2, PT, R157, 0x61, PT ;  /* 0x000000619d00780c */ /* 0x000fe20003f46270 */
[----:B------:R3:W-:Y:S01]  /*27b0*/  LDGSTS.E.BYPASS.LTC128B.128 [R251+0x5100], [R6.64+0x80], !P5 ;  /* 0x0510008006fb7fae */ /* 0x0007e2000e901d44 */
[----:B------:R-:W-:Y:S01]  /*27c0*/  ISETP.NE.AND P5, PT, R15, RZ, PT ;  /* 0x000000ff0f00720c */ /* 0x000fe20003fa5270 */
[----:B------:R-:W-:Y:S02]  /*27d0*/  HMMA.16816.F32 R68, R16, R80, R28 ;  /* 0x000000501044723c */ /* 0x000fe4000000181c */
[----:B------:R3:W-:Y:S06]  /*27e0*/  LDGSTS.E.BYPASS.LTC128B.128 [R251+0x8100], [R6.64+0x100], !P1 ;  /* 0x0810010006fb7fae */ /* 0x0007ec000c901d44 */
[C---:B-1----:R-:W-:Y:S01]  /*27f0*/  HMMA.16816.F32 R20, R8.reuse, R52, RZ ;  /* 0x000000340814723c */ /* 0x042fe200000018ff */
[----:B------:R3:W-:Y:S04]  /*2800*/  LDGSTS.E.BYPASS.LTC128B.128 [R251+0xb100], [R6.64+0x180], !P0 ;  /* 0x0b10018006fb7fae */ /* 0x0007e8000c101d44 */
[----:B--2---:R-:W-:Y:S03]  /*2810*/  LDSM.16.M88.4 R12, [R226+0x18100] ;  /* 0x01810000e20c783b */ /* 0x004fe60000000200 */
[C---:B------:R-:W-:Y:S01]  /*2820*/  HMMA.16816.F32 R52, R8.reuse, R54, RZ ;  /* 0x000000360834723c */ /* 0x040fe200000018ff */
[----:B------:R-:W1:Y:S04]  /*2830*/  LDSM.16.M88.4 R44, [R222+0xc900] ;  /* 0x00c90000de2c783b */ /* 0x000e680000000200 */
[----:B------:R-:W2:Y:S03]  /*2840*/  LDSM.16.M88.4 R48, [R222+0xc100] ;  /* 0x00c10000de30783b */ /* 0x000ea60000000200 */
[----:B------:R-:W-:Y:S01]  /*2850*/  HMMA.16816.F32 R8, R8, R74, RZ ;  /* 0x0000004a0808723c */ /* 0x000fe200000018ff */
[----:B------:R-:W4:Y:S04]  /*2860*/  LDSM.16.M88.4 R40, [R222+0xd100] ;  /* 0x00d10000de28783b */ /* 0x000f280000000200 */
[----:B------:R-:W5:Y:S03]  /*2870*/  LDSM.16.M88.4 R36, [R222+0xd900] ;  /* 0x00d90000de24783b */ /* 0x000f660000000200 */
[C---:B------:R-:W-:Y:S01]  /*2880*/  HMMA.16816.F32 R72, R16.reuse, R66, R32 ;  /* 0x000000421048723c */ /* 0x040fe20000001820 */
[----:B------:R-:W1:Y:S04]  /*2890*/  LDSM.16.M88.4 R32, [R222+0xe100] ;  /* 0x00e10000de20783b */ /* 0x000e680000000200 */
[----:B------:R-:W1:Y:S03]  /*28a0*/  LDSM.16.M88.4 R108, [R222+0xe900] ;  /* 0x00e90000de6c783b */ /* 0x000e660000000200 */
[C---:B------:R-:W-:Y:S01]  /*28b0*/  HMMA.16816.F32 R56, R16.reuse, R92, R20 ;  /* 0x0000005c1038723c */ /* 0x040fe20000001814 */
[----:B------:R-:W-:Y:S04]  /*28c0*/  LDSM.16.M88.4 R120, [R221+0x1000] ;  /* 0x00100000dd78783b */ /* 0x000fe80000000200 */
[----:B------:R-:W-:Y:S03]  /*28d0*/  LDSM.16.M88.4 R116, [R216+0xf900] ;  /* 0x00f90000d874783b */ /* 0x000fe60000000200 */
        /* <DEDUP_REMOVED lines=10> */
[----:B------:R-:W-:Y:S04]  /*2980*/  LDSM.16.M88.4 R104, [R221] ;  /* 0x00000000dd68783b */ /* 0x000fe80000000200 */
[----:B------:R-:W-:Y:S03]  /*2990*/  LDSM.16.M88.4 R136, [R227+0x9800] ;  /* 0x00980000e388783b */ /* 0x000fe60000000200 */
[----:B------:R-:W-:Y:S01]  /*29a0*/  HMMA.16816.F32 R88, R16, R114, R8 ;  /* 0x000000721058723c */ /* 0x000fe20000001808 */
[----:B------:R-:W-:Y:S04]  /*29b0*/  LDSM.16.M88.4 R8, [R225+0x18100] ;  /* 0x01810000e108783b */ /* 0x000fe80000000200 */
[----:B------:R-:W3:Y:S03]  /*29c0*/  LDSM.16.M88.4 R112, [R221+0x800] ;  /* 0x00080000dd70783b */ /* 0x000ee60000000200 */
[C---:B-1----:R-:W-:Y:S01]  /*29d0*/  HMMA.16816.F32 R16, R12.reuse, R46, R72 ;  /* 0x0000002e0c10723c */ /* 0x042fe20000001848 */
[----:B------:R-:W-:Y:S04]  /*29e0*/  LDSM.16.M88.4 R144, [R221+0x9000] ;  /* 0x00900000dd90783b */ /* 0x000fe80000000200 */
[----:B------:R-:W0:Y:S03]  /*29f0*/  LDGDEPBAR ;  /* 0x00000000000079af */ /* 0x000e260000000000 */
[C---:B--2---:R-:W-:Y:S01]  /*2a00*/  HMMA.16816.F32 R92, R12.reuse, R48, R100 ;  /* 0x000000300c5c723c */ /* 0x044fe20000001864 */
[----:B------:R-:W1:Y:S07]  /*2a10*/  LDSM.16.M88.4 R100, [R221+0x1800] ;  /* 0x00180000dd64783b */ /* 0x000e6e0000000200 */
[C---:B----4-:R-:W-:Y:S08]  /*2a20*/  HMMA.16816.F32 R72, R12.reuse, R40, R68 ;  /* 0x000000280c48723c */ /* 0x050ff00000001844 */
[C---:B-----5:R-:W-:Y:S01]  /*2a30*/  HMMA.16816.F32 R68, R12.reuse, R36, R56 ;  /* 0x000000240c44723c */ /* 0x060fe20000001838 */
[----:B------:R-:W2:Y:S07]  /*2a40*/  LDSM.16.M88.4 R56, [R221+0x2000] ;  /* 0x00200000dd38783b */ /* 0x000eae0000000200 */
[C---:B------:R-:W-:Y:S08]  /*2a50*/  HMMA.16816.F32 R80, R12.reuse, R44, R76 ;  /* 0x0000002c0c50723c */ /* 0x040ff0000000184c */
[C---:B------:R-:W-:Y:S01]  /*2a60*/  HMMA.16816.F32 R76, R12.reuse, R42, R64 ;  /* 0x0000002a0c4c723c */ /* 0x040fe20000001840 */
[----:B------:R-:W-:Y:S07]  /*2a70*/  LDSM.16.M88.4 R40, [R216+0xf100] ;  /* 0x00f10000d828783b */ /* 0x000fee0000000200 */
[C---:B------:R-:W-:Y:S08]  /*2a80*/  HMMA.16816.F32 R84, R12.reuse, R50, R84 ;  /* 0x000000320c54723c */ /* 0x040ff00000001854 */
[C---:B------:R-:W-:Y:S08]  /*2a90*/  HMMA.16816.F32 R64, R12.reuse, R38, R28 ;  /* 0x000000260c40723c */ /* 0x040ff0000000181c */
[C---:B------:R-:W-:Y:S08]  /*2aa0*/  HMMA.16816.F32 R60, R12.reuse, R32, R24 ;  /* 0x000000200c3c723c */ /* 0x040ff00000001818 */
[C---:B------:R-:W-:Y:S01]  /*2ab0*/  HMMA.16816.F32 R48, R12.reuse, R34, R20 ;  /* 0x000000220c30723c */ /* 0x040fe20000001814 */
[----:B------:R-:W4:Y:S07]  /*2ac0*/  LDSM.16.M88.4 R20, [R223+0x1c100] ;  /* 0x01c10000df14783b */ /* 0x000f2e0000000200 */
[C---:B------:R-:W-:Y:S01]  /*2ad0*/  HMMA.16816.F32 R44, R12.reuse, R108, R96 ;  /* 0x0000006c0c2c723c */ /* 0x040fe20000001860 */
[----:B------:R-:W-:Y:S07]  /*2ae0*/  LDSM.16.M88.4 R96, [R216+0x10900] ;  /* 0x01090000d860783b */ /* 0x000fee0000000200 */
[----:B------:R-:W-:Y:S08]  /*2af0*/  HMMA.16816.F32 R36, R12, R110, R88 ;  /* 0x0000006e0c24723c */ /* 0x000ff00000001858 */
[C---:B---3--:R-:W-:Y:S08]  /*2b00*/  HMMA.16816.F32 R16, R8.reuse, R114, R16 ;  /* 0x000000720810723c */ /* 0x048ff00000001810 */
[C---:B------:R-:W-:Y:S08]  /*2b10*/  HMMA.16816.F32 R24, R8.reuse, R112, R80 ;  /* 0x000000700818723c */ /* 0x040ff00000001850 */
[C---:B------:R-:W-:Y:S08]  /*2b20*/  HMMA.16816.F32 R32, R8.reuse, R104, R92 ;  /* 0x000000680820723c */ /* 0x040ff0000000185c */
[C---:B------:R-:W-:Y:S08]  /*2b30*/  HMMA.16816.F32 R28, R8.reuse, R106, R84 ;  /* 0x0000006a081c723c */ /* 0x040ff00000001854 */
[C---:B------:R-:W-:Y:S08]  /*2b40*/  HMMA.16816.F32 R12, R8.reuse, R120, R72 ;  /* 0x00000078080c723c */ /* 0x040ff00000001848 */
[C---:B------:R-:W-:Y:S01]  /*2b50*/  HMMA.16816.F32 R76, R8.reuse, R122, R76 ;  /* 0x0000007a084c723c */ /* 0x040fe2000000184c */
[----:B------:R-:W3:Y:S07]  /*2b60*/  LDSM.16.M88.4 R120, [R216+0x11100] ;  /* 0x01110000d878783b */ /* 0x000eee0000000200 */
[C---:B-1----:R-:W-:Y:S08]  /*2b70*/  HMMA.16816.F32 R88, R8.reuse, R100, R68 ;  /* 0x000000640858723c */ /* 0x042ff00000001844 */
[C---:B------:R-:W-:Y:S01]  /*2b80*/  HMMA.16816.F32 R80, R8.reuse, R102, R64 ;  /* 0x000000660850723c */ /* 0x040fe20000001840 */
[----:B------:R-:W1:Y:S07]  /*2b90*/  LDSM.16.M88.4 R64, [R216+0x11900] ;  /* 0x01190000d840783b */ /* 0x000e6e0000000200 */
[C---:B--2---:R-:W-:Y:S01]  /*2ba0*/  HMMA.16816.F32 R112, R8.reuse, R56, R60 ;  /* 0x000000380870723c */ /* 0x044fe2000000183c */
[----:B------:R-:W-:Y:S07]  /*2bb0*/  LDSM.16.M88.4 R60, [R227+0x3000] ;  /* 0x00300000e33c783b */ /* 0x000fee0000000200 */
[C---:B------:R-:W-:Y:S01]  /*2bc0*/  HMMA.16816.F32 R104, R8.reuse, R58, R48 ;  /* 0x0000003a0868723c */ /* 0x040fe20000001830 */
[----:B------:R-:W-:Y:S04]  /*2bd0*/  LDSM.16.M88.4 R56, [R227+0x3800] ;  /* 0x00380000e338783b */ /* 0x000fe80000000200 */
[----:B------:R-:W-:Y:S03]  /*2be0*/  LDSM.16.M88.4 R48, [R227+0x4800] ;  /* 0x00480000e330783b */ /* 0x000fe60000000200 */
[C---:B------:R-:W-:Y:S01]  /*2bf0*/  HMMA.16816.F32 R108, R8.reuse, R52, R44 ;  /* 0x00000034086c723c */ /* 0x040fe2000000182c */
[----:B------:R-:W-:Y:S07]  /*2c00*/  LDSM.16.M88.4 R44, [R227+0x5000] ;  /* 0x00500000e32c783b */ /* 0x000fee0000000200 */
[----:B------:R-:W-:Y:S01]  /*2c10*/  HMMA.16816.F32 R100, R8, R54, R36 ;  /* 0x000000360864723c */ /* 0x000fe20000001824 */
[----:B------:R-:W2:Y:S04]  /*2c20*/  LDSM.16.M88.4 R8, [R224+0x1c100] ;  /* 0x01c10000e008783b */ /* 0x000ea80000000200 */
[----:B------:R-:W5:Y:S03]  /*2c30*/  LDSM.16.M88.4 R52, [R227+0x4000] ;  /* 0x00400000e334783b */ /* 0x000f660000000200 */
[C---:B----4-:R-:W-:Y:S01]  /*2c40*/  HMMA.16816.F32 R68, R20.reuse, R118, R16 ;  /* 0x000000761444723c */ /* 0x050fe20000001810 */
[----:B------:R-:W-:Y:S07]  /*2c50*/  LDSM.16.M88.4 R16, [R226+0x1c100] ;  /* 0x01c10000e210783b */ /* 0x000fee0000000200 */
[C---:B------:R-:W-:Y:S01]  /*2c60*/  HMMA.16816.F32 R72, R20.reuse, R116, R24 ;  /* 0x000000741448723c */ /* 0x040fe20000001818 */
[----:B------:R-:W-:Y:S07]  /*2c70*/  LDSM.16.M88.4 R116, [R222+0xf100] ;  /* 0x00f10000de74783b */ /* 0x000fee0000000200 */
[C---:B------:R-:W-:Y:S08]  /*2c80*/  HMMA.16816.F32 R84, R20.reuse, R42, R28 ;  /* 0x0000002a1454723c */ /* 0x040ff0000000181c */
[C---:B------:R-:W-:Y:S08]  /*2c90*/  HMMA.16816.F32 R92, R20.reuse, R40, R32 ;  /* 0x00000028145c723c */ /* 0x040ff00000001820 */
[C---:B------:R-:W-:Y:S08]  /*2ca0*/  HMMA.16816.F32 R36, R20.reuse, R126, R76 ;  /* 0x0000007e1424723c */ /* 0x040ff0000000184c */
[C---:B------:R-:W-:Y:S08]  /*2cb0*/  HMMA.16816.F32 R40, R20.reuse, R124, R12 ;  /* 0x0000007c1428723c */ /* 0x040ff0000000180c */
[C---:B---3--:R-:W-:Y:S01]  /*2cc0*/  HMMA.16816.F32 R24, R20.reuse, R120, R112 ;  /* 0x000000781418723c */ /* 0x048fe20000001870 */
[----:B------:R-:W3:Y:S07]  /*2cd0*/  LDSM.16.M88.4 R112, [R227+0x5800] ;  /* 0x00580000e370783b */ /* 0x000eee0000000200 */
[C---:B-1----:R-:W-:Y:S08]  /*2ce0*/  HMMA.16816.F32 R76, R20.reuse, R64, R108 ;  /* 0x00000040144c723c */ /* 0x042ff0000000186c */
[C---:B------:R-:W-:Y:S08]  /*2cf0*/  HMMA.16816.F32 R32, R20.reuse, R96, R88 ;  /* 0x000000601420723c */ /* 0x040ff00000001858 */
[C---:B------:R-:W-:Y:S08]  /*2d00*/  HMMA.16816.F32 R28, R20.reuse, R98, R80 ;  /* 0x00000062141c723c */ /* 0x040ff00000001850 */
[----:B------:R-:W-:Y:S08]  /*2d10*/  HMMA.16816.F32 R12, R20, R122, R104 ;  /* 0x0000007a140c723c */ /* 0x000ff00000001868 */
[----:B--2---:R-:W-:Y:S01]  /*2d20*/  HMMA.16816.F32 R108, R8, R58, R68 ;  /* 0x0000003a086c723c */ /* 0x004fe20000001844 */
[----:B------:R-:W1:Y:S07]  /*2d30*/  LDSM.16.M88.4 R68, [R222+0xf900] ;  /* 0x00f90000de44783b */ /* 0x000e6e0000000200 */
[----:B------:R-:W-:Y:S01]  /*2d40*/  HMMA.16816.F32 R20, R20, R66, R100 ;  /* 0x000000421414723c */ /* 0x000fe20000001864 */
[----:B------:R-:W2:Y:S07]  /*2d50*/  LDSM.16.M88.4 R64, [R222+0x10100] ;  /* 0x01010000de40783b */ /* 0x000eae0000000200 */
[C---:B------:R-:W-:Y:S08]  /*2d60*/  HMMA.16816.F32 R104, R8.reuse, R56, R72 ;  /* 0x000000380868723c */ /* 0x040ff00000001848 */
[C---:B------:R-:W-:Y:S08]  /*2d70*/  HMMA.16816.F32 R96, R8.reuse, R62, R84 ;  /* 0x0000003e0860723c */ /* 0x040ff00000001854 */
[C---:B------:R-:W-:Y:S01]  /*2d80*/  HMMA.16816.F32 R88, R8.reuse, R48, R32 ;  /* 0x000000300858723c */ /* 0x040fe20000001820 */
[----:B------:R-:W-:Y:S07]  /*2d90*/  LDSM.16.M88.4 R32, [R221+0x3800] ;  /* 0x00380000dd20783b */ /* 0x000fee0000000200 */
[C---:B------:R-:W-:Y:S01]  /*2da0*/  HMMA.16816.F32 R84, R8.reuse, R50, R28 ;  /* 0x000000320854723c */ /* 0x040fe2000000181c */
[----:B------:R-:W4:Y:S07]  /*2db0*/  LDSM.16.M88.4 R48, [R222+0x11100] ;  /* 0x01110000de30783b */ /* 0x000f2e0000000200 */
[C---:B------:R-:W-:Y:S01]  /*2dc0*/  HMMA.16816.F32 R56, R8.reuse, R46, R12 ;  /* 0x0000002e0838723c */ /* 0x040fe2000000180c */
[----:B------:R-:W1:Y:S07]  /*2dd0*/  LDSM.16.M88.4 R12, [R225+0x1c100] ;  /* 0x01c10000e10c783b */ /* 0x000e6e0000000200 */
[C---:B------:R-:W-:Y:S01]  /*2de0*/  HMMA.16816.F32 R80, R8.reuse, R60, R92 ;  /* 0x0000003c0850723c */ /* 0x040fe2000000185c */
[----:B------:R-:W2:Y:S07]  /*2df0*/  LDSM.16.M88.4 R60, [R222+0x10900] ;  /* 0x01090000de3c783b */ /* 0x000eae0000000200 */
[C---:B------:R-:W-:Y:S01]  /*2e00*/  HMMA.16816.F32 R72, R8.reuse, R44, R24 ;  /* 0x0000002c0848723c */ /* 0x040fe20000001818 */
[----:B------:R-:W2:Y:S07]  /*2e10*/  LDSM.16.M88.4 R44, [R222+0x11900] ;  /* 0x01190000de2c783b */ /* 0x000eae0000000200 */
[C---:B-----5:R-:W-:Y:S01]  /*2e20*/  HMMA.16816.F32 R92, R8.reuse, R54, R36 ;  /* 0x00000036085c723c */ /* 0x060fe20000001824 */
[----:B------:R-:W5:Y:S07]  /*2e30*/  LDSM.16.M88.4 R36, [R221+0x3000] ;  /* 0x00300000dd24783b */ /* 0x000f6e0000000200 */
[C---:B------:R-:W-:Y:S08]  /*2e40*/  HMMA.16816.F32 R100, R8.reuse, R52, R40 ;  /* 0x000000340864723c */ /* 0x040ff00000001828 */
[----:B---3--:R-:W-:Y:S08]  /*2e50*/  HMMA.16816.F32 R40, R8, R114, R20 ;  /* 0x000000720828723c */ /* 0x008ff00000001814 */
[----:B-1----:R-:W-:Y:S01]  /*2e60*/  HMMA.16816.F32 R20, R16, R68, R104 ;  /* 0x000000441014723c */ /* 0x002fe20000001868 */
[----:B------:R-:W1:Y:S07]  /*2e70*/  LDSM.16.M88.4 R104, [R221+0x4800] ;  /* 0x00480000dd68783b */ /* 0x000e6e0000000200 */
[----:B------:R-:W-:Y:S01]  /*2e80*/  HMMA.16816.F32 R52, R8, R112, R76 ;  /* 0x000000700834723c */ /* 0x000fe2000000184c */
[----:B------:R-:W3:Y:S07]  /*2e90*/  LDSM.16.M88.4 R76, [R221+0x4000] ;  /* 0x00400000dd4c783b */ /* 0x000eee0000000200 */
[C---:B------:R-:W-:Y:S08]  /*2ea0*/  HMMA.16816.F32 R24, R16.reuse, R118, R96 ;  /* 0x000000761018723c */ /* 0x040ff00000001860 */
[C---:B------:R-:W-:Y:S08]  /*2eb0*/  HMMA.16816.F32 R8, R16.reuse, R70, R108 ;  /* 0x000000461008723c */ /* 0x040ff0000000186c */
[C---:B------:R-:W-:Y:S08]  /*2ec0*/  HMMA.16816.F32 R28, R16.reuse, R116, R80 ;  /* 0x00000074101c723c */ /* 0x040ff00000001850 */
[C---:B--2---:R-:W-:Y:S08]  /*2ed0*/  HMMA.16816.F32 R68, R16.reuse, R64, R100 ;  /* 0x000000401044723c */ /* 0x044ff00000001864 */
[C---:B------:R-:W-:Y:S08]  /*2ee0*/  HMMA.16816.F32 R64, R16.reuse, R66, R92 ;  /* 0x000000421040723c */ /* 0x040ff0000000185c */
[----:B----4-:R-:W-:Y:S08]  /*2ef0*/  HMMA.16816.F32 R112, R16, R48, R72 ;  /* 0x000000301070723c */ /* 0x010ff00000001848 */
[----:B------:R-:W-:Y:S01]  /*2f00*/  HMMA.16816.F32 R80, R12, R32, R20 ;  /* 0x000000200c50723c */ /* 0x000fe20000001814 */
[----:B------:R-:W2:Y:S07]  /*2f10*/  LDSM.16.M88.4 R20, [R221+0x5000] ;  /* 0x00500000dd14783b */ /* 0x000eae0000000200 */
[C---:B------:R-:W-:Y:S08]  /*2f20*/  HMMA.16816.F32 R92, R16.reuse, R60, R88 ;  /* 0x0000003c105c723c */ /* 0x040ff00000001858 */
[C---:B------:R-:W-:Y:S01]  /*2f30*/  HMMA.16816.F32 R84, R16.reuse, R62, R84 ;  /* 0x0000003e1054723c */ /* 0x040fe20000001854 */
[----:B------:R-:W-:Y:S07]  /*2f40*/  LDSM.16.M88.4 R60, [R216+0x12900] ;  /* 0x01290000d83c783b */ /* 0x000fee0000000200 */
[C---:B------:R-:W-:Y:S01]  /*2f50*/  HMMA.16816.F32 R72, R16.reuse, R50, R56 ;  /* 0x000000321048723c */ /* 0x040fe20000001838 */
[----:B------:R-:W-:Y:S07]  /*2f60*/  LDSM.16.M88.4 R56, [R216+0x13100] ;  /* 0x01310000d838783b */ /* 0x000fee0000000200 */
[C---:B------:R-:W-:Y:S01]  /*2f70*/  HMMA.16816.F32 R108, R16.reuse, R44, R52 ;  /* 0x0000002c106c723c */ /* 0x040fe20000001834 */
[----:B------:R-:W-:Y:S07]  /*2f80*/  LDSM.16.M88.4 R52, [R216+0x13900] ;  /* 0x01390000d834783b */ /* 0x000fee0000000200 */
[----:B------:R-:W-:Y:S01]  /*2f90*/  HMMA.16816.F32 R100, R16, R46, R40 ;  /* 0x0000002e1064723c */ /* 0x000fe20000001828 */
[----:B------:R-:W4:Y:S07]  /*2fa0*/  LDSM.16.M88.4 R16, [R221+0x5800] ;  /* 0x00580000dd10783b */ /* 0x000f2e0000000200 */
[C---:B-----5:R-:W-:Y:S01]  /*2fb0*/  HMMA.16816.F32 R88, R12.reuse, R38, R24 ;  /* 0x000000260c58723c */ /* 0x060fe20000001818 */
[----:B------:R-:W-:Y:S07]  /*2fc0*/  LDSM.16.M88.4 R24, [R216+0x12100] ;  /* 0x01210000d818783b */ /* 0x000fee0000000200 */
[C---:B------:R-:W-:Y:S01]  /*2fd0*/  HMMA.16816.F32 R48, R12.reuse, R34, R8 ;  /* 0x000000220c30723c */ /* 0x040fe20000001808 */
[----:B------:R-:W5:Y:S04]  /*2fe0*/  LDSM.16.M88.4 R8, [R223+0x20100] ;  /* 0x02010000df08783b */ /* 0x000f680000000200 */
[----:B------:R-:W-:Y:S03]  /*2ff0*/  LDSM.16.M88.4 R32, [R224+0x20100] ;  /* 0x02010000e020783b */ /* 0x000fe60000000200 */
[C---:B------:R-:W-:Y:S08]  /*3000*/  HMMA.16816.F32 R96, R12.reuse, R36, R28 ;  /* 0x000000240c60723c */ /* 0x040ff0000000181c */
[C---:B-1----:R-:W-:Y:S01]  /*3010*/  HMMA.16816.F32 R36, R12.reuse, R104, R92 ;  /* 0x000000680c24723c */ /* 0x042fe2000000185c */
[----:B------:R-:W1:Y:S07]  /*3020*/  LDSM.16.M88.4 R92, [R227+0x6000] ;  /* 0x00600000e35c783b */ /* 0x000e6e0000000200 */
[C---:B------:R-:W-:Y:S01]  /*3030*/  HMMA.16816.F32 R28, R12.reuse, R106, R84 ;  /* 0x0000006a0c1c723c */ /* 0x040fe20000001854 */
[----:B------:R-:W1:Y:S07]  /*3040*/  LDSM.16.M88.4 R84, [R216+0x14900] ;  /* 0x01490000d854783b */ /* 0x000e6e0000000200 */
[C---:B---3--:R-:W-:Y:S08]  /*3050*/  HMMA.16816.F32 R40, R12.reuse, R78, R64 ;  /* 0x0000004e0c28723c */ /* 0x048ff00000001840 */
[C---:B--2---:R-:W-:Y:S08]  /*3060*/  HMMA.16816.F32 R64, R12.reuse, R20, R112 ;  /* 0x000000140c40723c */ /* 0x044ff00000001870 */
[C---:B------:R-:W-:Y:S08]  /*3070*/  HMMA.16816.F32 R72, R12.reuse, R22, R72 ;  /* 0x000000160c48723c */ /* 0x040ff00000001848 */
[C---:B----4-:R-:W-:Y:S08]  /*3080*/  HMMA.16816.F32 R20, R12.reuse, R16, R108 ;  /* 0x000000100c14723c */ /* 0x050ff0000000186c */
[C---:B------:R-:W-:Y:S01]  /*3090*/  HMMA.16816.F32 R44, R12.reuse, R76, R68 ;  /* 0x0000004c0c2c723c */ /* 0x040fe20000001844 */
[----:B------:R-:W2:Y:S07]  /*30a0*/  LDSM.16.M88.4 R76, [R216+0x14100] ;  /* 0x01410000d84c783b */ /* 0x000eae0000000200 */
[----:B------:R-:W-:Y:S08]  /*30b0*/  HMMA.16816.F32 R16, R12, R18, R100 ;  /* 0x000000120c10723c */ /* 0x000ff00000001864 */
[C---:B-----5:R-:W-:Y:S08]  /*30c0*/  HMMA.16816.F32 R12, R8.reuse, R24, R96 ;  /* 0x00000018080c723c */ /* 0x060ff00000001860 */
[C---:B------:R-:W-:Y:S01]  /*30d0*/  HMMA.16816.F32 R108, R8.reuse, R52, R36 ;  /* 0x00000034086c723c */ /* 0x040fe20000001824 */
[----:B------:R-:W-:Y:S07]  /*30e0*/  LDSM.16.M88.4 R36, [R222+0x12100] ;  /* 0x01210000de24783b */ /* 0x000fee0000000200 */
[C---:B------:R-:W-:Y:S01]  /*30f0*/  HMMA.16816.F32 R100, R8.reuse, R54, R28 ;  /* 0x000000360864723c */ /* 0x040fe2000000181c */
[----:B------:R-:W3:Y:S04]  /*3100*/  LDSM.16.M88.4 R28, [R226+0x20100] ;  /* 0x02010000e21c783b */ /* 0x000ee80000000200 */
[----:B------:R-:W-:Y:S03]  /*3110*/  LDSM.16.M88.4 R52, [R227+0x7000] ;  /* 0x00700000e334783b */ /* 0x000fe60000000200 */
[----:B------:R-:W-:Y:S01]  /*3120*/  HMMA.16816.F32 R68, R8, R26, R88 ;  /* 0x0000001a0844723c */ /* 0x000fe20000001858 */
[----:B------:R-:W-:Y:S07]  /*3130*/  LDSM.16.M88.4 R24, [R225+0x20100] ;  /* 0x02010000e118783b */ /* 0x000fee0000000200 */
[----:B-1----:R-:W-:Y:S08]  /*3140*/  HMMA.16816.F32 R12, R32, R92, R12 ;  /* 0x0000005c200c723c */ /* 0x002ff0000000180c */
[C---:B------:R-:W-:Y:S01]  /*3150*/  HMMA.16816.F32 R116, R8.reuse, R56, R44 ;  /* 0x000000380874723c */ /* 0x040fe2000000182c */
[----:B------:R-:W-:Y:S07]  /*3160*/  LDSM.16.M88.4 R44, [R227+0x8000] ;  /* 0x00800000e32c783b */ /* 0x000fee0000000200 */
[C---:B------:R-:W-:Y:S01]  /*3170*/  HMMA.16816.F32 R112, R8.reuse, R58, R40 ;  /* 0x0000003a0870723c */ /* 0x040fe20000001828 */
[----:B------:R-:W1:Y:S07]  /*3180*/  LDSM.16.M88.4 R56, [R227+0x6800] ;  /* 0x00680000e338783b */ /* 0x000e6e0000000200 */
[C---:B------:R-:W-:Y:S08]  /*3190*/  HMMA.16816.F32 R80, R8.reuse, R60, R80 ;  /* 0x0000003c0850723c */ /* 0x040ff00000001850 */
[C---:B------:R-:W-:Y:S01]  /*31a0*/  HMMA.16816.F32 R104, R8.reuse, R62, R48 ;  /* 0x0000003e0868723c */ /* 0x040fe20000001830 */
[----:B------:R-:W4:Y:S04]  /*31b0*/  LDSM.16.M88.4 R60, [R221+0x6000] ;  /* 0x00600000dd3c783b */ /* 0x000f280000000200 */
[----:B------:R-:W-:Y:S03]  /*31c0*/  LDSM.16.M88.4 R48, [R227+0x7800] ;  /* 0x00780000e330783b */ /* 0x000fe60000000200 */
[C---:B------:R-:W-:Y:S08]  /*31d0*/  HMMA.16816.F32 R120, R8.reuse, R86, R16 ;  /* 0x000000560878723c */ /* 0x040ff00000001810 */
[C---:B--2---:R-:W-:Y:S08]  /*31e0*/  HMMA.16816.F32 R96, R8.reuse, R76, R64 ;  /* 0x0000004c0860723c */ /* 0x044ff00000001840 */
[C---:B------:R-:W-:Y:S01]  /*31f0*/  HMMA.16816.F32 R88, R8.reuse, R78, R72 ;  /* 0x0000004e0858723c */ /* 0x040fe20000001848 */
[----:B------:R-:W-:Y:S04]  /*3200*/  LDSM.16.M88.4 R76, [R216+0x15100] ;  /* 0x01510000d84c783b */ /* 0x000fe80000000200 */
[----:B------:R-:W-:Y:S03]  /*3210*/  LDSM.16.M88.4 R72, [R227+0x8800] ;  /* 0x00880000e348783b */ /* 0x000fe60000000200 */
[----:B------:R-:W-:Y:S01]  /*3220*/  HMMA.16816.F32 R128, R8, R84, R20 ;  /* 0x000000540880723c */ /* 0x000fe20000001814 */
[----:B------:R-:W-:Y:S07]  /*3230*/  LDSM.16.M88.4 R20, [R223+0x24100] ;  /* 0x02410000df14783b */ /* 0x000fee0000000200 */
[----:B------:R-:W-:Y:S01]  /*3240*/  HMMA.16816.F32 R16, R32, R94, R68 ;  /* 0x0000005e2010723c */ /* 0x000fe20000001844 */
[----:B------:R-:W2:Y:S07]  /*3250*/  LDSM.16.M88.4 R68, [R222+0x12900] ;  /* 0x01290000de44783b */ /* 0x000eae0000000200 */
[----:B---3--:R-:W-:Y:S08]  /*3260*/  HMMA.16816.F32 R8, R28, R36, R12 ;  /* 0x000000241c08723c */ /* 0x008ff0000000180c */
[----:B-1----:R-:W-:Y:S01]  /*3270*/  HMMA.16816.F32 R40, R32, R56, R80 ;  /* 0x000000382028723c */ /* 0x002fe20000001850 */
[----:B------:R-:W-:Y:S07]  /*3280*/  LDSM.16.M88.4 R80, [R222+0x13100] ;  /* 0x01310000de50783b */ /* 0x000fee0000000200 */
[----:B------:R-:W-:Y:S01]  /*3290*/  HMMA.16816.F32 R12, R28, R38, R16 ;  /* 0x000000261c0c723c */ /* 0x000fe20000001810 */
[----:B------:R-:W1:Y:S07]  /*32a0*/  LDSM.16.M88.4 R16, [R224+0x24100] ;  /* 0x02410000e010783b */ /* 0x000e6e0000000200 */
[----:B----4-:R-:W-:Y:S08]  /*32b0*/  HMMA.16816.F32 R8, R24, R60, R8 ;  /* 0x0000003c1808723c */ /* 0x010ff00000001808 */
[----:B------:R-:W-:Y:S01]  /*32c0*/  HMMA.16816.F32 R56, R32, R58, R104 ;  /* 0x0000003a2038723c */ /* 0x000fe20000001868 */
[----:B------:R-:W-:Y:S07]  /*32d0*/  LDSM.16.M88.4 R104, [R221+0x8000] ;  /* 0x00800000dd68783b */ /* 0x000fee0000000200 */
[----:B--2---:R-:W-:Y:S08]  /*32e0*/  HMMA.16816.F32 R40, R28, R68, R40 ;  /* 0x000000441c28723c */ /* 0x004ff00000001828 */
[----:B------:R-:W-:Y:S01]  /*32f0*/  HMMA.16816.F32 R36, R24, R62, R12 ;  /* 0x0000003e1824723c */ /* 0x000fe2000000180c */
[----:B------:R-:W-:Y:S04]  /*3300*/  LDSM.16.M88.4 R12, [R226+0x24100] ;  /* 0x02410000e20c783b */ /* 0x000fe80000000200 */
[----:B------:R-:W-:Y:S03]  /*3310*/  LDSM.16.M88.4 R60, [R221+0x7000] ;  /* 0x00700000dd3c783b */ /* 0x000fe60000000200 */
[----:B------:R-:W-:Y:S08]  /*3320*/  HMMA.16816.F32 R8, R20, R76, R8 ;  /* 0x0000004c1408723c */ /* 0x000ff00000001808 */
[C---:B------:R-:W-:Y:S08]  /*3330*/  HMMA.16816.F32 R64, R32.reuse, R52, R116 ;  /* 0x000000342040723c */ /* 0x040ff00000001874 */
[C---:B------:R-:W-:Y:S01]  /*3340*/  HMMA.16816.F32 R84, R32.reuse, R54, R112 ;  /* 0x000000362054723c */ /* 0x040fe20000001870 */
[----:B------:R-:W2:Y:S07]  /*3350*/  LDSM.16.M88.4 R52, [R222+0x13900] ;  /* 0x01390000de34783b */ /* 0x000eae0000000200 */
[C---:B------:R-:W-:Y:S01]  /*3360*/  HMMA.16816.F32 R124, R32.reuse, R48, R108 ;  /* 0x00000030207c723c */ /* 0x040fe2000000186c */
[----:B------:R-:W-:Y:S07]  /*3370*/  LDSM.16.M88.4 R108, [R222+0x14900] ;  /* 0x01490000de6c783b */ /* 0x000fee0000000200 */
[C---:B------:R-:W-:Y:S01]  /*3380*/  HMMA.16816.F32 R92, R32.reuse, R50, R100 ;  /* 0x00000032205c723c */ /* 0x040fe20000001864 */
[----:B------:R-:W3:Y:S07]  /*3390*/  LDSM.16.M88.4 R48, [R222+0x14100] ;  /* 0x01410000de30783b */ /* 0x000eee0000000200 */
[C---:B------:R-:W-:Y:S01]  /*33a0*/  HMMA.16816.F32 R116, R32.reuse, R44, R96 ;  /* 0x0000002c2074723c */ /* 0x040fe20000001860 */
[----:B------:R-:W4:Y:S07]  /*33b0*/  LDSM.16.M88.4 R96, [R221+0x7800] ;  /* 0x00780000dd60783b */ /* 0x000f2e0000000200 */
[----:B------:R-:W-:Y:S08]  /*33c0*/  HMMA.16816.F32 R112, R32, R46, R88 ;  /* 0x0000002e2070723c */ /* 0x000ff00000001858 */
[----:B------:R-:W-:Y:S08]  /*33d0*/  HMMA.16816.F32 R44, R28, R70, R56 ;  /* 0x000000461c2c723c */ /* 0x000ff00000001838 */
[----:B------:R-:W-:Y:S08]  /*33e0*/  HMMA.16816.F32 R40, R24, R140, R40 ;  /* 0x0000008c1828723c */ /* 0x000ff00000001828 */
[C---:B------:R-:W-:Y:S01]  /*33f0*/  HMMA.16816.F32 R88, R32.reuse, R72, R128 ;  /* 0x000000482058723c */ /* 0x040fe20000001880 */
[----:B------:R-:W-:Y:S07]  /*3400*/  LDSM.16.M88.4 R128, [R221+0x8800] ;  /* 0x00880000dd80783b */ /* 0x000fee0000000200 */
[----:B------:R-:W-:Y:S08]  /*3410*/  HMMA.16816.F32 R120, R32, R74, R120 ;  /* 0x0000004a2078723c */ /* 0x000ff00000001878 */
[----:B------:R-:W-:Y:S08]  /*3420*/  HMMA.16816.F32 R36, R20, R78, R36 ;  /* 0x0000004e1424723c */ /* 0x000ff00000001824 */
[----:B-1----:R-:W-:Y:S01]  /*3430*/  HMMA.16816.F32 R32, R16, R148, R8 ;  /* 0x000000941020723c */ /* 0x002fe20000001808 */
[----:B------:R-:W1:Y:S07]  /*3440*/  LDSM.16.M88.4 R8, [R225+0x24100] ;  /* 0x02410000e108783b */ /* 0x000e6e0000000200 */
[----:B------:R-:W-:Y:S08]  /*3450*/  HMMA.16816.F32 R100, R28, R80, R64 ;  /* 0x000000501c64723c */ /* 0x000ff00000001840 */
[----:B------:R-:W-:Y:S08]  /*3460*/  HMMA.16816.F32 R56, R24, R142, R44 ;  /* 0x0000008e1838723c */ /* 0x000ff0000000182c */
[----:B------:R-:W-:Y:S08]  /*3470*/  HMMA.16816.F32 R44, R20, R132, R40 ;  /* 0x00000084142c723c */ /* 0x000ff00000001828 */
[C---:B------:R-:W-:Y:S08]  /*3480*/  HMMA.16816.F32 R76, R28.reuse, R82, R84 ;  /* 0x000000521c4c723c */ /* 0x040ff00000001854 */
[C---:B--2---:R-:W-:Y:S08]  /*3490*/  HMMA.16816.F32 R84, R28.reuse, R52, R124 ;  /* 0x000000341c54723c */ /* 0x044ff0000000187c */
[----:B---3--:R-:W-:Y:S08]  /*34a0*/  HMMA.16816.F32 R80, R28, R48, R116 ;  /* 0x000000301c50723c */ /* 0x008ff00000001874 */
[----:B------:R-:W-:Y:S08]  /*34b0*/  HMMA.16816.F32 R64, R16, R150, R36 ;  /* 0x000000961040723c */ /* 0x000ff00000001824 */
[C---:B------:R-:W-:Y:S08]  /*34c0*/  HMMA.16816.F32 R92, R28.reuse, R54, R92 ;  /* 0x000000361c5c723c */ /* 0x040ff0000000185c */
[C---:B------:R-:W-:Y:S01]  /*34d0*/  HMMA.16816.F32 R72, R28.reuse, R50, R112 ;  /* 0x000000321c48723c */ /* 0x040fe20000001870 */
[----:B------:R-:W-:Y:S07]  /*34e0*/  LDSM.16.M88.4 R112, [R216+0x16900] ;  /* 0x01690000d870783b */ /* 0x000fee0000000200 */
[----:B------:R-:W-:Y:S01]  /*34f0*/  HMMA.16816.F32 R68, R28, R108, R88 ;  /* 0x0000006c1c44723c */ /* 0x000fe20000001858 */
[----:B------:R-:W2:Y:S07]  /*3500*/  LDSM.16.M88.4 R88, [R216+0x16100] ;  /* 0x01610000d858783b */ /* 0x000eae0000000200 */
[----:B------:R-:W-:Y:S08]  /*3510*/  HMMA.16816.F32 R36, R12, R152, R32 ;  /* 0x000000980c24723c */ /* 0x000ff00000001820 */
[----:B------:R-:W-:Y:S01]  /*3520*/  HMMA.16816.F32 R32, R28, R110, R120 ;  /* 0x0000006e1c20723c */ /* 0x000fe20000001878 */
[----:B------:R-:W3:Y:S07]  /*3530*/  LDSM.16.M88.4 R108, [R222+0x15900] ;  /* 0x01590000de6c783b */ /* 0x000eee0000000200 */
[----:B------:R-:W-:Y:S08]  /*3540*/  HMMA.16816.F32 R28, R24, R60, R100 ;  /* 0x0000003c181c723c */ /* 0x000ff00000001864 */
[----:B------:R-:W-:Y:S08]  /*3550*/  HMMA.16816.F32 R44, R16, R136, R44 ;  /* 0x00000088102c723c */ /* 0x000ff0000000182c */
[----:B------:R-:W-:Y:S08]  /*3560*/  HMMA.16816.F32 R40, R20, R134, R56 ;  /* 0x000000861428723c */ /* 0x000ff00000001838 */
[C---:B----4-:R-:W-:Y:S08]  /*3570*/  HMMA.16816.F32 R48, R24.reuse, R96, R84 ;  /* 0x000000601830723c */ /* 0x050ff00000001854 */
[C---:B------:R-:W-:Y:S08]  /*3580*/  HMMA.16816.F32 R84, R24.reuse, R104, R80 ;  /* 0x000000681854723c */ /* 0x040ff00000001850 */
[C---:B------:R-:W-:Y:S08]  /*3590*/  HMMA.16816.F32 R92, R24.reuse, R98, R92 ;  /* 0x00000062185c723c */ /* 0x040ff0000000185c */
[----:B------:R-:W-:Y:S01]  /*35a0*/  HMMA.16816.F32 R104, R24, R106, R72 ;  /* 0x0000006a1868723c */ /* 0x000fe20000001848 */
[----:B------:R-:W4:Y:S07]  /*35b0*/  LDSM.16.M88.4 R72, [R227+0xa000] ;  /* 0x00a00000e348783b */ /* 0x000f2e0000000200 */
[----:B-1----:R-:W-:Y:S08]  /*35c0*/  HMMA.16816.F32 R56, R8, R144, R36 ;  /* 0x000000900838723c */ /* 0x002ff00000001824 */
[----:B------:R-:W-:Y:S01]  /*35d0*/  HMMA.16816.F32 R96, R24, R128, R68 ;  /* 0x000000801860723c */ /* 0x000fe20000001844 */
[----:B------:R-:W1:Y:S07]  /*35e0*/  LDSM.16.M88.4 R68, [R221+0x9800] ;  /* 0x00980000dd44783b */ /* 0x000e6e0000000200 */
[----:B------:R-:W-:Y:S08]  /*35f0*/  HMMA.16816.F32 R36, R12, R154, R64 ;  /* 0x0000009a0c24723c */ /* 0x000ff00000001840 */
[C---:B------:R-:W-:Y:S01]  /*3600*/  HMMA.16816.F32 R52, R24.reuse, R62, R76 ;  /* 0x0000003e1834723c */ /* 0x040fe2000000184c */
[----:B------:R-:W-:Y:S01]  /*3610*/  FMUL.FTZ R0, R56, c[0x0][0x320] ;  /* 0x0000c80038007a20 */ /* 0x000fe20000410000 */
[----:B------:R-:W-:Y:S03]  /*3620*/  LDSM.16.M88.4 R60, [R221+0xa000] ;  /* 0x00a00000dd3c783b */ /* 0x000fe60000000200 */
[----:B------:R5:W1:Y:S01]  /*3630*/  MUFU.TANH R116, R0 ;  /* 0x0000000000747308 */ /* 0x000a620000002400 */
[----:B------:R-:W-:Y:S02]  /*3640*/  LDSM.16.M88.4 R76, [R216+0x17100] ;  /* 0x01710000d84c783b */ /* 0x000fe40000000200 */
[----:B------:R-:W-:Y:S08]  /*3650*/  HMMA.16816.F32 R128, R24, R130, R32 ;  /* 0x000000821880723c */ /* 0x000ff00000001820 */
[----:B--2---:R-:W-:Y:S01]  /*3660*/  HMMA.16816.F32 R28, R20, R88, R28 ;  /* 0x00000058141c723c */ /* 0x004fe2000000181c */
[----:B-----5:R-:W-:-:S07]  /*3670*/  FMUL.FTZ R0, R57, c[0x0][0x320] ;  /* 0x0000c80039007a20 */ /* 0x020fce0000410000 */
[----:B---3--:R-:W-:Y:S08]  /*3680*/  HMMA.16816.F32 R24, R12, R108, R44 ;  /* 0x0000006c0c18723c */ /* 0x008ff0000000182c */
[----:B------:R-:W-:Y:S08]  /*3690*/  HMMA.16816.F32 R32, R16, R138, R40 ;  /* 0x0000008a1020723c */ /* 0x000ff00000001828 */
[----:B------:R-:W-:Y:S01]  /*36a0*/  HMMA.16816.F32 R80, R20, R112, R48 ;  /* 0x000000701450723c */ /* 0x000fe20000001830 */
[----:B------:R-:W-:Y:S01]  /*36b0*/  LDSM.16.M88.4 R48, [R222+0x16100] ;  /* 0x01610000de30783b */ /* 0x000fe20000000200 */
[----:B------:R2:W3:Y:S06]  /*36c0*/  MUFU.TANH R113, R0 ;  /* 0x0000000000717308 */ /* 0x0004ec0000002400 */
[----:B------:R-:W-:Y:S08]  /*36d0*/  HMMA.16816.F32 R36, R8, R146, R36 ;  /* 0x000000920824723c */ /* 0x000ff00000001824 */
[----:B------:R-:W-:Y:S01]  /*36e0*/  HMMA.16816.F32 R64, R20, R90, R52 ;  /* 0x0000005a1440723c */ /* 0x000fe20000001834 */
[----:B------:R-:W5:Y:S01]  /*36f0*/  LDSM.16.M88.4 R52, [R227+0xa800] ;  /* 0x00a80000e334783b */ /* 0x000f620000000200 */
[----:B--2---:R-:W-:-:S04]  /*3700*/  FMUL.FTZ R0, R58, c[0x0][0x320] ;  /* 0x0000c8003a007a20 */ /* 0x004fc80000410000 */
[----:B------:R2:W2:Y:S02]  /*3710*/  MUFU.TANH R112, R0 ;  /* 0x0000000000707308 */ /* 0x0004a40000002400 */
[----:B----4-:R-:W-:Y:S08]  /*3720*/  HMMA.16816.F32 R28, R16, R72, R28 ;  /* 0x00000048101c723c */ /* 0x010ff0000000181c */
[----:B-1----:R-:W-:Y:S01]  /*3730*/  HMMA.16816.F32 R44, R8, R68, R24 ;  /* 0x00000044082c723c */ /* 0x002fe20000001818 */
[----:B--2---:R-:W-:-:S07]  /*3740*/  FMUL.FTZ R0, R59, c[0x0][0x320] ;  /* 0x0000c8003b007a20 */ /* 0x004fce0000410000 */
[----:B------:R-:W-:Y:S01]  /*3750*/  HMMA.16816.F32 R24, R12, R110, R32 ;  /* 0x0000006e0c18723c */ /* 0x000fe20000001820 */
[----:B------:R1:W2:Y:S07]  /*3760*/  MUFU.TANH R109, R0 ;  /* 0x00000000006d7308 */ /* 0x0002ae0000002400 */
[----:B------:R-:W-:Y:S01]  /*3770*/  HMMA.16816.F32 R40, R16, R74, R64 ;  /* 0x0000004a1028723c */ /* 0x000fe20000001840 */
[----:B------:R-:W-:Y:S04]  /*3780*/  LDSM.16.M88.4 R64, [R222+0x16900] ;  /* 0x01690000de40783b */ /* 0x000fe80000000200 */
[----:B------:R-:W4:Y:S03]  /*3790*/  LDSM.16.M88.4 R72, [R216+0x17900] ;  /* 0x01790000d848783b */ /* 0x000f260000000200 */
[----:B------:R-:W-:Y:S01]  /*37a0*/  HMMA.16816.F32 R92, R20, R114, R92 ;  /* 0x00000072145c723c */ /* 0x000fe2000000185c */
[----:B-1----:R-:W-:-:S04]  /*37b0*/  FMUL.FTZ R0, R36, c[0x0][0x320] ;  /* 0x0000c80024007a20 */ /* 0x002fc80000410000 */
[----:B------:R1:W1:Y:S03]  /*37c0*/  MUFU.TANH R108, R0 ;  /* 0x00000000006c7308 */ /* 0x0002660000002400 */
[----:B------:R-:W-:Y:S08]  /*37d0*/  HMMA.16816.F32 R24, R8, R70, R24 ;  /* 0x000000460818723c */ /* 0x000ff00000001818 */
[----:B-----5:R-:W-:Y:S01]  /*37e0*/  HMMA.16816.F32 R32, R16, R52, R80 ;  /* 0x000000341020723c */ /* 0x020fe20000001850 */
[----:B-1----:R-:W-:-:S07]  /*37f0*/  FMUL.FTZ R0, R37, c[0x0][0x320] ;  /* 0x0000c80025007a20 */ /* 0x002fce0000410000 */
[C---:B------:R-:W-:Y:S01]  /*3800*/  HMMA.16816.F32 R84, R20.reuse, R76, R84 ;  /* 0x0000004c1454723c */ /* 0x040fe20000001854 */
[----:B------:R1:W1:Y:S07]  /*3810*/  MUFU.TANH R103, R0 ;  /* 0x0000000000677308 */ /* 0x00026e0000002400 */
[C---:B------:R-:W-:Y:S08]  /*3820*/  HMMA.16816.F32 R56, R20.reuse, R78, R104 ;  /* 0x0000004e1438723c */ /* 0x040ff00000001868 */
[----:B----4-:R-:W-:Y:S01]  /*3830*/  HMMA.16816.F32 R68, R20, R72, R96 ;  /* 0x000000481444723c */ /* 0x010fe20000001860 */
[----:B-1----:R-:W-:-:S04]  /*3840*/  FMUL.FTZ R0, R38, c[0x0][0x320] ;  /* 0x0000c80026007a20 */ /* 0x002fc80000410000 */
[----:B------:R1:W4:Y:S03]  /*3850*/  MUFU.TANH R102, R0 ;  /* 0x0000000000667308 */ /* 0x0003260000002400 */
[----:B------:R-:W-:Y:S01]  /*3860*/  HMMA.16816.F32 R20, R20, R74, R128 ;  /* 0x0000004a1414723c */ /* 0x000fe20000001880 */
[----:B-1----:R-:W-:-:S07]  /*3870*/  FMUL.FTZ R0, R39, c[0x0][0x320] ;  /* 0x0000c80027007a20 */ /* 0x002fce0000410000 */
[C---:B------:R-:W-:Y:S01]  /*3880*/  HMMA.16816.F32 R36, R12.reuse, R48, R28 ;  /* 0x000000300c24723c */ /* 0x040fe2000000181c */
[----:B------:R1:W1:Y:S07]  /*3890*/  MUFU.TANH R101, R0 ;  /* 0x0000000000657308 */ /* 0x00026e0000002400 */
[----:B------:R-:W-:Y:S01]  /*38a0*/  HMMA.16816.F32 R28, R12, R50, R40 ;  /* 0x000000320c1c723c */ /* 0x000fe20000001828 */
[----:B------:R-:W5:Y:S07]  /*38b0*/  LDSM.16.M88.4 R48, [R227+0xb000] ;  /* 0x00b00000e330783b */ /* 0x000f6e0000000200 */
[----:B------:R-:W-:Y:S01]  /*38c0*/  HMMA.16816.F32 R40, R16, R54, R92 ;  /* 0x000000361028723c */ /* 0x000fe2000000185c */
[----:B------:R-:W2:Y:S01]  /*38d0*/  LDSM.16.M88.4 R52, [R221+0xa800] ;  /* 0x00a80000dd34783b */ /* 0x000ea20000000200 */
[----:B-1----:R-:W-:-:S04]  /*38e0*/  FMUL.FTZ R0, R44, c[0x0][0x320] ;  /* 0x0000c8002c007a20 */ /* 0x002fc80000410000 */
[----:B------:R1:W1:Y:S02]  /*38f0*/  MUFU.TANH R100, R0 ;  /* 0x0000000000647308 */ /* 0x0002640000002400 */
[----:B-1----:R-:W-:-:S06]  /*3900*/  FMUL.FTZ R0, R45, c[0x0][0x320] ;  /* 0x0000c8002d007a20 */ /* 0x002fcc0000410000 */
[----:B------:R1:W1:Y:S02]  /*3910*/  MUFU.TANH R91, R0 ;  /* 0x00000000005b7308 */ /* 0x0002640000002400 */
[----:B-1----:R-:W-:-:S06]  /*3920*/  FMUL.FTZ R0, R46, c[0x0][0x320] ;  /* 0x0000c8002e007a20 */ /* 0x002fcc0000410000 */
[----:B------:R1:W1:Y:S02]  /*3930*/  MUFU.TANH R90, R0 ;  /* 0x00000000005a7308 */ /* 0x0002640000002400 */
[----:B-1----:R-:W-:Y:S02]  /*3940*/  FMUL.FTZ R0, R47, c[0x0][0x320] ;  /* 0x0000c8002f007a20 */ /* 0x002fe40000410000 */
[----:B------:R-:W-:Y:S04]  /*3950*/  HMMA.16816.F32 R44, R8, R60, R36 ;  /* 0x0000003c082c723c */ /* 0x000fe80000001824 */
[----:B------:R1:W1:Y:S04]  /*3960*/  MUFU.TANH R89, R0 ;  /* 0x0000000000597308 */ /* 0x0002680000002400 */
[----:B------:R-:W-:Y:S08]  /*3970*/  HMMA.16816.F32 R36, R12, R64, R32 ;  /* 0x000000400c24723c */ /* 0x000ff00000001820 */
[----:B-----5:R-:W-:Y:S01]  /*3980*/  HMMA.16816.F32 R32, R16, R48, R84 ;  /* 0x000000301020723c */ /* 0x020fe20000001854 */
        /* <DEDUP_REMOVED lines=12> */
[----:B--2---:R-:W-:Y:S01]  /*3a50*/  HMMA.16816.F32 R40, R8, R52, R36 ;  /* 0x000000340828723c */ /* 0x004fe20000001824 */
[----:B-----5:R-:W-:-:S04]  /*3a60*/  FMUL.FTZ R0, R44, c[0x0][0x320] ;  /* 0x0000c8002c007a20 */ /* 0x020fc80000410000 */
[----:B------:R2:W1:Y:S03]  /*3a70*/  MUFU.TANH R80, R0 ;  /* 0x0000000000507308 */ /* 0x0004660000002400 */
[----:B------:R-:W-:Y:S01]  /*3a80*/  HMMA.16816.F32 R36, R16, R50, R56 ;  /* 0x000000321024723c */ /* 0x000fe20000001838 */
[----:B------:R-:W5:Y:S07]  /*3a90*/  LDSM.16.M88.4 R48, [R221+0xb000] ;  /* 0x00b00000dd30783b */ /* 0x000f6e0000000200 */
[----:B------:R-:W-:Y:S01]  /*3aa0*/  HMMA.16816.F32 R28, R8, R54, R28 ;  /* 0x00000036081c723c */ /* 0x000fe2000000181c */
[----:B--2---:R-:W-:-:S07]  /*3ab0*/  FMUL.FTZ R0, R45, c[0x0][0x320] ;  /* 0x0000c8002d007a20 */ /* 0x004fce0000410000 */
[----:B------:R-:W-:Y:S01]  /*3ac0*/  FMUL.FTZ R41, R41, c[0x0][0x320] ;  /* 0x0000c80029297a20 */ /* 0x000fe20000410000 */
[----:B-1----:R-:W-:Y:S01]  /*3ad0*/  HMMA.16816.F32 R32, R12, R60, R32 ;  /* 0x0000003c0c20723c */ /* 0x002fe20000001820 */
[----:B------:R1:W2:Y:S01]  /*3ae0*/  MUFU.TANH R79, R0 ;  /* 0x00000000004f7308 */ /* 0x0002a20000002400 */
[----:B------:R-:W-:Y:S02]  /*3af0*/  FMUL.FTZ R42, R42, c[0x0][0x320] ;  /* 0x0000c8002a2a7a20 */ /* 0x000fe40000410000 */
[----:B------:R-:W-:-:S04]  /*3b00*/  FMUL.FTZ R43, R43, c[0x0][0x320] ;  /* 0x0000c8002b2b7a20 */ /* 0x000fc80000410000 */
[----:B------:R-:W-:Y:S01]  /*3b10*/  HMMA.16816.F32 R36, R12, R62, R36 ;  /* 0x0000003e0c24723c */ /* 0x000fe20000001824 */
[----:B------:R-:W2:Y:S06]  /*3b20*/  MUFU.TANH R57, R41 ;  /* 0x0000002900397308 */ /* 0x000eac0000002400 */
[----:B------:R-:W-:Y:S02]  /*3b30*/  FMUL.FTZ R30, R30, c[0x0][0x320] ;  /* 0x0000c8001e1e7a20 */ /* 0x000fe40000410000 */
[----:B-1----:R-:W-:Y:S01]  /*3b40*/  FMUL.FTZ R0, R46, c[0x0][0x320] ;  /* 0x0000c8002e007a20 */ /* 0x002fe20000410000 */
[----:B------:R-:W1:Y:S01]  /*3b50*/  MUFU.TANH R56, R42 ;  /* 0x0000002a00387308 */ /* 0x000e620000002400 */
[----:B------:R-:W-:-:S02]  /*3b60*/  FMUL.FTZ R31, R31, c[0x0][0x320] ;  /* 0x0000c8001f1f7a20 */ /* 0x000fc40000410000 */
[----:B------:R-:W-:Y:S02]  /*3b70*/  FMUL.FTZ R28, R28, c[0x0][0x320] ;  /* 0x0000c8001c1c7a20 */ /* 0x000fe40000410000 */
[----:B------:R-:W-:Y:S01]  /*3b80*/  FMUL.FTZ R29, R29, c[0x0][0x320] ;  /* 0x0000c8001d1d7a20 */ /* 0x000fe20000410000 */
[----:B-----5:R-:W-:Y:S02]  /*3b90*/  HMMA.16816.F32 R32, R8, R48, R32 ;  /* 0x000000300820723c */ /* 0x020fe40000001820 */
[----:B------:R5:W1:Y:S08]  /*3ba0*/  MUFU.TANH R78, R0 ;  /* 0x00000000004e7308 */ /* 0x000a700000002400 */
[----:B------:R-:W1:Y:S01]  /*3bb0*/  MUFU.TANH R55, R43 ;  /* 0x0000002b00377308 */ /* 0x000e620000002400 */
[----:B-----5:R-:W-:-:S07]  /*3bc0*/  FMUL.FTZ R0, R47, c[0x0][0x320] ;  /* 0x0000c8002f007a20 */ /* 0x020fce0000410000 */
[----:B------:R-:W1:Y:S01]  /*3bd0*/  MUFU.TANH R52, R30 ;  /* 0x0000001e00347308 */ /* 0x000e620000002400 */
[----:B------:R-:W5:Y:S07]  /*3be0*/  LDSM.16.M88.4 R44, [R222+0x17900] ;  /* 0x01790000de2c783b */ /* 0x000f6e0000000200 */
[----:B------:R1:W1:Y:S08]  /*3bf0*/  MUFU.TANH R77, R0 ;  /* 0x00000000004d7308 */ /* 0x0002700000002400 */
[----:B------:R-:W2:Y:S01]  /*3c00*/  MUFU.TANH R54, R28 ;  /* 0x0000001c00367308 */ /* 0x000ea20000002400 */
[----:B-1----:R-:W-:-:S07]  /*3c10*/  FMUL.FTZ R0, R24, c[0x0][0x320] ;  /* 0x0000c80018007a20 */ /* 0x002fce0000410000 */
[----:B------:R-:W1:Y:S08]  /*3c20*/  MUFU.TANH R53, R29 ;  /* 0x0000001d00357308 */ /* 0x000e700000002400 */
[----:B------:R1:W1:Y:S02]  /*3c30*/  MUFU.TANH R76, R0 ;  /* 0x00000000004c7308 */ /* 0x0002640000002400 */
[----:B-1----:R-:W-:-:S06]  /*3c40*/  FMUL.FTZ R0, R25, c[0x0][0x320] ;  /* 0x0000c80019007a20 */ /* 0x002fcc0000410000 */
[----:B------:R1:W1:Y:S02]  /*3c50*/  MUFU.TANH R73, R0 ;  /* 0x0000000000497308 */ /* 0x0002640000002400 */
[----:B-1----:R-:W-:-:S06]  /*3c60*/  FMUL.FTZ R0, R26, c[0x0][0x320] ;  /* 0x0000c8001a007a20 */ /* 0x002fcc0000410000 */
[----:B------:R1:W1:Y:S02]  /*3c70*/  MUFU.TANH R72, R0 ;  /* 0x0000000000487308 */ /* 0x0002640000002400 */
[----:B-1----:R-:W-:Y:S02]  /*3c80*/  FMUL.FTZ R0, R27, c[0x0][0x320] ;  /* 0x0000c8001b007a20 */ /* 0x002fe40000410000 */
[C---:B------:R-:W-:Y:S04]  /*3c90*/  HMMA.16816.F32 R24, R16.reuse, R64, R68 ;  /* 0x000000401018723c */ /* 0x040fe80000001844 */
[----:B------:R1:W1:Y:S04]  /*3ca0*/  MUFU.TANH R59, R0 ;  /* 0x00000000003b7308 */ /* 0x0002680000002400 */
[----:B------:R-:W-:Y:S01]  /*3cb0*/  HMMA.16816.F32 R16, R16, R66, R20 ;  /* 0x000000421010723c */ /* 0x000fe20000001814 */
[----:B-1----:R-:W-:-:S02]  /*3cc0*/  FMUL.FTZ R0, R40, c[0x0][0x320] ;  /* 0x0000c80028007a20 */ /* 0x002fc40000410000 */
[----:B------:R-:W1:Y:S01]  /*3cd0*/  LDSM.16.M88.4 R40, [R221+0xb800] ;  /* 0x00b80000dd28783b */ /* 0x000e620000000200 */
[----:B------:R-:W-:Y:S11]  /*3ce0*/  DEPBAR.LE SB0, 0x0 ;  /* 0x000080000000791a */ /* 0x000ff60000000000 */
[----:B------:R-:W-:Y:S01]  /*3cf0*/  @!UPT UIADD3 URZ, URZ, URZ, URZ ;  /* 0x0000003f3f3ff290 */ /* 0x000fe2000fffe03f */
[C---:B-----5:R-:W-:Y:S01]  /*3d00*/  HMMA.16816.F32 R20, R12.reuse, R44, R24 ;  /* 0x0000002c0c14723c */ /* 0x060fe20000001818 */
[----:B------:R5:W1:Y:S07]  /*3d10*/  MUFU.TANH R58, R0 ;  /* 0x00000000003a7308 */ /* 0x000a6e0000002400 */
[----:B------:R-:W-:Y:S01]  /*3d20*/  HMMA.16816.F32 R12, R12, R46, R16 ;  /* 0x0000002e0c0c723c */ /* 0x000fe20000001810 */
[----:B------:R-:W1:Y:S07]  /*3d30*/  MUFU.TANH R45, R31 ;  /* 0x0000001f002d7308 */ /* 0x000e6e0000002400 */
[----:B------:R-:W-:Y:S01]  /*3d40*/  HMMA.16816.F32 R24, R8, R50, R36 ;  /* 0x000000320818723c */ /* 0x000fe20000001824 */
[----:B-----5:R-:W-:-:S04]  /*3d50*/  FMUL.FTZ R0, R32, c[0x0][0x320] ;  /* 0x0000c80020007a20 */ /* 0x020fc80000410000 */
[----:B------:R5:W2:Y:S03]  /*3d60*/  MUFU.TANH R44, R0 ;  /* 0x00000000002c7308 */ /* 0x000aa60000002400 */
[C---:B-1----:R-:W-:Y:S01]  /*3d70*/  HMMA.16816.F32 R16, R8.reuse, R40, R20 ;  /* 0x000000280810723c */ /* 0x042fe20000001814 */
[----:B-----5:R-:W-:Y:S11]  /*3d80*/  FMUL.FTZ R0, R33, c[0x0][0x320] ;  /* 0x0000c80021007a20 */ /* 0x020ff60000410000 */
[----:B------:R-:W-:Y:S04]  /*3d90*/  @!UPT UIADD3 URZ, URZ, URZ, URZ ;  /* 0x0000003f3f3ff290 */ /* 0x000fe8000fffe03f */
[----:B------:R-:W-:Y:S01]  /*3da0*/  FMUL.FTZ R26, R26, c[0x0][0x320] ;  /* 0x0000c8001a1a7a20 */ /* 0x000fe20000410000 */
[----:B------:R1:W1:Y:S01]  /*3db0*/  MUFU.TANH R39, R0 ;  /* 0x0000000000277308 */ /* 0x0002620000002400 */
[----:B------:R-:W-:Y:S01]  /*3dc0*/  FMUL.FTZ R24, R24, c[0x0][0x320] ;  /* 0x0000c80018187a20 */ /* 0x000fe20000410000 */
[----:B------:R-:W-:Y:S01]  /*3dd0*/  HMMA.16816.F32 R8, R8, R42, R12 ;  /* 0x0000002a0808723c */ /* 0x000fe2000000180c */
[----:B------:R-:W-:Y:S02]  /*3de0*/  FMUL.FTZ R27, R27, c[0x0][0x320] ;  /* 0x0000c8001b1b7a20 */ /* 0x000fe40000410000 */
[----:B------:R-:W-:-:S03]  /*3df0*/  FMUL.FTZ R25, R25, c[0x0][0x320] ;  /* 0x0000c80019197a20 */ /* 0x000fc60000410000 */
[----:B------:R-:W2:Y:S01]  /*3e00*/  MUFU.TANH R33, R26 ;  /* 0x0000001a00217308 */ /* 0x000ea20000002400 */
[----:B-1----:R-:W-:-:S07]  /*3e10*/  FMUL.FTZ R0, R34, c[0x0][0x320] ;  /* 0x0000c80022007a20 */ /* 0x002fce0000410000 */
[----:B------:R-:W1:Y:S01]  /*3e20*/  MUFU.TANH R36, R24 ;  /* 0x0000001800247308 */ /* 0x000e620000002400 */
[----:B------:R-:W-:Y:S02]  /*3e30*/  FMUL.FTZ R19, R19, c[0x0][0x320] ;  /* 0x0000c80013137a20 */ /* 0x000fe40000410000 */
[----:B------:R-:W-:Y:S02]  /*3e40*/  FMUL.FTZ R16, R16, c[0x0][0x320] ;  /* 0x0000c80010107a20 */ /* 0x000fe40000410000 */
[----:B------:R-:W-:Y:S02]  /*3e50*/  FMUL.FTZ R17, R17, c[0x0][0x320] ;  /* 0x0000c80011117a20 */ /* 0x000fe40000410000 */
[----:B------:R-:W-:Y:S01]  /*3e60*/  FMUL.FTZ R18, R18, c[0x0][0x320] ;  /* 0x0000c80012127a20 */ /* 0x000fe20000410000 */
[----:B------:R5:W1:Y:S02]  /*3e70*/  MUFU.TANH R38, R0 ;  /* 0x0000000000267308 */ /* 0x000a640000002400 */
[----:B------:R-:W-:-:S02]  /*3e80*/  FMUL.FTZ R8, R8, c[0x0][0x320] ;  /* 0x0000c80008087a20 */ /* 0x000fc40000410000 */
[----:B------:R-:W-:Y:S02]  /*3e90*/  FMUL.FTZ R9, R9, c[0x0][0x320] ;  /* 0x0000c80009097a20 */ /* 0x000fe40000410000 */
[----:B------:R-:W-:Y:S02]  /*3ea0*/  FMUL.FTZ R10, R10, c[0x0][0x320] ;  /* 0x0000c8000a0a7a20 */ /* 0x000fe40000410000 */
[----:B------:R-:W-:Y:S01]  /*3eb0*/  FMUL.FTZ R11, R11, c[0x0][0x320] ;  /* 0x0000c8000b0b7a20 */ /* 0x000fe20000410000 */
[----:B------:R-:W1:Y:S01]  /*3ec0*/  MUFU.TANH R34, R27 ;  /* 0x0000001b00227308 */ /* 0x000e620000002400 */
[----:B-----5:R-:W-:-:S07]  /*3ed0*/  FMUL.FTZ R0, R35, c[0x0][0x320] ;  /* 0x0000c80023007a20 */ /* 0x020fce0000410000 */
[----:B------:R-:W1:Y:S08]  /*3ee0*/  MUFU.TANH R26, R19 ;  /* 0x00000013001a7308 */ /* 0x000e700000002400 */
        /* <DEDUP_REMOVED lines=8> */
[----:B------:R5:W1:Y:S02]  /*3f70*/  MUFU.TANH R25, R18 ;  /* 0x0000001200197308 */ /* 0x000a640000002400 */
[----:B-----5:R-:W-:Y:S01]  /*3f80*/  P2R R18, PR, RZ, 0x4 ;  /* 0x00000004ff127803 */ /* 0x020fe20000000000 */
[----:B------:R-:W-:Y:S06]  /*3f90*/  BAR.SYNC.DEFER_BLOCKING 0x0 ;  /* 0x0000000000007b1d */ /* 0x000fec0000010000 */
[----:B------:R-:W-:Y:S05]  /*3fa0*/  @!P2 BRA `(.L_x_711) ;  /* 0x000002300000a947 */ /* 0x000fea0003800000 */
[----:B-1234-:R-:W-:-:S04]  /*3fb0*/  IADD3 R8, R165, -0x2, RZ ;  /* 0xfffffffea5087810 */ /* 0x01efc80007ffe0ff */
[----:B------:R-:W-:Y:S01]  /*3fc0*/  SHF.R.S32.HI R3, RZ, 0x1f, R8 ;  /* 0x0000001fff037819 */ /* 0x000fe20000011408 */
[----:B------:R-:W-:Y:S02]  /*3fd0*/  IMAD R0, R159, R8, RZ ;  /* 0x000000089f007224 */ /* 0x000fe400078e02ff */
[----:B------:R-:W-:-:S04]  /*3fe0*/  IMAD.WIDE.U32 R8, R8, R162, R166 ;  /* 0x000000a208087225 */ /* 0x000fc800078e00a6 */
[----:B------:R-:W-:Y:S01]  /*3ff0*/  IMAD R0, R3, R162, R0 ;  /* 0x000000a203007224 */ /* 0x000fe200078e0200 */
[----:B------:R-:W-:Y:S02]  /*4000*/  LEA R6, P0, R8, c[0x0][0x1c8], 0x1 ;  /* 0x0000720008067a11 */ /* 0x000fe400078008ff */
[C---:B------:R-:W-:Y:S01]  /*4010*/  SHF.L.U64.HI R3, R160.reuse, 0x6, R164 ;  /* 0x00000006a0037819 */ /* 0x040fe200000102a4 */
[----:B------:R-:W-:Y:S02]  /*4020*/  IMAD.IADD R0, R9, 0x1, R0 ;  /* 0x0000000109007824 */ /* 0x000fe400078e0200 */
[----:B------:R-:W-:-:S03]  /*4030*/  IMAD.SHL.U32 R9, R160, 0x40, RZ ;  /* 0x00000040a0097824 */ /* 0x000fc600078e00ff */
        /* <DEDUP_REMOVED lines=26> */
.L_x_711:
[----:B-1234-:R-:W-:Y:S01]  /*41e0*/  LOP3.LUT R0, R158, 0xffffffe0, RZ, 0xc0, !PT ;  /* 0xffffffe09e007812 */ /* 0x01efe200078ec0ff */
[----:B------:R-:W-:Y:S01]  /*41f0*/  IMAD.IADD R6, R157, 0x1, R156 ;  /* 0x000000019d067824 */ /* 0x000fe200078e029c */
[----:B------:R1:W-:Y:S01]  /*4200*/  STL [R1+0x50], R226 ;  /* 0x000050e201007387 */ /* 0x0003e20000100800 */
[----:B------:R-:W-:-:S02]  /*4210*/  IMAD.SHL.U32 R217, R5, 0x2, RZ ;  /* 0x0000000205d97824 */ /* 0x000fc400078e00ff */
[----:B------:R-:W-:Y:S01]  /*4220*/  IMAD.IADD R0, R161, 0x1, -R0 ;  /* 0x00000001a1007824 */ /* 0x000fe200078e0a00 */
[----:B------:R-:W-:Y:S01]  /*4230*/  STL [R1+0x4c], R225 ;  /* 0x00004ce101007387 */ /* 0x000fe20000100800 */
[----:B------:R-:W-:Y:S01]  /*4240*/  IMAD R220, R2, 0x2, R217 ;  /* 0x0000000202dc7824 */ /* 0x000fe200078e02d9 */
[----:B------:R-:W-:Y:S02]  /*4250*/  LEA R218, R4, R217, 0x1 ;  /* 0x000000d904da7211 */ /* 0x000fe400078e08ff */
[----:B------:R-:W-:Y:S01]  /*4260*/  SHF.R.S32.HI R3, RZ, 0x1f, R0 ;  /* 0x0000001fff037819 */ /* 0x000fe20000011400 */
[----:B------:R-:W-:Y:S02]  /*4270*/  STL [R1+0x48], R224 ;  /* 0x000048e001007387 */ /* 0x000fe40000100800 */
[----:B------:R-:W-:Y:S01]  /*4280*/  IMAD R219, R2, 0x2, R218 ;  /* 0x0000000202db7824 */ /* 0x000fe200078e02da */
[----:B------:R-:W-:Y:S01]  /*4290*/  LEA.HI R3, R3, R0, RZ, 0x2 ;  /* 0x0000000003037211 */ /* 0x000fe200078f10ff */
[----:B------:R-:W-:Y:S03]  /*42a0*/  STL [R1+0x44], R223 ;  /* 0x000044df01007387 */ /* 0x000fe60000100800 */
[----:B------:R-:W-:Y:S01]  /*42b0*/  LOP3.LUT R3, R3, 0x7ffffffc, RZ, 0xc0, !PT ;  /* 0x7ffffffc03037812 */ /* 0x000fe200078ec0ff */
[----:B------:R-:W-:Y:S03]  /*42c0*/  STL [R1+0x40], R222 ;  /* 0x000040de01007387 */ /* 0x000fe60000100800 */
[----:B------:R-:W-:Y:S01]  /*42d0*/  IADD3 R0, R0, -R3, RZ ;  /* 0x8000000300007210 */ /* 0x000fe20007ffe0ff */
[----:B------:R-:W-:Y:S04]  /*42e0*/  STL [R1+0x3c], R221 ;  /* 0x00003cdd01007387 */ /* 0x000fe80000100800 */
[----:B------:R-:W-:Y:S01]  /*42f0*/  IMAD R0, R0, -0x2, R6 ;  /* 0xfffffffe00007824 */ /* 0x000fe200078e0206 */
[----:B------:R2:W-:Y:S04]  /*4300*/  STL [R1+0x38], R216 ;  /* 0x000038d801007387 */ /* 0x0005e80000100800 */
[C---:B------:R-:W-:Y:S01]  /*4310*/  ISETP.GT.AND P0, PT, R0.reuse, RZ, PT ;  /* 0x000000ff0000720c */ /* 0x040fe20003f04270 */
[----:B------:R-:W-:Y:S01]  /*4320*/  LDSM.16.MT88.4 R40, [R217+0x900] ;  /* 0x00090000d928783b */ /* 0x000fe20000004200 */
[----:B------:R-:W-:-:S02]  /*4330*/  ISETP.GT.AND P1, PT, R0, 0x1, PT ;  /* 0x000000010000780c */ /* 0x000fc40003f24270 */
[----:B------:R-:W-:Y:S01]  /*4340*/  FSEL R14, R112, -INF , P0 ;  /* 0xff800000700e7808 */ /* 0x000fe20000000000 */
[----:B------:R-:W-:Y:S01]  /*4350*/  LDSM.16.MT88.4 R64, [R218+0x3900] ;  /* 0x00390000da40783b */ /* 0x000fe20000004200 */
[----:B------:R-:W-:Y:S02]  /*4360*/  FSEL R7, R116, -INF , P0 ;  /* 0xff80000074077808 */ /* 0x000fe40000000000 */
[C---:B------:R-:W-:Y:S01]  /*4370*/  ISETP.GT.AND P0, PT, R0.reuse, 0x8, PT ;  /* 0x000000080000780c */ /* 0x040fe20003f04270 */
[----:B------:R-:W-:Y:S01]  /*4380*/  LDSM.16.MT88.4 R60, [R220+0x3900] ;  /* 0x00390000dc3c783b */ /* 0x000fe20000004200 */
[----:B------:R-:W-:Y:S02]  /*4390*/  FSEL R8, R113, -INF , P1 ;  /* 0xff80000071087808 */ /* 0x000fe40000800000 */
[----:B------:R-:W-:Y:S01]  /*43a0*/  FSEL R15, R109, -INF , P1 ;  /* 0xff8000006d0f7808 */ /* 0x000fe20000800000 */
[----:B------:R-:W-:Y:S01]  /*43b0*/  LDSM.16.MT88.4 R84, [R217+0x3900] ;  /* 0x00390000d954783b */ /* 0x000fe20000004200 */
[----:B------:R-:W-:-:S02]  /*43c0*/  ISETP.GT.AND P1, PT, R0, 0x9, PT ;  /* 0x000000090000780c */ /* 0x000fc40003f24270 */
[----:B------:R-:W-:Y:S01]  /*43d0*/  FSEL R9, R108, -INF , P0 ;  /* 0xff8000006c097808 */ /* 0x000fe20000000000 */
[----:B------:R-:W-:Y:S01]  /*43e0*/  LDSM.16.MT88.4 R68, [R217+0x6900] ;  /* 0x00690000d944783b */ /* 0x000fe20000004200 */
[----:B------:R-:W-:Y:S02]  /*43f0*/  FMNMX.FTZ R132, R7, R8, !PT ;  /* 0x0000000807847209 */ /* 0x000fe40007810000 */
[----:B------:R-:W-:Y:S01]  /*4400*/  FSEL R20, R102, -INF , P0 ;  /* 0xff80000066147808 */ /* 0x000fe20000000000 */
[----:B------:R-:W-:Y:S01]  /*4410*/  LDSM.16.MT88.4 R92, [R220+0x6100] ;  /* 0x00610000dc5c783b */ /* 0x000fe20000004200 */
[----:B------:R-:W-:Y:S02]  /*4420*/  ISETP.GT.AND P0, PT, R0, 0x10, PT ;  /* 0x000000100000780c */ /* 0x000fe40003f04270 */
[----:B------:R-:W-:Y:S01]  /*4430*/  FSEL R10, R103, -INF , P1 ;  /* 0xff800000670a7808 */ /* 0x000fe20000800000 */
[----:B------:R-:W0:Y:S01]  /*4440*/  LDGDEPBAR ;  /* 0x00000000000079af */ /* 0x000e220000000000 */
[----:B------:R-:W-:-:S02]  /*4450*/  FMNMX.FTZ R132, R9, R132, !PT ;  /* 0x0000008409847209 */ /* 0x000fc40007810000 */
        /* <DEDUP_REMOVED lines=66> */
[----:B-1----:R-:W-:Y:S02]  /*4880*/  FSEL R226, R38, -INF , P0 ;  /* 0xff80000026e27808 */ /* 0x002fe40000000000 */
        /* <DEDUP_REMOVED lines=15> */
[----:B------:R-:W-:-:S02]  /*4980*/  ISETP.GT.AND P2, PT, R0, 0x51, PT ;  /* 0x000000510000780c */ /* 0x000fc40003f44270 */
[----:B--2---:R-:W-:Y:S02]  /*4990*/  FSEL R216, R30, -INF , P0 ;  /* 0xff8000001ed87808 */ /* 0x004fe40000000000 */
        /* <DEDUP_REMOVED lines=13> */
[----:B------:R-:W-:Y:S02]  /*4a70*/  FMNMX.FTZ R0, R208, R0, !PT ;  /* 0x00000000d0007209 */ /* 0x000fe40007810000 */
[----:B------:R-:W-:Y:S02]  /*4a80*/  FMNMX.FTZ R132, R98, R132, !PT ;  /* 0x0000008462847209 */ /* 0x000fe40007810000 */
[----:B------:R-:W-:Y:S02]  /*4a90*/  FMNMX.FTZ R0, R207, R0, !PT ;  /* 0x00000000cf007209 */ /* 0x000fe40007810000 */
[----:B------:R-:W-:-:S02]  /*4aa0*/  FMNMX.FTZ R132, R215, R132, !PT ;  /* 0x00000084d7847209 */ /* 0x000fc40007810000 */
[----:B------:R-:W-:Y:S02]  /*4ab0*/  FMNMX.FTZ R0, R226, R0, !PT ;  /* 0x00000000e2007209 */ /* 0x000fe40007810000 */
[----:B------:R-:W-:Y:S01]  /*4ac0*/  FSEL R122, R26, -INF , P2 ;  /* 0xff8000001a7a7808 */ /* 0x000fe20001000000 */
[----:B------:R-:W1:Y:S01]  /*4ad0*/  SHFL.BFLY PT, R3, R132, 0x2, 0x1f ;  /* 0x0c401f0084037f89 */ /* 0x000e6200000e0000 */
[----:B------:R-:W-:Y:S02]  /*4ae0*/  FMNMX.FTZ R0, R99, R0, !PT ;  /* 0x0000000063007209 */ /* 0x000fe40007810000 */
[----:B------:R-:W-:Y:S01]  /*4af0*/  FSEL R209, R32, -INF , P1 ;  /* 0xff80000020d17808 */ /* 0x000fe20000800000 */
[----:B------:R-:W-:Y:S01]  /*4b00*/  LDSM.16.MT88.4 R24, [R218+0x100] ;  /* 0x00010000da18783b */ /* 0x000fe20000004200 */
[----:B------:R-:W-:Y:S02]  /*4b10*/  FMNMX.FTZ R0, R121, R0, !PT ;  /* 0x0000000079007209 */ /* 0x000fe40007810000 */
[----:B------:R-:W-:-:S02]  /*4b20*/  FSEL R110, R31, -INF , P0 ;  /* 0xff8000001f6e7808 */ /* 0x000fc40000000000 */
[----:B------:R-:W-:Y:S02]  /*4b30*/  FMNMX.FTZ R0, R102, R0, !PT ;  /* 0x0000000066007209 */ /* 0x000fe40007810000 */
[----:B------:R-:W-:Y:S02]  /*4b40*/  ISETP.NE.AND P2, PT, R18, RZ, PT ;  /* 0x000000ff1200720c */ /* 0x000fe40003f45270 */
[----:B------:R-:W-:-:S04]  /*4b50*/  FMNMX.FTZ R0, R221, R0, !PT ;  /* 0x00000000dd007209 */ /* 0x000fc80007810000 */
[----:B------:R-:W-:-:S04]  /*4b60*/  FMNMX.FTZ R0, R122, R0, !PT ;  /* 0x000000007a007209 */ /* 0x000fc80007810000 */
[----:B------:R-:W-:Y:S02]  /*4b70*/  FMNMX.FTZ R0, R209, R0, !PT ;  /* 0x00000000d1007209 */ /* 0x000fe40007810000 */
[----:B-1----:R-:W-:Y:S02]  /*4b80*/  FMNMX.FTZ R132, R132, R3, !PT ;  /* 0x0000000384847209 */ /* 0x002fe40007810000 */
[----:B------:R-:W-:-:S03]  /*4b90*/  FMNMX.FTZ R3, R110, R0, !PT ;  /* 0x000000006e037209 */ /* 0x000fc60007810000 */
[----:B------:R-:W1:Y:S04]  /*4ba0*/  SHFL.BFLY PT, R0, R132, 0x1, 0x1f ;  /* 0x0c201f0084007f89 */ /* 0x000e6800000e0000 */
[----:B------:R-:W2:Y:S01]  /*4bb0*/  SHFL.BFLY PT, R6, R3, 0x2, 0x1f ;  /* 0x0c401f0003067f89 */ /* 0x000ea200000e0000 */
[----:B-1----:R-:W-:Y:S02]  /*4bc0*/  FMNMX.FTZ R132, R132, R0, !PT ;  /* 0x0000000084847209 */ /* 0x002fe40007810000 */
[----:B--2---:R-:W-:-:S03]  /*4bd0*/  FMNMX.FTZ R3, R3, R6, !PT ;  /* 0x0000000603037209 */ /* 0x004fc60007810000 */
[C---:B------:R-:W-:Y:S01]  /*4be0*/  FMUL.FTZ R12, R132.reuse, c[0x0][0x2d0] ;  /* 0x0000b400840c7a20 */ /* 0x040fe20000410000 */
[----:B------:R-:W-:Y:S01]  /*4bf0*/  FSETP.NEU.FTZ.AND P0, PT, R132, -INF , PT ;  /* 0xff8000008400780b */ /* 0x000fe20003f1d000 */
[----:B------:R-:W1:Y:S03]  /*4c00*/  SHFL.BFLY PT, R6, R3, 0x1, 0x1f ;  /* 0x0c201f0003067f89 */ /* 0x000e6600000e0000 */
[----:B------:R-:W-:-:S05]  /*4c10*/  FSEL R12, R12, RZ, P0 ;  /* 0x000000ff0c0c7208 */ /* 0x000fca0000000000 */
[----:B------:R-:W-:-:S04]  /*4c20*/  FFMA.FTZ R0, R7, c[0x0][0x2d0], -R12 ;  /* 0x0000b40007007a23 */ /* 0x000fc8000001080c */
[----:B------:R2:W-:Y:S01]  /*4c30*/  MUFU.EX2 R96, R0 ;  /* 0x0000000000607308 */ /* 0x0005e20000000800 */
[----:B-1----:R-:W-:Y:S01]  /*4c40*/  FMNMX.FTZ R3, R3, R6, !PT ;  /* 0x0000000603037209 */ /* 0x002fe20007810000 */
[--C-:B------:R-:W-:Y:S02]  /*4c50*/  FFMA.FTZ R6, R11, c[0x0][0x2d0], -R12.reuse ;  /* 0x0000b4000b067a23 */ /* 0x100fe4000001080c */
[----:B--2---:R-:W-:Y:S01]  /*4c60*/  FFMA.FTZ R0, R8, c[0x0][0x2d0], -R12 ;  /* 0x0000b40008007a23 */ /* 0x004fe2000001080c */
[----:B------:R-:W-:-:S03]  /*4c70*/  FSETP.NEU.FTZ.AND P0, PT, R3, -INF , PT ;  /* 0xff8000000300780b */ /* 0x000fc60003f1d000 */
[----:B------:R1:W-:Y:S08]  /*4c80*/  MUFU.EX2 R211, R6 ;  /* 0x0000000600d37308 */ /* 0x0003f00000000800 */
[----:B------:R2:W3:Y:S01]  /*4c90*/  MUFU.EX2 R225, R0 ;  /* 0x0000000000e17308 */ /* 0x0004e20000000800 */
[----:B-1----:R-:W-:-:S07]  /*4ca0*/  FFMA.FTZ R6, R13, c[0x0][0x2d0], -R12 ;  /* 0x0000b4000d067a23 */ /* 0x002fce000001080c */
[----:B------:R-:W-:Y:S01]  /*4cb0*/  MUFU.EX2 R223, R6 ;  /* 0x0000000600df7308 */ /* 0x000fe20000000800 */
[----:B--2---:R-:W-:Y:S01]  /*4cc0*/  FFMA.FTZ R0, R9, c[0x0][0x2d0], -R12 ;  /* 0x0000b40009007a23 */ /* 0x004fe2000001080c */
[----:B---3--:R-:W-:-:S06]  /*4cd0*/  F2FP.PACK_AB R8, R225, R96 ;  /* 0x00000060e108723e */ /* 0x008fcc00000000ff */
[----:B------:R1:W-:Y:S02]  /*4ce0*/  MUFU.EX2 R97, R0 ;  /* 0x0000000000617308 */ /* 0x0003e40000000800 */
[----:B-1----:R-:W-:-:S06]  /*4cf0*/  FFMA.FTZ R0, R10, c[0x0][0x2d0], -R12 ;  /* 0x0000b4000a007a23 */ /* 0x002fcc000001080c */
[----:B------:R1:W2:Y:S02]  /*4d00*/  MUFU.EX2 R16, R0 ;  /* 0x0000000000107308 */ /* 0x0002a40000000800 */
[----:B-1----:R-:W-:-:S05]  /*4d10*/  FMUL.FTZ R0, R3, c[0x0][0x2d0] ;  /* 0x0000b40003007a20 */ /* 0x002fca0000410000 */
[----:B------:R-:W-:-:S05]  /*4d20*/  FSEL R0, R0, RZ, P0 ;  /* 0x000000ff00007208 */ /* 0x000fca0000000000 */
[----:B------:R-:W-:Y:S02]  /*4d30*/  FFMA.FTZ R5, R14, c[0x0][0x2d0], -R0 ;  /* 0x0000b4000e057a23 */ /* 0x000fe40000010800 */
[----:B--2---:R-:W-:Y:S02]  /*4d40*/  IMAD.MOV.U32 R14, RZ, RZ, R16 ;  /* 0x000000ffff0e7224 */ /* 0x004fe400078e0010 */
[----:B------:R-:W1:Y:S01]  /*4d50*/  LDSM.16.MT88.4 R16, [R217+0x100] ;  /* 0x00010000d910783b */ /* 0x000e620000004200 */
[----:B------:R2:W-:Y:S01]  /*4d60*/  MUFU.EX2 R224, R5 ;  /* 0x0000000500e07308 */ /* 0x0005e20000000800 */
[----:B------:R-:W-:Y:S01]  /*4d70*/  FFMA.FTZ R4, R21, c[0x0][0x2d0], -R0 ;  /* 0x0000b40015047a23 */ /* 0x000fe20000010800 */
[----:B------:R-:W-:-:S06]  /*4d80*/  F2FP.PACK_AB R10, R14, R97 ;  /* 0x000000610e0a723e */ /* 0x000fcc00000000ff */
[----:B------:R3:W4:Y:S01]  /*4d90*/  MUFU.EX2 R6, R4 ;  /* 0x0000000400067308 */ /* 0x0007220000000800 */
[----:B--2---:R-:W-:-:S07]  /*4da0*/  FFMA.FTZ R5, R15, c[0x0][0x2d0], -R0 ;  /* 0x0000b4000f057a23 */ /* 0x004fce0000010800 */
[----:B------:R2:W2:Y:S01]  /*4db0*/  MUFU.EX2 R213, R5 ;  /* 0x0000000500d57308 */ /* 0x0004a20000000800 */
[----:B---3--:R-:W-:Y:S01]  /*4dc0*/  FFMA.FTZ R4, R22, c[0x0][0x2d0], -R12 ;  /* 0x0000b40016047a23 */ /* 0x008fe2000001080c */
[----:B----4-:R-:W-:-:S06]  /*4dd0*/  MOV R2, R6 ;  /* 0x0000000600027202 */ /* 0x010fcc0000000f00 */
[----:B------:R3:W-:Y:S01]  /*4de0*/  MUFU.EX2 R222, R4 ;  /* 0x0000000400de7308 */ /* 0x0007e20000000800 */
[----:B--2---:R-:W-:Y:S01]  /*4df0*/  FFMA.FTZ R5, R20, c[0x0][0x2d0], -R0 ;  /* 0x0000b40014057a23 */ /* 0x004fe20000010800 */
[----:B------:R-:W-:-:S06]  /*4e00*/  F2FP.PACK_AB R9, R213, R224 ;  /* 0x000000e0d509723e */ /* 0x000fcc00000000ff */
[----:B------:R-:W2:Y:S01]  /*4e10*/  MUFU.EX2 R100, R5 ;  /* 0x0000000500647308 */ /* 0x000ea20000000800 */
[----:B---3--:R-:W-:-:S07]  /*4e20*/  FFMA.FTZ R4, R23, c[0x0][0x2d0], -R12 ;  /* 0x0000b40017047a23 */ /* 0x008fce000001080c */
[----:B------:R3:W4:Y:S01]  /*4e30*/  MUFU.EX2 R101, R4 ;  /* 0x0000000400657308 */ /* 0x0007220000000800 */
[----:B--2---:R-:W-:-:S07]  /*4e40*/  F2FP.PACK_AB R11, R6, R100 ;  /* 0x00000064060b723e */ /* 0x004fce00000000ff */
[----:B-1----:R-:W-:Y:S01]  /*4e50*/  HMMA.16816.F32 R32, R8, R16, RZ ;  /* 0x000000100820723c */ /* 0x002fe200000018ff */
[----:B---3--:R-:W-:Y:S01]  /*4e60*/  FFMA.FTZ R4, R28, c[0x0][0x2d0], -R0 ;  /* 0x0000b4001c047a23 */ /* 0x008fe20000010800 */
[----:B----4-:R-:W-:-:S03]  /*4e70*/  F2FP.PACK_AB R6, R101, R222 ;  /* 0x000000de6506723e */ /* 0x010fc600000000ff */
[----:B------:R1:W-:Y:S03]  /*4e80*/  MUFU.EX2 R15, R4 ;  /* 0x00000004000f7308 */ /* 0x0003e60000000800 */
[----:B------:R-:W-:Y:S01]  /*4e90*/  HMMA.16816.F32 R20, R8, R24, RZ ;  /* 0x000000180814723c */ /* 0x000fe200000018ff */
[----:B-1----:R-:W-:-:S07]  /*4ea0*/  FFMA.FTZ R4, R29, c[0x0][0x2d0], -R0 ;  /* 0x0000b4001d047a23 */ /* 0x002fce0000010800 */
[C---:B------:R-:W-:Y:S01]  /*4eb0*/  HMMA.16816.F32 R28, R8.reuse, R18, RZ ;  /* 0x00000012081c723c */ /* 0x040fe200000018ff */
[----:B------:R1:W2:Y:S07]  /*4ec0*/  MUFU.EX2 R252, R4 ;  /* 0x0000000400fc7308 */ /* 0x0002ae0000000800 */
[C---:B------:R-:W-:Y:S08]  /*4ed0*/  HMMA.16816.F32 R16, R8.reuse, R26, RZ ;  /* 0x0000001a0810723c */ /* 0x040ff000000018ff */
[----:B------:R-:W-:Y:S01]  /*4ee0*/  HMMA.16816.F32 R24, R8, R46, RZ ;  /* 0x0000002e0818723c */ /* 0x000fe200000018ff */
        /* <DEDUP_REMOVED lines=9> */
[C---:B------:R-:W-:Y:S08]  /*4f80*/  HMMA.16816.F32 R188, R4.reuse, R36, R20 ;  /* 0x0000002404bc723c */ /* 0x040ff00000001814 */
[----:B------:R-:W-:Y:S01]  /*4f90*/  HMMA.16816.F32 R180, R4, R38, R16 ;  /* 0x0000002604b4723c */ /* 0x000fe20000001810 */
[----:B------:R-:W2:Y:S07]  /*4fa0*/  LDSM.16.MT88.4 R36, [R217+0x3100] ;  /* 0x00310000d924783b */ /* 0x000eae0000004200 */
[----:B------:R-:W-:Y:S01]  /*4fb0*/  HMMA.16816.F32 R28, R8, R44, RZ ;  /* 0x0000002c081c723c */ /* 0x000fe200000018ff */
[----:B------:R-:W3:Y:S07]  /*4fc0*/  LDSM.16.MT88.4 R44, [R218+0x3100] ;  /* 0x00310000da2c783b */ /* 0x000eee0000004200 */
[----:B------:R-:W-:Y:S01]  /*4fd0*/  HMMA.16816.F32 R200, R4, R40, R32 ;  /* 0x0000002804c8723c */ /* 0x000fe20000001820 */
[----:B------:R-:W4:Y:S07]  /*4fe0*/  LDSM.16.MT88.4 R32, [R219+0x900] ;  /* 0x00090000db20783b */ /* 0x000f2e0000004200 */
[C---:B-1----:R-:W-:Y:S08]  /*4ff0*/  HMMA.16816.F32 R20, R8.reuse, R48, RZ ;  /* 0x000000300814723c */ /* 0x042ff000000018ff */
[----:B------:R-:W-:Y:S08]  /*5000*/  HMMA.16816.F32 R16, R8, R50, RZ ;  /* 0x000000320810723c */ /* 0x000ff000000018ff */
[C---:B------:R-:W-:Y:S08]  /*5010*/  HMMA.16816.F32 R172, R4.reuse, R52, R28 ;  /* 0x0000003404ac723c */ /* 0x040ff0000000181c */
[----:B------:R-:W-:Y:S08]  /*5020*/  HMMA.16816.F32 R192, R4, R54, R24 ;  /* 0x0000003604c0723c */ /* 0x000ff00000001818 */
[C---:B--2---:R-:W-:Y:S08]  /*5030*/  HMMA.16816.F32 R52, R8.reuse, R36, RZ ;  /* 0x000000240834723c */ /* 0x044ff000000018ff */
[C---:B------:R-:W-:Y:S08]  /*5040*/  HMMA.16816.F32 R48, R8.reuse, R38, RZ ;  /* 0x000000260830723c */ /* 0x040ff000000018ff */
[C---:B---3--:R-:W-:Y:S08]  /*5050*/  HMMA.16816.F32 R36, R8.reuse, R46, RZ ;  /* 0x0000002e0824723c */ /* 0x048ff000000018ff */
[C---:B------:R-:W-:Y:S08]  /*5060*/  HMMA.16816.F32 R28, R8.reuse, R74, RZ ;  /* 0x0000004a081c723c */ /* 0x040ff000000018ff */
[----:B------:R-:W-:Y:S08]  /*5070*/  HMMA.16816.F32 R40, R8, R44, RZ ;  /* 0x0000002c0828723c */ /* 0x000ff000000018ff */
[C---:B----4-:R-:W-:Y:S08]  /*5080*/  HMMA.16816.F32 R184, R4.reuse, R32, R20 ;  /* 0x0000002004b8723c */ /* 0x050ff00000001814 */
[----:B------:R-:W-:Y:S08]  /*5090*/  HMMA.16816.F32 R176, R4, R34, R16 ;  /* 0x0000002204b0723c */ /* 0x000ff00000001810 */
[C---:B------:R-:W-:Y:S08]  /*50a0*/  HMMA.16816.F32 R24, R8.reuse, R80, RZ ;  /* 0x000000500818723c */ /* 0x040ff000000018ff */
[C---:B------:R-:W-:Y:S01]  /*50b0*/  HMMA.16816.F32 R20, R8.reuse, R82, RZ ;  /* 0x000000520814723c */ /* 0x040fe200000018ff */
[----:B------:R-:W-:Y:S07]  /*50c0*/  LDSM.16.MT88.4 R80, [R219+0x6900] ;  /* 0x00690000db50783b */ /* 0x000fee0000004200 */
[----:B------:R-:W-:Y:S08]  /*50d0*/  HMMA.16816.F32 R16, R8, R88, RZ ;  /* 0x000000580810723c */ /* 0x000ff000000018ff */
[C---:B------:R-:W-:Y:S01]  /*50e0*/  HMMA.16816.F32 R128, R4.reuse, R66, R36 ;  /* 0x000000420480723c */ /* 0x040fe20000001824 */
[----:B------:R-:W1:Y:S07]  /*50f0*/  LDSM.16.MT88.4 R36, [R217+0x9100] ;  /* 0x00910000d924783b */ /* 0x000e6e0000004200 */
[----:B------:R-:W-:Y:S01]  /*5100*/  HMMA.16816.F32 R168, R4, R62, R28 ;  /* 0x0000003e04a8723c */ /* 0x000fe2000000181c */
[----:B------:R-:W2:Y:S07]  /*5110*/  LDSM.16.MT88.4 R28, [R219+0x6100] ;  /* 0x00610000db1c783b */ /* 0x000eae0000004200 */
[----:B------:R-:W-:Y:S01]  /*5120*/  HMMA.16816.F32 R44, R8, R90, RZ ;  /* 0x0000005a082c723c */ /* 0x000fe200000018ff */
[----:B------:R-:W3:Y:S07]  /*5130*/  LDSM.16.MT88.4 R88, [R218+0x6900] ;  /* 0x00690000da58783b */ /* 0x000eee0000004200 */
[C---:B------:R-:W-:Y:S01]  /*5140*/  HMMA.16816.F32 R116, R4.reuse, R86, R48 ;  /* 0x000000560474723c */ /* 0x040fe20000001830 */
[----:B------:R-:W4:Y:S06]  /*5150*/  LDSM.16.MT88.4 R48, [R220+0x6900] ;  /* 0x00690000dc30783b */ /* 0x000f2c0000004200 */
[----:B------:R-:W-:Y:S01]  /*5160*/  IMAD.MOV.U32 R87, RZ, RZ, R122 ;  /* 0x000000ffff577224 */ /* 0x000fe200078e007a */
[----:B------:R-:W-:Y:S01]  /*5170*/  HMMA.16816.F32 R148, R4, R84, R52 ;  /* 0x000000540494723c */ /* 0x000fe20000001834 */
[----:B------:R-:W-:Y:S01]  /*5180*/  LDSM.16.MT88.4 R52, [R220+0x9100] ;  /* 0x00910000dc34783b */ /* 0x000fe20000004200 */
[----:B------:R-:W-:-:S05]  /*5190*/  IMAD.MOV.U32 R86, RZ, RZ, R103 ;  /* 0x000000ffff567224 */ /* 0x000fca00078e0067 */
[----:B------:R-:W-:Y:S01]  /*51a0*/  MOV R84, R121 ;  /* 0x0000007900547202 */ /* 0x000fe20000000f00 */
[----:B------:R-:W-:Y:S01]  /*51b0*/  HMMA.16816.F32 R124, R4, R64, R40 ;  /* 0x00000040047c723c */ /* 0x000fe20000001828 */
[----:B------:R-:W1:Y:S01]  /*51c0*/  LDSM.16.MT88.4 R40, [R218+0x9100] ;  /* 0x00910000da28783b */ /* 0x000e620000004200 */
[----:B------:R-:W-:-:S03]  /*51d0*/  IMAD.MOV.U32 R85, RZ, RZ, R120 ;  /* 0x000000ffff557224 */ /* 0x000fc600078e0078 */
[----:B------:R-:W1:Y:S03]  /*51e0*/  LDSM.16.MT88.4 R64, [R219+0x9100] ;  /* 0x00910000db40783b */ /* 0x000e660000004200 */
[----:B------:R-:W-:Y:S01]  /*51f0*/  HMMA.16816.F32 R32, R8, R72, RZ ;  /* 0x000000480820723c */ /* 0x000fe200000018ff */
[----:B------:R-:W-:Y:S07]  /*5200*/  LDSM.16.MT88.4 R72, [R218+0x9900] ;  /* 0x00990000da48783b */ /* 0x000fee0000004200 */
[C---:B------:R-:W-:Y:S08]  /*5210*/  HMMA.16816.F32 R152, R4.reuse, R56, R24 ;  /* 0x000000380498723c */ /* 0x040ff00000001818 */
[C---:B------:R-:W-:Y:S08]  /*5220*/  HMMA.16816.F32 R164, R4.reuse, R58, R20 ;  /* 0x0000003a04a4723c */ /* 0x040ff00000001814 */
[----:B------:R-:W-:Y:S08]  /*5230*/  HMMA.16816.F32 R160, R4, R68, R16 ;  /* 0x0000004404a0723c */ /* 0x000ff00000001810 */
[C---:B------:R-:W-:Y:S08]  /*5240*/  HMMA.16816.F32 R24, R8.reuse, R76, RZ ;  /* 0x0000004c0818723c */ /* 0x040ff000000018ff */
[C---:B------:R-:W-:Y:S01]  /*5250*/  HMMA.16816.F32 R20, R8.reuse, R78, RZ ;  /* 0x0000004e0814723c */ /* 0x040fe200000018ff */
[----:B------:R-:W3:Y:S07]  /*5260*/  LDSM.16.MT88.4 R76, [R217+0x9900] ;  /* 0x00990000d94c783b */ /* 0x000eee0000004200 */
[----:B------:R-:W-:Y:S08]  /*5270*/  HMMA.16816.F32 R16, R8, R92, RZ ;  /* 0x0000005c0810723c */ /* 0x000ff000000018ff */
[----:B------:R-:W-:Y:S08]  /*5280*/  HMMA.16816.F32 R140, R4, R60, R32 ;  /* 0x0000003c048c723c */ /* 0x000ff00000001820 */
[----:B-1----:R-:W-:Y:S08]  /*5290*/  HMMA.16816.F32 R32, R8, R36, RZ ;  /* 0x000000240820723c */ /* 0x002ff000000018ff */
[----:B------:R-:W-:Y:S01]  /*52a0*/  HMMA.16816.F32 R156, R4, R70, R44 ;  /* 0x00000046049c723c */ /* 0x000fe2000000182c */
[----:B------:R-:W1:Y:S07]  /*52b0*/  LDSM.16.MT88.4 R68, [R220+0x9900] ;  /* 0x00990000dc44783b */ /* 0x000e6e0000004200 */
[C---:B--2---:R-:W-:Y:S08]  /*52c0*/  HMMA.16816.F32 R56, R8.reuse, R28, RZ ;  /* 0x0000001c0838723c */ /* 0x044ff000000018ff */
[----:B------:R-:W-:Y:S08]  /*52d0*/  HMMA.16816.F32 R44, R8, R30, RZ ;  /* 0x0000001e082c723c */ /* 0x000ff000000018ff */
[C---:B---3--:R-:W-:Y:S07]  /*52e0*/  HMMA.16816.F32 R144, R4.reuse, R88, R24 ;  /* 0x000000580490723c */ /* 0x048fee0000001818 */
[----:B------:R-:W-:Y:S01]  /*52f0*/  IMAD.MOV.U32 R88, RZ, RZ, R111 ;  /* 0x000000ffff587224 */ /* 0x000fe200078e006f */
[----:B------:R-:W-:Y:S01]  /*5300*/  HMMA.16816.F32 R136, R4, R90, R20 ;  /* 0x0000005a0488723c */ /* 0x000fe20000001814 */
[----:B------:R-:W-:-:S07]  /*5310*/  MOV R89, R101 ;  /* 0x0000006500597202 */ /* 0x000fce0000000f00 */
[----:B----4-:R-:W-:Y:S07]  /*5320*/  HMMA.16816.F32 R120, R4, R48, R16 ;  /* 0x000000300478723c */ /* 0x010fee0000001810 */
[----:B------:R-:W-:Y:S01]  /*5330*/  IMAD.MOV.U32 R48, RZ, RZ, R110 ;  /* 0x000000ffff307224 */ /* 0x000fe200078e006e */
[----:B------:R-:W-:Y:S01]  /*5340*/  HMMA.16816.F32 R28, R8, R38, RZ ;  /* 0x00000026081c723c */ /* 0x000fe200000018ff */
[----:B------:R-:W-:-:S07]  /*5350*/  IMAD.MOV.U32 R49, RZ, RZ, R100 ;  /* 0x000000ffff317224 */ /* 0x000fce00078e0064 */
[C---:B------:R-:W-:Y:S08]  /*5360*/  HMMA.16816.F32 R24, R8.reuse, R40, RZ ;  /* 0x000000280818723c */ /* 0x040ff000000018ff */
[C---:B------:R-:W-:Y:S08]  /*5370*/  HMMA.16816.F32 R20, R8.reuse, R42, RZ ;  /* 0x0000002a0814723c */ /* 0x040ff000000018ff */
[C---:B------:R-:W-:Y:S08]  /*5380*/  HMMA.16816.F32 R16, R8.reuse, R52, RZ ;  /* 0x000000340810723c */ /* 0x040ff000000018ff */
[C---:B------:R-:W-:Y:S08]  /*5390*/  HMMA.16816.F32 R36, R8.reuse, R54, RZ ;  /* 0x000000360824723c */ /* 0x040ff000000018ff */
[C---:B------:R-:W-:Y:S08]  /*53a0*/  HMMA.16816.F32 R60, R8.reuse, R94, RZ ;  /* 0x0000005e083c723c */ /* 0x040ff000000018ff */
[C---:B------:R-:W-:Y:S08]  /*53b0*/  HMMA.16816.F32 R52, R8.reuse, R64, RZ ;  /* 0x000000400834723c */ /* 0x040ff000000018ff */
[----:B------:R-:W-:Y:S01]  /*53c0*/  HMMA.16816.F32 R40, R8, R66, RZ ;  /* 0x000000420828723c */ /* 0x000fe200000018ff */
[----:B------:R-:W2:Y:S07]  /*53d0*/  LDSM.16.MT88.4 R8, [R219+0x9900] ;  /* 0x00990000db08783b */ /* 0x000eae0000004200 */
[C---:B------:R-:W-:Y:S07]  /*53e0*/  HMMA.16816.F32 R92, R4.reuse, R76, R32 ;  /* 0x0000004c045c723c */ /* 0x040fee0000001820 */
[----:B------:R-:W-:Y:S01]  /*53f0*/  IMAD.MOV.U32 R33, RZ, RZ, R2 ;  /* 0x000000ffff217224 */ /* 0x000fe200078e0002 */
[----:B------:R-:W-:Y:S01]  /*5400*/  MOV R34, R89 ;  /* 0x0000005900227202 */ /* 0x000fe20000000f00 */
[----:B------:R-:W-:Y:S01]  /*5410*/  FFMA.FTZ R2, R107, c[0x0][0x2d0], -R12 ;  /* 0x0000b4006b027a23 */ /* 0x000fe2000001080c */
[----:B------:R-:W-:Y:S01]  /*5420*/  HMMA.16816.F32 R108, R4, R50, R60 ;  /* 0x00000032046c723c */ /* 0x000fe2000000183c */
[----:B------:R-:W-:-:S06]  /*5430*/  IMAD.MOV.U32 R35, RZ, RZ, R88 ;  /* 0x000000ffff237224 */ /* 0x000fcc00078e0058 */
[----:B------:R-:W-:Y:S01]  /*5440*/  MOV R62, R102 ;  /* 0x00000066003e7202 */ /* 0x000fe20000000f00 */
[C---:B------:R-:W-:Y:S01]  /*5450*/  HMMA.16816.F32 R88, R4.reuse, R78, R28 ;  /* 0x0000004e0458723c */ /* 0x040fe2000000181c */
[----:B------:R-:W-:Y:S01]  /*5460*/  IMAD.MOV.U32 R61, RZ, RZ, R99 ;  /* 0x000000ffff3d7224 */ /* 0x000fe200078e0063 */
[----:B------:R-:W-:Y:S01]  /*5470*/  MOV R51, R97 ;  /* 0x0000006100337202 */ /* 0x000fe20000000f00 */
[----:B------:R-:W-:Y:S02]  /*5480*/  IMAD.MOV.U32 R60, RZ, RZ, R98 ;  /* 0x000000ffff3c7224 */ /* 0x000fe400078e0062 */
[----:B------:R-:W-:Y:S02]  /*5490*/  IMAD.MOV.U32 R50, RZ, RZ, R96 ;  /* 0x000000ffff327224 */ /* 0x000fe400078e0060 */
[----:B------:R-:W-:Y:S01]  /*54a0*/  MOV R30, R211 ;  /* 0x000000d3001e7202 */ /* 0x000fe20000000f00 */
[----:B------:R-:W-:Y:S01]  /*54b0*/  HMMA.16816.F32 R100, R4, R80, R56 ;  /* 0x000000500464723c */ /* 0x000fe20000001838 */
[----:B------:R3:W-:Y:S01]  /*54c0*/  MUFU.EX2 R211, R2 ;  /* 0x0000000200d37308 */ /* 0x0007e20000000800 */
[----:B------:R-:W-:-:S06]  /*54d0*/  IMAD.MOV.U32 R31, RZ, RZ, R226 ;  /* 0x000000ffff1f7224 */ /* 0x000fcc00078e00e2 */
[C---:B------:R-:W-:Y:S08]  /*54e0*/  HMMA.16816.F32 R96, R4.reuse, R82, R44 ;  /* 0x000000520460723c */ /* 0x040ff0000000182c */
[C---:B------:R-:W-:Y:S01]  /*54f0*/  HMMA.16816.F32 R80, R4.reuse, R72, R24 ;  /* 0x000000480450723c */ /* 0x040fe20000001818 */
[--C-:B---3--:R-:W-:Y:S01]  /*5500*/  FFMA.FTZ R2, R106, c[0x0][0x2d0], -R12.reuse ;  /* 0x0000b4006a027a23 */ /* 0x108fe2000001080c */
[----:B------:R-:W-:Y:S06]  /*5510*/  LDSM.16.MT88.4 R24, [R220+0x1100] ;  /* 0x00110000dc18783b */ /* 0x000fec0000004200 */
[C---:B------:R-:W-:Y:S01]  /*5520*/  HMMA.16816.F32 R72, R4.reuse, R74, R20 ;  /* 0x0000004a0448723c */ /* 0x040fe20000001814 */
[----:B------:R3:W4:Y:S07]  /*5530*/  MUFU.EX2 R23, R2 ;  /* 0x0000000200177308 */ /* 0x00072e0000000800 */
[C---:B-1----:R-:W-:Y:S01]  /*5540*/  HMMA.16816.F32 R44, R4.reuse, R68, R16 ;  /* 0x00000044042c723c */ /* 0x042fe20000001810 */
[----:B------:R-:W1:Y:S07]  /*5550*/  LDSM.16.MT88.4 R16, [R217+0x1100] ;  /* 0x00110000d910783b */ /* 0x000e6e0000004200 */
[----:B--2---:R-:W-:Y:S01]  /*5560*/  HMMA.16816.F32 R52, R4, R8, R52 ;  /* 0x000000080434723c */ /* 0x004fe20000001834 */
[----:B---3--:R-:W-:-:S04]  /*5570*/  FFMA.FTZ R2, R105, c[0x0][0x2d0], -R12 ;  /* 0x0000b40069027a23 */ /* 0x008fc8000001080c */
[----:B------:R2:W-:Y:S03]  /*5580*/  MUFU.EX2 R63, R2 ;  /* 0x00000002003f7308 */ /* 0x0005e60000000800 */
[C---:B------:R-:W-:Y:S01]  /*5590*/  HMMA.16816.F32 R40, R4.reuse, R10, R40 ;  /* 0x0000000a0428723c */ /* 0x040fe20000001828 */
[----:B------:R-:W3:Y:S07]  /*55a0*/  LDSM.16.MT88.4 R8, [R218+0x1100] ;  /* 0x00110000da08783b */ /* 0x000eee0000004200 */
[----:B------:R-:W-:Y:S01]  /*55b0*/  HMMA.16816.F32 R36, R4, R70, R36 ;  /* 0x000000460424723c */ /* 0x000fe20000001824 */
[----:B--2---:R-:W-:-:S06]  /*55c0*/  FFMA.FTZ R2, R104, c[0x0][0x2d0], -R12 ;  /* 0x0000b40068027a23 */ /* 0x004fcc000001080c */
[----:B----4-:R-:W-:Y:S01]  /*55d0*/  F2FP.PACK_AB R4, R23, R211 ;  /* 0x000000d31704723e */ /* 0x010fe200000000ff */
[----:B------:R2:W4:Y:S02]  /*55e0*/  MUFU.EX2 R64, R2 ;  /* 0x0000000200407308 */ /* 0x0005240000000800 */
[----:B--2---:R-:W-:Y:S01]  /*55f0*/  FFMA.FTZ R2, R112, c[0x0][0x2d0], -R0 ;  /* 0x0000b40070027a23 */ /* 0x004fe20000010800 */
[----:B----4-:R-:W-:-:S05]  /*5600*/  F2FP.PACK_AB R6, R64, R63 ;  /* 0x0000003f4006723e */ /* 0x010fca00000000ff */
[----:B------:R2:W-:Y:S02]  /*5610*/  MUFU.EX2 R28, R2 ;  /* 0x00000002001c7308 */ /* 0x0005e40000000800 */
[----:B--2---:R-:W-:-:S06]  /*5620*/  FFMA.FTZ R2, R113, c[0x0][0x2d0], -R0 ;  /* 0x0000b40071027a23 */ /* 0x004fcc0000010800 */
[----:B------:R2:W4:Y:S02]  /*5630*/  MUFU.EX2 R32, R2 ;  /* 0x0000000200207308 */ /* 0x0005240000000800 */
[----:B--2---:R-:W-:Y:S01]  /*5640*/  FFMA.FTZ R2, R114, c[0x0][0x2d0], -R0 ;  /* 0x0000b40072027a23 */ /* 0x004fe20000010800 */
[----:B----4-:R-:W-:-:S05]  /*5650*/  F2FP.PACK_AB R5, R32, R28 ;  /* 0x0000001c2005723e */ /* 0x010fca00000000ff */
[----:B------:R2:W-:Y:S02]  /*5660*/  MUFU.EX2 R29, R2 ;  /* 0x00000002001d7308 */ /* 0x0005e40000000800 */
[----:B--2---:R-:W-:-:S06]  /*5670*/  FFMA.FTZ R2, R115, c[0x0][0x2d0], -R0 ;  /* 0x0000b40073027a23 */ /* 0x004fcc0000010800 */
[----:B------:R-:W2:Y:S02]  /*5680*/  MUFU.EX2 R226, R2 ;  /* 0x0000000200e27308 */ /* 0x000ea40000000800 */
[----:B--2---:R-:W-:Y:S02]  /*5690*/  F2FP.PACK_AB R7, R226, R29 ;  /* 0x0000001de207723e */ /* 0x004fe400000000ff */
[----:B------:R-:W-:-:S05]  /*56a0*/  MOV R2, R33 ;  /* 0x0000002100027202 */ /* 0x000fca0000000f00 */
[C---:B-1----:R-:W-:Y:S07]  /*56b0*/  HMMA.16816.F32 R56, R4.reuse, R16, R200 ;  /* 0x000000100438723c */ /* 0x042fee00000018c8 */
[----:B------:R-:W-:Y:S01]  /*56c0*/  IMAD.MOV.U32 R200, RZ, RZ, R31 ;  /* 0x000000ffffc87224 */ /* 0x000fe200078e001f */
[----:B---3--:R-:W-:Y:S01]  /*56d0*/  HMMA.16816.F32 R76, R4, R8, R188 ;  /* 0x00000008044c723c */ /* 0x008fe200000018bc */
[----:B------:R-:W-:Y:S02]  /*56e0*/  IMAD.MOV.U32 R31, RZ, RZ, R85 ;  /* 0x000000ffff1f7224 */ /* 0x000fe400078e0055 */
[----:B------:R-:W-:-:S02]  /*56f0*/  IMAD.MOV.U32 R201, RZ, RZ, R64 ;  /* 0x000000ffffc97224 */ /* 0x000fc400078e0040 */
[----:B------:R-:W-:Y:S02]  /*5700*/  IMAD.MOV.U32 R202, RZ, RZ, R50 ;  /* 0x000000ffffca7224 */ /* 0x000fe400078e0032 */
[----:B------:R-:W-:Y:S01]  /*5710*/  IMAD.MOV.U32 R191, RZ, RZ, R23 ;  /* 0x000000ffffbf7224 */ /* 0x000fe200078e0017 */
[----:B------:R-:W-:Y:S01]  /*5720*/  MOV R190, R28 ;  /* 0x0000001c00be7202 */ /* 0x000fe20000000f00 */
[----:B------:R-:W-:Y:S01]  /*5730*/  IMAD.MOV.U32 R189, RZ, RZ, R30 ;  /* 0x000000ffffbd7224 */ /* 0x000fe200078e001e */
[----:B------:R-:W-:Y:S01]  /*5740*/  MOV R30, R84 ;  /* 0x00000054001e7202 */ /* 0x000fe20000000f00 */
[----:B------:R-:W-:Y:S01]  /*5750*/  IMAD.MOV.U32 R28, RZ, RZ, R86 ;  /* 0x000000ffff1c7224 */ /* 0x000fe200078e0056 */
[----:B------:R-:W1:Y:S01]  /*5760*/  LDSM.16.MT88.4 R20, [R219+0x1100] ;  /* 0x00110000db14783b */ /* 0x000e620000004200 */
[----:B------:R-:W-:Y:S01]  /*5770*/  IMAD.MOV.U32 R188, RZ, RZ, R87 ;  /* 0x000000ffffbc7224 */ /* 0x000fe200078e0057 */
[C---:B------:R-:W-:Y:S01]  /*5780*/  HMMA.16816.F32 R64, R4.reuse, R18, R196 ;  /* 0x000000120440723c */ /* 0x040fe200000018c4 */
[----:B------:R-:W-:Y:S01]  /*5790*/  IMAD.MOV.U32 R203, RZ, RZ, R48 ;  /* 0x000000ffffcb7224 */ /* 0x000fe200078e0030 */
[----:B------:R-:W-:Y:S05]  /*57a0*/  LDSM.16.MT88.4 R16, [R217+0x4100] ;  /* 0x00410000d910783b */ /* 0x000fea0000004200 */
        /* <DEDUP_REMOVED lines=9> */
[C---:B------:R-:W-:Y:S01]  /*5840*/  HMMA.16816.F32 R68, R4.reuse, R24, R172 ;  /* 0x000000180444723c */ /* 0x040fe200000018ac */
[----:B------:R-:W-:Y:S01]  /*5850*/  MOV R180, R51 ;  /* 0x0000003300b47202 */ /* 0x000fe20000000f00 */
[----:B------:R-:W3:Y:S05]  /*5860*/  LDSM.16.MT88.4 R32, [R220+0x4100] ;  /* 0x00410000dc20783b */ /* 0x000eea0000004200 */
[----:B------:R-:W-:Y:S01]  /*5870*/  MOV R173, R49 ;  /* 0x0000003100ad7202 */ /* 0x000fe20000000f00 */
[----:B------:R-:W-:Y:S01]  /*5880*/  IMAD.MOV.U32 R175, RZ, RZ, R29 ;  /* 0x000000ffffaf7224 */ /* 0x000fe200078e001d */
[----:B------:R-:W-:Y:S01]  /*5890*/  MOV R174, R28 ;  /* 0x0000001c00ae7202 */ /* 0x000fe20000000f00 */
[C---:B------:R-:W-:Y:S01]  /*58a0*/  HMMA.16816.F32 R60, R4.reuse, R26, R192 ;  /* 0x0000001a043c723c */ /* 0x040fe200000018c0 */
[----:B------:R-:W-:Y:S07]  /*58b0*/  LDSM.16.MT88.4 R24, [R220+0xa100] ;  /* 0x00a10000dc18783b */ /* 0x000fee0000004200 */
[C---:B-1----:R-:W-:Y:S08]  /*58c0*/  HMMA.16816.F32 R48, R4.reuse, R20, R184 ;  /* 0x000000140430723c */ /* 0x042ff000000018b8 */
[C---:B------:R-:W-:Y:S01]  /*58d0*/  HMMA.16816.F32 R104, R4.reuse, R22, R176 ;  /* 0x000000160468723c */ /* 0x040fe200000018b0 */
[----:B------:R-:W1:Y:S07]  /*58e0*/  LDSM.16.MT88.4 R20, [R219+0x4100] ;  /* 0x00410000db14783b */ /* 0x000e6e0000004200 */
[C---:B--2---:R-:W-:Y:S08]  /*58f0*/  HMMA.16816.F32 R124, R4.reuse, R8, R124 ;  /* 0x00000008047c723c */ /* 0x044ff0000000187c */
[C---:B------:R-:W-:Y:S01]  /*5900*/  HMMA.16816.F32 R128, R4.reuse, R10, R128 ;  /* 0x0000000a0480723c */ /* 0x040fe20000001880 */
[----:B------:R-:W2:Y:S07]  /*5910*/  LDSM.16.MT88.4 R8, [R218+0x7100] ;  /* 0x00710000da08783b */ /* 0x000eae0000004200 */
[C---:B------:R-:W-:Y:S08]  /*5920*/  HMMA.16816.F32 R112, R4.reuse, R16, R148 ;  /* 0x000000100470723c */ /* 0x040ff00000001894 */
[C---:B------:R-:W-:Y:S01]  /*5930*/  HMMA.16816.F32 R116, R4.reuse, R18, R116 ;  /* 0x000000120474723c */ /* 0x040fe20000001874 */
[----:B------:R-:W4:Y:S07]  /*5940*/  LDSM.16.MT88.4 R16, [R217+0x7100] ;  /* 0x00710000d910783b */ /* 0x000f2e0000004200 */
[C---:B---3--:R-:W-:Y:S07]  /*5950*/  HMMA.16816.F32 R148, R4.reuse, R34, R168 ;  /* 0x000000220494723c */ /* 0x048fee00000018a8 */
[----:B------:R-:W-:Y:S01]  /*5960*/  MOV R170, R196 ;  /* 0x000000c400aa7202 */ /* 0x000fe20000000f00 */
[----:B------:R-:W-:Y:S01]  /*5970*/  IMAD.MOV.U32 R171, RZ, RZ, R197 ;  /* 0x000000ffffab7224 */ /* 0x000fe200078e00c5 */
[----:B------:R-:W-:Y:S01]  /*5980*/  MOV R34, R199 ;  /* 0x000000c700227202 */ /* 0x000fe20000000f00 */
[----:B------:R-:W-:Y:S01]  /*5990*/  IMAD.MOV.U32 R35, RZ, RZ, R198 ;  /* 0x000000ffff237224 */ /* 0x000fe200078e00c6 */
[----:B------:R-:W-:Y:S01]  /*59a0*/  HMMA.16816.F32 R140, R4, R32, R140 ;  /* 0x00000020048c723c */ /* 0x000fe2000000188c */
[----:B------:R-:W-:-:S02]  /*59b0*/  IMAD.MOV.U32 R169, RZ, RZ, R180 ;  /* 0x000000ffffa97224 */ /* 0x000fc400078e00b4 */
[----:B------:R-:W-:-:S04]  /*59c0*/  IMAD.MOV.U32 R168, RZ, RZ, R173 ;  /* 0x000000ffffa87224 */ /* 0x000fc800078e00ad */
[----:B------:R-:W-:Y:S01]  /*59d0*/  IMAD.MOV.U32 R33, RZ, RZ, R200 ;  /* 0x000000ffff217224 */ /* 0x000fe200078e00c8 */
[C---:B-1----:R-:W-:Y:S01]  /*59e0*/  HMMA.16816.F32 R196, R4.reuse, R22, R164 ;  /* 0x0000001604c4723c */ /* 0x042fe200000018a4 */
[----:B------:R-:W-:Y:S01]  /*59f0*/  IMAD.MOV.U32 R200, RZ, RZ, R2 ;  /* 0x000000ffffc87224 */ /* 0x000fe200078e0002 */
[----:B------:R-:W-:Y:S01]  /*5a00*/  MOV R2, R31 ;  /* 0x0000001f00027202 */ /* 0x000fe20000000f00 */
[----:B------:R-:W-:Y:S02]  /*5a10*/  IMAD.MOV.U32 R32, RZ, RZ, R30 ;  /* 0x000000ffff207224 */ /* 0x000fe400078e001e */
[----:B------:R-:W1:Y:S02]  /*5a20*/  LDSM.16.MT88.4 R28, [R220+0x7100] ;  /* 0x00710000dc1c783b */ /* 0x000e640000004200 */
[----:B------:R-:W-:Y:S01]  /*5a30*/  IMAD.MOV.U32 R164, RZ, RZ, R181 ;  /* 0x000000ffffa47224 */ /* 0x000fe200078e00b5 */
[----:B------:R-:W-:Y:S01]  /*5a40*/  MOV R166, R183 ;  /* 0x000000b700a67202 */ /* 0x000fe20000000f00 */
[----:B------:R-:W-:Y:S01]  /*5a50*/  IMAD.MOV.U32 R165, RZ, RZ, R182 ;  /* 0x000000ffffa57224 */ /* 0x000fe200078e00b6 */
[----:B--2---:R-:W-:Y:S01]  /*5a60*/  HMMA.16816.F32 R184, R4, R8, R144 ;  /* 0x0000000804b8723c */ /* 0x004fe20000001890 */
[----:B------:R-:W-:-:S07]  /*5a70*/  IMAD.MOV.U32 R167, RZ, RZ, R188 ;  /* 0x000000ffffa77224 */ /* 0x000fce00078e00bc */
[C---:B------:R-:W-:Y:S01]  /*5a80*/  HMMA.16816.F32 R180, R4.reuse, R10, R136 ;  /* 0x0000000a04b4723c */ /* 0x040fe20000001888 */
[----:B------:R-:W2:Y:S07]  /*5a90*/  LDSM.16.MT88.4 R8, [R218+0xa100] ;  /* 0x00a10000da08783b */ /* 0x000eae0000004200 */
[C---:B------:R-:W-:Y:S01]  /*5aa0*/  HMMA.16816.F32 R152, R4.reuse, R20, R152 ;  /* 0x000000140498723c */ /* 0x040fe20000001898 */
[----:B------:R-:W-:Y:S07]  /*5ab0*/  LDSM.16.MT88.4 R20, [R219+0x7100] ;  /* 0x00710000db14783b */ /* 0x000fee0000004200 */
[----:B----4-:R-:W-:Y:S07]  /*5ac0*/  HMMA.16816.F32 R192, R4, R16, R160 ;  /* 0x0000001004c0723c */ /* 0x010fee00000018a0 */
[----:B------:R-:W-:Y:S01]  /*5ad0*/  IMAD.MOV.U32 R161, RZ, RZ, R189 ;  /* 0x000000ffffa17224 */ /* 0x000fe200078e00bd */
[----:B------:R-:W-:Y:S01]  /*5ae0*/  MOV R162, R190 ;  /* 0x000000be00a27202 */ /* 0x000fe20000000f00 */
[----:B------:R-:W-:-:S02]  /*5af0*/  IMAD.MOV.U32 R163, RZ, RZ, R191 ;  /* 0x000000ffffa37224 */ /* 0x000fc400078e00bf */
[C---:B------:R-:W-:Y:S01]  /*5b00*/  HMMA.16816.F32 R188, R4.reuse, R18, R156 ;  /* 0x0000001204bc723c */ /* 0x040fe2000000189c */
[----:B------:R-:W3:Y:S07]  /*5b10*/  LDSM.16.MT88.4 R16, [R217+0xa100] ;  /* 0x00a10000d910783b */ /* 0x000eee0000004200 */
[C---:B-1----:R-:W-:Y:S07]  /*5b20*/  HMMA.16816.F32 R176, R4.reuse, R28, R120 ;  /* 0x0000001c04b0723c */ /* 0x042fee0000001878 */
[----:B------:R-:W-:Y:S01]  /*5b30*/  IMAD.MOV.U32 R28, RZ, RZ, R174 ;  /* 0x000000ffff1c7224 */ /* 0x000fe200078e00ae */
[----:B--2---:R-:W-:Y:S01]  /*5b40*/  HMMA.16816.F32 R144, R4, R8, R80 ;  /* 0x000000080490723c */ /* 0x004fe20000001850 */
[----:B------:R-:W-:-:S07]  /*5b50*/  MOV R29, R175 ;  /* 0x000000af001d7202 */ /* 0x000fce0000000f00 */
[C---:B------:R-:W-:Y:S01]  /*5b60*/  HMMA.16816.F32 R136, R4.reuse, R10, R72 ;  /* 0x0000000a0488723c */ /* 0x040fe20000001848 */
[----:B------:R-:W1:Y:S07]  /*5b70*/  LDSM.16.MT88.4 R8, [R219+0xa100] ;  /* 0x00a10000db08783b */ /* 0x000e6e0000004200 */
[C---:B------:R-:W-:Y:S07]  /*5b80*/  HMMA.16816.F32 R172, R4.reuse, R30, R108 ;  /* 0x0000001e04ac723c */ /* 0x040fee000000186c */
[----:B------:R-:W-:Y:S01]  /*5b90*/  IMAD.MOV.U32 R30, RZ, RZ, R161 ;  /* 0x000000ffff1e7224 */ /* 0x000fe200078e00a1 */
[----:B------:R-:W-:Y:S01]  /*5ba0*/  MOV R108, R163 ;  /* 0x000000a3006c7202 */ /* 0x000fe20000000f00 */
[----:B------:R-:W-:Y:S01]  /*5bb0*/  IMAD.MOV.U32 R31, RZ, RZ, R162 ;  /* 0x000000ffff1f7224 */ /* 0x000fe200078e00a2 */
[----:B---3--:R-:W-:Y:S01]  /*5bc0*/  HMMA.16816.F32 R156, R4, R18, R88 ;  /* 0x00000012049c723c */ /* 0x008fe20000001858 */
[----:B------:R-:W-:Y:S01]  /*5bd0*/  IMAD.MOV.U32 R111, RZ, RZ, R164 ;  /* 0x000000ffff6f7224 */ /* 0x000fe200078e00a4 */
[----:B------:R-:W-:Y:S01]  /*5be0*/  MOV R109, R166 ;  /* 0x000000a6006d7202 */ /* 0x000fe20000000f00 */
[----:B------:R-:W-:-:S05]  /*5bf0*/  IMAD.MOV.U32 R110, RZ, RZ, R165 ;  /* 0x000000ffff6e7224 */ /* 0x000fca00078e00a5 */
[C---:B------:R-:W-:Y:S07]  /*5c00*/  HMMA.16816.F32 R160, R4.reuse, R20, R100 ;  /* 0x0000001404a0723c */ /* 0x040fee0000001864 */
[----:B------:R-:W-:Y:S01]  /*5c10*/  IMAD.MOV.U32 R21, RZ, RZ, R168 ;  /* 0x000000ffff157224 */ /* 0x000fe200078e00a8 */
[----:B------:R-:W-:Y:S01]  /*5c20*/  MOV R100, R169 ;  /* 0x000000a900647202 */ /* 0x000fe20000000f00 */
[----:B------:R-:W-:Y:S01]  /*5c30*/  IMAD.MOV.U32 R101, RZ, RZ, R170 ;  /* 0x000000ffff657224 */ /* 0x000fe200078e00aa */
[----:B------:R-:W-:Y:S01]  /*5c40*/  MOV R103, R2 ;  /* 0x0000000200677202 */ /* 0x000fe20000000f00 */
[----:B------:R-:W-:Y:S01]  /*5c50*/  IMAD.MOV.U32 R102, RZ, RZ, R171 ;  /* 0x000000ffff667224 */ /* 0x000fe200078e00ab */
[----:B------:R-:W-:Y:S01]  /*5c60*/  HMMA.16816.F32 R120, R4, R24, R44 ;  /* 0x000000180478723c */ /* 0x000fe2000000182c */
[----:B------:R-:W-:-:S02]  /*5c70*/  FFMA.FTZ R2, R204, c[0x0][0x2d0], -R12 ;  /* 0x0000b400cc027a23 */ /* 0x000fc4000001080c */
[----:B------:R-:W-:-:S04]  /*5c80*/  IMAD.MOV.U32 R20, RZ, RZ, R167 ;  /* 0x000000ffff147224 */ /* 0x000fc800078e00a7 */
[----:B------:R-:W-:Y:S01]  /*5c90*/  IMAD.MOV.U32 R204, RZ, RZ, R20 ;  /* 0x000000ffffcc7224 */ /* 0x000fe200078e0014 */
[C---:B------:R-:W-:Y:S01]  /*5ca0*/  HMMA.16816.F32 R168, R4.reuse, R22, R96 ;  /* 0x0000001604a8723c */ /* 0x040fe20000001860 */
[----:B------:R-:W-:Y:S01]  /*5cb0*/  IMAD.MOV.U32 R20, RZ, RZ, R102 ;  /* 0x000000ffff147224 */ /* 0x000fe200078e0066 */
[----:B------:R-:W-:Y:S01]  /*5cc0*/  MOV R102, R30 ;  /* 0x0000001e00667202 */ /* 0x000fe20000000f00 */
[----:B------:R-:W-:Y:S01]  /*5cd0*/  IMAD.MOV.U32 R30, RZ, RZ, R34 ;  /* 0x000000ffff1e7224 */ /* 0x000fe200078e0022 */
[----:B------:R-:W-:Y:S01]  /*5ce0*/  MOV R34, R252 ;  /* 0x000000fc00227202 */ /* 0x000fe20000000f00 */
[----:B------:R-:W-:Y:S02]  /*5cf0*/  IMAD.MOV.U32 R91, RZ, RZ, R20 ;  /* 0x000000ffff5b7224 */ /* 0x000fe400078e0014 */
[----:B------:R-:W-:Y:S01]  /*5d00*/  IMAD.MOV.U32 R97, RZ, RZ, R21 ;  /* 0x000000ffff617224 */ /* 0x000fe200078e0015 */
[----:B------:R-:W-:Y:S01]  /*5d10*/  MOV R98, R100 ;  /* 0x0000006400627202 */ /* 0x000fe20000000f00 */
[----:B------:R-:W-:Y:S01]  /*5d20*/  IMAD.MOV.U32 R21, RZ, RZ, R29 ;  /* 0x000000ffff157224 */ /* 0x000fe200078e001d */
[C---:B------:R-:W-:Y:S01]  /*5d30*/  HMMA.16816.F32 R164, R4.reuse, R16, R92 ;  /* 0x0000001004a4723c */ /* 0x040fe2000000185c */
[----:B------:R-:W-:Y:S01]  /*5d40*/  IMAD.MOV.U32 R29, RZ, RZ, R33 ;  /* 0x000000ffff1d7224 */ /* 0x000fe200078e0021 */
[----:B------:R-:W-:Y:S01]  /*5d50*/  MOV R33, R213 ;  /* 0x000000d500217202 */ /* 0x000fe20000000f00 */
[----:B------:R-:W-:Y:S01]  /*5d60*/  IMAD.MOV.U32 R99, RZ, RZ, R101 ;  /* 0x000000ffff637224 */ /* 0x000fe200078e0065 */
[----:B------:R2:W-:Y:S01]  /*5d70*/  MUFU.EX2 R213, R2 ;  /* 0x0000000200d57308 */ /* 0x0005e20000000800 */
        /* <DEDUP_REMOVED lines=9> */
[----:B------:R-:W-:Y:S01]  /*5e10*/  HMMA.16816.F32 R92, R4, R26, R36 ;  /* 0x0000001a045c723c */ /* 0x000fe20000001824 */
[----:B------:R-:W-:Y:S01]  /*5e20*/  IMAD.MOV.U32 R90, RZ, RZ, R21 ;  /* 0x000000ffff5a7224 */ /* 0x000fe200078e0015 */
[----:B------:R-:W-:Y:S01]  /*5e30*/  LDSM.16.MT88.4 R24, [R219+0x1900] ;  /* 0x00190000db18783b */ /* 0x000fe20000004200 */
[----:B------:R-:W-:-:S02]  /*5e40*/  IMAD.MOV.U32 R17, RZ, RZ, R98 ;  /* 0x000000ffff117224 */ /* 0x000fc400078e0062 */
[----:B------:R-:W-:Y:S01]  /*5e50*/  IMAD.MOV.U32 R16, RZ, RZ, R212 ;  /* 0x000000ffff107224 */ /* 0x000fe200078e00d4 */
[----:B------:R-:W3:Y:S01]  /*5e60*/  LDSM.16.MT88.4 R20, [R217+0x1900] ;  /* 0x00190000d914783b */ /* 0x000ee20000004200 */
[----:B--2---:R-:W-:Y:S01]  /*5e70*/  FFMA.FTZ R2, R135, c[0x0][0x2d0], -R12 ;  /* 0x0000b40087027a23 */ /* 0x004fe2000001080c */
[----:B-1----:R-:W-:Y:S01]  /*5e80*/  HMMA.16816.F32 R72, R4, R8, R52 ;  /* 0x000000080448723c */ /* 0x002fe20000001834 */
[----:B------:R-:W-:Y:S01]  /*5e90*/  IMAD.MOV.U32 R98, RZ, RZ, R34 ;  /* 0x000000ffff627224 */ /* 0x000fe200078e0022 */
[----:B------:R-:W-:Y:S01]  /*5ea0*/  MOV R135, R16 ;  /* 0x0000001000877202 */ /* 0x000fe20000000f00 */
[----:B------:R1:W-:Y:S01]  /*5eb0*/  MUFU.EX2 R215, R2 ;  /* 0x0000000200d77308 */ /* 0x0003e20000000800 */
[----:B------:R-:W-:Y:S02]  /*5ec0*/  IMAD.MOV.U32 R29, RZ, RZ, R35 ;  /* 0x000000ffff1d7224 */ /* 0x000fe400078e0023 */
[----:B------:R-:W-:Y:S02]  /*5ed0*/  IMAD.MOV.U32 R96, RZ, RZ, R33 ;  /* 0x000000ffff607224 */ /* 0x000fe400078e0021 */
[----:B------:R-:W-:-:S02]  /*5ee0*/  IMAD.MOV.U32 R83, RZ, RZ, R90 ;  /* 0x000000ffff537224 */ /* 0x000fc400078e005a */
[--C-:B-1----:R-:W-:Y:S02]  /*5ef0*/  FFMA.FTZ R2, R134, c[0x0][0x2d0], -R12.reuse ;  /* 0x0000b40086027a23 */ /* 0x102fe4000001080c */
[----:B------:R-:W-:Y:S02]  /*5f00*/  IMAD.MOV.U32 R134, RZ, RZ, R17 ;  /* 0x000000ffff867224 */ /* 0x000fe400078e0011 */
[----:B------:R1:W-:Y:S01]  /*5f10*/  MUFU.EX2 R214, R2 ;  /* 0x0000000200d67308 */ /* 0x0003e20000000800 */
[----:B------:R-:W2:Y:S01]  /*5f20*/  LDSM.16.MT88.4 R16, [R218+0x1900] ;  /* 0x00190000da10783b */ /* 0x000ea20000004200 */
[----:B-1----:R-:W-:Y:S02]  /*5f30*/  FFMA.FTZ R2, R133, c[0x0][0x2d0], -R12 ;  /* 0x0000b40085027a23 */ /* 0x002fe4000001080c */
[----:B------:R-:W-:-:S04]  /*5f40*/  IMAD.MOV.U32 R133, RZ, RZ, R210 ;  /* 0x000000ffff857224 */ /* 0x000fc800078e00d2 */
[----:B------:R1:W4:Y:S02]  /*5f50*/  MUFU.EX2 R252, R2 ;  /* 0x0000000200fc7308 */ /* 0x0003240000000800 */
[----:B-1----:R-:W-:Y:S02]  /*5f60*/  FFMA.FTZ R2, R205, c[0x0][0x2d0], -R0 ;  /* 0x0000b400cd027a23 */ /* 0x002fe40000010800 */
[----:B------:R-:W-:Y:S01]  /*5f70*/  IMAD.MOV.U32 R205, RZ, RZ, R97 ;  /* 0x000000ffffcd7224 */ /* 0x000fe200078e0061 */
[----:B------:R-:W-:-:S03]  /*5f80*/  MOV R97, R32 ;  /* 0x0000002000617202 */ /* 0x000fc60000000f00 */
[----:B------:R1:W-:Y:S01]  /*5f90*/  MUFU.EX2 R212, R2 ;  /* 0x0000000200d47308 */ /* 0x0003e20000000800 */
[----:B------:R-:W-:Y:S01]  /*5fa0*/  HMMA.16816.F32 R32, R4, R10, R40 ;  /* 0x0000000a0420723c */ /* 0x000fe20000001828 */
[----:B------:R-:W2:Y:S06]  /*5fb0*/  LDSM.16.MT88.4 R8, [R220+0x1900] ;  /* 0x00190000dc08783b */ /* 0x000eac0000004200 */
[--C-:B------:R-:W-:Y:S01]  /*5fc0*/  FFMA.FTZ R4, R208, c[0x0][0x2d0], -R0.reuse ;  /* 0x0000b400d0047a23 */ /* 0x100fe20000010800 */
[----:B------:R-:W-:Y:S01]  /*5fd0*/  MOV R208, R13 ;  /* 0x0000000d00d07202 */ /* 0x000fe20000000f00 */
[----:B------:R-:W-:Y:S01]  /*5fe0*/  IMAD.MOV.U32 R13, RZ, RZ, R209 ;  /* 0x000000ffff0d7224 */ /* 0x000fe200078e00d1 */
[----:B----4-:R-:W-:Y:S01]  /*5ff0*/  F2FP.PACK_AB R6, R252, R214 ;  /* 0x000000d6fc06723e */ /* 0x010fe200000000ff */
[----:B------:R4:W-:Y:S01]  /*6000*/  MUFU.EX2 R209, R4 ;  /* 0x0000000400d17308 */ /* 0x0009e20000000800 */
[----:B-1----:R-:W-:Y:S01]  /*6010*/  FFMA.FTZ R2, R206, c[0x0][0x2d0], -R0 ;  /* 0x0000b400ce027a23 */ /* 0x002fe20000010800 */
[----:B------:R-:W-:-:S06]  /*6020*/  MOV R206, R211 ;  /* 0x000000d300ce7202 */ /* 0x000fcc0000000f00 */
[----:B------:R1:W1:Y:S01]  /*6030*/  MUFU.EX2 R211, R2 ;  /* 0x0000000200d37308 */ /* 0x0002620000000800 */
[----:B----4-:R-:W-:Y:S01]  /*6040*/  F2FP.PACK_AB R4, R215, R213 ;  /* 0x000000d5d704723e */ /* 0x010fe200000000ff */
[----:B-1----:R-:W-:Y:S01]  /*6050*/  FFMA.FTZ R2, R207, c[0x0][0x2d0], -R0 ;  /* 0x0000b400cf027a23 */ /* 0x002fe20000010800 */
[----:B------:R-:W-:Y:S01]  /*6060*/  F2FP.PACK_AB R5, R211, R212 ;  /* 0x000000d4d305723e */ /* 0x000fe200000000ff */
[----:B------:R-:W-:-:S04]  /*6070*/  IMAD.MOV.U32 R207, RZ, RZ, R89 ;  /* 0x000000ffffcf7224 */ /* 0x000fc800078e0059 */
[----:B------:R-:W1:Y:S02]  /*6080*/  MUFU.EX2 R210, R2 ;  /* 0x0000000200d27308 */ /* 0x000e640000000800 */
[----:B-1----:R-:W-:Y:S01]  /*6090*/  F2FP.PACK_AB R7, R210, R209 ;  /* 0x000000d1d207723e */ /* 0x002fe200000000ff */
[----:B------:R-:W-:-:S06]  /*60a0*/  IMAD.MOV.U32 R2, RZ, RZ, R91 ;  /* 0x000000ffff027224 */ /* 0x000fcc00078e005b */
[C---:B---3--:R-:W-:Y:S08]  /*60b0*/  HMMA.16816.F32 R44, R4.reuse, R20, R56 ;  /* 0x00000014042c723c */ /* 0x048ff00000001838 */
[C---:B------:R-:W-:Y:S01]  /*60c0*/  HMMA.16816.F32 R40, R4.reuse, R22, R64 ;  /* 0x000000160428723c */ /* 0x040fe20000001840 */
[----:B------:R-:W1:Y:S07]  /*60d0*/  LDSM.16.MT88.4 R20, [R217+0x4900] ;  /* 0x00490000d914783b */ /* 0x000e6e0000004200 */
[C---:B--2---:R-:W-:Y:S07]  /*60e0*/  HMMA.16816.F32 R88, R4.reuse, R18, R84 ;  /* 0x000000120458723c */ /* 0x044fee0000001854 */
[----:B------:R-:W-:Y:S01]  /*60f0*/  MOV R84, R83 ;  /* 0x0000005300547202 */ /* 0x000fe20000000f00 */
[----:B------:R-:W-:Y:S01]  /*6100*/  HMMA.16816.F32 R36, R4, R16, R76 ;  /* 0x000000100424723c */ /* 0x000fe2000000184c */
[----:B------:R-:W2:Y:S01]  /*6110*/  LDSM.16.MT88.4 R16, [R218+0x4900] ;  /* 0x00490000da10783b */ /* 0x000ea20000004200 */
[----:B------:R-:W-:Y:S01]  /*6120*/  IMAD.MOV.U32 R85, RZ, RZ, R30 ;  /* 0x000000ffff557224 */ /* 0x000fe200078e001e */
[----:B------:R-:W-:Y:S01]  /*6130*/  MOV R87, R28 ;  /* 0x0000001c00577202 */ /* 0x000fe20000000f00 */
[----:B------:R-:W-:-:S04]  /*6140*/  IMAD.MOV.U32 R86, RZ, RZ, R31 ;  /* 0x000000ffff567224 */ /* 0x000fc800078e001f */
[C---:B------:R-:W-:Y:S08]  /*6150*/  HMMA.16816.F32 R80, R4.reuse, R8, R68 ;  /* 0x000000080450723c */ /* 0x040ff00000001844 */
[C---:B------:R-:W-:Y:S01]  /*6160*/  HMMA.16816.F32 R76, R4.reuse, R10, R60 ;  /* 0x0000000a044c723c */ /* 0x040fe2000000183c */
[----:B------:R-:W3:Y:S07]  /*6170*/  LDSM.16.MT88.4 R8, [R220+0x4900] ;  /* 0x00490000dc08783b */ /* 0x000eee0000004200 */
[C---:B------:R-:W-:Y:S07]  /*6180*/  HMMA.16816.F32 R68, R4.reuse, R24, R48 ;  /* 0x000000180444723c */ /* 0x040fee0000001830 */
[----:B------:R-:W-:Y:S01]  /*6190*/  IMAD.MOV.U32 R51, RZ, RZ, R29 ;  /* 0x000000ffff337224 */ /* 0x000fe200078e001d */
[C---:B-1----:R-:W-:Y:S01]  /*61a0*/  HMMA.16816.F32 R60, R4.reuse, R20, R112 ;  /* 0x00000014043c723c */ /* 0x042fe20000001870 */
[----:B------:R-:W-:Y:S07]  /*61b0*/  LDSM.16.MT88.4 R28, [R219+0x4900] ;  /* 0x00490000db1c783b */ /* 0x000fee0000004200 */
[C---:B------:R-:W-:Y:S01]  /*61c0*/  HMMA.16816.F32 R56, R4.reuse, R22, R116 ;  /* 0x000000160438723c */ /* 0x040fe20000001874 */
[----:B------:R-:W-:Y:S07]  /*61d0*/  LDSM.16.MT88.4 R20, [R217+0x7900] ;  /* 0x00790000d914783b */ /* 0x000fee0000004200 */
[C---:B------:R-:W-:Y:S01]  /*61e0*/  HMMA.16816.F32 R64, R4.reuse, R26, R104 ;  /* 0x0000001a0440723c */ /* 0x040fe20000001868 */
[----:B------:R-:W1:Y:S07]  /*61f0*/  LDSM.16.MT88.4 R24, [R219+0x7900] ;  /* 0x00790000db18783b */ /* 0x000e6e0000004200 */
[C---:B--2---:R-:W-:Y:S08]  /*6200*/  HMMA.16816.F32 R52, R4.reuse, R16, R124 ;  /* 0x000000100434723c */ /* 0x044ff0000000187c */
[C---:B---3--:R-:W-:Y:S08]  /*6210*/  HMMA.16816.F32 R112, R4.reuse, R8, R140 ;  /* 0x000000080470723c */ /* 0x048ff0000000188c */
[C---:B------:R-:W-:Y:S01]  /*6220*/  HMMA.16816.F32 R116, R4.reuse, R10, R148 ;  /* 0x0000000a0474723c */ /* 0x040fe20000001894 */
[----:B------:R-:W2:Y:S07]  /*6230*/  LDSM.16.MT88.4 R8, [R220+0x7900] ;  /* 0x00790000dc08783b */ /* 0x000eae0000004200 */
[C---:B------:R-:W-:Y:S01]  /*6240*/  HMMA.16816.F32 R104, R4.reuse, R18, R128 ;  /* 0x000000120468723c */ /* 0x040fe20000001880 */
[----:B------:R-:W3:Y:S06]  /*6250*/  LDSM.16.MT88.4 R16, [R218+0x7900] ;  /* 0x00790000da10783b */ /* 0x000eec0000004200 */
        /* <DEDUP_REMOVED lines=9> */
[----:B-1----:R-:W-:Y:S01]  /*62f0*/  HMMA.16816.F32 R140, R4, R24, R160 ;  /* 0x00000018048c723c */ /* 0x002fe200000018a0 */
[----:B------:R-:W-:Y:S01]  /*6300*/  IMAD.MOV.U32 R208, RZ, RZ, R134 ;  /* 0x000000ffffd07224 */ /* 0x000fe200078e0086 */
[----:B------:R-:W-:Y:S01]  /*6310*/  MOV R134, R96 ;  /* 0x0000006000867202 */ /* 0x000fe20000000f00 */
[----:B------:R-:W-:-:S02]  /*6320*/  IMAD.MOV.U32 R133, RZ, RZ, R135 ;  /* 0x000000ffff857224 */ /* 0x000fc400078e0087 */
[----:B------:R-:W-:Y:S01]  /*6330*/  IMAD.MOV.U32 R135, RZ, RZ, R97 ;  /* 0x000000ffff877224 */ /* 0x000fe200078e0061 */
[----:B------:R-:W-:Y:S01]  /*6340*/  MOV R97, R99 ;  /* 0x0000006300617202 */ /* 0x000fe20000000f00 */
[----:B------:R-:W-:Y:S02]  /*6350*/  IMAD.MOV.U32 R96, RZ, RZ, R98 ;  /* 0x000000ffff607224 */ /* 0x000fe400078e0062 */
[----:B------:R-:W-:Y:S02]  /*6360*/  IMAD.MOV.U32 R98, RZ, RZ, R108 ;  /* 0x000000ffff627224 */ /* 0x000fe400078e006c */
[----:B------:R-:W-:Y:S02]  /*6370*/  IMAD.MOV.U32 R99, RZ, RZ, R109 ;  /* 0x000000ffff637224 */ /* 0x000fe400078e006d */
[----:B------:R-:W-:Y:S02]  /*6380*/  IMAD.MOV.U32 R87, RZ, RZ, R111 ;  /* 0x000000ffff577224 */ /* 0x000fe400078e006f */
[----:B------:R-:W-:Y:S01]  /*6390*/  HMMA.16816.F32 R108, R4, R28, R152 ;  /* 0x0000001c046c723c */ /* 0x000fe20000001898 */
[----:B------:R-:W-:-:S06]  /*63a0*/  FFMA.FTZ R2, R2, c[0x0][0x2d0], -R12 ;  /* 0x0000b40002027a23 */ /* 0x000fcc000001080c */
[----:B------:R-:W-:Y:S01]  /*63b0*/  IMAD.MOV.U32 R153, RZ, RZ, R100 ;  /* 0x000000ffff997224 */ /* 0x000fe200078e0064 */
[----:B------:R-:W-:Y:S01]  /*63c0*/  MOV R152, R101 ;  /* 0x0000006500987202 */ /* 0x000fe20000000f00 */
[----:B------:R-:W-:Y:S01]  /*63d0*/  IMAD.MOV.U32 R29, RZ, RZ, R102 ;  /* 0x000000ffff1d7224 */ /* 0x000fe200078e0066 */
[----:B--2---:R-:W-:Y:S01]  /*63e0*/  HMMA.16816.F32 R176, R4, R8, R176 ;  /* 0x0000000804b0723c */ /* 0x004fe200000018b0 */
[----:B------:R-:W-:Y:S01]  /*63f0*/  IMAD.MOV.U32 R28, RZ, RZ, R103 ;  /* 0x000000ffff1c7224 */ /* 0x000fe200078e0067 */
[----:B------:R-:W-:Y:S01]  /*6400*/  MOV R155, R86 ;  /* 0x00000056009b7202 */ /* 0x000fe20000000f00 */
[----:B------:R-:W-:Y:S02]  /*6410*/  IMAD.MOV.U32 R154, RZ, RZ, R134 ;  /* 0x000000ffff9a7224 */ /* 0x000fe400078e0086 */
[----:B------:R-:W-:-:S03]  /*6420*/  IMAD.MOV.U32 R134, RZ, RZ, R99 ;  /* 0x000000ffff867224 */ /* 0x000fc600078e0063 */
[C---:B------:R-:W-:Y:S07]  /*6430*/  HMMA.16816.F32 R100, R4.reuse, R30, R196 ;  /* 0x0000001e0464723c */ /* 0x040fee00000018c4 */
[----:B------:R-:W-:Y:S01]  /*6440*/  IMAD.MOV.U32 R30, RZ, RZ, R133 ;  /* 0x000000ffff1e7224 */ /* 0x000fe200078e0085 */
[----:B------:R-:W-:Y:S01]  /*6450*/  MOV R31, R135 ;  /* 0x00000087001f7202 */ /* 0x000fe20000000f00 */
[----:B------:R-:W-:Y:S01]  /*6460*/  IMAD.MOV.U32 R133, RZ, RZ, R96 ;  /* 0x000000ffff857224 */ /* 0x000fe200078e0060 */
[----:B------:R-:W-:Y:S01]  /*6470*/  MOV R135, R98 ;  /* 0x0000006200877202 */ /* 0x000fe20000000f00 */
[----:B------:R-:W-:Y:S01]  /*6480*/  IMAD.MOV.U32 R196, RZ, RZ, R97 ;  /* 0x000000ffffc47224 */ /* 0x000fe200078e0061 */
[----:B------:R-:W-:Y:S01]  /*6490*/  MOV R199, R51 ;  /* 0x0000003300c77202 */ /* 0x000fe20000000f00 */
[----:B------:R-:W-:Y:S01]  /*64a0*/  HMMA.16816.F32 R96, R4, R20, R192 ;  /* 0x000000140460723c */ /* 0x000fe200000018c0 */
[----:B------:R-:W-:-:S02]  /*64b0*/  IMAD.MOV.U32 R197, RZ, RZ, R85 ;  /* 0x000000ffffc57224 */ /* 0x000fc400078e0055 */
[----:B------:R-:W-:-:S04]  /*64c0*/  IMAD.MOV.U32 R198, RZ, RZ, R84 ;  /* 0x000000ffffc67224 */ /* 0x000fc800078e0054 */
[----:B------:R-:W-:Y:S01]  /*64d0*/  IMAD.MOV.U32 R195, RZ, RZ, R87 ;  /* 0x000000ffffc37224 */ /* 0x000fe200078e0057 */
[C---:B------:R-:W-:Y:S01]  /*64e0*/  HMMA.16816.F32 R172, R4.reuse, R10, R172 ;  /* 0x0000000a04ac723c */ /* 0x040fe200000018ac */
[----:B------:R-:W-:Y:S01]  /*64f0*/  IMAD.MOV.U32 R194, RZ, RZ, R30 ;  /* 0x000000ffffc27224 */ /* 0x000fe200078e001e */
[----:B------:R-:W-:Y:S01]  /*6500*/  MOV R30, R196 ;  /* 0x000000c4001e7202 */ /* 0x000fe20000000f00 */
[----:B------:R-:W1:Y:S01]  /*6510*/  LDSM.16.MT88.4 R8, [R220+0xa900] ;  /* 0x00a90000dc08783b */ /* 0x000e620000004200 */
        /* <DEDUP_REMOVED lines=17> */
[----:B---3--:R-:W-:Y:S01]  /*6630*/  HMMA.16816.F32 R48, R4, R16, R184 ;  /* 0x000000100430723c */ /* 0x008fe200000018b8 */
[----:B------:R2:W-:Y:S01]  /*6640*/  MUFU.EX2 R201, R2 ;  /* 0x0000000200c97308 */ /* 0x0005e20000000800 */
[----:B------:R-:W-:-:S02]  /*6650*/  IMAD.MOV.U32 R192, RZ, RZ, R194 ;  /* 0x000000ffffc07224 */ /* 0x000fc400078e00c2 */
[----:B------:R-:W-:Y:S01]  /*6660*/  IMAD.MOV.U32 R207, RZ, RZ, R205 ;  /* 0x000000ffffcf7224 */ /* 0x000fe200078e00cd */
[----:B------:R-:W-:Y:S01]  /*6670*/  MOV R205, R226 ;  /* 0x000000e200cd7202 */ /* 0x000fe20000000f00 */
[----:B------:R-:W-:Y:S01]  /*6680*/  IMAD.MOV.U32 R194, RZ, RZ, R30 ;  /* 0x000000ffffc27224 */ /* 0x000fe200078e001e */
[----:B------:R3:W5:Y:S01]  /*6690*/  LDL.LU R226, [R1+0x50] ;  /* 0x0000500001e27983 */ /* 0x0007620000300800 */
[----:B------:R-:W-:Y:S01]  /*66a0*/  IMAD.MOV.U32 R30, RZ, RZ, R196 ;  /* 0x000000ffff1e7224 */ /* 0x000fe200078e00c4 */
[----:B------:R-:W-:Y:S01]  /*66b0*/  HMMA.16816.F32 R148, R4, R18, R180 ;  /* 0x000000120494723c */ /* 0x000fe200000018b4 */
[----:B------:R-:W-:Y:S01]  /*66c0*/  IMAD.MOV.U32 R196, RZ, RZ, R199 ;  /* 0x000000ffffc47224 */ /* 0x000fe200078e00c7 */
[----:B------:R-:W4:Y:S01]  /*66d0*/  LDSM.16.MT88.4 R16, [R218+0xa900] ;  /* 0x00a90000da10783b */ /* 0x000f220000004200 */
[----:B--2---:R-:W-:Y:S01]  /*66e0*/  FFMA.FTZ R2, R193, c[0x0][0x2d0], -R12 ;  /* 0x0000b400c1027a23 */ /* 0x004fe2000001080c */
[----:B------:R-:W-:-:S04]  /*66f0*/  MOV R193, R195 ;  /* 0x000000c300c17202 */ /* 0x000fc80000000f00 */
[C---:B------:R-:W-:Y:S01]  /*6700*/  HMMA.16816.F32 R84, R4.reuse, R22, R188 ;  /* 0x000000160454723c */ /* 0x040fe200000018bc */
[----:B------:R-:W-:Y:S01]  /*6710*/  MOV R195, R31 ;  /* 0x0000001f00c37202 */ /* 0x000fe20000000f00 */
[----:B------:R-:W-:Y:S01]  /*6720*/  IMAD.MOV.U32 R199, RZ, RZ, R29 ;  /* 0x000000ffffc77224 */ /* 0x000fe200078e001d */
[----:B------:R-:W-:Y:S01]  /*6730*/  MOV R31, R197 ;  /* 0x000000c5001f7202 */ /* 0x000fe20000000f00 */
[----:B------:R-:W2:Y:S01]  /*6740*/  LDSM.16.MT88.4 R20, [R217+0xa900] ;  /* 0x00a90000d914783b */ /* 0x000ea20000004200 */
[----:B------:R-:W-:Y:S02]  /*6750*/  MOV R197, R28 ;  /* 0x0000001c00c57202 */ /* 0x000fe40000000f00 */
        /* <DEDUP_REMOVED lines=10> */
[----:B------:R1:W1:Y:S01]  /*6800*/  MUFU.EX2 R203, R2 ;  /* 0x0000000200cb7308 */ /* 0x0002620000000800 */
        /* <DEDUP_REMOVED lines=9> */
[C---:B------:R-:W-:Y:S01]  /*68a0*/  HMMA.16816.F32 R184, R4.reuse, R26, R168 ;  /* 0x0000001a04b8723c */ /* 0x040fe200000018a8 */
[----:B------:R-:W-:Y:S01]  /*68b0*/  MOV R29, R131 ;  /* 0x00000083001d7202 */ /* 0x000fe20000000f00 */
[----:B------:R3:W5:Y:S01]  /*68c0*/  LDL.LU R225, [R1+0x4c] ;  /* 0x00004c0001e17983 */ /* 0x0007620000300800 */
[----:B-1----:R-:W-:Y:S01]  /*68d0*/  FFMA.FTZ R2, R192, c[0x0][0x2d0], -R12 ;  /* 0x0000b400c0027a23 */ /* 0x002fe2000001080c */
[----:B------:R-:W-:Y:S01]  /*68e0*/  MOV R153, R224 ;  /* 0x000000e000997202 */ /* 0x000fe20000000f00 */
[----:B------:R-:W-:Y:S01]  /*68f0*/  IMAD.MOV.U32 R192, RZ, RZ, R196 ;  /* 0x000000ffffc07224 */ /* 0x000fe200078e00c4 */
[----:B------:R-:W-:Y:S01]  /*6900*/  MOV R31, R129 ;  /* 0x00000081001f7202 */ /* 0x000fe20000000f00 */
[----:B------:R1:W-:Y:S01]  /*6910*/  MUFU.EX2 R208, R2 ;  /* 0x0000000200d07308 */ /* 0x0003e20000000800 */
[----:B------:R-:W-:Y:S01]  /*6920*/  IMAD.MOV.U32 R195, RZ, RZ, R28 ;  /* 0x000000ffffc37224 */ /* 0x000fe200078e001c */
[----:B------:R-:W3:Y:S01]  /*6930*/  LDSM.16.MT88.4 R24, [R219+0xa900] ;  /* 0x00a90000db18783b */ /* 0x000ee20000004200 */
[----:B------:R-:W-:Y:S01]  /*6940*/  IMAD.MOV.U32 R28, RZ, RZ, R130 ;  /* 0x000000ffff1c7224 */ /* 0x000fe200078e0082 */
[----:B------:R-:W-:Y:S01]  /*6950*/  HMMA.16816.F32 R120, R4, R8, R120 ;  /* 0x000000080478723c */ /* 0x000fe20000001878 */
[----:B------:R-:W-:Y:S01]  /*6960*/  IMAD.MOV.U32 R162, RZ, RZ, R188 ;  /* 0x000000ffffa27224 */ /* 0x000fe200078e00bc */
[----:B------:R2:W5:Y:S01]  /*6970*/  LDL.LU R224, [R1+0x48] ;  /* 0x0000480001e07983 */ /* 0x0005620000300800 */
[----:B------:R-:W-:-:S02]  /*6980*/  IMAD.MOV.U32 R188, RZ, RZ, R190 ;  /* 0x000000ffffbc7224 */ /* 0x000fc400078e00be */
[----:B------:R-:W-:Y:S01]  /*6990*/  IMAD.MOV.U32 R190, RZ, RZ, R192 ;  /* 0x000000ffffbe7224 */ /* 0x000fe200078e00c0 */
[----:B------:R-:W-:Y:S01]  /*69a0*/  MOV R192, R30 ;  /* 0x0000001e00c07202 */ /* 0x000fe20000000f00 */
[----:B------:R-:W-:Y:S01]  /*69b0*/  IMAD.MOV.U32 R30, RZ, RZ, R31 ;  /* 0x000000ffff1e7224 */ /* 0x000fe200078e001f */
[----:B------:R-:W-:Y:S01]  /*69c0*/  HMMA.16816.F32 R180, R4, R10, R92 ;  /* 0x0000000a04b4723c */ /* 0x000fe2000000185c */
[----:B-1----:R-:W-:Y:S01]  /*69d0*/  FFMA.FTZ R2, R163, c[0x0][0x2d0], -R12 ;  /* 0x0000b400a3027a23 */ /* 0x002fe2000001080c */
[----:B------:R-:W-:Y:S01]  /*69e0*/  MOV R163, R189 ;  /* 0x000000bd00a37202 */ /* 0x000fe20000000f00 */
[----:B------:R-:W1:Y:S01]  /*69f0*/  LDSM.16.MT88.4 R8, [R217+0x2100] ;  /* 0x00210000d908783b */ /* 0x000e620000004200 */
[----:B------:R-:W-:Y:S01]  /*6a00*/  MOV R189, R191 ;  /* 0x000000bf00bd7202 */ /* 0x000fe20000000f00 */
[----:B------:R-:W-:-:S03]  /*6a10*/  IMAD.MOV.U32 R191, RZ, RZ, R29 ;  /* 0x000000ffffbf7224 */ /* 0x000fc600078e001d */
[C---:B----4-:R-:W-:Y:S01]  /*6a20*/  HMMA.16816.F32 R144, R4.reuse, R16, R144 ;  /* 0x000000100490723c */ /* 0x050fe20000001890 */
[----:B------:R-:W-:Y:S01]  /*6a30*/  IMAD.MOV.U32 R29, RZ, RZ, R153 ;  /* 0x000000ffff1d7224 */ /* 0x000fe200078e0099 */
[----:B------:R-:W-:Y:S01]  /*6a40*/  MOV R31, R28 ;  /* 0x0000001c001f7202 */ /* 0x000fe20000000f00 */
[----:B------:R-:W-:Y:S01]  /*6a50*/  IMAD.MOV.U32 R153, RZ, RZ, R202 ;  /* 0x000000ffff997224 */ /* 0x000fe200078e00ca */
[----:B------:R-:W-:Y:S01]  /*6a60*/  MOV R28, R152 ;  /* 0x00000098001c7202 */ /* 0x000fe20000000f00 */
[----:B------:R4:W1:Y:S01]  /*6a70*/  MUFU.EX2 R202, R2 ;  /* 0x0000000200ca7308 */ /* 0x0008620000000800 */
[----:B------:R-:W-:Y:S01]  /*6a80*/  IMAD.MOV.U32 R161, RZ, RZ, R163 ;  /* 0x000000ffffa17224 */ /* 0x000fe200078e00a3 */
[----:B------:R-:W-:Y:S01]  /*6a90*/  MOV R152, R154 ;  /* 0x0000009a00987202 */ /* 0x000fe20000000f00 */
[----:B------:R-:W-:Y:S01]  /*6aa0*/  IMAD.MOV.U32 R163, RZ, RZ, R189 ;  /* 0x000000ffffa37224 */ /* 0x000fe200078e00bd */
[----:B------:R-:W-:Y:S01]  /*6ab0*/  MOV R189, R29 ;  /* 0x0000001d00bd7202 */ /* 0x000fe20000000f00 */
[----:B------:R-:W-:Y:S01]  /*6ac0*/  HMMA.16816.F32 R124, R4, R18, R136 ;  /* 0x00000012047c723c */ /* 0x000fe20000001888 */
[----:B------:R-:W-:Y:S01]  /*6ad0*/  MOV R154, R223 ;  /* 0x000000df009a7202 */ /* 0x000fe20000000f00 */
[----:B------:R-:W1:Y:S01]  /*6ae0*/  LDSM.16.MT88.4 R16, [R219+0x2100] ;  /* 0x00210000db10783b */ /* 0x000e620000004200 */
[----:B------:R-:W-:-:S02]  /*6af0*/  MOV R29, R153 ;  /* 0x00000099001d7202 */ /* 0x000fc40000000f00 */
[----:B------:R-:W-:Y:S01]  /*6b00*/  MOV R153, R133 ;  /* 0x0000008500997202 */ /* 0x000fe20000000f00 */
[----:B------:R1:W5:Y:S02]  /*6b10*/  LDL.LU R223, [R1+0x44] ;  /* 0x0000440001df7983 */ /* 0x0003640000300800 */
[C---:B--2---:R-:W-:Y:S01]  /*6b20*/  HMMA.16816.F32 R164, R4.reuse, R20, R164 ;  /* 0x0000001404a4723c */ /* 0x044fe200000018a4 */
[----:B----4-:R-:W-:Y:S01]  /*6b30*/  FFMA.FTZ R2, R162, c[0x0][0x2d0], -R0 ;  /* 0x0000b400a2027a23 */ /* 0x010fe20000010800 */
[----:B------:R-:W-:Y:S02]  /*6b40*/  MOV R162, R188 ;  /* 0x000000bc00a27202 */ /* 0x000fe40000000f00 */
[----:B------:R-:W-:Y:S01]  /*6b50*/  MOV R188, R190 ;  /* 0x000000be00bc7202 */ /* 0x000fe20000000f00 */
[----:B------:R-:W-:Y:S01]  /*6b60*/  IMAD.MOV.U32 R190, RZ, RZ, R28 ;  /* 0x000000ffffbe7224 */ /* 0x000fe200078e001c */
[----:B------:R2:W-:Y:S01]  /*6b70*/  MUFU.EX2 R133, R2 ;  /* 0x0000000200857308 */ /* 0x0005e20000000800 */
[----:B------:R-:W-:Y:S01]  /*6b80*/  IMAD.MOV.U32 R28, RZ, RZ, R152 ;  /* 0x000000ffff1c7224 */ /* 0x000fe200078e0098 */
[----:B------:R-:W-:Y:S01]  /*6b90*/  HMMA.16816.F32 R156, R4, R22, R156 ;  /* 0x00000016049c723c */ /* 0x000fe2000000189c */
[----:B------:R-:W-:Y:S01]  /*6ba0*/  IMAD.MOV.U32 R152, RZ, RZ, R154 ;  /* 0x000000ffff987224 */ /* 0x000fe200078e009a */
[----:B------:R-:W-:Y:S01]  /*6bb0*/  MOV R196, R199 ;  /* 0x000000c700c47202 */ /* 0x000fe20000000f00 */
[----:B------:R-:W-:Y:S01]  /*6bc0*/  IMAD.MOV.U32 R154, RZ, RZ, R222 ;  /* 0x000000ffff9a7224 */ /* 0x000fe200078e00de */
[----:B------:R-:W-:Y:S01]  /*6bd0*/  LDSM.16.MT88.4 R20, [R220+0x2100] ;  /* 0x00210000dc14783b */ /* 0x000fe20000004200 */
[----:B--2---:R-:W-:Y:S01]  /*6be0*/  FFMA.FTZ R2, R161, c[0x0][0x2d0], -R0 ;  /* 0x0000b400a1027a23 */ /* 0x004fe20000010800 */
        /* <DEDUP_REMOVED lines=11> */
[----:B------:R2:W4:Y:S01]  /*6ca0*/  MUFU.EX2 R134, R2 ;  /* 0x0000000200867308 */ /* 0x0005220000000800 */
[----:B------:R-:W-:Y:S01]  /*6cb0*/  MOV R160, R162 ;  /* 0x000000a200a07202 */ /* 0x000fe20000000f00 */
[----:B------:R-:W-:Y:S01]  /*6cc0*/  IMAD.MOV.U32 R199, RZ, RZ, R128 ;  /* 0x000000ffffc77224 */ /* 0x000fe200078e0080 */
[----:B------:R-:W-:Y:S01]  /*6cd0*/  MOV R162, R200 ;  /* 0x000000c800a27202 */ /* 0x000fe20000000f00 */
[----:B------:R-:W-:Y:S01]  /*6ce0*/  IMAD.MOV.U32 R200, RZ, RZ, R15 ;  /* 0x000000ffffc87224 */ /* 0x000fe200078e000f */
[----:B------:R1:W5:Y:S01]  /*6cf0*/  LDL.LU R222, [R1+0x40] ;  /* 0x0000400001de7983 */ /* 0x0003620000300800 */
[----:B--2---:R-:W-:-:S02]  /*6d00*/  FFMA.FTZ R2, R161, c[0x0][0x2d0], -R0 ;  /* 0x0000b400a1027a23 */ /* 0x004fc40000010800 */
[----:B------:R-:W-:Y:S01]  /*6d10*/  IMAD.MOV.U32 R161, RZ, RZ, R28 ;  /* 0x000000ffffa17224 */ /* 0x000fe200078e001c */
[----:B------:R-:W-:Y:S01]  /*6d20*/  MOV R28, R29 ;  /* 0x0000001d001c7202 */ /* 0x000fe20000000f00 */
[----:B------:R-:W-:Y:S01]  /*6d30*/  IMAD.MOV.U32 R29, RZ, RZ, R152 ;  /* 0x000000ffff1d7224 */ /* 0x000fe200078e0098 */
[----:B------:R-:W-:Y:S01]  /*6d40*/  MOV R152, R153 ;  /* 0x0000009900987202 */ /* 0x000fe20000000f00 */
[----:B------:R-:W-:Y:S01]  /*6d50*/  IMAD.MOV.U32 R153, RZ, RZ, R154 ;  /* 0x000000ffff997224 */ /* 0x000fe200078e009a */
[----:B------:R-:W-:Y:S01]  /*6d60*/  MOV R154, R155 ;  /* 0x0000009b009a7202 */ /* 0x000fe20000000f00 */
[----:B------:R-:W-:Y:S02]  /*6d70*/  IMAD.MOV.U32 R155, RZ, RZ, R135 ;  /* 0x000000ffff9b7224 */ /* 0x000fe400078e0087 */
[----:B------:R2:W-:Y:S01]  /*6d80*/  MUFU.EX2 R135, R2 ;  /* 0x0000000200877308 */ /* 0x0005e20000000800 */
[----:B------:R-:W-:Y:S01]  /*6d90*/  IMAD.MOV.U32 R93, RZ, RZ, R200 ;  /* 0x000000ffff5d7224 */ /* 0x000fe200078e00c8 */
[----:B---3--:R-:W-:Y:S01]  /*6da0*/  HMMA.16816.F32 R128, R4, R24, R72 ;  /* 0x000000180480723c */ /* 0x008fe20000001848 */
[----:B--2---:R-:W-:-:S05]  /*6db0*/  FFMA.FTZ R2, R160, c[0x0][0x2d0], -R0 ;  /* 0x0000b400a0027a23 */ /* 0x004fca0000010800 */
[----:B------:R-:W2:Y:S02]  /*6dc0*/  MUFU.EX2 R200, R2 ;  /* 0x0000000200c87308 */ /* 0x000ea40000000800 */
[----:B------:R-:W-:Y:S01]  /*6dd0*/  HMMA.16816.F32 R72, R4, R26, R32 ;  /* 0x0000001a0448723c */ /* 0x000fe20000001820 */
[----:B------:R-:W3:Y:S01]  /*6de0*/  LDSM.16.MT88.4 R24, [R218+0x2100] ;  /* 0x00210000da18783b */ /* 0x000ee20000004200 */
[----:B------:R-:W-:Y:S01]  /*6df0*/  IMAD.MOV.U32 R95, RZ, RZ, R161 ;  /* 0x000000ffff5f7224 */ /* 0x000fe200078e00a1 */
[----:B------:R-:W-:Y:S02]  /*6e00*/  MOV R94, R162 ;  /* 0x000000a2005e7202 */ /* 0x000fe40000000f00 */
[----:B------:R-:W-:Y:S02]  /*6e10*/  LDSM.16.MT88.4 R32, [R218+0x5100] ;  /* 0x00510000da20783b */ /* 0x000fe40000004200 */
[----:B------:R-:W-:Y:S02]  /*6e20*/  F2FP.PACK_AB R4, R203, R201 ;  /* 0x000000c9cb04723e */ /* 0x000fe400000000ff */
[----:B-1----:R-:W-:-:S02]  /*6e30*/  F2FP.PACK_AB R6, R202, R208 ;  /* 0x000000d0ca06723e */ /* 0x002fc400000000ff */
[----:B----4-:R-:W-:Y:S02]  /*6e40*/  F2FP.PACK_AB R5, R134, R133 ;  /* 0x000000858605723e */ /* 0x010fe400000000ff */
[----:B--2---:R-:W-:-:S07]  /*6e50*/  F2FP.PACK_AB R7, R200, R135 ;  /* 0x00000087c807723e */ /* 0x004fce00000000ff */
[C---:B------:R-:W-:Y:S08]  /*6e60*/  HMMA.16816.F32 R136, R4.reuse, R8, R44 ;  /* 0x000000080488723c */ /* 0x040ff0000000182c */
[----:B------:R-:W-:Y:S01]  /*6e70*/  HMMA.16816.F32 R44, R4, R10, R40 ;  /* 0x0000000a042c723c */ /* 0x000fe20000001828 */
[----:B------:R-:W1:Y:S01]  /*6e80*/  LDSM.16.MT88.4 R8, [R217+0x5100] ;  /* 0x00510000d908783b */ /* 0x000e620000004200 */
[----:B------:R-:W-:-:S06]  /*6e90*/  IMAD.MOV.U32 R2, RZ, RZ, R163 ;  /* 0x000000ffff027224 */ /* 0x000fcc00078e00a3 */
[C---:B------:R-:W-:Y:S08]  /*6ea0*/  HMMA.16816.F32 R160, R4.reuse, R16, R68 ;  /* 0x0000001004a0723c */ /* 0x040ff00000001844 */
[C---:B------:R-:W-:Y:S01]  /*6eb0*/  HMMA.16816.F32 R68, R4.reuse, R18, R64 ;  /* 0x000000120444723c */ /* 0x040fe20000001840 */
[----:B------:R-:W2:Y:S07]  /*6ec0*/  LDSM.16.MT88.4 R16, [R219+0x5100] ;  /* 0x00510000db10783b */ /* 0x000eae0000004200 */
[----:B---3--:R-:W-:Y:S07]  /*6ed0*/  HMMA.16816.F32 R40, R4, R26, R88 ;  /* 0x0000001a0428723c */ /* 0x008fee0000001858 */
[----:B------:R-:W-:Y:S01]  /*6ee0*/  MOV R88, R152 ;  /* 0x0000009800587202 */ /* 0x000fe20000000f00 */
[----:B------:R-:W-:Y:S01]  /*6ef0*/  IMAD.MOV.U32 R89, RZ, RZ, R153 ;  /* 0x000000ffff597224 */ /* 0x000fe200078e0099 */
[----:B------:R-:W-:Y:S01]  /*6f00*/  MOV R90, R154 ;  /* 0x0000009a005a7202 */ /* 0x000fe20000000f00 */
[----:B------:R-:W-:-:S02]  /*6f10*/  IMAD.MOV.U32 R91, RZ, RZ, R155 ;  /* 0x000000ffff5b7224 */ /* 0x000fc400078e009b */
[C---:B------:R-:W-:Y:S08]  /*6f20*/  HMMA.16816.F32 R152, R4.reuse, R20, R80 ;  /* 0x000000140498723c */ /* 0x040ff00000001850 */
[C---:B------:R-:W-:Y:S01]  /*6f30*/  HMMA.16816.F32 R80, R4.reuse, R22, R76 ;  /* 0x000000160450723c */ /* 0x040fe2000000184c */
[----:B------:R-:W3:Y:S07]  /*6f40*/  LDSM.16.MT88.4 R20, [R220+0x5100] ;  /* 0x00510000dc14783b */ /* 0x000eee0000004200 */
[C---:B-1----:R-:W-:Y:S08]  /*6f50*/  HMMA.16816.F32 R168, R4.reuse, R8, R60 ;  /* 0x0000000804a8723c */ /* 0x042ff0000000183c */
[C---:B------:R-:W-:Y:S01]  /*6f60*/  HMMA.16816.F32 R60, R4.reuse, R10, R56 ;  /* 0x0000000a043c723c */ /* 0x040fe20000001838 */
[----:B------:R-:W1:Y:S07]  /*6f70*/  LDSM.16.MT88.4 R8, [R217+0x8100] ;  /* 0x00810000d908783b */ /* 0x000e6e0000004200 */
[C---:B------:R-:W-:Y:S08]  /*6f80*/  HMMA.16816.F32 R52, R4.reuse, R32, R52 ;  /* 0x000000200434723c */ /* 0x040ff00000001834 */
[C---:B------:R-:W-:Y:S08]  /*6f90*/  HMMA.16816.F32 R32, R4.reuse, R34, R104 ;  /* 0x000000220420723c */ /* 0x040ff00000001868 */
[C---:B--2---:R-:W-:Y:S08]  /*6fa0*/  HMMA.16816.F32 R108, R4.reuse, R16, R108 ;  /* 0x00000010046c723c */ /* 0x044ff0000000186c */
[----:B------:R-:W-:Y:S01]  /*6fb0*/  HMMA.16816.F32 R104, R4, R18, R100 ;  /* 0x000000120468723c */ /* 0x000fe20000001864 */
[----:B------:R-:W2:Y:S01]  /*6fc0*/  LDSM.16.MT88.4 R16, [R219+0x8100] ;  /* 0x00810000db10783b */ /* 0x000ea20000004200 */
[----:B------:R-:W-:Y:S01]  /*6fd0*/  MOV R26, R28 ;  /* 0x0000001c001a7202 */ /* 0x000fe20000000f00 */
[----:B------:R-:W-:-:S05]  /*6fe0*/  IMAD.MOV.U32 R27, RZ, RZ, R29 ;  /* 0x000000ffff1b7224 */ /* 0x000fca00078e001d */
[C---:B------:R-:W-:Y:S07]  /*6ff0*/  HMMA.16816.F32 R36, R4.reuse, R24, R36 ;  /* 0x000000180424723c */ /* 0x040fee0000001824 */
[----:B------:R-:W-:Y:S01]  /*7000*/  MOV R25, R30 ;  /* 0x0000001e00197202 */ /* 0x000fe20000000f00 */
[----:B------:R-:W-:Y:S01]  /*7010*/  IMAD.MOV.U32 R24, RZ, RZ, R31 ;  /* 0x000000ffff187224 */ /* 0x000fe200078e001f */
[C---:B---3--:R-:W-:Y:S01]  /*7020*/  HMMA.16816.F32 R64, R4.reuse, R20, R112 ;  /* 0x000000140440723c */ /* 0x048fe20000001870 */
[----:B------:R-:W3:Y:S07]  /*7030*/  LDSM.16.MT88.4 R28, [R218+0x8100] ;  /* 0x00810000da1c783b */ /* 0x000eee0000004200 */
[C---:B------:R-:W-:Y:S01]  /*7040*/  HMMA.16816.F32 R116, R4.reuse, R22, R116 ;  /* 0x000000160474723c */ /* 0x040fe20000001874 */
[----:B------:R-:W4:Y:S07]  /*7050*/  LDSM.16.MT88.4 R20, [R220+0x8100] ;  /* 0x00810000dc14783b */ /* 0x000f2e0000004200 */
[----:B-1----:R-:W-:Y:S01]  /*7060*/  HMMA.16816.F32 R76, R4, R8, R96 ;  /* 0x00000008044c723c */ /* 0x002fe20000001860 */
[----:B------:R-:W-:-:S07]  /*7070*/  IMAD.MOV.U32 R59, RZ, RZ, R89 ;  /* 0x000000ffff3b7224 */ /* 0x000fce00078e0059 */
[C---:B------:R-:W-:Y:S01]  /*7080*/  HMMA.16816.F32 R84, R4.reuse, R10, R84 ;  /* 0x0000000a0454723c */ /* 0x040fe20000001854 */
[----:B------:R-:W1:Y:S01]  /*7090*/  LDSM.16.MT88.4 R8, [R217+0xb100] ;  /* 0x00b10000d908783b */ /* 0x000e620000004200 */
[----:B------:R-:W-:Y:S01]  /*70a0*/  MOV R96, R88 ;  /* 0x0000005800607202 */ /* 0x000fe20000000f00 */
[----:B------:R-:W-:Y:S01]  /*70b0*/  IMAD.MOV.U32 R89, RZ, RZ, R91 ;  /* 0x000000ffff597224 */ /* 0x000fe200078e005b */
[----:B------:R-:W-:Y:S01]  /*70c0*/  MOV R88, R90 ;  /* 0x0000005a00587202 */ /* 0x000fe20000000f00 */
[----:B------:R-:W-:Y:S01]  /*70d0*/  IMAD.MOV.U32 R97, RZ, RZ, R27 ;  /* 0x000000ffff617224 */ /* 0x000fe200078e001b */
[----:B------:R-:W-:Y:S01]  /*70e0*/  MOV R98, R26 ;  /* 0x0000001a00627202 */ /* 0x000fe20000000f00 */
[----:B------:R-:W-:Y:S01]  /*70f0*/  IMAD.MOV.U32 R91, RZ, RZ, R25 ;  /* 0x000000ffff5b7224 */ /* 0x000fe200078e0019 */
[----:B------:R-:W-:Y:S01]  /*7100*/  MOV R90, R24 ;  /* 0x00000018005a7202 */ /* 0x000fe20000000f00 */
[C---:B--2---:R-:W-:Y:S01]  /*7110*/  HMMA.16816.F32 R112, R4.reuse, R16, R140 ;  /* 0x000000100470723c */ /* 0x044fe2000000188c */
[----:B------:R-:W2:Y:S07]  /*7120*/  LDSM.16.MT88.4 R24, [R218+0xb100] ;  /* 0x00b10000da18783b */ /* 0x000eae0000004200 */
[----:B------:R-:W-:Y:S01]  /*7130*/  HMMA.16816.F32 R184, R4, R18, R184 ;  /* 0x0000001204b8723c */ /* 0x000fe200000018b8 */
[----:B------:R-:W1:Y:S01]  /*7140*/  LDSM.16.MT88.4 R16, [R220+0xb100] ;  /* 0x00b10000dc10783b */ /* 0x000e620000004200 */
[----:B------:R-:W-:Y:S01]  /*7150*/  IMAD.MOV.U32 R99, RZ, RZ, R93 ;  /* 0x000000ffff637224 */ /* 0x000fe200078e005d */
[----:B------:R-:W-:-:S05]  /*7160*/  MOV R56, R94 ;  /* 0x0000005e00387202 */ /* 0x000fca0000000f00 */
[C---:B---3--:R-:W-:Y:S08]  /*7170*/  HMMA.16816.F32 R48, R4.reuse, R28, R48 ;  /* 0x0000001c0430723c */ /* 0x048ff00000001830 */
[C---:B------:R-:W-:Y:S07]  /*7180*/  HMMA.16816.F32 R28, R4.reuse, R30, R148 ;  /* 0x0000001e041c723c */ /* 0x040fee0000001894 */
[----:B------:R-:W-:Y:S01]  /*7190*/  MOV R148, R91 ;  /* 0x0000005b00947202 */ /* 0x000fe20000000f00 */
[----:B----4-:R-:W-:Y:S01]  /*71a0*/  HMMA.16816.F32 R100, R4, R22, R172 ;  /* 0x000000160464723c */ /* 0x010fe200000018ac */
[----:B------:R-:W-:Y:S01]  /*71b0*/  IMAD.MOV.U32 R91, RZ, RZ, R2 ;  /* 0x000000ffff5b7224 */ /* 0x000fe200078e0002 */
[----:B------:R-:W-:Y:S01]  /*71c0*/  MOV R149, R89 ;  /* 0x0000005900957202 */ /* 0x000fe20000000f00 */
[----:B------:R-:W-:Y:S01]  /*71d0*/  IMAD.MOV.U32 R89, RZ, RZ, R95 ;  /* 0x000000ffff597224 */ /* 0x000fe200078e005f */
[----:B------:R-:W-:-:S03]  /*71e0*/  MOV R2, R92 ;  /* 0x0000005c00027202 */ /* 0x000fc60000000f00 */
[----:B------:R-:W-:Y:S01]  /*71f0*/  IMAD.MOV.U32 R23, RZ, RZ, R199 ;  /* 0x000000ffff177224 */ /* 0x000fe200078e00c7 */
[----:B------:R-:W-:Y:S01]  /*7200*/  MOV R172, R207 ;  /* 0x000000cf00ac7202 */ /* 0x000fe20000000f00 */
[----:B------:R-:W-:Y:S01]  /*7210*/  IMAD.MOV.U32 R173, RZ, RZ, R206 ;  /* 0x000000ffffad7224 */ /* 0x000fe200078e00ce */
[----:B------:R-:W-:Y:S01]  /*7220*/  MOV R174, R205 ;  /* 0x000000cd00ae7202 */ /* 0x000fe20000000f00 */
[----:B------:R-:W-:Y:S01]  /*7230*/  HMMA.16816.F32 R92, R4, R20, R176 ;  /* 0x00000014045c723c */ /* 0x000fe200000018b0 */
[----:B------:R-:W-:Y:S01]  /*7240*/  IMAD.MOV.U32 R175, RZ, RZ, R204 ;  /* 0x000000ffffaf7224 */ /* 0x000fe200078e00cc */
[----:B------:R-:W-:Y:S01]  /*7250*/  MOV R143, R23 ;  /* 0x00000017008f7202 */ /* 0x000fe20000000f00 */
[----:B------:R-:W-:Y:S01]  /*7260*/  IMAD.MOV.U32 R23, RZ, RZ, R172 ;  /* 0x000000ffff177224 */ /* 0x000fe200078e00ac */
[----:B------:R-:W-:Y:S01]  /*7270*/  MOV R22, R198 ;  /* 0x000000c600167202 */ /* 0x000fe20000000f00 */
[----:B------:R-:W-:Y:S02]  /*7280*/  FFMA.FTZ R2, R2, c[0x0][0x2d0], -R12 ;  /* 0x0000b40002027a23 */ /* 0x000fe4000001080c */
        /* <DEDUP_REMOVED lines=15> */
[----:B------:R-:W-:Y:S01]  /*7380*/  IMAD.MOV.U32 R177, RZ, RZ, R195 ;  /* 0x000000ffffb17224 */ /* 0x000fe200078e00c3 */
[----:B-1----:R-:W-:Y:S01]  /*7390*/  HMMA.16816.F32 R188, R4, R8, R164 ;  /* 0x0000000804bc723c */ /* 0x002fe200000018a4 */
[----:B---3--:R-:W-:Y:S01]  /*73a0*/  FFMA.FTZ R2, R22, c[0x0][0x2d0], -R12 ;  /* 0x0000b40016027a23 */ /* 0x008fe2000001080c */
[----:B------:R-:W-:-:S06]  /*73b0*/  MOV R22, R21 ;  /* 0x0000001500167202 */ /* 0x000fcc0000000f00 */
[C---:B------:R-:W-:Y:S01]  /*73c0*/  HMMA.16816.F32 R192, R4.reuse, R10, R156 ;  /* 0x0000000a04c0723c */ /* 0x040fe2000000189c */
[----:B------:R1:W3:Y:S01]  /*73d0*/  MUFU.EX2 R21, R2 ;  /* 0x0000000200157308 */ /* 0x0002e20000000800 */
[----:B------:R-:W4:Y:S01]  /*73e0*/  LDSM.16.MT88.4 R8, [R219+0xb100] ;  /* 0x00b10000db08783b */ /* 0x000f220000004200 */
[----:B------:R-:W-:Y:S01]  /*73f0*/  MOV R178, R196 ;  /* 0x000000c400b27202 */ /* 0x000fe20000000f00 */
[----:B------:R-:W-:Y:S01]  /*7400*/  IMAD.MOV.U32 R167, RZ, RZ, R176 ;  /* 0x000000ffffa77224 */ /* 0x000fe200078e00b0 */
[----:B------:R-:W-:Y:S02]  /*7410*/  MOV R15, R221 ;  /* 0x000000dd000f7202 */ /* 0x000fe40000000f00 */
[----:B------:R-:W-:Y:S01]  /*7420*/  IMAD.MOV.U32 R159, RZ, RZ, R172 ;  /* 0x000000ffff9f7224 */ /* 0x000fe200078e00ac */
[----:B------:R-:W-:Y:S01]  /*7430*/  MOV R164, R173 ;  /* 0x000000ad00a47202 */ /* 0x000fe20000000f00 */
[----:B------:R-:W-:Y:S01]  /*7440*/  IMAD.MOV.U32 R173, RZ, RZ, R178 ;  /* 0x000000ffffad7224 */ /* 0x000fe200078e00b2 */
[----:B------:R-:W-:Y:S01]  /*7450*/  MOV R166, R175 ;  /* 0x000000af00a67202 */ /* 0x000fe20000000f00 */
[----:B-1----:R-:W-:Y:S01]  /*7460*/  FFMA.FTZ R2, R143, c[0x0][0x2d0], -R12 ;  /* 0x0000b4008f027a23 */ /* 0x002fe2000001080c */
[----:B------:R-:W-:Y:S01]  /*7470*/  MOV R176, R149 ;  /* 0x0000009500b07202 */ /* 0x000fe20000000f00 */
[----:B------:R-:W-:Y:S01]  /*7480*/  IMAD.MOV.U32 R143, RZ, RZ, R23 ;  /* 0x000000ffff8f7224 */ /* 0x000fe200078e0017 */
[C---:B--2---:R-:W-:Y:S01]  /*7490*/  HMMA.16816.F32 R204, R4.reuse, R26, R124 ;  /* 0x0000001a04cc723c */ /* 0x044fe2000000187c */
[----:B------:R1:W-:Y:S01]  /*74a0*/  MUFU.EX2 R23, R2 ;  /* 0x0000000200177308 */ /* 0x0003e20000000800 */
[----:B------:R-:W-:Y:S01]  /*74b0*/  MOV R172, R177 ;  /* 0x000000b100ac7202 */ /* 0x000fe20000000f00 */
[----:B------:R-:W-:Y:S01]  /*74c0*/  IMAD.MOV.U32 R179, RZ, RZ, R197 ;  /* 0x000000ffffb37224 */ /* 0x000fe200078e00c5 */
[----:B------:R-:W-:Y:S01]  /*74d0*/  MOV R178, R151 ;  /* 0x0000009700b27202 */ /* 0x000fe20000000f00 */
[----:B------:R-:W-:Y:S01]  /*74e0*/  IMAD.MOV.U32 R175, RZ, RZ, R148 ;  /* 0x000000ffffaf7224 */ /* 0x000fe200078e0094 */
[----:B------:R2:W5:Y:S01]  /*74f0*/  LDL.LU R221, [R1+0x3c] ;  /* 0x00003c0001dd7983 */ /* 0x0005620000300800 */
[----:B------:R-:W-:Y:S01]  /*7500*/  IMAD.MOV.U32 R177, RZ, RZ, R150 ;  /* 0x000000ffffb17224 */ /* 0x000fe200078e0096 */
[----:B------:R-:W-:Y:S02]  /*7510*/  HMMA.16816.F32 R196, R4, R24, R144 ;  /* 0x0000001804c4723c */ /* 0x000fe40000001890 */
[----:B------:R-:W2:Y:S01]  /*7520*/  LDSM.16.MT88.4 R148, [R218+0x2900] ;  /* 0x00290000da94783b */ /* 0x000ea20000004200 */
[----:B------:R-:W-:-:S02]  /*7530*/  IMAD.MOV.U32 R165, RZ, RZ, R174 ;  /* 0x000000ffffa57224 */ /* 0x000fc400078e00ae */
[----:B-1----:R-:W-:-:S03]  /*7540*/  FFMA.FTZ R2, R22, c[0x0][0x2d0], -R12 ;  /* 0x0000b40016027a23 */ /* 0x002fc6000001080c */
[----:B------:R-:W-:Y:S01]  /*7550*/  HMMA.16816.F32 R24, R4, R16, R120 ;  /* 0x000000100418723c */ /* 0x000fe20000001878 */
[----:B------:R1:W5:Y:S01]  /*7560*/  LDL.LU R216, [R1+0x38] ;  /* 0x0000380001d87983 */ /* 0x0003620000300800 */
[----:B------:R3:W1:Y:S01]  /*7570*/  MUFU.EX2 R22, R2 ;  /* 0x0000000200167308 */ /* 0x0006620000000800 */
[----:B------:R-:W-:Y:S01]  /*7580*/  MOV R174, R179 ;  /* 0x000000b300ae7202 */ /* 0x000fe20000000f00 */
[----:B------:R-:W-:-:S04]  /*7590*/  IMAD.MOV.U32 R179, RZ, RZ, R96 ;  /* 0x000000ffffb37224 */ /* 0x000fc800078e0060 */
[----:B------:R-:W-:Y:S01]  /*75a0*/  HMMA.16816.F32 R16, R4, R18, R180 ;  /* 0x000000120410723c */ /* 0x000fe200000018b4 */
[----:B------:R-:W1:Y:S01]  /*75b0*/  LDSM.16.MT88.4 R180, [R218+0x5900] ;  /* 0x00590000dab4783b */ /* 0x000e620000004200 */
[----:B------:R-:W-:Y:S01]  /*75c0*/  MOV R96, R97 ;  /* 0x0000006100607202 */ /* 0x000fe20000000f00 */
[----:B------:R-:W-:Y:S01]  /*75d0*/  IMAD.MOV.U32 R97, RZ, RZ, R98 ;  /* 0x000000ffff617224 */ /* 0x000fe200078e0062 */
[----:B------:R-:W-:Y:S01]  /*75e0*/  MOV R98, R99 ;  /* 0x0000006300627202 */ /* 0x000fe20000000f00 */
[----:B---3--:R-:W-:Y:S01]  /*75f0*/  FFMA.FTZ R2, R15, c[0x0][0x2d0], -R0 ;  /* 0x0000b4000f027a23 */ /* 0x008fe20000010800 */
[----:B------:R-:W-:-:S03]  /*7600*/  MOV R15, R13 ;  /* 0x0000000d000f7202 */ /* 0x000fc60000000f00 */
[----:B------:R3:W-:Y:S01]  /*7610*/  MUFU.EX2 R13, R2 ;  /* 0x00000002000d7308 */ /* 0x0007e20000000800 */
[----:B------:R-:W-:Y:S01]  /*7620*/  IMAD.MOV.U32 R99, RZ, RZ, R56 ;  /* 0x000000ffff637224 */ /* 0x000fe200078e0038 */
[----:B------:R-:W-:Y:S01]  /*7630*/  MOV R56, R14 ;  /* 0x0000000e00387202 */ /* 0x000fe20000000f00 */
[--C-:B---3--:R-:W-:Y:S02]  /*7640*/  FFMA.FTZ R2, R143, c[0x0][0x2d0], -R0.reuse ;  /* 0x0000b4008f027a23 */ /* 0x108fe40000010800 */
[----:B------:R-:W3:Y:S03]  /*7650*/  LDSM.16.MT88.4 R140, [R217+0x2900] ;  /* 0x00290000d98c783b */ /* 0x000ee60000004200 */
[----:B------:R1:W1:Y:S02]  /*7660*/  MUFU.EX2 R14, R2 ;  /* 0x00000002000e7308 */ /* 0x0002640000000800 */
[----:B-1----:R-:W-:-:S02]  /*7670*/  FFMA.FTZ R2, R15, c[0x0][0x2d0], -R0 ;  /* 0x0000b4000f027a23 */ /* 0x002fc40000010800 */
[----:B------:R-:W-:-:S04]  /*7680*/  FFMA.FTZ R0, R159, c[0x0][0x2d0], -R0 ;  /* 0x0000b4009f007a23 */ /* 0x000fc80000010800 */
[----:B------:R1:W-:Y:S01]  /*7690*/  MUFU.EX2 R15, R2 ;  /* 0x00000002000f7308 */ /* 0x0003e20000000800 */
[----:B----4-:R-:W-:Y:S01]  /*76a0*/  HMMA.16816.F32 R124, R4, R8, R128 ;  /* 0x00000008047c723c */ /* 0x010fe20000001880 */
[----:B------:R-:W-:Y:S01]  /*76b0*/  IMAD.MOV.U32 R122, RZ, RZ, R56 ;  /* 0x000000ffff7a7224 */ /* 0x000fe200078e0038 */
[----:B------:R-:W-:Y:S01]  /*76c0*/  MOV R121, R57 ;  /* 0x0000003900797202 */ /* 0x000fe20000000f00 */
[----:B------:R-:W-:Y:S01]  /*76d0*/  IMAD.MOV.U32 R120, RZ, RZ, R58 ;  /* 0x000000ffff787224 */ /* 0x000fe200078e003a */
[----:B------:R-:W-:Y:S01]  /*76e0*/  MOV R123, R99 ;  /* 0x00000063007b7202 */ /* 0x000fe20000000f00 */
[----:B------:R-:W-:Y:S02]  /*76f0*/  LDSM.16.MT88.4 R156, [R220+0x2900] ;  /* 0x00290000dc9c783b */ /* 0x000fe40000004200 */
[----:B------:R-:W4:Y:S01]  /*7700*/  MUFU.EX2 R12, R0 ;  /* 0x00000000000c7308 */ /* 0x000f220000000800 */
[----:B------:R-:W-:Y:S02]  /*7710*/  F2FP.PACK_AB R128, R21, R20 ;  /* 0x000000141580723e */ /* 0x000fe400000000ff */
[----:B------:R-:W-:-:S02]  /*7720*/  F2FP.PACK_AB R130, R22, R23 ;  /* 0x000000171682723e */ /* 0x000fc400000000ff */
[----:B------:R-:W-:Y:S02]  /*7730*/  F2FP.PACK_AB R129, R14, R13 ;  /* 0x0000000d0e81723e */ /* 0x000fe400000000ff */
[----:B-1----:R-:W-:Y:S02]  /*7740*/  MOV R2, R59 ;  /* 0x0000003b00027202 */ /* 0x002fe40000000f00 */
[----:B------:R-:W1:Y:S01]  /*7750*/  LDSM.16.MT88.4 R56, [R220+0x5900] ;  /* 0x00590000dc38783b */ /* 0x000e620000004200 */
[----:B----4-:R-:W-:Y:S01]  /*7760*/  F2FP.PACK_AB R131, R12, R15 ;  /* 0x0000000f0c83723e */ /* 0x010fe200000000ff */
[----:B------:R-:W-:Y:S01]  /*7770*/  HMMA.16816.F32 R8, R4, R10, R72 ;  /* 0x0000000a0408723c */ /* 0x000fe20000001848 */
[----:B------:R-:W-:Y:S01]  /*7780*/  MOV R0, R89 ;  /* 0x0000005900007202 */ /* 0x000fe20000000f00 */
[----:B------:R-:W-:Y:S06]  /*7790*/  LDSM.16.MT88.4 R72, [R217+0x8900] ;  /* 0x00890000d948783b */ /* 0x000fec0000004200 */
[----:B--2---:R-:W-:Y:S01]  /*77a0*/  HMMA.16816.F32 R144, R128, R148, R36 ;  /* 0x000000948090723c */ /* 0x004fe20000001824 */
[----:B------:R-:W-:Y:S01]  /*77b0*/  IMAD.MOV.U32 R7, RZ, RZ, R178 ;  /* 0x000000ffff077224 */ /* 0x000fe200078e00b2 */
[----:B------:R-:W-:Y:S01]  /*77c0*/  MOV R6, R179 ;  /* 0x000000b300067202 */ /* 0x000fe20000000f00 */
[----:B------:R-:W-:-:S05]  /*77d0*/  IMAD.MOV.U32 R4, RZ, RZ, R88 ;  /* 0x000000ffff047224 */ /* 0x000fca00078e0058 */
[C---:B------:R-:W-:Y:S07]  /*77e0*/  HMMA.16816.F32 R148, R128.reuse, R150, R40 ;  /* 0x000000968094723c */ /* 0x040fee0000001828 */
[----:B------:R-:W-:Y:S01]  /*77f0*/  IMAD.MOV.U32 R43, RZ, RZ, R176 ;  /* 0x000000ffff2b7224 */ /* 0x000fe200078e00b0 */
[----:B------:R-:W-:Y:S02]  /*7800*/  MOV R42, R177 ;  /* 0x000000b1002a7202 */ /* 0x000fe40000000f00 */
[----:B------:R-:W-:Y:S01]  /*7810*/  HMMA.16816.F32 R176, R128, R180, R52 ;  /* 0x000000b480b0723c */ /* 0x000fe20000001834 */
[----:B------:R-:W-:-:S07]  /*7820*/  FADD.FTZ R4, R2, R4 ;  /* 0x0000000402047221 */ /* 0x000fce0000010000 */
[----:B------:R-:W-:Y:S07]  /*7830*/  HMMA.16816.F32 R180, R128, R182, R32 ;  /* 0x000000b680b4723c */ /* 0x000fee0000001820 */
[----:B------:R-:W-:-:S04]  /*7840*/  IMAD.MOV.U32 R34, RZ, RZ, R90 ;  /* 0x000000ffff227224 */ /* 0x000fc800078e005a */
[----:B------:R-:W-:Y:S01]  /*7850*/  FADD.FTZ R0, R0, R34 ;  /* 0x0000002200007221 */ /* 0x000fe20000010000 */
[----:B------:R-:W-:Y:S01]  /*7860*/  MOV R35, R91 ;  /* 0x0000005b00237202 */ /* 0x000fe20000000f00 */
[----:B------:R-:W-:Y:S01]  /*7870*/  IMAD.MOV.U32 R40, RZ, RZ, R98 ;  /* 0x000000ffff287224 */ /* 0x000fe200078e0062 */
[----:B------:R-:W-:Y:S01]  /*7880*/  MOV R41, R97 ;  /* 0x0000006100297202 */ /* 0x000fe20000000f00 */
[----:B------:R-:W-:Y:S02]  /*7890*/  FADD.FTZ R2, R120, R0 ;  /* 0x0000000078027221 */ /* 0x000fe40000010000 */
[----:B------:R-:W-:Y:S01]  /*78a0*/  IMAD.MOV.U32 R5, RZ, RZ, R96 ;  /* 0x000000ffff057224 */ /* 0x000fe200078e0060 */
[----:B---3--:R-:W-:Y:S01]  /*78b0*/  HMMA.16816.F32 R136, R128, R140, R136 ;  /* 0x0000008c8088723c */ /* 0x008fe20000001888 */
[----:B------:R-:W-:Y:S01]  /*78c0*/  FADD.FTZ R0, R121, R4 ;  /* 0x0000000479007221 */ /* 0x000fe20000010000 */
[----:B------:R-:W-:Y:S01]  /*78d0*/  MOV R36, R175 ;  /* 0x000000af00247202 */ /* 0x000fe20000000f00 */
[----:B------:R-:W-:Y:S01]  /*78e0*/  FADD.FTZ R2, R122, R2 ;  /* 0x000000027a027221 */ /* 0x000fe20000010000 */
[----:B------:R-:W-:Y:S01]  /*78f0*/  MOV R38, R173 ;  /* 0x000000ad00267202 */ /* 0x000fe20000000f00 */
[----:B------:R-:W-:Y:S01]  /*7900*/  FADD.FTZ R0, R123, R0 ;  /* 0x000000007b007221 */ /* 0x000fe20000010000 */
[----:B------:R-:W-:Y:S01]  /*7910*/  LDSM.16.MT88.4 R88, [R220+0x8900] ;  /* 0x00890000dc58783b */ /* 0x000fe20000004200 */
[----:B------:R-:W-:-:S02]  /*7920*/  FADD.FTZ R2, R35, R2 ;  /* 0x0000000223027221 */ /* 0x000fc40000010000 */
[----:B------:R-:W-:Y:S01]  /*7930*/  FADD.FTZ R0, R40, R0 ;  /* 0x0000000028007221 */ /* 0x000fe20000010000 */
[----:B------:R-:W-:Y:S01]  /*7940*/  HMMA.16816.F32 R140, R128, R142, R44 ;  /* 0x0000008e808c723c */ /* 0x000fe2000000182c */
[----:B------:R-:W-:Y:S01]  /*7950*/  FADD.FTZ R2, R41, R2 ;  /* 0x0000000229027221 */ /* 0x000fe20000010000 */
[----:B------:R-:W-:Y:S01]  /*7960*/  LDSM.16.MT88.4 R96, [R219+0x8900] ;  /* 0x00890000db60783b */ /* 0x000fe20000004200 */
[----:B------:R-:W-:Y:S02]  /*7970*/  FADD.FTZ R0, R5, R0 ;  /* 0x0000000005007221 */ /* 0x000fe40000010000 */
[----:B------:R-:W-:Y:S01]  /*7980*/  FADD.FTZ R2, R6, R2 ;  /* 0x0000000206027221 */ /* 0x000fe20000010000 */
[----:B------:R-:W-:Y:S01]  /*7990*/  LDSM.16.MT88.4 R120, [R220+0xb900] ;  /* 0x00b90000dc78783b */ /* 0x000fe20000004200 */
[----:B------:R-:W-:Y:S01]  /*79a0*/  FADD.FTZ R0, R7, R0 ;  /* 0x0000000007007221 */ /* 0x000fe20000010000 */
[----:B------:R-:W-:Y:S01]  /*79b0*/  MOV R46, R165 ;  /* 0x000000a5002e7202 */ /* 0x000fe20000000f00 */
[----:B------:R-:W-:Y:S01]  /*79c0*/  IMAD.MOV.U32 R47, RZ, RZ, R164 ;  /* 0x000000ffff2f7224 */ /* 0x000fe200078e00a4 */
[----:B------:R-:W-:Y:S01]  /*79d0*/  MOV R44, R167 ;  /* 0x000000a7002c7202 */ /* 0x000fe20000000f00 */
[----:B------:R-:W-:-:S02]  /*79e0*/  IMAD.MOV.U32 R45, RZ, RZ, R166 ;  /* 0x000000ffff2d7224 */ /* 0x000fc400078e00a6 */
[----:B------:R-:W-:Y:S01]  /*79f0*/  IMAD.MOV.U32 R39, RZ, RZ, R172 ;  /* 0x000000ffff277224 */ /* 0x000fe200078e00ac */
[----:B------:R-:W2:Y:S01]  /*7a00*/  LDSM.16.MT88.4 R164, [R219+0x2900] ;  /* 0x00290000dba4783b */ /* 0x000ea20000004200 */
[----:B------:R-:W-:Y:S02]  /*7a10*/  FADD.FTZ R2, R42, R2 ;  /* 0x000000022a027221 */ /* 0x000fe40000010000 */
[----:B------:R-:W-:Y:S01]  /*7a20*/  IMAD.MOV.U32 R37, RZ, RZ, R174 ;  /* 0x000000ffff257224 */ /* 0x000fe200078e00ae */
[----:B-1----:R-:W-:Y:S01]  /*7a30*/  HMMA.16816.F32 R52, R128, R56, R64 ;  /* 0x000000388034723c */ /* 0x002fe20000001840 */
[----:B------:R-:W-:Y:S01]  /*7a40*/  FADD.FTZ R0, R43, R0 ;  /* 0x000000002b007221 */ /* 0x000fe20000010000 */
[----:B------:R-:W1:Y:S01]  /*7a50*/  LDSM.16.MT88.4 R172, [R217+0x5900] ;  /* 0x00590000d9ac783b */ /* 0x000e620000004200 */
[----:B------:R-:W-:-:S03]  /*7a60*/  FADD.FTZ R2, R36, R2 ;  /* 0x0000000224027221 */ /* 0x000fc60000010000 */
[----:B------:R-:W3:Y:S01]  /*7a70*/  LDSM.16.MT88.4 R4, [R219+0xb900] ;  /* 0x00b90000db04783b */ /* 0x000ee20000004200 */
[----:B------:R-:W-:-:S03]  /*7a80*/  FADD.FTZ R0, R37, R0 ;  /* 0x0000000025007221 */ /* 0x000fc60000010000 */
[----:B------:R-:W4:Y:S01]  /*7a90*/  LDSM.16.MT88.4 R64, [R219+0x5900] ;  /* 0x00590000db40783b */ /* 0x000f220000004200 */
        /* <DEDUP_REMOVED lines=15> */
[----:B------:R-:W-:Y:S01]  /*7b90*/  FADD.FTZ R0, R133, R0 ;  /* 0x0000000085007221 */ /* 0x000fe20000010000 */
[----:B--2---:R-:W-:Y:S01]  /*7ba0*/  HMMA.16816.F32 R160, R128, R164, R160 ;  /* 0x000000a480a0723c */ /* 0x004fe200000018a0 */
[----:B------:R-:W-:Y:S02]  /*7bb0*/  FADD.FTZ R2, R203, R2 ;  /* 0x00000002cb027221 */ /* 0x000fe40000010000 */
[----:B------:R-:W-:-:S05]  /*7bc0*/  FADD.FTZ R0, R134, R0 ;  /* 0x0000000086007221 */ /* 0x000fca0000010000 */
[C---:B------:R-:W-:Y:S08]  /*7bd0*/  HMMA.16816.F32 R164, R128.reuse, R166, R68 ;  /* 0x000000a680a4723c */ /* 0x040ff00000001844 */
[C---:B-1----:R-:W-:Y:S08]  /*7be0*/  HMMA.16816.F32 R168, R128.reuse, R172, R168 ;  /* 0x000000ac80a8723c */ /* 0x042ff000000018a8 */
[C---:B------:R-:W-:Y:S08]  /*7bf0*/  HMMA.16816.F32 R68, R128.reuse, R72, R76 ;  /* 0x000000488044723c */ /* 0x040ff0000000184c */
[C---:B------:R-:W-:Y:S08]  /*7c00*/  HMMA.16816.F32 R172, R128.reuse, R174, R60 ;  /* 0x000000ae80ac723c */ /* 0x040ff0000000183c */
[C---:B------:R-:W-:Y:S08]  /*7c10*/  HMMA.16816.F32 R72, R128.reuse, R74, R84 ;  /* 0x0000004a8048723c */ /* 0x040ff00000001854 */
[C---:B---3--:R-:W-:Y:S07]  /*7c20*/  HMMA.16816.F32 R124, R128.reuse, R4, R124 ;  /* 0x00000004807c723c */ /* 0x048fee000000187c */
[----:B------:R-:W-:Y:S01]  /*7c30*/  FADD.FTZ R4, R208, R2 ;  /* 0x00000002d0047221 */ /* 0x000fe20000010000 */
[----:B------:R-:W-:Y:S01]  /*7c40*/  HMMA.16816.F32 R152, R128, R156, R152 ;  /* 0x0000009c8098723c */ /* 0x000fe20000001898 */
[----:B------:R-:W-:-:S02]  /*7c50*/  FADD.FTZ R2, R135, R0 ;  /* 0x0000000087027221 */ /* 0x000fc40000010000 */
[----:B------:R-:W-:-:S05]  /*7c60*/  FADD.FTZ R0, R202, R4 ;  /* 0x00000004ca007221 */ /* 0x000fca0000010000 */
[----:B----4-:R-:W-:Y:S01]  /*7c70*/  HMMA.16816.F32 R60, R128, R64, R108 ;  /* 0x00000040803c723c */ /* 0x010fe2000000186c */
[----:B------:R-:W-:-:S07]  /*7c80*/  FADD.FTZ R2, R200, R2 ;  /* 0x00000002c8027221 */ /* 0x000fce0000010000 */
[----:B------:R-:W-:Y:S01]  /*7c90*/  HMMA.16816.F32 R84, R128, R88, R92 ;  /* 0x000000588054723c */ /* 0x000fe2000000185c */
[----:B------:R-:W-:-:S07]  /*7ca0*/  FADD.FTZ R0, R20, R0 ;  /* 0x0000000014007221 */ /* 0x000fce0000010000 */
[C---:B------:R-:W-:Y:S01]  /*7cb0*/  HMMA.16816.F32 R156, R128.reuse, R158, R80 ;  /* 0x0000009e809c723c */ /* 0x040fe20000001850 */
[----:B------:R-:W1:Y:S07]  /*7cc0*/  LDSM.16.MT88.4 R80, [R218+0x8900] ;  /* 0x00890000da50783b */ /* 0x000e6e0000004200 */
[C---:B------:R-:W-:Y:S01]  /*7cd0*/  HMMA.16816.F32 R64, R128.reuse, R66, R104 ;  /* 0x000000428040723c */ /* 0x040fe20000001868 */
[----:B------:R-:W2:Y:S07]  /*7ce0*/  LDSM.16.MT88.4 R104, [R217+0xb900] ;  /* 0x00b90000d968783b */ /* 0x000eae0000004200 */
[----:B------:R-:W-:Y:S01]  /*7cf0*/  HMMA.16816.F32 R92, R128, R96, R112 ;  /* 0x00000060805c723c */ /* 0x000fe20000001870 */
[----:B------:R-:W3:Y:S01]  /*7d00*/  LDSM.16.MT88.4 R112, [R218+0xb900] ;  /* 0x00b90000da70783b */ /* 0x000ee20000004200 */
        /* <DEDUP_REMOVED lines=8> */
[----:B------:R4:W-:Y:S01]  /*7d90*/  STL [R1], R4 ;  /* 0x0000000401007387 */ /* 0x0009e20000100800 */
[C---:B------:R-:W-:Y:S08]  /*7da0*/  HMMA.16816.F32 R56, R128.reuse, R58, R116 ;  /* 0x0000003a8038723c */ /* 0x040ff00000001874 */
[C---:B------:R-:W-:Y:S08]  /*7db0*/  HMMA.16816.F32 R88, R128.reuse, R90, R100 ;  /* 0x0000005a8058723c */ /* 0x040ff00000001864 */
[C---:B-1----:R-:W-:Y:S08]  /*7dc0*/  HMMA.16816.F32 R76, R128.reuse, R80, R48 ;  /* 0x00000050804c723c */ /* 0x042ff00000001830 */
[C---:B--2---:R-:W-:Y:S08]  /*7dd0*/  HMMA.16816.F32 R100, R128.reuse, R104, R188 ;  /* 0x000000688064723c */ /* 0x044ff000000018bc */
[C---:B---3--:R-:W-:Y:S08]  /*7de0*/  HMMA.16816.F32 R108, R128.reuse, R112, R196 ;  /* 0x00000070806c723c */ /* 0x048ff000000018c4 */
        /* <DEDUP_REMOVED lines=8> */
[----:B----4-:R-:W2:Y:S01]  /*7e70*/  LDL.LU R47, [R1+0x28] ;  /* 0x00002800012f7983 */ /* 0x010ea20000300800 */
[----:B------:R-:W-:-:S02]  /*7e80*/  IMAD.MOV.U32 R134, RZ, RZ, R3 ;  /* 0x000000ffff867224 */ /* 0x000fc400078e0003 */
[----:B------:R-:W-:Y:S01]  /*7e90*/  IMAD.MOV.U32 R133, RZ, RZ, R132 ;  /* 0x000000ffff857224 */ /* 0x000fe200078e0084 */
[----:B------:R-:W3:Y:S01]  /*7ea0*/  LDL.LU.64 R44, [R1+0x10] ;  /* 0x00001000012c7983 */ /* 0x000ee20000300a00 */
[----:B--2---:R-:W-:-:S03]  /*7eb0*/  IADD3 R252, R47, -0x2, RZ ;  /* 0xfffffffe2ffc7810 */ /* 0x004fc60007ffe0ff */
[----:B------:R-:W2:Y:S01]  /*7ec0*/  LDL.LU.64 R46, [R1+0x30] ;  /* 0x00003000012e7983 */ /* 0x000ea20000300a00 */
[----:B---3--:R-:W-:Y:S02]  /*7ed0*/  MOV R3, R45 ;  /* 0x0000002d00037202 */ /* 0x008fe40000000f00 */
[----:B--2---:R-:W-:-:S05]  /*7ee0*/  MOV R2, R46 ;  /* 0x0000002e00027202 */ /* 0x004fca0000000f00 */
[----:B------:R1:W-:Y:S02]  /*7ef0*/  STL.64 [R1+0x10], R2 ;  /* 0x0000100201007387 */ /* 0x0003e40000100a00 */
.L_x_713:
[----:B------:R-:W2:Y:S01]  /*7f00*/  LDL.64 R12, [R1+0x10] ;  /* 0x00001000010c7983 */ /* 0x000ea20000100a00 */
[----:B-1----:R-:W-:Y:S01]  /*7f10*/  SHF.R.S32.HI R0, RZ, 0x1f, R252 ;  /* 0x0000001fff007819 */ /* 0x002fe200000114fc */
[----:B------:R-:W-:Y:S04]  /*7f20*/  DEPBAR.LE SB0, 0x0 ;  /* 0x000080000000791a */ /* 0x000fe80000000000 */
[----:B------:R-:W-:Y:S01]  /*7f30*/  BAR.SYNC.DEFER_BLOCKING 0x0 ;  /* 0x0000000000007b1d */ /* 0x000fe20000010000 */
[----:B------:R-:W-:Y:S01]  /*7f40*/  IMAD R0, R0, c[0x0][0x208], RZ ;  /* 0x0000820000007a24 */ /* 0x000fe200078e02ff */
[----:B------:R-:W-:Y:S01]  /*7f50*/  MOV R29, c[0x0][0x208] ;  /* 0x00008200001d7a02 */ /* 0x000fe20000000f00 */
[C---:B-1----:R-:W-:Y:S01]  /*7f60*/  IMAD.WIDE.U32 R2, R252.reuse, c[0x0][0x208], RZ ;  /* 0x00008200fc027a25 */ /* 0x042fe200078e00ff */
[----:B------:R-:W-:Y:S02]  /*7f70*/  MOV R45, 0x6 ;  /* 0x00000006002d7802 */ /* 0x000fe40000000f00 */
[----:B------:R-:W-:Y:S01]  /*7f80*/  SHF.L.U32 R29, R29, 0x6, RZ ;  /* 0x000000061d1d7819 */ /* 0x000fe200000006ff */
[----:B------:R-:W-:Y:S01]  /*7f90*/  IMAD R0, R252, c[0x0][0x20c], R0 ;  /* 0x00008300fc007a24 */ /* 0x000fe200078e0200 */
[----:B------:R-:W-:Y:S04]  /*7fa0*/  MOV R44, c[0x0][0x208] ;  /* 0x00008200002c7a02 */ /* 0x000fe80000000f00 */
[----:B------:R-:W-:Y:S02]  /*7fb0*/  IADD3 R0, R3, R0, RZ ;  /* 0x0000000003007210 */ /* 0x000fe40007ffe0ff */
[----:B------:R-:W-:Y:S03]  /*7fc0*/  SHF.L.U64.HI R44, R44, R45, c[0x0][0x20c] ;  /* 0x000083002c2c7619 */ /* 0x000fe6000001022d */
[----:B------:R-:W-:Y:S01]  /*7fd0*/  IMAD R0, R0, 0x60, RZ ;  /* 0x0000006000007824 */ /* 0x000fe200078e02ff */
[----:B-----5:R-:W-:Y:S08]  /*7fe0*/  LDSM.16.M88.4 R48, [R223+0x18100] ;  /* 0x01810000df30783b */ /* 0x020ff00000000200 */
        /* <DEDUP_REMOVED lines=8> */
[----:B------:R-:W-:Y:S08]  /*8070*/  LDSM.16.M88.4 R188, [R224+0x18100] ;  /* 0x01810000e0bc783b */ /* 0x000ff00000000200 */
        /* <DEDUP_REMOVED lines=33> */
[----:B--2---:R-:W-:Y:S03]  /*8290*/  IADD3 R2, P0, R2, R29, RZ ;  /* 0x0000001d02027210 */ /* 0x004fe60007f1e0ff */
[----:B------:R2:W-:Y:S03]  /*82a0*/  LDGSTS.E.BYPASS.LTC128B.128 [R251+0x9100], [R38.64], !P4 ;  /* 0x0910000026fb7fae */ /* 0x0005e6000e101d44 */
[----:B------:R-:W-:Y:S05]  /*82b0*/  IADD3.X R3, R3, R44, RZ, P0, !PT ;  /* 0x0000002c03037210 */ /* 0x000fea00007fe4ff */
[----:B------:R1:W-:Y:S08]  /*82c0*/  LDGSTS.E.BYPASS.LTC128B.128 [R251+0x1100], [R2.64], !P3 ;  /* 0x0110000002fb7fae */ /* 0x0003f0000d901d44 */
[----:B------:R1:W-:Y:S01]  /*82d0*/  LDGSTS.E.BYPASS.LTC128B.128 [R251+0x4100], [R2.64+0x80], !P5 ;  /* 0x0410008002fb7fae */ /* 0x0003e2000e901d44 */
[----:B----4-:R-:W-:Y:S02]  /*82e0*/  IADD3 R36, P0, R29, R2, RZ ;  /* 0x000000021d247210 */ /* 0x010fe40007f1e0ff */
[C---:B---3--:R-:W-:Y:S02]  /*82f0*/  HMMA.16816.F32 R28, R48.reuse, R32, RZ ;  /* 0x00000020301c723c */ /* 0x048fe400000018ff */
[----:B------:R-:W-:Y:S03]  /*8300*/  IADD3.X R37, R44, R3, RZ, P0, !PT ;  /* 0x000000032c257210 */ /* 0x000fe600007fe4ff */
[----:B------:R3:W-:Y:S01]  /*8310*/  LDGSTS.E.BYPASS.LTC128B.128 [R251+0x7100], [R2.64+0x100], !P6 ;  /* 0x0710010002fb7fae */ /* 0x0007e2000f101d44 */
[C---:B------:R-:W-:Y:S02]  /*8320*/  ISETP.GT.AND P0, PT, R252.reuse, RZ, PT ;  /* 0x000000fffc00720c */ /* 0x040fe40003f04270 */
[----:B------:R-:W-:Y:S01]  /*8330*/  IADD3 R252, R252, -0x1, RZ ;  /* 0xfffffffffcfc7810 */ /* 0x000fe20007ffe0ff */
[C---:B------:R-:W-:Y:S04]  /*8340*/  HMMA.16816.F32 R32, R48.reuse, R34, RZ ;  /* 0x000000223020723c */ /* 0x040fe800000018ff */
        /* <DEDUP_REMOVED lines=10> */
[----:B------:R-:W-:Y:S07]  /*83f0*/  LDSM.16.M88.4 R184, [R226+0x18100] ;  /* 0x01810000e2b8783b */ /* 0x000fee0000000200 */
        /* <DEDUP_REMOVED lines=32> */
[----:B------:R-:W1:Y:S07]  /*8600*/  LDSM.16.M88.4 R188, [R225+0x18100] ;  /* 0x01810000e1bc783b */ /* 0x000e6e0000000200 */
        /* <DEDUP_REMOVED lines=877> */
[----:B------:R-:W4:Y:S03]  /*bce0*/  LDL.LU R172, [R1] ;  /* 0x0000000001ac7983 */ /* 0x000f260000300800 */
        /* <DEDUP_REMOVED lines=252> */
[----:B------:R1:W-:Y:S04]  /*ccb0*/  STL [R1], R2 ;  /* 0x0000000201007387 */ /* 0x0003e80000100800 */
[----:B------:R1:W-:Y:S01]  /*ccc0*/  STL [R1+0x4], R0 ;  /* 0x0000040001007387 */ /* 0x0003e20000100800 */
[----:B------:R-:W-:-:S05]  /*ccd0*/  @P0 BRA `(.L_x_713) ;  /* 0xffffb22000000947 */ /* 0x000fca000383ffff */
.L_x_712:
[----:B----4-:R-:W2:Y:S04]  /*cce0*/  LDL.LU R5, [R1] ;  /* 0x0000000001057983 */ /* 0x010ea80000300800 */
[----:B-1----:R-:W3:Y:S01]  /*ccf0*/  LDL.LU R2, [R1+0x4] ;  /* 0x0000040001027983 */ /* 0x002ee20000300800 */
[----:B------:R-:W-:-:S02]  /*cd00*/  MOV R50, 0xff800000 ;  /* 0xff80000000327802 */ /* 0x000fc40000000f00 */
[----:B------:R-:W-:Y:S02]  /*cd10*/  MOV R51, 0xff800000 ;  /* 0xff80000000337802 */ /* 0x000fe40000000f00 */
[----:B------:R-:W-:Y:S01]  /*cd20*/  PLOP3.LUT P2, PT, PT, PT, PT, 0x8, 0x0 ;  /* 0x000000000000781c */ /* 0x000fe20003f4e170 */
        /* <DEDUP_REMOVED lines=152> */
.L_x_704:
        /* <DEDUP_REMOVED lines=184> */
.L_x_715:
[----:B-1----:R-:W-:Y:S01]  /*e230*/  LOP3.LUT R0, R49, 0xffffffe0, RZ, 0xc0, !PT ;  /* 0xffffffe031007812 */ /* 0x002fe200078ec0ff */
[----:B------:R-:W1:Y:S01]  /*e240*/  S2R R11, SR_CTAID.Y ;  /* 0x00000000000b7919 */ /* 0x000e620000002600 */
[----:B------:R-:W-:Y:S01]  /*e250*/  SHF.R.S32.HI R4, RZ, 0x1f, R48 ;  /* 0x0000001fff047819 */ /* 0x000fe20000011430 */
[----:B------:R-:W-:Y:S01]  /*e260*/  IMAD.MOV.U32 R7, RZ, RZ, c[0x0][0x4e8] ;  /* 0x00013a00ff077624 */ /* 0x000fe200078e00ff */
[----:B------:R-:W-:Y:S01]  /*e270*/  LEA.HI R15, R52, R53, RZ, 0x3 ;  /* 0x00000035340f7211 */ /* 0x000fe200078f18ff */
[----:B------:R-:W-:Y:S01]  /*e280*/  IMAD.IADD R0, R53, 0x1, -R0 ;  /* 0x0000000135007824 */ /* 0x000fe200078e0a00 */
[----:B------:R-:W2:Y:S01]  /*e290*/  S2R R28, SR_CTAID.X ;  /* 0x00000000001c7919 */ /* 0x000ea20000002500 */
        /* <DEDUP_REMOVED lines=16> */
[----:B-1----:R-:W-:Y:S01]  /*e3a0*/  SHF.R.S32.HI R10, RZ, 0x1f, R11 ;  /* 0x0000001fff0a7819 */ /* 0x002fe2000001140b */
[----:B------:R-:W-:Y:S01]  /*e3b0*/  IMAD R6, R2, c[0x0][0x3a4], R6 ;  /* 0x0000e90002067a24 */ /* 0x000fe200078e0206 */
[----:B------:R-:W-:Y:S01]  /*e3c0*/  IADD3 R14, -R4, R53, RZ ;  /* 0x00000035040e7210 */ /* 0x000fe20007ffe1ff */
[----:B------:R-:W-:Y:S01]  /*e3d0*/  IMAD R0, R0, 0x8, R16 ;  /* 0x0000000800007824 */ /* 0x000fe200078e0210 */
[----:B------:R-:W-:Y:S01]  /*e3e0*/  SEL R12, R57, RZ, !P0 ;  /* 0x000000ff390c7207 */ /* 0x000fe20004000000 */
[----:B------:R-:W-:Y:S01]  /*e3f0*/  IMAD.WIDE.U32 R4, R2, c[0x0][0x3a0], RZ ;  /* 0x0000e80002047a25 */ /* 0x000fe200078e00ff */
[----:B------:R-:W-:-:S02]  /*e400*/  SHF.R.S32.HI R15, RZ, 0x3, R15 ;  /* 0x00000003ff0f7819 */ /* 0x000fc4000001140f */
[----:B------:R-:W-:Y:S01]  /*e410*/  LEA.HI R18, R52, R53, RZ, 0x6 ;  /* 0x0000003534127211 */ /* 0x000fe200078f30ff */
[----:B--2---:R-:W-:Y:S01]  /*e420*/  IMAD R7, R28, 0x80, R0 ;  /* 0x000000801c077824 */ /* 0x004fe200078e0200 */
[----:B------:R-:W-:Y:S01]  /*e430*/  LEA R13, R14, R15, 0x5 ;  /* 0x0000000f0e0d7211 */ /* 0x000fe200078e28ff */
[----:B------:R-:W-:Y:S01]  /*e440*/  IMAD.WIDE.U32 R8, R11, c[0x0][0x490], R2 ;  /* 0x000124000b087a25 */ /* 0x000fe200078e0002 */
[----:B------:R-:W-:-:S03]  /*e450*/  IADD3 R3, R5, R6, RZ ;  /* 0x0000000605037210 */ /* 0x000fc60007ffe0ff */
[----:B------:R-:W-:Y:S02]  /*e460*/  IMAD R5, R10, c[0x0][0x490], RZ ;  /* 0x000124000a057a24 */ /* 0x000fe400078e02ff */
[----:B------:R-:W-:-:S04]  /*e470*/  @P1 IMAD.HI.U32 R6, R7, c[0x0][0x4ec], RZ ;  /* 0x00013b0007061a27 */ /* 0x000fc800078e00ff */
        /* <DEDUP_REMOVED lines=9> */
[----:B------:R-:W-:-:S02]  /*e510*/  SEL R11, R4, RZ, !P0 ;  /* 0x000000ff040b7207 */ /* 0x000fc40004000000 */
[--C-:B------:R-:W-:Y:S01]  /*e520*/  SHF.R.S32.HI R9, RZ, 0x1f, R0.reuse ;  /* 0x0000001fff097819 */ /* 0x100fe20000011400 */
[----:B------:R-:W-:Y:S01]  /*e530*/  IMAD.MOV R6, RZ, RZ, -R0 ;  /* 0x000000ffff067224 */ /* 0x000fe200078e0a00 */
[----:B------:R-:W-:Y:S01]  /*e540*/  IADD3 R3, R3, R10, RZ ;  /* 0x0000000a03037210 */ /* 0x000fe20007ffe0ff */
[----:B------:R-:W-:Y:S02]  /*e550*/  IMAD.MOV.U32 R4, RZ, RZ, R8 ;  /* 0x000000ffff047224 */ /* 0x000fe400078e0008 */
[----:B------:R-:W-:Y:S02]  /*e560*/  IMAD R8, R6, c[0x0][0x4e8], R7 ;  /* 0x00013a0006087a24 */ /* 0x000fe400078e0207 */
[----:B------:R-:W-:-:S04]  /*e570*/  IMAD.WIDE.U32 R4, R12, c[0x0][0x498], R4 ;  /* 0x000126000c047a25 */ /* 0x000fc800078e0004 */
[----:B------:R-:W-:Y:S01]  /*e580*/  IMAD R6, R11, c[0x0][0x498], RZ ;  /* 0x000126000b067a24 */ /* 0x000fe200078e02ff */
[----:B------:R-:W-:Y:S01]  /*e590*/  IADD3 R4, P0, R0, R4, RZ ;  /* 0x0000000400047210 */ /* 0x000fe20007f1e0ff */
[----:B------:R-:W-:Y:S01]  /*e5a0*/  IMAD R13, R28, 0x80, R13 ;  /* 0x000000801c0d7824 */ /* 0x000fe200078e020d */
[----:B------:R-:W-:Y:S01]  /*e5b0*/  SHF.R.S32.HI R0, RZ, 0x1f, R8 ;  /* 0x0000001fff007819 */ /* 0x000fe20000011408 */
[----:B------:R-:W-:Y:S02]  /*e5c0*/  IMAD R6, R12, c[0x0][0x49c], R6 ;  /* 0x000127000c067a24 */ /* 0x000fe400078e0206 */
[----:B------:R-:W-:Y:S02]  /*e5d0*/  IMAD.SHL.U32 R17, R15, 0x40, RZ ;  /* 0x000000400f117824 */ /* 0x000fe400078e00ff */
[----:B------:R-:W-:Y:S01]  /*e5e0*/  @P1 IMAD.HI.U32 R10, R13, c[0x0][0x4ec], RZ ;  /* 0x00013b000d0a1a27 */ /* 0x000fe200078e00ff */
[----:B------:R-:W-:Y:S02]  /*e5f0*/  IADD3.X R5, R9, R5, R6, P0, !PT ;  /* 0x0000000509057210 */ /* 0x000fe400007fe406 */
[----:B------:R-:W-:Y:S01]  /*e600*/  LOP3.LUT R6, R17, 0x1c0, RZ, 0xc0, !PT ;  /* 0x000001c011067812 */ /* 0x000fe200078ec0ff */
[----:B------:R-:W-:-:S02]  /*e610*/  IMAD R9, R0, c[0x0][0x488], RZ ;  /* 0x0001220000097a24 */ /* 0x000fc400078e02ff */
        /* <DEDUP_REMOVED lines=9> */
[----:B------:R-:W-:Y:S01]  /*e6b0*/  LEA R6, P0, R4, c[0x0][0x450], 0x2 ;  /* 0x0001140004067a11 */ /* 0x000fe200078010ff */
[----:B------:R-:W-:Y:S01]  /*e6c0*/  IMAD R8, R12, c[0x0][0x3f4], R8 ;  /* 0x0000fd000c087a24 */ /* 0x000fe200078e0208 */
[----:B------:R-:W-:Y:S01]  /*e6d0*/  IADD3 R9, R5, R9, RZ ;  /* 0x0000000905097210 */ /* 0x000fe20007ffe0ff */
[----:B------:R-:W-:Y:S01]  /*e6e0*/  IMAD.MOV R5, RZ, RZ, -R7 ;  /* 0x000000ffff057224 */ /* 0x000fe200078e0a07 */
[----:B------:R-:W-:Y:S01]  /*e6f0*/  LOP3.LUT R14, R10, R11, RZ, 0x3c, !PT ;  /* 0x0000000b0a0e7212 */ /* 0x000fe200078e3cff */
[----:B------:R-:W-:Y:S01]  /*e700*/  IMAD.IADD R3, R3, 0x1, R8 ;  /* 0x0000000103037824 */ /* 0x000fe200078e0208 */
[----:B------:R-:W-:Y:S01]  /*e710*/  LEA.HI.X R4, R4, c[0x0][0x454], R9, 0x2, P0 ;  /* 0x0001150004047a11 */ /* 0x000fe200000f1409 */
[----:B------:R-:W-:Y:S01]  /*e720*/  SHFL.IDX PT, R10, R6, RZ, 0x1c1f ;  /* 0x001c1fff060a7589 */ /* 0x000fe200000e0000 */
[----:B------:R-:W-:Y:S01]  /*e730*/  SHF.R.S32.HI R12, RZ, 0x1f, R7 ;  /* 0x0000001fff0c7819 */ /* 0x000fe20000011407 */
[----:B------:R-:W-:-:S02]  /*e740*/  IMAD R5, R5, c[0x0][0x4e8], R13 ;  /* 0x00013a0005057a24 */ /* 0x000fc400078e020d */
[----:B------:R-:W1:Y:S01]  /*e750*/  SHFL.IDX PT, R11, R4, RZ, 0x1c1f ;  /* 0x001c1fff040b7589 */ /* 0x000e6200000e0000 */
[----:B------:R-:W-:-:S03]  /*e760*/  IMAD.WIDE.U32 R2, R7, c[0x0][0x3e0], R2 ;  /* 0x0000f80007027a25 */ /* 0x000fc600078e0002 */
[----:B------:R2:W-:Y:S04]  /*e770*/  SHFL.IDX PT, R8, R6, 0x1, 0x1c1f ;  /* 0x003c1f0006087f89 */ /* 0x0005e800000e0000 */
[----:B------:R3:W4:Y:S01]  /*e780*/  SHFL.IDX PT, R9, R4, 0x1, 0x1c1f ;  /* 0x003c1f0004097f89 */ /* 0x00072200000e0000 */
[----:B--2---:R-:W-:Y:S01]  /*e790*/  IMAD R6, R12, c[0x0][0x3e0], RZ ;  /* 0x0000f8000c067a24 */ /* 0x004fe200078e02ff */
[----:B---3--:R-:W-:-:S03]  /*e7a0*/  LEA R4, R28, R16, 0x7 ;  /* 0x000000101c047211 */ /* 0x008fc600078e38ff */
[----:B------:R-:W-:Y:S01]  /*e7b0*/  IMAD R12, R7, c[0x0][0x3e4], R6 ;  /* 0x0000f900070c7a24 */ /* 0x000fe200078e0206 */
[----:B------:R-:W-:Y:S01]  /*e7c0*/  LEA R28, R28, R15, 0x7 ;  /* 0x0000000f1c1c7211 */ /* 0x000fe200078e38ff */
[----:B------:R-:W-:Y:S01]  /*e7d0*/  IMAD.SHL.U32 R6, R18, 0x8, RZ ;  /* 0x0000000812067824 */ /* 0x000fe200078e00ff */
[C---:B------:R-:W-:Y:S01]  /*e7e0*/  IADD3 R13, R4.reuse, 0x8, RZ ;  /* 0x00000008040d7810 */ /* 0x040fe20007ffe0ff */
[----:B------:R-:W-:Y:S01]  /*e7f0*/  IMAD.IADD R3, R3, 0x1, R12 ;  /* 0x0000000103037824 */ /* 0x000fe200078e020c */
[-C--:B------:R-:W-:Y:S02]  /*e800*/  ISETP.GE.OR P1, PT, R4, R29.reuse, P2 ;  /* 0x0000001d0400720c */ /* 0x080fe40001726670 */
[----:B------:R-:W-:Y:S02]  /*e810*/  SHF.R.S32.HI R4, RZ, 0x1f, R5 ;  /* 0x0000001fff047819 */ /* 0x000fe40000011405 */
[----:B------:R-:W-:Y:S02]  /*e820*/  ISETP.GE.OR P0, PT, R13, R29, P2 ;  /* 0x0000001d0d00720c */ /* 0x000fe40001706670 */
[----:B------:R-:W-:Y:S01]  /*e830*/  LOP3.LUT R7, R14, 0x7ffffe00, R6, 0xf8, !PT ;  /* 0x7ffffe000e077812 */ /* 0x000fe200078ef806 */
[----:B------:R-:W-:-:S04]  /*e840*/  IMAD R4, R4, c[0x0][0x3d8], RZ ;  /* 0x0000f60004047a24 */ /* 0x000fc800078e02ff */
[C---:B------:R-:W-:Y:S02]  /*e850*/  IMAD R6, R5.reuse, c[0x0][0x3dc], R4 ;  /* 0x0000f70005067a24 */ /* 0x040fe400078e0204 */
[----:B------:R-:W-:Y:S01]  /*e860*/  IMAD.WIDE.U32 R4, R5, c[0x0][0x3d8], R2 ;  /* 0x0000f60005047a25 */ /* 0x000fe200078e0002 */
[----:B------:R-:W-:Y:S01]  /*e870*/  SHF.L.U32 R2, R7, 0x1, RZ ;  /* 0x0000000107027819 */ /* 0x000fe200000006ff */
[----:B-1----:R1:W-:Y:S02]  /*e880*/  @!P1 ST.E [R10.64], R50 ;  /* 0x000000320a009985 */ /* 0x0023e4000c101904 */
[----:B------:R-:W-:Y:S02]  /*e890*/  IMAD.IADD R3, R5, 0x1, R6 ;  /* 0x0000000105037824 */ /* 0x000fe400078e0206 */
        /* <DEDUP_REMOVED lines=28> */
[----:B------:R4:W5:Y:S01]  /*ea60*/  LDS.128 R12, [R2+0xc080] ;  /* 0x00c08000020c7984 */ /* 0x0009620000000c00 */
        /* <DEDUP_REMOVED lines=17> */
[----:B-----5:R2:W-:Y:S02]  /*eb80*/  @!P0 ST.E.128 [R2.64], R12 ;  /* 0x0000000c02008985 */ /* 0x0205e4000c101d04 */
.L_x_717:
[----:B--234-:R-:W-:Y:S05]  /*eb90*/  BSYNC B0 ;  /* 0x0000000000007941 */ /* 0x01cfea0003800000 */
.L_x_716:
        /* <DEDUP_REMOVED lines=30> */
.L_x_719:
[----:B------:R-:W-:Y:S05]  /*ed80*/  BSYNC B0 ;  /* 0x0000000000007941 */ /* 0x000fea0003800000 */
.L_x_718:
        /* <DEDUP_REMOVED lines=30> */
.L_x_721:
[----:B------:R-:W-:Y:S05]  /*ef70*/  BSYNC B0 ;  /* 0x0000000000007941 */ /* 0x000fea0003800000 */
.L_x_720:
        /* <DEDUP_REMOVED lines=31> */
.L_x_714:
        /* <DEDUP_REMOVED lines=19> */
.L_x_722:
        /* <DEDUP_REMOVED lines=42> */
.L_x_724:
[----:B------:R-:W-:Y:S05]  /*f540*/  BSYNC B0 ;  /* 0x0000000000007941 */ /* 0x000fea0003800000 */
.L_x_723:
        /* <DEDUP_REMOVED lines=73> */
.L_x_726:
[----:B------:R-:W-:Y:S05]  /*f9e0*/  BSYNC B0 ;  /* 0x0000000000007941 */ /* 0x000fea0003800000 */
.L_x_725:
        /* <DEDUP_REMOVED lines=27> */
.L_x_728:
[----:B------:R-:W-:Y:S05]  /*fba0*/  BSYNC B0 ;  /* 0x0000000000007941 */ /* 0x000fea0003800000 */
.L_x_727:
        /* <DEDUP_REMOVED lines=27> */
.L_x_730:
[----:B------:R-:W-:Y:S05]  /*fd60*/  BSYNC B0 ;  /* 0x0000000000007941 */ /* 0x000fea0003800000 */
.L_x_729:
        /* <DEDUP_REMOVED lines=28> */
.L_x_731:
        /* <DEDUP_REMOVED lines=13> */
.L_x_3001:


//--------------------- .text._ZN7cutlass13device_kernelIN5flash19enable_sm80_to_sm89INS1_16FlashAttnFwdSm80INS1_25CollectiveMainloopFwdSm80ILi8ELi1ELb0EN4cute5tupleIJNS5_1CILi128EEENS7_ILi48EEENS7_ILi256EEEEEELi256ENS_6half_tEfNS_4arch4Sm80ELb0ELb0ELb1ELb1ELb0ELb1ELb1ELb0EEENS1_21CollectiveEpilogueFwdINS6_IJS8_SA_S9_EEENS6_IJNS7_ILi1EEESI_SI_EEESC_SE_Li256ELb1ELb1ELb0ELb0EEENS1_19SingleTileSchedulerILb1ELb0ELb1ELi128EEEEEEEEEvNT_6ParamsE --------------------------
	.section	.text._ZN7cutlass13device_kernelIN5flash19enable_sm80_to_sm89INS1_16FlashAttnFwdSm80INS1_25CollectiveMainloopFwdSm80ILi8ELi1ELb0EN4cute5tupleIJNS5_1CILi128EEENS7_ILi48EEENS7_ILi256EEEEEELi256ENS_6half_tEfNS_4arch4Sm80ELb0ELb0ELb1ELb1ELb0ELb1ELb1ELb0EEENS1_21CollectiveEpilogueFwdINS6_IJS8_SA_S9_EEENS6_IJNS7_ILi1EEESI_SI_EEESC_SE_Li256ELb1ELb1ELb0ELb0EEENS1_19SingleTileSchedulerILb1ELb0ELb1ELi128EEEEEEEEEvNT_6ParamsE,"ax",@progbits
	.sectioninfo	@"SHI_REGISTERS=255"
	.align	128
.text._ZN7cutlass13device_kernelIN5flash19enable_sm80_to_sm89INS1_16FlashAttnFwdSm80INS1_25CollectiveMainloopFwdSm80ILi8ELi1ELb0EN4cute5tupleIJNS5_1CILi128EEENS7_ILi48EEENS7_ILi256EEEEEELi256ENS_6half_tEfNS_4arch4Sm80ELb0ELb0ELb1ELb1ELb0ELb1ELb1ELb0EEENS1_21CollectiveEpilogueFwdINS6_IJS8_SA_S9_EEENS6_IJNS7_ILi1EEESI_SI_EEESC_SE_Li256ELb1ELb1ELb0ELb0EEENS1_19SingleTileSchedulerILb1ELb0ELb1ELi128EEEEEEEEEvNT_6ParamsE:
        .type           _ZN7cutlass13device_kernelIN5flash19enable_sm80_to_sm89INS1_16FlashAttnFwdSm80INS1_25CollectiveMainloopFwdSm80ILi8ELi1ELb0EN4cute5tupleIJNS5_1CILi128EEENS7_ILi48EEENS7_ILi256EEEEEELi256ENS_6half_tEfNS_4arch4Sm80ELb0ELb0ELb1ELb1ELb0ELb1ELb1ELb0EEENS1_21CollectiveEpilogueFwdINS6_IJS8_SA_S9_EEENS6_IJNS7_ILi1EEESI_SI_EEESC_SE_Li256ELb1ELb1ELb0ELb0EEENS1_19SingleTileSchedulerILb1ELb0ELb1ELi128EEEEEEEEEvNT_6ParamsE,@function
        .size           _ZN7cutlass13device_kernelIN5flash19enable_sm80_to_sm89INS1_16FlashAttnFwdSm80INS1_25CollectiveMainloopFwdSm80ILi8ELi1ELb0EN4cute5tupleIJNS5_1CILi128EEENS7_ILi48EEENS7_ILi256EEEEEELi256ENS_6half_tEfNS_4arch4Sm80ELb0ELb0ELb1ELb1ELb0ELb1ELb1ELb0EEENS1_21CollectiveEpilogueFwdINS6_IJS8_SA_S9_EEENS6_IJNS7_ILi1EEESI_SI_EEESC_SE_Li256ELb1ELb1ELb0ELb0EEENS1_19SingleTileSchedulerILb1ELb0ELb1ELi128EEEEEEEEEvNT_6ParamsE,(.L_x_3002 - _ZN7cutlass13device_kernelIN5flash19enable_sm80_to_sm89INS1_16FlashAttnFwdSm80INS1_25CollectiveMainloopFwdSm80ILi8ELi1ELb0EN4cute5tupleIJNS5_1CILi128EEENS7_ILi48EEENS7_ILi256EEEEEELi256ENS_6half_tEfNS_4arch4Sm80ELb0ELb0ELb1ELb1ELb0ELb1ELb1ELb0EEENS1_21CollectiveEpilogueFwdINS6_IJS8_SA_S9_EEENS6_IJNS7_ILi1EEESI_SI_EEESC_SE_Li256ELb1ELb1ELb0ELb0EEENS1_19SingleTileSchedulerILb1ELb0ELb1ELi128EEEEEEEEEvNT_6ParamsE)
        .other          _ZN7cutlass13device_kernelIN5flash19enable_sm80_to_sm89INS1_16FlashAttnFwdSm80INS1_25CollectiveMainloopFwdSm80ILi8ELi1ELb0EN4cute5tupleIJNS5_1CILi128EEENS7_ILi48EEENS7_ILi256EEEEEELi256ENS_6half_tEfNS_4arch4Sm80ELb0ELb0ELb1ELb1ELb0ELb1ELb1ELb0EEENS1_21CollectiveEpilogueFwdINS6_IJS8_SA_S9_EEENS6_IJNS7_ILi1EEESI_SI_EEESC_SE_Li256ELb1ELb1ELb0ELb0EEENS1_19SingleTileSchedulerILb1ELb0ELb1ELi128EEEEEEEEEvNT_6ParamsE,@"STO_CUDA_ENTRY STV_DEFAULT"
_ZN7cutlass13device_kernelIN5flash19enable_sm80_to_sm89INS1_16FlashAttnFwdSm80INS1_25CollectiveMainloopFwdSm80ILi8ELi1ELb0EN4cute5tupleIJNS5_1CILi128EEENS7_ILi48EEENS7_ILi256EEEEEELi256ENS_6half_tEfNS_4arch4Sm80ELb0ELb0ELb1ELb1ELb0ELb1ELb1ELb0EEENS1_21CollectiveEpilogueFwdINS6_IJS8_SA_S9_EEENS6_IJNS7_ILi1EEESI_SI_EEESC_SE_Li256ELb1ELb1ELb0ELb0EEENS1_19SingleTileSchedulerILb1ELb0ELb1ELi128EEEEEEEEEvNT_6ParamsE:
        /* <DEDUP_REMOVED lines=16> */
.L_x_733:
        /* <DEDUP_REMOVED lines=8> */
.L_x_735:
[----:B------:R-:W-:-:S05]  /*0180*/  MOV R3, c[0x0][0x54c] ;  /* 0x0001530000037a02 */ /* 0x000fca0000000f00 */
.L_x_734:
[----:B-----5:R-:W-:Y:S01]  /*0190*/  IMAD R3, R3, c[0x0][0x548], RZ ;  /* 0x0001520003037a24 */ /* 0x020fe200078e02ff */
[----:B------:R-:W-:-:S04]  /*01a0*/  SHF.L.U32 R0, R88, 0x7, RZ ;  /* 0x0000000758007819 */ /* 0x000fc800000006ff */
[----:B------:R-:W-:-:S04]  /*01b0*/  ISETP.GE.AND P0, PT, R0, R3, PT ;  /* 0x000000030000720c */ /* 0x000fc80003f06270 */
[----:B------:R-:W-:Y:S01]  /*01c0*/  SEL R224, R224, 0xffffffff, !P0 ;  /* 0xffffffffe0e07807 */ /* 0x000fe20004000000 */
[----:B------:R-:W-:Y:S05]  /*01d0*/  BRA `(.L_x_736) ;  /* 0x0000012000007947 */ /* 0x000fea0003800000 */
.L_x_732:
[----:B---3--:R-:W-:-:S04]  /*01e0*/  ISETP.NE.U32.AND P0, PT, RZ, c[0x0][0x568], PT ;  /* 0x00015a00ff007a0c */ /* 0x008fc80003f05070 */
[----:B------:R-:W-:-:S13]  /*01f0*/  ISETP.NE.AND.EX P0, PT, RZ, c[0x0][0x56c], PT, P0 ;  /* 0x00015b00ff007a0c */ /* 0x000fda0003f05300 */
[----:B------:R-:W-:Y:S05]  /*0200*/  @!P0 BRA `(.L_x_737) ;  /* 0x0000002000008947 */ /* 0x000fea0003800000 */
[----:B------:R1:W5:Y:S01]  /*0210*/  LDG.E R3, [R2.64] ;  /* 0x0000001202037981 */ /* 0x000362000c1e1900 */
[----:B------:R-:W-:Y:S05]  /*0220*/  BRA `(.L_x_738) ;  /* 0x0000009000007947 */ /* 0x000fea0003800000 */
.L_x_737:
        /* <DEDUP_REMOVED lines=8> */
.L_x_739:
[----:B------:R-:W-:-:S05]  /*02b0*/  MOV R3, c[0x0][0x54c] ;  /* 0x0001530000037a02 */ /* 0x000fca0000000f00 */
.L_x_738:
[----:B-----5:R-:W-:Y:S01]  /*02c0*/  IMAD R3, R3, c[0x0][0x548], RZ ;  /* 0x0001520003037a24 */ /* 0x020fe200078e02ff */
[----:B------:R-:W-:-:S04]  /*02d0*/  SHF.L.U32 R0, R88, 0x7, RZ ;  /* 0x0000000758007819 */ /* 0x000fc800000006ff */
[----:B------:R-:W-:-:S04]  /*02e0*/  ISETP.GE.AND P0, PT, R0, R3, PT ;  /* 0x000000030000720c */ /* 0x000fc80003f06270 */
[----:B------:R-:W-:-:S04]  /*02f0*/  SEL R224, R224, 0xffffffff, !P0 ;  /* 0xffffffffe0e07807 */ /* 0x000fc80004000000 */
.L_x_736:
        /* <DEDUP_REMOVED lines=19> */
[CC--:B------:R-:W-:Y:S01]  /*0430*/  IMAD.WIDE R8, R224.reuse, R7.reuse, c[0x0][0x358] ;  /* 0x0000d600e0087625 */ /* 0x0c0fe200078e0207 */
[----:B------:R2:W5:Y:S01]  /*0440*/  @P2 LDG.E R133, [R14.64] ;  /* 0x000000120e852981 */ /* 0x000562000c1e1900 */
[----:B------:R-:W-:Y:S02]  /*0450*/  P2R R20, PR, RZ, 0x20 ;  /* 0x00000020ff147803 */ /* 0x000fe40000000000 */
[----:B-1----:R-:W-:Y:S02]  /*0460*/  @P0 IMAD.WIDE R2, R224, R7, c[0x0][0x360] ;  /* 0x0000d800e0020625 */ /* 0x002fe400078e0207 */
[----:B------:R2:W5:Y:S04]  /*0470*/  @P5 LDG.E R130, [R10.64] ;  /* 0x000000120a825981 */ /* 0x000568000c1e1900 */
[----:B------:R2:W5:Y:S04]  /*0480*/  @P0 LDG.E R134, [R2.64] ;  /* 0x0000001202860981 */ /* 0x000568000c1e1900 */
[----:B------:R2:W5:Y:S04]  /*0490*/  @P1 LDG.E R132, [R12.64] ;  /* 0x000000120c841981 */ /* 0x000568000c1e1900 */
[----:B------:R2:W5:Y:S04]  /*04a0*/  @P3 LDG.E R98, [R8.64] ;  /* 0x0000001208623981 */ /* 0x000568000c1e1900 */
[----:B------:R-:W1:Y:S01]  /*04b0*/  S2R R223, SR_CTAID.Y ;  /* 0x0000000000df7919 */ /* 0x000e620000002600 */
[----:B------:R-:W-:-:S02]  /*04c0*/  IMAD.MOV.U32 R4, RZ, RZ, c[0x0][0x1d0] ;  /* 0x00007400ff047624 */ /* 0x000fc400078e00ff */
[----:B------:R-:W-:Y:S01]  /*04d0*/  IMAD.MOV.U32 R0, RZ, RZ, c[0x0][0x228] ;  /* 0x00008a00ff007624 */ /* 0x000fe200078e00ff */
[----:B-1----:R-:W-:Y:S01]  /*04e0*/  SHF.R.S32.HI R109, RZ, 0x1f, R223 ;  /* 0x0000001fff6d7819 */ /* 0x002fe200000114df */
[----:B------:R-:W-:Y:S05]  /*04f0*/  @P0 BRA `(.L_x_740) ;  /* 0x0000004000000947 */ /* 0x000fea0003800000 */
[----:B--2---:R-:W-:Y:S05]  /*0500*/  @!P1 BRA `(.L_x_740) ;  /* 0x0000003000009947 */ /* 0x004fea0003800000 */
[----:B-----5:R-:W2:Y:S04]  /*0510*/  LDG.E R134, [R12.64] ;  /* 0x000000120c867981 */ /* 0x020ea8000c1e1900 */
[----:B------:R-:W2:Y:S02]  /*0520*/  LDG.E R3, [R12.64+0x4] ;  /* 0x000004120c037981 */ /* 0x000ea4000c1e1900 */
[----:B--2---:R-:W-:Y:S02]  /*0530*/  IADD3 R134, -R134, R3, RZ ;  /* 0x0000000386867210 */ /* 0x004fe40007ffe1ff */
.L_x_740:
[----:B--2---:R-:W-:-:S04]  /*0540*/  ISETP.NE.U32.AND P0, PT, RZ, c[0x0][0x368], PT ;  /* 0x0000da00ff007a0c */ /* 0x004fc80003f05070 */
[----:B------:R-:W-:-:S13]  /*0550*/  ISETP.NE.AND.EX P0, PT, RZ, c[0x0][0x36c], PT, P0 ;  /* 0x0000db00ff007a0c */ /* 0x000fda0003f05300 */
[----:B------:R-:W-:Y:S05]  /*0560*/  @!P0 BRA `(.L_x_741) ;  /* 0x0000003000008947 */ /* 0x000fea0003800000 */
[----:B------:R-:W-:-:S06]  /*0570*/  IMAD.WIDE R4, R224, R7, c[0x0][0x368] ;  /* 0x0000da00e0047625 */ /* 0x000fcc00078e0207 */
[----:B------:R1:W5:Y:S01]  /*0580*/  LDG.E R4, [R4.64] ;  /* 0x0000001204047981 */ /* 0x000362000c1e1900 */
[----:B------:R-:W-:Y:S05]  /*0590*/  BRA `(.L_x_742) ;  /* 0x0000004000007947 */ /* 0x000fea0003800000 */
.L_x_741:
[----:B------:R-:W-:Y:S05]  /*05a0*/  @!P5 BRA `(.L_x_742) ;  /* 0x000000300000d947 */ /* 0x000fea0003800000 */
[----:B------:R-:W2:Y:S04]  /*05b0*/  LDG.E R4, [R10.64] ;  /* 0x000000120a047981 */ /* 0x000ea8000c1e1900 */
[----:B------:R-:W2:Y:S02]  /*05c0*/  LDG.E R3, [R10.64+0x4] ;  /* 0x000004120a037981 */ /* 0x000ea4000c1e1900 */
[----:B--2---:R-:W-:Y:S02]  /*05d0*/  IADD3 R4, -R4, R3, RZ ;  /* 0x0000000304047210 */ /* 0x004fe40007ffe1ff */
.L_x_742:
[----:B------:R-:W2:Y:S04]  /*05e0*/  @P3 LDG.E R2, [R8.64] ;  /* 0x0000001208023981 */ /* 0x000ea8000c1e1900 */
[----:B------:R-:W2:Y:S01]  /*05f0*/  @P3 LDG.E R3, [R8.64+0x4] ;  /* 0x0000041208033981 */ /* 0x000ea2000c1e1900 */
[----:B-1---5:R-:W-:Y:S01]  /*0600*/  IMAD.IADD R5, R4, 0x1, -R133 ;  /* 0x0000000104057824 */ /* 0x022fe200078e0a85 */
[----:B------:R-:W-:Y:S01]  /*0610*/  ISETP.NE.U32.AND P0, PT, RZ, c[0x0][0x378], PT ;  /* 0x0000de00ff007a0c */ /* 0x000fe20003f05070 */
[----:B------:R-:W-:-:S03]  /*0620*/  IMAD.MOV.U32 R89, RZ, RZ, R4 ;  /* 0x000000ffff597224 */ /* 0x000fc600078e0004 */
[----:B------:R-:W-:Y:S01]  /*0630*/  ISETP.NE.AND.EX P0, PT, RZ, c[0x0][0x37c], PT, P0 ;  /* 0x0000df00ff007a0c */ /* 0x000fe20003f05300 */
[----:B------:R-:W-:-:S05]  /*0640*/  IMAD.MOV R106, RZ, RZ, -R5 ;  /* 0x000000ffff6a7224 */ /* 0x000fca00078e0a05 */
[----:B------:R-:W-:-:S07]  /*0650*/  IMNMX R106, RZ, R106, !PT ;  /* 0x0000006aff6a7217 */ /* 0x000fce0007800200 */
[----:B------:R-:W-:-:S05]  /*0660*/  @P0 IMAD.WIDE R10, R224, R7, c[0x0][0x378] ;  /* 0x0000de00e00a0625 */ /* 0x000fca00078e0207 */
[----:B------:R1:W5:Y:S01]  /*0670*/  @P0 LDG.E R89, [R10.64] ;  /* 0x000000120a590981 */ /* 0x000362000c1e1900 */
[----:B--2---:R-:W-:-:S04]  /*0680*/  @P3 IMAD.IADD R0, R3, 0x1, -R2 ;  /* 0x0000000103003824 */ /* 0x004fc800078e0a02 */
[----:B------:R-:W-:-:S05]  /*0690*/  IMAD.IADD R87, R5, 0x1, R0 ;  /* 0x0000000105577824 */ /* 0x000fca00078e0200 */
[----:B------:R-:W-:-:S05]  /*06a0*/  IADD3 R3, R87, 0x2f, RZ ;  /* 0x0000002f57037810 */ /* 0x000fca0007ffe0ff */
[----:B------:R-:W-:-:S05]  /*06b0*/  IMAD.HI R3, R3, 0x2aaaaaab, RZ ;  /* 0x2aaaaaab03037827 */ /* 0x000fca00078e02ff */
[----:B------:R-:W-:-:S04]  /*06c0*/  SHF.R.U32.HI R156, RZ, 0x1f, R3 ;  /* 0x0000001fff9c7819 */ /* 0x000fc80000011603 */
[----:B------:R-:W-:-:S05]  /*06d0*/  LEA.HI.SX32 R156, R3, R156, 0x1d ;  /* 0x0000009c039c7211 */ /* 0x000fca00078feaff */
[----:B------:R-:W-:-:S05]  /*06e0*/  IMAD R5, R156, 0x30, -R5 ;  /* 0x000000309c057824 */ /* 0x000fca00078e0a05 */
[----:B------:R-:W-:-:S04]  /*06f0*/  IMNMX R5, R5, R0, PT ;  /* 0x0000000005057217 */ /* 0x000fc80003800200 */
[----:B------:R-:W-:Y:S01]  /*0700*/  ISETP.GT.AND P0, PT, R5, R106, PT ;  /* 0x0000006a0500720c */ /* 0x000fe20003f04270 */
[----:B------:R-:W-:-:S05]  /*0710*/  IMAD.WIDE.U32 R106, R106, -0x55555555, RZ ;  /* 0xaaaaaaab6a6a7825 */ /* 0x000fca00078e00ff */
[----:B------:R-:W-:-:S05]  /*0720*/  SHF.R.U32.HI R106, RZ, 0x5, R107 ;  /* 0x00000005ff6a7819 */ /* 0x000fca000001166b */
[----:B------:R-:W-:Y:S02]  /*0730*/  IMAD.MOV.U32 R3, RZ, RZ, R106 ;  /* 0x000000ffff037224 */ /* 0x000fe400078e006a */
[----:B------:R-:W-:-:S05]  /*0740*/  @P0 IADD3 R5, R5, 0x2f, RZ ;  /* 0x0000002f05050810 */ /* 0x000fca0007ffe0ff */
[----:B------:R-:W-:-:S05]  /*0750*/  @P0 IMAD.HI R5, R5, 0x2aaaaaab, RZ ;  /* 0x2aaaaaab05050827 */ /* 0x000fca00078e02ff */
[----:B------:R-:W-:-:S04]  /*0760*/  @P0 SHF.R.U32.HI R2, RZ, 0x1f, R5 ;  /* 0x0000001fff020819 */ /* 0x000fc80000011605 */
[----:B------:R-:W-:-:S04]  /*0770*/  @P0 LEA.HI.SX32 R3, R5, R2, 0x1d ;  /* 0x0000000205030211 */ /* 0x000fc800078feaff */
[----:B------:R-:W-:-:S13]  /*0780*/  ISETP.GT.AND P0, PT, R3, R106, PT ;  /* 0x0000006a0300720c */ /* 0x000fda0003f04270 */
[----:B------:R-:W-:Y:S05]  /*0790*/  @!P0 BRA `(.L_x_743) ;  /* 0x000068d000008947 */ /* 0x000fea0003800000 */
[----:B-1----:R-:W-:Y:S01]  /*07a0*/  SHF.R.S32.HI R5, RZ, 0x1f, R86 ;  /* 0x0000001fff057819 */ /* 0x002fe20000011456 */
[----:B------:R-:W-:Y:S01]  /*07b0*/  IMAD R144, R109, c[0x0][0x240], RZ ;  /* 0x000090006d907a24 */ /* 0x000fe200078e02ff */
[----:B------:R-:W-:Y:S01]  /*07c0*/  IADD3 R49, R3, -0x1, RZ ;  /* 0xffffffff03317810 */ /* 0x000fe20007ffe0ff */
[----:B------:R-:W-:Y:S01]  /*07d0*/  UMOV UR24, 0x30 ;  /* 0x0000003000187882 */ /* 0x000fe20000000000 */
[----:B------:R-:W-:Y:S01]  /*07e0*/  LEA.HI R9, R5, R86, RZ, 0x3 ;  /* 0x0000005605097211 */ /* 0x000fe200078f18ff */
[----:B------:R-:W-:Y:S01]  /*07f0*/  IMAD R144, R223, c[0x0][0x244], R144 ;  /* 0x00009100df907a24 */ /* 0x000fe200078e0290 */
[----:B------:R-:W-:Y:S01]  /*0800*/  ULDC.64 UR4, c[0x0][0x238] ;  /* 0x00008e0000047ab9 */ /* 0x000fe20000000a00 */
[----:B------:R-:W-:Y:S01]  /*0810*/  IMAD R10, R49, -0x30, R0 ;  /* 0xffffffd0310a7824 */ /* 0x000fe200078e0200 */
[----:B------:R-:W-:Y:S01]  /*0820*/  SHF.R.S32.HI R131, RZ, 0x3, R9 ;  /* 0x00000003ff837819 */ /* 0x000fe20000011409 */
[----:B------:R-:W-:Y:S01]  /*0830*/  UIMAD.WIDE.U32 UR16, UR24, UR4, URZ ;  /* 0x00000004181072a5 */ /* 0x000fe2000f8e003f */
[----:B------:R-:W-:Y:S01]  /*0840*/  LOP3.LUT R9, R9, 0xfffffff8, RZ, 0xc0, !PT ;  /* 0xfffffff809097812 */ /* 0x000fe200078ec0ff */
[----:B------:R-:W-:Y:S01]  /*0850*/  UIMAD UR9, UR24, UR5, URZ ;  /* 0x00000005180972a4 */ /* 0x000fe2000f8e023f */
[----:B------:R-:W-:Y:S01]  /*0860*/  SHF.R.S32.HI R2, RZ, 0x1f, R131 ;  /* 0x0000001fff027819 */ /* 0x000fe20000011483 */
[----:B------:R-:W-:Y:S01]  /*0870*/  ULDC UR6, c[0x0][0x27c] ;  /* 0x00009f0000067ab9 */ /* 0x000fe20000000800 */
[----:B------:R-:W-:Y:S01]  /*0880*/  IADD3 R99, P0, R131, R98, RZ ;  /* 0x0000006283637210 */ /* 0x000fe20007f1e0ff */
[----:B------:R-:W-:Y:S01]  /*0890*/  IMAD.IADD R16, R86, 0x1, -R9 ;  /* 0x0000000156107824 */ /* 0x000fe200078e0a09 */
[----:B------:R-:W-:Y:S01]  /*08a0*/  IMNMX R10, R10, 0x30, PT ;  /* 0x000000300a0a7817 */ /* 0x000fe20003800200 */
[----:B------:R-:W-:Y:S01]  /*08b0*/  UIADD3 UR9, UR17, UR9, URZ ;  /* 0x0000000911097290 */ /* 0x000fe2000fffe03f */
[----:B------:R-:W-:Y:S01]  /*08c0*/  LEA.HI.X.SX32 R98, R98, R2, 0x1, P0 ;  /* 0x0000000262627211 */ /* 0x000fe200000f0eff */
[----:B------:R-:W-:Y:S01]  /*08d0*/  IMAD.SHL.U32 R14, R16, 0x8, RZ ;  /* 0x00000008100e7824 */ /* 0x000fe200078e00ff */
[----:B------:R-:W-:Y:S01]  /*08e0*/  SEL R142, R224, RZ, !P3 ;  /* 0x000000ffe08e7207 */ /* 0x000fe20005800000 */
[----:B------:R-:W-:Y:S01]  /*08f0*/  IMAD.IADD R3, R10, 0x1, -R131 ;  /* 0x000000010a037824 */ /* 0x000fe200078e0a83 */
[----:B------:R-:W-:Y:S01]  /*0900*/  SHF.R.S32.HI R11, RZ, 0x1f, R49 ;  /* 0x0000001fff0b7819 */ /* 0x000fe20000011431 */
[----:B------:R-:W-:Y:S01]  /*0910*/  IMAD R8, R98, c[0x0][0x238], RZ ;  /* 0x00008e0062087a24 */ /* 0x000fe200078e02ff */
[----:B------:R-:W-:Y:S01]  /*0920*/  SHF.R.S32.HI R15, RZ, 0x1f, R14 ;  /* 0x0000001fff0f7819 */ /* 0x000fe2000001140e */
[----:B------:R-:W-:Y:S01]  /*0930*/  USHF.L.U32 UR8, UR6, 0x1, URZ ;  /* 0x0000000106087899 */ /* 0x000fe2000800063f */
[----:B------:R-:W-:Y:S01]  /*0940*/  ISETP.GE.AND P1, PT, R3, 0x1, PT ;  /* 0x000000010300780c */ /* 0x000fe20003f26270 */
[----:B------:R-:W-:Y:S01]  /*0950*/  IMAD R8, R99, c[0x0][0x23c], R8 ;  /* 0x00008f0063087a24 */ /* 0x000fe200078e0208 */
[----:B------:R-:W-:Y:S01]  /*0960*/  ISETP.GT.AND P0, PT, R3, 0x20, PT ;  /* 0x000000200300780c */ /* 0x000fe20003f04270 */
[----:B------:R-:W-:Y:S01]  /*0970*/  IMAD.WIDE.U32 R12, R99, c[0x0][0x238], R14 ;  /* 0x00008e00630c7a25 */ /* 0x000fe200078e000e */
[----:B------:R-:W-:Y:S01]  /*0980*/  SHF.R.S32.HI R3, RZ, 0x1f, R224 ;  /* 0x0000001fff037819 */ /* 0x000fe200000114e0 */
[----:B------:R-:W-:Y:S01]  /*0990*/  ULDC UR7, c[0x0][0x1d4] ;  /* 0x0000750000077ab9 */ /* 0x000fe20000000800 */
[C---:B------:R-:W-:Y:S01]  /*09a0*/  ISETP.GE.AND P2, PT, R14.reuse, c[0x0][0x1d4], PT ;  /* 0x000075000e007a0c */ /* 0x040fe20003f46270 */
[----:B------:R-:W-:Y:S01]  /*09b0*/  IMAD.IADD R9, R13, 0x1, R8 ;  /* 0x000000010d097824 */ /* 0x000fe200078e0208 */
[----:B------:R-:W-:Y:S01]  /*09c0*/  SEL R95, R3, RZ, !P3 ;  /* 0x000000ff035f7207 */ /* 0x000fe20005800000 */
[----:B------:R-:W-:Y:S01]  /*09d0*/  IMAD.MOV.U32 R8, RZ, RZ, R12 ;  /* 0x000000ffff087224 */ /* 0x000fe200078e000c */
[----:B------:R-:W-:Y:S01]  /*09e0*/  UIADD3 UR7, -UR8, UR7, URZ ;  /* 0x0000000708077290 */ /* 0x000fe2000fffe13f */
[----:B------:R-:W-:Y:S01]  /*09f0*/  IMAD R6, R49, UR9, RZ ;  /* 0x0000000931067c24 */ /* 0x000fe2000f8e02ff */
[C---:B------:R-:W-:Y:S01]  /*0a00*/  ISETP.GE.AND P3, PT, R14.reuse, c[0x0][0x27c], PT ;  /* 0x00009f000e007a0c */ /* 0x040fe20003f66270 */
[----:B------:R-:W-:Y:S01]  /*0a10*/  IMAD.WIDE.U32 R8, R223, c[0x0][0x240], R8 ;  /* 0x00009000df087a25 */ /* 0x000fe200078e0008 */
[----:B------:R-:W-:Y:S01]  /*0a20*/  P2R R136, PR, RZ, 0x4 ;  /* 0x00000004ff887803 */ /* 0x000fe20000000000 */
[----:B------:R-:W-:Y:S01]  /*0a30*/  USHF.L.U32 UR11, UR4, 0x5, URZ ;  /* 0x00000005040b7899 */ /* 0x000fe2000800063f */
[----:B------:R-:W-:Y:S01]  /*0a40*/  IADD3 R128, R14, 0x80, RZ ;  /* 0x000000800e807810 */ /* 0x000fe20007ffe0ff */
[----:B------:R-:W-:Y:S01]  /*0a50*/  IMAD R163, R95, c[0x0][0x248], RZ ;  /* 0x000092005fa37a24 */ /* 0x000fe200078e02ff */
[----:B------:R-:W-:Y:S01]  /*0a60*/  IADD3 R145, R9, R144, RZ ;  /* 0x0000009009917210 */ /* 0x000fe20007ffe0ff */
[----:B------:R-:W-:Y:S01]  /*0a70*/  IMAD.MOV.U32 R144, RZ, RZ, R8 ;  /* 0x000000ffff907224 */ /* 0x000fe200078e0008 */
[----:B------:R-:W-:Y:S01]  /*0a80*/  SEL R9, RZ, c[0x0][0x27c], !P3 ;  /* 0x00009f00ff097a07 */ /* 0x000fe20005800000 */
[----:B------:R-:W-:Y:S01]  /*0a90*/  IMAD R163, R142, c[0x0][0x24c], R163 ;  /* 0x000093008ea37a24 */ /* 0x000fe200078e02a3 */
[----:B------:R-:W-:Y:S01]  /*0aa0*/  IADD3 R127, R14, 0xc0, RZ ;  /* 0x000000c00e7f7810 */ /* 0x000fe20007ffe0ff */
[----:B------:R-:W-:Y:S01]  /*0ab0*/  IMAD.WIDE.U32 R144, R142, c[0x0][0x248], R144 ;  /* 0x000092008e907a25 */ /* 0x000fe200078e0090 */
[----:B------:R-:W-:-:S02]  /*0ac0*/  ISETP.GE.AND P6, PT, R128, c[0x0][0x1d4], PT ;  /* 0x0000750080007a0c */ /* 0x000fc40003fc6270 */
[----:B------:R-:W-:Y:S01]  /*0ad0*/  ISETP.GE.AND P4, PT, R127, c[0x0][0x1d4], PT ;  /* 0x000075007f007a0c */ /* 0x000fe20003f86270 */
[----:B------:R-:W-:Y:S01]  /*0ae0*/  IMAD.SHL.U32 R16, R16, 0x4, RZ ;  /* 0x0000000410107824 */ /* 0x000fe200078e00ff */
[----:B------:R-:W-:Y:S01]  /*0af0*/  IADD3 R163, R145, R163, RZ ;  /* 0x000000a391a37210 */ /* 0x000fe20007ffe0ff */
[----:B------:R-:W-:Y:S02]  /*0b00*/  IMAD.MOV.U32 R162, RZ, RZ, R144 ;  /* 0x000000ffffa27224 */ /* 0x000fe400078e0090 */
[----:B------:R-:W-:Y:S01]  /*0b10*/  IMAD R6, R11, UR16, R6 ;  /* 0x000000100b067c24 */ /* 0x000fe2000f8e0206 */
[----:B------:R-:W-:Y:S01]  /*0b20*/  LEA.HI R11, R5, R86, RZ, 0x6 ;  /* 0x00000056050b7211 */ /* 0x000fe200078f30ff */
[----:B------:R-:W-:Y:S01]  /*0b30*/  IMAD.U32 R8, RZ, RZ, UR8 ;  /* 0x00000008ff087e24 */ /* 0x000fe2000f8e00ff */
[----:B------:R-:W-:Y:S01]  /*0b40*/  IADD3 R13, R16, 0x40, RZ ;  /* 0x00000040100d7810 */ /* 0x000fe20007ffe0ff */
[----:B------:R-:W-:Y:S02]  /*0b50*/  IMAD.SHL.U32 R19, R131, 0x40, RZ ;  /* 0x0000004083137824 */ /* 0x000fe400078e00ff */
[----:B------:R-:W-:Y:S01]  /*0b60*/  IMAD.WIDE.U32 R22, R49, UR16, R162 ;  /* 0x0000001031167c25 */ /* 0x000fe2000f8e00a2 */
[----:B------:R-:W-:-:S02]  /*0b70*/  SEL R17, R8, UR7, !P3 ;  /* 0x0000000708117c07 */ /* 0x000fc4000d800000 */
[----:B------:R-:W-:Y:S01]  /*0b80*/  LOP3.LUT R19, R19, 0x1c0, RZ, 0xc0, !PT ;  /* 0x000001c013137812 */ /* 0x000fe200078ec0ff */
[----:B------:R-:W-:Y:S01]  /*0b90*/  IMAD.SHL.U32 R11, R11, 0x8, RZ ;  /* 0x000000080b0b7824 */ /* 0x000fe200078e00ff */
[----:B------:R-:W-:Y:S01]  /*0ba0*/  @P1 LEA R24, P3, R22, c[0x0][0x220], 0x1 ;  /* 0x0000880016181a11 */ /* 0x000fe200078608ff */
[----:B------:R-:W-:Y:S01]  /*0bb0*/  IMAD.IADD R6, R23, 0x1, R6 ;  /* 0x0000000117067824 */ /* 0x000fe200078e0206 */
[----:B------:R-:W-:Y:S01]  /*0bc0*/  SHF.R.U32.HI R18, RZ, 0x3, R19 ;  /* 0x00000003ff127819 */ /* 0x000fe20000011613 */
[----:B------:R-:W-:Y:S01]  /*0bd0*/  IMAD.IADD R12, R16, 0x1, R13 ;  /* 0x00000001100c7824 */ /* 0x000fe200078e020d */
[----:B------:R-:W-:Y:S02]  /*0be0*/  LOP3.LUT R11, R11, 0xfffffe00, RZ, 0xc0, !PT ;  /* 0xfffffe000b0b7812 */ /* 0x000fe400078ec0ff */
[----:B------:R-:W-:Y:S02]  /*0bf0*/  LOP3.LUT R10, R19, 0x38, R14, 0xf8, !PT ;  /* 0x00000038130a7812 */ /* 0x000fe400078ef80e */
[----:B------:R-:W-:-:S02]  /*0c00*/  @P1 LEA.HI.X R25, R22, c[0x0][0x224], R6, 0x1, P3 ;  /* 0x0000890016191a11 */ /* 0x000fc400018f0c06 */
[----:B------:R-:W-:Y:S02]  /*0c10*/  ISETP.NE.AND P3, PT, R136, RZ, PT ;  /* 0x000000ff8800720c */ /* 0x000fe40003f65270 */
[C---:B------:R-:W-:Y:S02]  /*0c20*/  ISETP.GE.AND P5, PT, R12.reuse, c[0x0][0x1d4], PT ;  /* 0x000075000c007a0c */ /* 0x040fe40003fa6270 */
[----:B------:R-:W-:Y:S02]  /*0c30*/  LOP3.LUT R10, R11, R10, R18, 0xf6, !PT ;  /* 0x0000000a0b0a7212 */ /* 0x000fe400078ef612 */
[----:B------:R-:W-:-:S03]  /*0c40*/  ISETP.GE.AND P2, PT, R12, c[0x0][0x27c], PT ;  /* 0x00009f000c007a0c */ /* 0x000fc60003f46270 */
[----:B------:R-:W-:Y:S01]  /*0c50*/  IMAD.SHL.U32 R129, R10, 0x2, RZ ;  /* 0x000000020a817824 */ /* 0x000fe200078e00ff */
[----:B------:R-:W-:Y:S01]  /*0c60*/  SEL R8, R8, UR7, !P2 ;  /* 0x0000000708087c07 */ /* 0x000fe2000d000000 */
[----:B------:R-:W-:Y:S01]  /*0c70*/  UMOV UR7, 0x5 ;  /* 0x0000000500077882 */ /* 0x000fe20000000000 */
[----:B------:R-:W-:Y:S01]  /*0c80*/  IMAD.IADD R4, R130, 0x1, R4 ;  /* 0x0000000182047824 */ /* 0x000fe200078e0204 */
[----:B------:R-:W-:Y:S01]  /*0c90*/  USHF.L.U64.HI UR10, UR4, UR7, UR5 ;  /* 0x00000007040a7299 */ /* 0x000fe20008010205 */
[----:B------:R-:W-:Y:S01]  /*0ca0*/  @!PT LDS RZ, [RZ] ;  /* 0x00000000fffff984 */ /* 0x000fe20000000800 */
[----:B------:R-:W-:Y:S01]  /*0cb0*/  @!PT LDS RZ, [RZ] ;  /* 0x00000000fffff984 */ /* 0x000fe20000000800 */
[----:B------:R-:W-:Y:S01]  /*0cc0*/  @!PT LDS RZ, [RZ] ;  /* 0x00000000fffff984 */ /* 0x000fe20000000800 */
[----:B------:R1:W-:Y:S01]  /*0cd0*/  @P1 LDGSTS.E.BYPASS.LTC128B.128 [R129+0xa080], [R24.64], !P3 ;  /* 0x0a08000018811fae */ /* 0x0003e2000d901d52 */
[----:B------:R-:W-:Y:S01]  /*0ce0*/  IMAD.IADD R9, R14, 0x1, R9 ;  /* 0x000000010e097824 */ /* 0x000fe200078e0209 */
[----:B------:R-:W-:Y:S02]  /*0cf0*/  SEL R5, RZ, c[0x0][0x27c], !P2 ;  /* 0x00009f00ff057a07 */ /* 0x000fe40005000000 */
[----:B------:R-:W-:Y:S01]  /*0d00*/  IADD3 R126, R131, 0x20, RZ ;  /* 0x00000020837e7810 */ /* 0x000fe20007ffe0ff */
[----:B------:R1:W-:Y:S01]  /*0d10*/  @P1 LDGSTS.E.BYPASS.LTC128B.128 [R129+0xb880], [R24.64+0x80], !P5 ;  /* 0x0b88008018811fae */ /* 0x0003e2000e901d52 */
[----:B------:R-:W-:Y:S01]  /*0d20*/  ISETP.NE.AND P2, PT, R20, RZ, PT ;  /* 0x000000ff1400720c */ /* 0x000fe20003f45270 */
[----:B------:R-:W-:-:S04]  /*0d30*/  IMAD.WIDE.U32 R28, R4, c[0x0][0x1e0], RZ ;  /* 0x00007800041c7a25 */ /* 0x000fc800078e00ff */
[----:B------:R-:W-:Y:S01]  /*0d40*/  IMAD R140, R109, c[0x0][0x210], RZ ;  /* 0x000084006d8c7a24 */ /* 0x000fe200078e02ff */
[----:B------:R1:W-:Y:S01]  /*0d50*/  @P1 LDGSTS.E.BYPASS.LTC128B.128 [R129+0xd080], [R24.64+0x100], !P6 ;  /* 0x0d08010018811fae */ /* 0x0003e2000f101d52 */
[----:B------:R-:W-:Y:S01]  /*0d60*/  IMAD R95, R95, c[0x0][0x268], RZ ;  /* 0x00009a005f5f7a24 */ /* 0x000fe200078e02ff */
[----:B------:R-:W-:Y:S01]  /*0d70*/  SHF.R.S32.HI R121, RZ, 0x1f, R8 ;  /* 0x0000001fff797819 */ /* 0x000fe20000011408 */
[----:B------:R-:W-:Y:S01]  /*0d80*/  IMAD R146, R109, c[0x0][0x1e8], RZ ;  /* 0x00007a006d927a24 */ /* 0x000fe200078e02ff */
[----:B------:R1:W-:Y:S01]  /*0d90*/  @P1 LDGSTS.E.BYPASS.LTC128B.128 [R129+0xe880], [R24.64+0x180], !P4 ;  /* 0x0e88018018811fae */ /* 0x0003e2000e101d52 */
[----:B------:R-:W-:Y:S01]  /*0da0*/  @P0 IADD3 R21, P1, R22, UR11, RZ ;  /* 0x0000000b16150c10 */ /* 0x000fe2000ff3e0ff */
[C---:B------:R-:W-:Y:S01]  /*0db0*/  IMAD R150, R2.reuse, c[0x0][0x280], RZ ;  /* 0x0000a00002967a24 */ /* 0x040fe200078e02ff */
[----:B------:R-:W-:Y:S01]  /*0dc0*/  SHF.R.S32.HI R122, RZ, 0x1f, R17 ;  /* 0x0000001fff7a7819 */ /* 0x000fe20000011411 */
[----:B------:R-:W-:Y:S01]  /*0dd0*/  IMAD R148, R2, c[0x0][0x290], RZ ;  /* 0x0000a40002947a24 */ /* 0x000fe200078e02ff */
[----:B------:R-:W-:Y:S01]  /*0de0*/  @P0 IADD3.X R6, R6, UR10, RZ, P1, !PT ;  /* 0x0000000a06060c10 */ /* 0x000fe20008ffe4ff */
[----:B------:R-:W-:Y:S01]  /*0df0*/  ULDC.U8 UR23, c[0x0][0x298] ;  /* 0x0000a60000177ab9 */ /* 0x000fe20000000000 */
[----:B------:R-:W-:Y:S01]  /*0e00*/  @P0 LEA R26, P1, R21, c[0x0][0x220], 0x1 ;  /* 0x00008800151a0a11 */ /* 0x000fe200078208ff */
[----:B------:R-:W-:-:S03]  /*0e10*/  ULDC.64 UR4, c[0x0][0x1e0] ;  /* 0x0000780000047ab9 */ /* 0x000fc60000000a00 */
[----:B------:R-:W-:Y:S02]  /*0e20*/  @P0 LEA.HI.X R27, R21, c[0x0][0x224], R6, 0x1, P1 ;  /* 0x00008900151b0a11 */ /* 0x000fe400008f0c06 */
[----:B------:R-:W-:Y:S02]  /*0e30*/  ISETP.NE.U32.AND P1, PT, RZ, c[0x0][0x340], PT ;  /* 0x0000d000ff007a0c */ /* 0x000fe40003f25070 */
[----:B------:R-:W-:Y:S01]  /*0e40*/  SHF.R.S32.HI R20, RZ, 0x1f, R9 ;  /* 0x0000001fff147819 */ /* 0x000fe20000011409 */
[----:B------:R-:W-:Y:S01]  /*0e50*/  IMAD R22, R109, c[0x0][0x260], RZ ;  /* 0x000098006d167a24 */ /* 0x000fe200078e02ff */
[----:B------:R-:W-:Y:S01]  /*0e60*/  ISETP.NE.AND.EX P1, PT, RZ, c[0x0][0x344], PT, P1 ;  /* 0x0000d100ff007a0c */ /* 0x000fe20003f25310 */
[C---:B------:R-:W-:Y:S02]  /*0e70*/  IMAD R140, R223.reuse, c[0x0][0x214], R140 ;  /* 0x00008500df8c7a24 */ /* 0x040fe400078e028c */
[----:B------:R-:W-:Y:S02]  /*0e80*/  IMAD.IADD R5, R12, 0x1, R5 ;  /* 0x000000010c057824 */ /* 0x000fe400078e0205 */
[----:B-1----:R-:W-:Y:S01]  /*0e90*/  IMAD.WIDE.U32 R24, R223, c[0x0][0x260], R14 ;  /* 0x00009800df187a25 */ /* 0x002fe200078e000e */
[----:B------:R-:W-:Y:S01]  /*0ea0*/  LEA.HI R121, R121, R8, RZ, 0x4 ;  /* 0x0000000879797211 */ /* 0x000fe200078f20ff */
[----:B------:R1:W-:Y:S06]  /*0eb0*/  @P0 LDGSTS.E.BYPASS.LTC128B.128 [R129+0xb080], [R26.64], !P3 ;  /* 0x0b0800001a810fae */ /* 0x0003ec000d901d52 */
[----:B------:R-:W-:Y:S01]  /*0ec0*/  @P1 IMAD.WIDE R30, R224, R7, c[0x0][0x340] ;  /* 0x0000d000e01e1625 */ /* 0x000fe200078e0207 */
[CC--:B------:R-:W-:Y:S01]  /*0ed0*/  LEA.HI R125, R20.reuse, R9.reuse, RZ, 0x3 ;  /* 0x00000009147d7211 */ /* 0x0c0fe200078f18ff */
[----:B------:R1:W-:Y:S01]  /*0ee0*/  @P0 LDGSTS.E.BYPASS.LTC128B.128 [R129+0xc880], [R26.64+0x80], !P5 ;  /* 0x0c8800801a810fae */ /* 0x0003e2000e901d52 */
[----:B------:R-:W-:-:S02]  /*0ef0*/  LEA.HI R20, R20, R9, RZ, 0x6 ;  /* 0x0000000914147211 */ /* 0x000fc400078f30ff */
[----:B------:R-:W-:Y:S01]  /*0f00*/  SHF.R.S32.HI R9, RZ, 0x1f, R126 ;  /* 0x0000001fff097819 */ /* 0x000fe2000001147e */
[----:B------:R1:W-:Y:S03]  /*0f10*/  @P0 LDGSTS.E.BYPASS.LTC128B.128 [R129+0xe080], [R26.64+0x100], !P6 ;  /* 0x0e0801001a810fae */ /* 0x0003e6000f101d52 */
[----:B------:R-:W-:Y:S01]  /*0f20*/  LEA.HI R9, R9, R126, RZ, 0x3 ;  /* 0x0000007e09097211 */ /* 0x000fe200078f18ff */
[----:B------:R1:W-:Y:S04]  /*0f30*/  @P0 LDGSTS.E.BYPASS.LTC128B.128 [R129+0xf880], [R26.64+0x180], !P4 ;  /* 0x0f8801801a810fae */ /* 0x0003e8000e101d52 */
[----:B------:R-:W-:Y:S01]  /*0f40*/  IMAD.SHL.U32 R9, R9, 0x40, RZ ;  /* 0x0000004009097824 */ /* 0x000fe200078e00ff */
[----:B------:R-:W-:Y:S01]  /*0f50*/  SHF.R.S32.HI R20, RZ, 0x6, R20 ;  /* 0x00000006ff147819 */ /* 0x000fe20000011414 */
[----:B------:R-:W0:Y:S04]  /*0f60*/  LDGDEPBAR ;  /* 0x00000000000079af */ /* 0x000e280000000000 */
[----:B------:R2:W3:Y:S01]  /*0f70*/  @P1 LDG.E R6, [R30.64] ;  /* 0x000000121e061981 */ /* 0x0004e2000c1e1900 */
[----:B------:R-:W-:Y:S01]  /*0f80*/  SHF.R.S32.HI R7, RZ, 0x1f, R4 ;  /* 0x0000001fff077819 */ /* 0x000fe20000011404 */
[----:B------:R-:W-:Y:S01]  /*0f90*/  IMAD R22, R223, c[0x0][0x264], R22 ;  /* 0x00009900df167a24 */ /* 0x000fe200078e0216 */
[----:B------:R-:W-:Y:S01]  /*0fa0*/  LOP3.LUT R9, R9, 0xfffffe00, RZ, 0xc0, !PT ;  /* 0xfffffe0009097812 */ /* 0x000fe200078ec0ff */
[----:B------:R-:W-:Y:S01]  /*0fb0*/  IMAD R95, R142, c[0x0][0x26c], R95 ;  /* 0x00009b008e5f7a24 */ /* 0x000fe200078e025f */
[----:B------:R-:W-:Y:S01]  /*0fc0*/  LEA.HI R122, R122, R17, RZ, 0x4 ;  /* 0x000000117a7a7211 */ /* 0x000fe200078f20ff */
[----:B------:R-:W-:Y:S01]  /*0fd0*/  IMAD R21, R7, c[0x0][0x1e0], RZ ;  /* 0x0000780007157a24 */ /* 0x000fe200078e02ff */
[----:B------:R-:W-:Y:S01]  /*0fe0*/  SHF.R.S32.HI R121, RZ, 0x4, R121 ;  /* 0x00000004ff797819 */ /* 0x000fe20000011479 */
[----:B------:R-:W-:Y:S01]  /*0ff0*/  IMAD.IADD R23, R25, 0x1, R22 ;  /* 0x0000000119177824 */ /* 0x000fe200078e0216 */
[----:B------:R-:W-:Y:S01]  /*1000*/  SHF.R.S32.HI R122, RZ, 0x4, R122 ;  /* 0x00000004ff7a7819 */ /* 0x000fe2000001147a */
[----:B------:R-:W-:Y:S01]  /*1010*/  IMAD R10, R4, c[0x0][0x1e4], R21 ;  /* 0x00007900040a7a24 */ /* 0x000fe200078e0215 */
[----:B------:R-:W-:Y:S01]  /*1020*/  LOP3.LUT R21, R19, 0x38, R125, 0xf8, !PT ;  /* 0x0000003813157812 */ /* 0x000fe200078ef87d */
[----:B------:R-:W-:Y:S01]  /*1030*/  IMAD.MOV.U32 R22, RZ, RZ, R24 ;  /* 0x000000ffff167224 */ /* 0x000fe200078e0018 */
[----:B------:R-:W-:Y:S01]  /*1040*/  LEA.HI.SX32 R122, R125, R122, 0x1d ;  /* 0x0000007a7d7a7211 */ /* 0x000fe200078feaff */
[----:B------:R-:W-:Y:S01]  /*1050*/  IMAD.WIDE.U32 R24, R223, c[0x0][0x210], R14 ;  /* 0x00008400df187a25 */ /* 0x000fe200078e000e */
[----:B------:R-:W-:Y:S01]  /*1060*/  IADD3 R29, R29, R10, RZ ;  /* 0x0000000a1d1d7210 */ /* 0x000fe20007ffe0ff */
[----:B------:R-:W-:Y:S01]  /*1070*/  UIMAD.WIDE.U32 UR12, UR24, UR4, URZ ;  /* 0x00000004180c72a5 */ /* 0x000fe2000f8e003f */
[----:B------:R-:W-:Y:S01]  /*1080*/  LOP3.LUT R120, R21, R18, RZ, 0x3c, !PT ;  /* 0x0000001215787212 */ /* 0x000fe200078e3cff */
[----:B------:R-:W-:Y:S01]  /*1090*/  IMAD.SHL.U32 R10, R126, 0x40, RZ ;  /* 0x000000407e0a7824 */ /* 0x000fe200078e00ff */
[----:B------:R-:W-:Y:S01]  /*10a0*/  SHF.R.S32.HI R17, RZ, 0x1f, R16 ;  /* 0x0000001fff117819 */ /* 0x000fe20000011410 */
[----:B------:R-:W-:Y:S01]  /*10b0*/  IMAD.IADD R141, R25, 0x1, R140 ;  /* 0x00000001198d7824 */ /* 0x000fe200078e028c */
[----:B------:R-:W-:Y:S01]  /*10c0*/  IADD3 R93, P0, R4, R131, RZ ;  /* 0x00000083045d7210 */ /* 0x000fe20007f1e0ff */
[----:B------:R-:W-:Y:S01]  /*10d0*/  IMAD.MOV.U32 R140, RZ, RZ, R24 ;  /* 0x000000ffff8c7224 */ /* 0x000fe200078e0018 */
[----:B------:R-:W-:Y:S01]  /*10e0*/  LOP3.LUT R10, R10, 0x1c0, RZ, 0xc0, !PT ;  /* 0x000001c00a0a7812 */ /* 0x000fe200078ec0ff */
[----:B------:R-:W-:Y:S01]  /*10f0*/  IMAD.WIDE.U32 R142, R142, c[0x0][0x268], R22 ;  /* 0x00009a008e8e7a25 */ /* 0x000fe200078e0016 */
[----:B------:R-:W-:Y:S01]  /*1100*/  SHF.R.S32.HI R24, RZ, 0x1f, R5 ;  /* 0x0000001fff187819 */ /* 0x000fe20000011405 */
[----:B------:R-:W-:Y:S01]  /*1110*/  UIMAD UR8, UR24, UR5, URZ ;  /* 0x00000005180872a4 */ /* 0x000fe2000f8e023f */
[----:B------:R-:W-:Y:S01]  /*1120*/  SHF.R.U32.HI R8, RZ, 0x3, R10 ;  /* 0x00000003ff087819 */ /* 0x000fe2000001160a */
[----:B------:R-:W-:Y:S01]  /*1130*/  IMAD R21, R20, 0xc00, R11 ;  /* 0x00000c0014157824 */ /* 0x000fe200078e020b */
[----:B------:R-:W-:Y:S01]  /*1140*/  LOP3.LUT R23, R10, 0x38, R125, 0xf8, !PT ;  /* 0x000000380a177812 */ /* 0x000fe200078ef87d */
[----:B------:R-:W-:Y:S01]  /*1150*/  IMAD R146, R223, c[0x0][0x1ec], R146 ;  /* 0x00007b00df927a24 */ /* 0x000fe200078e0292 */
[CC--:B------:R-:W-:Y:S01]  /*1160*/  LEA.HI R124, R24.reuse, R5.reuse, RZ, 0x3 ;  /* 0x00000005187c7211 */ /* 0x0c0fe200078f18ff */
[----:B------:R-:W-:Y:S01]  /*1170*/  IMAD.IADD R120, R21, 0x1, R120 ;  /* 0x0000000115787824 */ /* 0x000fe200078e0278 */
[----:B------:R-:W-:Y:S01]  /*1180*/  LEA.HI R24, R24, R5, RZ, 0x6 ;  /* 0x0000000518187211 */ /* 0x000fe200078f30ff */
[----:B------:R-:W-:Y:S01]  /*1190*/  IMAD R5, R20, 0xc00, R9 ;  /* 0x00000c0014057824 */ /* 0x000fe200078e0209 */
[----:B------:R-:W-:Y:S01]  /*11a0*/  LOP3.LUT R116, R23, R8, RZ, 0x3c, !PT ;  /* 0x0000000817747212 */ /* 0x000fe200078e3cff */
[----:B------:R-:W-:Y:S01]  /*11b0*/  IMAD.WIDE.U32 R28, R223, c[0x0][0x1e8], R28 ;  /* 0x00007a00df1c7a25 */ /* 0x000fe200078e001c */
[----:B------:R-:W-:Y:S01]  /*11c0*/  LEA.HI.SX32 R121, R124, R121, 0x1d ;  /* 0x000000797c797211 */ /* 0x000fe200078feaff */
[----:B------:R-:W-:Y:S01]  /*11d0*/  ULDC.64 UR4, c[0x0][0x280] ;  /* 0x0000a00000047ab9 */ /* 0x000fe20000000a00 */
[----:B------:R-:W-:Y:S01]  /*11e0*/  IADD3 R116, R5, R116, RZ ;  /* 0x0000007405747210 */ /* 0x000fe20007ffe0ff */
[----:B------:R-:W-:Y:S01]  /*11f0*/  IMAD.IADD R147, R29, 0x1, R146 ;  /* 0x000000011d937824 */ /* 0x000fe200078e0292 */
[----:B------:R-:W-:Y:S01]  /*1200*/  LOP3.LUT R5, R19, 0x38, R124, 0xf8, !PT ;  /* 0x0000003813057812 */ /* 0x000fe200078ef87c */
[----:B------:R-:W-:Y:S01]  /*1210*/  IMAD.MOV.U32 R146, RZ, RZ, R28 ;  /* 0x000000ffff927224 */ /* 0x000fe200078e001c */
[----:B------:R-:W-:Y:S01]  /*1220*/  SHF.R.S32.HI R24, RZ, 0x6, R24 ;  /* 0x00000006ff187819 */ /* 0x000fe20000011418 */
[----:B------:R-:W-:Y:S01]  /*1230*/  IMAD R150, R131, c[0x0][0x284], R150 ;  /* 0x0000a10083967a24 */ /* 0x000fe200078e0296 */
[----:B------:R-:W-:Y:S01]  /*1240*/  LOP3.LUT R118, R5, R18, RZ, 0x3c, !PT ;  /* 0x0000001205767212 */ /* 0x000fe200078e3cff */
[----:B------:R-:W-:Y:S01]  /*1250*/  IMAD.WIDE.U32 R154, R131, c[0x0][0x280], R16 ;  /* 0x0000a000839a7a25 */ /* 0x000fe200078e0010 */
[----:B------:R-:W-:Y:S01]  /*1260*/  SHF.R.S32.HI R5, RZ, 0x1f, R122 ;  /* 0x0000001fff057819 */ /* 0x000fe2000001147a */
[----:B------:R-:W-:Y:S01]  /*1270*/  UIMAD.WIDE.U32 UR26, UR24, UR4, URZ ;  /* 0x00000004181a72a5 */ /* 0x000fe2000f8e003f */
[----:B------:R-:W-:Y:S01]  /*1280*/  LOP3.LUT R113, R10, 0x38, R124, 0xf8, !PT ;  /* 0x000000380a717812 */ /* 0x000fe200078ef87c */
[----:B------:R-:W-:Y:S01]  /*1290*/  IMAD R21, R24, 0xc00, R11 ;  /* 0x00000c0018157824 */ /* 0x000fe200078e020b */
[----:B------:R-:W-:Y:S01]  /*12a0*/  LEA.HI R20, R5, R122, RZ, 0x3 ;  /* 0x0000007a05147211 */ /* 0x000fe200078f18ff */
[----:B------:R-:W-:Y:S01]  /*12b0*/  IMAD.SHL.U32 R122, R122, 0x8, RZ ;  /* 0x000000087a7a7824 */ /* 0x000fe200078e00ff */
[----:B------:R-:W-:Y:S01]  /*12c0*/  LOP3.LUT R113, R113, R8, RZ, 0x3c, !PT ;  /* 0x0000000871717212 */ /* 0x000fe200078e3cff */
[C---:B------:R-:W-:Y:S01]  /*12d0*/  IMAD R148, R131.reuse, c[0x0][0x294], R148 ;  /* 0x0000a50083947a24 */ /* 0x040fe200078e0294 */
[----:B------:R-:W-:Y:S01]  /*12e0*/  SHF.R.S32.HI R20, RZ, 0x3, R20 ;  /* 0x00000003ff147819 */ /* 0x000fe20000011414 */
[----:B------:R-:W-:Y:S01]  /*12f0*/  IMAD.WIDE.U32 R152, R131, c[0x0][0x290], R16 ;  /* 0x0000a40083987a25 */ /* 0x000fe200078e0010 */
[--C-:B------:R-:W-:Y:S01]  /*1300*/  LOP3.LUT R119, R19, 0x38, R122.reuse, 0xf8, !PT ;  /* 0x0000003813777812 */ /* 0x100fe200078ef87a */
[----:B------:R-:W-:Y:S01]  /*1310*/  UIMAD UR14, UR24, UR5, URZ ;  /* 0x00000005180e72a4 */ /* 0x000fe2000f8e023f */
[----:B------:R-:W-:Y:S01]  /*1320*/  LOP3.LUT R115, R10, 0x38, R122, 0xf8, !PT ;  /* 0x000000380a737812 */ /* 0x000fe200078ef87a */
[C---:B------:R-:W-:Y:S01]  /*1330*/  IMAD R22, R20.reuse, 0xc00, R11 ;  /* 0x00000c0014167824 */ /* 0x040fe200078e020b */
[----:B------:R-:W-:Y:S01]  /*1340*/  LOP3.LUT R119, R119, R18, RZ, 0x3c, !PT ;  /* 0x0000001277777212 */ /* 0x000fe200078e3cff */
[----:B------:R-:W-:Y:S01]  /*1350*/  IMAD R20, R20, 0xc00, R9 ;  /* 0x00000c0014147824 */ /* 0x000fe200078e0209 */
[----:B------:R-:W-:Y:S01]  /*1360*/  LOP3.LUT R115, R115, R8, RZ, 0x3c, !PT ;  /* 0x0000000873737212 */ /* 0x000fe200078e3cff */
[----:B------:R-:W-:Y:S01]  /*1370*/  IMAD.WIDE.U32 R28, R131, c[0x0][0x290], R14 ;  /* 0x0000a400831c7a25 */ /* 0x000fe200078e000e */
[----:B------:R-:W-:Y:S01]  /*1380*/  SHF.R.S32.HI R105, RZ, 0x1f, R126 ;  /* 0x0000001fff697819 */ /* 0x000fe2000001147e */
[----:B------:R-:W-:Y:S01]  /*1390*/  ULDC.64 UR4, c[0x0][0x290] ;  /* 0x0000a40000047ab9 */ /* 0x000fe20000000a00 */
[----:B------:R-:W-:Y:S01]  /*13a0*/  IADD3 R115, R20, R115, RZ ;  /* 0x0000007314737210 */ /* 0x000fe20007ffe0ff */
[----:B------:R-:W-:Y:S01]  /*13b0*/  IMAD.IADD R119, R22, 0x1, R119 ;  /* 0x0000000116777824 */ /* 0x000fe200078e0277 */
[----:B------:R-:W-:Y:S01]  /*13c0*/  SHF.R.S32.HI R22, RZ, 0x1f, R121 ;  /* 0x0000001fff167819 */ /* 0x000fe20000011479 */
[----:B------:R-:W-:Y:S01]  /*13d0*/  IMAD.X R92, R7, 0x1, R2, P0 ;  /* 0x00000001075c7824 */ /* 0x000fe200000e0602 */
[----:B------:R-:W-:Y:S01]  /*13e0*/  IADD3 R155, R155, R150, RZ ;  /* 0x000000969b9b7210 */ /* 0x000fe20007ffe0ff */
[----:B--2---:R-:W-:Y:S01]  /*13f0*/  IMAD.WIDE.U32 R30, R131, c[0x0][0x280], R14 ;  /* 0x0000a000831e7a25 */ /* 0x004fe200078e000e */
[----:B------:R-:W-:Y:S01]  /*1400*/  LEA.HI R5, R22, R121, RZ, 0x3 ;  /* 0x0000007916057211 */ /* 0x000fe200078f18ff */
[----:B------:R-:W-:Y:S01]  /*1410*/  UIMAD.WIDE.U32 UR28, UR24, UR4, URZ ;  /* 0x00000004181c72a5 */ /* 0x000fe2000f8e003f */
[----:B------:R-:W-:Y:S01]  /*1420*/  LOP3.LUT R125, R125, 0xfffffff8, RZ, 0xc0, !PT ;  /* 0xfffffff87d7d7812 */ /* 0x000fe200078ec0ff */
[----:B------:R-:W-:Y:S01]  /*1430*/  IMAD.SHL.U32 R121, R121, 0x8, RZ ;  /* 0x0000000879797824 */ /* 0x000fe200078e00ff */
[----:B------:R-:W-:Y:S01]  /*1440*/  SHF.R.S32.HI R20, RZ, 0x3, R5 ;  /* 0x00000003ff147819 */ /* 0x000fe20000011405 */
[----:B------:R-:W-:Y:S01]  /*1450*/  IMAD R2, R2, c[0x0][0x1e0], RZ ;  /* 0x0000780002027a24 */ /* 0x000fe200078e02ff */
[----:B------:R-:W-:Y:S01]  /*1460*/  LOP3.LUT R124, R124, 0xfffffff8, RZ, 0xc0, !PT ;  /* 0xfffffff87c7c7812 */ /* 0x000fe200078ec0ff */
[----:B------:R-:W-:Y:S01]  /*1470*/  IMAD.IADD R153, R153, 0x1, R148 ;  /* 0x0000000199997824 */ /* 0x000fe200078e0294 */
[----:B------:R-:W-:Y:S01]  /*1480*/  LOP3.LUT R19, R19, 0x38, R121, 0xf8, !PT ;  /* 0x0000003813137812 */ /* 0x000fe200078ef879 */
[----:B------:R-:W-:Y:S01]  /*1490*/  IMAD R111, R20, 0xc00, R9 ;  /* 0x00000c00146f7824 */ /* 0x000fe200078e0209 */
[----:B------:R-:W-:Y:S01]  /*14a0*/  LOP3.LUT R5, R10, 0x38, R121, 0xf8, !PT ;  /* 0x000000380a057812 */ /* 0x000fe200078ef879 */
[----:B------:R-:W-:Y:S01]  /*14b0*/  IMAD R10, R20, 0xc00, R11 ;  /* 0x00000c00140a7824 */ /* 0x000fe200078e020b */
[----:B------:R-:W-:Y:S01]  /*14c0*/  LOP3.LUT R19, R19, R18, RZ, 0x3c, !PT ;  /* 0x0000001213137212 */ /* 0x000fe200078e3cff */
[----:B------:R-:W-:Y:S01]  /*14d0*/  IMAD.IADD R149, R148, 0x1, R29 ;  /* 0x0000000194957824 */ /* 0x000fe200078e021d */
[----:B------:R-:W-:Y:S01]  /*14e0*/  LOP3.LUT R8, R5, R8, RZ, 0x3c, !PT ;  /* 0x0000000805087212 */ /* 0x000fe200078e3cff */
[----:B------:R-:W-:Y:S01]  /*14f0*/  IMAD.IADD R151, R150, 0x1, R31 ;  /* 0x0000000196977824 */ /* 0x000fe200078e021f */
[----:B------:R-:W-:Y:S01]  /*1500*/  MOV R148, R28 ;  /* 0x0000001c00947202 */ /* 0x000fe20000000f00 */
[----:B------:R-:W-:Y:S01]  /*1510*/  IMAD.IADD R117, R10, 0x1, R19 ;  /* 0x000000010a757824 */ /* 0x000fe200078e0213 */
[----:B------:R-:W-:Y:S01]  /*1520*/  UIMAD UR24, UR24, UR5, URZ ;  /* 0x00000005181872a4 */ /* 0x000fe2000f8e023f */
[----:B------:R-:W-:Y:S01]  /*1530*/  IMAD.IADD R111, R111, 0x1, R8 ;  /* 0x000000016f6f7824 */ /* 0x000fe200078e0208 */
[----:B------:R-:W-:Y:S01]  /*1540*/  ULDC UR22, c[0x0][0x1e0] ;  /* 0x0000780000167ab9 */ /* 0x000fe20000000800 */
[C---:B------:R-:W-:Y:S01]  /*1550*/  IMAD.WIDE.U32 R160, R131.reuse, c[0x0][0x1e0], RZ ;  /* 0x0000780083a07a25 */ /* 0x040fe200078e00ff */
[----:B------:R-:W-:Y:S01]  /*1560*/  ULDC UR15, c[0x0][0x1e4] ;  /* 0x00007900000f7ab9 */ /* 0x000fe20000000800 */
[C---:B------:R-:W-:Y:S01]  /*1570*/  IADD3 R123, -R131.reuse, 0x30, RZ ;  /* 0x00000030837b7810 */ /* 0x040fe20007ffe1ff */
[----:B------:R-:W-:Y:S01]  /*1580*/  ULDC UR21, c[0x0][0x280] ;  /* 0x0000a00000157ab9 */ /* 0x000fe20000000800 */
[----:B------:R-:W-:Y:S01]  /*1590*/  IMAD R107, R131, c[0x0][0x1e4], R2 ;  /* 0x00007900836b7a24 */ /* 0x000fe200078e0202 */
[----:B------:R-:W-:Y:S01]  /*15a0*/  ULDC UR5, c[0x0][0x284] ;  /* 0x0000a10000057ab9 */ /* 0x000fe20000000800 */
[----:B------:R-:W-:Y:S01]  /*15b0*/  IMAD.MOV.U32 R150, RZ, RZ, R30 ;  /* 0x000000ffff967224 */ /* 0x000fe200078e001e */
[----:B------:R-:W-:Y:S01]  /*15c0*/  ULDC UR20, c[0x0][0x290] ;  /* 0x0000a40000147ab9 */ /* 0x000fe20000000800 */
[----:B------:R-:W-:Y:S01]  /*15d0*/  IMAD R24, R24, 0xc00, R9 ;  /* 0x00000c0018187824 */ /* 0x000fe200078e0209 */
[----:B------:R-:W-:Y:S01]  /*15e0*/  ULDC UR4, c[0x0][0x294] ;  /* 0x0000a50000047ab9 */ /* 0x000fe20000000800 */
[----:B------:R-:W-:Y:S01]  /*15f0*/  IMAD R105, R105, c[0x0][0x1e0], RZ ;  /* 0x0000780069697a24 */ /* 0x000fe200078e02ff */
[----:B------:R-:W-:Y:S01]  /*1600*/  IADD3 R95, R143, R95, RZ ;  /* 0x0000005f8f5f7210 */ /* 0x000fe20007ffe0ff */
[----:B------:R-:W-:Y:S01]  /*1610*/  IMAD.IADD R107, R161, 0x1, R107 ;  /* 0x00000001a16b7824 */ /* 0x000fe200078e026b */
[----:B------:R-:W-:Y:S01]  /*1620*/  SHF.R.S32.HI R114, RZ, 0x1f, R125 ;  /* 0x0000001fff727819 */ /* 0x000fe2000001147d */
[----:B------:R-:W-:Y:S01]  /*1630*/  IMAD.IADD R118, R21, 0x1, R118 ;  /* 0x0000000115767824 */ /* 0x000fe200078e0276 */
[----:B------:R-:W-:Y:S01]  /*1640*/  SHF.R.S32.HI R110, RZ, 0x1f, R122 ;  /* 0x0000001fff6e7819 */ /* 0x000fe2000001147a */
[----:B------:R-:W-:Y:S01]  /*1650*/  IMAD.IADD R113, R24, 0x1, R113 ;  /* 0x0000000118717824 */ /* 0x000fe200078e0271 */
[----:B------:R-:W-:Y:S01]  /*1660*/  SHF.R.S32.HI R112, RZ, 0x1f, R124 ;  /* 0x0000001fff707819 */ /* 0x000fe2000001147c */
[C---:B------:R-:W-:Y:S01]  /*1670*/  IMAD.WIDE.U32 R158, R126.reuse, c[0x0][0x1e0], RZ ;  /* 0x000078007e9e7a25 */ /* 0x040fe200078e00ff */
[----:B------:R-:W-:Y:S01]  /*1680*/  SHF.R.S32.HI R108, RZ, 0x1f, R121 ;  /* 0x0000001fff6c7819 */ /* 0x000fe20000011479 */
[----:B------:R-:W-:Y:S01]  /*1690*/  USHF.L.U64.HI UR15, UR22, UR7, UR15 ;  /* 0x00000007160f7299 */ /* 0x000fe2000801020f */
[----:B------:R-:W-:Y:S01]  /*16a0*/  SHF.L.U32 R119, R119, 0x1, RZ ;  /* 0x0000000177777819 */ /* 0x000fe200000006ff */
[----:B------:R-:W-:Y:S01]  /*16b0*/  IMAD R105, R126, c[0x0][0x1e4], R105 ;  /* 0x000079007e697a24 */ /* 0x000fe200078e0269 */
[----:B------:R-:W-:Y:S01]  /*16c0*/  USHF.L.U64.HI UR5, UR21, UR7, UR5 ;  /* 0x0000000715057299 */ /* 0x000fe20008010205 */
[----:B-----5:R-:W-:Y:S01]  /*16d0*/  IMAD.WIDE.U32 R154, R89, c[0x0][0x280], R154 ;  /* 0x0000a000599a7a25 */ /* 0x020fe200078e009a */
[----:B------:R-:W-:-:S02]  /*16e0*/  USHF.L.U64.HI UR4, UR20, UR7, UR4 ;  /* 0x0000000714047299 */ /* 0x000fc40008010204 */
[----:B------:R-:W-:Y:S01]  /*16f0*/  USHF.L.U32 UR22, UR22, 0x5, URZ ;  /* 0x0000000516167899 */ /* 0x000fe2000800063f */
[C---:B------:R-:W-:Y:S01]  /*1700*/  IMAD.WIDE.U32 R152, R89.reuse, c[0x0][0x290], R152 ;  /* 0x0000a40059987a25 */ /* 0x040fe200078e0098 */
[----:B------:R-:W-:Y:S02]  /*1710*/  USHF.L.U32 UR21, UR21, 0x5, URZ ;  /* 0x0000000515157899 */ /* 0x000fe4000800063f */
[----:B------:R-:W-:Y:S01]  /*1720*/  USHF.L.U32 UR20, UR20, 0x5, URZ ;  /* 0x0000000514147899 */ /* 0x000fe2000800063f */
[C---:B------:R-:W-:Y:S01]  /*1730*/  IMAD.WIDE.U32 R150, R89.reuse, c[0x0][0x280], R150 ;  /* 0x0000a00059967a25 */ /* 0x040fe200078e0096 */
[----:B------:R-:W-:Y:S02]  /*1740*/  UISETP.GE.AND UP0, UPT, UR6, 0x1, UPT ;  /* 0x000000010600788c */ /* 0x000fe4000bf06270 */
[----:B------:R-:W-:Y:S01]  /*1750*/  UIADD3 UR8, UR13, UR8, URZ ;  /* 0x000000080d087290 */ /* 0x000fe2000fffe03f */
[----:B------:R-:W-:Y:S01]  /*1760*/  IMAD.WIDE.U32 R148, R89, c[0x0][0x290], R148 ;  /* 0x0000a40059947a25 */ /* 0x000fe200078e0094 */
[----:B------:R-:W-:-:S02]  /*1770*/  UIADD3 UR14, UR27, UR14, URZ ;  /* 0x0000000e1b0e7290 */ /* 0x000fc4000fffe03f */
[----:B------:R-:W-:Y:S01]  /*1780*/  UIADD3 UR24, UR29, UR24, URZ ;  /* 0x000000181d187290 */ /* 0x000fe2000fffe03f */
[----:B------:R-:W-:Y:S02]  /*1790*/  IMAD.IADD R105, R159, 0x1, R105 ;  /* 0x000000019f697824 */ /* 0x000fe400078e0269 */
[----:B------:R-:W-:Y:S02]  /*17a0*/  IMAD.SHL.U32 R120, R120, 0x2, RZ ;  /* 0x0000000278787824 */ /* 0x000fe400078e00ff */
[----:B------:R-:W-:Y:S02]  /*17b0*/  IMAD.SHL.U32 R116, R116, 0x2, RZ ;  /* 0x0000000274747824 */ /* 0x000fe400078e00ff */
[----:B------:R-:W-:Y:S02]  /*17c0*/  IMAD.SHL.U32 R118, R118, 0x2, RZ ;  /* 0x0000000276767824 */ /* 0x000fe400078e00ff */
[----:B------:R-:W-:Y:S02]  /*17d0*/  IMAD.SHL.U32 R113, R113, 0x2, RZ ;  /* 0x0000000271717824 */ /* 0x000fe400078e00ff */
[----:B------:R-:W-:-:S02]  /*17e0*/  IMAD.SHL.U32 R115, R115, 0x2, RZ ;  /* 0x0000000273737824 */ /* 0x000fc400078e00ff */
[----:B------:R-:W-:Y:S02]  /*17f0*/  IMAD.SHL.U32 R117, R117, 0x2, RZ ;  /* 0x0000000275757824 */ /* 0x000fe400078e00ff */
[----:B------:R-:W-:Y:S01]  /*1800*/  IMAD.SHL.U32 R111, R111, 0x2, RZ ;  /* 0x000000026f6f7824 */ /* 0x000fe200078e00ff */
[--C-:B---3--:R-:W-:Y:S01]  /*1810*/  @P1 SHF.R.S32.HI R11, RZ, 0x1f, R6.reuse ;  /* 0x0000001fff0b1819 */ /* 0x108fe20000011406 */
[----:B------:R-:W-:Y:S01]  /*1820*/  @P1 IMAD.MOV.U32 R10, RZ, RZ, R6 ;  /* 0x000000ffff0a1224 */ /* 0x000fe200078e0006 */
[----:B------:R-:W-:Y:S01]  /*1830*/  @!P1 MOV R11, R3 ;  /* 0x00000003000b9202 */ /* 0x000fe20000000f00 */
[----:B------:R-:W-:Y:S01]  /*1840*/  @!P1 IMAD.MOV.U32 R10, RZ, RZ, R224 ;  /* 0x000000ffff0a9224 */ /* 0x000fe200078e00e0 */
[----:B------:R-:W-:Y:S02]  /*1850*/  SHF.R.S32.HI R6, RZ, 0x1f, R89 ;  /* 0x0000001fff067819 */ /* 0x000fe40000011459 */
[----:B------:R-:W-:Y:S02]  /*1860*/  SEL R8, R11, RZ, !P2 ;  /* 0x000000ff0b087207 */ /* 0x000fe40005000000 */
[----:B------:R-:W-:Y:S01]  /*1870*/  SEL R3, R10, RZ, !P2 ;  /* 0x000000ff0a037207 */ /* 0x000fe20005000000 */
[----:B------:R-:W-:Y:S01]  /*1880*/  BAR.SYNC.DEFER_BLOCKING 0x0 ;  /* 0x0000000000007b1d */ /* 0x000fe20000010000 */
[----:B------:R-:W-:Y:S01]  /*1890*/  ISETP.NE.AND P1, PT, RZ, UR23, PT ;  /* 0x00000017ff007c0c */ /* 0x000fe2000bf25270 */
[----:B------:R-:W-:Y:S01]  /*18a0*/  IMAD R10, R8, c[0x0][0x1f0], RZ ;  /* 0x00007c00080a7a24 */ /* 0x000fe200078e02ff */
[----:B------:R-:W-:Y:S01]  /*18b0*/  IADD3 R11, R16, 0x20, RZ ;  /* 0x00000020100b7810 */ /* 0x000fe20007ffe0ff */
[----:B------:R-:W-:Y:S01]  /*18c0*/  IMAD R8, R8, c[0x0][0x218], RZ ;  /* 0x0000860008087a24 */ /* 0x000fe200078e02ff */
[----:B------:R-:W-:Y:S01]  /*18d0*/  P2R R135, PR, RZ, 0x2 ;  /* 0x00000002ff877803 */ /* 0x000fe20000000000 */
[----:B------:R-:W-:-:S04]  /*18e0*/  IMAD.WIDE.U32 R146, R3, c[0x0][0x1f0], R146 ;  /* 0x00007c0003927a25 */ /* 0x000fc800078e0092 */
[C---:B------:R-:W-:Y:S01]  /*18f0*/  IMAD R91, R3.reuse, c[0x0][0x21c], R8 ;  /* 0x00008700035b7a24 */ /* 0x040fe200078e0208 */
[----:B------:R-:W-:Y:S01]  /*1900*/  IADD3 R97, P1, P0, R146, R160, R14 ;  /* 0x000000a092617210 */ /* 0x000fe2000783e00e */
[C---:B------:R-:W-:Y:S01]  /*1910*/  IMAD R101, R3.reuse, c[0x0][0x1f4], R10 ;  /* 0x00007d0003657a24 */ /* 0x040fe200078e020a */
[----:B------:R-:W-:Y:S01]  /*1920*/  IADD3 R10, R16, 0x60, RZ ;  /* 0x00000060100a7810 */ /* 0x000fe20007ffe0ff */
[C---:B------:R-:W-:Y:S02]  /*1930*/  IMAD R8, R6.reuse, c[0x0][0x280], RZ ;  /* 0x0000a00006087a24 */ /* 0x040fe400078e02ff */
[----:B------:R-:W-:Y:S02]  /*1940*/  IMAD R6, R6, c[0x0][0x290], RZ ;  /* 0x0000a40006067a24 */ /* 0x000fe400078e02ff */
[----:B------:R-:W-:-:S04]  /*1950*/  IMAD.WIDE.U32 R140, R3, c[0x0][0x218], R140 ;  /* 0x00008600038c7a25 */ /* 0x000fc800078e008c */
[----:B------:R-:W-:Y:S01]  /*1960*/  IMAD.IADD R101, R147, 0x1, R101 ;  /* 0x0000000193657824 */ /* 0x000fe200078e0265 */
[----:B------:R-:W-:Y:S01]  /*1970*/  IADD3 R91, R141, R91, RZ ;  /* 0x0000005b8d5b7210 */ /* 0x000fe20007ffe0ff */
[C---:B------:R-:W-:Y:S02]  /*1980*/  IMAD R5, R89.reuse, c[0x0][0x284], R8 ;  /* 0x0000a10059057a24 */ /* 0x040fe400078e0208 */
[----:B------:R-:W-:Y:S01]  /*1990*/  IMAD R3, R89, c[0x0][0x294], R6 ;  /* 0x0000a50059037a24 */ /* 0x000fe200078e0206 */
[----:B------:R-:W-:Y:S01]  /*19a0*/  IADD3.X R96, R101, R107, R15, P1, P0 ;  /* 0x0000006b65607210 */ /* 0x000fe20000fe040f */
[----:B------:R-:W-:Y:S02]  /*19b0*/  IMAD.IADD R104, R155, 0x1, R5 ;  /* 0x000000019b687824 */ /* 0x000fe400078e0205 */
[----:B------:R-:W-:Y:S02]  /*19c0*/  IMAD.IADD R102, R5, 0x1, R151 ;  /* 0x0000000105667824 */ /* 0x000fe400078e0297 */
[----:B------:R-:W-:-:S02]  /*19d0*/  IMAD.IADD R103, R153, 0x1, R3 ;  /* 0x0000000199677824 */ /* 0x000fc400078e0203 */
[----:B-1----:R-:W-:Y:S02]  /*19e0*/  IMAD.IADD R100, R3, 0x1, R149 ;  /* 0x0000000103647824 */ /* 0x002fe400078e0295 */
.L_x_783:
[----:B------:R-:W-:Y:S01]  /*19f0*/  SHF.R.S32.HI R90, RZ, 0x1f, R49 ;  /* 0x0000001fff5a7819 */ /* 0x000fe20000011431 */
[C---:B-1----:R-:W-:Y:S01]  /*1a00*/  IMAD R5, R49.reuse, UR8, RZ ;  /* 0x0000000831057c24 */ /* 0x042fe2000f8e02ff */
[----:B------:R-:W-:Y:S04]  /*1a10*/  DEPBAR.LE SB0, 0x0 ;  /* 0x000080000000791a */ /* 0x000fe80000000000 */
[----:B------:R-:W-:Y:S01]  /*1a20*/  IMAD.WIDE.U32 R164, R49, UR12, RZ ;  /* 0x0000000c31a47c25 */ /* 0x000fe2000f8e00ff */
[----:B------:R-:W-:Y:S03]  /*1a30*/  BAR.SYNC.DEFER_BLOCKING 0x0 ;  /* 0x0000000000007b1d */ /* 0x000fe60000010000 */
[----:B------:R-:W-:Y:S01]  /*1a40*/  IMAD R5, R90, UR12, R5 ;  /* 0x0000000c5a057c24 */ /* 0x000fe2000f8e0205 */
[----:B------:R-:W-:Y:S03]  /*1a50*/  IADD3 R3, P1, P0, R97, UR22, R164 ;  /* 0x0000001661037c10 */ /* 0x000fe6000f83e0a4 */
[----:B------:R-:W-:Y:S05]  /*1a60*/  IMAD.IADD R94, R165, 0x1, R5 ;  /* 0x00000001a55e7824 */ /* 0x000fea00078e0205 */
[----:B------:R-:W-:Y:S02]  /*1a70*/  IADD3.X R2, R96, UR15, R94, P1, P0 ;  /* 0x0000000f60027c10 */ /* 0x000fe40008fe045e */
[----:B------:R-:W-:Y:S04]  /*1a80*/  IADD3 R5, P1, R97, R164, RZ ;  /* 0x000000a461057210 */ /* 0x000fe80007f3e0ff */
[----:B------:R-:W-:Y:S01]  /*1a90*/  LEA R78, P0, R5, c[0x0][0x1c8], 0x1 ;  /* 0x00007200054e7a11 */ /* 0x000fe200078008ff */
[----:B------:R-:W-:Y:S01]  /*1aa0*/  IMAD.X R4, R94, 0x1, R96, P1 ;  /* 0x000000015e047824 */ /* 0x000fe200008e0660 */
[----:B------:R-:W-:Y:S04]  /*1ab0*/  LEA R76, P1, R3, c[0x0][0x1c8], 0x1 ;  /* 0x00007200034c7a11 */ /* 0x000fe800078208ff */
[----:B------:R-:W-:Y:S02]  /*1ac0*/  LEA.HI.X R79, R5, c[0x0][0x1cc], R4, 0x1, P0 ;  /* 0x00007300054f7a11 */ /* 0x000fe400000f0c04 */
[----:B------:R-:W-:Y:S01]  /*1ad0*/  PLOP3.LUT P0, PT, PT, PT, UP0, 0x40, 0x0 ;  /* 0x000000000000781c */ /* 0x000fe20003f0e808 */
[----:B------:R-:W-:Y:S01]  /*1ae0*/  BSSY B2, `(.L_x_744) ;  /* 0x00004d3000027945 */ /* 0x000fe20003800000 */
[----:B------:R-:W-:Y:S11]  /*1af0*/  LEA.HI.X R77, R3, c[0x0][0x1cc], R2, 0x1, P1 ;  /* 0x00007300034d7a11 */ /* 0x000ff600008f0c02 */
[----:B------:R-:W-:-:S05]  /*1b00*/  @P0 BRA `(.L_x_745) ;  /* 0x00004ae000000947 */ /* 0x000fca0003800000 */
[----:B------:R-:W-:Y:S01]  /*1b10*/  IMAD R81, R49, UR14, RZ ;  /* 0x0000000e31517c24 */ /* 0x000fe2000f8e02ff */
[----:B------:R-:W-:Y:S01]  /*1b20*/  ISETP.NE.AND P2, PT, R135, RZ, PT ;  /* 0x000000ff8700720c */ /* 0x000fe20003f45270 */
[C---:B------:R-:W-:Y:S02]  /*1b30*/  IMAD R51, R49.reuse, UR24, RZ ;  /* 0x0000001831337c24 */ /* 0x040fe4000f8e02ff */
[C---:B------:R-:W-:Y:S02]  /*1b40*/  IMAD R2, R49.reuse, -0x30, R0 ;  /* 0xffffffd031027824 */ /* 0x040fe400078e0200 */
[C---:B------:R-:W-:Y:S03]  /*1b50*/  IMAD.WIDE.U32 R166, R49.reuse, UR26, RZ ;  /* 0x0000001a31a67c25 */ /* 0x040fe6000f8e00ff */
[----:B------:R-:W-:Y:S01]  /*1b60*/  IMNMX R138, R2, 0x30, PT ;  /* 0x00000030028a7817 */ /* 0x000fe20003800200 */
        /* <DEDUP_REMOVED lines=16> */
[----:B------:R-:W-:Y:S03]  /*1c70*/  CS2R R36, SRZ ;  /* 0x0000000000247805 */ /* 0x000fe6000001ff00 */
[----:B------:R-:W-:-:S05]  /*1c80*/  @P3 BRA `(.L_x_748) ;  /* 0x0000020000003947 */ /* 0x000fca0003800000 */
[----:B------:R-:W-:Y:S01]  /*1c90*/  IADD3 R3, P0, R154, R166, RZ ;  /* 0x000000a69a037210 */ /* 0x000fe20007f1e0ff */
[----:B------:R-:W-:Y:S01]  /*1ca0*/  CS2R R74, SRZ ;  /* 0x00000000004a7805 */ /* 0x000fe2000001ff00 */
[----:B------:R-:W-:Y:S01]  /*1cb0*/  CS2R R36, SRZ ;  /* 0x0000000000247805 */ /* 0x000fe2000001ff00 */
[----:B------:R-:W-:Y:S01]  /*1cc0*/  CS2R R72, SRZ ;  /* 0x0000000000487805 */ /* 0x000fe2000001ff00 */
[----:B------:R-:W-:Y:S01]  /*1cd0*/  CS2R R44, SRZ ;  /* 0x00000000002c7805 */ /* 0x000fe2000001ff00 */
[----:B------:R-:W-:Y:S01]  /*1ce0*/  IMAD.X R2, R81, 0x1, R104, P0 ;  /* 0x0000000151027824 */ /* 0x000fe200000e0668 */
[----:B------:R-:W-:Y:S01]  /*1cf0*/  IADD3 R5, P0, R152, R82, RZ ;  /* 0x0000005298057210 */ /* 0x000fe20007f1e0ff */
[----:B------:R-:W-:Y:S01]  /*1d00*/  CS2R R70, SRZ ;  /* 0x0000000000467805 */ /* 0x000fe2000001ff00 */
[----:B------:R-:W-:Y:S01]  /*1d10*/  CS2R R38, SRZ ;  /* 0x0000000000267805 */ /* 0x000fe2000001ff00 */
[----:B------:R-:W-:Y:S01]  /*1d20*/  CS2R R66, SRZ ;  /* 0x0000000000427805 */ /* 0x000fe2000001ff00 */
[----:B------:R-:W-:Y:S01]  /*1d30*/  CS2R R34, SRZ ;  /* 0x0000000000227805 */ /* 0x000fe2000001ff00 */
[----:B------:R-:W-:Y:S01]  /*1d40*/  IMAD.X R4, R51, 0x1, R103, P0 ;  /* 0x0000000133047824 */ /* 0x000fe200000e0667 */
[C---:B------:R-:W-:Y:S04]  /*1d50*/  LEA R6, P0, R3.reuse, c[0x0][0x270], 0x1 ;  /* 0x00009c0003067a11 */ /* 0x040fe800078008ff */
[----:B------:R-:W-:Y:S02]  /*1d60*/  LEA.HI.X R7, R3, c[0x0][0x274], R2, 0x1, P0 ;  /* 0x00009d0003077a11 */ /* 0x000fe400000f0c02 */
[C---:B------:R-:W-:Y:S04]  /*1d70*/  LEA R2, P0, R5.reuse, c[0x0][0x288], 0x1 ;  /* 0x0000a20005027a11 */ /* 0x040fe800078008ff */
[----:B------:R-:W-:Y:S02]  /*1d80*/  LEA.HI.X R3, R5, c[0x0][0x28c], R4, 0x1, P0 ;  /* 0x0000a30005037a11 */ /* 0x000fe400000f0c04 */
[----:B------:R-:W-:Y:S11]  /*1d90*/  ISETP.GE.AND P0, PT, R16, c[0x0][0x27c], PT ;  /* 0x00009f0010007a0c */ /* 0x000ff60003f06270 */
[----:B------:R-:W-:Y:S02]  /*1da0*/  @!UPT UIADD3 URZ, URZ, URZ, URZ ;  /* 0x0000003f3f3ff290 */ /* 0x000fe4000fffe03f */
[----:B------:R1:W5:Y:S04]  /*1db0*/  @!P0 LDG.E.64 R74, [R6.64] ;  /* 0x00000012064a8981 */ /* 0x000368000c1e1b00 */
[----:B------:R1:W5:Y:S01]  /*1dc0*/  @!P0 LDG.E.64 R36, [R2.64] ;  /* 0x0000001202248981 */ /* 0x000362000c1e1b00 */
[----:B------:R-:W-:Y:S11]  /*1dd0*/  ISETP.GE.AND P0, PT, R11, c[0x0][0x27c], PT ;  /* 0x00009f000b007a0c */ /* 0x000ff60003f06270 */
[----:B------:R-:W-:Y:S02]  /*1de0*/  @!UPT UIADD3 URZ, URZ, URZ, URZ ;  /* 0x0000003f3f3ff290 */ /* 0x000fe4000fffe03f */
[----:B------:R1:W5:Y:S04]  /*1df0*/  @!P0 LDG.E.64 R72, [R6.64+0x40] ;  /* 0x0000401206488981 */ /* 0x000368000c1e1b00 */
[----:B------:R1:W5:Y:S01]  /*1e00*/  @!P0 LDG.E.64 R44, [R2.64+0x40] ;  /* 0x00004012022c8981 */ /* 0x000362000c1e1b00 */
[----:B------:R-:W-:Y:S11]  /*1e10*/  ISETP.GE.AND P0, PT, R13, c[0x0][0x27c], PT ;  /* 0x00009f000d007a0c */ /* 0x000ff60003f06270 */
[----:B------:R-:W-:Y:S02]  /*1e20*/  @!UPT UIADD3 URZ, URZ, URZ, URZ ;  /* 0x0000003f3f3ff290 */ /* 0x000fe4000fffe03f */
[----:B------:R1:W5:Y:S04]  /*1e30*/  @!P0 LDG.E.64 R70, [R6.64+0x80] ;  /* 0x0000801206468981 */ /* 0x000368000c1e1b00 */
[----:B------:R1:W5:Y:S01]  /*1e40*/  @!P0 LDG.E.64 R38, [R2.64+0x80] ;  /* 0x0000801202268981 */ /* 0x000362000c1e1b00 */
[----:B------:R-:W-:Y:S11]  /*1e50*/  ISETP.GE.AND P0, PT, R10, c[0x0][0x27c], PT ;  /* 0x00009f000a007a0c */ /* 0x000ff60003f06270 */
[----:B------:R-:W-:Y:S02]  /*1e60*/  @!UPT UIADD3 URZ, URZ, URZ, URZ ;  /* 0x0000003f3f3ff290 */ /* 0x000fe4000fffe03f */
[----:B------:R1:W5:Y:S04]  /*1e70*/  @!P0 LDG.E.64 R66, [R6.64+0xc0] ;  /* 0x0000c01206428981 */ /* 0x000368000c1e1b00 */
[----:B------:R1:W5:Y:S02]  /*1e80*/  @!P0 LDG.E.64 R34, [R2.64+0xc0] ;  /* 0x0000c01202228981 */ /* 0x000364000c1e1b00 */
.L_x_748:
[----:B------:R-:W-:Y:S05]  /*1e90*/  BSYNC B0 ;  /* 0x0000000000007941 */ /* 0x000fea0003800000 */
.L_x_747:
[----:B------:R-:W-:Y:S01]  /*1ea0*/  ISETP.GE.AND P2, PT, R126, R138, PT ;  /* 0x0000008a7e00720c */ /* 0x000fe20003f46270 */
[----:B-----5:R-:W-:Y:S01]  /*1eb0*/  IMAD.MOV.U32 R19, RZ, RZ, R66 ;  /* 0x000000ffff137224 */ /* 0x020fe200078e0042 */
[----:B------:R-:W-:Y:S01]  /*1ec0*/  MOV R5, R34 ;  /* 0x0000002200057202 */ /* 0x000fe20000000f00 */
[----:B------:R-:W-:Y:S01]  /*1ed0*/  IMAD.MOV.U32 R18, RZ, RZ, R67 ;  /* 0x000000ffff127224 */ /* 0x000fe200078e0043 */
[----:B-1----:R-:W-:Y:S01]  /*1ee0*/  MOV R2, R39 ;  /* 0x0000002700027202 */ /* 0x002fe20000000f00 */
[----:B------:R-:W-:Y:S01]  /*1ef0*/  IMAD.MOV.U32 R7, RZ, RZ, R70 ;  /* 0x000000ffff077224 */ /* 0x000fe200078e0046 */
[----:B------:R-:W-:Y:S01]  /*1f00*/  BSSY B0, `(.L_x_749) ;  /* 0x000003e000007945 */ /* 0x000fe20003800000 */
[----:B------:R-:W-:Y:S01]  /*1f10*/  IMAD.MOV.U32 R6, RZ, RZ, R71 ;  /* 0x000000ffff067224 */ /* 0x000fe200078e0047 */
[----:B------:R-:W-:Y:S01]  /*1f20*/  PRMT R62, R18, 0x5410, R19 ;  /* 0x00005410123e7816 */ /* 0x000fe20000000013 */
[----:B------:R-:W-:Y:S01]  /*1f30*/  IMAD.MOV.U32 R4, RZ, RZ, R35 ;  /* 0x000000ffff047224 */ /* 0x000fe200078e0023 */
[----:B------:R-:W-:Y:S01]  /*1f40*/  MOV R19, R72 ;  /* 0x0000004800137202 */ /* 0x000fe20000000f00 */
[----:B------:R-:W-:Y:S01]  /*1f50*/  IMAD.MOV.U32 R3, RZ, RZ, R38 ;  /* 0x000000ffff037224 */ /* 0x000fe200078e0026 */
        /* <DEDUP_REMOVED lines=13> */
[----:B------:R-:W-:Y:S01]  /*2030*/  CS2R R58, SRZ ;  /* 0x00000000003a7805 */ /* 0x000fe2000001ff00 */
[----:B------:R-:W-:Y:S01]  /*2040*/  PRMT R32, R4, 0x5410, R5 ;  /* 0x0000541004207816 */ /* 0x000fe20000000005 */
        /* <DEDUP_REMOVED lines=8> */
[----:B------:R-:W-:-:S05]  /*20d0*/  @P2 BRA `(.L_x_750) ;  /* 0x0000020000002947 */ /* 0x000fca0003800000 */
[----:B------:R-:W-:Y:S01]  /*20e0*/  IADD3 R166, P1, P0, R154, UR21, R166 ;  /* 0x000000159aa67c10 */ /* 0x000fe2000f83e0a6 */
[----:B------:R-:W-:Y:S01]  /*20f0*/  CS2R R64, SRZ ;  /* 0x0000000000407805 */ /* 0x000fe2000001ff00 */
[----:B------:R-:W-:Y:S01]  /*2100*/  CS2R R30, SRZ ;  /* 0x00000000001e7805 */ /* 0x000fe2000001ff00 */
[----:B------:R-:W-:Y:S01]  /*2110*/  CS2R R60, SRZ ;  /* 0x00000000003c7805 */ /* 0x000fe2000001ff00 */
[----:B------:R-:W-:Y:S01]  /*2120*/  IADD3.X R81, R104, UR5, R81, P1, P0 ;  /* 0x0000000568517c10 */ /* 0x000fe20008fe0451 */
[----:B------:R-:W-:Y:S01]  /*2130*/  CS2R R28, SRZ ;  /* 0x00000000001c7805 */ /* 0x000fe2000001ff00 */
[----:B------:R-:W-:Y:S01]  /*2140*/  IADD3 R82, P1, P0, R152, UR20, R82 ;  /* 0x0000001498527c10 */ /* 0x000fe2000f83e052 */
[----:B------:R-:W-:Y:S01]  /*2150*/  CS2R R58, SRZ ;  /* 0x00000000003a7805 */ /* 0x000fe2000001ff00 */
[----:B------:R-:W-:Y:S01]  /*2160*/  CS2R R26, SRZ ;  /* 0x00000000001a7805 */ /* 0x000fe2000001ff00 */
[----:B------:R-:W-:Y:S01]  /*2170*/  CS2R R54, SRZ ;  /* 0x0000000000367805 */ /* 0x000fe2000001ff00 */
[----:B------:R-:W-:Y:S01]  /*2180*/  IADD3.X R51, R103, UR4, R51, P1, P0 ;  /* 0x0000000467337c10 */ /* 0x000fe20008fe0433 */
[----:B------:R-:W-:Y:S01]  /*2190*/  CS2R R8, SRZ ;  /* 0x0000000000087805 */ /* 0x000fe2000001ff00 */
        /* <DEDUP_REMOVED lines=20> */
.L_x_750:
[----:B------:R-:W-:Y:S05]  /*22e0*/  BSYNC B0 ;  /* 0x0000000000007941 */ /* 0x000fea0003800000 */
.L_x_749:
[----:B-----5:R-:W-:Y:S01]  /*22f0*/  MOV R20, R59 ;  /* 0x0000003b00147202 */ /* 0x020fe20000000f00 */
[----:B------:R-:W-:Y:S01]  /*2300*/  IMAD.MOV.U32 R23, RZ, RZ, R54 ;  /* 0x000000ffff177224 */ /* 0x000fe200078e0036 */
[----:B-1----:R-:W-:Y:S01]  /*2310*/  MOV R4, R9 ;  /* 0x0000000900047202 */ /* 0x002fe20000000f00 */
[----:B------:R-:W-:Y:S01]  /*2320*/  IMAD.MOV.U32 R22, RZ, RZ, R55 ;  /* 0x000000ffff167224 */ /* 0x000fe200078e0037 */
[----:B------:R-:W-:Y:S01]  /*2330*/  BSSY B1, `(.L_x_751) ;  /* 0x00000f8000017945 */ /* 0x000fe20003800000 */
[----:B------:R-:W-:Y:S02]  /*2340*/  IMAD.MOV.U32 R21, RZ, RZ, R58 ;  /* 0x000000ffff157224 */ /* 0x000fe400078e003a */
        /* <DEDUP_REMOVED lines=11> */
[----:B------:R-:W-:Y:S01]  /*2400*/  MOV R5, R28 ;  /* 0x0000001c00057202 */ /* 0x000fe20000000f00 */
[----:B------:R-:W-:Y:S01]  /*2410*/  IMAD.MOV.U32 R4, RZ, RZ, R29 ;  /* 0x000000ffff047224 */ /* 0x000fe200078e001d */
[----:B------:R-:W-:Y:S01]  /*2420*/  MOV R2, R31 ;  /* 0x0000001f00027202 */ /* 0x000fe20000000f00 */
[----:B------:R-:W-:Y:S01]  /*2430*/  IMAD.MOV.U32 R3, RZ, RZ, R30 ;  /* 0x000000ffff037224 */ /* 0x000fe200078e001e */
[----:B------:R-:W-:Y:S02]  /*2440*/  PRMT R56, R22, 0x5410, R23 ;  /* 0x0000541016387816 */ /* 0x000fe40000000017 */
[----:B------:R-:W-:Y:S02]  /*2450*/  PRMT R57, R20, 0x5410, R21 ;  /* 0x0000541014397816 */ /* 0x000fe40000000015 */
[----:B------:R-:W-:Y:S02]  /*2460*/  PRMT R18, R4, 0x5410, R5 ;  /* 0x0000541004127816 */ /* 0x000fe40000000005 */
[----:B------:R-:W-:Y:S01]  /*2470*/  PRMT R19, R2, 0x5410, R3 ;  /* 0x0000541002137816 */ /* 0x000fe20000000003 */
[----:B------:R-:W-:-:S05]  /*2480*/  @P3 BRA `(.L_x_752) ;  /* 0x00000e2000003947 */ /* 0x000fca0003800000 */
[----:B------:R-:W-:Y:S01]  /*2490*/  ISETP.GE.AND P0, PT, R14, c[0x0][0x1d4], PT ;  /* 0x000075000e007a0c */ /* 0x000fe20003f06270 */
[----:B------:R-:W-:Y:S01]  /*24a0*/  @!UPT UIADD3 URZ, URZ, URZ, URZ ;  /* 0x0000003f3f3ff290 */ /* 0x000fe2000fffe03f */
[----:B------:R-:W-:Y:S11]  /*24b0*/  BSSY B0, `(.L_x_753) ;  /* 0x0000036000007945 */ /* 0x000ff60003800000 */
[----:B------:R-:W-:-:S05]  /*24c0*/  @P0 BRA `(.L_x_754) ;  /* 0x0000034000000947 */ /* 0x000fca0003800000 */
[----:B------:R-:W-:Y:S01]  /*24d0*/  ISETP.GE.AND P0, PT, R16, c[0x0][0x27c], PT ;  /* 0x00009f0010007a0c */ /* 0x000fe20003f06270 */
[----:B------:R-:W1:Y:S11]  /*24e0*/  LDS.128 R20, [R129+0xa080] ;  /* 0x00a0800081147984 */ /* 0x000e760000000c00 */
[----:B------:R-:W-:Y:S01]  /*24f0*/  @!UPT UIADD3 URZ, URZ, URZ, URZ ;  /* 0x0000003f3f3ff290 */ /* 0x000fe2000fffe03f */
[----:B------:R-:W-:Y:S01]  /*2500*/  @!P0 HADD2.F32 R46, -RZ, R46.H0_H0 ;  /* 0x2000002eff2e8230 */ /* 0x000fe20000004100 */
        /* <DEDUP_REMOVED lines=16> */
[C---:B------:R-:W-:Y:S02]  /*2610*/  @!P0 FMUL.FTZ R2, R33.reuse, R46 ;  /* 0x0000002e21028220 */ /* 0x040fe40000410000 */
[----:B------:R-:W-:Y:S01]  /*2620*/  @!P0 FFMA.FTZ R69, R33, R48, -R69 ;  /* 0x0000003021458223 */ /* 0x000fe20000010845 */
[----:B------:R-:W-:Y:S01]  /*2630*/  @!P0 HADD2.F32 R33, -RZ, R37.H0_H0 ;  /* 0x20000025ff218230 */ /* 0x000fe20000004100 */
[----:B------:R-:W-:Y:S01]  /*2640*/  @!P0 FMUL.FTZ R80, R43, R42 ;  /* 0x0000002a2b508220 */ /* 0x000fe20000410000 */
[----:B------:R-:W-:Y:S01]  /*2650*/  @!P0 MOV R37, R22 ;  /* 0x0000001600258202 */ /* 0x000fe20000000f00 */
[----:B------:R-:W-:Y:S01]  /*2660*/  @!P0 FFMA.FTZ R2, R41, R48, R2 ;  /* 0x0000003029028223 */ /* 0x000fe20000010002 */
[----:B------:R-:W-:Y:S01]  /*2670*/  @!P0 HADD2.F32 R48, -RZ, R47.H0_H0 ;  /* 0x2000002fff308230 */ /* 0x000fe20000004100 */
[C---:B------:R-:W-:Y:S02]  /*2680*/  @!P0 FMUL.FTZ R3, R33.reuse, R42 ;  /* 0x0000002a21038220 */ /* 0x040fe40000410000 */
[-C--:B------:R-:W-:Y:S01]  /*2690*/  @!P0 FFMA.FTZ R80, R33, R50.reuse, -R80 ;  /* 0x0000003221508223 */ /* 0x080fe20000010850 */
[----:B------:R-:W-:Y:S01]  /*26a0*/  @!P0 MOV R33, R23 ;  /* 0x0000001700218202 */ /* 0x000fe20000000f00 */
[----:B------:R-:W-:Y:S01]  /*26b0*/  @!P0 FFMA.FTZ R3, R43, R50, R3 ;  /* 0x000000322b038223 */ /* 0x000fe20000010003 */
[----:B------:R-:W-:Y:S01]  /*26c0*/  @!P0 F2FP.PACK_AB R69, R2, R69 ;  /* 0x000000450245823e */ /* 0x000fe200000000ff */
[--C-:B------:R-:W-:Y:S02]  /*26d0*/  @!P0 HADD2.F32 R41, -RZ, R37.reuse.H1_H1 ;  /* 0x30000025ff298230 */ /* 0x100fe40000004100 */
[----:B------:R-:W-:Y:S01]  /*26e0*/  @!P0 HADD2.F32 R37, -RZ, R37.H0_H0 ;  /* 0x20000025ff258230 */ /* 0x000fe20000004100 */
[----:B------:R-:W-:Y:S01]  /*26f0*/  @!P0 MOV R20, R69 ;  /* 0x0000004500148202 */ /* 0x000fe20000000f00 */
        /* <DEDUP_REMOVED lines=17> */
.L_x_754:
[----:B------:R-:W-:Y:S05]  /*2810*/  BSYNC B0 ;  /* 0x0000000000007941 */ /* 0x000fea0003800000 */
.L_x_753:
        /* <DEDUP_REMOVED lines=25> */
[----:B------:R-:W-:Y:S01]  /*29b0*/  @!P0 FMUL.FTZ R2, R41, R40 ;  /* 0x0000002829028220 */ /* 0x000fe20000410000 */
[----:B------:R-:W-:Y:S01]  /*29c0*/  @!P0 HADD2.F32 R40, -RZ, R37.H0_H0 ;  /* 0x20000025ff288230 */ /* 0x000fe20000004100 */
[-C--:B------:R-:W-:Y:S01]  /*29d0*/  @!P0 FMUL.FTZ R52, R46, R33.reuse ;  /* 0x000000212e348220 */ /* 0x080fe20000410000 */
[--C-:B------:R-:W-:Y:S01]  /*29e0*/  @!P0 HADD2.F32 R37, -RZ, R36.reuse.H0_H0 ;  /* 0x20000024ff258230 */ /* 0x100fe20000004100 */
[-C--:B------:R-:W-:Y:S01]  /*29f0*/  @!P0 FFMA.FTZ R2, R43, R42.reuse, R2 ;  /* 0x0000002a2b028223 */ /* 0x080fe20000010002 */
[----:B------:R-:W-:Y:S01]  /*2a00*/  @!P0 HADD2.F32 R43, -RZ, R36.H1_H1 ;  /* 0x30000024ff2b8230 */ /* 0x000fe20000004100 */
[----:B------:R-:W-:Y:S01]  /*2a10*/  @!P0 FMUL.FTZ R3, R40, R33 ;  /* 0x0000002128038220 */ /* 0x000fe20000410000 */
[----:B------:R-:W-:Y:S01]  /*2a20*/  @!P0 MOV R33, R23 ;  /* 0x0000001700218202 */ /* 0x000fe20000000f00 */
[----:B------:R-:W-:Y:S01]  /*2a30*/  @!P0 FFMA.FTZ R69, R41, R42, -R69 ;  /* 0x0000002a29458223 */ /* 0x000fe20000010845 */
[----:B------:R-:W-:Y:S01]  /*2a40*/  @!P0 HADD2.F32 R42, -RZ, R68.H0_H0 ;  /* 0x20000044ff2a8230 */ /* 0x000fe20000004100 */
[-C--:B------:R-:W-:Y:S02]  /*2a50*/  @!P0 FMUL.FTZ R4, R37, R32.reuse ;  /* 0x0000002025048220 */ /* 0x080fe40000410000 */
[C---:B------:R-:W-:Y:S01]  /*2a60*/  @!P0 FMUL.FTZ R75, R43.reuse, R32 ;  /* 0x000000202b4b8220 */ /* 0x040fe20000410000 */
[----:B------:R-:W-:Y:S01]  /*2a70*/  @!P0 F2FP.PACK_AB R69, R2, R69 ;  /* 0x000000450245823e */ /* 0x000fe200000000ff */
[----:B------:R-:W-:Y:S01]  /*2a80*/  @!P0 FFMA.FTZ R3, R46, R47, R3 ;  /* 0x0000002f2e038223 */ /* 0x000fe20000010003 */
[--C-:B------:R-:W-:Y:S01]  /*2a90*/  @!P0 HADD2.F32 R48, -RZ, R33.reuse.H1_H1 ;  /* 0x30000021ff308230 */ /* 0x100fe20000004100 */
[----:B------:R-:W-:Y:S01]  /*2aa0*/  @!P0 FFMA.FTZ R4, R43, R42, R4 ;  /* 0x0000002a2b048223 */ /* 0x000fe20000010004 */
[----:B------:R-:W-:Y:S01]  /*2ab0*/  @!P0 MOV R20, R69 ;  /* 0x0000004500148202 */ /* 0x000fe20000000f00 */
[----:B------:R-:W-:Y:S01]  /*2ac0*/  @!P0 HADD2.F32 R33, -RZ, R33.H0_H0 ;  /* 0x20000021ff218230 */ /* 0x000fe20000004100 */
[----:B------:R-:W-:Y:S02]  /*2ad0*/  @!P0 FFMA.FTZ R52, R40, R47, -R52 ;  /* 0x0000002f28348223 */ /* 0x000fe40000010834 */
[CC--:B------:R-:W-:Y:S02]  /*2ae0*/  @!P0 FMUL.FTZ R74, R48.reuse, R44.reuse ;  /* 0x0000002c304a8220 */ /* 0x0c0fe40000410000 */
[----:B------:R-:W-:Y:S01]  /*2af0*/  @!P0 FMUL.FTZ R5, R33, R44 ;  /* 0x0000002c21058220 */ /* 0x000fe20000410000 */
        /* <DEDUP_REMOVED lines=10> */
.L_x_756:
[----:B------:R-:W-:Y:S05]  /*2ba0*/  BSYNC B0 ;  /* 0x0000000000007941 */ /* 0x000fea0003800000 */
.L_x_755:
        /* <DEDUP_REMOVED lines=24> */
[CC--:B------:R-:W-:Y:S02]  /*2d30*/  @!P0 FMUL.FTZ R47, R41.reuse, R37.reuse ;  /* 0x00000025292f8220 */ /* 0x0c0fe40000410000 */
[----:B------:R-:W-:Y:S01]  /*2d40*/  @!P0 FMUL.FTZ R2, R40, R37 ;  /* 0x0000002528028220 */ /* 0x000fe20000410000 */
[----:B------:R-:W-:Y:S01]  /*2d50*/  @!P0 HADD2.F32 R37, -RZ, R36.H0_H0 ;  /* 0x20000024ff258230 */ /* 0x000fe20000004100 */
[-C--:B------:R-:W-:Y:S01]  /*2d60*/  @!P0 FMUL.FTZ R48, R42, R32.reuse ;  /* 0x000000202a308220 */ /* 0x080fe20000410000 */
[--C-:B------:R-:W-:Y:S01]  /*2d70*/  @!P0 HADD2.F32 R36, -RZ, R33.reuse.H0_H0 ;  /* 0x20000021ff248230 */ /* 0x100fe20000004100 */
[----:B------:R-:W-:Y:S01]  /*2d80*/  @!P0 FFMA.FTZ R2, R41, R43, R2 ;  /* 0x0000002b29028223 */ /* 0x000fe20000010002 */
        /* <DEDUP_REMOVED lines=26> */
.L_x_758:
[----:B------:R-:W-:Y:S05]  /*2f30*/  BSYNC B0 ;  /* 0x0000000000007941 */ /* 0x000fea0003800000 */
.L_x_757:
        /* <DEDUP_REMOVED lines=55> */
.L_x_752:
[----:B------:R-:W-:Y:S05]  /*32b0*/  BSYNC B1 ;  /* 0x0000000000017941 */ /* 0x000fea0003800000 */
.L_x_751:
[----:B------:R-:W-:-:S05]  /*32c0*/  @P2 BRA `(.L_x_759) ;  /* 0x0000354000002947 */ /* 0x000fca0003800000 */
        /* <DEDUP_REMOVED lines=24> */
[-C--:B------:R-:W-:Y:S01]  /*3450*/  @!P0 FMUL.FTZ R39, R33, R32.reuse ;  /* 0x0000002021278220 */ /* 0x080fe20000410000 */
        /* <DEDUP_REMOVED lines=21> */
[-C--:B------:R-:W-:Y:S02]  /*35b0*/  @!P0 FFMA.FTZ R4, R33, R37.reuse, R4 ;  /* 0x0000002521048223 */ /* 0x080fe40000010004 */
[C---:B------:R-:W-:Y:S02]  /*35c0*/  @!P0 FMUL.FTZ R5, R25.reuse, R30 ;  /* 0x0000001e19058220 */ /* 0x040fe40000410000 */
        /* <DEDUP_REMOVED lines=8> */
.L_x_761:
[----:B------:R-:W-:Y:S05]  /*3650*/  BSYNC B0 ;  /* 0x0000000000007941 */ /* 0x000fea0003800000 */
.L_x_760:
        /* <DEDUP_REMOVED lines=56> */
.L_x_763:
[----:B------:R-:W-:Y:S05]  /*39e0*/  BSYNC B0 ;  /* 0x0000000000007941 */ /* 0x000fea0003800000 */
.L_x_762:
        /* <DEDUP_REMOVED lines=56> */
.L_x_765:
[----:B------:R-:W-:Y:S05]  /*3d70*/  BSYNC B0 ;  /* 0x0000000000007941 */ /* 0x000fea0003800000 */
.L_x_764:
        /* <DEDUP_REMOVED lines=30> */
[C---:B------:R-:W-:Y:S01]  /*3f60*/  @!P0 FMUL.FTZ R3, R18.reuse, R7 ;  /* 0x0000000712038220 */ /* 0x040fe20000410000 */
[----:B------:R-:W-:Y:S01]  /*3f70*/  @!P0 MOV R7, R23 ;  /* 0x0000001700078202 */ /* 0x000fe20000000f00 */
[-C--:B------:R-:W-:Y:S01]  /*3f80*/  @!P0 FFMA.FTZ R32, R18, R27.reuse, -R32 ;  /* 0x0000001b12208223 */ /* 0x080fe20000010820 */
[--C-:B------:R-:W-:Y:S01]  /*3f90*/  @!P0 HADD2.F32 R25, -RZ, R9.reuse.H1_H1 ;  /* 0x30000009ff198230 */ /* 0x100fe20000004100 */
[----:B------:R-:W-:Y:S01]  /*3fa0*/  @!P0 FFMA.FTZ R3, R26, R27, R3 ;  /* 0x0000001b1a038223 */ /* 0x000fe20000010003 */
[----:B------:R-:W-:Y:S01]  /*3fb0*/  @!P0 F2FP.PACK_AB R29, R2, R29 ;  /* 0x0000001d021d823e */ /* 0x000fe200000000ff */
[----:B------:R-:W-:Y:S02]  /*3fc0*/  @!P0 HADD2.F32 R9, -RZ, R9.H0_H0 ;  /* 0x20000009ff098230 */ /* 0x000fe40000004100 */
[----:B------:R-:W-:Y:S01]  /*3fd0*/  @!P0 FMUL.FTZ R31, R25, R6 ;  /* 0x00000006191f8220 */ /* 0x000fe20000410000 */
[----:B------:R-:W-:Y:S01]  /*3fe0*/  @!P0 F2FP.PACK_AB R32, R3, R32 ;  /* 0x000000200320823e */ /* 0x000fe200000000ff */
[--C-:B------:R-:W-:Y:S01]  /*3ff0*/  @!P0 HADD2.F32 R28, -RZ, R7.reuse.H1_H1 ;  /* 0x30000007ff1c8230 */ /* 0x100fe20000004100 */
[C---:B------:R-:W-:Y:S01]  /*4000*/  @!P0 FMUL.FTZ R4, R9.reuse, R6 ;  /* 0x0000000609048220 */ /* 0x040fe20000410000 */
[----:B------:R-:W-:Y:S01]  /*4010*/  @!P0 MOV R20, R29 ;  /* 0x0000001d00148202 */ /* 0x000fe20000000f00 */
[----:B------:R-:W-:Y:S01]  /*4020*/  @!P0 FFMA.FTZ R31, R9, R24, -R31 ;  /* 0x00000018091f8223 */ /* 0x000fe2000001081f */
[----:B------:R-:W-:Y:S01]  /*4030*/  @!P0 MOV R21, R32 ;  /* 0x0000002000158202 */ /* 0x000fe20000000f00 */
[----:B------:R-:W-:Y:S01]  /*4040*/  @!P0 FMUL.FTZ R33, R28, R8 ;  /* 0x000000081c218220 */ /* 0x000fe20000410000 */
[----:B------:R-:W-:Y:S01]  /*4050*/  @!P0 HADD2.F32 R7, -RZ, R7.H0_H0 ;  /* 0x20000007ff078230 */ /* 0x000fe20000004100 */
[----:B------:R-:W-:Y:S04]  /*4060*/  @!P0 FFMA.FTZ R4, R25, R24, R4 ;  /* 0x0000001819048223 */ /* 0x000fe80000010004 */
[C---:B------:R-:W-:Y:S01]  /*4070*/  @!P0 FMUL.FTZ R5, R7.reuse, R8 ;  /* 0x0000000807058220 */ /* 0x040fe20000410000 */
[----:B------:R-:W-:Y:S01]  /*4080*/  @!P0 F2FP.PACK_AB R31, R4, R31 ;  /* 0x0000001f041f823e */ /* 0x000fe200000000ff */
[-C--:B------:R-:W-:Y:S02]  /*4090*/  @!P0 FFMA.FTZ R33, R7, R30.reuse, -R33 ;  /* 0x0000001e07218223 */ /* 0x080fe40000010821 */
[----:B------:R-:W-:Y:S01]  /*40a0*/  @!P0 FFMA.FTZ R5, R28, R30, R5 ;  /* 0x0000001e1c058223 */ /* 0x000fe20000010005 */
[----:B------:R-:W-:Y:S04]  /*40b0*/  @!P0 MOV R22, R31 ;  /* 0x0000001f00168202 */ /* 0x000fe80000000f00 */
[----:B------:R-:W-:Y:S04]  /*40c0*/  @!P0 F2FP.PACK_AB R34, R5, R33 ;  /* 0x000000210522823e */ /* 0x000fe800000000ff */
[----:B------:R-:W-:Y:S05]  /*40d0*/  @!P0 MOV R23, R34 ;  /* 0x0000002200178202 */ /* 0x000fea0000000f00 */
[----:B------:R1:W-:Y:S01]  /*40e0*/  STG.E.128 [R76.64+0x180], R20 ;  /* 0x000180144c007986 */ /* 0x0003e2000c101d12 */
[----:B------:R-:W-:-:S05]  /*40f0*/  BRA `(.L_x_759) ;  /* 0x0000271000007947 */ /* 0x000fca0003800000 */
.L_x_746:
        /* <DEDUP_REMOVED lines=30> */
[----:B------:R1:W5:Y:S04]  /*42e0*/  @!P0 LDG.E.128 R52, [R6.64] ;  /* 0x0000001206348981 */ /* 0x000368000c1e1d00 */
[----:B------:R1:W5:Y:S01]  /*42f0*/  @!P0 LDG.E.128 R40, [R2.64] ;  /* 0x0000001202288981 */ /* 0x000362000c1e1d00 */
[----:B------:R-:W-:Y:S11]  /*4300*/  ISETP.GE.AND P0, PT, R12, c[0x0][0x27c], PT ;  /* 0x00009f000c007a0c */ /* 0x000ff60003f06270 */
[----:B------:R-:W-:Y:S02]  /*4310*/  @!UPT UIADD3 URZ, URZ, URZ, URZ ;  /* 0x0000003f3f3ff290 */ /* 0x000fe4000fffe03f */
[----:B------:R1:W5:Y:S04]  /*4320*/  @!P0 LDG.E.128 R76, [R6.64+0x80] ;  /* 0x00008012064c8981 */ /* 0x000368000c1e1d00 */
[----:B------:R1:W5:Y:S02]  /*4330*/  @!P0 LDG.E.128 R32, [R2.64+0x80] ;  /* 0x0000801202208981 */ /* 0x000364000c1e1d00 */
.L_x_767:
[----:B------:R-:W-:Y:S05]  /*4340*/  BSYNC B0 ;  /* 0x0000000000007941 */ /* 0x000fea0003800000 */
.L_x_766:
        /* <DEDUP_REMOVED lines=60> */
.L_x_769:
[----:B------:R-:W-:Y:S05]  /*4710*/  BSYNC B0 ;  /* 0x0000000000007941 */ /* 0x000fea0003800000 */
.L_x_768:
        /* <DEDUP_REMOVED lines=26> */
[----:B------:R-:W-:Y:S01]  /*48c0*/  IADD3 R139, P0, R160, R164, RZ ;  /* 0x000000a4a08b7210 */ /* 0x000fe20007f1e0ff */
[----:B------:R-:W-:Y:S04]  /*48d0*/  BSSY B0, `(.L_x_772) ;  /* 0x0000074000007945 */ /* 0x000fe80003800000 */
[----:B------:R-:W-:Y:S01]  /*48e0*/  IMAD.X R137, R107, 0x1, R94, P0 ;  /* 0x000000016b897824 */ /* 0x000fe200000e065e */
[----:B------:R-:W-:Y:S11]  /*48f0*/  ISETP.GE.AND P0, PT, R14, c[0x0][0x1d4], PT ;  /* 0x000075000e007a0c */ /* 0x000ff60003f06270 */
[----:B------:R-:W-:Y:S02]  /*4900*/  @!UPT UIADD3 URZ, URZ, URZ, URZ ;  /* 0x0000003f3f3ff290 */ /* 0x000fe4000fffe03f */
[----:B------:R-:W-:-:S05]  /*4910*/  @P0 BRA `(.L_x_773) ;  /* 0x000006f000000947 */ /* 0x000fca0003800000 */
[----:B------:R-:W1:Y:S01]  /*4920*/  LDS.128 R80, [R119+0xa080] ;  /* 0x00a0800077507984 */ /* 0x000e620000000c00 */
[----:B------:R-:W-:Y:S02]  /*4930*/  ISETP.GE.AND P2, PT, R122, c[0x0][0x1d4], PT ;  /* 0x000075007a007a0c */ /* 0x000fe40003f46270 */
[C---:B------:R-:W-:Y:S04]  /*4940*/  IADD3 R168, P1, P0, R146.reuse, R139, R125 ;  /* 0x0000008b92a87210 */ /* 0x040fe8000783e07d */
[C---:B------:R-:W-:Y:S01]  /*4950*/  IADD3.X R167, R101.reuse, R137, R114, P1, P0 ;  /* 0x0000008965a77210 */ /* 0x040fe20000fe0472 */
[----:B------:R-:W2:Y:S06]  /*4960*/  LDS.128 R28, [R120+0xa080] ;  /* 0x00a08000781c7984 */ /* 0x000eac0000000c00 */
[----:B------:R-:W-:Y:S04]  /*4970*/  @!P2 IADD3 R166, P1, P0, R146, R139, R122 ;  /* 0x0000008b92a6a210 */ /* 0x000fe8000783e07a */
[----:B------:R-:W-:Y:S02]  /*4980*/  @!P2 IADD3.X R157, R101, R137, R110, P1, P0 ;  /* 0x00000089659da210 */ /* 0x000fe40000fe046e */
[C---:B------:R-:W-:Y:S04]  /*4990*/  LEA R170, P0, R168.reuse, c[0x0][0x1c8], 0x1 ;  /* 0x00007200a8aa7a11 */ /* 0x040fe800078008ff */
[----:B------:R-:W-:Y:S02]  /*49a0*/  LEA.HI.X R171, R168, c[0x0][0x1cc], R167, 0x1, P0 ;  /* 0x00007300a8ab7a11 */ /* 0x000fe400000f0ca7 */
[C---:B------:R-:W-:Y:S04]  /*49b0*/  @!P2 LEA R168, P0, R166.reuse, c[0x0][0x1c8], 0x1 ;  /* 0x00007200a6a8aa11 */ /* 0x040fe800078008ff */
[----:B------:R-:W-:Y:S02]  /*49c0*/  @!P2 LEA.HI.X R169, R166, c[0x0][0x1cc], R157, 0x1, P0 ;  /* 0x00007300a6a9aa11 */ /* 0x000fe400000f0c9d */
[----:B------:R-:W-:Y:S11]  /*49d0*/  ISETP.GE.AND P0, PT, R14, c[0x0][0x27c], PT ;  /* 0x00009f000e007a0c */ /* 0x000ff60003f06270 */
[----:B------:R-:W-:Y:S02]  /*49e0*/  @!UPT UIADD3 URZ, URZ, URZ, URZ ;  /* 0x0000003f3f3ff290 */ /* 0x000fe4000fffe03f */
[----:B------:R-:W-:Y:S01]  /*49f0*/  @!P0 SHF.R.U64 R60, R52, 0x10, R53 ;  /* 0x00000010343c8819 */ /* 0x000fe20000001235 */
[----:B------:R-:W-:Y:S01]  /*4a00*/  @!P0 HADD2.F32 R48, -RZ, R45.H1_H1 ;  /* 0x3000002dff308230 */ /* 0x000fe20000004100 */
[----:B------:R-:W-:Y:S01]  /*4a10*/  @!P0 SHF.R.U64 R42, R42, 0x10, R43 ;  /* 0x000000102a2a8819 */ /* 0x000fe2000000122b */
[----:B------:R-:W-:Y:S01]  /*4a20*/  @!P0 HADD2.F32 R50, -RZ, R50.H0_H0 ;  /* 0x20000032ff328230 */ /* 0x000fe20000004100 */
[----:B-1----:R-:W-:Y:S01]  /*4a30*/  @!P0 MOV R52, R80 ;  /* 0x0000005000348202 */ /* 0x002fe20000000f00 */
[----:B------:R-:W-:Y:S01]  /*4a40*/  @!P0 HADD2.F32 R57, -RZ, R57.H0_H0 ;  /* 0x20000039ff398230 */ /* 0x000fe20000004100 */
[----:B------:R-:W-:Y:S01]  /*4a50*/  @!P0 SHF.R.U64 R46, R40, 0x10, R41 ;  /* 0x00000010282e8819 */ /* 0x000fe20000001229 */
[----:B------:R-:W-:Y:S01]  /*4a60*/  @!P0 HADD2.F32 R61, -RZ, R61.H0_H0 ;  /* 0x2000003dff3d8230 */ /* 0x000fe20000004100 */
[----:B------:R-:W-:Y:S01]  /*4a70*/  @!P0 SHF.R.U32.HI R40, RZ, 0x10, R43 ;  /* 0x00000010ff288819 */ /* 0x000fe2000001162b */
[--C-:B------:R-:W-:Y:S01]  /*4a80*/  @!P0 HADD2.F32 R51, -RZ, R52.reuse.H0_H0 ;  /* 0x20000034ff338230 */ /* 0x100fe20000004100 */
[----:B--2---:R-:W-:Y:S01]  /*4a90*/  @!P0 MOV R43, R28 ;  /* 0x0000001c002b8202 */ /* 0x004fe20000000f00 */
[----:B------:R-:W-:Y:S01]  /*4aa0*/  @!P0 HADD2.F32 R52, -RZ, R52.H1_H1 ;  /* 0x30000034ff348230 */ /* 0x000fe20000004100 */
[----:B------:R-:W-:Y:S01]  /*4ab0*/  @!P0 SHF.R.U32.HI R58, RZ, 0x10, R53 ;  /* 0x00000010ff3a8819 */ /* 0x000fe20000011635 */
[----:B------:R-:W-:Y:S01]  /*4ac0*/  @!P0 IMAD.MOV.U32 R53, RZ, RZ, R81 ;  /* 0x000000ffff358224 */ /* 0x000fe200078e0051 */
[----:B------:R-:W-:Y:S01]  /*4ad0*/  @!P0 SHF.R.U64 R59, R54, 0x10, R55 ;  /* 0x00000010363b8819 */ /* 0x000fe20000001237 */
[-C--:B------:R-:W-:Y:S01]  /*4ae0*/  @!P0 FMUL.FTZ R157, R51, R48.reuse ;  /* 0x00000030339d8220 */ /* 0x080fe20000410000 */
[--C-:B------:R-:W-:Y:S01]  /*4af0*/  @!P0 HADD2.F32 R47, -RZ, R43.reuse.H0_H0 ;  /* 0x2000002bff2f8230 */ /* 0x100fe20000004100 */
[----:B------:R-:W-:Y:S01]  /*4b00*/  @!P0 SHF.R.U32.HI R41, RZ, 0x10, R41 ;  /* 0x00000010ff298819 */ /* 0x000fe20000011629 */
[----:B------:R-:W-:Y:S01]  /*4b10*/  @!P0 HADD2.F32 R43, -RZ, R43.H1_H1 ;  /* 0x3000002bff2b8230 */ /* 0x000fe20000004100 */
[----:B------:R-:W-:Y:S01]  /*4b20*/  @!P0 SHF.R.U32.HI R63, RZ, 0x10, R55 ;  /* 0x00000010ff3f8819 */ /* 0x000fe20000011637 */
[----:B------:R-:W-:Y:S01]  /*4b30*/  @!P0 IMAD.MOV.U32 R55, RZ, RZ, R83 ;  /* 0x000000ffff378224 */ /* 0x000fe200078e0053 */
[----:B------:R-:W-:Y:S01]  /*4b40*/  @!P0 HADD2.F32 R46, -RZ, R46.H0_H0 ;  /* 0x2000002eff2e8230 */ /* 0x000fe20000004100 */
[C---:B------:R-:W-:Y:S01]  /*4b50*/  @!P0 FMUL.FTZ R2, R47.reuse, R48 ;  /* 0x000000302f028220 */ /* 0x040fe20000410000 */
[----:B------:R-:W-:Y:S01]  /*4b60*/  @!P0 HADD2.F32 R54, -RZ, R60.H0_H0 ;  /* 0x2000003cff368230 */ /* 0x000fe20000004100 */
[----:B------:R-:W-:Y:S01]  /*4b70*/  @!P0 FFMA.FTZ R157, R47, R50, -R157 ;  /* 0x000000322f9d8223 */ /* 0x000fe2000001089d */
[----:B------:R-:W-:Y:S01]  /*4b80*/  @!P0 MOV R47, R29 ;  /* 0x0000001d002f8202 */ /* 0x000fe20000000f00 */
[C---:B------:R-:W-:Y:S01]  /*4b90*/  @!P0 FMUL.FTZ R166, R52.reuse, R46 ;  /* 0x0000002e34a68220 */ /* 0x040fe20000410000 */
[----:B------:R-:W-:Y:S01]  /*4ba0*/  @!P0 HADD2.F32 R62, -RZ, R55.H1_H1 ;  /* 0x30000037ff3e8230 */ /* 0x000fe20000004100 */
[----:B------:R-:W-:Y:S01]  /*4bb0*/  @!P0 FFMA.FTZ R2, R51, R50, R2 ;  /* 0x0000003233028223 */ /* 0x000fe20000010002 */
[--C-:B------:R-:W-:Y:S01]  /*4bc0*/  @!P0 HADD2.F32 R50, -RZ, R53.reuse.H0_H0 ;  /* 0x20000035ff328230 */ /* 0x100fe20000004100 */
[C---:B------:R-:W-:Y:S01]  /*4bd0*/  @!P0 FMUL.FTZ R3, R43.reuse, R46 ;  /* 0x0000002e2b038220 */ /* 0x040fe20000410000 */
[----:B------:R-:W-:Y:S01]  /*4be0*/  @!P0 HADD2.F32 R53, -RZ, R53.H1_H1 ;  /* 0x30000035ff358230 */ /* 0x000fe20000004100 */
[-C--:B------:R-:W-:Y:S01]  /*4bf0*/  @!P0 FFMA.FTZ R166, R43, R54.reuse, -R166 ;  /* 0x000000362ba68223 */ /* 0x080fe200000108a6 */
[----:B------:R-:W-:Y:S01]  /*4c00*/  @!P0 HADD2.F32 R46, -RZ, R41.H0_H0 ;  /* 0x20000029ff2e8230 */ /* 0x000fe20000004100 */
[----:B------:R-:W-:Y:S01]  /*4c10*/  @!P0 FFMA.FTZ R3, R52, R54, R3 ;  /* 0x0000003634038223 */ /* 0x000fe20000010003 */
[----:B------:R-:W-:Y:S02]  /*4c20*/  @!P0 HADD2.F32 R51, -RZ, R56.H0_H0 ;  /* 0x20000038ff338230 */ /* 0x000fe40000004100 */
[----:B------:R-:W-:Y:S01]  /*4c30*/  @!P0 HADD2.F32 R56, -RZ, R58.H0_H0 ;  /* 0x2000003aff388230 */ /* 0x000fe20000004100 */
[----:B------:R-:W-:Y:S01]  /*4c40*/  @!P0 FMUL.FTZ R172, R53, R46 ;  /* 0x0000002e35ac8220 */ /* 0x000fe20000410000 */
[----:B------:R-:W-:Y:S01]  /*4c50*/  @!P0 HADD2.F32 R41, -RZ, R47.H1_H1 ;  /* 0x3000002fff298230 */ /* 0x000fe20000004100 */
[----:B------:R-:W-:Y:S01]  /*4c60*/  @!P0 MOV R58, R82 ;  /* 0x00000052003a8202 */ /* 0x000fe20000000f00 */
[----:B------:R-:W-:Y:S01]  /*4c70*/  @!P0 HADD2.F32 R43, -RZ, R45.H0_H0 ;  /* 0x2000002dff2b8230 */ /* 0x000fe20000004100 */
[----:B------:R-:W-:Y:S01]  /*4c80*/  @!P0 MOV R45, R31 ;  /* 0x0000001f002d8202 */ /* 0x000fe20000000f00 */
[----:B------:R-:W-:Y:S01]  /*4c90*/  @!P0 HADD2.F32 R48, -RZ, R47.H0_H0 ;  /* 0x2000002fff308230 */ /* 0x000fe20000004100 */
[C---:B------:R-:W-:Y:S01]  /*4ca0*/  @!P0 FMUL.FTZ R5, R41.reuse, R46 ;  /* 0x0000002e29058220 */ /* 0x040fe20000410000 */
[----:B------:R-:W-:Y:S01]  /*4cb0*/  @!P0 F2FP.PACK_AB R157, R166, R157 ;  /* 0x0000009da69d823e */ /* 0x000fe200000000ff */
[----:B------:R-:W-:Y:S01]  /*4cc0*/  @!P0 FFMA.FTZ R172, R41, R56, -R172 ;  /* 0x0000003829ac8223 */ /* 0x000fe200000108ac */
[----:B------:R-:W-:Y:S01]  /*4cd0*/  @!P0 HADD2.F32 R41, -RZ, R40.H0_H0 ;  /* 0x20000028ff298230 */ /* 0x000fe20000004100 */
[-C--:B------:R-:W-:Y:S01]  /*4ce0*/  @!P0 FMUL.FTZ R167, R50, R43.reuse ;  /* 0x0000002b32a78220 */ /* 0x080fe20000410000 */
[----:B------:R-:W-:Y:S01]  /*4cf0*/  @!P0 HADD2.F32 R40, -RZ, R45.H1_H1 ;  /* 0x3000002dff288230 */ /* 0x000fe20000004100 */
[----:B------:R-:W-:Y:S01]  /*4d00*/  @!P0 FMUL.FTZ R4, R48, R43 ;  /* 0x0000002b30048220 */ /* 0x000fe20000410000 */
[----:B------:R-:W-:Y:S01]  /*4d10*/  @!P0 HADD2.F32 R63, -RZ, R63.H0_H0 ;  /* 0x2000003fff3f8230 */ /* 0x000fe20000004100 */
[-C--:B------:R-:W-:Y:S01]  /*4d20*/  @!P0 FMUL.FTZ R174, R62, R41.reuse ;  /* 0x000000293eae8220 */ /* 0x080fe20000410000 */
[----:B------:R-:W-:Y:S01]  /*4d30*/  @!P0 HADD2.F32 R60, -RZ, R55.H0_H0 ;  /* 0x20000037ff3c8230 */ /* 0x000fe20000004100 */
[C---:B------:R-:W-:Y:S01]  /*4d40*/  @!P0 FMUL.FTZ R9, R40.reuse, R41 ;  /* 0x0000002928098220 */ /* 0x040fe20000410000 */
[----:B------:R-:W-:Y:S01]  /*4d50*/  @!P0 HADD2.F32 R46, -RZ, R45.H0_H0 ;  /* 0x2000002dff2e8230 */ /* 0x000fe20000004100 */
[----:B------:R-:W-:Y:S01]  /*4d60*/  @!P0 FFMA.FTZ R174, R40, R63, -R174 ;  /* 0x0000003f28ae8223 */ /* 0x000fe200000108ae */
[----:B------:R-:W-:Y:S01]  /*4d70*/  @!P0 HADD2.F32 R43, -RZ, R44.H1_H1 ;  /* 0x3000002cff2b8230 */ /* 0x000fe20000004100 */
[----:B------:R-:W-:Y:S01]  /*4d80*/  @!P0 IMAD.MOV.U32 R40, RZ, RZ, R30 ;  /* 0x000000ffff288224 */ /* 0x000fe200078e001e */
[----:B------:R-:W-:Y:S01]  /*4d90*/  @!P0 MOV R28, R157 ;  /* 0x0000009d001c8202 */ /* 0x000fe20000000f00 */
[----:B------:R-:W-:Y:S01]  /*4da0*/  @!P0 FFMA.FTZ R4, R50, R51, R4 ;  /* 0x0000003332048223 */ /* 0x000fe20000010004 */
[----:B------:R-:W-:Y:S01]  /*4db0*/  @!P0 F2FP.PACK_AB R166, R3, R2 ;  /* 0x0000000203a6823e */ /* 0x000fe200000000ff */
[-C--:B------:R-:W-:Y:S01]  /*4dc0*/  @!P0 FMUL.FTZ R173, R60, R43.reuse ;  /* 0x0000002b3cad8220 */ /* 0x080fe20000410000 */
[--C-:B------:R-:W-:Y:S01]  /*4dd0*/  @!P0 HADD2.F32 R55, -RZ, R58.reuse.H0_H0 ;  /* 0x2000003aff378230 */ /* 0x100fe20000004100 */
[----:B------:R-:W-:Y:S01]  /*4de0*/  @!P0 FMUL.FTZ R8, R46, R43 ;  /* 0x0000002b2e088220 */ /* 0x000fe20000410000 */
[----:B------:R-:W-:Y:S01]  /*4df0*/  @!P0 HADD2.F32 R58, -RZ, R58.H1_H1 ;  /* 0x3000003aff3a8230 */ /* 0x000fe20000004100 */
[----:B------:R-:W-:Y:S01]  /*4e00*/  @!P0 FFMA.FTZ R167, R48, R51, -R167 ;  /* 0x0000003330a78223 */ /* 0x000fe200000108a7 */
[----:B------:R-:W-:Y:S01]  /*4e10*/  @!P0 HADD2.F32 R43, -RZ, R44.H0_H0 ;  /* 0x2000002cff2b8230 */ /* 0x000fe20000004100 */
[----:B------:R-:W-:Y:S01]  /*4e20*/  @!P0 FFMA.FTZ R173, R46, R61, -R173 ;  /* 0x0000003d2ead8223 */ /* 0x000fe200000108ad */
[----:B------:R-:W-:Y:S01]  /*4e30*/  @!P0 HADD2.F32 R41, -RZ, R42.H0_H0 ;  /* 0x2000002aff298230 */ /* 0x000fe20000004100 */
[----:B------:R-:W-:Y:S01]  /*4e40*/  @!P0 FFMA.FTZ R5, R53, R56, R5 ;  /* 0x0000003835058223 */ /* 0x000fe20000010005 */
[--C-:B------:R-:W-:Y:S01]  /*4e50*/  @!P0 HADD2.F32 R42, -RZ, R40.reuse.H0_H0 ;  /* 0x20000028ff2a8230 */ /* 0x100fe20000004100 */
[C---:B------:R-:W-:Y:S01]  /*4e60*/  @!P0 FMUL.FTZ R175, R55.reuse, R43 ;  /* 0x0000002b37af8220 */ /* 0x040fe20000410000 */
[----:B------:R-:W-:Y:S01]  /*4e70*/  @!P0 F2FP.PACK_AB R172, R172, R167 ;  /* 0x000000a7acac823e */ /* 0x000fe200000000ff */
[----:B------:R-:W-:Y:S01]  /*4e80*/  @!P0 FMUL.FTZ R176, R58, R41 ;  /* 0x000000293ab08220 */ /* 0x000fe20000410000 */
[----:B------:R-:W-:Y:S01]  /*4e90*/  @!P0 F2FP.PACK_AB R173, R174, R173 ;  /* 0x000000adaead823e */ /* 0x000fe200000000ff */
[C---:B------:R-:W-:Y:S01]  /*4ea0*/  @!P0 FMUL.FTZ R6, R42.reuse, R43 ;  /* 0x0000002b2a068220 */ /* 0x040fe20000410000 */
[----:B------:R-:W-:Y:S01]  /*4eb0*/  @!P0 MOV R29, R172 ;  /* 0x000000ac001d8202 */ /* 0x000fe20000000f00 */
[-C--:B------:R-:W-:Y:S01]  /*4ec0*/  @!P0 FFMA.FTZ R175, R42, R57.reuse, -R175 ;  /* 0x000000392aaf8223 */ /* 0x080fe200000108af */
[----:B------:R-:W-:Y:S01]  /*4ed0*/  @!P0 HADD2.F32 R40, -RZ, R40.H1_H1 ;  /* 0x30000028ff288230 */ /* 0x000fe20000004100 */
[----:B------:R-:W-:Y:S01]  /*4ee0*/  @!P0 FFMA.FTZ R6, R55, R57, R6 ;  /* 0x0000003937068223 */ /* 0x000fe20000010006 */
[----:B------:R-:W-:Y:S01]  /*4ef0*/  @!P0 HADD2.F32 R59, -RZ, R59.H0_H0 ;  /* 0x2000003bff3b8230 */ /* 0x000fe20000004100 */
[----:B------:R-:W-:Y:S02]  /*4f00*/  @!P0 MOV R31, R173 ;  /* 0x000000ad001f8202 */ /* 0x000fe40000000f00 */
[C---:B------:R-:W-:Y:S01]  /*4f10*/  @!P0 FMUL.FTZ R7, R40.reuse, R41 ;  /* 0x0000002928078220 */ /* 0x040fe20000410000 */
[----:B------:R-:W-:Y:S01]  /*4f20*/  @!P0 F2FP.PACK_AB R167, R5, R4 ;  /* 0x0000000405a7823e */ /* 0x000fe200000000ff */
[-C--:B------:R-:W-:Y:S01]  /*4f30*/  @!P0 FFMA.FTZ R176, R40, R59.reuse, -R176 ;  /* 0x0000003b28b08223 */ /* 0x080fe200000108b0 */
[----:B------:R-:W-:Y:S01]  /*4f40*/  @!P0 MOV R80, R166 ;  /* 0x000000a600508202 */ /* 0x000fe20000000f00 */
[----:B------:R-:W-:Y:S02]  /*4f50*/  @!P0 FFMA.FTZ R7, R58, R59, R7 ;  /* 0x0000003b3a078223 */ /* 0x000fe40000010007 */
[----:B------:R-:W-:Y:S01]  /*4f60*/  @!P0 FFMA.FTZ R8, R60, R61, R8 ;  /* 0x0000003d3c088223 */ /* 0x000fe20000010008 */
[----:B------:R-:W-:Y:S01]  /*4f70*/  @!P0 F2FP.PACK_AB R176, R176, R175 ;  /* 0x000000afb0b0823e */ /* 0x000fe200000000ff */
[----:B------:R-:W-:Y:S01]  /*4f80*/  @!P0 FFMA.FTZ R9, R62, R63, R9 ;  /* 0x0000003f3e098223 */ /* 0x000fe20000010009 */
[----:B------:R-:W-:Y:S01]  /*4f90*/  @!P0 F2FP.PACK_AB R174, R7, R6 ;  /* 0x0000000607ae823e */ /* 0x000fe200000000ff */
[----:B------:R-:W-:Y:S02]  /*4fa0*/  @!P0 IMAD.MOV.U32 R81, RZ, RZ, R167 ;  /* 0x000000ffff518224 */ /* 0x000fe400078e00a7 */
[----:B------:R-:W-:Y:S01]  /*4fb0*/  @!P0 IMAD.MOV.U32 R30, RZ, RZ, R176 ;  /* 0x000000ffff1e8224 */ /* 0x000fe200078e00b0 */
[----:B------:R-:W-:Y:S02]  /*4fc0*/  @!P0 F2FP.PACK_AB R175, R9, R8 ;  /* 0x0000000809af823e */ /* 0x000fe400000000ff */
[----:B------:R-:W-:Y:S02]  /*4fd0*/  @!P0 MOV R82, R174 ;  /* 0x000000ae00528202 */ /* 0x000fe40000000f00 */
[----:B------:R1:W-:Y:S01]  /*4fe0*/  STG.E.128 [R170.64], R28 ;  /* 0x0000001caa007986 */ /* 0x0003e2000c101d12 */
[----:B------:R-:W-:Y:S07]  /*4ff0*/  @!P0 MOV R83, R175 ;  /* 0x000000af00538202 */ /* 0x000fee0000000f00 */
[----:B------:R1:W-:Y:S02]  /*5000*/  @!P2 STG.E.128 [R168.64], R80 ;  /* 0x00000050a800a986 */ /* 0x0003e4000c101d12 */
.L_x_773:
[----:B------:R-:W-:Y:S05]  /*5010*/  BSYNC B0 ;  /* 0x0000000000007941 */ /* 0x000fea0003800000 */
.L_x_772:
[----:B------:R-:W-:Y:S11]  /*5020*/  ISETP.GE.AND P0, PT, R12, c[0x0][0x1d4], PT ;  /* 0x000075000c007a0c */ /* 0x000ff60003f06270 */
[----:B------:R-:W-:Y:S02]  /*5030*/  @!UPT UIADD3 URZ, URZ, URZ, URZ ;  /* 0x0000003f3f3ff290 */ /* 0x000fe4000fffe03f */
[----:B------:R-:W-:-:S05]  /*5040*/  @P0 BRA `(.L_x_771) ;  /* 0x000006f000000947 */ /* 0x000fca0003800000 */
[----:B------:R-:W2:Y:S01]  /*5050*/  LDS.128 R60, [R117+0xa080] ;  /* 0x00a08000753c7984 */ /* 0x000ea20000000c00 */
[----:B------:R-:W-:Y:S02]  /*5060*/  ISETP.GE.AND P2, PT, R121, c[0x0][0x1d4], PT ;  /* 0x0000750079007a0c */ /* 0x000fe40003f46270 */
[C---:B------:R-:W-:Y:S04]  /*5070*/  IADD3 R59, P1, P0, R146.reuse, R139, R124 ;  /* 0x0000008b923b7210 */ /* 0x040fe8000783e07c */
[C---:B------:R-:W-:Y:S01]  /*5080*/  IADD3.X R58, R101.reuse, R137, R112, P1, P0 ;  /* 0x00000089653a7210 */ /* 0x040fe20000fe0470 */
[----:B-1----:R-:W1:Y:S06]  /*5090*/  LDS.128 R28, [R118+0xa080] ;  /* 0x00a08000761c7984 */ /* 0x002e6c0000000c00 */
        /* <DEDUP_REMOVED lines=8> */
[----:B--2---:R-:W-:Y:S01]  /*5120*/  @!P0 IMAD.MOV.U32 R50, RZ, RZ, R63 ;  /* 0x000000ffff328224 */ /* 0x004fe200078e003f */
[----:B------:R-:W-:Y:S01]  /*5130*/  @!P0 MOV R45, R60 ;  /* 0x0000003c002d8202 */ /* 0x000fe20000000f00 */
[----:B------:R-:W-:Y:S01]  /*5140*/  @!P0 HADD2.F32 R42, -RZ, R39.H1_H1 ;  /* 0x30000027ff2a8230 */ /* 0x000fe20000004100 */
[----:B------:R-:W-:Y:S01]  /*5150*/  @!P0 SHF.R.U64 R34, R34, 0x10, R35 ;  /* 0x0000001022228819 */ /* 0x000fe20000001223 */
[----:B------:R-:W-:Y:S01]  /*5160*/  @!P0 HADD2.F32 R44, -RZ, R85.H1_H1 ;  /* 0x30000055ff2c8230 */ /* 0x000fe20000004100 */
[----:B------:R-:W-:Y:S01]  /*5170*/  @!P0 SHF.R.U64 R40, R32, 0x10, R33 ;  /* 0x0000001020288819 */ /* 0x000fe20000001221 */
[--C-:B------:R-:W-:Y:S01]  /*5180*/  @!P0 HADD2.F32 R43, -RZ, R45.reuse.H0_H0 ;  /* 0x2000002dff2b8230 */ /* 0x100fe20000004100 */
[----:B------:R-:W-:Y:S01]  /*5190*/  @!P0 SHF.R.U32.HI R32, RZ, 0x10, R35 ;  /* 0x00000010ff208819 */ /* 0x000fe20000011623 */
[----:B------:R-:W-:Y:S01]  /*51a0*/  @!P0 HADD2.F32 R45, -RZ, R45.H1_H1 ;  /* 0x3000002dff2d8230 */ /* 0x000fe20000004100 */
[----:B-1----:R-:W-:Y:S01]  /*51b0*/  @!P0 MOV R35, R28 ;  /* 0x0000001c00238202 */ /* 0x002fe20000000f00 */
[----:B------:R-:W-:Y:S01]  /*51c0*/  @!P0 HADD2.F32 R56, -RZ, R50.H1_H1 ;  /* 0x30000032ff388230 */ /* 0x000fe20000004100 */
[----:B------:R-:W-:Y:S01]  /*51d0*/  @!P0 FMUL.FTZ R58, R43, R42 ;  /* 0x0000002a2b3a8220 */ /* 0x000fe20000410000 */
[----:B------:R-:W-:Y:S01]  /*51e0*/  @!P0 SHF.R.U32.HI R33, RZ, 0x10, R33 ;  /* 0x00000010ff218819 */ /* 0x000fe20000011621 */
[----:B------:R-:W-:Y:S01]  /*51f0*/  @!P0 HADD2.F32 R40, -RZ, R40.H0_H0 ;  /* 0x20000028ff288230 */ /* 0x000fe20000004100 */
[----:B------:R-:W-:Y:S01]  /*5200*/  @!P0 SHF.R.U64 R46, R76, 0x10, R77 ;  /* 0x000000104c2e8819 */ /* 0x000fe2000000124d */
[--C-:B------:R-:W-:Y:S01]  /*5210*/  @!P0 HADD2.F32 R41, -RZ, R35.reuse.H0_H0 ;  /* 0x20000023ff298230 */ /* 0x100fe20000004100 */
[----:B------:R-:W-:Y:S01]  /*5220*/  @!P0 MOV R52, R62 ;  /* 0x0000003e00348202 */ /* 0x000fe20000000f00 */
[----:B------:R-:W-:Y:S01]  /*5230*/  @!P0 HADD2.F32 R35, -RZ, R35.H1_H1 ;  /* 0x30000023ff238230 */ /* 0x000fe20000004100 */
[----:B------:R-:W-:Y:S01]  /*5240*/  @!P0 FMUL.FTZ R59, R45, R40 ;  /* 0x000000282d3b8220 */ /* 0x000fe20000410000 */
[----:B------:R-:W-:Y:S01]  /*5250*/  @!P0 HADD2.F32 R46, -RZ, R46.H0_H0 ;  /* 0x2000002eff2e8230 */ /* 0x000fe20000004100 */
[C---:B------:R-:W-:Y:S01]  /*5260*/  @!P0 FMUL.FTZ R2, R41.reuse, R42 ;  /* 0x0000002a29028220 */ /* 0x040fe20000410000 */
[----:B------:R-:W-:Y:S01]  /*5270*/  @!P0 HADD2.F32 R54, -RZ, R50.H0_H0 ;  /* 0x20000032ff368230 */ /* 0x000fe20000004100 */
[-C--:B------:R-:W-:Y:S01]  /*5280*/  @!P0 FFMA.FTZ R58, R41, R44.reuse, -R58 ;  /* 0x0000002c293a8223 */ /* 0x080fe2000001083a */
[----:B------:R-:W-:Y:S01]  /*5290*/  @!P0 MOV R41, R29 ;  /* 0x0000001d00298202 */ /* 0x000fe20000000f00 */
[----:B------:R-:W-:Y:S01]  /*52a0*/  @!P0 FFMA.FTZ R2, R43, R44, R2 ;  /* 0x0000002c2b028223 */ /* 0x000fe20000010002 */
[----:B------:R-:W-:Y:S01]  /*52b0*/  @!P0 HADD2.F32 R50, -RZ, R52.H0_H0 ;  /* 0x20000034ff328230 */ /* 0x000fe20000004100 */
[----:B------:R-:W-:Y:S01]  /*52c0*/  @!P0 IMAD.MOV.U32 R44, RZ, RZ, R61 ;  /* 0x000000ffff2c8224 */ /* 0x000fe200078e003d */
[----:B------:R-:W-:Y:S01]  /*52d0*/  @!P0 SHF.R.U32.HI R48, RZ, 0x10, R77 ;  /* 0x00000010ff308819 */ /* 0x000fe2000001164d */
[C---:B------:R-:W-:Y:S01]  /*52e0*/  @!P0 FMUL.FTZ R3, R35.reuse, R40 ;  /* 0x0000002823038220 */ /* 0x040fe20000410000 */
[----:B------:R-:W-:Y:S01]  /*52f0*/  @!P0 HADD2.F32 R40, -RZ, R33.H0_H0 ;  /* 0x20000021ff288230 */ /* 0x000fe20000004100 */
[-C--:B------:R-:W-:Y:S01]  /*5300*/  @!P0 FFMA.FTZ R59, R35, R46.reuse, -R59 ;  /* 0x0000002e233b8223 */ /* 0x080fe2000001083b */
[--C-:B------:R-:W-:Y:S01]  /*5310*/  @!P0 HADD2.F32 R43, -RZ, R44.reuse.H0_H0 ;  /* 0x2000002cff2b8230 */ /* 0x100fe20000004100 */
[----:B------:R-:W-:Y:S01]  /*5320*/  @!P0 FFMA.FTZ R3, R45, R46, R3 ;  /* 0x0000002e2d038223 */ /* 0x000fe20000010003 */
[----:B------:R-:W-:Y:S01]  /*5330*/  @!P0 HADD2.F32 R44, -RZ, R44.H1_H1 ;  /* 0x3000002cff2c8230 */ /* 0x000fe20000004100 */
[--C-:B------:R-:W-:Y:S01]  /*5340*/  @!P0 SHF.R.U32.HI R57, RZ, 0x10, R79.reuse ;  /* 0x00000010ff398819 */ /* 0x100fe2000001164f */
[----:B------:R-:W-:Y:S01]  /*5350*/  @!P0 HADD2.F32 R48, -RZ, R48.H0_H0 ;  /* 0x20000030ff308230 */ /* 0x000fe20000004100 */
[----:B------:R-:W-:Y:S01]  /*5360*/  @!P0 F2FP.PACK_AB R58, R59, R58 ;  /* 0x0000003a3b3a823e */ /* 0x000fe200000000ff */
[----:B------:R-:W-:Y:S01]  /*5370*/  @!P0 HADD2.F32 R33, -RZ, R41.H1_H1 ;  /* 0x30000029ff218230 */ /* 0x000fe20000004100 */
[-C--:B------:R-:W-:Y:S01]  /*5380*/  @!P0 FMUL.FTZ R166, R44, R40.reuse ;  /* 0x000000282ca68220 */ /* 0x080fe20000410000 */
[----:B------:R-:W-:Y:S01]  /*5390*/  @!P0 HADD2.F32 R35, -RZ, R39.H0_H0 ;  /* 0x20000027ff238230 */ /* 0x000fe20000004100 */
[----:B------:R-:W-:Y:S01]  /*53a0*/  @!P0 MOV R39, R31 ;  /* 0x0000001f00278202 */ /* 0x000fe20000000f00 */
[----:B------:R-:W-:Y:S01]  /*53b0*/  @!P0 HADD2.F32 R42, -RZ, R41.H0_H0 ;  /* 0x20000029ff2a8230 */ /* 0x000fe20000004100 */
[C---:B------:R-:W-:Y:S01]  /*53c0*/  @!P0 FMUL.FTZ R5, R33.reuse, R40 ;  /* 0x0000002821058220 */ /* 0x040fe20000410000 */
[----:B------:R-:W-:Y:S01]  /*53d0*/  @!P0 MOV R28, R58 ;  /* 0x0000003a001c8202 */ /* 0x000fe20000000f00 */
        /* <DEDUP_REMOVED lines=9> */
[----:B------:R-:W-:Y:S01]  /*5470*/  @!P0 HADD2.F32 R35, -RZ, R38.H1_H1 ;  /* 0x30000026ff238230 */ /* 0x000fe20000004100 */
[----:B------:R-:W-:Y:S01]  /*5480*/  @!P0 FFMA.FTZ R168, R32, R57, -R168 ;  /* 0x0000003920a88223 */ /* 0x000fe200000108a8 */
[----:B------:R-:W-:Y:S01]  /*5490*/  @!P0 F2FP.PACK_AB R59, R3, R2 ;  /* 0x00000002033b823e */ /* 0x000fe200000000ff */
[----:B------:R-:W-:Y:S01]  /*54a0*/  @!P0 IMAD.MOV.U32 R32, RZ, RZ, R30 ;  /* 0x000000ffff208224 */ /* 0x000fe200078e001e */
[----:B------:R-:W-:Y:S01]  /*54b0*/  @!P0 SHF.R.U64 R53, R78, 0x10, R79 ;  /* 0x000000104e358819 */ /* 0x000fe2000000124f */
[----:B------:R-:W-:Y:S01]  /*54c0*/  @!P0 FMUL.FTZ R139, R54, R35 ;  /* 0x00000023368b8220 */ /* 0x000fe20000410000 */
[----:B------:R-:W-:Y:S01]  /*54d0*/  @!P0 MOV R60, R59 ;  /* 0x0000003b003c8202 */ /* 0x000fe20000000f00 */
[----:B------:R-:W-:Y:S01]  /*54e0*/  @!P0 FMUL.FTZ R8, R40, R35 ;  /* 0x0000002328088220 */ /* 0x000fe20000410000 */
[----:B------:R-:W-:Y:S02]  /*54f0*/  @!P0 HADD2.F32 R52, -RZ, R52.H1_H1 ;  /* 0x30000034ff348230 */ /* 0x000fe40000004100 */
[----:B------:R-:W-:Y:S02]  /*5500*/  @!P0 HADD2.F32 R35, -RZ, R38.H0_H0 ;  /* 0x20000026ff238230 */ /* 0x000fe40000004100 */
[----:B------:R-:W-:Y:S02]  /*5510*/  @!P0 HADD2.F32 R33, -RZ, R34.H0_H0 ;  /* 0x20000022ff218230 */ /* 0x000fe40000004100 */
[----:B------:R-:W-:Y:S01]  /*5520*/  @!P0 HADD2.F32 R47, -RZ, R85.H0_H0 ;  /* 0x20000055ff2f8230 */ /* 0x000fe20000004100 */
[----:B------:R-:W-:Y:S01]  /*5530*/  @!P0 FMUL.FTZ R157, R50, R35 ;  /* 0x00000023329d8220 */ /* 0x000fe20000410000 */
[----:B------:R-:W-:Y:S01]  /*5540*/  @!P0 HADD2.F32 R34, -RZ, R32.H0_H0 ;  /* 0x20000020ff228230 */ /* 0x000fe20000004100 */
[----:B------:R-:W-:Y:S01]  /*5550*/  @!P0 FMUL.FTZ R170, R52, R33 ;  /* 0x0000002134aa8220 */ /* 0x000fe20000410000 */
[----:B------:R-:W-:Y:S01]  /*5560*/  @!P0 HADD2.F32 R51, -RZ, R84.H0_H0 ;  /* 0x20000054ff338230 */ /* 0x000fe20000004100 */
[----:B------:R-:W-:Y:S01]  /*5570*/  @!P0 FFMA.FTZ R4, R43, R47, R4 ;  /* 0x0000002f2b048223 */ /* 0x000fe20000010004 */
[----:B------:R-:W-:Y:S01]  /*5580*/  @!P0 HADD2.F32 R32, -RZ, R32.H1_H1 ;  /* 0x30000020ff208230 */ /* 0x000fe20000004100 */
[C---:B------:R-:W-:Y:S01]  /*5590*/  @!P0 FMUL.FTZ R6, R34.reuse, R35 ;  /* 0x0000002322068220 */ /* 0x040fe20000410000 */
[----:B------:R-:W-:Y:S01]  /*55a0*/  @!P0 HADD2.F32 R53, -RZ, R53.H0_H0 ;  /* 0x20000035ff358230 */ /* 0x000fe20000004100 */
[----:B------:R-:W-:Y:S01]  /*55b0*/  @!P0 FFMA.FTZ R157, R34, R51, -R157 ;  /* 0x00000033229d8223 */ /* 0x000fe2000001089d */
[----:B------:R-:W-:Y:S01]  /*55c0*/  @!P0 HADD2.F32 R55, -RZ, R84.H1_H1 ;  /* 0x30000054ff378230 */ /* 0x000fe20000004100 */
[----:B------:R-:W-:Y:S02]  /*55d0*/  @!P0 FFMA.FTZ R137, R42, R47, -R137 ;  /* 0x0000002f2a898223 */ /* 0x000fe40000010889 */
[----:B------:R-:W-:Y:S02]  /*55e0*/  @!P0 FFMA.FTZ R170, R32, R53, -R170 ;  /* 0x0000003520aa8223 */ /* 0x000fe400000108aa */
[----:B------:R-:W-:Y:S01]  /*55f0*/  @!P0 FFMA.FTZ R139, R40, R55, -R139 ;  /* 0x00000037288b8223 */ /* 0x000fe2000001088b */
[----:B------:R-:W-:Y:S01]  /*5600*/  @!P0 F2FP.PACK_AB R137, R166, R137 ;  /* 0x00000089a689823e */ /* 0x000fe200000000ff */
[----:B------:R-:W-:Y:S01]  /*5610*/  @!P0 FFMA.FTZ R5, R44, R48, R5 ;  /* 0x000000302c058223 */ /* 0x000fe20000010005 */
[----:B------:R-:W-:Y:S01]  /*5620*/  @!P0 F2FP.PACK_AB R170, R170, R157 ;  /* 0x0000009daaaa823e */ /* 0x000fe200000000ff */
[----:B------:R-:W-:Y:S01]  /*5630*/  @!P0 FMUL.FTZ R7, R32, R33 ;  /* 0x0000002120078220 */ /* 0x000fe20000410000 */
[----:B------:R-:W-:Y:S01]  /*5640*/  @!P0 F2FP.PACK_AB R139, R168, R139 ;  /* 0x0000008ba88b823e */ /* 0x000fe200000000ff */
[----:B------:R-:W-:Y:S01]  /*5650*/  @!P0 FFMA.FTZ R6, R50, R51, R6 ;  /* 0x0000003332068223 */ /* 0x000fe20000010006 */
[----:B------:R-:W-:Y:S01]  /*5660*/  @!P0 MOV R29, R137 ;  /* 0x00000089001d8202 */ /* 0x000fe20000000f00 */
[----:B------:R-:W-:Y:S01]  /*5670*/  @!P0 FFMA.FTZ R7, R52, R53, R7 ;  /* 0x0000003534078223 */ /* 0x000fe20000010007 */
[----:B------:R-:W-:Y:S01]  /*5680*/  @!P0 MOV R31, R139 ;  /* 0x0000008b001f8202 */ /* 0x000fe20000000f00 */
[----:B------:R-:W-:Y:S01]  /*5690*/  @!P0 FFMA.FTZ R8, R54, R55, R8 ;  /* 0x0000003736088223 */ /* 0x000fe20000010008 */
[----:B------:R-:W-:Y:S01]  /*56a0*/  @!P0 F2FP.PACK_AB R166, R5, R4 ;  /* 0x0000000405a6823e */ /* 0x000fe200000000ff */
[----:B------:R-:W-:Y:S01]  /*56b0*/  @!P0 FFMA.FTZ R9, R56, R57, R9 ;  /* 0x0000003938098223 */ /* 0x000fe20000010009 */
[----:B------:R-:W-:Y:S01]  /*56c0*/  @!P0 F2FP.PACK_AB R157, R7, R6 ;  /* 0x00000006079d823e */ /* 0x000fe200000000ff */
[----:B------:R-:W-:Y:S02]  /*56d0*/  @!P0 IMAD.MOV.U32 R30, RZ, RZ, R170 ;  /* 0x000000ffff1e8224 */ /* 0x000fe400078e00aa */
[----:B------:R-:W-:Y:S01]  /*56e0*/  @!P0 IMAD.MOV.U32 R61, RZ, RZ, R166 ;  /* 0x000000ffff3d8224 */ /* 0x000fe200078e00a6 */
[----:B------:R-:W-:Y:S02]  /*56f0*/  @!P0 F2FP.PACK_AB R168, R9, R8 ;  /* 0x0000000809a8823e */ /* 0x000fe400000000ff */
[----:B------:R1:W-:Y:S01]  /*5700*/  STG.E.128 [R82.64], R28 ;  /* 0x0000001c52007986 */ /* 0x0003e2000c101d12 */
[----:B------:R-:W-:Y:S02]  /*5710*/  @!P0 MOV R62, R157 ;  /* 0x0000009d003e8202 */ /* 0x000fe40000000f00 */
[----:B------:R-:W-:Y:S05]  /*5720*/  @!P0 MOV R63, R168 ;  /* 0x000000a8003f8202 */ /* 0x000fea0000000f00 */
[----:B------:R1:W-:Y:S02]  /*5730*/  @!P2 STG.E.128 [R80.64], R60 ;  /* 0x0000003c5000a986 */ /* 0x0003e4000c101d12 */
.L_x_771:
[----:B------:R-:W-:Y:S05]  /*5740*/  BSYNC B1 ;  /* 0x0000000000017941 */ /* 0x000fea0003800000 */
.L_x_770:
[----:B------:R-:W-:Y:S04]  /*5750*/  IADD3 R165, P0, R158, R164, RZ ;  /* 0x000000a49ea57210 */ /* 0x000fe80007f1e0ff */
[----:B------:R-:W-:Y:S01]  /*5760*/  IADD3.X R94, R94, R105, RZ, P0, !PT ;  /* 0x000000695e5e7210 */ /* 0x000fe200007fe4ff */
[----:B------:R-:W-:-:S05]  /*5770*/  @P3 BRA `(.L_x_759) ;  /* 0x0000109000003947 */ /* 0x000fca0003800000 */
[----:B------:R-:W-:Y:S01]  /*5780*/  ISETP.GE.AND P0, PT, R14, c[0x0][0x1d4], PT ;  /* 0x000075000e007a0c */ /* 0x000fe20003f06270 */
[----:B------:R-:W-:Y:S01]  /*5790*/  @!UPT UIADD3 URZ, URZ, URZ, URZ ;  /* 0x0000003f3f3ff290 */ /* 0x000fe2000fffe03f */
[----:B------:R-:W-:Y:S11]  /*57a0*/  BSSY B0, `(.L_x_774) ;  /* 0x0000071000007945 */ /* 0x000ff60003800000 */
[----:B------:R-:W-:-:S05]  /*57b0*/  @P0 BRA `(.L_x_775) ;  /* 0x000006f000000947 */ /* 0x000fca0003800000 */
[----:B------:R-:W2:Y:S01]  /*57c0*/  LDS.128 R56, [R115+0xa080] ;  /* 0x00a0800073387984 */ /* 0x000ea20000000c00 */
[----:B------:R-:W-:Y:S02]  /*57d0*/  ISETP.GE.AND P2, PT, R122, c[0x0][0x1d4], PT ;  /* 0x000075007a007a0c */ /* 0x000fe40003f46270 */
[CC--:B-1----:R-:W-:Y:S04]  /*57e0*/  IADD3 R61, P1, P0, R146.reuse, R165.reuse, R125 ;  /* 0x000000a5923d7210 */ /* 0x0c2fe8000783e07d */
[CC--:B------:R-:W-:Y:S01]  /*57f0*/  IADD3.X R52, R101.reuse, R94.reuse, R114, P1, P0 ;  /* 0x0000005e65347210 */ /* 0x0c0fe20000fe0472 */
[----:B------:R-:W1:Y:S06]  /*5800*/  LDS.128 R28, [R116+0xa080] ;  /* 0x00a08000741c7984 */ /* 0x000e6c0000000c00 */
        /* <DEDUP_REMOVED lines=22> */
[----:B------:R-:W-:Y:S01]  /*5970*/  @!P0 SHF.R.U32.HI R42, RZ, 0x10, R69 ;  /* 0x00000010ff2a8819 */ /* 0x000fe20000011645 */
        /* <DEDUP_REMOVED lines=10> */
[--C-:B------:R-:W-:Y:S01]  /*5a20*/  @!P0 HADD2.F32 R43, -RZ, R44.reuse.H0_H0 ;  /* 0x2000002cff2b8230 */ /* 0x100fe20000004100 */
[----:B------:R-:W-:Y:S01]  /*5a30*/  @!P0 IMAD.MOV.U32 R38, RZ, RZ, R57 ;  /* 0x000000ffff268224 */ /* 0x000fe200078e0039 */
[----:B------:R-:W-:Y:S01]  /*5a40*/  @!P0 HADD2.F32 R44, -RZ, R44.H1_H1 ;  /* 0x3000002cff2c8230 */ /* 0x000fe20000004100 */
[----:B------:R-:W-:Y:S01]  /*5a50*/  @!P0 FMUL.FTZ R3, R27, R32 ;  /* 0x000000201b038220 */ /* 0x000fe20000410000 */
[----:B------:R-:W-:Y:S01]  /*5a60*/  @!P0 HADD2.F32 R32, -RZ, R25.H0_H0 ;  /* 0x20000019ff208230 */ /* 0x000fe20000004100 */
[----:B------:R-:W-:Y:S01]  /*5a70*/  @!P0 SHF.R.U64 R40, R68, 0x10, R69 ;  /* 0x0000001044288819 */ /* 0x000fe20000001245 */
[--C-:B------:R-:W-:Y:S01]  /*5a80*/  @!P0 HADD2.F32 R35, -RZ, R38.reuse.H0_H0 ;  /* 0x20000026ff238230 */ /* 0x100fe20000004100 */
[--C-:B------:R-:W-:Y:S01]  /*5a90*/  @!P0 SHF.R.U32.HI R53, RZ, 0x10, R71.reuse ;  /* 0x00000010ff358819 */ /* 0x100fe20000011647 */
[----:B------:R-:W-:Y:S01]  /*5aa0*/  @!P0 HADD2.F32 R38, -RZ, R38.H1_H1 ;  /* 0x30000026ff268230 */ /* 0x000fe20000004100 */
[----:B------:R-:W-:Y:S01]  /*5ab0*/  @!P0 SHF.R.U64 R47, R70, 0x10, R71 ;  /* 0x00000010462f8819 */ /* 0x000fe20000001247 */
[--C-:B------:R-:W-:Y:S02]  /*5ac0*/  @!P0 HADD2.F32 R25, -RZ, R33.reuse.H1_H1 ;  /* 0x30000021ff198230 */ /* 0x100fe40000004100 */
[----:B------:R-:W-:Y:S01]  /*5ad0*/  @!P0 HADD2.F32 R34, -RZ, R33.H0_H0 ;  /* 0x20000021ff228230 */ /* 0x000fe20000004100 */
[-C--:B------:R-:W-:Y:S01]  /*5ae0*/  @!P0 FMUL.FTZ R77, R38, R32.reuse ;  /* 0x00000020264d8220 */ /* 0x080fe20000410000 */
[----:B------:R-:W-:Y:S01]  /*5af0*/  @!P0 HADD2.F32 R40, -RZ, R40.H0_H0 ;  /* 0x20000028ff288230 */ /* 0x000fe20000004100 */
[C---:B------:R-:W-:Y:S01]  /*5b00*/  @!P0 FMUL.FTZ R5, R25.reuse, R32 ;  /* 0x0000002019058220 */ /* 0x040fe20000410000 */
[----:B------:R-:W-:Y:S01]  /*5b10*/  @!P0 MOV R33, R31 ;  /* 0x0000001f00218202 */ /* 0x000fe20000000f00 */
[----:B------:R-:W-:Y:S01]  /*5b20*/  @!P0 FFMA.FTZ R77, R25, R42, -R77 ;  /* 0x0000002a194d8223 */ /* 0x000fe2000001084d */
[----:B------:R-:W-:Y:S01]  /*5b30*/  @!P0 HADD2.F32 R25, -RZ, R24.H0_H0 ;  /* 0x20000018ff198230 */ /* 0x000fe20000004100 */
[-C--:B------:R-:W-:Y:S01]  /*5b40*/  @!P0 FFMA.FTZ R63, R27, R40.reuse, -R63 ;  /* 0x000000281b3f8223 */ /* 0x080fe2000001083f */
[----:B------:R-:W-:Y:S01]  /*5b50*/  @!P0 HADD2.F32 R27, -RZ, R37.H0_H0 ;  /* 0x20000025ff1b8230 */ /* 0x000fe20000004100 */
[----:B------:R-:W-:Y:S01]  /*5b60*/  @!P0 FFMA.FTZ R3, R39, R40, R3 ;  /* 0x0000002827038223 */ /* 0x000fe20000010003 */
[----:B------:R-:W-:Y:S01]  /*5b70*/  @!P0 HADD2.F32 R24, -RZ, R33.H1_H1 ;  /* 0x30000021ff188230 */ /* 0x000fe20000004100 */
[----:B------:R-:W-:Y:S01]  /*5b80*/  @!P0 FMUL.FTZ R79, R48, R25 ;  /* 0x00000019304f8220 */ /* 0x000fe20000410000 */
[----:B------:R-:W-:Y:S01]  /*5b90*/  @!P0 HADD2.F32 R53, -RZ, R53.H0_H0 ;  /* 0x20000035ff358230 */ /* 0x000fe20000004100 */
[-C--:B------:R-:W-:Y:S01]  /*5ba0*/  @!P0 FMUL.FTZ R52, R35, R27.reuse ;  /* 0x0000001b23348220 */ /* 0x080fe20000410000 */
[----:B------:R-:W-:Y:S01]  /*5bb0*/  @!P0 F2FP.PACK_AB R50, R63, R50 ;  /* 0x000000323f32823e */ /* 0x000fe200000000ff */
[----:B------:R-:W-:Y:S01]  /*5bc0*/  @!P0 FMUL.FTZ R4, R34, R27 ;  /* 0x0000001b22048220 */ /* 0x000fe20000410000 */
[----:B------:R-:W-:Y:S01]  /*5bd0*/  @!P0 HADD2.F32 R32, -RZ, R33.H0_H0 ;  /* 0x20000021ff208230 */ /* 0x000fe20000004100 */
[C---:B------:R-:W-:Y:S01]  /*5be0*/  @!P0 FMUL.FTZ R9, R24.reuse, R25 ;  /* 0x0000001918098220 */ /* 0x040fe20000410000 */
[--C-:B------:R-:W-:Y:S01]  /*5bf0*/  @!P0 HADD2.F32 R27, -RZ, R36.reuse.H1_H1 ;  /* 0x30000024ff1b8230 */ /* 0x100fe20000004100 */
[----:B------:R-:W-:Y:S01]  /*5c00*/  @!P0 FFMA.FTZ R79, R24, R53, -R79 ;  /* 0x00000035184f8223 */ /* 0x000fe2000001084f */
[----:B------:R-:W-:Y:S01]  /*5c10*/  @!P0 MOV R28, R50 ;  /* 0x00000032001c8202 */ /* 0x000fe20000000f00 */
[----:B------:R-:W-:Y:S01]  /*5c20*/  @!P0 IMAD.MOV.U32 R24, RZ, RZ, R30 ;  /* 0x000000ffff188224 */ /* 0x000fe200078e001e */
[----:B------:R-:W-:Y:S01]  /*5c30*/  @!P0 F2FP.PACK_AB R50, R3, R2 ;  /* 0x000000020332823e */ /* 0x000fe200000000ff */
[-C--:B------:R-:W-:Y:S01]  /*5c40*/  @!P0 FMUL.FTZ R62, R46, R27.reuse ;  /* 0x0000001b2e3e8220 */ /* 0x080fe20000410000 */
[----:B------:R-:W-:Y:S01]  /*5c50*/  @!P0 HADD2.F32 R41, -RZ, R75.H0_H0 ;  /* 0x2000004bff298230 */ /* 0x000fe20000004100 */
[----:B------:R-:W-:Y:S01]  /*5c60*/  @!P0 FMUL.FTZ R8, R32, R27 ;  /* 0x0000001b20088220 */ /* 0x000fe20000410000 */
[----:B------:R-:W-:Y:S01]  /*5c70*/  @!P0 HADD2.F32 R27, -RZ, R36.H0_H0 ;  /* 0x20000024ff1b8230 */ /* 0x000fe20000004100 */
[----:B------:R-:W-:Y:S01]  /*5c80*/  @!P0 MOV R56, R50 ;  /* 0x0000003200388202 */ /* 0x000fe20000000f00 */
[----:B------:R-:W-:Y:S01]  /*5c90*/  @!P0 HADD2.F32 R25, -RZ, R26.H0_H0 ;  /* 0x2000001aff198230 */ /* 0x000fe20000004100 */
[----:B------:R-:W-:Y:S01]  /*5ca0*/  @!P0 FFMA.FTZ R4, R35, R41, R4 ;  /* 0x0000002923048223 */ /* 0x000fe20000010004 */
[----:B------:R-:W-:Y:S01]  /*5cb0*/  @!P0 HADD2.F32 R26, -RZ, R24.H0_H0 ;  /* 0x20000018ff1a8230 */ /* 0x000fe20000004100 */
[----:B------:R-:W-:Y:S01]  /*5cc0*/  @!P0 FMUL.FTZ R78, R43, R27 ;  /* 0x0000001b2b4e8220 */ /* 0x000fe20000410000 */
[----:B------:R-:W-:Y:S01]  /*5cd0*/  @!P0 HADD2.F32 R45, -RZ, R74.H0_H0 ;  /* 0x2000004aff2d8230 */ /* 0x000fe20000004100 */
[----:B------:R-:W-:Y:S01]  /*5ce0*/  @!P0 FMUL.FTZ R76, R44, R25 ;  /* 0x000000192c4c8220 */ /* 0x000fe20000410000 */
        /* <DEDUP_REMOVED lines=28> */
.L_x_775:
[----:B------:R-:W-:Y:S05]  /*5eb0*/  BSYNC B0 ;  /* 0x0000000000007941 */ /* 0x000fea0003800000 */
.L_x_774:
[----:B------:R-:W-:Y:S11]  /*5ec0*/  ISETP.GE.AND P0, PT, R12, c[0x0][0x1d4], PT ;  /* 0x000075000c007a0c */ /* 0x000ff60003f06270 */
[----:B------:R-:W-:Y:S02]  /*5ed0*/  @!UPT UIADD3 URZ, URZ, URZ, URZ ;  /* 0x0000003f3f3ff290 */ /* 0x000fe4000fffe03f */
[----:B------:R-:W-:-:S05]  /*5ee0*/  @P0 BRA `(.L_x_759) ;  /* 0x0000092000000947 */ /* 0x000fca0003800000 */
[----:B-1----:R-:W-:Y:S01]  /*5ef0*/  LDS.128 R52, [R111+0xa080] ;  /* 0x00a080006f347984 */ /* 0x002fe20000000c00 */
[----:B------:R-:W-:Y:S04]  /*5f00*/  IADD3 R56, P1, P0, R146, R165, R124 ;  /* 0x000000a592387210 */ /* 0x000fe8000783e07c */
[----:B------:R-:W-:Y:S02]  /*5f10*/  IADD3.X R51, R101, R94, R112, P1, P0 ;  /* 0x0000005e65337210 */ /* 0x000fe40000fe0470 */
[----:B------:R-:W-:Y:S01]  /*5f20*/  ISETP.GE.AND P0, PT, R12, c[0x0][0x27c], PT ;  /* 0x00009f000c007a0c */ /* 0x000fe20003f06270 */
[----:B------:R-:W1:Y:S01]  /*5f30*/  LDS.128 R24, [R113+0xa080] ;  /* 0x00a0800071187984 */ /* 0x000e620000000c00 */
[C---:B------:R-:W-:Y:S04]  /*5f40*/  LEA R58, P1, R56.reuse, c[0x0][0x1c8], 0x1 ;  /* 0x00007200383a7a11 */ /* 0x040fe800078208ff */
[----:B------:R-:W-:Y:S02]  /*5f50*/  LEA.HI.X R59, R56, c[0x0][0x1cc], R51, 0x1, P1 ;  /* 0x00007300383b7a11 */ /* 0x000fe400008f0c33 */
[----:B------:R-:W-:Y:S05]  /*5f60*/  ISETP.GE.AND P1, PT, R121, c[0x0][0x1d4], PT ;  /* 0x0000750079007a0c */ /* 0x000fea0003f26270 */
[----:B------:R-:W-:Y:S01]  /*5f70*/  @!P0 SHF.R.U64 R22, R22, 0x10, R23 ;  /* 0x0000001016168819 */ /* 0x000fe20000001217 */
[----:B------:R-:W-:Y:S01]  /*5f80*/  @!P0 HADD2.F32 R30, -RZ, R19.H1_H1 ;  /* 0x30000013ff1e8230 */ /* 0x000fe20000004100 */
[--C-:B------:R-:W-:Y:S01]  /*5f90*/  @!P0 SHF.R.U64 R28, R20, 0x10, R21.reuse ;  /* 0x00000010141c8819 */ /* 0x100fe20000001215 */
[--C-:B------:R-:W-:Y:S01]  /*5fa0*/  @!P0 HADD2.F32 R38, -RZ, R73.reuse.H1_H1 ;  /* 0x30000049ff268230 */ /* 0x100fe20000004100 */
[----:B------:R-:W-:Y:S01]  /*5fb0*/  @!P0 SHF.R.U32.HI R20, RZ, 0x10, R21 ;  /* 0x00000010ff148819 */ /* 0x000fe20000011615 */
[----:B------:R-:W-:Y:S01]  /*5fc0*/  @!P0 HADD2.F32 R35, -RZ, R73.H0_H0 ;  /* 0x20000049ff238230 */ /* 0x000fe20000004100 */
[----:B------:R-:W-:Y:S01]  /*5fd0*/  @!P0 SHF.R.U32.HI R21, RZ, 0x10, R23 ;  /* 0x00000010ff158819 */ /* 0x000fe20000011617 */
[--C-:B------:R-:W-:Y:S01]  /*5fe0*/  @!P0 HADD2.F32 R47, -RZ, R72.reuse.H1_H1 ;  /* 0x30000048ff2f8230 */ /* 0x100fe20000004100 */
[--C-:B------:R-:W-:Y:S01]  /*5ff0*/  @!P0 SHF.R.U64 R36, R64, 0x10, R65.reuse ;  /* 0x0000001040248819 */ /* 0x100fe20000001241 */
[----:B------:R-:W-:Y:S01]  /*6000*/  @!P0 HADD2.F32 R42, -RZ, R72.H0_H0 ;  /* 0x20000048ff2a8230 */ /* 0x000fe20000004100 */
[----:B------:R-:W-:Y:S01]  /*6010*/  @!P0 SHF.R.U32.HI R40, RZ, 0x10, R65 ;  /* 0x00000010ff288819 */ /* 0x000fe20000011641 */
[----:B------:R-:W-:Y:S01]  /*6020*/  @!P0 HADD2.F32 R28, -RZ, R28.H0_H0 ;  /* 0x2000001cff1c8230 */ /* 0x000fe20000004100 */
[--C-:B------:R-:W-:Y:S01]  /*6030*/  @!P0 SHF.R.U32.HI R48, RZ, 0x10, R67.reuse ;  /* 0x00000010ff308819 */ /* 0x100fe20000011643 */
[----:B------:R-:W-:Y:S01]  /*6040*/  @!P0 HADD2.F32 R36, -RZ, R36.H0_H0 ;  /* 0x20000024ff248230 */ /* 0x000fe20000004100 */
[----:B------:R-:W-:Y:S01]  /*6050*/  @!P0 SHF.R.U64 R44, R66, 0x10, R67 ;  /* 0x00000010422c8819 */ /* 0x000fe20000001243 */
[----:B------:R-:W-:Y:S02]  /*6060*/  @!P0 HADD2.F32 R40, -RZ, R40.H0_H0 ;  /* 0x20000028ff288230 */ /* 0x000fe40000004100 */
[----:B------:R-:W-:Y:S02]  /*6070*/  @!P0 HADD2.F32 R48, -RZ, R48.H0_H0 ;  /* 0x20000030ff308230 */ /* 0x000fe40000004100 */
[----:B------:R-:W-:Y:S02]  /*6080*/  @!P0 HADD2.F32 R44, -RZ, R44.H0_H0 ;  /* 0x2000002cff2c8230 */ /* 0x000fe40000004100 */
        /* <DEDUP_REMOVED lines=10> */
[--C-:B------:R-:W-:Y:S01]  /*6130*/  @!P0 HADD2.F32 R32, -RZ, R34.reuse.H0_H0 ;  /* 0x20000022ff208230 */ /* 0x100fe20000004100 */
[-C--:B------:R-:W-:Y:S01]  /*6140*/  @!P0 FMUL.FTZ R50, R37, R30.reuse ;  /* 0x0000001e25328220 */ /* 0x080fe20000410000 */
[----:B------:R-:W-:Y:S01]  /*6150*/  @!P0 HADD2.F32 R33, -RZ, R23.H1_H1 ;  /* 0x30000017ff218230 */ /* 0x000fe20000004100 */
[C---:B------:R-:W-:Y:S01]  /*6160*/  @!P0 FMUL.FTZ R4, R29.reuse, R30 ;  /* 0x0000001e1d048220 */ /* 0x040fe20000410000 */
[----:B------:R-:W-:Y:S01]  /*6170*/  @!P0 HADD2.F32 R34, -RZ, R34.H1_H1 ;  /* 0x30000022ff228230 */ /* 0x000fe20000004100 */
[----:B------:R-:W-:Y:S01]  /*6180*/  @!P0 FFMA.FTZ R50, R29, R38, -R50 ;  /* 0x000000261d328223 */ /* 0x000fe20000010832 */
[----:B------:R-:W-:Y:S01]  /*6190*/  @!P0 HADD2.F32 R29, -RZ, R19.H0_H0 ;  /* 0x20000013ff1d8230 */ /* 0x000fe20000004100 */
[----:B------:R-:W-:Y:S01]  /*61a0*/  @!P0 FMUL.FTZ R5, R33, R20 ;  /* 0x0000001421058220 */ /* 0x000fe20000410000 */
[----:B------:R-:W-:Y:S01]  /*61b0*/  @!P0 MOV R19, R24 ;  /* 0x0000001800138202 */ /* 0x000fe20000000f00 */
[----:B------:R-:W-:Y:S01]  /*61c0*/  @!P0 FMUL.FTZ R56, R34, R28 ;  /* 0x0000001c22388220 */ /* 0x000fe20000410000 */
[----:B------:R-:W-:Y:S01]  /*61d0*/  @!P0 HADD2.F32 R39, -RZ, R39.H1_H1 ;  /* 0x30000027ff278230 */ /* 0x000fe20000004100 */
[-C--:B------:R-:W-:Y:S01]  /*61e0*/  @!P0 FMUL.FTZ R51, R32, R29.reuse ;  /* 0x0000001d20338220 */ /* 0x080fe20000410000 */
[----:B------:R-:W-:Y:S02]  /*61f0*/  @!P0 HADD2.F32 R45, -RZ, R41.H0_H0 ;  /* 0x20000029ff2d8230 */ /* 0x000fe40000004100 */
[--C-:B------:R-:W-:Y:S01]  /*6200*/  @!P0 HADD2.F32 R30, -RZ, R19.reuse.H0_H0 ;  /* 0x20000013ff1e8230 */ /* 0x100fe20000004100 */
[----:B------:R-:W-:Y:S01]  /*6210*/  @!P0 FMUL.FTZ R63, R39, R20 ;  /* 0x00000014273f8220 */ /* 0x000fe20000410000 */
[----:B------:R-:W-:Y:S02]  /*6220*/  @!P0 HADD2.F32 R19, -RZ, R19.H1_H1 ;  /* 0x30000013ff138230 */ /* 0x000fe40000004100 */
[----:B------:R-:W-:Y:S01]  /*6230*/  @!P0 HADD2.F32 R46, -RZ, R41.H1_H1 ;  /* 0x30000029ff2e8230 */ /* 0x000fe20000004100 */
[C---:B------:R-:W-:Y:S01]  /*6240*/  @!P0 FMUL.FTZ R2, R30.reuse, R29 ;  /* 0x0000001d1e028220 */ /* 0x040fe20000410000 */
[----:B------:R-:W-:Y:S01]  /*6250*/  @!P0 MOV R29, R26 ;  /* 0x0000001a001d8202 */ /* 0x000fe20000000f00 */
[C---:B------:R-:W-:Y:S01]  /*6260*/  @!P0 FMUL.FTZ R3, R19.reuse, R28 ;  /* 0x0000001c13038220 */ /* 0x040fe20000410000 */
[--C-:B------:R-:W-:Y:S01]  /*6270*/  @!P0 HADD2.F32 R28, -RZ, R18.reuse.H1_H1 ;  /* 0x30000012ff1c8230 */ /* 0x100fe20000004100 */
[----:B------:R-:W-:Y:S01]  /*6280*/  @!P0 FFMA.FTZ R56, R19, R36, -R56 ;  /* 0x0000002413388223 */ /* 0x000fe20000010838 */
[----:B------:R-:W-:Y:S01]  /*6290*/  @!P0 HADD2.F32 R19, -RZ, R18.H0_H0 ;  /* 0x20000012ff138230 */ /* 0x000fe20000004100 */
[----:B------:R-:W-:Y:S01]  /*62a0*/  @!P0 FFMA.FTZ R51, R30, R35, -R51 ;  /* 0x000000231e338223 */ /* 0x000fe20000010833 */
[----:B------:R-:W-:Y:S01]  /*62b0*/  @!P0 HADD2.F32 R18, -RZ, R21.H0_H0 ;  /* 0x20000015ff128230 */ /* 0x000fe20000004100 */
[----:B------:R-:W-:Y:S01]  /*62c0*/  @!P0 FFMA.FTZ R63, R33, R40, -R63 ;  /* 0x00000028213f8223 */ /* 0x000fe2000001083f */
[--C-:B------:R-:W-:Y:S01]  /*62d0*/  @!P0 HADD2.F32 R41, -RZ, R43.reuse.H0_H0 ;  /* 0x2000002bff298230 */ /* 0x100fe20000004100 */
[----:B------:R-:W-:Y:S01]  /*62e0*/  @!P0 FMUL.FTZ R60, R45, R19 ;  /* 0x000000132d3c8220 */ /* 0x000fe20000410000 */
[----:B------:R-:W-:Y:S01]  /*62f0*/  @!P0 HADD2.F32 R43, -RZ, R43.H1_H1 ;  /* 0x3000002bff2b8230 */ /* 0x000fe20000004100 */
[----:B------:R-:W-:Y:S01]  /*6300*/  @!P0 FMUL.FTZ R57, R46, R18 ;  /* 0x000000122e398220 */ /* 0x000fe20000410000 */
[--C-:B------:R-:W-:Y:S01]  /*6310*/  @!P0 HADD2.F32 R30, -RZ, R31.reuse.H0_H0 ;  /* 0x2000001fff1e8230 */ /* 0x100fe20000004100 */
[----:B------:R-:W-:Y:S01]  /*6320*/  @!P0 FMUL.FTZ R62, R41, R28 ;  /* 0x0000001c293e8220 */ /* 0x000fe20000410000 */
[----:B------:R-:W-:Y:S01]  /*6330*/  @!P0 HADD2.F32 R21, -RZ, R31.H1_H1 ;  /* 0x3000001fff158230 */ /* 0x000fe20000004100 */
[----:B------:R-:W-:Y:S01]  /*6340*/  @!P0 FMUL.FTZ R61, R43, R22 ;  /* 0x000000162b3d8220 */ /* 0x000fe20000410000 */
[--C-:B------:R-:W-:Y:S01]  /*6350*/  @!P0 HADD2.F32 R31, -RZ, R29.reuse.H0_H0 ;  /* 0x2000001dff1f8230 */ /* 0x100fe20000004100 */
[----:B------:R-:W-:Y:S01]  /*6360*/  @!P0 FFMA.FTZ R60, R30, R47, -R60 ;  /* 0x0000002f1e3c8223 */ /* 0x000fe2000001083c */
[----:B------:R-:W-:Y:S01]  /*6370*/  @!P0 HADD2.F32 R23, -RZ, R29.H1_H1 ;  /* 0x3000001dff178230 */ /* 0x000fe20000004100 */
[----:B------:R-:W-:Y:S01]  /*6380*/  @!P0 FFMA.FTZ R57, R21, R48, -R57 ;  /* 0x0000003015398223 */ /* 0x000fe20000010839 */
[----:B------:R-:W-:Y:S01]  /*6390*/  @!P0 F2FP.PACK_AB R51, R56, R51 ;  /* 0x000000333833823e */ /* 0x000fe200000000ff */
[----:B------:R-:W-:Y:S01]  /*63a0*/  @!P0 FFMA.FTZ R62, R31, R42, -R62 ;  /* 0x0000002a1f3e8223 */ /* 0x000fe2000001083e */
[----:B------:R-:W-:Y:S01]  /*63b0*/  @!P0 F2FP.PACK_AB R50, R63, R50 ;  /* 0x000000323f32823e */ /* 0x000fe200000000ff */
[----:B------:R-:W-:Y:S01]  /*63c0*/  @!P0 FFMA.FTZ R61, R23, R44, -R61 ;  /* 0x0000002c173d8223 */ /* 0x000fe2000001083d */
[----:B------:R-:W-:Y:S01]  /*63d0*/  @!P0 F2FP.PACK_AB R57, R57, R60 ;  /* 0x0000003c3939823e */ /* 0x000fe200000000ff */
[----:B------:R-:W-:Y:S01]  /*63e0*/  @!P0 IMAD.MOV.U32 R24, RZ, RZ, R51 ;  /* 0x000000ffff188224 */ /* 0x000fe200078e0033 */
[----:B------:R-:W-:Y:S01]  /*63f0*/  @!P0 MOV R25, R50 ;  /* 0x0000003200198202 */ /* 0x000fe20000000f00 */
[----:B------:R-:W-:Y:S01]  /*6400*/  @!P0 FFMA.FTZ R2, R32, R35, R2 ;  /* 0x0000002320028223 */ /* 0x000fe20000010002 */
        /* <DEDUP_REMOVED lines=8> */
[----:B------:R-:W-:Y:S01]  /*6490*/  @!P0 FFMA.FTZ R5, R39, R40, R5 ;  /* 0x0000002827058223 */ /* 0x000fe20000010005 */
[----:B------:R1:W-:Y:S01]  /*64a0*/  STG.E.128 [R58.64], R24 ;  /* 0x000000183a007986 */ /* 0x0003e2000c101d12 */
        /* <DEDUP_REMOVED lines=20> */
.L_x_745:
[----:B------:R-:W-:Y:S01]  /*65f0*/  IMAD R2, R49, -0x30, R0 ;  /* 0xffffffd031027824 */ /* 0x000fe200078e0200 */
[----:B------:R-:W-:Y:S04]  /*6600*/  BSSY B0, `(.L_x_776) ;  /* 0x0000011000007945 */ /* 0x000fe80003800000 */
[----:B------:R-:W-:Y:S04]  /*6610*/  IMNMX R138, R2, 0x30, PT ;  /* 0x00000030028a7817 */ /* 0x000fe80003800200 */
[----:B------:R-:W-:Y:S11]  /*6620*/  ISETP.GE.AND P0, PT, R131, R138, PT ;  /* 0x0000008a8300720c */ /* 0x000ff60003f06270 */
[----:B------:R-:W-:Y:S02]  /*6630*/  @!UPT UIADD3 URZ, URZ, URZ, URZ ;  /* 0x0000003f3f3ff290 */ /* 0x000fe4000fffe03f */
[----:B------:R-:W-:-:S05]  /*6640*/  @P0 BRA `(.L_x_777) ;  /* 0x000000c000000947 */ /* 0x000fca0003800000 */
[----:B------:R-:W-:Y:S02]  /*6650*/  ISETP.GE.AND P0, PT, R14, c[0x0][0x1d4], PT ;  /* 0x000075000e007a0c */ /* 0x000fe40003f06270 */
[----:B------:R-:W-:Y:S02]  /*6660*/  ISETP.GE.AND P2, PT, R12, c[0x0][0x1d4], PT ;  /* 0x000075000c007a0c */ /* 0x000fe40003f46270 */
[----:B------:R-:W-:Y:S09]  /*6670*/  ISETP.GE.AND P1, PT, R128, c[0x0][0x1d4], PT ;  /* 0x0000750080007a0c */ /* 0x000ff20003f26270 */
[----:B------:R-:W1:Y:S04]  /*6680*/  @!P0 LDS.128 R28, [R129+0xa080] ;  /* 0x00a08000811c8984 */ /* 0x000e680000000c00 */
[----:B------:R-:W2:Y:S04]  /*6690*/  @!P2 LDS.128 R24, [R129+0xb880] ;  /* 0x00b880008118a984 */ /* 0x000ea80000000c00 */
[----:B------:R-:W3:Y:S04]  /*66a0*/  @!P1 LDS.128 R20, [R129+0xd080] ;  /* 0x00d0800081149984 */ /* 0x000ee80000000c00 */
[----:B-1----:R-:W-:Y:S01]  /*66b0*/  @!P0 STG.E.128 [R78.64], R28 ;  /* 0x0000001c4e008986 */ /* 0x002fe2000c101d12 */
[----:B------:R-:W-:Y:S03]  /*66c0*/  ISETP.GE.AND P0, PT, R127, c[0x0][0x1d4], PT ;  /* 0x000075007f007a0c */ /* 0x000fe60003f06270 */
[----:B--2---:R-:W-:Y:S04]  /*66d0*/  @!P2 STG.E.128 [R78.64+0x80], R24 ;  /* 0x000080184e00a986 */ /* 0x004fe8000c101d12 */
[----:B---3--:R-:W-:Y:S06]  /*66e0*/  @!P1 STG.E.128 [R78.64+0x100], R20 ;  /* 0x000100144e009986 */ /* 0x008fec000c101d12 */
[----:B------:R-:W1:Y:S04]  /*66f0*/  @!P0 LDS.128 R4, [R129+0xe880] ;  /* 0x00e8800081048984 */ /* 0x000e680000000c00 */
[----:B-1----:R1:W-:Y:S02]  /*6700*/  @!P0 STG.E.128 [R78.64+0x180], R4 ;  /* 0x000180044e008986 */ /* 0x0023e4000c101d12 */
.L_x_777:
[----:B------:R-:W-:Y:S05]  /*6710*/  BSYNC B0 ;  /* 0x0000000000007941 */ /* 0x000fea0003800000 */
.L_x_776:
[----:B------:R-:W-:Y:S11]  /*6720*/  ISETP.GE.AND P0, PT, R126, R138, PT ;  /* 0x0000008a7e00720c */ /* 0x000ff60003f06270 */
[----:B------:R-:W-:Y:S02]  /*6730*/  @!UPT UIADD3 URZ, URZ, URZ, URZ ;  /* 0x0000003f3f3ff290 */ /* 0x000fe4000fffe03f */
[----:B------:R-:W-:-:S05]  /*6740*/  @P0 BRA `(.L_x_759) ;  /* 0x000000c000000947 */ /* 0x000fca0003800000 */
[----:B------:R-:W-:Y:S02]  /*6750*/  ISETP.GE.AND P0, PT, R14, c[0x0][0x1d4], PT ;  /* 0x000075000e007a0c */ /* 0x000fe40003f06270 */
[----:B------:R-:W-:Y:S02]  /*6760*/  ISETP.GE.AND P2, PT, R12, c[0x0][0x1d4], PT ;  /* 0x000075000c007a0c */ /* 0x000fe40003f46270 */
[----:B------:R-:W-:Y:S09]  /*6770*/  ISETP.GE.AND P1, PT, R128, c[0x0][0x1d4], PT ;  /* 0x0000750080007a0c */ /* 0x000ff20003f26270 */
[----:B------:R-:W2:Y:S04]  /*6780*/  @!P0 LDS.128 R28, [R129+0xb080] ;  /* 0x00b08000811c8984 */ /* 0x000ea80000000c00 */
[----:B------:R-:W3:Y:S04]  /*6790*/  @!P2 LDS.128 R24, [R129+0xc880] ;  /* 0x00c880008118a984 */ /* 0x000ee80000000c00 */
[----:B------:R-:W4:Y:S04]  /*67a0*/  @!P1 LDS.128 R20, [R129+0xe080] ;  /* 0x00e0800081149984 */ /* 0x000f280000000c00 */
[----:B--2---:R-:W-:Y:S01]  /*67b0*/  @!P0 STG.E.128 [R76.64], R28 ;  /* 0x0000001c4c008986 */ /* 0x004fe2000c101d12 */
[----:B------:R-:W-:Y:S03]  /*67c0*/  ISETP.GE.AND P0, PT, R127, c[0x0][0x1d4], PT ;  /* 0x000075007f007a0c */ /* 0x000fe60003f06270 */
[----:B---3--:R-:W-:Y:S04]  /*67d0*/  @!P2 STG.E.128 [R76.64+0x80], R24 ;  /* 0x000080184c00a986 */ /* 0x008fe8000c101d12 */
[----:B----4-:R-:W-:Y:S06]  /*67e0*/  @!P1 STG.E.128 [R76.64+0x100], R20 ;  /* 0x000100144c009986 */ /* 0x010fec000c101d12 */
[----:B-1----:R-:W1:Y:S04]  /*67f0*/  @!P0 LDS.128 R4, [R129+0xf880] ;  /* 0x00f8800081048984 */ /* 0x002e680000000c00 */
[----:B-1----:R1:W-:Y:S02]  /*6800*/  @!P0 STG.E.128 [R76.64+0x180], R4 ;  /* 0x000180044c008986 */ /* 0x0023e4000c101d12 */
.L_x_759:
[----:B------:R-:W-:Y:S05]  /*6810*/  BSYNC B2 ;  /* 0x0000000000027941 */ /* 0x000fea0003800000 */
.L_x_744:
[----:B--2---:R-:W-:Y:S01]  /*6820*/  IMAD.IADD R2, R138, 0x1, -R131 ;  /* 0x000000018a027824 */ /* 0x004fe200078e0a83 */
[----:B------:R-:W-:Y:S01]  /*6830*/  ISETP.NE.AND P3, PT, R136, RZ, PT ;  /* 0x000000ff8800720c */ /* 0x000fe20003f65270 */
[----:B-1----:R-:W-:Y:S01]  /*6840*/  IMAD.WIDE.U32 R6, R49, 0x30, RZ ;  /* 0x0000003031067825 */ /* 0x002fe200078e00ff */
[----:B------:R-:W-:Y:S02]  /*6850*/  BSSY B0, `(.L_x_778) ;  /* 0x000003f000007945 */ /* 0x000fe40003800000 */
[----:B------:R-:W-:Y:S01]  /*6860*/  ISETP.GE.AND P0, PT, R2, 0x21, PT ;  /* 0x000000210200780c */ /* 0x000fe20003f06270 */
[----:B------:R-:W-:Y:S04]  /*6870*/  IMAD R5, R90, 0x30, RZ ;  /* 0x000000305a057824 */ /* 0x000fe800078e02ff */
[----:B------:R-:W-:Y:S01]  /*6880*/  IMAD.IADD R5, R7, 0x1, R5 ;  /* 0x0000000107057824 */ /* 0x000fe200078e0205 */
[----:B------:R-:W-:Y:S04]  /*6890*/  IADD3 R7, P1, R99, R6, RZ ;  /* 0x0000000663077210 */ /* 0x000fe80007f3e0ff */
[----:B------:R-:W-:Y:S03]  /*68a0*/  IADD3.X R3, R5, R98, RZ, P1, !PT ;  /* 0x0000006205037210 */ /* 0x000fe60000ffe4ff */
[----:B------:R-:W-:Y:S05]  /*68b0*/  @P0 IADD3 R9, P1, R7, 0x20, RZ ;  /* 0x0000002007090810 */ /* 0x000fea0007f3e0ff */
[----:B------:R-:W-:Y:S01]  /*68c0*/  @P0 IMAD.X R4, RZ, RZ, R3, P1 ;  /* 0x000000ffff040224 */ /* 0x000fe200008e0603 */
[----:B------:R-:W-:Y:S03]  /*68d0*/  ISETP.GE.AND P1, PT, R2, 0x1, PT ;  /* 0x000000010200780c */ /* 0x000fe60003f26270 */
[----:B------:R-:W-:Y:S04]  /*68e0*/  @P0 IMAD R4, R4, c[0x0][0x258], RZ ;  /* 0x0000960004040a24 */ /* 0x000fe800078e02ff */
[----:B------:R-:W-:Y:S06]  /*68f0*/  @P0 IMAD R4, R9, c[0x0][0x25c], R4 ;  /* 0x0000970009040a24 */ /* 0x000fec00078e0204 */
[-C--:B------:R-:W-:Y:S01]  /*6900*/  @P1 MOV R94, R142.reuse ;  /* 0x0000008e005e1202 */ /* 0x080fe20000000f00 */
[----:B------:R-:W-:Y:S04]  /*6910*/  @P1 IMAD R2, R3, c[0x0][0x258], RZ ;  /* 0x0000960003021a24 */ /* 0x000fe800078e02ff */
[C---:B------:R-:W-:Y:S01]  /*6920*/  @P1 IMAD.WIDE.U32 R18, R7.reuse, c[0x0][0x258], R94 ;  /* 0x0000960007121a25 */ /* 0x040fe200078e005e */
[----:B------:R-:W-:Y:S03]  /*6930*/  @P0 MOV R94, R142 ;  /* 0x0000008e005e0202 */ /* 0x000fe60000000f00 */
[----:B------:R-:W-:Y:S01]  /*6940*/  @P1 IMAD R2, R7, c[0x0][0x25c], R2 ;  /* 0x0000970007021a24 */ /* 0x000fe200078e0202 */
[C---:B------:R-:W-:Y:S03]  /*6950*/  @P1 LEA R20, P2, R18.reuse, c[0x0][0x250], 0x1 ;  /* 0x0000940012141a11 */ /* 0x040fe600078408ff */
[----:B------:R-:W-:Y:S05]  /*6960*/  @P1 IMAD.IADD R2, R19, 0x1, R2 ;  /* 0x0000000113021824 */ /* 0x000fea00078e0202 */
[----:B------:R-:W-:Y:S01]  /*6970*/  @P1 LEA.HI.X R21, R18, c[0x0][0x254], R2, 0x1, P2 ;  /* 0x0000950012151a11 */ /* 0x000fe200010f0c02 */
[----:B------:R-:W-:Y:S04]  /*6980*/  @P0 IMAD.WIDE.U32 R2, R9, c[0x0][0x258], R94 ;  /* 0x0000960009020a25 */ /* 0x000fe800078e005e */
[----:B------:R-:W-:Y:S01]  /*6990*/  @!PT LDS RZ, [RZ] ;  /* 0x00000000fffff984 */ /* 0x000fe20000000800 */
[----:B------:R-:W-:Y:S01]  /*69a0*/  @!PT LDS RZ, [RZ] ;  /* 0x00000000fffff984 */ /* 0x000fe20000000800 */
[----:B------:R-:W-:Y:S01]  /*69b0*/  @!PT LDS RZ, [RZ] ;  /* 0x00000000fffff984 */ /* 0x000fe20000000800 */
[----:B------:R1:W-:Y:S01]  /*69c0*/  @P1 LDGSTS.E.BYPASS.LTC128B.128 [R129+0x4080], [R20.64], !P3 ;  /* 0x0408000014811fae */ /* 0x0003e2000d901d52 */
[C---:B------:R-:W-:Y:S01]  /*69d0*/  @P0 LEA R8, P2, R2.reuse, c[0x0][0x250], 0x1 ;  /* 0x0000940002080a11 */ /* 0x040fe200078408ff */
[----:B------:R-:W-:Y:S02]  /*69e0*/  @P0 IMAD.IADD R4, R3, 0x1, R4 ;  /* 0x0000000103040824 */ /* 0x000fe400078e0204 */
[----:B------:R1:W-:Y:S03]  /*69f0*/  @P1 LDGSTS.E.BYPASS.LTC128B.128 [R129+0x5880], [R20.64+0x80], !P5 ;  /* 0x0588008014811fae */ /* 0x0003e6000e901d52 */
[----:B------:R-:W-:Y:S01]  /*6a00*/  @P0 LEA.HI.X R9, R2, c[0x0][0x254], R4, 0x1, P2 ;  /* 0x0000950002090a11 */ /* 0x000fe200010f0c04 */
[----:B------:R1:W-:Y:S04]  /*6a10*/  @P1 LDGSTS.E.BYPASS.LTC128B.128 [R129+0x7080], [R20.64+0x100], !P6 ;  /* 0x0708010014811fae */ /* 0x0003e8000f101d52 */
[----:B------:R1:W-:Y:S01]  /*6a20*/  @P1 LDGSTS.E.BYPASS.LTC128B.128 [R129+0x8880], [R20.64+0x180], !P4 ;  /* 0x0888018014811fae */ /* 0x0003e2000e101d52 */
[----:B------:R-:W-:Y:S03]  /*6a30*/  ISETP.GT.AND P1, PT, R138, R131, PT ;  /* 0x000000838a00720c */ /* 0x000fe60003f24270 */
[----:B------:R1:W-:Y:S04]  /*6a40*/  @P0 LDGSTS.E.BYPASS.LTC128B.128 [R129+0x5080], [R8.64], !P3 ;  /* 0x0508000008810fae */ /* 0x0003e8000d901d52 */
[----:B------:R1:W-:Y:S04]  /*6a50*/  @P0 LDGSTS.E.BYPASS.LTC128B.128 [R129+0x6880], [R8.64+0x80], !P5 ;  /* 0x0688008008810fae */ /* 0x0003e8000e901d52 */
[----:B------:R1:W-:Y:S04]  /*6a60*/  @P0 LDGSTS.E.BYPASS.LTC128B.128 [R129+0x8080], [R8.64+0x100], !P6 ;  /* 0x0808010008810fae */ /* 0x0003e8000f101d52 */
[----:B------:R1:W-:Y:S01]  /*6a70*/  @P0 LDGSTS.E.BYPASS.LTC128B.128 [R129+0x9880], [R8.64+0x180], !P4 ;  /* 0x0988018008810fae */ /* 0x0003e2000e101d52 */
[----:B------:R-:W-:Y:S03]  /*6a80*/  IADD3 R3, P0, R93, R6, RZ ;  /* 0x000000065d037210 */ /* 0x000fe60007f1e0ff */
[----:B------:R-:W0:Y:S01]  /*6a90*/  LDGDEPBAR ;  /* 0x00000000000079af */ /* 0x000e220000000000 */
[----:B------:R-:W-:Y:S01]  /*6aa0*/  IADD3.X R2, R5, R92, RZ, P0, !PT ;  /* 0x0000005c05027210 */ /* 0x000fe200007fe4ff */
[----:B------:R-:W-:Y:S04]  /*6ab0*/  DEPBAR.LE SB0, 0x0 ;  /* 0x000080000000791a */ /* 0x000fe80000000000 */
[----:B------:R-:W-:Y:S06]  /*6ac0*/  BAR.SYNC.DEFER_BLOCKING 0x0 ;  /* 0x0000000000007b1d */ /* 0x000fec0000010000 */
[----:B------:R-:W-:-:S05]  /*6ad0*/  @!P1 BRA `(.L_x_779) ;  /* 0x0000016000009947 */ /* 0x000fca0003800000 */
[----:B-1----:R-:W-:Y:S01]  /*6ae0*/  IMAD.MOV.U32 R90, RZ, RZ, R140 ;  /* 0x000000ffff5a7224 */ /* 0x002fe200078e008c */
[----:B------:R-:W-:Y:S01]  /*6af0*/  ISETP.GE.AND P1, PT, R14, c[0x0][0x1d4], PT ;  /* 0x000075000e007a0c */ /* 0x000fe20003f26270 */
[----:B------:R-:W-:Y:S02]  /*6b00*/  IMAD R4, R2, c[0x0][0x208], RZ ;  /* 0x0000820002047a24 */ /* 0x000fe400078e02ff */
[C---:B------:R-:W-:Y:S04]  /*6b10*/  IMAD.WIDE.U32 R6, R3.reuse, c[0x0][0x208], R90 ;  /* 0x0000820003067a25 */ /* 0x040fe800078e005a */
[----:B------:R-:W-:Y:S01]  /*6b20*/  IMAD R4, R3, c[0x0][0x20c], R4 ;  /* 0x0000830003047a24 */ /* 0x000fe200078e0204 */
[C---:B------:R-:W-:Y:S03]  /*6b30*/  LEA R8, P0, R6.reuse, c[0x0][0x1f8], 0x1 ;  /* 0x00007e0006087a11 */ /* 0x040fe600078008ff */
[----:B------:R-:W-:Y:S02]  /*6b40*/  IMAD.IADD R4, R7, 0x1, R4 ;  /* 0x0000000107047824 */ /* 0x000fe400078e0204 */
[----:B------:R-:W1:Y:S03]  /*6b50*/  @!P1 LDS.128 R28, [R129+0x4080] ;  /* 0x00408000811c9984 */ /* 0x000e660000000c00 */
[----:B------:R-:W-:Y:S02]  /*6b60*/  LEA.HI.X R9, R6, c[0x0][0x1fc], R4, 0x1, P0 ;  /* 0x00007f0006097a11 */ /* 0x000fe400000f0c04 */
[----:B------:R-:W-:Y:S11]  /*6b70*/  ISETP.GE.AND P0, PT, R12, c[0x0][0x1d4], PT ;  /* 0x000075000c007a0c */ /* 0x000ff60003f06270 */
[----:B------:R-:W-:Y:S02]  /*6b80*/  @!UPT UIADD3 URZ, URZ, URZ, URZ ;  /* 0x0000003f3f3ff290 */ /* 0x000fe4000fffe03f */
[----:B------:R-:W2:Y:S04]  /*6b90*/  @!P0 LDS.128 R24, [R129+0x5880] ;  /* 0x0058800081188984 */ /* 0x000ea80000000c00 */
[----:B-1----:R-:W-:Y:S01]  /*6ba0*/  @!P1 STG.E.128 [R8.64], R28 ;  /* 0x0000001c08009986 */ /* 0x002fe2000c101d12 */
[----:B------:R-:W-:Y:S11]  /*6bb0*/  ISETP.GE.AND P1, PT, R128, c[0x0][0x1d4], PT ;  /* 0x0000750080007a0c */ /* 0x000ff60003f26270 */
[----:B------:R-:W-:Y:S02]  /*6bc0*/  @!UPT UIADD3 URZ, URZ, URZ, URZ ;  /* 0x0000003f3f3ff290 */ /* 0x000fe4000fffe03f */
[----:B------:R-:W1:Y:S04]  /*6bd0*/  @!P1 LDS.128 R20, [R129+0x7080] ;  /* 0x0070800081149984 */ /* 0x000e680000000c00 */
[----:B--2---:R-:W-:Y:S01]  /*6be0*/  @!P0 STG.E.128 [R8.64+0x80], R24 ;  /* 0x0000801808008986 */ /* 0x004fe2000c101d12 */
[----:B------:R-:W-:Y:S11]  /*6bf0*/  ISETP.GE.AND P0, PT, R127, c[0x0][0x1d4], PT ;  /* 0x000075007f007a0c */ /* 0x000ff60003f06270 */
[----:B------:R-:W-:Y:S02]  /*6c00*/  @!UPT UIADD3 URZ, URZ, URZ, URZ ;  /* 0x0000003f3f3ff290 */ /* 0x000fe4000fffe03f */
[----:B------:R-:W2:Y:S04]  /*6c10*/  @!P0 LDS.128 R4, [R129+0x8880] ;  /* 0x0088800081048984 */ /* 0x000ea80000000c00 */
[----:B-1----:R1:W-:Y:S04]  /*6c20*/  @!P1 STG.E.128 [R8.64+0x100], R20 ;  /* 0x0001001408009986 */ /* 0x0023e8000c101d12 */
[----:B--2---:R1:W-:Y:S02]  /*6c30*/  @!P0 STG.E.128 [R8.64+0x180], R4 ;  /* 0x0001800408008986 */ /* 0x0043e4000c101d12 */
.L_x_779:
[----:B-1----:R-:W-:Y:S05]  /*6c40*/  BSYNC B0 ;  /* 0x0000000000007941 */ /* 0x002fea0003800000 */
.L_x_778:
[----:B------:R-:W-:Y:S01]  /*6c50*/  ISETP.GE.AND P0, PT, R126, R138, PT ;  /* 0x0000008a7e00720c */ /* 0x000fe20003f06270 */
[----:B------:R-:W-:Y:S01]  /*6c60*/  @!UPT UIADD3 URZ, URZ, URZ, URZ ;  /* 0x0000003f3f3ff290 */ /* 0x000fe2000fffe03f */
[----:B------:R-:W-:Y:S11]  /*6c70*/  BSSY B0, `(.L_x_780) ;  /* 0x000001a000007945 */ /* 0x000ff60003800000 */
[----:B------:R-:W-:-:S05]  /*6c80*/  @P0 BRA `(.L_x_781) ;  /* 0x0000018000000947 */ /* 0x000fca0003800000 */
[----:B------:R-:W-:Y:S01]  /*6c90*/  IADD3 R3, P0, R3, 0x20, RZ ;  /* 0x0000002003037810 */ /* 0x000fe20007f1e0ff */
[----:B------:R-:W-:Y:S01]  /*6ca0*/  IMAD.MOV.U32 R90, RZ, RZ, R140 ;  /* 0x000000ffff5a7224 */ /* 0x000fe200078e008c */
[----:B------:R-:W-:Y:S03]  /*6cb0*/  ISETP.GE.AND P1, PT, R14, c[0x0][0x1d4], PT ;  /* 0x000075000e007a0c */ /* 0x000fe60003f26270 */
[----:B------:R-:W-:Y:S02]  /*6cc0*/  IMAD.X R2, RZ, RZ, R2, P0 ;  /* 0x000000ffff027224 */ /* 0x000fe400000e0602 */
[C---:B------:R-:W-:Y:S04]  /*6cd0*/  IMAD.WIDE.U32 R4, R3.reuse, c[0x0][0x208], R90 ;  /* 0x0000820003047a25 */ /* 0x040fe800078e005a */
[----:B------:R-:W-:Y:S01]  /*6ce0*/  IMAD R2, R2, c[0x0][0x208], RZ ;  /* 0x0000820002027a24 */ /* 0x000fe200078e02ff */
[C---:B------:R-:W-:Y:S03]  /*6cf0*/  LEA R8, P0, R4.reuse, c[0x0][0x1f8], 0x1 ;  /* 0x00007e0004087a11 */ /* 0x040fe600078008ff */
[----:B------:R-:W1:Y:S01]  /*6d00*/  @!P1 LDS.128 R28, [R129+0x5080] ;  /* 0x00508000811c9984 */ /* 0x000e620000000c00 */
[----:B------:R-:W-:Y:S04]  /*6d10*/  IMAD R2, R3, c[0x0][0x20c], R2 ;  /* 0x0000830003027a24 */ /* 0x000fe800078e0202 */
[----:B------:R-:W-:Y:S05]  /*6d20*/  IMAD.IADD R2, R5, 0x1, R2 ;  /* 0x0000000105027824 */ /* 0x000fea00078e0202 */
        /* <DEDUP_REMOVED lines=14> */
.L_x_781:
[----:B------:R-:W-:Y:S05]  /*6e10*/  BSYNC B0 ;  /* 0x0000000000007941 */ /* 0x000fea0003800000 */
.L_x_780:
[----:B------:R-:W-:Y:S11]  /*6e20*/  ISETP.GT.AND P3, PT, R49, R106, PT ;  /* 0x0000006a3100720c */ /* 0x000ff60003f64270 */
[----:B------:R-:W-:Y:S02]  /*6e30*/  @!UPT UIADD3 URZ, URZ, URZ, URZ ;  /* 0x0000003f3f3ff290 */ /* 0x000fe4000fffe03f */
[----:B------:R-:W-:-:S05]  /*6e40*/  @!P3 BRA `(.L_x_782) ;  /* 0x000001e00000b947 */ /* 0x000fca0003800000 */
[----:B-1----:R-:W-:Y:S01]  /*6e50*/  IADD3 R4, R49, -0x1, RZ ;  /* 0xffffffff31047810 */ /* 0x002fe20007ffe0ff */
[----:B------:R-:W-:Y:S01]  /*6e60*/  IMAD.MOV.U32 R6, RZ, RZ, R144 ;  /* 0x000000ffff067224 */ /* 0x000fe200078e0090 */
[----:B------:R-:W-:Y:S01]  /*6e70*/  ISETP.GE.AND P1, PT, R123, 0x1, PT ;  /* 0x000000017b00780c */ /* 0x000fe20003f26270 */
[----:B------:R-:W-:Y:S01]  /*6e80*/  IMAD.MOV.U32 R7, RZ, RZ, R163 ;  /* 0x000000ffff077224 */ /* 0x000fe200078e00a3 */
[----:B------:R-:W-:Y:S01]  /*6e90*/  SHF.R.S32.HI R3, RZ, 0x1f, R4 ;  /* 0x0000001fff037819 */ /* 0x000fe20000011404 */
[C---:B------:R-:W-:Y:S02]  /*6ea0*/  IMAD R2, R4.reuse, UR9, RZ ;  /* 0x0000000904027c24 */ /* 0x040fe4000f8e02ff */
[----:B------:R-:W-:Y:S04]  /*6eb0*/  IMAD.WIDE.U32 R4, R4, UR16, R6 ;  /* 0x0000001004047c25 */ /* 0x000fe8000f8e0006 */
[----:B------:R-:W-:Y:S04]  /*6ec0*/  IMAD R2, R3, UR16, R2 ;  /* 0x0000001003027c24 */ /* 0x000fe8000f8e0202 */
[----:B------:R-:W-:Y:S01]  /*6ed0*/  IMAD.IADD R2, R5, 0x1, R2 ;  /* 0x0000000105027824 */ /* 0x000fe200078e0202 */
[C---:B------:R-:W-:Y:S04]  /*6ee0*/  @P1 LEA R6, P0, R4.reuse, c[0x0][0x220], 0x1 ;  /* 0x0000880004061a11 */ /* 0x040fe800078008ff */
[C---:B------:R-:W-:Y:S02]  /*6ef0*/  @P1 LEA.HI.X R7, R4.reuse, c[0x0][0x224], R2, 0x1, P0 ;  /* 0x0000890004071a11 */ /* 0x040fe400000f0c02 */
[----:B------:R-:W-:Y:S11]  /*6f00*/  ISETP.GE.AND P0, PT, R123, 0x21, PT ;  /* 0x000000217b00780c */ /* 0x000ff60003f06270 */
[----:B------:R-:W-:Y:S02]  /*6f10*/  @!UPT UIADD3 URZ, URZ, URZ, URZ ;  /* 0x0000003f3f3ff290 */ /* 0x000fe4000fffe03f */
[----:B------:R-:W-:Y:S04]  /*6f20*/  @P0 IADD3 R3, P2, R4, UR11, RZ ;  /* 0x0000000b04030c10 */ /* 0x000fe8000ff5e0ff */
[----:B------:R-:W-:Y:S02]  /*6f30*/  @P0 IADD3.X R2, R2, UR10, RZ, P2, !PT ;  /* 0x0000000a02020c10 */ /* 0x000fe400097fe4ff */
[C---:B------:R-:W-:Y:S04]  /*6f40*/  @P0 LEA R4, P2, R3.reuse, c[0x0][0x220], 0x1 ;  /* 0x0000880003040a11 */ /* 0x040fe800078408ff */
[----:B------:R-:W-:Y:S02]  /*6f50*/  @P0 LEA.HI.X R5, R3, c[0x0][0x224], R2, 0x1, P2 ;  /* 0x0000890003050a11 */ /* 0x000fe400010f0c02 */
[----:B------:R-:W-:Y:S11]  /*6f60*/  ISETP.NE.AND P2, PT, R136, RZ, PT ;  /* 0x000000ff8800720c */ /* 0x000ff60003f45270 */
[----:B------:R-:W-:Y:S02]  /*6f70*/  @!UPT UIADD3 URZ, URZ, URZ, URZ ;  /* 0x0000003f3f3ff290 */ /* 0x000fe4000fffe03f */
        /* <DEDUP_REMOVED lines=11> */
.L_x_782:
[----:B------:R-:W0:Y:S01]  /*7030*/  LDGDEPBAR ;  /* 0x00000000000079af */ /* 0x000e220000000000 */
[----:B------:R-:W-:Y:S01]  /*7040*/  IADD3 R49, R49, -0x1, RZ ;  /* 0xffffffff31317810 */ /* 0x000fe20007ffe0ff */
[----:B------:R-:W-:-:S05]  /*7050*/  @P3 BRA `(.L_x_783) ;  /* 0xffffa99000003947 */ /* 0x000fca000383ffff */
[----:B------:R-:W-:Y:S06]  /*7060*/  BAR.SYNC.DEFER_BLOCKING 0x0 ;  /* 0x0000000000007b1d */ /* 0x000fec0000010000 */
.L_x_743:
        /* <DEDUP_REMOVED lines=84> */
[----:B------:R-:W-:Y:S01]  /*75b0*/  SHF.R.S32.HI R5, RZ, 0x1f, R224 ;  /* 0x0000001fff057819 */ /* 0x000fe200000114e0 */
[----:B------:R-:W-:Y:S01]  /*75c0*/  IMAD R3, R132, c[0x0][0x17c], R3 ;  /* 0x00005f0084037a24 */ /* 0x000fe200078e0203 */
[----:B------:R-:W-:Y:S01]  /*75d0*/  ISETP.NE.AND.EX P0, PT, RZ, c[0x0][0x34c], PT, P0 ;  /* 0x0000d300ff007a0c */ /* 0x000fe20003f05300 */
[----:B------:R-:W-:Y:S01]  /*75e0*/  IMAD R37, R134, c[0x0][0x2c4], RZ ;  /* 0x0000b10086257a24 */ /* 0x000fe200078e02ff */
[----:B------:R-:W-:Y:S01]  /*75f0*/  ISETP.NE.AND P1, PT, R0, 0x1, PT ;  /* 0x000000010000780c */ /* 0x000fe20003f25270 */
[----:B------:R-:W-:Y:S01]  /*7600*/  IMAD.IADD R9, R9, 0x1, R3 ;  /* 0x0000000109097824 */ /* 0x000fe200078e0203 */
[----:B------:R-:W-:Y:S01]  /*7610*/  LOP3.LUT R3, R157, 0xfffffff8, RZ, 0xc0, !PT ;  /* 0xfffffff89d037812 */ /* 0x000fe200078ec0ff */
[----:B------:R-:W-:Y:S01]  /*7620*/  IMAD R0, R109, c[0x0][0x1b8], RZ ;  /* 0x00006e006d007a24 */ /* 0x000fe200078e02ff */
[----:B------:R-:W-:Y:S01]  /*7630*/  SHF.R.S32.HI R157, RZ, 0x3, R157 ;  /* 0x00000003ff9d7819 */ /* 0x000fe2000001149d */
[----:B------:R-:W-:Y:S01]  /*7640*/  IMAD.WIDE.U32 R8, R223, c[0x0][0x1b8], R8 ;  /* 0x00006e00df087a25 */ /* 0x000fe200078e0008 */
[----:B------:R-:W-:-:S02]  /*7650*/  SEL R15, R5, RZ, !P0 ;  /* 0x000000ff050f7207 */ /* 0x000fc40004000000 */
[----:B------:R-:W-:Y:S01]  /*7660*/  SEL R2, R224, RZ, !P0 ;  /* 0x000000ffe0027207 */ /* 0x000fe20004000000 */
[----:B------:R-:W-:Y:S01]  /*7670*/  IMAD.IADD R20, R86, 0x1, -R3 ;  /* 0x0000000156147824 */ /* 0x000fe200078e0a03 */
[-C--:B------:R-:W-:Y:S01]  /*7680*/  LEA.HI R11, R7, R86.reuse, RZ, 0x4 ;  /* 0x00000056070b7211 */ /* 0x080fe200078f20ff */
[----:B------:R-:W-:Y:S01]  /*7690*/  IMAD R3, R223, c[0x0][0x1bc], R0 ;  /* 0x00006f00df037a24 */ /* 0x000fe200078e0200 */
[----:B------:R-:W-:Y:S01]  /*76a0*/  SHF.R.S32.HI R24, RZ, 0x1f, R130 ;  /* 0x0000001fff187819 */ /* 0x000fe20000011482 */
[----:B------:R-:W-:Y:S01]  /*76b0*/  IMAD R13, R20, 0x20, R157 ;  /* 0x00000020140d7824 */ /* 0x000fe200078e029d */
[----:B------:R-:W-:Y:S01]  /*76c0*/  SHF.R.S32.HI R4, RZ, 0x4, R11 ;  /* 0x00000004ff047819 */ /* 0x000fe2000001140b */
[----:B------:R-:W-:Y:S01]  /*76d0*/  IMAD R15, R15, c[0x0][0x1c0], RZ ;  /* 0x000070000f0f7a24 */ /* 0x000fe200078e02ff */
[----:B------:R-:W-:Y:S01]  /*76e0*/  LEA.HI R41, R7, R86, RZ, 0x6 ;  /* 0x0000005607297211 */ /* 0x000fe200078f30ff */
[----:B------:R-:W-:Y:S01]  /*76f0*/  IMAD R13, R88, 0x80, R13 ;  /* 0x00000080580d7824 */ /* 0x000fe200078e020d */
[----:B------:R-:W-:Y:S01]  /*7700*/  LEA.HI R17, R11, R4, RZ, 0x1 ;  /* 0x000000040b117211 */ /* 0x000fe200078f08ff */
[----:B------:R-:W-:Y:S01]  /*7710*/  IMAD.IADD R9, R9, 0x1, R3 ;  /* 0x0000000109097824 */ /* 0x000fe200078e0203 */
[----:B------:R-:W-:Y:S01]  /*7720*/  LOP3.LUT R11, R11, 0xfffffff0, RZ, 0xc0, !PT ;  /* 0xfffffff00b0b7812 */ /* 0x000fe200078ec0ff */
[----:B------:R-:W-:Y:S01]  /*7730*/  @P1 IMAD.HI.U32 R0, R13, c[0x0][0x2c8], RZ ;  /* 0x0000b2000d001a27 */ /* 0x000fe200078e00ff */
[----:B------:R-:W-:-:S02]  /*7740*/  LOP3.LUT R17, R17, 0xfffffffe, RZ, 0xc0, !PT ;  /* 0xfffffffe11117812 */ /* 0x000fc400078ec0ff */
[----:B------:R-:W-:Y:S01]  /*7750*/  LOP3.LUT R225, R225, 0xfffffffd, RZ, 0xc0, !PT ;  /* 0xfffffffde1e17812 */ /* 0x000fe200078ec0ff */
[----:B------:R-:W-:Y:S01]  /*7760*/  IMAD.MOV.U32 R18, RZ, RZ, R13 ;  /* 0x000000ffff127224 */ /* 0x000fe200078e000d */
[----:B------:R-:W-:Y:S01]  /*7770*/  @P1 SHF.R.U32.HI R18, RZ, c[0x0][0x2cc], R0 ;  /* 0x0000b300ff121a19 */ /* 0x000fe20000011600 */
[C---:B------:R-:W-:Y:S02]  /*7780*/  IMAD R15, R2.reuse, c[0x0][0x1c4], R15 ;  /* 0x00007100020f7a24 */ /* 0x040fe400078e020f */
[----:B------:R-:W-:Y:S01]  /*7790*/  IMAD.WIDE.U32 R2, R2, c[0x0][0x1c0], R8 ;  /* 0x0000700002027a25 */ /* 0x000fe200078e0008 */
[----:B------:R-:W-:-:S03]  /*77a0*/  SHF.R.S32.HI R9, RZ, 0x1f, R18 ;  /* 0x0000001fff097819 */ /* 0x000fc60000011412 */
[----:B------:R-:W-:Y:S02]  /*77b0*/  IMAD.MOV R12, RZ, RZ, -R18 ;  /* 0x000000ffff0c7224 */ /* 0x000fe400078e0a12 */
[----:B------:R-:W-:Y:S02]  /*77c0*/  IMAD R9, R9, c[0x0][0x1b0], RZ ;  /* 0x00006c0009097a24 */ /* 0x000fe400078e02ff */
[----:B------:R-:W-:Y:S02]  /*77d0*/  IMAD.IADD R3, R3, 0x1, R15 ;  /* 0x0000000103037824 */ /* 0x000fe400078e020f */
[----:B------:R-:W-:Y:S02]  /*77e0*/  IMAD R12, R12, c[0x0][0x2c4], R13 ;  /* 0x0000b1000c0c7a24 */ /* 0x000fe400078e020d */
[----:B------:R-:W-:Y:S02]  /*77f0*/  IMAD R0, R88, 0x80, R157 ;  /* 0x0000008058007824 */ /* 0x000fe400078e029d */
[----:B------:R-:W-:-:S02]  /*7800*/  IMAD R9, R18, c[0x0][0x1b4], R9 ;  /* 0x00006d0012097a24 */ /* 0x000fc400078e0209 */
[----:B------:R-:W-:Y:S01]  /*7810*/  IMAD.WIDE.U32 R18, R18, c[0x0][0x1b0], R2 ;  /* 0x00006c0012127a25 */ /* 0x000fe200078e0002 */
[----:B------:R-:W-:Y:S02]  /*7820*/  SHF.R.S32.HI R3, RZ, 0x1f, R12 ;  /* 0x0000001fff037819 */ /* 0x000fe4000001140c */
[C---:B------:R-:W-:Y:S01]  /*7830*/  IADD3 R2, R0.reuse, 0x20, RZ ;  /* 0x0000002000027810 */ /* 0x040fe20007ffe0ff */
[----:B------:R-:W-:Y:S01]  /*7840*/  IMAD.IADD R19, R19, 0x1, R9 ;  /* 0x0000000113137824 */ /* 0x000fe200078e0209 */
[-C--:B------:R-:W-:Y:S01]  /*7850*/  ISETP.GE.AND P1, PT, R0, R37.reuse, PT ;  /* 0x000000250000720c */ /* 0x080fe20003f26270 */
[----:B------:R-:W-:Y:S01]  /*7860*/  IMAD R3, R3, c[0x0][0x1a8], RZ ;  /* 0x00006a0003037a24 */ /* 0x000fe200078e02ff */
[----:B------:R-:W-:Y:S01]  /*7870*/  ISETP.GE.AND P0, PT, R2, R37, PT ;  /* 0x000000250200720c */ /* 0x000fe20003f06270 */
[----:B------:R-:W-:Y:S02]  /*7880*/  IMAD.SHL.U32 R40, R20, 0x8, RZ ;  /* 0x0000000814287824 */ /* 0x000fe400078e00ff */
[C---:B------:R-:W-:Y:S01]  /*7890*/  IMAD R8, R12.reuse, c[0x0][0x1ac], R3 ;  /* 0x00006b000c087a24 */ /* 0x040fe200078e0203 */
[----:B------:R-:W-:Y:S01]  /*78a0*/  P2R R2, PR, RZ, 0x1 ;  /* 0x00000001ff027803 */ /* 0x000fe20000000000 */
[----:B------:R-:W-:Y:S01]  /*78b0*/  IMAD.WIDE.U32 R12, R12, c[0x0][0x1a8], R18 ;  /* 0x00006a000c0c7a25 */ /* 0x000fe200078e0012 */
[----:B------:R-:W-:-:S02]  /*78c0*/  IADD3 R15, P0, R157, R130, RZ ;  /* 0x000000829d0f7210 */ /* 0x000fc40007f1e0ff */
[----:B------:R-:W-:Y:S01]  /*78d0*/  IADD3 R6, R40, 0x80, RZ ;  /* 0x0000008028067810 */ /* 0x000fe20007ffe0ff */
[----:B------:R-:W-:Y:S01]  /*78e0*/  IMAD.IADD R8, R13, 0x1, R8 ;  /* 0x000000010d087824 */ /* 0x000fe200078e0208 */
[----:B------:R-:W-:Y:S01]  /*78f0*/  LEA.HI.X.SX32 R24, R157, R24, 0x1, P0 ;  /* 0x000000189d187211 */ /* 0x000fe200000f0eff */
[----:B------:R-:W-:Y:S01]  /*7900*/  IMAD.IADD R11, R86, 0x1, -R11 ;  /* 0x00000001560b7824 */ /* 0x000fe200078e0a0b */
[----:B------:R-:W-:Y:S01]  /*7910*/  LEA R9, P0, R12, c[0x0][0x160], 0x1 ;  /* 0x000058000c097a11 */ /* 0x000fe200078008ff */
[----:B------:R-:W-:Y:S01]  /*7920*/  IMAD.SHL.U32 R44, R20, 0x8, RZ ;  /* 0x00000008142c7824 */ /* 0x000fe200078e00ff */
[----:B------:R-:W-:Y:S01]  /*7930*/  @!P1 SHF.R.S32.HI R3, RZ, 0x1f, R6 ;  /* 0x0000001fff039819 */ /* 0x000fe20000011406 */
[----:B------:R-:W-:Y:S01]  /*7940*/  IMAD R28, R24, c[0x0][0x1e0], RZ ;  /* 0x00007800181c7a24 */ /* 0x000fe200078e02ff */
[----:B------:R-:W-:Y:S01]  /*7950*/  LEA.HI.X R8, R12, c[0x0][0x164], R8, 0x1, P0 ;  /* 0x000059000c087a11 */ /* 0x000fe200000f0c08 */
[----:B------:R-:W1:Y:S01]  /*7960*/  SHFL.IDX PT, R22, R9, RZ, 0x181f ;  /* 0x00181fff09167589 */ /* 0x000e6200000e0000 */
[----:B------:R-:W-:Y:S01]  /*7970*/  SHF.R.S32.HI R18, RZ, 0x1f, R11 ;  /* 0x0000001fff127819 */ /* 0x000fe2000001140b */
[----:B------:R-:W-:Y:S01]  /*7980*/  IMAD.IADD R17, R4, 0x1, -R17 ;  /* 0x0000000104117824 */ /* 0x000fe200078e0a11 */
[----:B------:R-:W-:Y:S01]  /*7990*/  ISETP.GE.AND P6, PT, R6, c[0x0][0x198], PT ;  /* 0x0000660006007a0c */ /* 0x000fe20003fc6270 */
[----:B------:R-:W3:Y:S01]  /*79a0*/  SHFL.IDX PT, R23, R8, RZ, 0x181f ;  /* 0x00181fff08177589 */ /* 0x000ee200000e0000 */
[----:B------:R-:W-:Y:S01]  /*79b0*/  SHF.R.S32.HI R45, RZ, 0x1f, R44 ;  /* 0x0000001fff2d7819 */ /* 0x000fe2000001142c */
[----:B------:R-:W-:Y:S01]  /*79c0*/  IMAD R24, R24, c[0x0][0x208], RZ ;  /* 0x0000820018187a24 */ /* 0x000fe200078e02ff */
[----:B------:R-:W-:Y:S01]  /*79d0*/  LEA.HI R18, R18, R11, RZ, 0x3 ;  /* 0x0000000b12127211 */ /* 0x000fe200078f18ff */
[----:B------:R-:W-:Y:S01]  /*79e0*/  IMAD R28, R15, c[0x0][0x1e4], R28 ;  /* 0x000079000f1c7a24 */ /* 0x000fe200078e021c */
[----:B------:R-:W-:Y:S01]  /*79f0*/  @!P1 LEA.HI R10, R3, R6, RZ, 0x3 ;  /* 0x00000006030a9211 */ /* 0x000fe200078f18ff */
[----:B------:R-:W-:Y:S01]  /*7a00*/  IMAD.WIDE.U32 R30, R15, c[0x0][0x1e0], R44 ;  /* 0x000078000f1e7a25 */ /* 0x000fe200078e002c */
[----:B------:R-:W-:-:S02]  /*7a10*/  IADD3 R3, R40, 0xc0, RZ ;  /* 0x000000c028037810 */ /* 0x000fc40007ffe0ff */
[----:B------:R-:W-:Y:S01]  /*7a20*/  P2R R4, PR, RZ, 0x40 ;  /* 0x00000040ff047803 */ /* 0x000fe20000000000 */
[C---:B------:R-:W-:Y:S01]  /*7a30*/  IMAD R24, R15.reuse, c[0x0][0x20c], R24 ;  /* 0x000083000f187a24 */ /* 0x040fe200078e0218 */
[----:B------:R-:W-:Y:S01]  /*7a40*/  LOP3.LUT R4, R18, 0xfffffff8, RZ, 0xc0, !PT ;  /* 0xfffffff812047812 */ /* 0x000fe200078ec0ff */
[----:B------:R-:W-:Y:S01]  /*7a50*/  IMAD.WIDE.U32 R14, R15, c[0x0][0x208], R44 ;  /* 0x000082000f0e7a25 */ /* 0x000fe200078e002c */
[----:B------:R-:W-:Y:S02]  /*7a60*/  @!P1 SHF.R.S32.HI R12, RZ, 0x1f, R3 ;  /* 0x0000001fff0c9819 */ /* 0x000fe40000011403 */
[----:B------:R-:W-:Y:S01]  /*7a70*/  ISETP.GE.AND P4, PT, R3, c[0x0][0x198], PT ;  /* 0x0000660003007a0c */ /* 0x000fe20003f86270 */
[----:B------:R-:W-:Y:S01]  /*7a80*/  IMAD.IADD R29, R31, 0x1, R28 ;  /* 0x000000011f1d7824 */ /* 0x000fe200078e021c */
[----:B------:R-:W-:Y:S01]  /*7a90*/  @!P1 LEA.HI R3, R12, R3, RZ, 0x3 ;  /* 0x000000030c039211 */ /* 0x000fe200078f18ff */
[----:B------:R-:W-:Y:S01]  /*7aa0*/  IMAD.IADD R4, R11, 0x1, -R4 ;  /* 0x000000010b047824 */ /* 0x000fe200078e0a04 */
[----:B------:R-:W-:Y:S01]  /*7ab0*/  ISETP.GE.AND P3, PT, R40, c[0x0][0x198], PT ;  /* 0x0000660028007a0c */ /* 0x000fe20003f66270 */
[----:B------:R-:W-:Y:S01]  /*7ac0*/  IMAD.MOV.U32 R28, RZ, RZ, R30 ;  /* 0x000000ffff1c7224 */ /* 0x000fe200078e001e */
[----:B------:R-:W-:Y:S01]  /*7ad0*/  @!P1 LOP3.LUT R19, R10, 0xfffffff8, RZ, 0xc0, !PT ;  /* 0xfffffff80a139812 */ /* 0x000fe200078ec0ff */
[----:B------:R-:W-:Y:S01]  /*7ae0*/  IMAD R230, R109, c[0x0][0x1e8], RZ ;  /* 0x00007a006de67a24 */ /* 0x000fe200078e02ff */
[----:B------:R-:W-:Y:S01]  /*7af0*/  LOP3.LUT P5, RZ, R4, 0x4, RZ, 0xc0, !PT ;  /* 0x0000000404ff7812 */ /* 0x000fe200078ac0ff */
[----:B------:R-:W-:Y:S01]  /*7b00*/  IMAD.IADD R25, R15, 0x1, R24 ;  /* 0x000000010f197824 */ /* 0x000fe200078e0218 */
[----:B------:R-:W-:Y:S01]  /*7b10*/  @!P1 LOP3.LUT R3, R3, 0xfffffff8, RZ, 0xc0, !PT ;  /* 0xfffffff803039812 */ /* 0x000fe200078ec0ff */
[----:B------:R-:W-:Y:S01]  /*7b20*/  IMAD.MOV.U32 R24, RZ, RZ, R14 ;  /* 0x000000ffff187224 */ /* 0x000fe200078e000e */
[----:B------:R-:W-:Y:S01]  /*7b30*/  IADD3 R10, R44, 0x80, RZ ;  /* 0x000000802c0a7810 */ /* 0x000fe20007ffe0ff */
[----:B------:R-:W-:-:S02]  /*7b40*/  IMAD R12, R109, c[0x0][0x210], RZ ;  /* 0x000084006d0c7a24 */ /* 0x000fc400078e02ff */
[----:B------:R-:W-:Y:S02]  /*7b50*/  IMAD.SHL.U32 R15, R4, 0x40, RZ ;  /* 0x00000040040f7824 */ /* 0x000fe400078e00ff */
[C---:B------:R-:W-:Y:S02]  /*7b60*/  IMAD R230, R223.reuse, c[0x0][0x1ec], R230 ;  /* 0x00007b00dfe67a24 */ /* 0x040fe400078e02e6 */
[----:B------:R-:W-:Y:S01]  /*7b70*/  IMAD.WIDE.U32 R30, R223, c[0x0][0x1e8], R28 ;  /* 0x00007a00df1e7a25 */ /* 0x000fe200078e001c */
[----:B------:R-:W-:-:S03]  /*7b80*/  LOP3.LUT R15, R15, 0x1c0, RZ, 0xc0, !PT ;  /* 0x000001c00f0f7812 */ /* 0x000fc600078ec0ff */
[C---:B------:R-:W-:Y:S02]  /*7b90*/  IMAD R13, R223.reuse, c[0x0][0x214], R12 ;  /* 0x00008500df0d7a24 */ /* 0x040fe400078e020c */
[----:B------:R-:W-:Y:S01]  /*7ba0*/  IMAD.WIDE.U32 R28, R223, c[0x0][0x210], R24 ;  /* 0x00008400df1c7a25 */ /* 0x000fe200078e0018 */
[----:B-1----:R-:W-:-:S03]  /*7bb0*/  @!P1 LEA R24, P0, R40, R22, 0x1 ;  /* 0x0000001628189211 */ /* 0x002fc600078008ff */
[----:B------:R-:W-:Y:S01]  /*7bc0*/  IMAD.SHL.U32 R12, R17, 0x8, RZ ;  /* 0x00000008110c7824 */ /* 0x000fe200078e00ff */
[----:B---3--:R-:W-:Y:S01]  /*7bd0*/  @!P1 LEA.HI.X R25, R40, R23, R45, 0x1, P0 ;  /* 0x0000001728199211 */ /* 0x008fe200000f0c2d */
[----:B------:R-:W-:Y:S01]  /*7be0*/  IMAD.IADD R231, R230, 0x1, R31 ;  /* 0x00000001e6e77824 */ /* 0x000fe200078e021f */
[----:B------:R-:W-:Y:S01]  /*7bf0*/  LOP3.LUT P0, RZ, R4, 0x2, RZ, 0xc0, !PT ;  /* 0x0000000204ff7812 */ /* 0x000fe2000780c0ff */
[----:B------:R-:W-:Y:S01]  /*7c00*/  IMAD.SHL.U32 R43, R157, 0x40, RZ ;  /* 0x000000409d2b7824 */ /* 0x000fe200078e00ff */
[----:B------:R-:W-:Y:S01]  /*7c10*/  LOP3.LUT R12, R15, 0x8, R12, 0xf8, !PT ;  /* 0x000000080f0c7812 */ /* 0x000fe200078ef80c */
[----:B------:R-:W-:Y:S01]  /*7c20*/  IMAD.MOV.U32 R230, RZ, RZ, R30 ;  /* 0x000000ffffe67224 */ /* 0x000fe200078e001e */
[----:B------:R-:W-:Y:S01]  /*7c30*/  IADD3 R30, R44, 0x40, RZ ;  /* 0x000000402c1e7810 */ /* 0x000fe20007ffe0ff */
[----:B------:R-:W-:Y:S01]  /*7c40*/  IMAD.SHL.U32 R41, R41, 0x8, RZ ;  /* 0x0000000829297824 */ /* 0x000fe200078e00ff */
[----:B------:R-:W-:Y:S01]  /*7c50*/  SHF.R.U32.HI R15, RZ, 0x3, R15 ;  /* 0x00000003ff0f7819 */ /* 0x000fe2000001160f */
[----:B------:R-:W-:Y:S01]  /*7c60*/  IMAD.SHL.U32 R18, R18, 0x40, RZ ;  /* 0x0000004012127824 */ /* 0x000fe200078e00ff */
[----:B------:R-:W-:Y:S01]  /*7c70*/  LOP3.LUT R43, R43, 0x1c0, RZ, 0xc0, !PT ;  /* 0x000001c02b2b7812 */ /* 0x000fe200078ec0ff */
[----:B------:R-:W-:Y:S01]  /*7c80*/  IMAD.IADD R13, R13, 0x1, R29 ;  /* 0x000000010d0d7824 */ /* 0x000fe200078e021d */
[----:B------:R-:W-:-:S02]  /*7c90*/  @!P1 SHF.R.S32.HI R11, RZ, 0x1f, R30 ;  /* 0x0000001fff0b9819 */ /* 0x000fc4000001141e */
[----:B------:R-:W-:Y:S01]  /*7ca0*/  LOP3.LUT R15, R12, R15, RZ, 0x3c, !PT ;  /* 0x0000000f0c0f7212 */ /* 0x000fe200078e3cff */
[----:B------:R-:W-:Y:S01]  /*7cb0*/  IMAD.MOV.U32 R12, RZ, RZ, R28 ;  /* 0x000000ffff0c7224 */ /* 0x000fe200078e001c */
[----:B------:R-:W-:Y:S02]  /*7cc0*/  LOP3.LUT R41, R41, 0xfffffe00, RZ, 0xc0, !PT ;  /* 0xfffffe0029297812 */ /* 0x000fe400078ec0ff */
[----:B------:R-:W-:Y:S02]  /*7cd0*/  LOP3.LUT R16, R43, 0x38, R44, 0xf8, !PT ;  /* 0x000000382b107812 */ /* 0x000fe400078ef82c */
[----:B------:R-:W-:Y:S02]  /*7ce0*/  SHF.R.U32.HI R46, RZ, 0x3, R43 ;  /* 0x00000003ff2e7819 */ /* 0x000fe4000001162b */
[----:B------:R-:W-:Y:S02]  /*7cf0*/  @!P1 LEA.HI R14, R11, R30, RZ, 0x3 ;  /* 0x0000001e0b0e9211 */ /* 0x000fe400078f18ff */
[----:B------:R-:W-:-:S05]  /*7d00*/  LOP3.LUT R16, R41, R16, R46, 0xf6, !PT ;  /* 0x0000001029107212 */ /* 0x000fca00078ef62e */
[----:B------:R-:W-:-:S05]  /*7d10*/  @!P1 IMAD.SHL.U32 R21, R16, 0x2, RZ ;  /* 0x0000000210159824 */ /* 0x000fca00078e00ff */
[----:B------:R-:W-:Y:S01]  /*7d20*/  @!PT LDS RZ, [RZ] ;  /* 0x00000000fffff984 */ /* 0x000fe20000000800 */
[----:B------:R1:W-:Y:S01]  /*7d30*/  @!P1 LDGSTS.E.BYPASS.LTC128B.128 [R21+0x10080], [R24.64], !P3 ;  /* 0x1008000018159fae */ /* 0x0003e2000d901d52 */
[----:B--2---:R-:W-:Y:S01]  /*7d40*/  @P2 SHF.R.S32.HI R27, RZ, 0x1f, R26 ;  /* 0x0000001fff1b2819 */ /* 0x004fe2000001141a */
[----:B------:R-:W-:Y:S02]  /*7d50*/  @!P2 IMAD.MOV.U32 R26, RZ, RZ, R224 ;  /* 0x000000ffff1aa224 */ /* 0x000fe400078e00e0 */
[----:B------:R-:W-:Y:S01]  /*7d60*/  @!P2 IMAD.MOV.U32 R27, RZ, RZ, R5 ;  /* 0x000000ffff1ba224 */ /* 0x000fe200078e0005 */
[----:B------:R-:W-:Y:S01]  /*7d70*/  ISETP.NE.U32.AND P2, PT, RZ, c[0x0][0x350], PT ;  /* 0x0000d400ff007a0c */ /* 0x000fe20003f45070 */
[----:B------:R-:W-:-:S03]  /*7d80*/  IMAD.MOV.U32 R5, RZ, RZ, 0x10 ;  /* 0x00000010ff057424 */ /* 0x000fc600078e00ff */
[----:B------:R-:W-:Y:S02]  /*7d90*/  ISETP.NE.AND.EX P2, PT, RZ, c[0x0][0x354], PT, P2 ;  /* 0x0000d500ff007a0c */ /* 0x000fe40003f45320 */
[----:B------:R-:W-:Y:S02]  /*7da0*/  SEL R5, R5, 0xfffffff0, !P0 ;  /* 0xfffffff005057807 */ /* 0x000fe40004000000 */
[----:B------:R-:W-:Y:S02]  /*7db0*/  ISETP.NE.AND P0, PT, R2, RZ, PT ;  /* 0x000000ff0200720c */ /* 0x000fe40003f05270 */
[----:B------:R-:W-:Y:S02]  /*7dc0*/  SEL R226, R26, RZ, !P2 ;  /* 0x000000ff1ae27207 */ /* 0x000fe40005000000 */
[----:B------:R-:W-:Y:S02]  /*7dd0*/  SEL R4, R27, RZ, !P2 ;  /* 0x000000ff1b047207 */ /* 0x000fe40005000000 */
[----:B------:R-:W-:Y:S01]  /*7de0*/  ISETP.GE.AND P2, PT, R30, c[0x0][0x198], PT ;  /* 0x000066001e007a0c */ /* 0x000fe20003f46270 */
[----:B------:R-:W-:Y:S01]  /*7df0*/  IMAD.WIDE.U32 R230, R226, c[0x0][0x1f0], R230 ;  /* 0x00007c00e2e67a25 */ /* 0x000fe200078e00e6 */
[----:B------:R-:W-:-:S02]  /*7e00*/  P2R R11, PR, RZ, 0x1 ;  /* 0x00000001ff0b7803 */ /* 0x000fc40000000000 */
[----:B------:R-:W-:Y:S01]  /*7e10*/  LOP3.LUT R2, R15, 0xfffffe00, R18, 0xf8, !PT ;  /* 0xfffffe000f027812 */ /* 0x000fe200078ef812 */
[----:B------:R-:W-:Y:S01]  /*7e20*/  IMAD R235, R4, c[0x0][0x1f0], RZ ;  /* 0x00007c0004eb7a24 */ /* 0x000fe200078e02ff */
[----:B------:R-:W-:Y:S01]  /*7e30*/  @!P1 LOP3.LUT R15, R14, 0xfffffff8, RZ, 0xc0, !PT ;  /* 0xfffffff80e0f9812 */ /* 0x000fe200078ec0ff */
[----:B------:R-:W-:Y:S01]  /*7e40*/  IMAD R233, R4, c[0x0][0x218], RZ ;  /* 0x0000860004e97a24 */ /* 0x000fe200078e02ff */
[----:B------:R-:W-:Y:S01]  /*7e50*/  ISETP.GE.AND P0, PT, R44, c[0x0][0x1d4], PT ;  /* 0x000075002c007a0c */ /* 0x000fe20003f06270 */
[----:B------:R-:W-:Y:S01]  /*7e60*/  IMAD R235, R226, c[0x0][0x1f4], R235 ;  /* 0x00007d00e2eb7a24 */ /* 0x000fe200078e02eb */
[----:B------:R-:W-:Y:S01]  /*7e70*/  IADD3 R4, R44, 0xc0, RZ ;  /* 0x000000c02c047810 */ /* 0x000fe20007ffe0ff */
[----:B------:R-:W-:-:S04]  /*7e80*/  @!P1 IMAD.WIDE R26, R15, 0x2, R22 ;  /* 0x000000020f1a9825 */ /* 0x000fc800078e0216 */
[--C-:B------:R-:W-:Y:S01]  /*7e90*/  @!P1 IMAD.WIDE R14, R19, 0x2, R22.reuse ;  /* 0x00000002130e9825 */ /* 0x100fe200078e0216 */
[----:B------:R1:W-:Y:S03]  /*7ea0*/  @!P1 LDGSTS.E.BYPASS.LTC128B.128 [R21+0x14080], [R26.64], !P2 ;  /* 0x140800001a159fae */ /* 0x0003e6000d101d52 */
[----:B------:R-:W-:Y:S01]  /*7eb0*/  @!P1 IMAD.WIDE R18, R3, 0x2, R22 ;  /* 0x0000000203129825 */ /* 0x000fe200078e0216 */
[----:B------:R1:W-:Y:S01]  /*7ec0*/  @!P1 LDGSTS.E.BYPASS.LTC128B.128 [R21+0x18080], [R14.64], !P6 ;  /* 0x180800000e159fae */ /* 0x0003e2000f101d52 */
[----:B------:R-:W-:Y:S02]  /*7ed0*/  @P0 LOP3.LUT R225, R225, 0x2, RZ, 0xfc, !PT ;  /* 0x00000002e1e10812 */ /* 0x000fe400078efcff */
[----:B------:R-:W-:Y:S01]  /*7ee0*/  IMAD.MOV.U32 R3, RZ, RZ, 0x20 ;  /* 0x00000020ff037424 */ /* 0x000fe200078e00ff */
[----:B------:R2:W-:Y:S01]  /*7ef0*/  @!P1 LDGSTS.E.BYPASS.LTC128B.128 [R21+0x1c080], [R18.64], !P4 ;  /* 0x1c08000012159fae */ /* 0x0005e2000e101d52 */
[----:B------:R-:W-:Y:S01]  /*7f00*/  LOP3.LUT R225, R225, 0xfffffffe, RZ, 0xc0, !PT ;  /* 0xfffffffee1e17812 */ /* 0x000fe200078ec0ff */
[----:B------:R-:W-:Y:S01]  /*7f10*/  IMAD R233, R226, c[0x0][0x21c], R233 ;  /* 0x00008700e2e97a24 */ /* 0x000fe200078e02e9 */
[----:B------:R-:W-:Y:S01]  /*7f20*/  ISETP.GE.AND P6, PT, R10, c[0x0][0x1d4], PT ;  /* 0x000075000a007a0c */ /* 0x000fe20003fc6270 */
[----:B------:R-:W-:Y:S01]  /*7f30*/  IMAD.WIDE.U32 R226, R226, c[0x0][0x218], R12 ;  /* 0x00008600e2e27a25 */ /* 0x000fe200078e000c */
[----:B------:R1:W3:Y:S01]  /*7f40*/  SHFL.IDX PT, R22, R9, 0x1, 0x181f ;  /* 0x00381f0009167f89 */ /* 0x0002e200000e0000 */
[----:B------:R-:W-:-:S02]  /*7f50*/  SEL R3, R3, 0xffffffe0, !P5 ;  /* 0xffffffe003037807 */ /* 0x000fc40006800000 */
[----:B------:R-:W-:Y:S01]  /*7f60*/  IMAD.IADD R235, R231, 0x1, R235 ;  /* 0x00000001e7eb7824 */ /* 0x000fe200078e02eb */
[----:B------:R1:W4:Y:S01]  /*7f70*/  SHFL.IDX PT, R23, R8, 0x1, 0x181f ;  /* 0x00381f0008177f89 */ /* 0x00032200000e0000 */
[----:B------:R-:W-:Y:S01]  /*7f80*/  IMAD.IADD R233, R227, 0x1, R233 ;  /* 0x00000001e3e97824 */ /* 0x000fe200078e02e9 */
[----:B------:R-:W-:Y:S02]  /*7f90*/  ISETP.GE.AND P5, PT, R4, c[0x0][0x1d4], PT ;  /* 0x0000750004007a0c */ /* 0x000fe40003fa6270 */
[----:B--2---:R-:W-:Y:S02]  /*7fa0*/  SEL R18, RZ, 0x1, P0 ;  /* 0x00000001ff127807 */ /* 0x004fe40000000000 */
[----:B------:R-:W-:-:S13]  /*7fb0*/  ISETP.GE.AND P0, PT, R30, c[0x0][0x1d4], PT ;  /* 0x000075001e007a0c */ /* 0x000fda0003f06270 */
[----:B------:R-:W-:Y:S02]  /*7fc0*/  @P0 LOP3.LUT R225, R225, 0x1, RZ, 0xfc, !PT ;  /* 0x00000001e1e10812 */ /* 0x000fe400078efcff */
[----:B------:R-:W-:-:S13]  /*7fd0*/  ISETP.NE.AND P0, PT, R11, RZ, PT ;  /* 0x000000ff0b00720c */ /* 0x000fda0003f05270 */
[----:B------:R-:W-:Y:S05]  /*7fe0*/  @P0 BRA `(.L_x_786) ;  /* 0x0000016000000947 */ /* 0x000fea0003800000 */
[C---:B-1-34-:R-:W-:Y:S02]  /*7ff0*/  IADD3 R13, R40.reuse, 0x80, RZ ;  /* 0x00000080280d7810 */ /* 0x05afe40007ffe0ff */
[C---:B------:R-:W-:Y:S02]  /*8000*/  IADD3 R11, R40.reuse, 0xc0, RZ ;  /* 0x000000c0280b7810 */ /* 0x040fe40007ffe0ff */
[----:B------:R-:W-:Y:S02]  /*8010*/  SHF.R.S32.HI R15, RZ, 0x1f, R30 ;  /* 0x0000001fff0f7819 */ /* 0x000fe4000001141e */
[----:B------:R-:W-:Y:S02]  /*8020*/  LEA R24, P0, R40, R22, 0x1 ;  /* 0x0000001628187211 */ /* 0x000fe400078008ff */
[----:B------:R-:W-:Y:S02]  /*8030*/  SHF.R.S32.HI R10, RZ, 0x1f, R13 ;  /* 0x0000001fff0a7819 */ /* 0x000fe4000001140d */
[----:B------:R-:W-:-:S02]  /*8040*/  SHF.R.S32.HI R4, RZ, 0x1f, R11 ;  /* 0x0000001fff047819 */ /* 0x000fc4000001140b */
[----:B------:R-:W-:Y:S01]  /*8050*/  LEA.HI R12, R15, R30, RZ, 0x3 ;  /* 0x0000001e0f0c7211 */ /* 0x000fe200078f18ff */
[----:B------:R-:W-:Y:S01]  /*8060*/  IMAD.SHL.U32 R15, R16, 0x2, RZ ;  /* 0x00000002100f7824 */ /* 0x000fe200078e00ff */
[----:B------:R-:W-:Y:S02]  /*8070*/  LEA.HI.X R25, R40, R23, R45, 0x1, P0 ;  /* 0x0000001728197211 */ /* 0x000fe400000f0c2d */
[----:B------:R-:W-:Y:S02]  /*8080*/  LEA.HI R10, R10, R13, RZ, 0x3 ;  /* 0x0000000d0a0a7211 */ /* 0x000fe400078f18ff */
[----:B------:R-:W-:Y:S01]  /*8090*/  LEA.HI R4, R4, R11, RZ, 0x3 ;  /* 0x0000000b04047211 */ /* 0x000fe200078f18ff */
[----:B------:R1:W-:Y:S01]  /*80a0*/  LDGSTS.E.BYPASS.LTC128B.128 [R15+0x11080], [R24.64], !P3 ;  /* 0x11080000180f7fae */ /* 0x0003e2000d901d52 */
[----:B------:R-:W-:Y:S02]  /*80b0*/  ISETP.GE.AND P0, PT, R6, c[0x0][0x198], PT ;  /* 0x0000660006007a0c */ /* 0x000fe40003f06270 */
[----:B------:R-:W-:-:S02]  /*80c0*/  LOP3.LUT R12, R12, 0xfffffff8, RZ, 0xc0, !PT ;  /* 0xfffffff80c0c7812 */ /* 0x000fc400078ec0ff */
[----:B------:R-:W-:Y:S02]  /*80d0*/  LOP3.LUT R11, R10, 0xfffffff8, RZ, 0xc0, !PT ;  /* 0xfffffff80a0b7812 */ /* 0x000fe400078ec0ff */
[----:B------:R-:W-:Y:S01]  /*80e0*/  LOP3.LUT R13, R4, 0xfffffff8, RZ, 0xc0, !PT ;  /* 0xfffffff8040d7812 */ /* 0x000fe200078ec0ff */
[----:B------:R-:W-:-:S04]  /*80f0*/  IMAD.WIDE R26, R12, 0x2, R22 ;  /* 0x000000020c1a7825 */ /* 0x000fc800078e0216 */
[--C-:B------:R-:W-:Y:S01]  /*8100*/  IMAD.WIDE R10, R11, 0x2, R22.reuse ;  /* 0x000000020b0a7825 */ /* 0x100fe200078e0216 */
[----:B------:R1:W-:Y:S03]  /*8110*/  LDGSTS.E.BYPASS.LTC128B.128 [R15+0x15080], [R26.64], !P2 ;  /* 0x150800001a0f7fae */ /* 0x0003e6000d101d52 */
[----:B------:R-:W-:Y:S01]  /*8120*/  IMAD.WIDE R22, R13, 0x2, R22 ;  /* 0x000000020d167825 */ /* 0x000fe200078e0216 */
[----:B------:R1:W-:Y:S04]  /*8130*/  LDGSTS.E.BYPASS.LTC128B.128 [R15+0x19080], [R10.64], !P0 ;  /* 0x190800000a0f7fae */ /* 0x0003e8000c101d52 */
[----:B------:R1:W-:Y:S02]  /*8140*/  LDGSTS.E.BYPASS.LTC128B.128 [R15+0x1d080], [R22.64], !P4 ;  /* 0x1d080000160f7fae */ /* 0x0003e4000e101d52 */
.L_x_786:
[----:B-1-34-:R-:W-:Y:S05]  /*8150*/  BSYNC B0 ;  /* 0x0000000000007941 */ /* 0x01afea0003800000 */
.L_x_785:
[----:B------:R-:W-:Y:S01]  /*8160*/  IADD3 R4, R0, 0x40, RZ ;  /* 0x0000004000047810 */ /* 0x000fe20007ffe0ff */
[----:B------:R1:W2:Y:S01]  /*8170*/  SHFL.IDX PT, R23, R8, 0x2, 0x181f ;  /* 0x00581f0008177f89 */ /* 0x0002a200000e0000 */
[----:B------:R-:W-:Y:S02]  /*8180*/  BSSY B0, `(.L_x_787) ;  /* 0x000001b000007945 */ /* 0x000fe40003800000 */
[----:B------:R-:W-:Y:S01]  /*8190*/  ISETP.GE.AND P0, PT, R4, R37, PT ;  /* 0x000000250400720c */ /* 0x000fe20003f06270 */
[----:B------:R1:W3:-:S12]  /*81a0*/  SHFL.IDX PT, R22, R9, 0x2, 0x181f ;  /* 0x00581f0009167f89 */ /* 0x0002d800000e0000 */
[----:B------:R-:W-:Y:S05]  /*81b0*/  @P0 BRA `(.L_x_788) ;  /* 0x0000017000000947 */ /* 0x000fea0003800000 */
[C---:B------:R-:W-:Y:S02]  /*81c0*/  IADD3 R13, R40.reuse, 0x80, RZ ;  /* 0x00000080280d7810 */ /* 0x040fe40007ffe0ff */
[C---:B------:R-:W-:Y:S02]  /*81d0*/  IADD3 R11, R40.reuse, 0xc0, RZ ;  /* 0x000000c0280b7810 */ /* 0x040fe40007ffe0ff */
[----:B------:R-:W-:Y:S02]  /*81e0*/  SHF.R.S32.HI R15, RZ, 0x1f, R30 ;  /* 0x0000001fff0f7819 */ /* 0x000fe4000001141e */
[----:B---3--:R-:W-:Y:S02]  /*81f0*/  LEA R24, P0, R40, R22, 0x1 ;  /* 0x0000001628187211 */ /* 0x008fe400078008ff */
[----:B------:R-:W-:Y:S02]  /*8200*/  SHF.R.S32.HI R10, RZ, 0x1f, R13 ;  /* 0x0000001fff0a7819 */ /* 0x000fe4000001140d */
[----:B------:R-:W-:-:S02]  /*8210*/  SHF.R.S32.HI R4, RZ, 0x1f, R11 ;  /* 0x0000001fff047819 */ /* 0x000fc4000001140b */
[----:B------:R-:W-:Y:S01]  /*8220*/  LEA.HI R12, R15, R30, RZ, 0x3 ;  /* 0x0000001e0f0c7211 */ /* 0x000fe200078f18ff */
[----:B------:R-:W-:Y:S01]  /*8230*/  IMAD.SHL.U32 R15, R16, 0x2, RZ ;  /* 0x00000002100f7824 */ /* 0x000fe200078e00ff */
[----:B--2---:R-:W-:Y:S02]  /*8240*/  LEA.HI.X R25, R40, R23, R45, 0x1, P0 ;  /* 0x0000001728197211 */ /* 0x004fe400000f0c2d */
[----:B------:R-:W-:Y:S02]  /*8250*/  LEA.HI R10, R10, R13, RZ, 0x3 ;  /* 0x0000000d0a0a7211 */ /* 0x000fe400078f18ff */
[----:B------:R-:W-:Y:S01]  /*8260*/  LEA.HI R4, R4, R11, RZ, 0x3 ;  /* 0x0000000b04047211 */ /* 0x000fe200078f18ff */
[----:B------:R-:W-:Y:S01]  /*8270*/  @!PT LDS RZ, [RZ] ;  /* 0x00000000fffff984 */ /* 0x000fe20000000800 */
        /* <DEDUP_REMOVED lines=11> */
.L_x_788:
[----:B------:R-:W-:Y:S05]  /*8330*/  BSYNC B0 ;  /* 0x0000000000007941 */ /* 0x000fea0003800000 */
.L_x_787:
[----:B------:R-:W-:Y:S01]  /*8340*/  IADD3 R0, R0, 0x60, RZ ;  /* 0x0000006000007810 */ /* 0x000fe20007ffe0ff */
[----:B--2---:R2:W4:Y:S01]  /*8350*/  SHFL.IDX PT, R15, R8, 0x3, 0x181f ;  /* 0x00781f00080f7f89 */ /* 0x00452200000e0000 */
[----:B------:R-:W-:Y:S01]  /*8360*/  MOV R11, 0x30 ;  /* 0x00000030000b7802 */ /* 0x000fe20000000f00 */
[----:B------:R-:W-:Y:S01]  /*8370*/  BSSY B0, `(.L_x_789) ;  /* 0x000001e000007945 */ /* 0x000fe20003800000 */
[----:B------:R-:W-:Y:S01]  /*8380*/  ISETP.GE.AND P0, PT, R0, R37, PT ;  /* 0x000000250000720c */ /* 0x000fe20003f06270 */
[----:B------:R2:W1:Y:S02]  /*8390*/  SHFL.IDX PT, R14, R9, 0x3, 0x181f ;  /* 0x00781f00090e7f89 */ /* 0x00046400000e0000 */
[----:B------:R-:W-:-:S02]  /*83a0*/  IMAD R13, R11, c[0x0][0x1e4], RZ ;  /* 0x000079000b0d7a24 */ /* 0x000fc400078e02ff */
[----:B------:R-:W-:-:S05]  /*83b0*/  IMAD.WIDE.U32 R84, R11, c[0x0][0x1e0], RZ ;  /* 0x000078000b547a25 */ /* 0x000fca00078e00ff */
[----:B------:R-:W-:-:S03]  /*83c0*/  IADD3 R4, R85, R13, RZ ;  /* 0x0000000d55047210 */ /* 0x000fc60007ffe0ff */
[----:B------:R-:W-:Y:S05]  /*83d0*/  @P0 BRA `(.L_x_790) ;  /* 0x0000017000000947 */ /* 0x000fea0003800000 */
[----:B-12---:R-:W-:Y:S01]  /*83e0*/  SHF.R.S32.HI R9, RZ, 0x1f, R30 ;  /* 0x0000001fff097819 */ /* 0x006fe2000001141e */
[----:B------:R-:W-:Y:S01]  /*83f0*/  IMAD.SHL.U32 R10, R16, 0x2, RZ ;  /* 0x00000002100a7824 */ /* 0x000fe200078e00ff */
[C---:B------:R-:W-:Y:S02]  /*8400*/  IADD3 R13, R40.reuse, 0x80, RZ ;  /* 0x00000080280d7810 */ /* 0x040fe40007ffe0ff */
[----:B------:R-:W-:Y:S02]  /*8410*/  LEA.HI R9, R9, R30, RZ, 0x3 ;  /* 0x0000001e09097211 */ /* 0x000fe400078f18ff */
[----:B---3--:R-:W-:Y:S02]  /*8420*/  LEA R22, P0, R40, R14, 0x1 ;  /* 0x0000000e28167211 */ /* 0x008fe400078008ff */
[----:B------:R-:W-:Y:S02]  /*8430*/  LOP3.LUT R9, R9, 0xfffffff8, RZ, 0xc0, !PT ;  /* 0xfffffff809097812 */ /* 0x000fe400078ec0ff */
[----:B------:R-:W-:-:S02]  /*8440*/  SHF.R.S32.HI R8, RZ, 0x1f, R13 ;  /* 0x0000001fff087819 */ /* 0x000fc4000001140d */
[C---:B----4-:R-:W-:Y:S01]  /*8450*/  LEA.HI.X R23, R40.reuse, R15, R45, 0x1, P0 ;  /* 0x0000000f28177211 */ /* 0x050fe200000f0c2d */
[----:B------:R-:W-:Y:S01]  /*8460*/  IMAD.WIDE R24, R9, 0x2, R14 ;  /* 0x0000000209187825 */ /* 0x000fe200078e020e */
[----:B------:R-:W-:Y:S02]  /*8470*/  IADD3 R9, R40, 0xc0, RZ ;  /* 0x000000c028097810 */ /* 0x000fe40007ffe0ff */
[----:B------:R-:W-:Y:S01]  /*8480*/  LEA.HI R8, R8, R13, RZ, 0x3 ;  /* 0x0000000d08087211 */ /* 0x000fe200078f18ff */
[----:B------:R-:W-:Y:S01]  /*8490*/  @!PT LDS RZ, [RZ] ;  /* 0x00000000fffff984 */ /* 0x000fe20000000800 */
[----:B------:R1:W-:Y:S01]  /*84a0*/  LDGSTS.E.BYPASS.LTC128B.128 [R10+0x13080], [R22.64], !P3 ;  /* 0x13080000160a7fae */ /* 0x0003e2000d901d52 */
[----:B------:R-:W-:Y:S02]  /*84b0*/  SHF.R.S32.HI R0, RZ, 0x1f, R9 ;  /* 0x0000001fff007819 */ /* 0x000fe40000011409 */
[----:B------:R-:W-:Y:S01]  /*84c0*/  ISETP.GE.AND P0, PT, R6, c[0x0][0x198], PT ;  /* 0x0000660006007a0c */ /* 0x000fe20003f06270 */
[----:B------:R1:W-:Y:S01]  /*84d0*/  LDGSTS.E.BYPASS.LTC128B.128 [R10+0x17080], [R24.64], !P2 ;  /* 0x17080000180a7fae */ /* 0x0003e2000d101d52 */
[----:B------:R-:W-:-:S02]  /*84e0*/  LEA.HI R0, R0, R9, RZ, 0x3 ;  /* 0x0000000900007211 */ /* 0x000fc400078f18ff */
[----:B------:R-:W-:Y:S02]  /*84f0*/  LOP3.LUT R8, R8, 0xfffffff8, RZ, 0xc0, !PT ;  /* 0xfffffff808087812 */ /* 0x000fe400078ec0ff */
[----:B------:R-:W-:-:S03]  /*8500*/  LOP3.LUT R9, R0, 0xfffffff8, RZ, 0xc0, !PT ;  /* 0xfffffff800097812 */ /* 0x000fc600078ec0ff */
[----:B------:R-:W-:-:S04]  /*8510*/  IMAD.WIDE R12, R8, 0x2, R14 ;  /* 0x00000002080c7825 */ /* 0x000fc800078e020e */
[----:B------:R-:W-:Y:S01]  /*8520*/  IMAD.WIDE R14, R9, 0x2, R14 ;  /* 0x00000002090e7825 */ /* 0x000fe200078e020e */
[----:B------:R1:W-:Y:S04]  /*8530*/  LDGSTS.E.BYPASS.LTC128B.128 [R10+0x1b080], [R12.64], !P0 ;  /* 0x1b0800000c0a7fae */ /* 0x0003e8000c101d52 */
[----:B------:R1:W-:Y:S02]  /*8540*/  LDGSTS.E.BYPASS.LTC128B.128 [R10+0x1f080], [R14.64], !P4 ;  /* 0x1f0800000e0a7fae */ /* 0x0003e4000e101d52 */
.L_x_790:
[----:B------:R-:W-:Y:S05]  /*8550*/  BSYNC B0 ;  /* 0x0000000000007941 */ /* 0x000fea0003800000 */
.L_x_789:
[C---:B------:R-:W-:Y:S01]  /*8560*/  IMAD R0, R156.reuse, -0x30, R11 ;  /* 0xffffffd09c007824 */ /* 0x040fe200078e020b */
[----:B------:R-:W0:Y:S01]  /*8570*/  LDGDEPBAR ;  /* 0x00000000000079af */ /* 0x000e220000000000 */
[----:B------:R-:W-:Y:S01]  /*8580*/  IADD3 R21, R156, -0x1, RZ ;  /* 0xffffffff9c157810 */ /* 0x000fe20007ffe0ff */
[----:B------:R-:W-:Y:S01]  /*8590*/  IMAD.MOV.U32 R234, RZ, RZ, R230 ;  /* 0x000000ffffea7224 */ /* 0x000fe200078e00e6 */
[----:B------:R-:W-:Y:S01]  /*85a0*/  LOP3.LUT P3, RZ, R225, 0x2, RZ, 0xc0, !PT ;  /* 0x00000002e1ff7812 */ /* 0x000fe2000786c0ff */
[----:B------:R-:W-:Y:S01]  /*85b0*/  IMAD.IADD R6, R87, 0x1, R0 ;  /* 0x0000000157067824 */ /* 0x000fe200078e0200 */
[----:B------:R-:W-:Y:S01]  /*85c0*/  SHF.R.S32.HI R19, RZ, 0x1f, R21 ;  /* 0x0000001fff137819 */ /* 0x000fe20000011415 */
[----:B-12---:R-:W-:Y:S01]  /*85d0*/  IMAD R9, R4, R21, RZ ;  /* 0x0000001504097224 */ /* 0x006fe200078e02ff */
[----:B------:R-:W-:Y:S01]  /*85e0*/  BAR.SYNC.DEFER_BLOCKING 0x0 ;  /* 0x0000000000007b1d */ /* 0x000fe20000010000 */
[----:B------:R-:W-:Y:S01]  /*85f0*/  IMAD.WIDE.U32 R12, R21, R84, R234 ;  /* 0x00000054150c7225 */ /* 0x000fe200078e00ea */
[----:B------:R-:W-:-:S02]  /*8600*/  IMNMX R10, R6, 0x30, PT ;  /* 0x00000030060a7817 */ /* 0x000fc40003800200 */
[----:B------:R-:W-:Y:S01]  /*8610*/  LOP3.LUT P4, RZ, R225, 0x1, RZ, 0xc0, !PT ;  /* 0x00000001e1ff7812 */ /* 0x000fe2000788c0ff */
[----:B------:R-:W-:Y:S01]  /*8620*/  IMAD R9, R19, R84, R9 ;  /* 0x0000005413097224 */ /* 0x000fe200078e0209 */
[----:B------:R-:W-:Y:S01]  /*8630*/  UMOV UR8, 0x5 ;  /* 0x0000000500087882 */ /* 0x000fe20000000000 */
[----:B------:R-:W-:Y:S01]  /*8640*/  IMAD.IADD R10, R10, 0x1, -R157 ;  /* 0x000000010a0a7824 */ /* 0x000fe200078e0a9d */
[----:B------:R-:W-:Y:S01]  /*8650*/  ULDC.64 UR4, c[0x0][0x1e0] ;  /* 0x0000780000047ab9 */ /* 0x000fe20000000a00 */
[----:B------:R-:W-:Y:S01]  /*8660*/  IMAD.IADD R9, R13, 0x1, R9 ;  /* 0x000000010d097824 */ /* 0x000fe200078e0209 */
[----:B------:R-:W-:Y:S01]  /*8670*/  USHF.L.U64.HI UR8, UR4, UR8, UR5 ;  /* 0x0000000804087299 */ /* 0x000fe20008010205 */
[----:B------:R-:W-:Y:S01]  /*8680*/  BSSY B0, `(.L_x_791) ;  /* 0x0000018000007945 */ /* 0x000fe20003800000 */
[----:B------:R-:W-:Y:S01]  /*8690*/  ISETP.GE.AND P0, PT, R10, 0x1, PT ;  /* 0x000000010a00780c */ /* 0x000fe20003f06270 */
[----:B------:R-:W-:-:S12]  /*86a0*/  USHF.L.U32 UR5, UR4, 0x5, URZ ;  /* 0x0000000504057899 */ /* 0x000fd8000800063f */
[----:B------:R-:W-:Y:S01]  /*86b0*/  @P0 LEA R14, P2, R12, c[0x0][0x1c8], 0x1 ;  /* 0x000072000c0e0a11 */ /* 0x000fe200078408ff */
[----:B------:R-:W-:-:S03]  /*86c0*/  @P0 IMAD.SHL.U32 R8, R16, 0x2, RZ ;  /* 0x0000000210080824 */ /* 0x000fc600078e00ff */
[----:B----4-:R-:W-:-:S05]  /*86d0*/  @P0 LEA.HI.X R15, R12, c[0x0][0x1cc], R9, 0x1, P2 ;  /* 0x000073000c0f0a11 */ /* 0x010fca00010f0c09 */
[----:B------:R-:W-:Y:S01]  /*86e0*/  @!PT LDS RZ, [RZ] ;  /* 0x00000000fffff984 */ /* 0x000fe20000000800 */
[----:B------:R-:W-:Y:S01]  /*86f0*/  @!PT LDS RZ, [RZ] ;  /* 0x00000000fffff984 */ /* 0x000fe20000000800 */
[----:B------:R-:W-:Y:S01]  /*8700*/  @!PT LDS RZ, [RZ] ;  /* 0x00000000fffff984 */ /* 0x000fe20000000800 */
[----:B------:R1:W-:Y:S04]  /*8710*/  @P0 LDGSTS.E.BYPASS.LTC128B.128 [R8+0xa080], [R14.64], !P3 ;  /* 0x0a0800000e080fae */ /* 0x0003e8000d901d52 */
[----:B------:R1:W-:Y:S04]  /*8720*/  @P0 LDGSTS.E.BYPASS.LTC128B.128 [R8+0xb880], [R14.64+0x80], !P4 ;  /* 0x0b8800800e080fae */ /* 0x0003e8000e101d52 */
[----:B------:R1:W-:Y:S04]  /*8730*/  @P0 LDGSTS.E.BYPASS.LTC128B.128 [R8+0xd080], [R14.64+0x100], !P6 ;  /* 0x0d0801000e080fae */ /* 0x0003e8000f101d52 */
[----:B------:R1:W-:Y:S01]  /*8740*/  @P0 LDGSTS.E.BYPASS.LTC128B.128 [R8+0xe880], [R14.64+0x180], !P5 ;  /* 0x0e8801800e080fae */ /* 0x0003e2000e901d52 */
[----:B------:R-:W-:-:S13]  /*8750*/  ISETP.GE.AND P0, PT, R10, 0x21, PT ;  /* 0x000000210a00780c */ /* 0x000fda0003f06270 */
[----:B------:R-:W-:Y:S05]  /*8760*/  @!P0 BRA `(.L_x_792) ;  /* 0x0000009000008947 */ /* 0x000fea0003800000 */
[----:B-1----:R-:W-:-:S04]  /*8770*/  IADD3 R8, P0, R12, UR5, RZ ;  /* 0x000000050c087c10 */ /* 0x002fc8000ff1e0ff */
[----:B------:R-:W-:Y:S02]  /*8780*/  IADD3.X R9, R9, UR8, RZ, P0, !PT ;  /* 0x0000000809097c10 */ /* 0x000fe400087fe4ff */
[----:B------:R-:W-:-:S04]  /*8790*/  LEA R10, P0, R8, c[0x0][0x1c8], 0x1 ;  /* 0x00007200080a7a11 */ /* 0x000fc800078008ff */
[----:B------:R-:W-:Y:S01]  /*87a0*/  LEA.HI.X R11, R8, c[0x0][0x1cc], R9, 0x1, P0 ;  /* 0x00007300080b7a11 */ /* 0x000fe200000f0c09 */
[----:B------:R-:W-:-:S05]  /*87b0*/  IMAD.SHL.U32 R8, R16, 0x2, RZ ;  /* 0x0000000210087824 */ /* 0x000fca00078e00ff */
[----:B------:R1:W-:Y:S04]  /*87c0*/  LDGSTS.E.BYPASS.LTC128B.128 [R8+0xb080], [R10.64], !P3 ;  /* 0x0b0800000a087fae */ /* 0x0003e8000d901d52 */
[----:B------:R1:W-:Y:S04]  /*87d0*/  LDGSTS.E.BYPASS.LTC128B.128 [R8+0xc880], [R10.64+0x80], !P4 ;  /* 0x0c8800800a087fae */ /* 0x0003e8000e101d52 */
[----:B------:R1:W-:Y:S04]  /*87e0*/  LDGSTS.E.BYPASS.LTC128B.128 [R8+0xe080], [R10.64+0x100], !P6 ;  /* 0x0e0801000a087fae */ /* 0x0003e8000f101d52 */
[----:B------:R1:W-:Y:S02]  /*87f0*/  LDGSTS.E.BYPASS.LTC128B.128 [R8+0xf880], [R10.64+0x180], !P5 ;  /* 0x0f8801800a087fae */ /* 0x0003e4000e901d52 */
.L_x_792:
[----:B------:R-:W-:Y:S05]  /*8800*/  BSYNC B0 ;  /* 0x0000000000007941 */ /* 0x000fea0003800000 */
.L_x_791:
[----:B------:R-:W-:Y:S01]  /*8810*/  ISETP.LT.AND P0, PT, RZ, c[0x0][0x27c], PT ;  /* 0x00009f00ff007a0c */ /* 0x000fe20003f01270 */
[----:B------:R-:W0:-:S12]  /*8820*/  LDGDEPBAR ;  /* 0x00000000000079af */ /* 0x000e180000000000 */
[----:B------:R-:W-:Y:S05]  /*8830*/  @P0 BRA `(.L_x_793) ;  /* 0x0000002000000947 */ /* 0x000fea0003800000 */
[----:B------:R-:W-:-:S04]  /*8840*/  DEPBAR.LE SB0, 0x1 ;  /* 0x000080400000791a */ /* 0x000fc80000000000 */
[----:B------:R-:W-:Y:S05]  /*8850*/  BRA `(.L_x_794) ;  /* 0x00006ab000007947 */ /* 0x000fea0003800000 */
.L_x_793:
[----:B-1---5:R-:W-:Y:S01]  /*8860*/  SHF.R.S32.HI R10, RZ, 0x1f, R89 ;  /* 0x0000001fff0a7819 */ /* 0x022fe20000011459 */
[----:B------:R-:W-:Y:S01]  /*8870*/  ULDC.U8 UR4, c[0x0][0x298] ;  /* 0x0000a60000047ab9 */ /* 0x000fe20000000000 */
[C---:B------:R-:W-:Y:S01]  /*8880*/  IMAD.WIDE.U32 R12, R89.reuse, c[0x0][0x280], RZ ;  /* 0x0000a000590c7a25 */ /* 0x040fe200078e00ff */
[----:B------:R-:W-:Y:S01]  /*8890*/  ISETP.NE.AND P2, PT, RZ, UR4, PT ;  /* 0x00000004ff007c0c */ /* 0x000fe2000bf45270 */
[----:B------:R-:W-:Y:S01]  /*88a0*/  BSSY B2, `(.L_x_794) ;  /* 0x00006a6000027945 */ /* 0x000fe20003800000 */
[----:B------:R-:W-:Y:S01]  /*88b0*/  SHF.L.U32 R39, R16, 0x1, RZ ;  /* 0x0000000110277819 */ /* 0x000fe200000006ff */
[----:B------:R-:W-:Y:S01]  /*88c0*/  IMAD R8, R10, c[0x0][0x280], RZ ;  /* 0x0000a0000a087a24 */ /* 0x000fe200078e02ff */
        /* <DEDUP_REMOVED lines=12> */
[----:B---3--:R-:W-:Y:S01]  /*8990*/  SHF.L.U32 R22, R20, 0x2, RZ ;  /* 0x0000000214167819 */ /* 0x008fe200000006ff */
        /* <DEDUP_REMOVED lines=39> */
[----:B------:R-:W-:Y:S01]  /*8c10*/  @!P1 IMAD.WIDE R34, R13, 0x2, R48 ;  /* 0x000000020d229825 */ /* 0x000fe200078e0230 */
[----:B------:R1:W5:Y:S01]  /*8c20*/  @!P2 LD.E.64 R52, [R32.64] ;  /* 0x000000122034a980 */ /* 0x000362000c101b00 */
[----:B------:R-:W-:Y:S02]  /*8c30*/  CS2R R12, SRZ ;  /* 0x00000000000c7805 */ /* 0x000fe4000001ff00 */
[C---:B------:R-:W-:Y:S01]  /*8c40*/  @!P0 IMAD.WIDE R28, R9.reuse, 0x2, R28 ;  /* 0x00000002091c8825 */ /* 0x040fe200078e021c */
[----:B------:R1:W5:Y:S03]  /*8c50*/  @!P1 LD.E.64 R14, [R30.64] ;  /* 0x000000121e0e9980 */ /* 0x000366000c101b00 */
[----:B------:R-:W-:Y:S01]  /*8c60*/  @!P0 IMAD.WIDE R48, R9, 0x2, R48 ;  /* 0x0000000209308825 */ /* 0x000fe200078e0230 */
[----:B------:R1:W5:Y:S01]  /*8c70*/  @!P0 LD.E.64 R12, [R28.64] ;  /* 0x000000121c0c8980 */ /* 0x000362000c101b00 */
[----:B------:R-:W-:-:S03]  /*8c80*/  CS2R R8, SRZ ;  /* 0x0000000000087805 */ /* 0x000fc6000001ff00 */
[----:B------:R1:W5:Y:S04]  /*8c90*/  @!P0 LD.E.64 R50, [R48.64] ;  /* 0x0000001230328980 */ /* 0x000368000c101b00 */
[----:B------:R1:W5:Y:S02]  /*8ca0*/  @!P1 LD.E.64 R8, [R34.64] ;  /* 0x0000001222089980 */ /* 0x000364000c101b00 */
.L_x_797:
[----:B------:R-:W-:Y:S05]  /*8cb0*/  BSYNC B0 ;  /* 0x0000000000007941 */ /* 0x000fea0003800000 */
.L_x_796:
[----:B------:R-:W-:Y:S01]  /*8cc0*/  IMAD R36, R88, -0x80, R37 ;  /* 0xffffff8058247824 */ /* 0x000fe200078e0225 */
[--C-:B-1---5:R-:W-:Y:S01]  /*8cd0*/  SHF.R.U64 R48, R24, 0x10, R25.reuse ;  /* 0x0000001018307819 */ /* 0x122fe20000001219 */
[----:B------:R-:W-:Y:S01]  /*8ce0*/  IMAD.MOV.U32 R34, RZ, RZ, R24 ;  /* 0x000000ffff227224 */ /* 0x000fe200078e0018 */
[--C-:B------:R-:W-:Y:S01]  /*8cf0*/  SHF.R.U32.HI R32, RZ, 0x10, R25.reuse ;  /* 0x00000010ff207819 */ /* 0x100fe20000011619 */
[----:B------:R-:W-:Y:S01]  /*8d00*/  IMAD.MOV.U32 R49, RZ, RZ, R25 ;  /* 0x000000ffff317224 */ /* 0x000fe200078e0019 */
[----:B------:R-:W-:Y:S01]  /*8d10*/  IMNMX R36, R36, 0x80, PT ;  /* 0x0000008024247817 */ /* 0x000fe20003800200 */
[----:B------:R-:W-:Y:S01]  /*8d20*/  IMAD.MOV.U32 R30, RZ, RZ, R26 ;  /* 0x000000ffff1e7224 */ /* 0x000fe200078e001a */
[----:B------:R-:W-:Y:S01]  /*8d30*/  SHF.R.U64 R46, R26, 0x10, R27 ;  /* 0x000000101a2e7819 */ /* 0x000fe2000000121b */
[----:B------:R-:W-:Y:S01]  /*8d40*/  IMAD.MOV.U32 R42, RZ, RZ, R10 ;  /* 0x000000ffff2a7224 */ /* 0x000fe200078e000a */
[----:B------:R-:W-:Y:S01]  /*8d50*/  ISETP.GE.AND P0, PT, R157, R36, PT ;  /* 0x000000249d00720c */ /* 0x000fe20003f06270 */
[----:B------:R-:W-:Y:S01]  /*8d60*/  IMAD.MOV.U32 R26, RZ, RZ, R14 ;  /* 0x000000ffff1a7224 */ /* 0x000fe200078e000e */
[----:B------:R-:W-:Y:S01]  /*8d70*/  SHF.R.U64 R35, R10, 0x10, R11 ;  /* 0x000000100a237819 */ /* 0x000fe2000000120b */
[--C-:B------:R-:W-:Y:S01]  /*8d80*/  IMAD.MOV.U32 R45, RZ, RZ, R15.reuse ;  /* 0x000000ffff2d7224 */ /* 0x100fe200078e000f */
        /* <DEDUP_REMOVED lines=9> */
[----:B------:R-:W-:Y:S01]  /*8e20*/  IMAD.MOV.U32 R33, RZ, RZ, R11 ;  /* 0x000000ffff217224 */ /* 0x000fe200078e000b */
[----:B------:R-:W-:Y:S01]  /*8e30*/  SHF.R.U64 R41, R12, 0x10, R13 ;  /* 0x000000100c297819 */ /* 0x000fe2000000120d */
[----:B------:R-:W-:Y:S01]  /*8e40*/  IMAD.MOV.U32 R40, RZ, RZ, R52 ;  /* 0x000000ffff287224 */ /* 0x000fe200078e0034 */
[----:B------:R-:W-:Y:S01]  /*8e50*/  SHF.R.U32.HI R31, RZ, 0x10, R11 ;  /* 0x00000010ff1f7819 */ /* 0x000fe2000001160b */
[----:B------:R-:W-:Y:S01]  /*8e60*/  IMAD.MOV.U32 R29, RZ, RZ, R53 ;  /* 0x000000ffff1d7224 */ /* 0x000fe200078e0035 */
[----:B------:R-:W-:Y:S01]  /*8e70*/  SHF.R.U32.HI R13, RZ, 0x10, R13 ;  /* 0x00000010ff0d7819 */ /* 0x000fe2000001160d */
[----:B------:R-:W-:Y:S01]  /*8e80*/  IMAD.MOV.U32 R38, RZ, RZ, R8 ;  /* 0x000000ffff267224 */ /* 0x000fe200078e0008 */
        /* <DEDUP_REMOVED lines=67> */
.L_x_801:
[----:B------:R-:W-:Y:S05]  /*92c0*/  BSYNC B0 ;  /* 0x0000000000007941 */ /* 0x000fea0003800000 */
.L_x_800:
        /* <DEDUP_REMOVED lines=42> */
.L_x_803:
[----:B------:R-:W-:Y:S05]  /*9570*/  BSYNC B0 ;  /* 0x0000000000007941 */ /* 0x000fea0003800000 */
.L_x_802:
        /* <DEDUP_REMOVED lines=42> */
.L_x_805:
[----:B------:R-:W-:Y:S05]  /*9820*/  BSYNC B0 ;  /* 0x0000000000007941 */ /* 0x000fea0003800000 */
.L_x_804:
        /* <DEDUP_REMOVED lines=41> */
.L_x_799:
[----:B------:R-:W-:Y:S05]  /*9ac0*/  BSYNC B1 ;  /* 0x0000000000017941 */ /* 0x000fea0003800000 */
.L_x_798:
        /* <DEDUP_REMOVED lines=45> */
.L_x_809:
[----:B------:R-:W-:Y:S05]  /*9da0*/  BSYNC B0 ;  /* 0x0000000000007941 */ /* 0x000fea0003800000 */
.L_x_808:
        /* <DEDUP_REMOVED lines=42> */
.L_x_811:
[----:B------:R-:W-:Y:S05]  /*a050*/  BSYNC B0 ;  /* 0x0000000000007941 */ /* 0x000fea0003800000 */
.L_x_810:
        /* <DEDUP_REMOVED lines=42> */
.L_x_813:
[----:B------:R-:W-:Y:S05]  /*a300*/  BSYNC B0 ;  /* 0x0000000000007941 */ /* 0x000fea0003800000 */
.L_x_812:
        /* <DEDUP_REMOVED lines=41> */
.L_x_807:
[----:B------:R-:W-:Y:S05]  /*a5a0*/  BSYNC B1 ;  /* 0x0000000000017941 */ /* 0x000fea0003800000 */
.L_x_806:
        /* <DEDUP_REMOVED lines=45> */
.L_x_817:
[----:B------:R-:W-:Y:S05]  /*a880*/  BSYNC B0 ;  /* 0x0000000000007941 */ /* 0x000fea0003800000 */
.L_x_816:
        /* <DEDUP_REMOVED lines=42> */
.L_x_819:
[----:B------:R-:W-:Y:S05]  /*ab30*/  BSYNC B0 ;  /* 0x0000000000007941 */ /* 0x000fea0003800000 */
.L_x_818:
        /* <DEDUP_REMOVED lines=42> */
.L_x_821:
[----:B------:R-:W-:Y:S05]  /*ade0*/  BSYNC B0 ;  /* 0x0000000000007941 */ /* 0x000fea0003800000 */
.L_x_820:
        /* <DEDUP_REMOVED lines=41> */
.L_x_815:
[----:B------:R-:W-:Y:S05]  /*b080*/  BSYNC B1 ;  /* 0x0000000000017941 */ /* 0x000fea0003800000 */
.L_x_814:
        /* <DEDUP_REMOVED lines=44> */
.L_x_824:
[----:B------:R-:W-:Y:S05]  /*b350*/  BSYNC B0 ;  /* 0x0000000000007941 */ /* 0x000fea0003800000 */
.L_x_823:
        /* <DEDUP_REMOVED lines=42> */
.L_x_826:
[----:B------:R-:W-:Y:S05]  /*b600*/  BSYNC B0 ;  /* 0x0000000000007941 */ /* 0x000fea0003800000 */
.L_x_825:
        /* <DEDUP_REMOVED lines=42> */
.L_x_828:
[----:B------:R-:W-:Y:S05]  /*b8b0*/  BSYNC B0 ;  /* 0x0000000000007941 */ /* 0x000fea0003800000 */
.L_x_827:
        /* <DEDUP_REMOVED lines=26> */
[C---:B------:R-:W-:Y:S02]  /*ba60*/  FMUL.FTZ R8, R14.reuse, R26 ;  /* 0x0000001a0e087220 */ /* 0x040fe40000410000 */
[----:B------:R-:W-:Y:S02]  /*ba70*/  FMUL.FTZ R23, R14, R9 ;  /* 0x000000090e177220 */ /* 0x000fe40000410000 */
[C---:B------:R-:W-:Y:S02]  /*ba80*/  FMUL.FTZ R14, R12.reuse, R11 ;  /* 0x0000000b0c0e7220 */ /* 0x040fe40000410000 */
        /* <DEDUP_REMOVED lines=13> */
.L_x_795:
        /* <DEDUP_REMOVED lines=12> */
[----:B------:R-:W-:Y:S01]  /*bc20*/  ISETP.GE.AND P1, PT, R30, c[0x0][0x27c], PT ;  /* 0x00009f001e007a0c */ /* 0x000fe20003f26270 */
[----:B------:R-:W-:-:S10]  /*bc30*/  CS2R R32, SRZ ;  /* 0x0000000000207805 */ /* 0x000fd4000001ff00 */
[C---:B------:R-:W-:Y:S01]  /*bc40*/  @!P0 IMAD.SHL.U32 R14, R40.reuse, 0x2, RZ ;  /* 0x00000002280e8824 */ /* 0x040fe200078e00ff */
[----:B------:R-:W-:Y:S02]  /*bc50*/  @!P0 SHF.L.U64.HI R13, R40, 0x1, R45 ;  /* 0x00000001280d8819 */ /* 0x000fe4000001022d */
[----:B------:R-:W-:Y:S02]  /*bc60*/  @!P1 SHF.R.S32.HI R15, RZ, 0x1f, R30 ;  /* 0x0000001fff0f9819 */ /* 0x000fe4000001141e */
[----:B---3--:R-:W-:Y:S02]  /*bc70*/  @!P0 IADD3 R22, P2, R14, R28, RZ ;  /* 0x0000001c0e168210 */ /* 0x008fe40007f5e0ff */
[----:B------:R-:W-:-:S03]  /*bc80*/  @!P1 LEA.HI R12, R15, R30, RZ, 0x3 ;  /* 0x0000001e0f0c9211 */ /* 0x000fc600078f18ff */
[C---:B------:R-:W-:Y:S01]  /*bc90*/  @!P0 IMAD.X R23, R13.reuse, 0x1, R29, P2 ;  /* 0x000000010d178824 */ /* 0x040fe200010e061d */
[----:B------:R-:W-:Y:S02]  /*bca0*/  @!P0 IADD3 R50, P2, R14, R48, RZ ;  /* 0x000000300e328210 */ /* 0x000fe40007f5e0ff */
[----:B------:R-:W-:Y:S01]  /*bcb0*/  @!P1 LOP3.LUT R12, R12, 0xfffffff8, RZ, 0xc0, !PT ;  /* 0xfffffff80c0c9812 */ /* 0x000fe200078ec0ff */
[----:B------:R-:W-:Y:S01]  /*bcc0*/  CS2R R14, SRZ ;  /* 0x00000000000e7805 */ /* 0x000fe2000001ff00 */
[----:B------:R1:W5:Y:S01]  /*bcd0*/  @!P0 LD.E.128 R24, [R22.64] ;  /* 0x0000001216188980 */ /* 0x000362000c101d00 */
[----:B------:R-:W-:Y:S02]  /*bce0*/  @!P0 IMAD.X R51, R13, 0x1, R49, P2 ;  /* 0x000000010d338824 */ /* 0x000fe400010e0631 */
[----:B------:R-:W-:-:S03]  /*bcf0*/  @!P1 IMAD.WIDE R28, R12, 0x2, R28 ;  /* 0x000000020c1c9825 */ /* 0x000fc600078e021c */
[----:B------:R1:W5:Y:S01]  /*bd00*/  @!P0 LD.E.128 R8, [R50.64] ;  /* 0x0000001232088980 */ /* 0x000362000c101d00 */
[----:B------:R-:W-:Y:S02]  /*bd10*/  @!P1 IMAD.WIDE R48, R12, 0x2, R48 ;  /* 0x000000020c309825 */ /* 0x000fe400078e0230 */
[----:B------:R-:W-:Y:S01]  /*bd20*/  CS2R R12, SRZ ;  /* 0x00000000000c7805 */ /* 0x000fe2000001ff00 */
[----:B------:R1:W5:Y:S05]  /*bd30*/  @!P1 LD.E.128 R32, [R28.64] ;  /* 0x000000121c209980 */ /* 0x00036a000c101d00 */
[----:B------:R1:W5:Y:S02]  /*bd40*/  @!P1 LD.E.128 R12, [R48.64] ;  /* 0x00000012300c9980 */ /* 0x000364000c101d00 */
.L_x_830:
[----:B------:R-:W-:Y:S05]  /*bd50*/  BSYNC B0 ;  /* 0x0000000000007941 */ /* 0x000fea0003800000 */
.L_x_829:
[----:B-----5:R-:W-:Y:S01]  /*bd60*/  SHF.R.U64 R42, R10, 0x10, R11 ;  /* 0x000000100a2a7819 */ /* 0x020fe2000000120b */
[----:B------:R-:W-:Y:S01]  /*bd70*/  IMAD R88, R88, -0x80, R37 ;  /* 0xffffff8058587824 */ /* 0x000fe200078e0225 */
[----:B------:R-:W-:Y:S01]  /*bd80*/  SHF.R.U32.HI R31, RZ, 0x10, R11 ;  /* 0x00000010ff1f7819 */ /* 0x000fe2000001160b */
[----:B------:R-:W-:Y:S01]  /*bd90*/  IMAD.MOV.U32 R60, RZ, RZ, R24 ;  /* 0x000000ffff3c7224 */ /* 0x000fe200078e0018 */
[--C-:B------:R-:W-:Y:S01]  /*bda0*/  SHF.R.U64 R38, R24, 0x10, R25.reuse ;  /* 0x0000001018267819 */ /* 0x100fe20000001219 */
[----:B------:R-:W-:Y:S01]  /*bdb0*/  IMAD.MOV.U32 R59, RZ, RZ, R25 ;  /* 0x000000ffff3b7224 */ /* 0x000fe200078e0019 */
[----:B------:R-:W-:Y:S01]  /*bdc0*/  PRMT R31, R31, 0x5410, R42 ;  /* 0x000054101f1f7816 */ /* 0x000fe2000000002a */
[----:B------:R-:W-:Y:S01]  /*bdd0*/  IMAD.MOV.U32 R56, RZ, RZ, R26 ;  /* 0x000000ffff387224 */ /* 0x000fe200078e001a */
[----:B------:R-:W-:Y:S01]  /*bde0*/  IMNMX R42, R88, 0x80, PT ;  /* 0x00000080582a7817 */ /* 0x000fe20003800200 */
[----:B------:R-:W-:Y:S01]  /*bdf0*/  IMAD.MOV.U32 R57, RZ, RZ, R27 ;  /* 0x000000ffff397224 */ /* 0x000fe200078e001b */
[----:B------:R-:W-:Y:S01]  /*be00*/  SHF.R.U32.HI R58, RZ, 0x10, R25 ;  /* 0x00000010ff3a7819 */ /* 0x000fe20000011619 */
[----:B------:R-:W-:Y:S01]  /*be10*/  IMAD.MOV.U32 R53, RZ, RZ, R32 ;  /* 0x000000ffff357224 */ /* 0x000fe200078e0020 */
[----:B------:R-:W-:Y:S01]  /*be20*/  ISETP.GE.AND P0, PT, R157, R42, PT ;  /* 0x0000002a9d00720c */ /* 0x000fe20003f06270 */
[----:B-1----:R-:W-:Y:S01]  /*be30*/  IMAD.MOV.U32 R29, RZ, RZ, R35 ;  /* 0x000000ffff1d7224 */ /* 0x002fe200078e0023 */
[--C-:B------:R-:W-:Y:S01]  /*be40*/  SHF.R.U64 R55, R26, 0x10, R27.reuse ;  /* 0x000000101a377819 */ /* 0x100fe2000000121b */
[----:B------:R-:W-:Y:S01]  /*be50*/  IMAD.MOV.U32 R36, RZ, RZ, R10 ;  /* 0x000000ffff247224 */ /* 0x000fe200078e000a */
[----:B------:R-:W-:Y:S01]  /*be60*/  SHF.R.U32.HI R54, RZ, 0x10, R27 ;  /* 0x00000010ff367819 */ /* 0x000fe2000001161b */
[----:B------:R-:W-:Y:S01]  /*be70*/  IMAD.MOV.U32 R47, RZ, RZ, R11 ;  /* 0x000000ffff2f7224 */ /* 0x000fe200078e000b */
[--C-:B------:R-:W-:Y:S01]  /*be80*/  SHF.R.U64 R25, R32, 0x10, R33.reuse ;  /* 0x0000001020197819 */ /* 0x100fe20000001221 */
[----:B------:R-:W-:Y:S01]  /*be90*/  IMAD.MOV.U32 R28, RZ, RZ, R33 ;  /* 0x000000ffff1c7224 */ /* 0x000fe200078e0021 */
[--C-:B------:R-:W-:Y:S01]  /*bea0*/  SHF.R.U64 R50, R34, 0x10, R35.reuse ;  /* 0x0000001022327819 */ /* 0x100fe20000001223 */
        /* <DEDUP_REMOVED lines=15> */
[----:B---3--:R-:W-:Y:S01]  /*bfa0*/  SHF.R.U32.HI R22, RZ, 0x10, R15 ;  /* 0x00000010ff167819 */ /* 0x008fe2000001160f */
        /* <DEDUP_REMOVED lines=109> */
.L_x_834:
[----:B------:R-:W-:Y:S05]  /*c680*/  BSYNC B0 ;  /* 0x0000000000007941 */ /* 0x000fea0003800000 */
.L_x_833:
        /* <DEDUP_REMOVED lines=24> */
[--C-:B------:R-:W-:Y:S01]  /*c810*/  HADD2.F32 R63, -RZ, R24.reuse.H1_H1 ;  /* 0x30000018ff3f7230 */ /* 0x100fe20000004100 */
[----:B------:R-:W-:Y:S01]  /*c820*/  LOP3.LUT R9, R9, 0x7fffe000, RZ, 0xc0, !PT ;  /* 0x7fffe00009097812 */ /* 0x000fe200078ec0ff */
[----:B------:R-:W-:Y:S01]  /*c830*/  HADD2.F32 R62, -RZ, R29.H0_H0 ;  /* 0x2000001dff3e7230 */ /* 0x000fe20000004100 */
[-C--:B------:R-:W-:Y:S01]  /*c840*/  LOP3.LUT R12, R11, R46.reuse, RZ, 0x3c, !PT ;  /* 0x0000002e0b0c7212 */ /* 0x080fe200078e3cff */
[----:B------:R-:W-:Y:S01]  /*c850*/  HADD2.F32 R61, -RZ, R24.H0_H0 ;  /* 0x20000018ff3d7230 */ /* 0x000fe20000004100 */
[----:B------:R-:W-:-:S02]  /*c860*/  LOP3.LUT R46, R43, R46, RZ, 0x3c, !PT ;  /* 0x0000002e2b2e7212 */ /* 0x000fc400078e3cff */
        /* <DEDUP_REMOVED lines=9> */
[----:B--2---:R-:W-:Y:S02]  /*c900*/  HADD2.F32 R59, -RZ, R8.H0_H0 ;  /* 0x20000008ff3b7230 */ /* 0x004fe40000004100 */
[--C-:B------:R-:W-:Y:S01]  /*c910*/  HADD2.F32 R12, -RZ, R13.reuse.H0_H0 ;  /* 0x2000000dff0c7230 */ /* 0x100fe20000004100 */
[----:B------:R-:W-:Y:S01]  /*c920*/  FMUL.FTZ R56, R47, R58 ;  /* 0x0000003a2f387220 */ /* 0x000fe20000410000 */
[----:B------:R-:W-:-:S02]  /*c930*/  HADD2.F32 R48, -RZ, R13.H1_H1 ;  /* 0x3000000dff307230 */ /* 0x000fc40000004100 */
[----:B------:R-:W-:Y:S01]  /*c940*/  HADD2.F32 R8, -RZ, R8.H1_H1 ;  /* 0x30000008ff087230 */ /* 0x000fe20000004100 */
[----:B------:R-:W-:Y:S01]  /*c950*/  FMUL.FTZ R50, R12, R57 ;  /* 0x000000390c327220 */ /* 0x000fe20000410000 */
[--C-:B------:R-:W-:Y:S02]  /*c960*/  HADD2.F32 R53, -RZ, R9.reuse.H0_H0 ;  /* 0x20000009ff357230 */ /* 0x100fe40000004100 */
[----:B------:R-:W-:Y:S01]  /*c970*/  HADD2.F32 R46, -RZ, R9.H1_H1 ;  /* 0x30000009ff2e7230 */ /* 0x000fe20000004100 */
[-C--:B------:R-:W-:Y:S01]  /*c980*/  FMUL.FTZ R9, R43, R60.reuse ;  /* 0x0000003c2b097220 */ /* 0x080fe20000410000 */
[----:B------:R-:W-:Y:S01]  /*c990*/  HADD2.F32 R13, -RZ, R14.H0_H0 ;  /* 0x2000000eff0d7230 */ /* 0x000fe20000004100 */
        /* <DEDUP_REMOVED lines=9> */
[----:B------:R-:W-:Y:S01]  /*ca30*/  HADD2.F32 R15, -RZ, R15.H1_H1 ;  /* 0x3000000fff0f7230 */ /* 0x000fe20000004100 */
[-C--:B------:R-:W-:Y:S01]  /*ca40*/  FMUL.FTZ R8, R13, R54.reuse ;  /* 0x000000360d087220 */ /* 0x080fe20000410000 */
[--C-:B------:R-:W-:Y:S01]  /*ca50*/  HADD2.F32 R69, -RZ, R11.reuse.H0_H0 ;  /* 0x2000000bff457230 */ /* 0x100fe20000004100 */
[----:B------:R-:W-:Y:S01]  /*ca60*/  FMUL.FTZ R54, R51, R54 ;  /* 0x0000003633367220 */ /* 0x000fe20000410000 */
[----:B------:R-:W-:Y:S01]  /*ca70*/  HADD2.F32 R11, -RZ, R11.H1_H1 ;  /* 0x3000000bff0b7230 */ /* 0x000fe20000004100 */
[----:B------:R-:W-:-:S02]  /*ca80*/  FMUL.FTZ R57, R53, R57 ;  /* 0x0000003935397220 */ /* 0x000fc40000410000 */
[----:B------:R-:W-:Y:S01]  /*ca90*/  FFMA.FTZ R50, R53, R66, R50 ;  /* 0x0000004235327223 */ /* 0x000fe20000010032 */
[----:B------:R-:W-:Y:S01]  /*caa0*/  HADD2.F32 R53, -RZ, R27.H0_H0 ;  /* 0x2000001bff357230 */ /* 0x000fe20000004100 */
[C---:B------:R-:W-:Y:S02]  /*cab0*/  FMUL.FTZ R55, R46.reuse, R55 ;  /* 0x000000372e377220 */ /* 0x040fe40000410000 */
[----:B------:R-:W-:Y:S02]  /*cac0*/  FFMA.FTZ R9, R46, R65, R9 ;  /* 0x000000412e097223 */ /* 0x000fe40000010009 */
        /* <DEDUP_REMOVED lines=20> */
[----:B------:R-:W-:Y:S01]  /*cc10*/  FFMA.FTZ R52, R15, R61, -R8 ;  /* 0x0000003d0f347223 */ /* 0x000fe20000010808 */
[----:B------:R-:W-:Y:S01]  /*cc20*/  F2FP.PACK_AB R14, R49, R54 ;  /* 0x00000036310e723e */ /* 0x000fe200000000ff */
[----:B------:R-:W-:Y:S01]  /*cc30*/  FFMA.FTZ R46, R69, R62, R46 ;  /* 0x0000003e452e7223 */ /* 0x000fe2000001002e */
[----:B------:R-:W-:Y:S01]  /*cc40*/  F2FP.PACK_AB R8, R56, R59 ;  /* 0x0000003b3808723e */ /* 0x000fe200000000ff */
[----:B------:R-:W-:Y:S01]  /*cc50*/  FFMA.FTZ R11, R11, R61, R70 ;  /* 0x0000003d0b0b7223 */ /* 0x000fe20000010046 */
[----:B------:R-:W-:-:S04]  /*cc60*/  F2FP.PACK_AB R15, R52, R53 ;  /* 0x00000035340f723e */ /* 0x000fc800000000ff */
[----:B------:R-:W-:Y:S01]  /*cc70*/  F2FP.PACK_AB R11, R11, R46 ;  /* 0x0000002e0b0b723e */ /* 0x000fe200000000ff */
[----:B------:R1:W-:Y:S04]  /*cc80*/  STS.128 [R39+0x10080], R12 ;  /* 0x0100800c27007388 */ /* 0x0003e80000000c00 */
[----:B------:R1:W-:Y:S02]  /*cc90*/  STS.128 [R41+0x10080], R8 ;  /* 0x0100800829007388 */ /* 0x0003e40000000c00 */
.L_x_832:
[----:B------:R-:W-:Y:S05]  /*cca0*/  BSYNC B1 ;  /* 0x0000000000017941 */ /* 0x000fea0003800000 */
.L_x_831:
        /* <DEDUP_REMOVED lines=17> */
[----:B------:R-:W-:Y:S01]  /*cdc0*/  HADD2.F32 R70, -RZ, R35.H1_H1 ;  /* 0x30000023ff467230 */ /* 0x000fe20000004100 */
[----:B------:R-:W-:Y:S01]  /*cdd0*/  LOP3.LUT R48, R43, 0x38, R44, 0xf8, !PT ;  /* 0x000000382b307812 */ /* 0x000fe200078ef82c */
[----:B------:R-:W-:Y:S01]  /*cde0*/  HADD2.F32 R60, -RZ, R34.H1_H1 ;  /* 0x30000022ff3c7230 */ /* 0x000fe20000004100 */
[----:B------:R-:W-:Y:S01]  /*cdf0*/  SHF.R.S32.HI R8, RZ, 0x1f, R9 ;  /* 0x0000001fff087819 */ /* 0x000fe20000011409 */
[----:B------:R-:W-:Y:S01]  /*ce00*/  HADD2.F32 R62, -RZ, R37.H1_H1 ;  /* 0x30000025ff3e7230 */ /* 0x000fe20000004100 */
[----:B------:R-:W-:Y:S01]  /*ce10*/  SHF.L.U32 R10, R9, 0x3, RZ ;  /* 0x00000003090a7819 */ /* 0x000fe200000006ff */
[----:B------:R-:W-:Y:S01]  /*ce20*/  HADD2.F32 R67, -RZ, R35.H0_H0 ;  /* 0x20000023ff437230 */ /* 0x000fe20000004100 */
[----:B------:R-:W-:Y:S01]  /*ce30*/  LEA.HI R8, R8, R9, RZ, 0x3 ;  /* 0x0000000908087211 */ /* 0x000fe200078f18ff */
[----:B------:R-:W-:Y:S01]  /*ce40*/  HADD2.F32 R61, -RZ, R37.H0_H0 ;  /* 0x20000025ff3d7230 */ /* 0x000fe20000004100 */
[----:B------:R-:W-:Y:S01]  /*ce50*/  LOP3.LUT R10, R43, 0x38, R10, 0xf8, !PT ;  /* 0x000000382b0a7812 */ /* 0x000fe200078ef80a */
[--C-:B------:R-:W-:Y:S01]  /*ce60*/  HADD2.F32 R64, -RZ, R31.reuse.H1_H1 ;  /* 0x3000001fff407230 */ /* 0x100fe20000004100 */
[----:B------:R-:W-:Y:S01]  /*ce70*/  SHF.L.U32 R8, R8, 0xa, RZ ;  /* 0x0000000a08087819 */ /* 0x000fe200000006ff */
[----:B------:R-:W-:Y:S01]  /*ce80*/  HADD2.F32 R58, -RZ, R38.H1_H1 ;  /* 0x30000026ff3a7230 */ /* 0x000fe20000004100 */
[-C--:B------:R-:W-:Y:S01]  /*ce90*/  LOP3.LUT R9, R10, R41.reuse, RZ, 0x3c, !PT ;  /* 0x000000290a097212 */ /* 0x080fe200078e3cff */
[----:B------:R-:W-:Y:S01]  /*cea0*/  HADD2.F32 R63, -RZ, R36.H0_H0 ;  /* 0x20000024ff3f7230 */ /* 0x000fe20000004100 */
[----:B------:R-:W-:Y:S01]  /*ceb0*/  LOP3.LUT R8, R8, 0x7fffe000, RZ, 0xc0, !PT ;  /* 0x7fffe00008087812 */ /* 0x000fe200078ec0ff */
[----:B------:R-:W-:Y:S01]  /*cec0*/  HADD2.F32 R72, -RZ, R31.H0_H0 ;  /* 0x2000001fff487230 */ /* 0x000fe20000004100 */
[----:B------:R-:W-:-:S02]  /*ced0*/  LOP3.LUT R48, R48, R41, RZ, 0x3c, !PT ;  /* 0x0000002930307212 */ /* 0x000fc400078e3cff */
        /* <DEDUP_REMOVED lines=12> */
[----:B------:R-:W-:Y:S01]  /*cfa0*/  FMUL.FTZ R68, R10, R51 ;  /* 0x000000330a447220 */ /* 0x000fe20000410000 */
[----:B------:R-:W-:Y:S01]  /*cfb0*/  HADD2.F32 R59, -RZ, R8.H1_H1 ;  /* 0x30000008ff3b7230 */ /* 0x000fe20000004100 */
[C---:B------:R-:W-:Y:S01]  /*cfc0*/  FMUL.FTZ R8, R70.reuse, R49 ;  /* 0x0000003146087220 */ /* 0x040fe20000410000 */
[--C-:B------:R-:W-:Y:S01]  /*cfd0*/  HADD2.F32 R50, -RZ, R11.reuse.H0_H0 ;  /* 0x2000000bff327230 */ /* 0x100fe20000004100 */
[----:B------:R-:W-:Y:S01]  /*cfe0*/  FMUL.FTZ R70, R70, R71 ;  /* 0x0000004746467220 */ /* 0x000fe20000410000 */
[----:B------:R-:W-:Y:S01]  /*cff0*/  HADD2.F32 R73, -RZ, R11.H1_H1 ;  /* 0x3000000bff497230 */ /* 0x000fe20000004100 */
[-C--:B------:R-:W-:Y:S01]  /*d000*/  FMUL.FTZ R69, R10, R59.reuse ;  /* 0x0000003b0a457220 */ /* 0x080fe20000410000 */
[--C-:B------:R-:W-:Y:S01]  /*d010*/  HADD2.F32 R12, -RZ, R13.reuse.H0_H0 ;  /* 0x2000000dff0c7230 */ /* 0x100fe20000004100 */
[----:B------:R-:W-:Y:S01]  /*d020*/  FFMA.FTZ R68, R60, R59, R68 ;  /* 0x0000003b3c447223 */ /* 0x000fe20000010044 */
[----:B------:R-:W-:Y:S01]  /*d030*/  HADD2.F32 R52, -RZ, R13.H1_H1 ;  /* 0x3000000dff347230 */ /* 0x000fe20000004100 */
[C---:B------:R-:W-:Y:S01]  /*d040*/  FFMA.FTZ R71, R62.reuse, R71, R8 ;  /* 0x000000473e477223 */ /* 0x040fe20000010008 */
[----:B------:R-:W-:Y:S01]  /*d050*/  HADD2.F32 R11, -RZ, R32.H0_H0 ;  /* 0x20000020ff0b7230 */ /* 0x000fe20000004100 */
[----:B------:R-:W-:Y:S01]  /*d060*/  FMUL.FTZ R8, R67, R12 ;  /* 0x0000000c43087220 */ /* 0x000fe20000410000 */
[--C-:B------:R-:W-:Y:S01]  /*d070*/  HADD2.F32 R54, -RZ, R9.reuse.H0_H0 ;  /* 0x20000009ff367230 */ /* 0x100fe20000004100 */
[----:B------:R-:W-:Y:S01]  /*d080*/  FFMA.FTZ R70, R62, R49, -R70 ;  /* 0x000000313e467223 */ /* 0x000fe20000010846 */
[----:B------:R-:W-:Y:S01]  /*d090*/  HADD2.F32 R56, -RZ, R9.H1_H1 ;  /* 0x30000009ff387230 */ /* 0x000fe20000004100 */
[----:B------:R-:W-:Y:S01]  /*d0a0*/  FMUL.FTZ R9, R11, R52 ;  /* 0x000000340b097220 */ /* 0x000fe20000410000 */
[----:B------:R-:W-:Y:S01]  /*d0b0*/  HADD2.F32 R59, -RZ, R34.H0_H0 ;  /* 0x20000022ff3b7230 */ /* 0x000fe20000004100 */
[-C--:B------:R-:W-:Y:S01]  /*d0c0*/  FMUL.FTZ R67, R67, R54.reuse ;  /* 0x0000003643437220 */ /* 0x080fe20000410000 */
[----:B------:R-:W-:Y:S01]  /*d0d0*/  HADD2.F32 R13, -RZ, R14.H0_H0 ;  /* 0x2000000eff0d7230 */ /* 0x000fe20000004100 */
[----:B------:R-:W-:Y:S01]  /*d0e0*/  FFMA.FTZ R54, R61, R54, R8 ;  /* 0x000000363d367223 */ /* 0x000fe20000010008 */
[----:B------:R-:W-:Y:S01]  /*d0f0*/  HADD2.F32 R10, -RZ, R36.H1_H1 ;  /* 0x30000024ff0a7230 */ /* 0x000fe20000004100 */
[-C--:B------:R-:W-:Y:S01]  /*d100*/  FMUL.FTZ R66, R11, R56.reuse ;  /* 0x000000380b427220 */ /* 0x080fe20000410000 */
[----:B------:R-:W-:Y:S01]  /*d110*/  HADD2.F32 R53, -RZ, R14.H1_H1 ;  /* 0x3000000eff357230 */ /* 0x000fe20000004100 */
[----:B------:R-:W-:Y:S01]  /*d120*/  FFMA.FTZ R9, R59, R56, R9 ;  /* 0x000000383b097223 */ /* 0x000fe20000010009 */
[----:B------:R-:W-:Y:S01]  /*d130*/  HADD2.F32 R14, -RZ, R15.H0_H0 ;  /* 0x2000000fff0e7230 */ /* 0x000fe20000004100 */
[C---:B------:R-:W-:Y:S01]  /*d140*/  FMUL.FTZ R8, R10.reuse, R13 ;  /* 0x0000000d0a087220 */ /* 0x040fe20000410000 */
[----:B------:R-:W-:Y:S01]  /*d150*/  HADD2.F32 R56, -RZ, R33.H1_H1 ;  /* 0x30000021ff387230 */ /* 0x000fe20000004100 */
[----:B------:R-:W-:Y:S01]  /*d160*/  FMUL.FTZ R65, R10, R55 ;  /* 0x000000370a417220 */ /* 0x000fe20000410000 */
[----:B------:R-:W-:Y:S01]  /*d170*/  HADD2.F32 R15, -RZ, R15.H1_H1 ;  /* 0x3000000fff0f7230 */ /* 0x000fe20000004100 */
[----:B------:R-:W-:Y:S01]  /*d180*/  FMUL.FTZ R10, R64, R53 ;  /* 0x00000035400a7220 */ /* 0x000fe20000410000 */
[----:B------:R-:W-:Y:S01]  /*d190*/  F2FP.PACK_AB R9, R9, R54 ;  /* 0x000000360909723e */ /* 0x000fe200000000ff */
[----:B------:R-:W-:Y:S01]  /*d1a0*/  FFMA.FTZ R55, R58, R55, R8 ;  /* 0x000000373a377223 */ /* 0x000fe20000010008 */
[----:B------:R-:W-:Y:S01]  /*d1b0*/  HADD2.F32 R8, -RZ, R33.H0_H0 ;  /* 0x20000021ff087230 */ /* 0x000fe20000004100 */
[----:B------:R-:W-:-:S02]  /*d1c0*/  FMUL.FTZ R64, R64, R57 ;  /* 0x0000003940407220 */ /* 0x000fc40000410000 */
[----:B------:R-:W-:Y:S01]  /*d1d0*/  FFMA.FTZ R10, R56, R57, R10 ;  /* 0x00000039380a7223 */ /* 0x000fe2000001000a */
[----:B------:R-:W-:Y:S01]  /*d1e0*/  HADD2.F32 R57, -RZ, R38.H0_H0 ;  /* 0x20000026ff397230 */ /* 0x000fe20000004100 */
[C---:B------:R-:W-:Y:S02]  /*d1f0*/  FMUL.FTZ R74, R63.reuse, R14 ;  /* 0x0000000e3f4a7220 */ /* 0x040fe40000410000 */
[----:B------:R-:W-:Y:S01]  /*d200*/  FMUL.FTZ R11, R72, R15 ;  /* 0x0000000f480b7220 */ /* 0x000fe20000410000 */
[----:B------:R-:W-:Y:S01]  /*d210*/  F2FP.PACK_AB R10, R10, R55 ;  /* 0x000000370a0a723e */ /* 0x000fe200000000ff */
[----:B------:R-:W-:Y:S02]  /*d220*/  FMUL.FTZ R63, R63, R50 ;  /* 0x000000323f3f7220 */ /* 0x000fe40000410000 */
[----:B------:R-:W-:Y:S02]  /*d230*/  FMUL.FTZ R72, R72, R73 ;  /* 0x0000004948487220 */ /* 0x000fe40000410000 */
[----:B------:R-:W-:-:S02]  /*d240*/  FFMA.FTZ R69, R60, R51, -R69 ;  /* 0x000000333c457223 */ /* 0x000fc40000010845 */
[----:B------:R-:W-:Y:S02]  /*d250*/  FFMA.FTZ R67, R61, R12, -R67 ;  /* 0x0000000c3d437223 */ /* 0x000fe40000010843 */
[----:B------:R-:W-:Y:S01]  /*d260*/  FFMA.FTZ R66, R59, R52, -R66 ;  /* 0x000000343b427223 */ /* 0x000fe20000010842 */
[----:B------:R-:W-:Y:S01]  /*d270*/  F2FP.PACK_AB R12, R69, R70 ;  /* 0x00000046450c723e */ /* 0x000fe200000000ff */
[----:B------:R-:W-:Y:S02]  /*d280*/  FFMA.FTZ R65, R58, R13, -R65 ;  /* 0x0000000d3a417223 */ /* 0x000fe40000010841 */
[----:B------:R-:W-:Y:S01]  /*d290*/  FFMA.FTZ R64, R56, R53, -R64 ;  /* 0x0000003538407223 */ /* 0x000fe20000010840 */
[----:B------:R-:W-:Y:S01]  /*d2a0*/  F2FP.PACK_AB R13, R66, R67 ;  /* 0x00000043420d723e */ /* 0x000fe200000000ff */
[C---:B------:R-:W-:Y:S02]  /*d2b0*/  FFMA.FTZ R63, R57.reuse, R14, -R63 ;  /* 0x0000000e393f7223 */ /* 0x040fe4000001083f */
[----:B------:R-:W-:Y:S01]  /*d2c0*/  FFMA.FTZ R72, R8, R15, -R72 ;  /* 0x0000000f08487223 */ /* 0x000fe20000010848 */
[----:B------:R-:W-:Y:S01]  /*d2d0*/  F2FP.PACK_AB R14, R64, R65 ;  /* 0x00000041400e723e */ /* 0x000fe200000000ff */
[----:B------:R-:W-:-:S02]  /*d2e0*/  FFMA.FTZ R50, R57, R50, R74 ;  /* 0x0000003239327223 */ /* 0x000fc4000001004a */
[----:B------:R-:W-:Y:S01]  /*d2f0*/  FFMA.FTZ R11, R8, R73, R11 ;  /* 0x00000049080b7223 */ /* 0x000fe2000001000b */
[----:B------:R-:W-:Y:S02]  /*d300*/  F2FP.PACK_AB R15, R72, R63 ;  /* 0x0000003f480f723e */ /* 0x000fe400000000ff */
[----:B------:R-:W-:Y:S02]  /*d310*/  F2FP.PACK_AB R8, R68, R71 ;  /* 0x000000474408723e */ /* 0x000fe400000000ff */
[----:B------:R-:W-:Y:S01]  /*d320*/  F2FP.PACK_AB R11, R11, R50 ;  /* 0x000000320b0b723e */ /* 0x000fe200000000ff */
[----:B------:R1:W-:Y:S04]  /*d330*/  STS.128 [R48+0x10080], R12 ;  /* 0x0100800c30007388 */ /* 0x0003e80000000c00 */
[----:B------:R1:W-:Y:S02]  /*d340*/  STS.128 [R46+0x10080], R8 ;  /* 0x010080082e007388 */ /* 0x0003e40000000c00 */
.L_x_838:
[----:B------:R-:W-:Y:S05]  /*d350*/  BSYNC B0 ;  /* 0x0000000000007941 */ /* 0x000fea0003800000 */
.L_x_837:
        /* <DEDUP_REMOVED lines=12> */
[--C-:B------:R-:W-:Y:S01]  /*d420*/  HADD2.F32 R60, -RZ, R22.reuse.H1_H1 ;  /* 0x30000016ff3c7230 */ /* 0x100fe20000004100 */
[----:B------:R-:W-:Y:S01]  /*d430*/  SHF.R.S32.HI R8, RZ, 0x1f, R47 ;  /* 0x0000001fff087819 */ /* 0x000fe2000001142f */
[----:B------:R-:W-:Y:S01]  /*d440*/  HADD2.F32 R54, -RZ, R29.H1_H1 ;  /* 0x3000001dff367230 */ /* 0x000fe20000004100 */
[----:B------:R-:W-:Y:S01]  /*d450*/  LOP3.LUT R9, R10, R41, RZ, 0x3c, !PT ;  /* 0x000000290a097212 */ /* 0x000fe200078e3cff */
[----:B------:R-:W-:Y:S01]  /*d460*/  HADD2.F32 R59, -RZ, R27.H0_H0 ;  /* 0x2000001bff3b7230 */ /* 0x000fe20000004100 */
[----:B------:R-:W-:Y:S01]  /*d470*/  SHF.L.U32 R10, R47, 0x3, RZ ;  /* 0x000000032f0a7819 */ /* 0x000fe200000006ff */
[----:B------:R-:W-:Y:S01]  /*d480*/  HADD2.F32 R68, -RZ, R22.H0_H0 ;  /* 0x20000016ff447230 */ /* 0x000fe20000004100 */
[----:B------:R-:W-:-:S02]  /*d490*/  LEA.HI R8, R8, R47, RZ, 0x3 ;  /* 0x0000002f08087211 */ /* 0x000fc400078f18ff */
[----:B------:R-:W-:Y:S02]  /*d4a0*/  SHF.L.U32 R12, R12, 0x7, RZ ;  /* 0x000000070c0c7819 */ /* 0x000fe400000006ff */
[----:B------:R-:W-:Y:S02]  /*d4b0*/  LOP3.LUT R10, R43, 0x38, R10, 0xf8, !PT ;  /* 0x000000382b0a7812 */ /* 0x000fe400078ef80a */
[----:B------:R-:W-:Y:S02]  /*d4c0*/  SHF.L.U32 R8, R8, 0xa, RZ ;  /* 0x0000000a08087819 */ /* 0x000fe400000006ff */
[----:B------:R-:W-:Y:S02]  /*d4d0*/  LOP3.LUT R12, R12, 0x7fffe000, RZ, 0xc0, !PT ;  /* 0x7fffe0000c0c7812 */ /* 0x000fe400078ec0ff */
[----:B------:R-:W-:Y:S02]  /*d4e0*/  LOP3.LUT R41, R10, R41, RZ, 0x3c, !PT ;  /* 0x000000290a297212 */ /* 0x000fe400078e3cff */
[----:B------:R-:W-:-:S02]  /*d4f0*/  LOP3.LUT R8, R8, 0x7fffe000, RZ, 0xc0, !PT ;  /* 0x7fffe00008087812 */ /* 0x000fc400078ec0ff */
[--C-:B------:R-:W-:Y:S02]  /*d500*/  IADD3 R9, R9, R12, R39.reuse ;  /* 0x0000000c09097210 */ /* 0x100fe40007ffe027 */
[----:B------:R-:W-:Y:S02]  /*d510*/  IADD3 R39, R41, R8, R39 ;  /* 0x0000000829277210 */ /* 0x000fe40007ffe027 */
[----:B------:R-:W-:Y:S02]  /*d520*/  SHF.L.U32 R43, R9, 0x1, RZ ;  /* 0x00000001092b7819 */ /* 0x000fe400000006ff */
[----:B------:R-:W-:-:S03]  /*d530*/  SHF.L.U32 R39, R39, 0x1, RZ ;  /* 0x0000000127277819 */ /* 0x000fc600000006ff */
[----:B------:R-:W1:Y:S04]  /*d540*/  LDS.128 R12, [R43+0x10080] ;  /* 0x010080002b0c7984 */ /* 0x000e680000000c00 */
[----:B------:R-:W2:Y:S01]  /*d550*/  LDS.128 R8, [R39+0x10080] ;  /* 0x0100800027087984 */ /* 0x000ea20000000c00 */
[--C-:B-1----:R-:W-:Y:S02]  /*d560*/  HADD2.F32 R47, -RZ, R12.reuse.H1_H1 ;  /* 0x3000000cff2f7230 */ /* 0x102fe40000004100 */
[----:B------:R-:W-:Y:S02]  /*d570*/  HADD2.F32 R41, -RZ, R12.H0_H0 ;  /* 0x2000000cff297230 */ /* 0x000fe40000004100 */
[--C-:B--2---:R-:W-:Y:S02]  /*d580*/  HADD2.F32 R51, -RZ, R10.reuse.H0_H0 ;  /* 0x2000000aff337230 */ /* 0x104fe40000004100 */
[----:B------:R-:W-:-:S02]  /*d590*/  HADD2.F32 R53, -RZ, R10.H1_H1 ;  /* 0x3000000aff357230 */ /* 0x000fc40000004100 */
[----:B------:R-:W-:Y:S02]  /*d5a0*/  HADD2.F32 R10, -RZ, R23.H1_H1 ;  /* 0x30000017ff0a7230 */ /* 0x000fe40000004100 */
[--C-:B------:R-:W-:Y:S02]  /*d5b0*/  HADD2.F32 R67, -RZ, R8.reuse.H0_H0 ;  /* 0x20000008ff437230 */ /* 0x100fe40000004100 */
[----:B------:R-:W-:Y:S01]  /*d5c0*/  HADD2.F32 R55, -RZ, R8.H1_H1 ;  /* 0x30000008ff377230 */ /* 0x000fe20000004100 */
[----:B------:R-:W-:Y:S01]  /*d5d0*/  FMUL.FTZ R64, R10, R47 ;  /* 0x0000002f0a407220 */ /* 0x000fe20000410000 */
[--C-:B------:R-:W-:Y:S01]  /*d5e0*/  HADD2.F32 R46, -RZ, R11.reuse.H0_H0 ;  /* 0x2000000bff2e7230 */ /* 0x100fe20000004100 */
[C---:B------:R-:W-:Y:S01]  /*d5f0*/  FMUL.FTZ R8, R66.reuse, R41 ;  /* 0x0000002942087220 */ /* 0x040fe20000410000 */
[----:B------:R-:W-:Y:S01]  /*d600*/  HADD2.F32 R69, -RZ, R11.H1_H1 ;  /* 0x3000000bff457230 */ /* 0x000fe20000004100 */
[----:B------:R-:W-:Y:S01]  /*d610*/  FMUL.FTZ R66, R66, R67 ;  /* 0x0000004342427220 */ /* 0x000fe20000410000 */
[--C-:B------:R-:W-:Y:S01]  /*d620*/  HADD2.F32 R12, -RZ, R13.reuse.H0_H0 ;  /* 0x2000000dff0c7230 */ /* 0x100fe20000004100 */
[-C--:B------:R-:W-:Y:S01]  /*d630*/  FMUL.FTZ R65, R10, R55.reuse ;  /* 0x000000370a417220 */ /* 0x080fe20000410000 */
[----:B------:R-:W-:Y:S01]  /*d640*/  HADD2.F32 R48, -RZ, R13.H1_H1 ;  /* 0x3000000dff307230 */ /* 0x000fe20000004100 */
[----:B------:R-:W-:Y:S01]  /*d650*/  FFMA.FTZ R64, R56, R55, R64 ;  /* 0x0000003738407223 */ /* 0x000fe20000010040 */
[----:B------:R-:W-:Y:S01]  /*d660*/  HADD2.F32 R11, -RZ, R23.H0_H0 ;  /* 0x20000017ff0b7230 */ /* 0x000fe20000004100 */
[----:B------:R-:W-:Y:S01]  /*d670*/  FFMA.FTZ R67, R58, R67, R8 ;  /* 0x000000433a437223 */ /* 0x000fe20000010008 */
[--C-:B------:R-:W-:Y:S01]  /*d680*/  HADD2.F32 R50, -RZ, R9.reuse.H0_H0 ;  /* 0x20000009ff327230 */ /* 0x100fe20000004100 */
[----:B------:R-:W-:Y:S01]  /*d690*/  FMUL.FTZ R8, R63, R12 ;  /* 0x0000000c3f087220 */ /* 0x000fe20000410000 */
[----:B------:R-:W-:Y:S01]  /*d6a0*/  HADD2.F32 R52, -RZ, R9.H1_H1 ;  /* 0x30000009ff347230 */ /* 0x000fe20000004100 */
[----:B------:R-:W-:Y:S01]  /*d6b0*/  FMUL.FTZ R9, R11, R48 ;  /* 0x000000300b097220 */ /* 0x000fe20000410000 */
[----:B------:R-:W-:Y:S01]  /*d6c0*/  HADD2.F32 R55, -RZ, R25.H0_H0 ;  /* 0x20000019ff377230 */ /* 0x000fe20000004100 */
[-C--:B------:R-:W-:Y:S01]  /*d6d0*/  FMUL.FTZ R63, R63, R50.reuse ;  /* 0x000000323f3f7220 */ /* 0x080fe20000410000 */
[--C-:B------:R-:W-:Y:S01]  /*d6e0*/  HADD2.F32 R13, -RZ, R14.reuse.H0_H0 ;  /* 0x2000000eff0d7230 */ /* 0x100fe20000004100 */
[----:B------:R-:W-:Y:S01]  /*d6f0*/  FFMA.FTZ R50, R57, R50, R8 ;  /* 0x0000003239327223 */ /* 0x000fe20000010008 */
[----:B------:R-:W-:Y:S01]  /*d700*/  HADD2.F32 R10, -RZ, R27.H1_H1 ;  /* 0x3000001bff0a7230 */ /* 0x000fe20000004100 */
[-C--:B------:R-:W-:Y:S01]  /*d710*/  FMUL.FTZ R62, R11, R52.reuse ;  /* 0x000000340b3e7220 */ /* 0x080fe20000410000 */
[----:B------:R-:W-:Y:S01]  /*d720*/  HADD2.F32 R49, -RZ, R14.H1_H1 ;  /* 0x3000000eff317230 */ /* 0x000fe20000004100 */
[----:B------:R-:W-:Y:S01]  /*d730*/  FFMA.FTZ R9, R55, R52, R9 ;  /* 0x0000003437097223 */ /* 0x000fe20000010009 */
[--C-:B------:R-:W-:Y:S01]  /*d740*/  HADD2.F32 R14, -RZ, R15.reuse.H0_H0 ;  /* 0x2000000fff0e7230 */ /* 0x100fe20000004100 */
[C---:B------:R-:W-:Y:S01]  /*d750*/  FMUL.FTZ R8, R10.reuse, R13 ;  /* 0x0000000d0a087220 */ /* 0x040fe20000410000 */
[--C-:B------:R-:W-:Y:S01]  /*d760*/  HADD2.F32 R52, -RZ, R24.reuse.H1_H1 ;  /* 0x30000018ff347230 */ /* 0x100fe20000004100 */
        /* <DEDUP_REMOVED lines=32> */
.L_x_836:
[----:B------:R-:W-:Y:S05]  /*d970*/  BSYNC B1 ;  /* 0x0000000000017941 */ /* 0x000fea0003800000 */
.L_x_835:
        /* <DEDUP_REMOVED lines=106> */
.L_x_842:
[----:B------:R-:W-:Y:S05]  /*e020*/  BSYNC B0 ;  /* 0x0000000000007941 */ /* 0x000fea0003800000 */
.L_x_841:
        /* <DEDUP_REMOVED lines=97> */
.L_x_840:
[----:B------:R-:W-:Y:S05]  /*e640*/  BSYNC B1 ;  /* 0x0000000000017941 */ /* 0x000fea0003800000 */
.L_x_839:
        /* <DEDUP_REMOVED lines=28> */
[----:B------:R-:W-:Y:S01]  /*e810*/  HADD2.F32 R60, -RZ, R38.H1_H1 ;  /* 0x30000026ff3c7230 */ /* 0x000fe20000004100 */
[----:B------:R-:W-:-:S02]  /*e820*/  SHF.L.U32 R8, R8, 0xa, RZ ;  /* 0x0000000a08087819 */ /* 0x000fc400000006ff */
[----:B------:R-:W-:Y:S02]  /*e830*/  IADD3 R44, R39, R44, RZ ;  /* 0x0000002c272c7210 */ /* 0x000fe40007ffe0ff */
[----:B------:R-:W-:Y:S02]  /*e840*/  LOP3.LUT R9, R9, R40, RZ, 0x3c, !PT ;  /* 0x0000002809097212 */ /* 0x000fe400078e3cff */
        /* <DEDUP_REMOVED lines=9> */
[C---:B------:R-:W-:Y:S01]  /*e8e0*/  FMUL.FTZ R56, R50.reuse, R45 ;  /* 0x0000002d32387220 */ /* 0x040fe20000410000 */
        /* <DEDUP_REMOVED lines=13> */
[-C--:B------:R-:W-:Y:S01]  /*e9c0*/  FMUL.FTZ R55, R55, R51.reuse ;  /* 0x0000003337377220 */ /* 0x080fe20000410000 */
[----:B------:R-:W-:Y:S01]  /*e9d0*/  HADD2.F32 R52, -RZ, R9.H1_H1 ;  /* 0x30000009ff347230 */ /* 0x000fe20000004100 */
[----:B------:R-:W-:Y:S01]  /*e9e0*/  FFMA.FTZ R58, R56, R51, R58 ;  /* 0x00000033383a7223 */ /* 0x000fe2000001003a */
[----:B------:R-:W-:Y:S01]  /*e9f0*/  HADD2.F32 R9, -RZ, R10.H0_H0 ;  /* 0x2000000aff097230 */ /* 0x000fe20000004100 */
[----:B------:R-:W-:Y:S01]  /*ea00*/  FMUL.FTZ R59, R8, R13 ;  /* 0x0000000d083b7220 */ /* 0x000fe20000410000 */
[----:B------:R-:W-:Y:S01]  /*ea10*/  HADD2.F32 R48, -RZ, R14.H1_H1 ;  /* 0x3000000eff307230 */ /* 0x000fe20000004100 */
[----:B------:R-:W-:Y:S01]  /*ea20*/  FMUL.FTZ R61, R32, R47 ;  /* 0x0000002f203d7220 */ /* 0x000fe20000410000 */
        /* <DEDUP_REMOVED lines=8> */
[--C-:B------:R-:W-:Y:S01]  /*eab0*/  HADD2.F32 R14, -RZ, R15.reuse.H0_H0 ;  /* 0x2000000fff0e7230 */ /* 0x100fe20000004100 */
[C---:B------:R-:W-:Y:S01]  /*eac0*/  FMUL.FTZ R62, R51.reuse, R48 ;  /* 0x00000030333e7220 */ /* 0x040fe20000410000 */
[----:B------:R-:W-:Y:S01]  /*ead0*/  HADD2.F32 R61, -RZ, R36.H0_H0 ;  /* 0x20000024ff3d7230 */ /* 0x000fe20000004100 */
[-C--:B------:R-:W-:Y:S01]  /*eae0*/  FMUL.FTZ R51, R51, R53.reuse ;  /* 0x0000003533337220 */ /* 0x080fe20000410000 */
[----:B------:R-:W-:Y:S01]  /*eaf0*/  HADD2.F32 R15, -RZ, R15.H1_H1 ;  /* 0x3000000fff0f7230 */ /* 0x000fe20000004100 */
[----:B------:R-:W-:Y:S01]  /*eb00*/  FFMA.FTZ R62, R9, R53, R62 ;  /* 0x00000035093e7223 */ /* 0x000fe2000001003e */
[----:B------:R-:W-:Y:S01]  /*eb10*/  HADD2.F32 R10, -RZ, R11.H0_H0 ;  /* 0x2000000bff0a7230 */ /* 0x000fe20000004100 */
[----:B------:R-:W-:Y:S01]  /*eb20*/  FFMA.FTZ R50, R54, R45, -R50 ;  /* 0x0000002d36327223 */ /* 0x000fe20000010832 */
[----:B------:R-:W-:Y:S01]  /*eb30*/  HADD2.F32 R36, -RZ, R31.H0_H0 ;  /* 0x2000001fff247230 */ /* 0x000fe20000004100 */
[C---:B------:R-:W-:Y:S01]  /*eb40*/  FMUL.FTZ R31, R61.reuse, R14 ;  /* 0x0000000e3d1f7220 */ /* 0x040fe20000410000 */
[----:B------:R-:W-:Y:S01]  /*eb50*/  HADD2.F32 R53, -RZ, R38.H0_H0 ;  /* 0x20000026ff357230 */ /* 0x000fe20000004100 */
[----:B------:R-:W-:Y:S01]  /*eb60*/  FMUL.FTZ R61, R61, R10 ;  /* 0x0000000a3d3d7220 */ /* 0x000fe20000410000 */
[----:B------:R-:W-:Y:S01]  /*eb70*/  HADD2.F32 R11, -RZ, R11.H1_H1 ;  /* 0x3000000bff0b7230 */ /* 0x000fe20000004100 */
[----:B------:R-:W-:Y:S01]  /*eb80*/  FFMA.FTZ R55, R56, R46, -R55 ;  /* 0x0000002e38377223 */ /* 0x000fe20000010837 */
[----:B------:R-:W-:Y:S01]  /*eb90*/  HADD2.F32 R38, -RZ, R33.H0_H0 ;  /* 0x20000021ff267230 */ /* 0x000fe20000004100 */
[----:B------:R-:W-:-:S02]  /*eba0*/  FMUL.FTZ R33, R36, R15 ;  /* 0x0000000f24217220 */ /* 0x000fc40000410000 */
[----:B------:R-:W-:Y:S02]  /*ebb0*/  FFMA.FTZ R31, R53, R10, R31 ;  /* 0x0000000a351f7223 */ /* 0x000fe4000001001f */
[-C--:B------:R-:W-:Y:S02]  /*ebc0*/  FMUL.FTZ R10, R36, R11.reuse ;  /* 0x0000000b240a7220 */ /* 0x080fe40000410000 */
[----:B------:R-:W-:Y:S02]  /*ebd0*/  FFMA.FTZ R36, R38, R11, R33 ;  /* 0x0000000b26247223 */ /* 0x000fe40000010021 */
        /* <DEDUP_REMOVED lines=11> */
[----:B------:R-:W-:-:S02]  /*ec90*/  F2FP.PACK_AB R14, R51, R60 ;  /* 0x0000003c330e723e */ /* 0x000fc400000000ff */
[----:B------:R-:W-:Y:S02]  /*eca0*/  F2FP.PACK_AB R10, R62, R59 ;  /* 0x0000003b3e0a723e */ /* 0x000fe400000000ff */
[----:B------:R-:W-:-:S05]  /*ecb0*/  F2FP.PACK_AB R15, R38, R61 ;  /* 0x0000003d260f723e */ /* 0x000fca00000000ff */
[----:B------:R1:W-:Y:S04]  /*ecc0*/  STS.128 [R44+0x10080], R12 ;  /* 0x0100800c2c007388 */ /* 0x0003e80000000c00 */
[----:B------:R1:W-:Y:S02]  /*ecd0*/  STS.128 [R42+0x10080], R8 ;  /* 0x010080082a007388 */ /* 0x0003e40000000c00 */
.L_x_844:
[----:B------:R-:W-:Y:S05]  /*ece0*/  BSYNC B0 ;  /* 0x0000000000007941 */ /* 0x000fea0003800000 */
.L_x_843:
[----:B------:R-:W-:-:S13]  /*ecf0*/  ISETP.GE.AND P0, PT, R30, c[0x0][0x27c], PT ;  /* 0x00009f001e007a0c */ /* 0x000fda0003f06270 */
[----:B------:R-:W-:Y:S05]  /*ed00*/  @P0 BRA `(.L_x_822) ;  /* 0x000005f000000947 */ /* 0x000fea0003800000 */
[----:B-1----:R-:W-:Y:S01]  /*ed10*/  SHF.R.S32.HI R9, RZ, 0x1f, R30 ;  /* 0x0000001fff097819 */ /* 0x002fe2000001141e */
[--C-:B------:R-:W-:Y:S02]  /*ed20*/  HADD2.F32 R37, -RZ, R26.reuse.H0_H0 ;  /* 0x2000001aff257230 */ /* 0x100fe40000004100 */
[--C-:B------:R-:W-:Y:S01]  /*ed30*/  HADD2.F32 R44, -RZ, R27.reuse.H1_H1 ;  /* 0x3000001bff2c7230 */ /* 0x100fe20000004100 */
[CC--:B------:R-:W-:Y:S01]  /*ed40*/  LEA.HI R8, R9.reuse, R30.reuse, RZ, 0x3 ;  /* 0x0000001e09087211 */ /* 0x0c0fe200078f18ff */
[----:B------:R-:W-:Y:S01]  /*ed50*/  HADD2.F32 R27, -RZ, R27.H0_H0 ;  /* 0x2000001bff1b7230 */ /* 0x000fe20000004100 */
[----:B------:R-:W-:Y:S01]  /*ed60*/  LEA.HI R12, R9, R30, RZ, 0x6 ;  /* 0x0000001e090c7211 */ /* 0x000fe200078f30ff */
[--C-:B------:R-:W-:Y:S01]  /*ed70*/  HADD2.F32 R46, -RZ, R29.reuse.H1_H1 ;  /* 0x3000001dff2e7230 */ /* 0x100fe20000004100 */
        /* <DEDUP_REMOVED lines=16> */
[--C-:B------:R-:W-:Y:S01]  /*ee80*/  HADD2.F32 R43, -RZ, R23.reuse.H0_H0 ;  /* 0x20000017ff2b7230 */ /* 0x100fe20000004100 */
[----:B------:R-:W-:Y:S01]  /*ee90*/  LOP3.LUT R8, R8, 0x7fffe000, RZ, 0xc0, !PT ;  /* 0x7fffe00008087812 */ /* 0x000fe200078ec0ff */
[----:B------:R-:W-:Y:S01]  /*eea0*/  HADD2.F32 R23, -RZ, R23.H1_H1 ;  /* 0x30000017ff177230 */ /* 0x000fe20000004100 */
        /* <DEDUP_REMOVED lines=14> */
[-C--:B------:R-:W-:Y:S01]  /*ef90*/  FMUL.FTZ R37, R37, R36.reuse ;  /* 0x0000002425257220 */ /* 0x080fe20000410000 */
[----:B------:R-:W-:Y:S01]  /*efa0*/  HADD2.F32 R14, -RZ, R15.H0_H0 ;  /* 0x2000000fff0e7230 */ /* 0x000fe20000004100 */
[----:B------:R-:W-:Y:S01]  /*efb0*/  FFMA.FTZ R42, R41, R36, R42 ;  /* 0x00000024292a7223 */ /* 0x000fe2000001002a */
[----:B------:R-:W-:Y:S01]  /*efc0*/  HADD2.F32 R36, -RZ, R25.H0_H0 ;  /* 0x20000019ff247230 */ /* 0x000fe20000004100 */
[----:B------:R-:W-:Y:S01]  /*efd0*/  FMUL.FTZ R43, R43, R38 ;  /* 0x000000262b2b7220 */ /* 0x000fe20000410000 */
[--C-:B------:R-:W-:Y:S01]  /*efe0*/  HADD2.F32 R9, -RZ, R10.reuse.H0_H0 ;  /* 0x2000000aff097230 */ /* 0x100fe20000004100 */
[C---:B------:R-:W-:Y:S01]  /*eff0*/  FMUL.FTZ R49, R27.reuse, R14 ;  /* 0x0000000e1b317220 */ /* 0x040fe20000410000 */
[----:B------:R-:W-:Y:S01]  /*f000*/  HADD2.F32 R39, -RZ, R10.H1_H1 ;  /* 0x3000000aff277230 */ /* 0x000fe20000004100 */
[----:B------:R-:W-:Y:S01]  /*f010*/  FFMA.FTZ R45, R36, R38, R45 ;  /* 0x00000026242d7223 */ /* 0x000fe2000001002d */
[--C-:B------:R-:W-:Y:S01]  /*f020*/  HADD2.F32 R38, -RZ, R22.reuse.H1_H1 ;  /* 0x30000016ff267230 */ /* 0x100fe20000004100 */
[-C--:B------:R-:W-:Y:S01]  /*f030*/  FMUL.FTZ R44, R44, R9.reuse ;  /* 0x000000092c2c7220 */ /* 0x080fe20000410000 */
[----:B------:R-:W-:Y:S01]  /*f040*/  HADD2.F32 R10, -RZ, R11.H0_H0 ;  /* 0x2000000bff0a7230 */ /* 0x000fe20000004100 */
[----:B------:R-:W-:Y:S01]  /*f050*/  FFMA.FTZ R47, R46, R9, R47 ;  /* 0x000000092e2f7223 */ /* 0x000fe2000001002f */
[----:B------:R-:W-:Y:S01]  /*f060*/  HADD2.F32 R15, -RZ, R15.H1_H1 ;  /* 0x3000000fff0f7230 */ /* 0x000fe20000004100 */
[----:B------:R-:W-:Y:S01]  /*f070*/  FMUL.FTZ R48, R38, R34 ;  /* 0x0000002226307220 */ /* 0x000fe20000410000 */
[----:B------:R-:W-:Y:S01]  /*f080*/  HADD2.F32 R22, -RZ, R22.H0_H0 ;  /* 0x20000016ff167230 */ /* 0x000fe20000004100 */
[-C--:B------:R-:W-:Y:S01]  /*f090*/  FMUL.FTZ R27, R27, R10.reuse ;  /* 0x0000000a1b1b7220 */ /* 0x080fe20000410000 */
[--C-:B------:R-:W-:Y:S01]  /*f0a0*/  HADD2.F32 R9, -RZ, R24.reuse.H1_H1 ;  /* 0x30000018ff097230 */ /* 0x100fe20000004100 */
[----:B------:R-:W-:Y:S01]  /*f0b0*/  FFMA.FTZ R49, R29, R10, R49 ;  /* 0x0000000a1d317223 */ /* 0x000fe20000010031 */
[----:B------:R-:W-:Y:S01]  /*f0c0*/  HADD2.F32 R11, -RZ, R11.H1_H1 ;  /* 0x3000000bff0b7230 */ /* 0x000fe20000004100 */
[----:B------:R-:W-:Y:S01]  /*f0d0*/  FMUL.FTZ R10, R22, R15 ;  /* 0x0000000f160a7220 */ /* 0x000fe20000410000 */
[----:B------:R-:W-:Y:S01]  /*f0e0*/  HADD2.F32 R24, -RZ, R24.H0_H0 ;  /* 0x20000018ff187230 */ /* 0x000fe20000004100 */
[-C--:B------:R-:W-:Y:S01]  /*f0f0*/  FMUL.FTZ R38, R38, R39.reuse ;  /* 0x0000002726267220 */ /* 0x080fe20000410000 */
[----:B------:R-:W-:Y:S01]  /*f100*/  HADD2.F32 R35, -RZ, R12.H0_H0 ;  /* 0x2000000cff237230 */ /* 0x000fe20000004100 */
[----:B------:R-:W-:Y:S01]  /*f110*/  FFMA.FTZ R48, R9, R39, R48 ;  /* 0x0000002709307223 */ /* 0x000fe20000010030 */
[----:B------:R-:W-:Y:S01]  /*f120*/  HADD2.F32 R40, -RZ, R8.H0_H0 ;  /* 0x20000008ff287230 */ /* 0x000fe20000004100 */
[-C--:B------:R-:W-:Y:S01]  /*f130*/  FMUL.FTZ R39, R22, R11.reuse ;  /* 0x0000000b16277220 */ /* 0x080fe20000410000 */
[----:B------:R-:W-:Y:S01]  /*f140*/  HADD2.F32 R12, -RZ, R12.H1_H1 ;  /* 0x3000000cff0c7230 */ /* 0x000fe20000004100 */
[----:B------:R-:W-:Y:S01]  /*f150*/  FFMA.FTZ R22, R24, R11, R10 ;  /* 0x0000000b18167223 */ /* 0x000fe2000001000a */
[----:B------:R-:W-:Y:S01]  /*f160*/  HADD2.F32 R8, -RZ, R8.H1_H1 ;  /* 0x30000008ff087230 */ /* 0x000fe20000004100 */
[C---:B------:R-:W-:Y:S01]  /*f170*/  FMUL.FTZ R11, R26.reuse, R35 ;  /* 0x000000231a0b7220 */ /* 0x040fe20000410000 */
[----:B------:R-:W-:Y:S01]  /*f180*/  HADD2.F32 R25, -RZ, R25.H1_H1 ;  /* 0x30000019ff197230 */ /* 0x000fe20000004100 */
[----:B------:R-:W-:-:S02]  /*f190*/  FMUL.FTZ R26, R26, R40 ;  /* 0x000000281a1a7220 */ /* 0x000fc40000410000 */
[C---:B------:R-:W-:Y:S02]  /*f1a0*/  FMUL.FTZ R10, R23.reuse, R12 ;  /* 0x0000000c170a7220 */ /* 0x040fe40000410000 */
[----:B------:R-:W-:Y:S02]  /*f1b0*/  FFMA.FTZ R40, R28, R40, R11 ;  /* 0x000000281c287223 */ /* 0x000fe4000001000b */
[-C--:B------:R-:W-:Y:S02]  /*f1c0*/  FMUL.FTZ R11, R23, R8.reuse ;  /* 0x00000008170b7220 */ /* 0x080fe40000410000 */
[----:B------:R-:W-:Y:S01]  /*f1d0*/  FFMA.FTZ R23, R25, R8, R10 ;  /* 0x0000000819177223 */ /* 0x000fe2000001000a */
[----:B------:R-:W-:Y:S01]  /*f1e0*/  F2FP.PACK_AB R10, R48, R47 ;  /* 0x0000002f300a723e */ /* 0x000fe200000000ff */
[----:B------:R-:W-:Y:S02]  /*f1f0*/  FFMA.FTZ R36, R36, R33, -R43 ;  /* 0x0000002124247223 */ /* 0x000fe4000001082b */
[----:B------:R-:W-:Y:S01]  /*f200*/  FFMA.FTZ R37, R41, R32, -R37 ;  /* 0x0000002029257223 */ /* 0x000fe20000010825 */
[----:B------:R-:W-:Y:S01]  /*f210*/  F2FP.PACK_AB R8, R23, R40 ;  /* 0x000000281708723e */ /* 0x000fe200000000ff */
[----:B------:R-:W-:-:S02]  /*f220*/  FFMA.FTZ R44, R46, R13, -R44 ;  /* 0x0000000d2e2c7223 */ /* 0x000fc4000001082c */
[----:B------:R-:W-:Y:S01]  /*f230*/  FFMA.FTZ R33, R9, R34, -R38 ;  /* 0x0000002209217223 */ /* 0x000fe20000010826 */
[----:B------:R-:W-:Y:S01]  /*f240*/  F2FP.PACK_AB R13, R36, R37 ;  /* 0x00000025240d723e */ /* 0x000fe200000000ff */
[----:B------:R-:W-:Y:S01]  /*f250*/  FFMA.FTZ R27, R29, R14, -R27 ;  /* 0x0000000e1d1b7223 */ /* 0x000fe2000001081b */
[----:B------:R-:W-:Y:S01]  /*f260*/  F2FP.PACK_AB R9, R45, R42 ;  /* 0x0000002a2d09723e */ /* 0x000fe200000000ff */
[----:B------:R-:W-:Y:S01]  /*f270*/  FFMA.FTZ R24, R24, R15, -R39 ;  /* 0x0000000f18187223 */ /* 0x000fe20000010827 */
[----:B------:R-:W-:Y:S01]  /*f280*/  F2FP.PACK_AB R14, R33, R44 ;  /* 0x0000002c210e723e */ /* 0x000fe200000000ff */
[----:B------:R-:W-:Y:S02]  /*f290*/  FFMA.FTZ R26, R28, R35, -R26 ;  /* 0x000000231c1a7223 */ /* 0x000fe4000001081a */
[----:B------:R-:W-:Y:S01]  /*f2a0*/  FFMA.FTZ R25, R25, R12, -R11 ;  /* 0x0000000c19197223 */ /* 0x000fe2000001080b */
[----:B------:R-:W-:Y:S02]  /*f2b0*/  F2FP.PACK_AB R15, R24, R27 ;  /* 0x0000001b180f723e */ /* 0x000fe400000000ff */
[----:B------:R-:W-:-:S02]  /*f2c0*/  F2FP.PACK_AB R11, R22, R49 ;  /* 0x00000031160b723e */ /* 0x000fc400000000ff */
[----:B------:R-:W-:-:S05]  /*f2d0*/  F2FP.PACK_AB R12, R25, R26 ;  /* 0x0000001a190c723e */ /* 0x000fca00000000ff */
[----:B------:R1:W-:Y:S04]  /*f2e0*/  STS.128 [R30+0x10080], R12 ;  /* 0x0100800c1e007388 */ /* 0x0003e80000000c00 */
[----:B------:R1:W-:Y:S02]  /*f2f0*/  STS.128 [R31+0x10080], R8 ;  /* 0x010080081f007388 */ /* 0x0003e40000000c00 */
.L_x_822:
[----:B------:R-:W-:Y:S05]  /*f300*/  BSYNC B2 ;  /* 0x0000000000027941 */ /* 0x000fea0003800000 */
.L_x_794:
[----:B-1----:R-:W-:Y:S01]  /*f310*/  IMAD R8, R19, c[0x0][0x208], RZ ;  /* 0x0000820013087a24 */ /* 0x002fe200078e02ff */
[----:B------:R-:W-:Y:S01]  /*f320*/  ISETP.GT.AND P3, PT, R86, 0x7f, PT ;  /* 0x0000007f5600780c */ /* 0x000fe20003f64270 */
[----:B------:R-:W-:Y:S01]  /*f330*/  IMAD.SHL.U32 R10, R20, 0x40, RZ ;  /* 0x00000040140a7824 */ /* 0x000fe200078e00ff */
[----:B------:R-:W-:Y:S01]  /*f340*/  SEL R13, RZ, 0x4, P6 ;  /* 0x00000004ff0d7807 */ /* 0x000fe20003000000 */
[----:B------:R-:W-:Y:S01]  /*f350*/  IMAD.WIDE.U32 R14, R21, c[0x0][0x208], RZ ;  /* 0x00008200150e7a25 */ /* 0x000fe200078e00ff */
[----:B------:R-:W-:Y:S01]  /*f360*/  LEA.HI R7, R7, R86, RZ, 0x5 ;  /* 0x0000005607077211 */ /* 0x000fe200078f28ff */
[----:B------:R-:W-:-:S04]  /*f370*/  DEPBAR.LE SB0, 0x0 ;  /* 0x000080000000791a */ /* 0x000fc80000000000 */
[----:B------:R-:W-:Y:S01]  /*f380*/  IMAD R8, R21, c[0x0][0x20c], R8 ;  /* 0x0000830015087a24 */ /* 0x000fe200078e0208 */
[----:B------:R-:W-:Y:S01]  /*f390*/  LOP3.LUT R10, R10, 0x1c0, RZ, 0xc0, !PT ;  /* 0x000001c00a0a7812 */ /* 0x000fe200078ec0ff */
[----:B------:R-:W-:Y:S01]  /*f3a0*/  IMAD.SHL.U32 R9, R157, 0x8, RZ ;  /* 0x000000089d097824 */ /* 0x000fe200078e00ff */
[----:B------:R-:W-:Y:S01]  /*f3b0*/  BAR.SYNC.DEFER_BLOCKING 0x0 ;  /* 0x0000000000007b1d */ /* 0x000fe20000010000 */
[----:B------:R-:W-:Y:S01]  /*f3c0*/  IMAD.MOV.U32 R232, RZ, RZ, R226 ;  /* 0x000000ffffe87224 */ /* 0x000fe200078e00e2 */
[----:B------:R-:W-:Y:S01]  /*f3d0*/  LOP3.LUT P1, RZ, R20, 0x2, RZ, 0xc0, !PT ;  /* 0x0000000214ff7812 */ /* 0x000fe2000782c0ff */
[----:B------:R-:W-:Y:S01]  /*f3e0*/  IMAD.IADD R8, R15, 0x1, R8 ;  /* 0x000000010f087824 */ /* 0x000fe200078e0208 */
[----:B------:R-:W-:Y:S01]  /*f3f0*/  LOP3.LUT R9, R10, 0x8, R9, 0xf8, !PT ;  /* 0x000000080a097812 */ /* 0x000fe200078ef809 */
[----:B------:R-:W-:Y:S01]  /*f400*/  IMAD.WIDE.U32 R14, R14, 0x30, R232 ;  /* 0x000000300e0e7825 */ /* 0x000fe200078e00e8 */
[----:B------:R-:W-:Y:S02]  /*f410*/  SHF.R.U32.HI R10, RZ, 0x3, R10 ;  /* 0x00000003ff0a7819 */ /* 0x000fe4000001160a */
[----:B------:R-:W-:Y:S01]  /*f420*/  P2R R12, PR, RZ, 0x40 ;  /* 0x00000040ff0c7803 */ /* 0x000fe20000000000 */
[----:B------:R-:W-:Y:S01]  /*f430*/  IMAD R8, R8, 0x30, RZ ;  /* 0x0000003008087824 */ /* 0x000fe200078e02ff */
[----:B------:R-:W-:Y:S01]  /*f440*/  LOP3.LUT R10, R9, R10, RZ, 0x3c, !PT ;  /* 0x0000000a090a7212 */ /* 0x000fe200078e3cff */
[----:B------:R-:W-:Y:S01]  /*f450*/  IMAD.SHL.U32 R11, R7, 0x20, RZ ;  /* 0x00000020070b7824 */ /* 0x000fe200078e00ff */
[----:B------:R-:W-:Y:S01]  /*f460*/  LEA R24, P0, R14, c[0x0][0x1f8], 0x1 ;  /* 0x00007e000e187a11 */ /* 0x000fe200078008ff */
[----:B------:R-:W-:Y:S01]  /*f470*/  IMAD.IADD R8, R15, 0x1, R8 ;  /* 0x000000010f087824 */ /* 0x000fe200078e0208 */
[----:B------:R-:W-:Y:S01]  /*f480*/  SEL R9, RZ, 0x2, P4 ;  /* 0x00000002ff097807 */ /* 0x000fe20002000000 */
[----:B------:R-:W-:Y:S01]  /*f490*/  IMAD R221, R17, 0x200, R10 ;  /* 0x0000020011dd7824 */ /* 0x000fe200078e020a */
[----:B------:R-:W-:Y:S01]  /*f4a0*/  LOP3.LUT R11, R11, 0x7ffffc00, RZ, 0xc0, !PT ;  /* 0x7ffffc000b0b7812 */ /* 0x000fe200078ec0ff */
[----:B------:R-:W-:Y:S01]  /*f4b0*/  IMAD.SHL.U32 R228, R16, 0x2, RZ ;  /* 0x0000000210e47824 */ /* 0x000fe200078e00ff */
[----:B------:R-:W-:Y:S01]  /*f4c0*/  LEA.HI.X R25, R14, c[0x0][0x1fc], R8, 0x1, P0 ;  /* 0x00007f000e197a11 */ /* 0x000fe200000f0c08 */
[----:B------:R-:W-:Y:S01]  /*f4d0*/  @!P3 IMAD.MOV.U32 R8, RZ, RZ, c[0x0][0x20c] ;  /* 0x00008300ff08b624 */ /* 0x000fe200078e00ff */
[----:B------:R-:W-:Y:S01]  /*f4e0*/  IADD3 R13, R13, R9, R18 ;  /* 0x000000090d0d7210 */ /* 0x000fe20007ffe012 */
[----:B------:R-:W-:Y:S01]  /*f4f0*/  @!P3 IMAD.MOV.U32 R9, RZ, RZ, c[0x0][0x208] ;  /* 0x00008200ff09b624 */ /* 0x000fe200078e00ff */
[----:B------:R-:W-:Y:S01]  /*f500*/  SEL R14, RZ, 0x8, P5 ;  /* 0x00000008ff0e7807 */ /* 0x000fe20002800000 */
[----:B------:R-:W-:-:S03]  /*f510*/  IMAD.SHL.U32 R221, R221, 0x2, RZ ;  /* 0x00000002dddd7824 */ /* 0x000fc600078e00ff */
[C---:B------:R-:W-:Y:S01]  /*f520*/  @!P3 LEA R56, P0, R9.reuse, R24, 0x6 ;  /* 0x000000180938b211 */ /* 0x040fe200078030ff */
[----:B------:R-:W-:Y:S01]  /*f530*/  IMAD.IADD R13, R14, 0x1, R13 ;  /* 0x000000010e0d7824 */ /* 0x000fe200078e020d */
[----:B------:R-:W-:Y:S01]  /*f540*/  IADD3 R14, R0, R87, -R157 ;  /* 0x00000057000e7210 */ /* 0x000fe20007ffe89d */
[----:B------:R-:W-:Y:S01]  /*f550*/  IMAD.IADD R0, R2, 0x1, R11 ;  /* 0x0000000102007824 */ /* 0x000fe200078e020b */
[----:B------:R-:W-:Y:S01]  /*f560*/  @!P3 LEA.HI.X R57, R9, R25, R8, 0x6, P0 ;  /* 0x000000190939b211 */ /* 0x000fe200000f3408 */
[----:B------:R-:W-:Y:S01]  /*f570*/  LDSM.16.M88.4 R16, [R221+0xa080] ;  /* 0x00a08000dd10783b */ /* 0x000fe20000000200 */
[----:B------:R-:W-:Y:S01]  /*f580*/  LOP3.LUT P4, RZ, R13, 0x1, RZ, 0xc0, !PT ;  /* 0x000000010dff7812 */ /* 0x000fe2000788c0ff */
[C---:B------:R-:W-:Y:S01]  /*f590*/  IMAD.SHL.U32 R28, R0.reuse, 0x2, RZ ;  /* 0x00000002001c7824 */ /* 0x040fe200078e00ff */
[----:B------:R-:W-:Y:S01]  /*f5a0*/  LEA R222, R0, 0x10080, 0x1 ;  /* 0x0001008000de7811 */ /* 0x000fe200078e08ff */
[----:B------:R-:W-:Y:S01]  /*f5b0*/  LDSM.16.M88.4 R44, [R221+0xa880] ;  /* 0x00a88000dd2c783b */ /* 0x000fe20000000200 */
[----:B------:R-:W-:Y:S01]  /*f5c0*/  ISETP.LT.OR P0, PT, R14, 0x1, !P4 ;  /* 0x000000010e00780c */ /* 0x000fe20006701670 */
[----:B------:R-:W-:Y:S01]  /*f5d0*/  IMAD.MOV.U32 R0, RZ, RZ, 0x40 ;  /* 0x00000040ff007424 */ /* 0x000fe200078e00ff */
[----:B------:R-:W-:Y:S01]  /*f5e0*/  IADD3 R10, R221, 0xa080, RZ ;  /* 0x0000a080dd0a7810 */ /* 0x000fe20007ffe0ff */
[--C-:B------:R-:W-:Y:S01]  /*f5f0*/  IMAD R220, R5, 0x2, R222.reuse ;  /* 0x0000000205dc7824 */ /* 0x100fe200078e02de */
[----:B------:R-:W-:Y:S01]  /*f600*/  IADD3 R219, R221, 0xa0a0, RZ ;  /* 0x0000a0a0dddb7810 */ /* 0x000fe20007ffe0ff */
[----:B------:R-:W1:Y:S01]  /*f610*/  LDSM.16.M88.4 R28, [R28+0x10080] ;  /* 0x010080001c1c783b */ /* 0x000e620000000200 */
[----:B------:R-:W-:Y:S01]  /*f620*/  @P1 IADD3 R219, R10, -0x20, RZ ;  /* 0xffffffe00adb1810 */ /* 0x000fe20007ffe0ff */
[----:B------:R-:W-:Y:S01]  /*f630*/  IMAD R218, R3, 0x2, R222 ;  /* 0x0000000203da7824 */ /* 0x000fe200078e02de */
[C---:B------:R-:W-:Y:S01]  /*f640*/  LOP3.LUT P2, RZ, R13.reuse, 0x2, RZ, 0xc0, !PT ;  /* 0x000000020dff7812 */ /* 0x040fe2000784c0ff */
[----:B------:R-:W-:Y:S01]  /*f650*/  LDSM.16.M88.4 R40, [R221+0xb080] ;  /* 0x00b08000dd28783b */ /* 0x000fe20000000200 */
[----:B------:R-:W-:Y:S01]  /*f660*/  LOP3.LUT P1, RZ, R13, 0x4, RZ, 0xc0, !PT ;  /* 0x000000040dff7812 */ /* 0x000fe2000782c0ff */
[----:B------:R-:W-:Y:S01]  /*f670*/  IMAD R217, R3, 0x2, R220 ;  /* 0x0000000203d97824 */ /* 0x000fe200078e02dc */
[----:B------:R-:W-:Y:S01]  /*f680*/  @!P3 ISETP.LT.OR P4, PT, R14, 0x21, !P4 ;  /* 0x000000210e00b80c */ /* 0x000fe20006781670 */
[----:B------:R-:W-:Y:S01]  /*f690*/  LDSM.16.M88.4 R8, [R220] ;  /* 0x00000000dc08783b */ /* 0x000fe20000000200 */
[----:B------:R-:W-:-:S02]  /*f6a0*/  IADD3 R211, R219, 0x800, RZ ;  /* 0x00000800dbd37810 */ /* 0x000fc40007ffe0ff */
[C---:B------:R-:W-:Y:S01]  /*f6b0*/  IADD3 R210, R219.reuse, 0x1000, RZ ;  /* 0x00001000dbd27810 */ /* 0x040fe20007ffe0ff */
[----:B------:R-:W2:Y:S01]  /*f6c0*/  LDSM.16.M88.4 R52, [R219] ;  /* 0x00000000db34783b */ /* 0x000ea20000000200 */
[C---:B------:R-:W-:Y:S02]  /*f6d0*/  IADD3 R208, R219.reuse, 0x1800, RZ ;  /* 0x00001800dbd07810 */ /* 0x040fe40007ffe0ff */
[C---:B------:R-:W-:Y:S01]  /*f6e0*/  IADD3 R207, R219.reuse, 0x2000, RZ ;  /* 0x00002000dbcf7810 */ /* 0x040fe20007ffe0ff */
[----:B------:R-:W4:Y:S01]  /*f6f0*/  LDSM.16.M88.4 R48, [R219+0x800] ;  /* 0x00080000db30783b */ /* 0x000f220000000200 */
[C---:B------:R-:W-:Y:S02]  /*f700*/  IADD3 R206, R219.reuse, 0x2800, RZ ;  /* 0x00002800dbce7810 */ /* 0x040fe40007ffe0ff */
[C---:B------:R-:W-:Y:S01]  /*f710*/  IADD3 R205, R219.reuse, 0x3000, RZ ;  /* 0x00003000dbcd7810 */ /* 0x040fe20007ffe0ff */
[----:B------:R-:W-:Y:S01]  /*f720*/  LDSM.16.M88.4 R36, [R219+0x1000] ;  /* 0x00100000db24783b */ /* 0x000fe20000000200 */
[----:B------:R-:W-:-:S02]  /*f730*/  IADD3 R204, R219, 0x3800, RZ ;  /* 0x00003800dbcc7810 */ /* 0x000fc40007ffe0ff */
[C---:B------:R-:W-:Y:S01]  /*f740*/  IADD3 R203, R219.reuse, 0x4000, RZ ;  /* 0x00004000dbcb7810 */ /* 0x040fe20007ffe0ff */
[----:B------:R-:W-:Y:S01]  /*f750*/  @!PT LDS RZ, [RZ] ;  /* 0x00000000fffff984 */ /* 0x000fe20000000800 */
[----:B------:R-:W-:Y:S01]  /*f760*/  @!PT LDS RZ, [RZ] ;  /* 0x00000000fffff984 */ /* 0x000fe20000000800 */
[----:B------:R-:W-:Y:S01]  /*f770*/  @!PT LDS RZ, [RZ] ;  /* 0x00000000fffff984 */ /* 0x000fe20000000800 */
[----:B------:R3:W-:Y:S01]  /*f780*/  LDGSTS.E.BYPASS.LTC128B.128 [R228+0x4080], [R24.64], !P0 ;  /* 0x0408000018e47fae */ /* 0x0007e2000c101d52 */
[----:B------:R-:W-:Y:S02]  /*f790*/  LOP3.LUT P0, RZ, R20, 0x4, RZ, 0xc0, !PT ;  /* 0x0000000414ff7812 */ /* 0x000fe4000780c0ff */
[----:B------:R-:W-:Y:S02]  /*f7a0*/  IADD3 R202, R219, 0x4800, RZ ;  /* 0x00004800dbca7810 */ /* 0x000fe40007ffe0ff */
[----:B------:R-:W-:Y:S02]  /*f7b0*/  SEL R0, R0, 0xffffffc0, !P0 ;  /* 0xffffffc000007807 */ /* 0x000fe40004000000 */
[C---:B------:R-:W-:Y:S02]  /*f7c0*/  ISETP.LT.OR P0, PT, R14.reuse, 0x1, !P2 ;  /* 0x000000010e00780c */ /* 0x040fe40005701670 */
[C---:B------:R-:W-:Y:S01]  /*f7d0*/  @!P3 ISETP.LT.OR P2, PT, R14.reuse, 0x21, !P2 ;  /* 0x000000210e00b80c */ /* 0x040fe20005741670 */
[--C-:B------:R-:W-:Y:S01]  /*f7e0*/  IMAD.IADD R215, R221, 0x1, R0.reuse ;  /* 0x00000001ddd77824 */ /* 0x100fe200078e0200 */
[C---:B------:R-:W-:Y:S01]  /*f7f0*/  IADD3 R201, R219.reuse, 0x5000, RZ ;  /* 0x00005000dbc97810 */ /* 0x040fe20007ffe0ff */
[C---:B------:R-:W-:Y:S01]  /*f800*/  IMAD.IADD R209, R219.reuse, 0x1, R0 ;  /* 0x00000001dbd17824 */ /* 0x040fe200078e0200 */
[----:B------:R-:W-:Y:S01]  /*f810*/  IADD3 R200, R219, 0x5800, RZ ;  /* 0x00005800dbc87810 */ /* 0x000fe20007ffe0ff */
[----:B-1-3--:R-:W-:Y:S06]  /*f820*/  HMMA.16816.F32 R20, R28, R16, RZ ;  /* 0x000000101c14723c */ /* 0x00afec00000018ff */
[----:B------:R1:W-:Y:S01]  /*f830*/  LDGSTS.E.BYPASS.LTC128B.128 [R228+0x5880], [R24.64+0x80], !P0 ;  /* 0x0588008018e47fae */ /* 0x0003e2000c101d52 */
[----:B------:R-:W-:-:S02]  /*f840*/  ISETP.LT.OR P0, PT, R14, 0x1, !P1 ;  /* 0x000000010e00780c */ /* 0x000fc40004f01670 */
[----:B------:R-:W-:Y:S01]  /*f850*/  @!P3 ISETP.LT.OR P1, PT, R14, 0x21, !P1 ;  /* 0x000000210e00b80c */ /* 0x000fe20004f21670 */
[C---:B------:R-:W-:Y:S08]  /*f860*/  HMMA.16816.F32 R16, R28.reuse, R18, RZ ;  /* 0x000000121c10723c */ /* 0x040ff000000018ff */
[----:B------:R-:W-:Y:S02]  /*f870*/  HMMA.16816.F32 R32, R28, R44, RZ ;  /* 0x0000002c1c20723c */ /* 0x000fe400000018ff */
[----:B------:R1:W-:Y:S01]  /*f880*/  LDGSTS.E.BYPASS.LTC128B.128 [R228+0x7080], [R24.64+0x100], !P0 ;  /* 0x0708010018e47fae */ /* 0x0003e2000c101d52 */
[----:B------:R-:W-:-:S04]  /*f890*/  LOP3.LUT P0, RZ, R13, 0x8, RZ, 0xc0, !PT ;  /* 0x000000080dff7812 */ /* 0x000fc8000780c0ff */
[C---:B------:R-:W-:Y:S01]  /*f8a0*/  ISETP.LT.OR P6, PT, R14.reuse, 0x1, !P0 ;  /* 0x000000010e00780c */ /* 0x040fe200047c1670 */
[----:B--2---:R-:W-:Y:S01]  /*f8b0*/  HMMA.16816.F32 R20, R8, R52, R20 ;  /* 0x000000340814723c */ /* 0x004fe20000001814 */
[----:B------:R-:W-:-:S07]  /*f8c0*/  @!P3 ISETP.LT.OR P0, PT, R14, 0x21, !P0 ;  /* 0x000000210e00b80c */ /* 0x000fce0004701670 */
[----:B------:R-:W-:Y:S04]  /*f8d0*/  HMMA.16816.F32 R16, R8, R54, R16 ;  /* 0x000000360810723c */ /* 0x000fe80000001810 */
[----:B------:R1:W-:Y:S01]  /*f8e0*/  LDGSTS.E.BYPASS.LTC128B.128 [R228+0x8880], [R24.64+0x180], !P6 ;  /* 0x0888018018e47fae */ /* 0x0003e2000f101d52 */
[----:B------:R-:W-:-:S03]  /*f8f0*/  ISETP.NE.AND P6, PT, R12, RZ, PT ;  /* 0x000000ff0c00720c */ /* 0x000fc60003fc5270 */
[----:B------:R2:W-:Y:S01]  /*f900*/  @!P3 LDGSTS.E.BYPASS.LTC128B.128 [R228+0x5080], [R56.64], !P4 ;  /* 0x0508000038e4bfae */ /* 0x0005e2000e101d52 */
[----:B------:R-:W-:Y:S01]  /*f910*/  HMMA.16816.F32 R44, R28, R46, RZ ;  /* 0x0000002e1c2c723c */ /* 0x000fe200000018ff */
[----:B------:R-:W-:Y:S02]  /*f920*/  ISETP.GE.AND P4, PT, R87, 0x31, PT ;  /* 0x000000315700780c */ /* 0x000fe40003f86270 */
[----:B------:R2:W-:Y:S04]  /*f930*/  @!P3 LDGSTS.E.BYPASS.LTC128B.128 [R228+0x6880], [R56.64+0x80], !P2 ;  /* 0x0688008038e4bfae */ /* 0x0005e8000d101d52 */
[----:B------:R2:W-:Y:S01]  /*f940*/  @!P3 LDGSTS.E.BYPASS.LTC128B.128 [R228+0x8080], [R56.64+0x100], !P1 ;  /* 0x0808010038e4bfae */ /* 0x0005e2000c901d52 */
[C---:B----4-:R-:W-:Y:S03]  /*f950*/  HMMA.16816.F32 R32, R8.reuse, R48, R32 ;  /* 0x000000300820723c */ /* 0x050fe60000001820 */
[----:B------:R2:W-:Y:S04]  /*f960*/  @!P3 LDGSTS.E.BYPASS.LTC128B.128 [R228+0x9880], [R56.64+0x180], !P0 ;  /* 0x0988018038e4bfae */ /* 0x0005e8000c101d52 */
[----:B------:R-:W-:Y:S04]  /*f970*/  LDSM.16.M88.4 R68, [R218] ;  /* 0x00000000da44783b */ /* 0x000fe80000000200 */
[----:B------:R-:W3:Y:S04]  /*f980*/  LDSM.16.M88.4 R64, [R215+0xa080] ;  /* 0x00a08000d740783b */ /* 0x000ee80000000200 */
[----:B------:R-:W-:Y:S01]  /*f990*/  LDSM.16.M88.4 R12, [R217] ;  /* 0x00000000d90c783b */ /* 0x000fe20000000200 */
[----:B------:R-:W-:Y:S03]  /*f9a0*/  HMMA.16816.F32 R44, R8, R50, R44 ;  /* 0x00000032082c723c */ /* 0x000fe6000000182c */
[----:B------:R-:W4:Y:S04]  /*f9b0*/  LDSM.16.M88.4 R60, [R209] ;  /* 0x00000000d13c783b */ /* 0x000f280000000200 */
[----:B-1----:R-:W1:Y:S04]  /*f9c0*/  LDSM.16.M88.4 R24, [R215+0xa880] ;  /* 0x00a88000d718783b */ /* 0x002e680000000200 */
[----:B------:R-:W-:Y:S01]  /*f9d0*/  LDSM.16.M88.4 R48, [R222+0x4000] ;  /* 0x00400000de30783b */ /* 0x000fe20000000200 */
[C---:B--2---:R-:W-:Y:S03]  /*f9e0*/  HMMA.16816.F32 R56, R28.reuse, R40, RZ ;  /* 0x000000281c38723c */ /* 0x044fe600000018ff */
[----:B------:R-:W2:Y:S04]  /*f9f0*/  LDSM.16.M88.4 R72, [R221+0xb880] ;  /* 0x00b88000dd48783b */ /* 0x000ea80000000200 */
[----:B------:R-:W1:Y:S01]  /*fa00*/  LDSM.16.M88.4 R52, [R215+0xb080] ;  /* 0x00b08000d734783b */ /* 0x000e620000000200 */
[----:B------:R-:W-:Y:S03]  /*fa10*/  HMMA.16816.F32 R28, R28, R42, RZ ;  /* 0x0000002a1c1c723c */ /* 0x000fe600000018ff */
[----:B------:R-:W1:Y:S04]  /*fa20*/  LDSM.16.M88.4 R40, [R209+0x800] ;  /* 0x00080000d128783b */ /* 0x000e680000000200 */
[----:B------:R-:W-:Y:S04]  /*fa30*/  LDSM.16.M88.4 R80, [R215+0xe080] ;  /* 0x00e08000d750783b */ /* 0x000fe80000000200 */
[----:B-----5:R-:W-:Y:S01]  /*fa40*/  LDSM.16.M88.4 R88, [R209+0x3800] ;  /* 0x00380000d158783b */ /* 0x020fe20000000200 */
[C---:B---3--:R-:W-:Y:S03]  /*fa50*/  HMMA.16816.F32 R20, R68.reuse, R64, R20 ;  /* 0x000000404414723c */ /* 0x048fe60000001814 */
[----:B------:R-:W-:Y:S04]  /*fa60*/  LDSM.16.M88.4 R76, [R221+0xf080] ;  /* 0x00f08000dd4c783b */ /* 0x000fe80000000200 */
[----:B------:R-:W0:Y:S01]  /*fa70*/  LDGDEPBAR ;  /* 0x00000000000079af */ /* 0x000e220000000000 */
[----:B------:R-:W-:Y:S03]  /*fa80*/  HMMA.16816.F32 R16, R68, R66, R16 ;  /* 0x000000424410723c */ /* 0x000fe60000001810 */
[----:B------:R-:W-:Y:S05]  /*fa90*/  LDSM.16.M88.4 R64, [R219+0x1800] ;  /* 0x00180000db40783b */ /* 0x000fea0000000200 */
[----:B------:R-:W-:Y:S08]  /*faa0*/  HMMA.16816.F32 R56, R8, R36, R56 ;  /* 0x000000240838723c */ /* 0x000ff00000001838 */
[C---:B----4-:R-:W-:Y:S08]  /*fab0*/  HMMA.16816.F32 R20, R12.reuse, R60, R20 ;  /* 0x0000003c0c14723c */ /* 0x050ff00000001814 */
[----:B------:R-:W-:Y:S01]  /*fac0*/  HMMA.16816.F32 R16, R12, R62, R16 ;  /* 0x0000003e0c10723c */ /* 0x000fe20000001810 */
[----:B------:R-:W-:Y:S07]  /*fad0*/  LDSM.16.M88.4 R60, [R221+0xc880] ;  /* 0x00c88000dd3c783b */ /* 0x000fee0000000200 */
[----:B------:R-:W-:Y:S01]  /*fae0*/  HMMA.16816.F32 R8, R8, R38, R28 ;  /* 0x000000260808723c */ /* 0x000fe2000000181c */
[----:B------:R-:W-:Y:S04]  /*faf0*/  LDSM.16.M88.4 R36, [R209+0x1000] ;  /* 0x00100000d124783b */ /* 0x000fe80000000200 */
[----:B------:R-:W-:Y:S03]  /*fb00*/  LDSM.16.M88.4 R28, [R221+0xc080] ;  /* 0x00c08000dd1c783b */ /* 0x000fe60000000200 */
[C---:B-1----:R-:W-:Y:S08]  /*fb10*/  HMMA.16816.F32 R32, R68.reuse, R24, R32 ;  /* 0x000000184420723c */ /* 0x042ff00000001820 */
[----:B------:R-:W-:Y:S01]  /*fb20*/  HMMA.16816.F32 R44, R68, R26, R44 ;  /* 0x0000001a442c723c */ /* 0x000fe2000000182c */
[----:B------:R-:W1:Y:S07]  /*fb30*/  LDSM.16.M88.4 R24, [R220+0x4000] ;  /* 0x00400000dc18783b */ /* 0x000e6e0000000200 */
[C---:B--2---:R-:W-:Y:S08]  /*fb40*/  HMMA.16816.F32 R20, R48.reuse, R72, R20 ;  /* 0x000000483014723c */ /* 0x044ff00000001814 */
[----:B------:R-:W-:Y:S01]  /*fb50*/  HMMA.16816.F32 R16, R48, R74, R16 ;  /* 0x0000004a3010723c */ /* 0x000fe20000001810 */
[----:B------:R-:W-:Y:S07]  /*fb60*/  LDSM.16.M88.4 R72, [R209+0x1800] ;  /* 0x00180000d148783b */ /* 0x000fee0000000200 */
[C---:B------:R-:W-:Y:S08]  /*fb70*/  HMMA.16816.F32 R56, R68.reuse, R52, R56 ;  /* 0x000000344438723c */ /* 0x040ff00000001838 */
[----:B------:R-:W-:Y:S01]  /*fb80*/  HMMA.16816.F32 R68, R68, R54, R8 ;  /* 0x000000364444723c */ /* 0x000fe20000001808 */
[----:B------:R-:W-:Y:S04]  /*fb90*/  LDSM.16.M88.4 R52, [R218+0x4000] ;  /* 0x00400000da34783b */ /* 0x000fe80000000200 */
[----:B------:R-:W-:Y:S03]  /*fba0*/  LDSM.16.M88.4 R8, [R219+0x2000] ;  /* 0x00200000db08783b */ /* 0x000fe60000000200 */
[C---:B------:R-:W-:Y:S08]  /*fbb0*/  HMMA.16816.F32 R32, R12.reuse, R40, R32 ;  /* 0x000000280c20723c */ /* 0x040ff00000001820 */
[----:B------:R-:W-:Y:S01]  /*fbc0*/  HMMA.16816.F32 R44, R12, R42, R44 ;  /* 0x0000002a0c2c723c */ /* 0x000fe2000000182c */
[----:B------:R-:W2:Y:S07]  /*fbd0*/  LDSM.16.M88.4 R40, [R215+0xb880] ;  /* 0x00b88000d728783b */ /* 0x000eae0000000200 */
[C---:B-1----:R-:W-:Y:S08]  /*fbe0*/  HMMA.16816.F32 R20, R24.reuse, R64, R20 ;  /* 0x000000401814723c */ /* 0x042ff00000001814 */
        /* <DEDUP_REMOVED lines=44> */
[----:B------:R-:W1:Y:S04]  /*feb0*/  LDSM.16.M88.4 R28, [R209+0x3000] ;  /* 0x00300000d11c783b */ /* 0x000e680000000200 */
[----:B------:R-:W3:Y:S03]  /*fec0*/  LDSM.16.M88.4 R40, [R219+0x3800] ;  /* 0x00380000db28783b */ /* 0x000ee60000000200 */
[C---:B------:R-:W-:Y:S08]  /*fed0*/  HMMA.16816.F32 R32, R8.reuse, R24, R32 ;  /* 0x000000180820723c */ /* 0x040ff00000001820 */
[----:B------:R-:W-:Y:S01]  /*fee0*/  HMMA.16816.F32 R44, R8, R26, R44 ;  /* 0x0000001a082c723c */ /* 0x000fe2000000182c */
[----:B------:R-:W4:Y:S07]  /*fef0*/  LDSM.16.M88.4 R24, [R219+0x4000] ;  /* 0x00400000db18783b */ /* 0x000f2e0000000200 */
[C---:B--2---:R-:W-:Y:S08]  /*ff00*/  HMMA.16816.F32 R20, R72.reuse, R48, R20 ;  /* 0x000000304814723c */ /* 0x044ff00000001814 */
[----:B------:R-:W-:Y:S01]  /*ff10*/  HMMA.16816.F32 R16, R72, R50, R16 ;  /* 0x000000324810723c */ /* 0x000fe20000001810 */
[----:B------:R-:W-:Y:S07]  /*ff20*/  LDSM.16.M88.4 R48, [R219+0x4800] ;  /* 0x00480000db30783b */ /* 0x000fee0000000200 */
[C---:B------:R-:W-:Y:S08]  /*ff30*/  HMMA.16816.F32 R56, R8.reuse, R52, R56 ;  /* 0x000000340838723c */ /* 0x040ff00000001838 */
[----:B------:R-:W-:Y:S01]  /*ff40*/  HMMA.16816.F32 R68, R8, R54, R68 ;  /* 0x000000360844723c */ /* 0x000fe20000001844 */
[----:B------:R-:W-:Y:S04]  /*ff50*/  LDSM.16.M88.4 R52, [R222+0xc000] ;  /* 0x00c00000de34783b */ /* 0x000fe80000000200 */
[----:B------:R-:W2:Y:S03]  /*ff60*/  LDSM.16.M88.4 R8, [R221+0xe880] ;  /* 0x00e88000dd08783b */ /* 0x000ea60000000200 */
[C---:B-1----:R-:W-:Y:S08]  /*ff70*/  HMMA.16816.F32 R20, R64.reuse, R28, R20 ;  /* 0x0000001c4014723c */ /* 0x042ff00000001814 */
[----:B------:R-:W-:Y:S01]  /*ff80*/  HMMA.16816.F32 R16, R64, R30, R16 ;  /* 0x0000001e4010723c */ /* 0x000fe20000001810 */
[----:B------:R-:W-:Y:S07]  /*ff90*/  LDSM.16.M88.4 R28, [R218+0xc000] ;  /* 0x00c00000da1c783b */ /* 0x000fee0000000200 */
[C---:B---3--:R-:W-:Y:S08]  /*ffa0*/  HMMA.16816.F32 R32, R12.reuse, R40, R32 ;  /* 0x000000280c20723c */ /* 0x048ff00000001820 */
[C---:B------:R-:W-:Y:S01]  /*ffb0*/  HMMA.16816.F32 R44, R12.reuse, R42, R44 ;  /* 0x0000002a0c2c723c */ /* 0x040fe2000000182c */
[----:B------:R-:W1:Y:S07]  /*ffc0*/  LDSM.16.M88.4 R40, [R220+0xc000] ;  /* 0x00c00000dc28783b */ /* 0x000e6e0000000200 */
[C---:B----4-:R-:W-:Y:S08]  /*ffd0*/  HMMA.16816.F32 R56, R12.reuse, R24, R56 ;  /* 0x000000180c38723c */ /* 0x050ff00000001838 */
[----:B------:R-:W-:Y:S01]  /*ffe0*/  HMMA.16816.F32 R68, R12, R26, R68 ;  /* 0x0000001a0c44723c */ /* 0x000fe20000001844 */
[----:B------:R-:W3:Y:S04]  /*fff0*/  LDSM.16.M88.4 R24, [R215+0xe880] ;  /* 0x00e88000d718783b */ /* 0x000ee80000000200 */
[----:B------:R-:W-:Y:S03]  /*10000*/  LDSM.16.M88.4 R12, [R217+0xc000] ;  /* 0x00c00000d90c783b */ /* 0x000fe60000000200 */
[C---:B--2---:R-:W-:Y:S08]  /*10010*/  HMMA.16816.F32 R20, R52.reuse, R8, R20 ;  /* 0x000000083414723c */ /* 0x044ff00000001814 */
[----:B------:R-:W-:Y:S01]  /*10020*/  HMMA.16816.F32 R16, R52, R10, R16 ;  /* 0x0000000a3410723c */ /* 0x000fe20000001810 */
[----:B------:R-:W-:Y:S07]  /*10030*/  LDSM.16.M88.4 R8, [R209+0x4800] ;  /* 0x00480000d108783b */ /* 0x000fee0000000200 */
[C---:B------:R-:W-:Y:S08]  /*10040*/  HMMA.16816.F32 R32, R72.reuse, R36, R32 ;  /* 0x000000244820723c */ /* 0x040ff00000001820 */
[C---:B------:R-:W-:Y:S01]  /*10050*/  HMMA.16816.F32 R44, R72.reuse, R38, R44 ;  /* 0x00000026482c723c */ /* 0x040fe2000000182c */
[----:B------:R-:W-:Y:S07]  /*10060*/  LDSM.16.M88.4 R36, [R219+0x5000] ;  /* 0x00500000db24783b */ /* 0x000fee0000000200 */
[C---:B------:R-:W-:Y:S08]  /*10070*/  HMMA.16816.F32 R56, R72.reuse, R80, R56 ;  /* 0x000000504838723c */ /* 0x040ff00000001838 */
[----:B------:R-:W-:Y:S01]  /*10080*/  HMMA.16816.F32 R72, R72, R82, R68 ;  /* 0x000000524848723c */ /* 0x000fe20000001844 */
[----:B------:R-:W-:Y:S07]  /*10090*/  LDSM.16.M88.4 R68, [R215+0xf080] ;  /* 0x00f08000d744783b */ /* 0x000fee0000000200 */
[C---:B-1----:R-:W-:Y:S08]  /*100a0*/  HMMA.16816.F32 R20, R40.reuse, R48, R20 ;  /* 0x000000302814723c */ /* 0x042ff00000001814 */
[----:B------:R-:W-:Y:S01]  /*100b0*/  HMMA.16816.F32 R16, R40, R50, R16 ;  /* 0x000000322810723c */ /* 0x000fe20000001810 */
[----:B------:R-:W1:Y:S07]  /*100c0*/  LDSM.16.M88.4 R48, [R221+0xf880] ;  /* 0x00f88000dd30783b */ /* 0x000e6e0000000200 */
[C---:B------:R-:W-:Y:S08]  /*100d0*/  HMMA.16816.F32 R32, R64.reuse, R88, R32 ;  /* 0x000000584020723c */ /* 0x040ff00000001820 */
[C---:B------:R-:W-:Y:S08]  /*100e0*/  HMMA.16816.F32 R44, R64.reuse, R90, R44 ;  /* 0x0000005a402c723c */ /* 0x040ff0000000182c */
[C---:B------:R-:W-:Y:S08]  /*100f0*/  HMMA.16816.F32 R56, R64.reuse, R60, R56 ;  /* 0x0000003c4038723c */ /* 0x040ff00000001838 */
[----:B------:R-:W-:Y:S01]  /*10100*/  HMMA.16816.F32 R72, R64, R62, R72 ;  /* 0x0000003e4048723c */ /* 0x000fe20000001848 */
[----:B------:R-:W-:Y:S07]  /*10110*/  LDSM.16.M88.4 R60, [R209+0x5000] ;  /* 0x00500000d13c783b */ /* 0x000fee0000000200 */
[C---:B---3--:R-:W-:Y:S08]  /*10120*/  HMMA.16816.F32 R20, R28.reuse, R24, R20 ;  /* 0x000000181c14723c */ /* 0x048ff00000001814 */
[----:B------:R-:W-:Y:S01]  /*10130*/  HMMA.16816.F32 R16, R28, R26, R16 ;  /* 0x0000001a1c10723c */ /* 0x000fe20000001810 */
[----:B------:R-:W2:Y:S07]  /*10140*/  LDSM.16.M88.4 R24, [R219+0x5800] ;  /* 0x00580000db18783b */ /* 0x000eae0000000200 */
[C---:B------:R-:W-:Y:S08]  /*10150*/  HMMA.16816.F32 R32, R52.reuse, R76, R32 ;  /* 0x0000004c3420723c */ /* 0x040ff00000001820 */
[C---:B------:R-:W-:Y:S08]  /*10160*/  HMMA.16816.F32 R44, R52.reuse, R78, R44 ;  /* 0x0000004e342c723c */ /* 0x040ff0000000182c */
[C---:B-1----:R-:W-:Y:S08]  /*10170*/  HMMA.16816.F32 R56, R52.reuse, R48, R56 ;  /* 0x000000303438723c */ /* 0x042ff00000001838 */
[----:B------:R-:W-:Y:S08]  /*10180*/  HMMA.16816.F32 R72, R52, R50, R72 ;  /* 0x000000323448723c */ /* 0x000ff00000001848 */
[C---:B------:R-:W-:Y:S08]  /*10190*/  HMMA.16816.F32 R20, R12.reuse, R8, R20 ;  /* 0x000000080c14723c */ /* 0x040ff00000001814 */
[----:B------:R-:W-:Y:S01]  /*101a0*/  HMMA.16816.F32 R16, R12, R10, R16 ;  /* 0x0000000a0c10723c */ /* 0x000fe20000001810 */
[----:B------:R-:W1:Y:S07]  /*101b0*/  LDSM.16.M88.4 R8, [R215+0xf880] ;  /* 0x00f88000d708783b */ /* 0x000e6e0000000200 */
[C---:B------:R-:W-:Y:S08]  /*101c0*/  HMMA.16816.F32 R32, R40.reuse, R36, R32 ;  /* 0x000000242820723c */ /* 0x040ff00000001820 */
[----:B------:R-:W-:Y:S01]  /*101d0*/  HMMA.16816.F32 R44, R40, R38, R44 ;  /* 0x00000026282c723c */ /* 0x000fe2000000182c */
[----:B------:R-:W-:-:S02]  /*101e0*/  FMUL.FTZ R0, R20, c[0x0][0x320] ;  /* 0x0000c80014007a20 */ /* 0x000fc40000410000 */
[----:B------:R-:W-:-:S04]  /*101f0*/  FMUL.FTZ R36, R21, c[0x0][0x320] ;  /* 0x0000c80015247a20 */ /* 0x000fc80000410000 */
[----:B------:R-:W3:Y:S01]  /*10200*/  MUFU.TANH R0, R0 ;  /* 0x0000000000007308 */ /* 0x000ee20000002400 */
[C---:B--2---:R-:W-:Y:S01]  /*10210*/  HMMA.16816.F32 R56, R40.reuse, R24, R56 ;  /* 0x000000182838723c */ /* 0x044fe20000001838 */
[----:B------:R-:W-:Y:S02]  /*10220*/  FMUL.FTZ R16, R16, c[0x0][0x320] ;  /* 0x0000c80010107a20 */ /* 0x000fe40000410000 */
[----:B------:R-:W-:Y:S02]  /*10230*/  FMUL.FTZ R17, R17, c[0x0][0x320] ;  /* 0x0000c80011117a20 */ /* 0x000fe40000410000 */
[----:B------:R-:W-:Y:S02]  /*10240*/  FMUL.FTZ R18, R18, c[0x0][0x320] ;  /* 0x0000c80012127a20 */ /* 0x000fe40000410000 */
[----:B------:R-:W-:Y:S01]  /*10250*/  FMUL.FTZ R24, R22, c[0x0][0x320] ;  /* 0x0000c80016187a20 */ /* 0x000fe20000410000 */
[----:B------:R-:W-:Y:S01]  /*10260*/  HMMA.16816.F32 R72, R40, R26, R72 ;  /* 0x0000001a2848723c */ /* 0x000fe20000001848 */
[----:B------:R-:W-:Y:S01]  /*10270*/  FMUL.FTZ R25, R23, c[0x0][0x320] ;  /* 0x0000c80017197a20 */ /* 0x000fe20000410000 */
[----:B------:R-:W2:Y:S01]  /*10280*/  MUFU.TANH R36, R36 ;  /* 0x0000002400247308 */ /* 0x000ea20000002400 */
[----:B------:R-:W4:Y:S01]  /*10290*/  LDSM.16.M88.4 R20, [R209+0x5800] ;  /* 0x00580000d114783b */ /* 0x000f220000000200 */
[----:B------:R-:W-:-:S04]  /*102a0*/  DEPBAR.LE SB0, 0x0 ;  /* 0x000080000000791a */ /* 0x000fc80000000000 */
[C---:B------:R-:W-:Y:S02]  /*102b0*/  HMMA.16816.F32 R32, R28.reuse, R68, R32 ;  /* 0x000000441c20723c */ /* 0x040fe40000001820 */
[----:B------:R-:W2:Y:S06]  /*102c0*/  MUFU.TANH R24, R24 ;  /* 0x0000001800187308 */ /* 0x000eac0000002400 */
[C---:B------:R-:W-:Y:S02]  /*102d0*/  HMMA.16816.F32 R44, R28.reuse, R70, R44 ;  /* 0x000000461c2c723c */ /* 0x040fe4000000182c */
[----:B------:R-:W2:Y:S06]  /*102e0*/  MUFU.TANH R25, R25 ;  /* 0x0000001900197308 */ /* 0x000eac0000002400 */
[C---:B-1----:R-:W-:Y:S02]  /*102f0*/  HMMA.16816.F32 R56, R28.reuse, R8, R56 ;  /* 0x000000081c38723c */ /* 0x042fe40000001838 */
[----:B------:R-:W1:Y:S05]  /*10300*/  MUFU.TANH R16, R16 ;  /* 0x0000001000107308 */ /* 0x000e6a0000002400 */
[----:B------:R-:W-:Y:S01]  /*10310*/  FMUL.FTZ R8, R19, c[0x0][0x320] ;  /* 0x0000c80013087a20 */ /* 0x000fe20000410000 */
[----:B------:R-:W-:Y:S02]  /*10320*/  HMMA.16816.F32 R72, R28, R10, R72 ;  /* 0x0000000a1c48723c */ /* 0x000fe40000001848 */
[----:B------:R-:W1:Y:S06]  /*10330*/  MUFU.TANH R17, R17 ;  /* 0x0000001100117308 */ /* 0x000e6c0000002400 */
[C---:B------:R-:W-:Y:S02]  /*10340*/  HMMA.16816.F32 R32, R12.reuse, R60, R32 ;  /* 0x0000003c0c20723c */ /* 0x040fe40000001820 */
[----:B------:R-:W1:Y:S06]  /*10350*/  MUFU.TANH R18, R18 ;  /* 0x0000001200127308 */ /* 0x000e6c0000002400 */
[C---:B------:R-:W-:Y:S02]  /*10360*/  HMMA.16816.F32 R44, R12.reuse, R62, R44 ;  /* 0x0000003e0c2c723c */ /* 0x040fe4000000182c */
[----:B------:R-:W1:Y:S06]  /*10370*/  MUFU.TANH R8, R8 ;  /* 0x0000000800087308 */ /* 0x000e6c0000002400 */
[C---:B----4-:R-:W-:Y:S08]  /*10380*/  HMMA.16816.F32 R56, R12.reuse, R20, R56 ;  /* 0x000000140c38723c */ /* 0x050ff00000001838 */
[----:B------:R-:W-:Y:S01]  /*10390*/  HMMA.16816.F32 R72, R12, R22, R72 ;  /* 0x000000160c48723c */ /* 0x000fe20000001848 */
[----:B------:R-:W-:-:S02]  /*103a0*/  FMUL.FTZ R9, R32, c[0x0][0x320] ;  /* 0x0000c80020097a20 */ /* 0x000fc40000410000 */
[----:B------:R-:W-:Y:S02]  /*103b0*/  FMUL.FTZ R19, R33, c[0x0][0x320] ;  /* 0x0000c80021137a20 */ /* 0x000fe40000410000 */
[----:B------:R-:W-:Y:S02]  /*103c0*/  FMUL.FTZ R26, R34, c[0x0][0x320] ;  /* 0x0000c800221a7a20 */ /* 0x000fe40000410000 */
[----:B------:R-:W-:Y:S01]  /*103d0*/  FMUL.FTZ R10, R35, c[0x0][0x320] ;  /* 0x0000c800230a7a20 */ /* 0x000fe20000410000 */
[----:B------:R-:W4:Y:S01]  /*103e0*/  MUFU.TANH R9, R9 ;  /* 0x0000000900097308 */ /* 0x000f220000002400 */
[----:B------:R-:W-:Y:S02]  /*103f0*/  FMUL.FTZ R27, R44, c[0x0][0x320] ;  /* 0x0000c8002c1b7a20 */ /* 0x000fe40000410000 */
[----:B------:R-:W-:Y:S02]  /*10400*/  FMUL.FTZ R20, R45, c[0x0][0x320] ;  /* 0x0000c8002d147a20 */ /* 0x000fe40000410000 */
[----:B------:R-:W-:-:S02]  /*10410*/  FMUL.FTZ R11, R46, c[0x0][0x320] ;  /* 0x0000c8002e0b7a20 */ /* 0x000fc40000410000 */
[----:B------:R-:W-:Y:S01]  /*10420*/  FMUL.FTZ R28, R47, c[0x0][0x320] ;  /* 0x0000c8002f1c7a20 */ /* 0x000fe20000410000 */
[----:B------:R-:W1:Y:S01]  /*10430*/  MUFU.TANH R19, R19 ;  /* 0x0000001300137308 */ /* 0x000e620000002400 */
[----:B------:R-:W-:Y:S02]  /*10440*/  FMUL.FTZ R56, R56, c[0x0][0x320] ;  /* 0x0000c80038387a20 */ /* 0x000fe40000410000 */
[----:B------:R-:W-:Y:S02]  /*10450*/  FMUL.FTZ R57, R57, c[0x0][0x320] ;  /* 0x0000c80039397a20 */ /* 0x000fe40000410000 */
[----:B------:R-:W-:Y:S02]  /*10460*/  FMUL.FTZ R58, R58, c[0x0][0x320] ;  /* 0x0000c8003a3a7a20 */ /* 0x000fe40000410000 */
[----:B------:R-:W-:Y:S01]  /*10470*/  FMUL.FTZ R59, R59, c[0x0][0x320] ;  /* 0x0000c8003b3b7a20 */ /* 0x000fe20000410000 */
[----:B------:R-:W1:Y:S01]  /*10480*/  MUFU.TANH R26, R26 ;  /* 0x0000001a001a7308 */ /* 0x000e620000002400 */
[----:B------:R-:W-:-:S02]  /*10490*/  FMUL.FTZ R72, R72, c[0x0][0x320] ;  /* 0x0000c80048487a20 */ /* 0x000fc40000410000 */
[----:B------:R-:W-:Y:S02]  /*104a0*/  FMUL.FTZ R73, R73, c[0x0][0x320] ;  /* 0x0000c80049497a20 */ /* 0x000fe40000410000 */
[----:B------:R-:W-:Y:S02]  /*104b0*/  FMUL.FTZ R74, R74, c[0x0][0x320] ;  /* 0x0000c8004a4a7a20 */ /* 0x000fe40000410000 */
[----:B------:R-:W-:Y:S01]  /*104c0*/  FMUL.FTZ R75, R75, c[0x0][0x320] ;  /* 0x0000c8004b4b7a20 */ /* 0x000fe20000410000 */
[----:B------:R-:W1:Y:S08]  /*104d0*/  MUFU.TANH R10, R10 ;  /* 0x0000000a000a7308 */ /* 0x000e700000002400 */
[----:B------:R-:W1:Y:S08]  /*104e0*/  MUFU.TANH R27, R27 ;  /* 0x0000001b001b7308 */ /* 0x000e700000002400 */
[----:B------:R-:W1:Y:S08]  /*104f0*/  MUFU.TANH R20, R20 ;  /* 0x0000001400147308 */ /* 0x000e700000002400 */
[----:B------:R-:W1:Y:S08]  /*10500*/  MUFU.TANH R11, R11 ;  /* 0x0000000b000b7308 */ /* 0x000e700000002400 */
[----:B------:R-:W1:Y:S08]  /*10510*/  MUFU.TANH R28, R28 ;  /* 0x0000001c001c7308 */ /* 0x000e700000002400 */
        /* <DEDUP_REMOVED lines=10> */
[----:B--234-:R-:W-:Y:S02]  /*105c0*/  IADD3 R12, -R157, 0x30, RZ ;  /* 0x000000309d0c7810 */ /* 0x01cfe40007ffe1ff */
[----:B------:R-:W-:-:S02]  /*105d0*/  IADD3 R15, R156, -0x2, RZ ;  /* 0xfffffffe9c0f7810 */ /* 0x000fc40007ffe0ff */
[----:B------:R-:W-:Y:S02]  /*105e0*/  ISETP.GE.AND P0, PT, R12, 0x21, PT ;  /* 0x000000210c00780c */ /* 0x000fe40003f06270 */
[----:B------:R-:W-:Y:S01]  /*105f0*/  SHF.R.S32.HI R13, RZ, 0x1f, R15 ;  /* 0x0000001fff0d7819 */ /* 0x000fe2000001140f */
[-C--:B------:R-:W-:Y:S01]  /*10600*/  IMAD R4, R4, R15.reuse, RZ ;  /* 0x0000000f04047224 */ /* 0x080fe200078e02ff */
[----:B------:R-:W-:Y:S01]  /*10610*/  P2R R14, PR, RZ, 0x8 ;  /* 0x00000008ff0e7803 */ /* 0x000fe20000000000 */
[----:B------:R-:W-:Y:S01]  /*10620*/  IMAD.WIDE.U32 R22, R84, R15, RZ ;  /* 0x0000000f54167225 */ /* 0x000fe200078e00ff */
[----:B------:R-:W-:-:S03]  /*10630*/  LOP3.LUT P3, RZ, R225, 0x2, RZ, 0xc0, !PT ;  /* 0x00000002e1ff7812 */ /* 0x000fc6000786c0ff */
[----:B------:R-:W-:-:S04]  /*10640*/  IMAD R13, R13, R84, R4 ;  /* 0x000000540d0d7224 */ /* 0x000fc800078e0204 */
[----:B------:R-:W-:Y:S01]  /*10650*/  IMAD.IADD R13, R23, 0x1, R13 ;  /* 0x00000001170d7824 */ /* 0x000fe200078e020d */
[----:B------:R-:W-:-:S04]  /*10660*/  @P0 IADD3 R15, P2, P1, R230, UR5, R22 ;  /* 0x00000005e60f0c10 */ /* 0x000fc8000f95e016 */
[----:B------:R-:W-:Y:S02]  /*10670*/  @P0 IADD3.X R4, R235, UR8, R13, P2, P1 ;  /* 0x00000008eb040c10 */ /* 0x000fe400097e240d */
[----:B------:R-:W-:-:S13]  /*10680*/  ISETP.GE.AND P1, PT, R12, 0x1, PT ;  /* 0x000000010c00780c */ /* 0x000fda0003f26270 */
[----:B------:R-:W-:-:S05]  /*10690*/  @P1 IADD3 R22, P2, R230, R22, RZ ;  /* 0x00000016e6161210 */ /* 0x000fca0007f5e0ff */
[----:B------:R-:W-:Y:S01]  /*106a0*/  @P1 IMAD.X R13, R13, 0x1, R235, P2 ;  /* 0x000000010d0d1824 */ /* 0x000fe200010e06eb */
[----:B------:R-:W-:-:S04]  /*106b0*/  @P1 LEA R12, P2, R22, c[0x0][0x1c8], 0x1 ;  /* 0x00007200160c1a11 */ /* 0x000fc800078408ff */
[----:B------:R-:W-:Y:S02]  /*106c0*/  @P1 LEA.HI.X R13, R22, c[0x0][0x1cc], R13, 0x1, P2 ;  /* 0x00007300160d1a11 */ /* 0x000fe400010f0c0d */
[----:B------:R-:W-:-:S03]  /*106d0*/  @P0 LEA R22, P2, R15, c[0x0][0x1c8], 0x1 ;  /* 0x000072000f160a11 */ /* 0x000fc600078408ff */
[----:B------:R-:W-:Y:S01]  /*106e0*/  @!PT LDS RZ, [RZ] ;  /* 0x00000000fffff984 */ /* 0x000fe20000000800 */
[----:B------:R-:W-:Y:S01]  /*106f0*/  @!PT LDS RZ, [RZ] ;  /* 0x00000000fffff984 */ /* 0x000fe20000000800 */
[----:B------:R-:W-:Y:S01]  /*10700*/  @!PT LDS RZ, [RZ] ;  /* 0x00000000fffff984 */ /* 0x000fe20000000800 */
[----:B------:R2:W-:Y:S01]  /*10710*/  @P1 LDGSTS.E.BYPASS.LTC128B.128 [R228+0xa080], [R12.64], !P3 ;  /* 0x0a0800000ce41fae */ /* 0x0005e2000d901d52 */
[----:B------:R-:W-:Y:S02]  /*10720*/  @P0 LEA.HI.X R23, R15, c[0x0][0x1cc], R4, 0x1, P2 ;  /* 0x000073000f170a11 */ /* 0x000fe400010f0c04 */
[----:B------:R-:W-:Y:S02]  /*10730*/  LOP3.LUT P2, RZ, R225, 0x1, RZ, 0xc0, !PT ;  /* 0x00000001e1ff7812 */ /* 0x000fe4000784c0ff */
[----:B------:R-:W-:-:S11]  /*10740*/  ISETP.NE.AND P3, PT, R14, RZ, PT ;  /* 0x000000ff0e00720c */ /* 0x000fd60003f65270 */
[----:B------:R2:W-:Y:S04]  /*10750*/  @P1 LDGSTS.E.BYPASS.LTC128B.128 [R228+0xb880], [R12.64+0x80], !P2 ;  /* 0x0b8800800ce41fae */ /* 0x0005e8000d101d52 */
[----:B------:R2:W-:Y:S04]  /*10760*/  @P1 LDGSTS.E.BYPASS.LTC128B.128 [R228+0xd080], [R12.64+0x100], !P6 ;  /* 0x0d0801000ce41fae */ /* 0x0005e8000f101d52 */
[----:B------:R2:W-:Y:S01]  /*10770*/  @P1 LDGSTS.E.BYPASS.LTC128B.128 [R228+0xe880], [R12.64+0x180], !P5 ;  /* 0x0e8801800ce41fae */ /* 0x0005e2000e901d52 */
[----:B------:R-:W-:-:S13]  /*10780*/  LOP3.LUT P1, RZ, R225, 0x2, RZ, 0xc0, !PT ;  /* 0x00000002e1ff7812 */ /* 0x000fda000782c0ff */
[----:B------:R2:W-:Y:S04]  /*10790*/  @P0 LDGSTS.E.BYPASS.LTC128B.128 [R228+0xb080], [R22.64], !P1 ;  /* 0x0b08000016e40fae */ /* 0x0005e8000c901d52 */
[----:B------:R2:W-:Y:S04]  /*107a0*/  @P0 LDGSTS.E.BYPASS.LTC128B.128 [R228+0xc880], [R22.64+0x80], !P2 ;  /* 0x0c88008016e40fae */ /* 0x0005e8000d101d52 */
[----:B------:R2:W-:Y:S04]  /*107b0*/  @P0 LDGSTS.E.BYPASS.LTC128B.128 [R228+0xe080], [R22.64+0x100], !P6 ;  /* 0x0e08010016e40fae */ /* 0x0005e8000f101d52 */
[----:B------:R2:W-:Y:S02]  /*107c0*/  @P0 LDGSTS.E.BYPASS.LTC128B.128 [R228+0xf880], [R22.64+0x180], !P5 ;  /* 0x0f88018016e40fae */ /* 0x0005e4000e901d52 */
.L_x_845:
[----:B--234-:R-:W-:Y:S01]  /*107d0*/  LOP3.LUT R7, R7, 0xffffffe0, RZ, 0xc0, !PT ;  /* 0xffffffe007077812 */ /* 0x01cfe200078ec0ff */
[----:B------:R-:W-:Y:S01]  /*107e0*/  IMAD.SHL.U32 R216, R2, 0x2, RZ ;  /* 0x0000000202d87824 */ /* 0x000fe200078e00ff */
[----:B------:R-:W0:Y:S03]  /*107f0*/  LDGDEPBAR ;  /* 0x00000000000079af */ /* 0x000e260000000000 */
[----:B------:R-:W-:Y:S01]  /*10800*/  IMAD.IADD R7, R86, 0x1, -R7 ;  /* 0x0000000156077824 */ /* 0x000fe200078e0a07 */
[----:B------:R-:W-:Y:S01]  /*10810*/  LDSM.16.MT88.4 R148, [R216+0x4080] ;  /* 0x00408000d894783b */ /* 0x000fe20000004200 */
[----:B------:R-:W-:-:S02]  /*10820*/  IMAD R214, R5, 0x2, R216 ;  /* 0x0000000205d67824 */ /* 0x000fc400078e02d8 */
[C---:B------:R-:W-:Y:S01]  /*10830*/  IMAD R213, R3.reuse, 0x2, R216 ;  /* 0x0000000203d57824 */ /* 0x040fe200078e02d8 */
[----:B------:R-:W-:Y:S01]  /*10840*/  SHF.R.S32.HI R4, RZ, 0x1f, R7 ;  /* 0x0000001fff047819 */ /* 0x000fe20000011407 */
[----:B------:R-:W-:Y:S01]  /*10850*/  IMAD R212, R3, 0x2, R214 ;  /* 0x0000000203d47824 */ /* 0x000fe200078e02d6 */
[----:B------:R-:W-:Y:S02]  /*10860*/  LDSM.16.MT88.4 R140, [R214+0x4080] ;  /* 0x00408000d68c783b */ /* 0x000fe40000004200 */
[----:B------:R-:W-:Y:S02]  /*10870*/  LEA.HI R4, R4, R7, RZ, 0x2 ;  /* 0x0000000704047211 */ /* 0x000fe400078f10ff */
[----:B------:R-:W-:Y:S02]  /*10880*/  LDSM.16.MT88.4 R132, [R213+0x4080] ;  /* 0x00408000d584783b */ /* 0x000fe40000004200 */
[----:B------:R-:W-:Y:S02]  /*10890*/  LOP3.LUT R4, R4, 0x7ffffffc, RZ, 0xc0, !PT ;  /* 0x7ffffffc04047812 */ /* 0x000fe400078ec0ff */
[----:B------:R-:W-:Y:S03]  /*108a0*/  LDSM.16.MT88.4 R40, [R216+0x5880] ;  /* 0x00588000d828783b */ /* 0x000fe60000004200 */
[----:B------:R-:W-:Y:S01]  /*108b0*/  IMAD.IADD R7, R7, 0x1, -R4 ;  /* 0x0000000107077824 */ /* 0x000fe200078e0a04 */
[----:B------:R-:W-:Y:S03]  /*108c0*/  LDSM.16.MT88.4 R48, [R214+0x5880] ;  /* 0x00588000d630783b */ /* 0x000fe60000004200 */
[----:B------:R-:W-:Y:S01]  /*108d0*/  IMAD R6, R7, -0x2, R6 ;  /* 0xfffffffe07067824 */ /* 0x000fe200078e0206 */
[----:B-1----:R-:W-:Y:S04]  /*108e0*/  LDSM.16.MT88.4 R56, [R213+0x5880] ;  /* 0x00588000d538783b */ /* 0x002fe80000004200 */
[----:B------:R-:W-:Y:S01]  /*108f0*/  ISETP.GT.AND P0, PT, R6, RZ, PT ;  /* 0x000000ff0600720c */ /* 0x000fe20003f04270 */
[----:B------:R-:W-:Y:S03]  /*10900*/  LDSM.16.MT88.4 R64, [R212+0x5880] ;  /* 0x00588000d440783b */ /* 0x000fe60000004200 */
[----:B------:R-:W-:Y:S01]  /*10910*/  FSEL R24, R24, -INF , P0 ;  /* 0xff80000018187808 */ /* 0x000fe20000000000 */
[----:B------:R-:W-:Y:S01]  /*10920*/  LDSM.16.MT88.4 R72, [R216+0x7080] ;  /* 0x00708000d848783b */ /* 0x000fe20000004200 */
[----:B------:R-:W-:-:S02]  /*10930*/  FSEL R4, R0, -INF , P0 ;  /* 0xff80000000047808 */ /* 0x000fc40000000000 */
[----:B------:R-:W-:Y:S01]  /*10940*/  ISETP.GT.AND P0, PT, R6, 0x1, PT ;  /* 0x000000010600780c */ /* 0x000fe20003f04270 */
[----:B------:R-:W-:Y:S03]  /*10950*/  LDSM.16.MT88.4 R80, [R214+0x7080] ;  /* 0x00708000d650783b */ /* 0x000fe60000004200 */
[----:B------:R-:W-:Y:S01]  /*10960*/  FSEL R29, R25, -INF , P0 ;  /* 0xff800000191d7808 */ /* 0x000fe20000000000 */
[----:B------:R-:W-:Y:S01]  /*10970*/  LDSM.16.MT88.4 R88, [R213+0x7080] ;  /* 0x00708000d558783b */ /* 0x000fe20000004200 */
[----:B------:R-:W-:Y:S02]  /*10980*/  FSEL R31, R36, -INF , P0 ;  /* 0xff800000241f7808 */ /* 0x000fe40000000000 */
[----:B------:R-:W-:Y:S01]  /*10990*/  ISETP.GT.AND P0, PT, R6, 0x8, PT ;  /* 0x000000080600780c */ /* 0x000fe20003f04270 */
[----:B------:R-:W-:Y:S01]  /*109a0*/  LDSM.16.MT88.4 R96, [R212+0x7080] ;  /* 0x00708000d460783b */ /* 0x000fe20000004200 */
[----:B------:R-:W-:-:S02]  /*109b0*/  FMNMX.FTZ R0, R4, R31, !PT ;  /* 0x0000001f04007209 */ /* 0x000fc40007810000 */
[----:B------:R-:W-:Y:S01]  /*109c0*/  FSEL R25, R18, -INF , P0 ;  /* 0xff80000012197808 */ /* 0x000fe20000000000 */
[----:B------:R-:W-:Y:S01]  /*109d0*/  LDSM.16.MT88.4 R104, [R216+0x8880] ;  /* 0x00888000d868783b */ /* 0x000fe20000004200 */
[----:B------:R-:W-:Y:S02]  /*109e0*/  FSEL R35, R16, -INF , P0 ;  /* 0xff80000010237808 */ /* 0x000fe40000000000 */
[----:B------:R-:W-:Y:S01]  /*109f0*/  ISETP.GT.AND P0, PT, R6, 0x9, PT ;  /* 0x000000090600780c */ /* 0x000fe20003f04270 */
[----:B------:R-:W-:Y:S01]  /*10a00*/  LDSM.16.MT88.4 R112, [R214+0x8880] ;  /* 0x00888000d670783b */ /* 0x000fe20000004200 */
[----:B------:R-:W-:Y:S02]  /*10a10*/  FMNMX.FTZ R0, R35, R0, !PT ;  /* 0x0000000023007209 */ /* 0x000fe40007810000 */
[----:B------:R-:W-:Y:S01]  /*10a20*/  FSEL R23, R8, -INF , P0 ;  /* 0xff80000008177808 */ /* 0x000fe20000000000 */
[----:B------:R-:W-:Y:S01]  /*10a30*/  LDSM.16.MT88.4 R120, [R213+0x8880] ;  /* 0x00888000d578783b */ /* 0x000fe20000004200 */
[----:B------:R-:W-:-:S02]  /*10a40*/  FSEL R33, R17, -INF , P0 ;  /* 0xff80000011217808 */ /* 0x000fc40000000000 */
[----:B------:R-:W-:Y:S01]  /*10a50*/  ISETP.GT.AND P0, PT, R6, 0x10, PT ;  /* 0x000000100600780c */ /* 0x000fe20003f04270 */
[----:B------:R-:W-:Y:S01]  /*10a60*/  LDSM.16.MT88.4 R164, [R214+0x6080] ;  /* 0x00608000d6a4783b */ /* 0x000fe20000004200 */
[----:B------:R-:W-:Y:S02]  /*10a70*/  FMNMX.FTZ R0, R33, R0, !PT ;  /* 0x0000000021007209 */ /* 0x000fe40007810000 */
[----:B------:R-:W-:Y:S01]  /*10a80*/  FSEL R15, R26, -INF , P0 ;  /* 0xff8000001a0f7808 */ /* 0x000fe20000000000 */
[----:B------:R-:W-:Y:S01]  /*10a90*/  LDSM.16.MT88.4 R160, [R212+0x6080] ;  /* 0x00608000d4a0783b */ /* 0x000fe20000004200 */
[----:B------:R-:W-:Y:S02]  /*10aa0*/  FSEL R21, R9, -INF , P0 ;  /* 0xff80000009157808 */ /* 0x000fe40000000000 */
[----:B------:R-:W-:Y:S02]  /*10ab0*/  ISETP.GT.AND P0, PT, R6, 0x11, PT ;  /* 0x000000110600780c */ /* 0x000fe40003f04270 */
[----:B------:R-:W-:-:S02]  /*10ac0*/  FMNMX.FTZ R0, R21, R0, !PT ;  /* 0x0000000015007209 */ /* 0x000fc40007810000 */
[----:B------:R-:W-:Y:S02]  /*10ad0*/  FSEL R13, R10, -INF , P0 ;  /* 0xff8000000a0d7808 */ /* 0x000fe40000000000 */
[----:B------:R-:W-:Y:S02]  /*10ae0*/  FSEL R19, R19, -INF , P0 ;  /* 0xff80000013137808 */ /* 0x000fe40000000000 */
[----:B------:R-:W-:Y:S02]  /*10af0*/  ISETP.GT.AND P0, PT, R6, 0x18, PT ;  /* 0x000000180600780c */ /* 0x000fe40003f04270 */
[----:B------:R-:W-:Y:S02]  /*10b00*/  FMNMX.FTZ R0, R19, R0, !PT ;  /* 0x0000000013007209 */ /* 0x000fe40007810000 */
[----:B------:R-:W-:Y:S02]  /*10b10*/  FSEL R11, R11, -INF , P0 ;  /* 0xff8000000b0b7808 */ /* 0x000fe40000000000 */
[----:B------:R-:W-:-:S02]  /*10b20*/  FSEL R7, R27, -INF , P0 ;  /* 0xff8000001b077808 */ /* 0x000fc40000000000 */
[----:B------:R-:W-:Y:S02]  /*10b30*/  ISETP.GT.AND P0, PT, R6, 0x19, PT ;  /* 0x000000190600780c */ /* 0x000fe40003f04270 */
[----:B------:R-:W-:Y:S02]  /*10b40*/  FMNMX.FTZ R8, R24, R29, !PT ;  /* 0x0000001d18087209 */ /* 0x000fe40007810000 */
[----:B------:R-:W-:Y:S02]  /*10b50*/  FSEL R9, R28, -INF , P0 ;  /* 0xff8000001c097808 */ /* 0x000fe40000000000 */
[----:B------:R-:W-:Y:S02]  /*10b60*/  FSEL R17, R20, -INF , P0 ;  /* 0xff80000014117808 */ /* 0x000fe40000000000 */
[----:B------:R-:W-:Y:S02]  /*10b70*/  ISETP.GT.AND P0, PT, R6, 0x20, PT ;  /* 0x000000200600780c */ /* 0x000fe40003f04270 */
[----:B------:R-:W-:-:S02]  /*10b80*/  FMNMX.FTZ R0, R7, R0, !PT ;  /* 0x0000000007007209 */ /* 0x000fc40007810000 */
[----:B------:R-:W-:Y:S02]  /*10b90*/  FSEL R175, R175, -INF , P0 ;  /* 0xff800000afaf7808 */ /* 0x000fe40000000000 */
[----:B------:R-:W-:Y:S02]  /*10ba0*/  FSEL R183, R183, -INF , P0 ;  /* 0xff800000b7b77808 */ /* 0x000fe40000000000 */
[----:B------:R-:W-:Y:S02]  /*10bb0*/  FMNMX.FTZ R8, R25, R8, !PT ;  /* 0x0000000819087209 */ /* 0x000fe40007810000 */
[----:B------:R-:W-:Y:S02]  /*10bc0*/  ISETP.GT.AND P0, PT, R6, 0x21, PT ;  /* 0x000000210600780c */ /* 0x000fe40003f04270 */
[----:B------:R-:W-:Y:S02]  /*10bd0*/  FMNMX.FTZ R0, R17, R0, !PT ;  /* 0x0000000011007209 */ /* 0x000fe40007810000 */
[----:B------:R-:W-:-:S02]  /*10be0*/  FMNMX.FTZ R8, R23, R8, !PT ;  /* 0x0000000817087209 */ /* 0x000fc40007810000 */
[----:B------:R-:W-:Y:S02]  /*10bf0*/  FSEL R173, R173, -INF , P0 ;  /* 0xff800000adad7808 */ /* 0x000fe40000000000 */
[----:B------:R-:W-:Y:S02]  /*10c00*/  FSEL R181, R181, -INF , P0 ;  /* 0xff800000b5b57808 */ /* 0x000fe40000000000 */
[----:B------:R-:W-:Y:S02]  /*10c10*/  ISETP.GT.AND P0, PT, R6, 0x28, PT ;  /* 0x000000280600780c */ /* 0x000fe40003f04270 */
[----:B------:R-:W-:Y:S02]  /*10c20*/  FMNMX.FTZ R0, R183, R0, !PT ;  /* 0x00000000b7007209 */ /* 0x000fe40007810000 */
[----:B------:R-:W-:Y:S02]  /*10c30*/  FMNMX.FTZ R8, R15, R8, !PT ;  /* 0x000000080f087209 */ /* 0x000fe40007810000 */
[----:B------:R-:W-:-:S02]  /*10c40*/  FSEL R171, R171, -INF , P0 ;  /* 0xff800000abab7808 */ /* 0x000fc40000000000 */
[----:B------:R-:W-:Y:S02]  /*10c50*/  FSEL R179, R179, -INF , P0 ;  /* 0xff800000b3b37808 */ /* 0x000fe40000000000 */
[----:B------:R-:W-:Y:S02]  /*10c60*/  ISETP.GT.AND P0, PT, R6, 0x29, PT ;  /* 0x000000290600780c */ /* 0x000fe40003f04270 */
[----:B------:R-:W-:Y:S02]  /*10c70*/  FMNMX.FTZ R0, R181, R0, !PT ;  /* 0x00000000b5007209 */ /* 0x000fe40007810000 */
[----:B------:R-:W-:Y:S02]  /*10c80*/  FMNMX.FTZ R6, R13, R8, !PT ;  /* 0x000000080d067209 */ /* 0x000fe40007810000 */
[----:B------:R-:W-:Y:S02]  /*10c90*/  FMNMX.FTZ R8, R179, R0, !PT ;  /* 0x00000000b3087209 */ /* 0x000fe40007810000 */
[----:B------:R-:W-:-:S02]  /*10ca0*/  FMNMX.FTZ R0, R11, R6, !PT ;  /* 0x000000060b007209 */ /* 0x000fc40007810000 */
[----:B------:R-:W-:Y:S02]  /*10cb0*/  FSEL R177, R177, -INF , P0 ;  /* 0xff800000b1b17808 */ /* 0x000fe40000000000 */
[----:B------:R-:W-:Y:S02]  /*10cc0*/  FMNMX.FTZ R0, R9, R0, !PT ;  /* 0x0000000009007209 */ /* 0x000fe40007810000 */
[----:B------:R-:W-:Y:S02]  /*10cd0*/  FMNMX.FTZ R8, R177, R8, !PT ;  /* 0x00000008b1087209 */ /* 0x000fe40007810000 */
[----:B------:R-:W-:Y:S02]  /*10ce0*/  FMNMX.FTZ R0, R175, R0, !PT ;  /* 0x00000000af007209 */ /* 0x000fe40007810000 */
[----:B------:R-:W-:Y:S01]  /*10cf0*/  FSEL R169, R169, -INF , P0 ;  /* 0xff800000a9a97808 */ /* 0x000fe20000000000 */
[----:B------:R-:W1:Y:S01]  /*10d00*/  SHFL.BFLY PT, R27, R8, 0x2, 0x1f ;  /* 0x0c401f00081b7f89 */ /* 0x000e6200000e0000 */
[----:B------:R-:W-:-:S04]  /*10d10*/  FMNMX.FTZ R0, R173, R0, !PT ;  /* 0x00000000ad007209 */ /* 0x000fc80007810000 */
[----:B------:R-:W-:-:S04]  /*10d20*/  FMNMX.FTZ R0, R171, R0, !PT ;  /* 0x00000000ab007209 */ /* 0x000fc80007810000 */
[----:B------:R-:W-:-:S05]  /*10d30*/  FMNMX.FTZ R37, R169, R0, !PT ;  /* 0x00000000a9257209 */ /* 0x000fca0007810000 */
[----:B------:R-:W2:Y:S01]  /*10d40*/  SHFL.BFLY PT, R6, R37, 0x2, 0x1f ;  /* 0x0c401f0025067f89 */ /* 0x000ea200000e0000 */
[----:B-1----:R-:W-:-:S05]  /*10d50*/  FMNMX.FTZ R27, R8, R27, !PT ;  /* 0x0000001b081b7209 */ /* 0x002fca0007810000 */
[----:B------:R-:W1:Y:S01]  /*10d60*/  SHFL.BFLY PT, R0, R27, 0x1, 0x1f ;  /* 0x0c201f001b007f89 */ /* 0x000e6200000e0000 */
[----:B--2---:R-:W-:-:S05]  /*10d70*/  FMNMX.FTZ R6, R37, R6, !PT ;  /* 0x0000000625067209 */ /* 0x004fca0007810000 */
[----:B------:R-:W2:Y:S01]  /*10d80*/  SHFL.BFLY PT, R159, R6, 0x1, 0x1f ;  /* 0x0c201f00069f7f89 */ /* 0x000ea200000e0000 */
[----:B-1----:R-:W-:-:S04]  /*10d90*/  FMNMX.FTZ R0, R27, R0, !PT ;  /* 0x000000001b007209 */ /* 0x002fc80007810000 */
[C---:B------:R-:W-:Y:S01]  /*10da0*/  FSETP.NEU.FTZ.AND P0, PT, R0.reuse, -INF , PT ;  /* 0xff8000000000780b */ /* 0x040fe20003f1d000 */
[----:B------:R-:W-:-:S05]  /*10db0*/  FMUL.FTZ R170, R0, c[0x0][0x2d0] ;  /* 0x0000b40000aa7a20 */ /* 0x000fca0000410000 */
[----:B------:R-:W-:Y:S02]  /*10dc0*/  FSEL R170, R170, RZ, P0 ;  /* 0x000000ffaaaa7208 */ /* 0x000fe40000000000 */
[----:B--2---:R-:W-:-:S03]  /*10dd0*/  FMNMX.FTZ R159, R6, R159, !PT ;  /* 0x0000009f069f7209 */ /* 0x004fc60007810000 */
[--C-:B------:R-:W-:Y:S02]  /*10de0*/  FFMA.FTZ R189, R4, c[0x0][0x2d0], -R170.reuse ;  /* 0x0000b40004bd7a23 */ /* 0x100fe400000108aa */
[--C-:B------:R-:W-:Y:S01]  /*10df0*/  FFMA.FTZ R186, R31, c[0x0][0x2d0], -R170.reuse ;  /* 0x0000b4001fba7a23 */ /* 0x100fe200000108aa */
[C---:B------:R-:W-:Y:S01]  /*10e00*/  FSETP.NEU.FTZ.AND P0, PT, R159.reuse, -INF , PT ;  /* 0xff8000009f00780b */ /* 0x040fe20003f1d000 */
[----:B------:R-:W-:Y:S02]  /*10e10*/  FMUL.FTZ R168, R159, c[0x0][0x2d0] ;  /* 0x0000b4009fa87a20 */ /* 0x000fe40000410000 */
[--C-:B------:R-:W-:Y:S01]  /*10e20*/  FFMA.FTZ R187, R35, c[0x0][0x2d0], -R170.reuse ;  /* 0x0000b40023bb7a23 */ /* 0x100fe200000108aa */
[----:B------:R-:W-:Y:S01]  /*10e30*/  MUFU.EX2 R189, R189 ;  /* 0x000000bd00bd7308 */ /* 0x000fe20000000800 */
[--C-:B------:R-:W-:Y:S01]  /*10e40*/  FFMA.FTZ R158, R33, c[0x0][0x2d0], -R170.reuse ;  /* 0x0000b400219e7a23 */ /* 0x100fe200000108aa */
[----:B------:R-:W-:Y:S01]  /*10e50*/  FSEL R168, R168, RZ, P0 ;  /* 0x000000ffa8a87208 */ /* 0x000fe20000000000 */
[----:B------:R-:W1:Y:S01]  /*10e60*/  LDSM.16.MT88.4 R32, [R212+0x4080] ;  /* 0x00408000d420783b */ /* 0x000e620000004200 */
[----:B------:R-:W-:-:S02]  /*10e70*/  FFMA.FTZ R193, R7, c[0x0][0x2d0], -R170 ;  /* 0x0000b40007c17a23 */ /* 0x000fc400000108aa */
[----:B------:R-:W-:Y:S01]  /*10e80*/  FFMA.FTZ R190, R21, c[0x0][0x2d0], -R170 ;  /* 0x0000b40015be7a23 */ /* 0x000fe200000108aa */
[----:B------:R-:W2:Y:S01]  /*10e90*/  LDSM.16.MT88.4 R4, [R212+0x8880] ;  /* 0x00888000d404783b */ /* 0x000ea20000004200 */
[--C-:B------:R-:W-:Y:S01]  /*10ea0*/  FFMA.FTZ R185, R24, c[0x0][0x2d0], -R168.reuse ;  /* 0x0000b40018b97a23 */ /* 0x100fe200000108a8 */
[----:B------:R-:W3:Y:S01]  /*10eb0*/  MUFU.EX2 R186, R186 ;  /* 0x000000ba00ba7308 */ /* 0x000ee20000000800 */
[--C-:B------:R-:W-:Y:S02]  /*10ec0*/  FFMA.FTZ R188, R29, c[0x0][0x2d0], -R168.reuse ;  /* 0x0000b4001dbc7a23 */ /* 0x100fe400000108a8 */
[--C-:B------:R-:W-:Y:S02]  /*10ed0*/  FFMA.FTZ R191, R25, c[0x0][0x2d0], -R168.reuse ;  /* 0x0000b40019bf7a23 */ /* 0x100fe400000108a8 */
[--C-:B------:R-:W-:Y:S01]  /*10ee0*/  FFMA.FTZ R184, R23, c[0x0][0x2d0], -R168.reuse ;  /* 0x0000b40017b87a23 */ /* 0x100fe200000108a8 */
[----:B------:R-:W-:Y:S01]  /*10ef0*/  LDSM.16.MT88.4 R24, [R216+0x4880] ;  /* 0x00488000d818783b */ /* 0x000fe20000004200 */
[--C-:B------:R-:W-:Y:S01]  /*10f00*/  FFMA.FTZ R195, R11, c[0x0][0x2d0], -R168.reuse ;  /* 0x0000b4000bc37a23 */ /* 0x100fe200000108a8 */
[----:B------:R-:W-:Y:S01]  /*10f10*/  MUFU.EX2 R187, R187 ;  /* 0x000000bb00bb7308 */ /* 0x000fe20000000800 */
[----:B------:R-:W-:Y:S01]  /*10f20*/  FFMA.FTZ R192, R9, c[0x0][0x2d0], -R168 ;  /* 0x0000b40009c07a23 */ /* 0x000fe200000108a8 */
[----:B------:R-:W-:Y:S01]  /*10f30*/  LDSM.16.MT88.4 R20, [R212+0x4880] ;  /* 0x00488000d414783b */ /* 0x000fe20000004200 */
[----:B------:R-:W-:-:S02]  /*10f40*/  FFMA.FTZ R3, R19, c[0x0][0x2d0], -R170 ;  /* 0x0000b40013037a23 */ /* 0x000fc400000108aa */
[----:B------:R-:W-:Y:S01]  /*10f50*/  FFMA.FTZ R2, R17, c[0x0][0x2d0], -R170 ;  /* 0x0000b40011027a23 */ /* 0x000fe200000108aa */
[----:B------:R-:W4:Y:S01]  /*10f60*/  LDSM.16.MT88.4 R8, [R214+0x4880] ;  /* 0x00488000d608783b */ /* 0x000f220000004200 */
[--C-:B------:R-:W-:Y:S01]  /*10f70*/  FFMA.FTZ R197, R15, c[0x0][0x2d0], -R168.reuse ;  /* 0x0000b4000fc57a23 */ /* 0x100fe200000108a8 */
[----:B------:R-:W5:Y:S01]  /*10f80*/  MUFU.EX2 R158, R158 ;  /* 0x0000009e009e7308 */ /* 0x000f620000000800 */
[----:B---3--:R-:W-:Y:S01]  /*10f90*/  F2FP.PACK_AB R128, R186, R189 ;  /* 0x000000bdba80723e */ /* 0x008fe200000000ff */
[----:B------:R-:W-:Y:S01]  /*10fa0*/  FFMA.FTZ R194, R13, c[0x0][0x2d0], -R168 ;  /* 0x0000b4000dc27a23 */ /* 0x000fe200000108a8 */
[----:B------:R-:W3:Y:S01]  /*10fb0*/  LDSM.16.MT88.4 R16, [R213+0x4880] ;  /* 0x00488000d510783b */ /* 0x000ee20000004200 */
[--C-:B------:R-:W-:Y:S02]  /*10fc0*/  FFMA.FTZ R196, R183, c[0x0][0x2d0], -R170.reuse ;  /* 0x0000b400b7c47a23 */ /* 0x100fe400000108aa */
[--C-:B------:R-:W-:Y:S01]  /*10fd0*/  FFMA.FTZ R199, R181, c[0x0][0x2d0], -R170.reuse ;  /* 0x0000b400b5c77a23 */ /* 0x100fe200000108aa */
[----:B------:R-:W1:Y:S01]  /*10fe0*/  LDSM.16.MT88.4 R12, [R216+0x6080] ;  /* 0x00608000d80c783b */ /* 0x000e620000004200 */
[----:B------:R-:W-:Y:S01]  /*10ff0*/  MUFU.EX2 R185, R185 ;  /* 0x000000b900b97308 */ /* 0x000fe20000000800 */
[----:B------:R-:W-:-:S02]  /*11000*/  FFMA.FTZ R198, R179, c[0x0][0x2d0], -R170 ;  /* 0x0000b400b3c67a23 */ /* 0x000fc400000108aa */
[----:B------:R-:W-:Y:S01]  /*11010*/  FFMA.FTZ R229, R177, c[0x0][0x2d0], -R170 ;  /* 0x0000b400b1e57a23 */ /* 0x000fe200000108aa */
[----:B------:R-:W-:Y:S01]  /*11020*/  LDSM.16.MT88.4 R180, [R216+0x6880] ;  /* 0x00688000d8b4783b */ /* 0x000fe20000004200 */
[--C-:B------:R-:W-:Y:S02]  /*11030*/  FFMA.FTZ R236, R175, c[0x0][0x2d0], -R168.reuse ;  /* 0x0000b400afec7a23 */ /* 0x100fe400000108a8 */
[--C-:B------:R-:W-:Y:S01]  /*11040*/  FFMA.FTZ R237, R173, c[0x0][0x2d0], -R168.reuse ;  /* 0x0000b400aded7a23 */ /* 0x100fe200000108a8 */
[----:B------:R-:W2:Y:S01]  /*11050*/  MUFU.EX2 R188, R188 ;  /* 0x000000bc00bc7308 */ /* 0x000ea20000000800 */
[C---:B-----5:R-:W-:Y:S01]  /*11060*/  F2FP.PACK_AB R130, R158.reuse, R187 ;  /* 0x000000bb9e82723e */ /* 0x060fe200000000ff */
[--C-:B------:R-:W-:Y:S01]  /*11070*/  FFMA.FTZ R238, R171, c[0x0][0x2d0], -R168.reuse ;  /* 0x0000b400abee7a23 */ /* 0x100fe200000108a8 */
[----:B------:R-:W-:Y:S01]  /*11080*/  LDSM.16.MT88.4 R176, [R213+0x6880] ;  /* 0x00688000d5b0783b */ /* 0x000fe20000004200 */
[----:B------:R-:W-:Y:S02]  /*11090*/  FFMA.FTZ R245, R169, c[0x0][0x2d0], -R168 ;  /* 0x0000b400a9f57a23 */ /* 0x000fe400000108a8 */
[----:B------:R-:W-:Y:S01]  /*110a0*/  FADD.FTZ R186, R189, R186 ;  /* 0x000000babdba7221 */ /* 0x000fe20000010000 */
[----:B------:R-:W-:Y:S01]  /*110b0*/  LDSM.16.MT88.4 R172, [R212+0x6880] ;  /* 0x00688000d4ac783b */ /* 0x000fe20000004200 */
[----:B------:R-:W-:Y:S02]  /*110c0*/  MUFU.EX2 R191, R191 ;  /* 0x000000bf00bf7308 */ /* 0x000fe40000000800 */
[----:B------:R-:W-:Y:S01]  /*110d0*/  FADD.FTZ R187, R187, R186 ;  /* 0x000000babbbb7221 */ /* 0x000fe20000010000 */
[----:B------:R-:W-:Y:S03]  /*110e0*/  LDSM.16.MT88.4 R168, [R216+0x8080] ;  /* 0x00808000d8a8783b */ /* 0x000fe60000004200 */
[----:B------:R-:W-:-:S02]  /*110f0*/  FADD.FTZ R187, R158, R187 ;  /* 0x000000bb9ebb7221 */ /* 0x000fc40000010000 */
[----:B------:R-:W5:Y:S01]  /*11100*/  MUFU.EX2 R184, R184 ;  /* 0x000000b800b87308 */ /* 0x000f620000000800 */
[----:B--2---:R-:W-:Y:S01]  /*11110*/  F2FP.PACK_AB R129, R188, R185 ;  /* 0x000000b9bc81723e */ /* 0x004fe200000000ff */
[----:B------:R-:W-:-:S06]  /*11120*/  FADD.FTZ R188, R185, R188 ;  /* 0x000000bcb9bc7221 */ /* 0x000fcc0000010000 */
[----:B------:R-:W-:Y:S01]  /*11130*/  MUFU.EX2 R190, R190 ;  /* 0x000000be00be7308 */ /* 0x000fe20000000800 */
[----:B-----5:R-:W-:-:S07]  /*11140*/  F2FP.PACK_AB R131, R184, R191 ;  /* 0x000000bfb883723e */ /* 0x020fce00000000ff */
[----:B------:R-:W2:Y:S01]  /*11150*/  MUFU.EX2 R3, R3 ;  /* 0x0000000300037308 */ /* 0x000ea20000000800 */
[----:B------:R-:W-:-:S04]  /*11160*/  FADD.FTZ R191, R191, R188 ;  /* 0x000000bcbfbf7221 */ /* 0x000fc80000010000 */
[----:B------:R-:W-:Y:S01]  /*11170*/  FADD.FTZ R184, R184, R191 ;  /* 0x000000bfb8b87221 */ /* 0x000fe20000010000 */
[C---:B------:R-:W-:Y:S02]  /*11180*/  HMMA.16816.F32 R144, R128.reuse, R140, RZ ;  /* 0x0000008c8090723c */ /* 0x040fe400000018ff */
[----:B------:R-:W-:Y:S06]  /*11190*/  MUFU.EX2 R193, R193 ;  /* 0x000000c100c17308 */ /* 0x000fec0000000800 */
[C---:B------:R-:W-:Y:S02]  /*111a0*/  HMMA.16816.F32 R140, R128.reuse, R142, RZ ;  /* 0x0000008e808c723c */ /* 0x040fe400000018ff */
[----:B------:R-:W-:Y:S06]  /*111b0*/  MUFU.EX2 R2, R2 ;  /* 0x0000000200027308 */ /* 0x000fec0000000800 */
[C---:B------:R-:W-:Y:S02]  /*111c0*/  HMMA.16816.F32 R152, R128.reuse, R148, RZ ;  /* 0x000000948098723c */ /* 0x040fe400000018ff */
[----:B------:R-:W-:Y:S06]  /*111d0*/  MUFU.EX2 R197, R197 ;  /* 0x000000c500c57308 */ /* 0x000fec0000000800 */
[C---:B------:R-:W-:Y:S02]  /*111e0*/  HMMA.16816.F32 R136, R128.reuse, R132, RZ ;  /* 0x000000848088723c */ /* 0x040fe400000018ff */
[----:B------:R-:W5:Y:S06]  /*111f0*/  MUFU.EX2 R194, R194 ;  /* 0x000000c200c27308 */ /* 0x000f6c0000000800 */
[C---:B-1----:R-:W-:Y:S02]  /*11200*/  HMMA.16816.F32 R28, R128.reuse, R32, RZ ;  /* 0x00000020801c723c */ /* 0x042fe400000018ff */
[----:B------:R-:W-:Y:S06]  /*11210*/  MUFU.EX2 R195, R195 ;  /* 0x000000c300c37308 */ /* 0x000fec0000000800 */
[C---:B------:R-:W-:Y:S02]  /*11220*/  HMMA.16816.F32 R36, R128.reuse, R40, RZ ;  /* 0x000000288024723c */ /* 0x040fe400000018ff */
[----:B------:R-:W1:Y:S06]  /*11230*/  MUFU.EX2 R192, R192 ;  /* 0x000000c000c07308 */ /* 0x000e6c0000000800 */
[C---:B------:R-:W-:Y:S02]  /*11240*/  HMMA.16816.F32 R44, R128.reuse, R48, RZ ;  /* 0x00000030802c723c */ /* 0x040fe400000018ff */
        /* <DEDUP_REMOVED lines=32> */
[----:B--2---:R-:W-:Y:S01]  /*11450*/  F2FP.PACK_AB R4, R3, R190 ;  /* 0x000000be0304723e */ /* 0x004fe200000000ff */
[----:B------:R-:W-:Y:S01]  /*11460*/  HMMA.16816.F32 R128, R128, R6, RZ ;  /* 0x000000068080723c */ /* 0x000fe200000018ff */
[----:B-----5:R-:W-:Y:S01]  /*11470*/  F2FP.PACK_AB R5, R194, R197 ;  /* 0x000000c5c205723e */ /* 0x020fe200000000ff */
[----:B------:R-:W-:-:S02]  /*11480*/  FADD.FTZ R190, R190, R187 ;  /* 0x000000bbbebe7221 */ /* 0x000fc40000010000 */
[----:B------:R-:W-:Y:S02]  /*11490*/  FADD.FTZ R197, R197, R184 ;  /* 0x000000b8c5c57221 */ /* 0x000fe40000010000 */
[----:B------:R-:W-:Y:S01]  /*114a0*/  FADD.FTZ R190, R3, R190 ;  /* 0x000000be03be7221 */ /* 0x000fe20000010000 */
[----:B------:R-:W-:Y:S01]  /*114b0*/  F2FP.PACK_AB R6, R2, R193 ;  /* 0x000000c10206723e */ /* 0x000fe200000000ff */
[----:B------:R-:W-:Y:S01]  /*114c0*/  FADD.FTZ R194, R194, R197 ;  /* 0x000000c5c2c27221 */ /* 0x000fe20000010000 */
[----:B-1----:R-:W-:Y:S01]  /*114d0*/  F2FP.PACK_AB R7, R192, R195 ;  /* 0x000000c3c007723e */ /* 0x002fe200000000ff */
[----:B------:R-:W-:Y:S02]  /*114e0*/  FADD.FTZ R193, R193, R190 ;  /* 0x000000bec1c17221 */ /* 0x000fe40000010000 */
[----:B------:R-:W-:Y:S02]  /*114f0*/  FADD.FTZ R195, R195, R194 ;  /* 0x000000c2c3c37221 */ /* 0x000fe40000010000 */
[----:B------:R-:W-:-:S02]  /*11500*/  FADD.FTZ R193, R2, R193 ;  /* 0x000000c102c17221 */ /* 0x000fc40000010000 */
[----:B----4-:R-:W-:Y:S01]  /*11510*/  HMMA.16816.F32 R144, R4, R8, R144 ;  /* 0x000000080490723c */ /* 0x010fe20000001890 */
[----:B------:R-:W-:-:S07]  /*11520*/  FADD.FTZ R195, R192, R195 ;  /* 0x000000c3c0c37221 */ /* 0x000fce0000010000 */
[C---:B------:R-:W-:Y:S01]  /*11530*/  HMMA.16816.F32 R140, R4.reuse, R10, R140 ;  /* 0x0000000a048c723c */ /* 0x040fe2000000188c */
[----:B------:R-:W1:Y:S07]  /*11540*/  LDSM.16.MT88.4 R8, [R213+0x6080] ;  /* 0x00608000d508783b */ /* 0x000e6e0000004200 */
[C---:B------:R-:W-:Y:S08]  /*11550*/  HMMA.16816.F32 R152, R4.reuse, R24, R152 ;  /* 0x000000180498723c */ /* 0x040ff00000001898 */
[C---:B------:R-:W-:Y:S01]  /*11560*/  HMMA.16816.F32 R148, R4.reuse, R26, R148 ;  /* 0x0000001a0494723c */ /* 0x040fe20000001894 */
[----:B------:R-:W-:Y:S07]  /*11570*/  LDSM.16.MT88.4 R24, [R214+0x7880] ;  /* 0x00788000d618783b */ /* 0x000fee0000004200 */
[C---:B---3--:R-:W-:Y:S08]  /*11580*/  HMMA.16816.F32 R136, R4.reuse, R16, R136 ;  /* 0x000000100488723c */ /* 0x048ff00000001888 */
[C---:B------:R-:W-:Y:S01]  /*11590*/  HMMA.16816.F32 R132, R4.reuse, R18, R132 ;  /* 0x000000120484723c */ /* 0x040fe20000001884 */
[----:B------:R-:W2:Y:S07]  /*115a0*/  LDSM.16.MT88.4 R16, [R216+0x7880] ;  /* 0x00788000d810783b */ /* 0x000eae0000004200 */
[C---:B------:R-:W-:Y:S08]  /*115b0*/  HMMA.16816.F32 R36, R4.reuse, R12, R36 ;  /* 0x0000000c0424723c */ /* 0x040ff00000001824 */
[C---:B------:R-:W-:Y:S01]  /*115c0*/  HMMA.16816.F32 R40, R4.reuse, R14, R40 ;  /* 0x0000000e0428723c */ /* 0x040fe20000001828 */
[----:B------:R-:W3:Y:S07]  /*115d0*/  LDSM.16.MT88.4 R12, [R213+0x7880] ;  /* 0x00788000d50c783b */ /* 0x000eee0000004200 */
[C---:B-1----:R-:W-:Y:S08]  /*115e0*/  HMMA.16816.F32 R52, R4.reuse, R8, R52 ;  /* 0x000000080434723c */ /* 0x042ff00000001834 */
[C---:B------:R-:W-:Y:S01]  /*115f0*/  HMMA.16816.F32 R56, R4.reuse, R10, R56 ;  /* 0x0000000a0438723c */ /* 0x040fe20000001838 */
[----:B------:R-:W1:Y:S07]  /*11600*/  LDSM.16.MT88.4 R8, [R216+0x9080] ;  /* 0x00908000d808783b */ /* 0x000e6e0000004200 */
[C---:B------:R-:W-:Y:S08]  /*11610*/  HMMA.16816.F32 R28, R4.reuse, R20, R28 ;  /* 0x00000014041c723c */ /* 0x040ff0000000181c */
[C---:B------:R-:W-:Y:S01]  /*11620*/  HMMA.16816.F32 R32, R4.reuse, R22, R32 ;  /* 0x000000160420723c */ /* 0x040fe20000001820 */
[----:B------:R-:W4:Y:S07]  /*11630*/  LDSM.16.MT88.4 R20, [R212+0x7880] ;  /* 0x00788000d414783b */ /* 0x000f2e0000004200 */
[C---:B--2---:R-:W-:Y:S08]  /*11640*/  HMMA.16816.F32 R68, R4.reuse, R16, R68 ;  /* 0x000000100444723c */ /* 0x044ff00000001844 */
[C---:B------:R-:W-:Y:S01]  /*11650*/  HMMA.16816.F32 R72, R4.reuse, R18, R72 ;  /* 0x000000120448723c */ /* 0x040fe20000001848 */
[----:B------:R-:W2:Y:S07]  /*11660*/  LDSM.16.MT88.4 R16, [R214+0x9080] ;  /* 0x00908000d610783b */ /* 0x000eae0000004200 */
[C---:B------:R-:W-:Y:S08]  /*11670*/  HMMA.16816.F32 R76, R4.reuse, R24, R76 ;  /* 0x00000018044c723c */ /* 0x040ff0000000184c */
[C---:B------:R-:W-:Y:S01]  /*11680*/  HMMA.16816.F32 R80, R4.reuse, R26, R80 ;  /* 0x0000001a0450723c */ /* 0x040fe20000001850 */
[----:B------:R-:W-:Y:S07]  /*11690*/  LDSM.16.MT88.4 R24, [R212+0x9080] ;  /* 0x00908000d418783b */ /* 0x000fee0000004200 */
[C---:B---3--:R-:W-:Y:S08]  /*116a0*/  HMMA.16816.F32 R84, R4.reuse, R12, R84 ;  /* 0x0000000c0454723c */ /* 0x048ff00000001854 */
[C---:B------:R-:W-:Y:S01]  /*116b0*/  HMMA.16816.F32 R88, R4.reuse, R14, R88 ;  /* 0x0000000e0458723c */ /* 0x040fe20000001858 */
[----:B------:R-:W3:Y:S07]  /*116c0*/  LDSM.16.MT88.4 R12, [R213+0x9080] ;  /* 0x00908000d50c783b */ /* 0x000eee0000004200 */
[C---:B-1----:R-:W-:Y:S08]  /*116d0*/  HMMA.16816.F32 R100, R4.reuse, R8, R100 ;  /* 0x000000080464723c */ /* 0x042ff00000001864 */
[C---:B------:R-:W-:Y:S01]  /*116e0*/  HMMA.16816.F32 R104, R4.reuse, R10, R104 ;  /* 0x0000000a0468723c */ /* 0x040fe20000001868 */
[----:B------:R-:W1:Y:S07]  /*116f0*/  LDSM.16.MT88.4 R8, [R214+0x5080] ;  /* 0x00508000d608783b */ /* 0x000e6e0000004200 */
[C---:B------:R-:W-:Y:S08]  /*11700*/  HMMA.16816.F32 R44, R4.reuse, R164, R44 ;  /* 0x000000a4042c723c */ /* 0x040ff0000000182c */
[C---:B------:R-:W-:Y:S01]  /*11710*/  HMMA.16816.F32 R48, R4.reuse, R166, R48 ;  /* 0x000000a60430723c */ /* 0x040fe20000001830 */
[----:B------:R-:W-:Y:S07]  /*11720*/  LDSM.16.MT88.4 R164, [R214+0x8080] ;  /* 0x00808000d6a4783b */ /* 0x000fee0000004200 */
[C---:B------:R-:W-:Y:S08]  /*11730*/  HMMA.16816.F32 R60, R4.reuse, R160, R60 ;  /* 0x000000a0043c723c */ /* 0x040ff0000000183c */
[C---:B------:R-:W-:Y:S01]  /*11740*/  HMMA.16816.F32 R64, R4.reuse, R162, R64 ;  /* 0x000000a20440723c */ /* 0x040fe20000001840 */
[----:B------:R-:W-:Y:S07]  /*11750*/  LDSM.16.MT88.4 R160, [R213+0x8080] ;  /* 0x00808000d5a0783b */ /* 0x000fee0000004200 */
        /* <DEDUP_REMOVED lines=9> */
[C---:B------:R-:W-:Y:S08]  /*117f0*/  HMMA.16816.F32 R124, R4.reuse, R24, R124 ;  /* 0x00000018047c723c */ /* 0x040ff0000000187c */
[----:B------:R-:W-:Y:S01]  /*11800*/  HMMA.16816.F32 R128, R4, R26, R128 ;  /* 0x0000001a0480723c */ /* 0x000fe20000001880 */
[----:B------:R-:W-:Y:S06]  /*11810*/  LDSM.16.MT88.4 R24, [R212+0x8080] ;  /* 0x00808000d418783b */ /* 0x000fec0000004200 */
[----:B------:R-:W-:Y:S01]  /*11820*/  F2FP.PACK_AB R4, R199, R196 ;  /* 0x000000c4c704723e */ /* 0x000fe200000000ff */
[----:B------:R-:W-:Y:S01]  /*11830*/  FADD.FTZ R196, R196, R193 ;  /* 0x000000c1c4c47221 */ /* 0x000fe20000010000 */
[----:B------:R-:W-:-:S02]  /*11840*/  F2FP.PACK_AB R6, R229, R198 ;  /* 0x000000c6e506723e */ /* 0x000fc400000000ff */
[----:B------:R-:W-:Y:S01]  /*11850*/  F2FP.PACK_AB R5, R237, R236 ;  /* 0x000000eced05723e */ /* 0x000fe200000000ff */
[----:B------:R-:W-:Y:S01]  /*11860*/  FADD.FTZ R236, R236, R195 ;  /* 0x000000c3ecec7221 */ /* 0x000fe20000010000 */
[----:B------:R-:W-:Y:S01]  /*11870*/  F2FP.PACK_AB R7, R245, R238 ;  /* 0x000000eef507723e */ /* 0x000fe200000000ff */
[----:B------:R-:W-:Y:S02]  /*11880*/  FADD.FTZ R199, R199, R196 ;  /* 0x000000c4c7c77221 */ /* 0x000fe40000010000 */
[----:B------:R-:W-:Y:S02]  /*11890*/  FADD.FTZ R237, R237, R236 ;  /* 0x000000eceded7221 */ /* 0x000fe40000010000 */
[----:B------:R-:W-:Y:S02]  /*118a0*/  FADD.FTZ R198, R198, R199 ;  /* 0x000000c7c6c67221 */ /* 0x000fe40000010000 */
[----:B-1----:R-:W-:Y:S01]  /*118b0*/  HMMA.16816.F32 R144, R4, R8, R144 ;  /* 0x000000080490723c */ /* 0x002fe20000001890 */
[----:B------:R-:W-:-:S02]  /*118c0*/  FADD.FTZ R238, R238, R237 ;  /* 0x000000edeeee7221 */ /* 0x000fc40000010000 */
[----:B------:R-:W-:Y:S02]  /*118d0*/  FADD.FTZ R244, R229, R198 ;  /* 0x000000c6e5f47221 */ /* 0x000fe40000010000 */
[----:B------:R-:W-:-:S03]  /*118e0*/  FADD.FTZ R245, R245, R238 ;  /* 0x000000eef5f57221 */ /* 0x000fc60000010000 */
[C---:B------:R-:W-:Y:S01]  /*118f0*/  HMMA.16816.F32 R140, R4.reuse, R10, R140 ;  /* 0x0000000a048c723c */ /* 0x040fe2000000188c */
[----:B------:R-:W1:Y:S07]  /*11900*/  LDSM.16.MT88.4 R8, [R214+0x6880] ;  /* 0x00688000d608783b */ /* 0x000e6e0000004200 */
        /* <DEDUP_REMOVED lines=28> */
[C---:B--2---:R-:W-:Y:S08]  /*11ad0*/  HMMA.16816.F32 R108, R4.reuse, R16, R108 ;  /* 0x00000010046c723c */ /* 0x044ff0000000186c */
[C---:B------:R-:W-:Y:S08]  /*11ae0*/  HMMA.16816.F32 R112, R4.reuse, R18, R112 ;  /* 0x000000120470723c */ /* 0x040ff00000001870 */
[C---:B---3--:R-:W-:Y:S08]  /*11af0*/  HMMA.16816.F32 R116, R4.reuse, R12, R116 ;  /* 0x0000000c0474723c */ /* 0x048ff00000001874 */
[C---:B------:R-:W-:Y:S08]  /*11b00*/  HMMA.16816.F32 R120, R4.reuse, R14, R120 ;  /* 0x0000000e0478723c */ /* 0x040ff00000001878 */
[C---:B-1----:R-:W-:Y:S08]  /*11b10*/  HMMA.16816.F32 R124, R4.reuse, R8, R124 ;  /* 0x00000008047c723c */ /* 0x042ff0000000187c */
[----:B------:R-:W-:Y:S01]  /*11b20*/  HMMA.16816.F32 R128, R4, R10, R128 ;  /* 0x0000000a0480723c */ /* 0x000fe20000001880 */
[----:B------:R-:W-:Y:S07]  /*11b30*/  @!P4 BRA `(.L_x_846) ;  /* 0x00002f900000c947 */ /* 0x000fee0003800000 */
[----:B------:R-:W-:Y:S01]  /*11b40*/  IADD3 R156, R156, -0x2, RZ ;  /* 0xfffffffe9c9c7810 */ /* 0x000fe20007ffe0ff */
[----:B------:R-:W-:Y:S01]  /*11b50*/  IMAD.MOV.U32 R242, RZ, RZ, c[0x0][0x208] ;  /* 0x00008200fff27624 */ /* 0x000fe200078e00ff */
[C---:B------:R-:W-:Y:S01]  /*11b60*/  IADD3 R240, P0, R226.reuse, 0x40, RZ ;  /* 0x00000040e2f07810 */ /* 0x040fe20007f1e0ff */
[----:B------:R-:W-:Y:S01]  /*11b70*/  IMAD.MOV.U32 R241, RZ, RZ, c[0x0][0x20c] ;  /* 0x00008300fff17624 */ /* 0x000fe200078e00ff */
[----:B------:R1:W2:Y:S01]  /*11b80*/  R2UR UR11, R156 ;  /* 0x000000009c0b73c2 */ /* 0x0002a200000e0000 */
[C---:B------:R-:W-:Y:S01]  /*11b90*/  IADD3 R239, P1, R226.reuse, 0x80, RZ ;  /* 0x00000080e2ef7810 */ /* 0x040fe20007f3e0ff */
[----:B------:R-:W-:Y:S01]  /*11ba0*/  ULDC.64 UR12, c[0x0][0x118] ;  /* 0x00004600000c7ab9 */ /* 0x000fe20000000a00 */
[--C-:B------:R-:W-:Y:S01]  /*11bb0*/  IMAD.X R237, RZ, RZ, R233.reuse, P0 ;  /* 0x000000ffffed7224 */ /* 0x100fe200000e06e9 */
[----:B------:R-:W-:Y:S01]  /*11bc0*/  IADD3 R238, P0, R226, 0xc0, RZ ;  /* 0x000000c0e2ee7810 */ /* 0x000fe20007f1e0ff */
[----:B------:R-:W-:Y:S01]  /*11bd0*/  ULDC.64 UR4, c[0x0][0x208] ;  /* 0x0000820000047ab9 */ /* 0x000fe20000000a00 */
[----:B------:R-:W-:Y:S01]  /*11be0*/  IADD3 R243, -R157, 0x30, RZ ;  /* 0x000000309df37810 */ /* 0x000fe20007ffe1ff */
[----:B------:R-:W-:-:S02]  /*11bf0*/  IMAD.X R236, RZ, RZ, R233, P1 ;  /* 0x000000ffffec7224 */ /* 0x000fc400008e06e9 */
[----:B------:R-:W-:Y:S01]  /*11c00*/  IMAD.X R229, RZ, RZ, R233, P0 ;  /* 0x000000ffffe57224 */ /* 0x000fe200000e06e9 */
[----:B-12---:R-:W-:Y:S05]  /*11c10*/  BRA `(.L_x_847) ;  /* 0x000004c000007947 */ /* 0x006fea0003800000 */
.L_x_849:
[----:B------:R-:W-:Y:S01]  /*11c20*/  ISETP.GE.AND P1, PT, R243, 0x1, PT ;  /* 0x00000001f300780c */ /* 0x000fe20003f26270 */
[----:B------:R-:W-:Y:S01]  /*11c30*/  UIADD3 UR10, UR11, -0x1, URZ ;  /* 0xffffffff0b0a7890 */ /* 0x000fe2000fffe03f */
[C---:B------:R-:W-:Y:S01]  /*11c40*/  IADD3 R7, P0, R230.reuse, 0x40, RZ ;  /* 0x00000040e6077810 */ /* 0x040fe20007f1e0ff */
[----:B------:R-:W-:Y:S01]  /*11c50*/  ULDC.64 UR6, c[0x0][0x1e0] ;  /* 0x0000780000067ab9 */ /* 0x000fe20000000a00 */
[----:B------:R-:W-:Y:S01]  /*11c60*/  P2R R16, PR, RZ, 0x8 ;  /* 0x00000008ff107803 */ /* 0x000fe20000000000 */
[----:B------:R-:W-:Y:S01]  /*11c70*/  USHF.R.S32.HI UR9, URZ, 0x1f, UR10 ;  /* 0x0000001f3f097899 */ /* 0x000fe2000801140a */
[----:B------:R-:W-:Y:S01]  /*11c80*/  LOP3.LUT P3, RZ, R225, 0x2, RZ, 0xc0, !PT ;  /* 0x00000002e1ff7812 */ /* 0x000fe2000786c0ff */
[----:B------:R-:W-:Y:S01]  /*11c90*/  UIMAD.WIDE.U32 UR14, UR10, UR6, URZ ;  /* 0x000000060a0e72a5 */ /* 0x000fe2000f8e003f */
[--C-:B------:R-:W-:Y:S01]  /*11ca0*/  IMAD.X R4, RZ, RZ, R235.reuse, P0 ;  /* 0x000000ffff047224 */ /* 0x100fe200000e06eb */
[C---:B------:R-:W-:Y:S01]  /*11cb0*/  IADD3 R5, P0, R230.reuse, 0x80, RZ ;  /* 0x00000080e6057810 */ /* 0x040fe20007f1e0ff */
[----:B------:R-:W-:Y:S02]  /*11cc0*/  UIMAD UR9, UR9, UR6, URZ ;  /* 0x00000006090972a4 */ /* 0x000fe4000f8e023f */
[----:B------:R-:W-:Y:S02]  /*11cd0*/  USHF.L.U32 UR6, UR6, 0x5, URZ ;  /* 0x0000000506067899 */ /* 0x000fe4000800063f */
[----:B------:R-:W-:Y:S01]  /*11ce0*/  UIMAD UR9, UR10, UR7, UR9 ;  /* 0x000000070a0972a4 */ /* 0x000fe2000f8e0209 */
[--C-:B------:R-:W-:Y:S03]  /*11cf0*/  IMAD.X R2, RZ, RZ, R235.reuse, P0 ;  /* 0x000000ffff027224 */ /* 0x100fe600000e06eb */
[----:B------:R-:W-:Y:S02]  /*11d00*/  UIADD3 UR7, UR15, UR9, URZ ;  /* 0x000000090f077290 */ /* 0x000fe4000fffe03f */
[----:B------:R-:W-:Y:S02]  /*11d10*/  UIMAD.WIDE.U32 UR14, UR14, 0x30, URZ ;  /* 0x000000300e0e78a5 */ /* 0x000fe4000f8e003f */
[----:B------:R-:W-:Y:S04]  /*11d20*/  UIMAD UR7, UR7, 0x30, URZ ;  /* 0x00000030070778a4 */ /* 0x000fe8000f8e023f */
[----:B------:R-:W-:Y:S02]  /*11d30*/  @P1 IADD3 R18, P0, R230, UR14, RZ ;  /* 0x0000000ee6121c10 */ /* 0x000fe4000ff1e0ff */
[----:B------:R-:W-:Y:S05]  /*11d40*/  IMAD.U32 R13, RZ, RZ, UR7 ;  /* 0x00000007ff0d7e24 */ /* 0x000fea000f8e00ff */
[----:B------:R-:W-:Y:S05]  /*11d50*/  IADD3 R13, R13, UR15, RZ ;  /* 0x0000000f0d0d7c10 */ /* 0x000fea000fffe0ff */
[----:B------:R-:W-:Y:S01]  /*11d60*/  @P1 IMAD.X R17, R13, 0x1, R235, P0 ;  /* 0x000000010d111824 */ /* 0x000fe200000e06eb */
[----:B------:R-:W-:Y:S05]  /*11d70*/  @P1 IADD3 R15, P0, R7, UR14, RZ ;  /* 0x0000000e070f1c10 */ /* 0x000fea000ff1e0ff */
[----:B------:R-:W-:Y:S01]  /*11d80*/  @P1 IMAD.X R14, R13, 0x1, R4, P0 ;  /* 0x000000010d0e1824 */ /* 0x000fe200000e0604 */
[----:B------:R-:W-:Y:S05]  /*11d90*/  @P1 IADD3 R12, P0, R5, UR14, RZ ;  /* 0x0000000e050c1c10 */ /* 0x000fea000ff1e0ff */
[----:B------:R-:W-:Y:S01]  /*11da0*/  @P1 IMAD.X R9, R13, 0x1, R2, P0 ;  /* 0x000000010d091824 */ /* 0x000fe200000e0602 */
[C---:B------:R-:W-:Y:S04]  /*11db0*/  @P1 LEA R24, P0, R18.reuse, c[0x0][0x1c8], 0x1 ;  /* 0x0000720012181a11 */ /* 0x040fe800078008ff */
[----:B------:R-:W-:Y:S02]  /*11dc0*/  @P1 LEA.HI.X R25, R18, c[0x0][0x1cc], R17, 0x1, P0 ;  /* 0x0000730012191a11 */ /* 0x000fe400000f0c11 */
[C---:B------:R-:W-:Y:S03]  /*11dd0*/  @P1 LEA R22, P0, R15.reuse, c[0x0][0x1c8], 0x1 ;  /* 0x000072000f161a11 */ /* 0x040fe600078008ff */
[----:B------:R-:W-:Y:S01]  /*11de0*/  @!PT LDS RZ, [RZ] ;  /* 0x00000000fffff984 */ /* 0x000fe20000000800 */
[----:B------:R-:W-:Y:S01]  /*11df0*/  @!PT LDS RZ, [RZ] ;  /* 0x00000000fffff984 */ /* 0x000fe20000000800 */
[----:B------:R-:W-:Y:S01]  /*11e00*/  @!PT LDS RZ, [RZ] ;  /* 0x00000000fffff984 */ /* 0x000fe20000000800 */
[----:B------:R1:W-:Y:S01]  /*11e10*/  @P1 LDGSTS.E.BYPASS.LTC128B.128 [R228+0xa080], [R24.64], !P3 ;  /* 0x0a08000018e41fae */ /* 0x0003e2000d901d4c */
[----:B------:R-:W-:Y:S02]  /*11e20*/  @P1 LEA.HI.X R23, R15, c[0x0][0x1cc], R14, 0x1, P0 ;  /* 0x000073000f171a11 */ /* 0x000fe400000f0c0e */
[----:B------:R-:W-:Y:S02]  /*11e30*/  @P1 LEA R20, P0, R12, c[0x0][0x1c8], 0x1 ;  /* 0x000072000c141a11 */ /* 0x000fe400078008ff */
[----:B------:R-:W-:Y:S02]  /*11e40*/  ISETP.NE.AND P3, PT, R16, RZ, PT ;  /* 0x000000ff1000720c */ /* 0x000fe40003f65270 */
[----:B------:R-:W-:Y:S02]  /*11e50*/  @P1 LEA.HI.X R21, R12, c[0x0][0x1cc], R9, 0x1, P0 ;  /* 0x000073000c151a11 */ /* 0x000fe400000f0c09 */
[----:B------:R-:W-:Y:S05]  /*11e60*/  IADD3 R12, P0, R230, 0xc0, RZ ;  /* 0x000000c0e60c7810 */ /* 0x000fea0007f1e0ff */
[----:B------:R-:W-:Y:S01]  /*11e70*/  IMAD.X R9, RZ, RZ, R235, P0 ;  /* 0x000000ffff097224 */ /* 0x000fe200000e06eb */
[C---:B------:R-:W-:Y:S05]  /*11e80*/  @P1 IADD3 R15, P0, R12.reuse, UR14, RZ ;  /* 0x0000000e0c0f1c10 */ /* 0x040fea000ff1e0ff */
[--C-:B------:R-:W-:Y:S01]  /*11e90*/  @P1 IMAD.X R14, R13, 0x1, R9.reuse, P0 ;  /* 0x000000010d0e1824 */ /* 0x100fe200000e0609 */
[C---:B------:R-:W-:Y:S04]  /*11ea0*/  @P1 LEA R18, P0, R15.reuse, c[0x0][0x1c8], 0x1 ;  /* 0x000072000f121a11 */ /* 0x040fe800078008ff */
[----:B------:R-:W-:Y:S02]  /*11eb0*/  @P1 LEA.HI.X R19, R15, c[0x0][0x1cc], R14, 0x1, P0 ;  /* 0x000073000f131a11 */ /* 0x000fe400000f0c0e */
[----:B------:R-:W-:Y:S11]  /*11ec0*/  ISETP.GE.AND P0, PT, R243, 0x21, PT ;  /* 0x00000021f300780c */ /* 0x000ff60003f06270 */
[----:B------:R-:W-:Y:S02]  /*11ed0*/  @!UPT UIADD3 URZ, URZ, URZ, URZ ;  /* 0x0000003f3f3ff290 */ /* 0x000fe4000fffe03f */
[----:B------:R-:W-:Y:S05]  /*11ee0*/  VOTEU.ANY UP0, P0 ;  /* 0x00000000003f7886 */ /* 0x000fea0000000100 */
[----:B------:R-:W-:Y:S11]  /*11ef0*/  @UP0 UIADD3 UR6, UP0, UR6, UR14, URZ ;  /* 0x0000000e06060290 */ /* 0x000ff6000ff1e03f */
[----:B------:R-:W-:Y:S04]  /*11f00*/  PLOP3.LUT P2, PT, PT, PT, UP0, 0x80, 0x0 ;  /* 0x000000000000781c */ /* 0x000fe80003f4f008 */
[----:B------:R-:W-:Y:S02]  /*11f10*/  @P0 IADD3.X R13, R13, UR8, RZ, P2, !PT ;  /* 0x000000080d0d0c10 */ /* 0x000fe400097fe4ff */
[----:B------:R-:W-:Y:S05]  /*11f20*/  @P0 IADD3 R7, P2, R7, UR6, RZ ;  /* 0x0000000607070c10 */ /* 0x000fea000ff5e0ff */
[----:B------:R-:W-:Y:S01]  /*11f30*/  @P0 IMAD.X R4, R13, 0x1, R4, P2 ;  /* 0x000000010d040824 */ /* 0x000fe200010e0604 */
[----:B------:R-:W-:Y:S05]  /*11f40*/  @P0 IADD3 R5, P2, R5, UR6, RZ ;  /* 0x0000000605050c10 */ /* 0x000fea000ff5e0ff */
[C---:B------:R-:W-:Y:S01]  /*11f50*/  @P0 IMAD.X R2, R13.reuse, 0x1, R2, P2 ;  /* 0x000000010d020824 */ /* 0x040fe200010e0602 */
[----:B------:R-:W-:Y:S05]  /*11f60*/  @P0 IADD3 R12, P2, R12, UR6, RZ ;  /* 0x000000060c0c0c10 */ /* 0x000fea000ff5e0ff */
[C---:B------:R-:W-:Y:S01]  /*11f70*/  @P0 IMAD.X R15, R13.reuse, 0x1, R9, P2 ;  /* 0x000000010d0f0824 */ /* 0x040fe200010e0609 */
[----:B------:R-:W-:Y:S05]  /*11f80*/  @P0 IADD3 R9, P2, R230, UR6, RZ ;  /* 0x00000006e6090c10 */ /* 0x000fea000ff5e0ff */
[----:B------:R-:W-:Y:S01]  /*11f90*/  @P0 IMAD.X R14, R13, 0x1, R235, P2 ;  /* 0x000000010d0e0824 */ /* 0x000fe200010e06eb */
[C---:B------:R-:W-:Y:S04]  /*11fa0*/  @P0 LEA R26, P2, R9.reuse, c[0x0][0x1c8], 0x1 ;  /* 0x00007200091a0a11 */ /* 0x040fe800078408ff */
[----:B------:R-:W-:Y:S02]  /*11fb0*/  @P0 LEA.HI.X R27, R9, c[0x0][0x1cc], R14, 0x1, P2 ;  /* 0x00007300091b0a11 */ /* 0x000fe400010f0c0e */
[C---:B------:R-:W-:Y:S04]  /*11fc0*/  @P0 LEA R160, P2, R7.reuse, c[0x0][0x1c8], 0x1 ;  /* 0x0000720007a00a11 */ /* 0x040fe800078408ff */
[----:B------:R-:W-:Y:S02]  /*11fd0*/  @P0 LEA.HI.X R161, R7, c[0x0][0x1cc], R4, 0x1, P2 ;  /* 0x0000730007a10a11 */ /* 0x000fe400010f0c04 */
[C---:B------:R-:W-:Y:S04]  /*11fe0*/  @P0 LEA R4, P2, R5.reuse, c[0x0][0x1c8], 0x1 ;  /* 0x0000720005040a11 */ /* 0x040fe800078408ff */
[----:B------:R-:W-:Y:S02]  /*11ff0*/  @P0 LEA.HI.X R5, R5, c[0x0][0x1cc], R2, 0x1, P2 ;  /* 0x0000730005050a11 */ /* 0x000fe400010f0c02 */
[C---:B------:R-:W-:Y:S04]  /*12000*/  @P0 LEA R14, P2, R12.reuse, c[0x0][0x1c8], 0x1 ;  /* 0x000072000c0e0a11 */ /* 0x040fe800078408ff */
[----:B------:R-:W-:Y:S02]  /*12010*/  @P0 LEA.HI.X R15, R12, c[0x0][0x1cc], R15, 0x1, P2 ;  /* 0x000073000c0f0a11 */ /* 0x000fe400010f0c0f */
[C---:B------:R-:W-:Y:S11]  /*12020*/  LOP3.LUT P2, RZ, R225.reuse, 0x1, RZ, 0xc0, !PT ;  /* 0x00000001e1ff7812 */ /* 0x040ff6000784c0ff */
[----:B------:R-:W-:Y:S02]  /*12030*/  @!UPT UIADD3 URZ, URZ, URZ, URZ ;  /* 0x0000003f3f3ff290 */ /* 0x000fe4000fffe03f */
[----:B------:R1:W-:Y:S06]  /*12040*/  @P1 LDGSTS.E.BYPASS.LTC128B.128 [R228+0xb880], [R22.64], !P2 ;  /* 0x0b88000016e41fae */ /* 0x0003ec000d101d4c */
[----:B------:R1:W-:Y:S06]  /*12050*/  @P1 LDGSTS.E.BYPASS.LTC128B.128 [R228+0xd080], [R20.64], !P6 ;  /* 0x0d08000014e41fae */ /* 0x0003ec000f101d4c */
[----:B------:R1:W-:Y:S01]  /*12060*/  @P1 LDGSTS.E.BYPASS.LTC128B.128 [R228+0xe880], [R18.64], !P5 ;  /* 0x0e88000012e41fae */ /* 0x0003e2000e901d4c */
[----:B------:R-:W-:Y:S11]  /*12070*/  LOP3.LUT P1, RZ, R225, 0x2, RZ, 0xc0, !PT ;  /* 0x00000002e1ff7812 */ /* 0x000ff6000782c0ff */
[----:B------:R-:W-:Y:S02]  /*12080*/  @!UPT UIADD3 URZ, URZ, URZ, URZ ;  /* 0x0000003f3f3ff290 */ /* 0x000fe4000fffe03f */
[----:B------:R1:W-:Y:S06]  /*12090*/  @P0 LDGSTS.E.BYPASS.LTC128B.128 [R228+0xb080], [R26.64], !P1 ;  /* 0x0b0800001ae40fae */ /* 0x0003ec000c901d4c */
[----:B------:R1:W-:Y:S06]  /*120a0*/  @P0 LDGSTS.E.BYPASS.LTC128B.128 [R228+0xc880], [R160.64], !P2 ;  /* 0x0c880000a0e40fae */ /* 0x0003ec000d101d4c */
[----:B------:R1:W-:Y:S06]  /*120b0*/  @P0 LDGSTS.E.BYPASS.LTC128B.128 [R228+0xe080], [R4.64], !P6 ;  /* 0x0e08000004e40fae */ /* 0x0003ec000f101d4c */
[----:B------:R1:W-:Y:S01]  /*120c0*/  @P0 LDGSTS.E.BYPASS.LTC128B.128 [R228+0xf880], [R14.64], !P5 ;  /* 0x0f8800000ee40fae */ /* 0x0003e2000e901d4c */
[----:B------:R-:W-:-:S05]  /*120d0*/  BRA `(.L_x_848) ;  /* 0x000010f000007947 */ /* 0x000fca0003800000 */
.L_x_847:
[----:B------:R-:W-:Y:S01]  /*120e0*/  USHF.R.S32.HI UR6, URZ, 0x1f, UR11 ;  /* 0x0000001f3f067899 */ /* 0x000fe2000801140b */
[----:B------:R-:W-:Y:S04]  /*120f0*/  DEPBAR.LE SB0, 0x0 ;  /* 0x000080000000791a */ /* 0x000fe80000000000 */
[----:B------:R-:W-:Y:S01]  /*12100*/  UIMAD UR6, UR6, UR4, URZ ;  /* 0x00000004060672a4 */ /* 0x000fe2000f8e023f */
[----:B------:R-:W-:Y:S01]  /*12110*/  BAR.SYNC.DEFER_BLOCKING 0x0 ;  /* 0x0000000000007b1d */ /* 0x000fe20000010000 */
[----:B------:R-:W-:Y:S01]  /*12120*/  UIMAD.WIDE.U32 UR14, UR11, UR4, URZ ;  /* 0x000000040b0e72a5 */ /* 0x000fe2000f8e003f */
[----:B------:R-:W-:Y:S01]  /*12130*/  LOP3.LUT P4, RZ, R225, 0x1, RZ, 0xc0, !PT ;  /* 0x00000001e1ff7812 */ /* 0x000fe2000788c0ff */
[----:B------:R-:W-:Y:S04]  /*12140*/  UIMAD UR6, UR11, UR5, UR6 ;  /* 0x000000050b0672a4 */ /* 0x000fe8000f8e0206 */
[----:B------:R-:W-:Y:S02]  /*12150*/  UIADD3 UR6, UR15, UR6, URZ ;  /* 0x000000060f067290 */ /* 0x000fe4000fffe03f */
[----:B------:R-:W-:Y:S02]  /*12160*/  UIMAD.WIDE.U32 UR14, UR14, 0x30, URZ ;  /* 0x000000300e0e78a5 */ /* 0x000fe4000f8e003f */
[----:B------:R-:W-:Y:S04]  /*12170*/  UIMAD UR6, UR6, 0x30, URZ ;  /* 0x00000030060678a4 */ /* 0x000fe8000f8e023f */
[----:B------:R-:W-:Y:S01]  /*12180*/  UIADD3 UR6, UR15, UR6, URZ ;  /* 0x000000060f067290 */ /* 0x000fe2000fffe03f */
[----:B------:R-:W-:Y:S02]  /*12190*/  IADD3 R11, P1, R226, UR14, RZ ;  /* 0x0000000ee20b7c10 */ /* 0x000fe4000ff3e0ff */
[----:B------:R-:W-:Y:S03]  /*121a0*/  IADD3 R3, P0, R240, UR14, RZ ;  /* 0x0000000ef0037c10 */ /* 0x000fe6000ff1e0ff */
[----:B------:R-:W-:Y:S02]  /*121b0*/  IADD3.X R8, R233, UR6, RZ, P1, !PT ;  /* 0x00000006e9087c10 */ /* 0x000fe40008ffe4ff */
[----:B------:R-:W-:Y:S01]  /*121c0*/  LEA R14, P1, R11, c[0x0][0x1f8], 0x1 ;  /* 0x00007e000b0e7a11 */ /* 0x000fe200078208ff */
[----:B------:R-:W-:Y:S01]  /*121d0*/  LDSM.16.M88.4 R160, [R222] ;  /* 0x00000000dea0783b */ /* 0x000fe20000000200 */
[----:B------:R-:W-:Y:S02]  /*121e0*/  IADD3.X R2, R237, UR6, RZ, P0, !PT ;  /* 0x00000006ed027c10 */ /* 0x000fe400087fe4ff */
[----:B------:R-:W-:Y:S02]  /*121f0*/  LEA.HI.X R15, R11, c[0x0][0x1fc], R8, 0x1, P1 ;  /* 0x00007f000b0f7a11 */ /* 0x000fe400008f0c08 */
[----:B------:R-:W-:Y:S01]  /*12200*/  LEA R12, P1, R3, c[0x0][0x1f8], 0x1 ;  /* 0x00007e00030c7a11 */ /* 0x000fe200078208ff */
[----:B------:R-:W1:Y:S01]  /*12210*/  LDSM.16.M88.4 R164, [R221+0xa080] ;  /* 0x00a08000dda4783b */ /* 0x000e620000000200 */
[----:B------:R-:W-:Y:S02]  /*12220*/  IADD3 R9, P0, R239, UR14, RZ ;  /* 0x0000000eef097c10 */ /* 0x000fe4000ff1e0ff */
[----:B------:R-:W-:Y:S02]  /*12230*/  LEA.HI.X R13, R3, c[0x0][0x1fc], R2, 0x1, P1 ;  /* 0x00007f00030d7a11 */ /* 0x000fe400008f0c02 */
[----:B------:R-:W-:Y:S01]  /*12240*/  IADD3 R19, P1, R238, UR14, RZ ;  /* 0x0000000eee137c10 */ /* 0x000fe2000ff3e0ff */
[----:B------:R-:W2:Y:S01]  /*12250*/  LDSM.16.M88.4 R168, [R221+0xa880] ;  /* 0x00a88000dda8783b */ /* 0x000ea20000000200 */
[----:B------:R-:W-:Y:S02]  /*12260*/  IADD3.X R8, R236, UR6, RZ, P0, !PT ;  /* 0x00000006ec087c10 */ /* 0x000fe400087fe4ff */
[----:B------:R-:W-:Y:S02]  /*12270*/  LEA R20, P2, R19, c[0x0][0x1f8], 0x1 ;  /* 0x00007e0013147a11 */ /* 0x000fe400078408ff */
[----:B------:R-:W-:Y:S01]  /*12280*/  IADD3.X R2, R229, UR6, RZ, P1, !PT ;  /* 0x00000006e5027c10 */ /* 0x000fe20008ffe4ff */
[----:B------:R-:W3:Y:S01]  /*12290*/  LDSM.16.M88.4 R172, [R221+0xb080] ;  /* 0x00b08000ddac783b */ /* 0x000ee20000000200 */
[----:B------:R-:W-:Y:S02]  /*122a0*/  LEA R16, P0, R9, c[0x0][0x1f8], 0x1 ;  /* 0x00007e0009107a11 */ /* 0x000fe400078008ff */
[----:B------:R-:W-:Y:S02]  /*122b0*/  LEA.HI.X R21, R19, c[0x0][0x1fc], R2, 0x1, P2 ;  /* 0x00007f0013157a11 */ /* 0x000fe400010f0c02 */
[----:B------:R-:W-:Y:S01]  /*122c0*/  LOP3.LUT P2, RZ, R225, 0x2, RZ, 0xc0, !PT ;  /* 0x00000002e1ff7812 */ /* 0x000fe2000784c0ff */
[----:B------:R-:W-:Y:S01]  /*122d0*/  LDSM.16.M88.4 R176, [R220] ;  /* 0x00000000dcb0783b */ /* 0x000fe20000000200 */
[----:B------:R-:W-:Y:S02]  /*122e0*/  LEA.HI.X R17, R9, c[0x0][0x1fc], R8, 0x1, P0 ;  /* 0x00007f0009117a11 */ /* 0x000fe400000f0c08 */
[C---:B------:R-:W-:Y:S03]  /*122f0*/  @!P3 LEA R3, P0, R242.reuse, UR14, 0x5 ;  /* 0x0000000ef203bc11 */ /* 0x040fe6000f8028ff */
[----:B------:R-:W4:Y:S01]  /*12300*/  LDSM.16.M88.4 R180, [R219] ;  /* 0x00000000dbb4783b */ /* 0x000f220000000200 */
[C---:B------:R-:W-:Y:S02]  /*12310*/  @!P3 IADD3 R11, P1, R3.reuse, R226, RZ ;  /* 0x000000e2030bb210 */ /* 0x040fe40007f3e0ff */
[----:B------:R-:W-:Y:S02]  /*12320*/  @!P3 LEA.HI.X R9, R242, UR6, R241, 0x5, P0 ;  /* 0x00000006f209bc11 */ /* 0x000fe400080f2cf1 */
[----:B------:R-:W-:Y:S01]  /*12330*/  @!P3 IADD3 R19, P0, R3, R240, RZ ;  /* 0x000000f00313b210 */ /* 0x000fe20007f1e0ff */
[----:B------:R-:W5:Y:S02]  /*12340*/  LDSM.16.M88.4 R184, [R211] ;  /* 0x00000000d3b8783b */ /* 0x000f640000000200 */
[----:B------:R-:W-:Y:S01]  /*12350*/  @!P3 IMAD.X R2, R9, 0x1, R233, P1 ;  /* 0x000000010902b824 */ /* 0x000fe200008e06e9 */
[----:B------:R-:W-:Y:S01]  /*12360*/  @!P3 LEA R24, P1, R11, c[0x0][0x1f8], 0x1 ;  /* 0x00007e000b18ba11 */ /* 0x000fe200078208ff */
[----:B------:R-:W-:Y:S01]  /*12370*/  @!P3 IMAD.X R8, R9, 0x1, R237, P0 ;  /* 0x000000010908b824 */ /* 0x000fe200000e06ed */
[----:B------:R-:W-:Y:S01]  /*12380*/  @!P3 LEA R246, P0, R19, c[0x0][0x1f8], 0x1 ;  /* 0x00007e0013f6ba11 */ /* 0x000fe200078008ff */
[----:B------:R-:W3:Y:S01]  /*12390*/  LDSM.16.M88.4 R188, [R210] ;  /* 0x00000000d2bc783b */ /* 0x000ee20000000200 */
[----:B------:R-:W-:Y:S02]  /*123a0*/  @!P3 LEA.HI.X R25, R11, c[0x0][0x1fc], R2, 0x1, P1 ;  /* 0x00007f000b19ba11 */ /* 0x000fe400008f0c02 */
[----:B------:R-:W-:Y:S01]  /*123b0*/  @!P3 LEA.HI.X R247, R19, c[0x0][0x1fc], R8, 0x1, P0 ;  /* 0x00007f0013f7ba11 */ /* 0x000fe200000f0c08 */
[C---:B-1----:R-:W-:Y:S02]  /*123c0*/  HMMA.16816.F32 R4, R160.reuse, R164, RZ ;  /* 0x000000a4a004723c */ /* 0x042fe400000018ff */
[----:B------:R-:W-:Y:S01]  /*123d0*/  @!PT LDS RZ, [RZ] ;  /* 0x00000000fffff984 */ /* 0x000fe20000000800 */
[----:B------:R-:W-:Y:S01]  /*123e0*/  @!PT LDS RZ, [RZ] ;  /* 0x00000000fffff984 */ /* 0x000fe20000000800 */
[----:B------:R-:W-:Y:S01]  /*123f0*/  @!PT LDS RZ, [RZ] ;  /* 0x00000000fffff984 */ /* 0x000fe20000000800 */
[----:B------:R2:W-:Y:S01]  /*12400*/  LDGSTS.E.BYPASS.LTC128B.128 [R228+0x4080], [R14.64], !P2 ;  /* 0x040800000ee47fae */ /* 0x0005e2000d101d4c */
[C---:B------:R-:W-:Y:S02]  /*12410*/  @!P3 IADD3 R8, P1, R3.reuse, R239, RZ ;  /* 0x000000ef0308b210 */ /* 0x040fe40007f3e0ff */
[----:B------:R-:W-:Y:S03]  /*12420*/  @!P3 IADD3 R10, P0, R3, R238, RZ ;  /* 0x000000ee030ab210 */ /* 0x000fe60007f1e0ff */
[----:B------:R2:W-:Y:S01]  /*12430*/  LDGSTS.E.BYPASS.LTC128B.128 [R228+0x5880], [R12.64], !P4 ;  /* 0x058800000ce47fae */ /* 0x0005e2000e101d4c */
[C---:B------:R-:W-:Y:S03]  /*12440*/  @!P3 IMAD.X R3, R9.reuse, 0x1, R236, P1 ;  /* 0x000000010903b824 */ /* 0x040fe600008e06ec */
[----:B------:R-:W-:Y:S01]  /*12450*/  @!P3 IMAD.X R9, R9, 0x1, R229, P0 ;  /* 0x000000010909b824 */ /* 0x000fe200000e06e5 */
[----:B------:R-:W-:Y:S01]  /*12460*/  @!P3 LEA R156, P1, R8, c[0x0][0x1f8], 0x1 ;  /* 0x00007e00089cba11 */ /* 0x000fe200078208ff */
[----:B------:R1:W-:Y:S01]  /*12470*/  LDGSTS.E.BYPASS.LTC128B.128 [R228+0x7080], [R16.64], !P6 ;  /* 0x0708000010e47fae */ /* 0x0003e2000f101d4c */
[----:B------:R-:W-:Y:S02]  /*12480*/  @!P3 LEA R2, P0, R10, c[0x0][0x1f8], 0x1 ;  /* 0x00007e000a02ba11 */ /* 0x000fe400078008ff */
[----:B------:R-:W-:Y:S02]  /*12490*/  @!P3 LEA.HI.X R157, R8, c[0x0][0x1fc], R3, 0x1, P1 ;  /* 0x00007f00089dba11 */ /* 0x000fe400008f0c03 */
[----:B------:R-:W-:Y:S01]  /*124a0*/  @!P3 LEA.HI.X R3, R10, c[0x0][0x1fc], R9, 0x1, P0 ;  /* 0x00007f000a03ba11 */ /* 0x000fe200000f0c09 */
[----:B------:R3:W-:Y:S01]  /*124b0*/  LDGSTS.E.BYPASS.LTC128B.128 [R228+0x8880], [R20.64], !P5 ;  /* 0x0888000014e47fae */ /* 0x0007e2000e901d4c */
[C---:B------:R-:W-:Y:S05]  /*124c0*/  HMMA.16816.F32 R8, R160.reuse, R166, RZ ;  /* 0x000000a6a008723c */ /* 0x040fea00000018ff */
[----:B------:R4:W-:Y:S06]  /*124d0*/  @!P3 LDGSTS.E.BYPASS.LTC128B.128 [R228+0x5080], [R24.64], !P2 ;  /* 0x0508000018e4bfae */ /* 0x0009ec000d101d4c */
[----:B------:R4:W-:Y:S01]  /*124e0*/  @!P3 LDGSTS.E.BYPASS.LTC128B.128 [R228+0x6880], [R246.64], !P4 ;  /* 0x06880000f6e4bfae */ /* 0x0009e2000e101d4c */
[----:B------:R-:W-:Y:S01]  /*124f0*/  ISETP.LT.AND P4, PT, RZ, UR11, PT ;  /* 0x0000000bff007c0c */ /* 0x000fe2000bf81270 */
[C---:B--2---:R-:W-:Y:S04]  /*12500*/  HMMA.16816.F32 R12, R160.reuse, R168, RZ ;  /* 0x000000a8a00c723c */ /* 0x044fe800000018ff */
[----:B------:R2:W-:Y:S04]  /*12510*/  @!P3 LDGSTS.E.BYPASS.LTC128B.128 [R228+0x8080], [R156.64], !P6 ;  /* 0x080800009ce4bfae */ /* 0x0005e8000f101d4c */
[C---:B-1----:R-:W-:Y:S02]  /*12520*/  HMMA.16816.F32 R16, R160.reuse, R170, RZ ;  /* 0x000000aaa010723c */ /* 0x042fe400000018ff */
[----:B------:R1:W-:Y:S06]  /*12530*/  @!P3 LDGSTS.E.BYPASS.LTC128B.128 [R228+0x9880], [R2.64], !P5 ;  /* 0x0988000002e4bfae */ /* 0x0003ec000e901d4c */
[----:B------:R-:W-:Y:S01]  /*12540*/  LDSM.16.M88.4 R192, [R218] ;  /* 0x00000000dac0783b */ /* 0x000fe20000000200 */
[C---:B---3--:R-:W-:Y:S05]  /*12550*/  HMMA.16816.F32 R20, R160.reuse, R172, RZ ;  /* 0x000000aca014723c */ /* 0x048fea00000018ff */
[----:B------:R-:W0:Y:S03]  /*12560*/  LDGDEPBAR ;  /* 0x00000000000079af */ /* 0x000e260000000000 */
[----:B----4-:R-:W-:Y:S03]  /*12570*/  HMMA.16816.F32 R24, R160, R174, RZ ;  /* 0x000000aea018723c */ /* 0x010fe600000018ff */
[----:B------:R-:W3:Y:S05]  /*12580*/  LDSM.16.M88.4 R196, [R215+0xa080] ;  /* 0x00a08000d7c4783b */ /* 0x000eea0000000200 */
[C---:B------:R-:W-:Y:S01]  /*12590*/  HMMA.16816.F32 R4, R176.reuse, R180, R4 ;  /* 0x000000b4b004723c */ /* 0x040fe20000001804 */
[----:B------:R-:W4:Y:S06]  /*125a0*/  LDSM.16.M88.4 R160, [R215+0xa880] ;  /* 0x00a88000d7a0783b */ /* 0x000f2c0000000200 */
[----:B------:R-:W1:Y:S01]  /*125b0*/  LDSM.16.M88.4 R164, [R215+0xb080] ;  /* 0x00b08000d7a4783b */ /* 0x000e620000000200 */
[C---:B------:R-:W-:Y:S05]  /*125c0*/  HMMA.16816.F32 R8, R176.reuse, R182, R8 ;  /* 0x000000b6b008723c */ /* 0x040fea0000001808 */
[----:B------:R-:W-:Y:S03]  /*125d0*/  LDSM.16.M88.4 R168, [R217] ;  /* 0x00000000d9a8783b */ /* 0x000fe60000000200 */
[C---:B-----5:R-:W-:Y:S03]  /*125e0*/  HMMA.16816.F32 R12, R176.reuse, R184, R12 ;  /* 0x000000b8b00c723c */ /* 0x060fe6000000180c */
[----:B------:R-:W5:Y:S05]  /*125f0*/  LDSM.16.M88.4 R172, [R209] ;  /* 0x00000000d1ac783b */ /* 0x000f6a0000000200 */
[C---:B------:R-:W-:Y:S01]  /*12600*/  HMMA.16816.F32 R16, R176.reuse, R186, R16 ;  /* 0x000000bab010723c */ /* 0x040fe20000001810 */
[----:B------:R-:W-:Y:S06]  /*12610*/  LDSM.16.M88.4 R180, [R209+0x1000] ;  /* 0x00100000d1b4783b */ /* 0x000fec0000000200 */
[----:B------:R-:W-:Y:S01]  /*12620*/  LDSM.16.M88.4 R184, [R222+0x4000] ;  /* 0x00400000deb8783b */ /* 0x000fe20000000200 */
[C---:B------:R-:W-:Y:S08]  /*12630*/  HMMA.16816.F32 R20, R176.reuse, R188, R20 ;  /* 0x000000bcb014723c */ /* 0x040ff00000001814 */
[----:B------:R-:W-:Y:S01]  /*12640*/  HMMA.16816.F32 R24, R176, R190, R24 ;  /* 0x000000beb018723c */ /* 0x000fe20000001818 */
[----:B------:R-:W2:Y:S06]  /*12650*/  LDSM.16.M88.4 R176, [R209+0x800] ;  /* 0x00080000d1b0783b */ /* 0x000eac0000000200 */
[----:B------:R-:W2:Y:S01]  /*12660*/  LDSM.16.M88.4 R188, [R221+0xb880] ;  /* 0x00b88000ddbc783b */ /* 0x000ea20000000200 */
[C---:B---3--:R-:W-:Y:S08]  /*12670*/  HMMA.16816.F32 R4, R192.reuse, R196, R4 ;  /* 0x000000c4c004723c */ /* 0x048ff00000001804 */
[C---:B------:R-:W-:Y:S01]  /*12680*/  HMMA.16816.F32 R8, R192.reuse, R198, R8 ;  /* 0x000000c6c008723c */ /* 0x040fe20000001808 */
[----:B------:R-:W-:Y:S07]  /*12690*/  LDSM.16.M88.4 R196, [R208] ;  /* 0x00000000d0c4783b */ /* 0x000fee0000000200 */
[C---:B----4-:R-:W-:Y:S08]  /*126a0*/  HMMA.16816.F32 R12, R192.reuse, R160, R12 ;  /* 0x000000a0c00c723c */ /* 0x050ff0000000180c */
[C---:B------:R-:W-:Y:S01]  /*126b0*/  HMMA.16816.F32 R16, R192.reuse, R162, R16 ;  /* 0x000000a2c010723c */ /* 0x040fe20000001810 */
[----:B------:R-:W3:Y:S07]  /*126c0*/  LDSM.16.M88.4 R160, [R221+0xc080] ;  /* 0x00c08000dda0783b */ /* 0x000eee0000000200 */
[C---:B-1----:R-:W-:Y:S08]  /*126d0*/  HMMA.16816.F32 R20, R192.reuse, R164, R20 ;  /* 0x000000a4c014723c */ /* 0x042ff00000001814 */
[----:B------:R-:W-:Y:S01]  /*126e0*/  HMMA.16816.F32 R24, R192, R166, R24 ;  /* 0x000000a6c018723c */ /* 0x000fe20000001818 */
[----:B------:R-:W1:Y:S06]  /*126f0*/  LDSM.16.M88.4 R164, [R221+0xc880] ;  /* 0x00c88000dda4783b */ /* 0x000e6c0000000200 */
[----:B------:R-:W4:Y:S01]  /*12700*/  LDSM.16.M88.4 R192, [R220+0x4000] ;  /* 0x00400000dcc0783b */ /* 0x000f220000000200 */
[C---:B-----5:R-:W-:Y:S08]  /*12710*/  HMMA.16816.F32 R4, R168.reuse, R172, R4 ;  /* 0x000000aca804723c */ /* 0x060ff00000001804 */
[C---:B------:R-:W-:Y:S01]  /*12720*/  HMMA.16816.F32 R8, R168.reuse, R174, R8 ;  /* 0x000000aea808723c */ /* 0x040fe20000001808 */
[----:B------:R-:W-:Y:S07]  /*12730*/  LDSM.16.M88.4 R172, [R206] ;  /* 0x00000000ceac783b */ /* 0x000fee0000000200 */
[C---:B--2---:R-:W-:Y:S08]  /*12740*/  HMMA.16816.F32 R12, R168.reuse, R176, R12 ;  /* 0x000000b0a80c723c */ /* 0x044ff0000000180c */
[C---:B------:R-:W-:Y:S01]  /*12750*/  HMMA.16816.F32 R16, R168.reuse, R178, R16 ;  /* 0x000000b2a810723c */ /* 0x040fe20000001810 */
[----:B------:R-:W-:Y:S07]  /*12760*/  LDSM.16.M88.4 R176, [R218+0x4000] ;  /* 0x00400000dab0783b */ /* 0x000fee0000000200 */
[C---:B------:R-:W-:Y:S08]  /*12770*/  HMMA.16816.F32 R20, R168.reuse, R180, R20 ;  /* 0x000000b4a814723c */ /* 0x040ff00000001814 */
[----:B------:R-:W-:Y:S01]  /*12780*/  HMMA.16816.F32 R24, R168, R182, R24 ;  /* 0x000000b6a818723c */ /* 0x000fe20000001818 */
[----:B------:R-:W2:Y:S06]  /*12790*/  LDSM.16.M88.4 R168, [R207] ;  /* 0x00000000cfa8783b */ /* 0x000eac0000000200 */
[----:B------:R-:W5:Y:S01]  /*127a0*/  LDSM.16.M88.4 R180, [R215+0xb880] ;  /* 0x00b88000d7b4783b */ /* 0x000f620000000200 */
[C---:B------:R-:W-:Y:S08]  /*127b0*/  HMMA.16816.F32 R4, R184.reuse, R188, R4 ;  /* 0x000000bcb804723c */ /* 0x040ff00000001804 */
[C---:B------:R-:W-:Y:S01]  /*127c0*/  HMMA.16816.F32 R8, R184.reuse, R190, R8 ;  /* 0x000000beb808723c */ /* 0x040fe20000001808 */
[----:B------:R-:W-:Y:S07]  /*127d0*/  LDSM.16.M88.4 R188, [R209+0x1800] ;  /* 0x00180000d1bc783b */ /* 0x000fee0000000200 */
[C---:B---3--:R-:W-:Y:S08]  /*127e0*/  HMMA.16816.F32 R12, R184.reuse, R160, R12 ;  /* 0x000000a0b80c723c */ /* 0x048ff0000000180c */
[C---:B------:R-:W-:Y:S01]  /*127f0*/  HMMA.16816.F32 R16, R184.reuse, R162, R16 ;  /* 0x000000a2b810723c */ /* 0x040fe20000001810 */
[----:B------:R-:W3:Y:S07]  /*12800*/  LDSM.16.M88.4 R160, [R215+0xc080] ;  /* 0x00c08000d7a0783b */ /* 0x000eee0000000200 */
[C---:B-1----:R-:W-:Y:S08]  /*12810*/  HMMA.16816.F32 R20, R184.reuse, R164, R20 ;  /* 0x000000a4b814723c */ /* 0x042ff00000001814 */
[----:B------:R-:W-:Y:S01]  /*12820*/  HMMA.16816.F32 R24, R184, R166, R24 ;  /* 0x000000a6b818723c */ /* 0x000fe20000001818 */
[----:B------:R-:W1:Y:S06]  /*12830*/  LDSM.16.M88.4 R164, [R215+0xc880] ;  /* 0x00c88000d7a4783b */ /* 0x000e6c0000000200 */
[----:B------:R-:W1:Y:S01]  /*12840*/  LDSM.16.M88.4 R184, [R217+0x4000] ;  /* 0x00400000d9b8783b */ /* 0x000e620000000200 */
[C---:B----4-:R-:W-:Y:S08]  /*12850*/  HMMA.16816.F32 R4, R192.reuse, R196, R4 ;  /* 0x000000c4c004723c */ /* 0x050ff00000001804 */
[C---:B------:R-:W-:Y:S01]  /*12860*/  HMMA.16816.F32 R8, R192.reuse, R198, R8 ;  /* 0x000000c6c008723c */ /* 0x040fe20000001808 */
[----:B------:R-:W-:Y:S07]  /*12870*/  LDSM.16.M88.4 R196, [R221+0xd080] ;  /* 0x00d08000ddc4783b */ /* 0x000fee0000000200 */
[C---:B--2---:R-:W-:Y:S08]  /*12880*/  HMMA.16816.F32 R12, R192.reuse, R168, R12 ;  /* 0x000000a8c00c723c */ /* 0x044ff0000000180c */
[C---:B------:R-:W-:Y:S01]  /*12890*/  HMMA.16816.F32 R16, R192.reuse, R170, R16 ;  /* 0x000000aac010723c */ /* 0x040fe20000001810 */
[----:B------:R-:W2:Y:S07]  /*128a0*/  LDSM.16.M88.4 R168, [R209+0x2000] ;  /* 0x00200000d1a8783b */ /* 0x000eae0000000200 */
[C---:B------:R-:W-:Y:S08]  /*128b0*/  HMMA.16816.F32 R20, R192.reuse, R172, R20 ;  /* 0x000000acc014723c */ /* 0x040ff00000001814 */
[----:B------:R-:W-:Y:S01]  /*128c0*/  HMMA.16816.F32 R24, R192, R174, R24 ;  /* 0x000000aec018723c */ /* 0x000fe20000001818 */
[----:B------:R-:W4:Y:S06]  /*128d0*/  LDSM.16.M88.4 R172, [R209+0x2800] ;  /* 0x00280000d1ac783b */ /* 0x000f2c0000000200 */
[----:B------:R-:W2:Y:S01]  /*128e0*/  LDSM.16.M88.4 R192, [R222+0x8000] ;  /* 0x00800000dec0783b */ /* 0x000ea20000000200 */
[C---:B-----5:R-:W-:Y:S08]  /*128f0*/  HMMA.16816.F32 R4, R176.reuse, R180, R4 ;  /* 0x000000b4b004723c */ /* 0x060ff00000001804 */
[C---:B------:R-:W-:Y:S01]  /*12900*/  HMMA.16816.F32 R8, R176.reuse, R182, R8 ;  /* 0x000000b6b008723c */ /* 0x040fe20000001808 */
[----:B------:R-:W-:Y:S07]  /*12910*/  LDSM.16.M88.4 R180, [R205] ;  /* 0x00000000cdb4783b */ /* 0x000fee0000000200 */
[C---:B---3--:R-:W-:Y:S08]  /*12920*/  HMMA.16816.F32 R12, R176.reuse, R160, R12 ;  /* 0x000000a0b00c723c */ /* 0x048ff0000000180c */
[C---:B------:R-:W-:Y:S01]  /*12930*/  HMMA.16816.F32 R16, R176.reuse, R162, R16 ;  /* 0x000000a2b010723c */ /* 0x040fe20000001810 */
[----:B------:R-:W3:Y:S07]  /*12940*/  LDSM.16.M88.4 R160, [R221+0xd880] ;  /* 0x00d88000dda0783b */ /* 0x000eee0000000200 */
[C---:B-1----:R-:W-:Y:S08]  /*12950*/  HMMA.16816.F32 R20, R176.reuse, R164, R20 ;  /* 0x000000a4b014723c */ /* 0x042ff00000001814 */
[----:B------:R-:W-:Y:S01]  /*12960*/  HMMA.16816.F32 R24, R176, R166, R24 ;  /* 0x000000a6b018723c */ /* 0x000fe20000001818 */
[----:B------:R-:W1:Y:S06]  /*12970*/  LDSM.16.M88.4 R164, [R221+0xe080] ;  /* 0x00e08000dda4783b */ /* 0x000e6c0000000200 */
[----:B------:R-:W5:Y:S01]  /*12980*/  LDSM.16.M88.4 R176, [R220+0x8000] ;  /* 0x00800000dcb0783b */ /* 0x000f620000000200 */
[C---:B------:R-:W-:Y:S08]  /*12990*/  HMMA.16816.F32 R4, R184.reuse, R188, R4 ;  /* 0x000000bcb804723c */ /* 0x040ff00000001804 */
[C---:B------:R-:W-:Y:S01]  /*129a0*/  HMMA.16816.F32 R8, R184.reuse, R190, R8 ;  /* 0x000000beb808723c */ /* 0x040fe20000001808 */
[----:B------:R-:W-:Y:S07]  /*129b0*/  LDSM.16.M88.4 R188, [R215+0xd080] ;  /* 0x00d08000d7bc783b */ /* 0x000fee0000000200 */
[C---:B--2---:R-:W-:Y:S08]  /*129c0*/  HMMA.16816.F32 R12, R184.reuse, R168, R12 ;  /* 0x000000a8b80c723c */ /* 0x044ff0000000180c */
[C---:B------:R-:W-:Y:S01]  /*129d0*/  HMMA.16816.F32 R16, R184.reuse, R170, R16 ;  /* 0x000000aab810723c */ /* 0x040fe20000001810 */
[----:B------:R-:W2:Y:S07]  /*129e0*/  LDSM.16.M88.4 R168, [R204] ;  /* 0x00000000cca8783b */ /* 0x000eae0000000200 */
[C---:B----4-:R-:W-:Y:S08]  /*129f0*/  HMMA.16816.F32 R20, R184.reuse, R172, R20 ;  /* 0x000000acb814723c */ /* 0x050ff00000001814 */
[----:B------:R-:W-:Y:S01]  /*12a00*/  HMMA.16816.F32 R24, R184, R174, R24 ;  /* 0x000000aeb818723c */ /* 0x000fe20000001818 */
[----:B------:R-:W4:Y:S06]  /*12a10*/  LDSM.16.M88.4 R172, [R203] ;  /* 0x00000000cbac783b */ /* 0x000f2c0000000200 */
[----:B------:R-:W2:Y:S01]  /*12a20*/  LDSM.16.M88.4 R184, [R218+0x8000] ;  /* 0x00800000dab8783b */ /* 0x000ea20000000200 */
        /* <DEDUP_REMOVED lines=10> */
[C---:B-----5:R-:W-:Y:S08]  /*12ad0*/  HMMA.16816.F32 R4, R176.reuse, R180, R4 ;  /* 0x000000b4b004723c */ /* 0x060ff00000001804 */
[C---:B------:R-:W-:Y:S01]  /*12ae0*/  HMMA.16816.F32 R8, R176.reuse, R182, R8 ;  /* 0x000000b6b008723c */ /* 0x040fe20000001808 */
[----:B------:R-:W-:Y:S07]  /*12af0*/  LDSM.16.M88.4 R180, [R221+0xe880] ;  /* 0x00e88000ddb4783b */ /* 0x000fee0000000200 */
[C---:B--2---:R-:W-:Y:S08]  /*12b00*/  HMMA.16816.F32 R12, R176.reuse, R168, R12 ;  /* 0x000000a8b00c723c */ /* 0x044ff0000000180c */
[C---:B------:R-:W-:Y:S01]  /*12b10*/  HMMA.16816.F32 R16, R176.reuse, R170, R16 ;  /* 0x000000aab010723c */ /* 0x040fe20000001810 */
[----:B------:R-:W2:Y:S07]  /*12b20*/  LDSM.16.M88.4 R168, [R209+0x3800] ;  /* 0x00380000d1a8783b */ /* 0x000eae0000000200 */
[C---:B----4-:R-:W-:Y:S08]  /*12b30*/  HMMA.16816.F32 R20, R176.reuse, R172, R20 ;  /* 0x000000acb014723c */ /* 0x050ff00000001814 */
[----:B------:R-:W-:Y:S01]  /*12b40*/  HMMA.16816.F32 R24, R176, R174, R24 ;  /* 0x000000aeb018723c */ /* 0x000fe20000001818 */
[----:B------:R-:W4:Y:S06]  /*12b50*/  LDSM.16.M88.4 R172, [R209+0x4000] ;  /* 0x00400000d1ac783b */ /* 0x000f2c0000000200 */
[----:B------:R-:W5:Y:S01]  /*12b60*/  LDSM.16.M88.4 R176, [R222+0xc000] ;  /* 0x00c00000deb0783b */ /* 0x000f620000000200 */
[C---:B------:R-:W-:Y:S08]  /*12b70*/  HMMA.16816.F32 R4, R184.reuse, R188, R4 ;  /* 0x000000bcb804723c */ /* 0x040ff00000001804 */
        /* <DEDUP_REMOVED lines=8> */
[----:B------:R-:W1:Y:S01]  /*12c00*/  LDSM.16.M88.4 R184, [R220+0xc000] ;  /* 0x00c00000dcb8783b */ /* 0x000e620000000200 */
        /* <DEDUP_REMOVED lines=10> */
[C---:B-----5:R-:W-:Y:S08]  /*12cb0*/  HMMA.16816.F32 R4, R176.reuse, R180, R4 ;  /* 0x000000b4b004723c */ /* 0x060ff00000001804 */
        /* <DEDUP_REMOVED lines=10> */
[C---:B------:R-:W-:Y:S08]  /*12d60*/  HMMA.16816.F32 R8, R184.reuse, R190, R8 ;  /* 0x000000beb808723c */ /* 0x040ff00000001808 */
[C---:B--2---:R-:W-:Y:S08]  /*12d70*/  HMMA.16816.F32 R12, R184.reuse, R168, R12 ;  /* 0x000000a8b80c723c */ /* 0x044ff0000000180c */
[C---:B------:R-:W-:Y:S08]  /*12d80*/  HMMA.16816.F32 R16, R184.reuse, R170, R16 ;  /* 0x000000aab810723c */ /* 0x040ff00000001810 */
[C---:B----4-:R-:W-:Y:S08]  /*12d90*/  HMMA.16816.F32 R20, R184.reuse, R172, R20 ;  /* 0x000000acb814723c */ /* 0x050ff00000001814 */
[----:B------:R-:W-:Y:S08]  /*12da0*/  HMMA.16816.F32 R24, R184, R174, R24 ;  /* 0x000000aeb818723c */ /* 0x000ff00000001818 */
[C---:B------:R-:W-:Y:S08]  /*12db0*/  HMMA.16816.F32 R4, R192.reuse, R196, R4 ;  /* 0x000000c4c004723c */ /* 0x040ff00000001804 */
[C---:B------:R-:W-:Y:S08]  /*12dc0*/  HMMA.16816.F32 R8, R192.reuse, R198, R8 ;  /* 0x000000c6c008723c */ /* 0x040ff00000001808 */
[C---:B---3--:R-:W-:Y:S08]  /*12dd0*/  HMMA.16816.F32 R12, R192.reuse, R160, R12 ;  /* 0x000000a0c00c723c */ /* 0x048ff0000000180c */
[C---:B------:R-:W-:Y:S01]  /*12de0*/  HMMA.16816.F32 R16, R192.reuse, R162, R16 ;  /* 0x000000a2c010723c */ /* 0x040fe20000001810 */
[----:B------:R-:W2:Y:S07]  /*12df0*/  LDSM.16.M88.4 R160, [R209+0x5000] ;  /* 0x00500000d1a0783b */ /* 0x000eae0000000200 */
[C---:B-1----:R-:W-:Y:S08]  /*12e00*/  HMMA.16816.F32 R20, R192.reuse, R164, R20 ;  /* 0x000000a4c014723c */ /* 0x042ff00000001814 */
[----:B------:R-:W-:Y:S01]  /*12e10*/  HMMA.16816.F32 R24, R192, R166, R24 ;  /* 0x000000a6c018723c */ /* 0x000fe20000001818 */
[----:B------:R-:W1:Y:S01]  /*12e20*/  LDSM.16.M88.4 R164, [R209+0x5800] ;  /* 0x00580000d1a4783b */ /* 0x000e620000000200 */
[----:B------:R-:W-:Y:S05]  /*12e30*/  DEPBAR.LE SB0, 0x0 ;  /* 0x000080000000791a */ /* 0x000fea0000000000 */
[----:B------:R-:W-:Y:S01]  /*12e40*/  BAR.SYNC.DEFER_BLOCKING 0x0 ;  /* 0x0000000000007b1d */ /* 0x000fe20000010000 */
[C---:B-----5:R-:W-:Y:S08]  /*12e50*/  HMMA.16816.F32 R4, R176.reuse, R180, R4 ;  /* 0x000000b4b004723c */ /* 0x060ff00000001804 */
[C---:B------:R-:W-:Y:S08]  /*12e60*/  HMMA.16816.F32 R8, R176.reuse, R182, R8 ;  /* 0x000000b6b008723c */ /* 0x040ff00000001808 */
[C---:B--2---:R-:W-:Y:S08]  /*12e70*/  HMMA.16816.F32 R12, R176.reuse, R160, R12 ;  /* 0x000000a0b00c723c */ /* 0x044ff0000000180c */
[----:B------:R-:W-:Y:S01]  /*12e80*/  FMUL.FTZ R3, R6, c[0x0][0x320] ;  /* 0x0000c80006037a20 */ /* 0x000fe20000410000 */
[C---:B------:R-:W-:Y:S03]  /*12e90*/  HMMA.16816.F32 R16, R176.reuse, R162, R16 ;  /* 0x000000a2b010723c */ /* 0x040fe60000001810 */
[----:B------:R2:W3:Y:S01]  /*12ea0*/  MUFU.TANH R6, R3 ;  /* 0x0000000300067308 */ /* 0x0004e20000002400 */
[----:B------:R-:W-:Y:S02]  /*12eb0*/  FMUL.FTZ R157, R4, c[0x0][0x320] ;  /* 0x0000c800049d7a20 */ /* 0x000fe40000410000 */
[----:B------:R-:W-:Y:S02]  /*12ec0*/  FMUL.FTZ R252, R7, c[0x0][0x320] ;  /* 0x0000c80007fc7a20 */ /* 0x000fe40000410000 */
[C---:B-1----:R-:W-:Y:S04]  /*12ed0*/  HMMA.16816.F32 R20, R176.reuse, R164, R20 ;  /* 0x000000a4b014723c */ /* 0x042fe80000001814 */
[----:B------:R-:W-:Y:S01]  /*12ee0*/  FMUL.FTZ R10, R10, c[0x0][0x320] ;  /* 0x0000c8000a0a7a20 */ /* 0x000fe20000410000 */
[----:B------:R1:W4:Y:S01]  /*12ef0*/  MUFU.TANH R169, R157 ;  /* 0x0000009d00a97308 */ /* 0x0003220000002400 */
[----:B------:R-:W-:Y:S02]  /*12f00*/  FMUL.FTZ R11, R11, c[0x0][0x320] ;  /* 0x0000c8000b0b7a20 */ /* 0x000fe40000410000 */
[----:B------:R-:W-:Y:S04]  /*12f10*/  HMMA.16816.F32 R24, R176, R166, R24 ;  /* 0x000000a6b018723c */ /* 0x000fe80000001818 */
[----:B------:R-:W-:Y:S02]  /*12f20*/  FMUL.FTZ R250, R12, c[0x0][0x320] ;  /* 0x0000c8000cfa7a20 */ /* 0x000fe40000410000 */
[----:B------:R-:W-:Y:S01]  /*12f30*/  FMUL.FTZ R156, R5, c[0x0][0x320] ;  /* 0x0000c800059c7a20 */ /* 0x000fe20000410000 */
[----:B------:R-:W1:Y:S01]  /*12f40*/  MUFU.TANH R252, R252 ;  /* 0x000000fc00fc7308 */ /* 0x000e620000002400 */
[----:B------:R-:W-:Y:S04]  /*12f50*/  FMUL.FTZ R198, R16, c[0x0][0x320] ;  /* 0x0000c80010c67a20 */ /* 0x000fe80000410000 */
[----:B------:R-:W-:Y:S02]  /*12f60*/  FMUL.FTZ R2, R8, c[0x0][0x320] ;  /* 0x0000c80008027a20 */ /* 0x000fe40000410000 */
[----:B------:R-:W-:Y:S02]  /*12f70*/  FMUL.FTZ R9, R9, c[0x0][0x320] ;  /* 0x0000c80009097a20 */ /* 0x000fe40000410000 */
[----:B------:R-:W-:Y:S01]  /*12f80*/  FMUL.FTZ R194, R20, c[0x0][0x320] ;  /* 0x0000c80014c27a20 */ /* 0x000fe20000410000 */
[----:B------:R1:W1:Y:S01]  /*12f90*/  MUFU.TANH R170, R156 ;  /* 0x0000009c00aa7308 */ /* 0x0002620000002400 */
[----:B------:R-:W-:Y:S02]  /*12fa0*/  FMUL.FTZ R13, R13, c[0x0][0x320] ;  /* 0x0000c8000d0d7a20 */ /* 0x000fe40000410000 */
[----:B------:R-:W-:Y:S02]  /*12fb0*/  FMUL.FTZ R14, R14, c[0x0][0x320] ;  /* 0x0000c8000e0e7a20 */ /* 0x000fe40000410000 */
        /* <DEDUP_REMOVED lines=13> */
[----:B--2---:R-:W-:Y:S03]  /*13090*/  IMAD.MOV.U32 R3, RZ, RZ, R0 ;  /* 0x000000ffff037224 */ /* 0x004fe600078e0000 */
[----:B------:R-:W2:Y:S10]  /*130a0*/  MUFU.TANH R10, R10 ;  /* 0x0000000a000a7308 */ /* 0x000eb40000002400 */
[----:B------:R-:W1:Y:S10]  /*130b0*/  MUFU.TANH R11, R11 ;  /* 0x0000000b000b7308 */ /* 0x000e740000002400 */
[----:B------:R-:W1:Y:S10]  /*130c0*/  MUFU.TANH R250, R250 ;  /* 0x000000fa00fa7308 */ /* 0x000e740000002400 */
[----:B------:R1:W1:Y:S10]  /*130d0*/  MUFU.TANH R248, R13 ;  /* 0x0000000d00f87308 */ /* 0x0002740000002400 */
[----:B------:R1:W1:Y:S10]  /*130e0*/  MUFU.TANH R251, R14 ;  /* 0x0000000e00fb7308 */ /* 0x0002740000002400 */
[----:B------:R1:W1:Y:S10]  /*130f0*/  MUFU.TANH R249, R15 ;  /* 0x0000000f00f97308 */ /* 0x0002740000002400 */
        /* <DEDUP_REMOVED lines=11> */
[----:B------:R1:W1:Y:S02]  /*131b0*/  MUFU.TANH R157, R27 ;  /* 0x0000001b009d7308 */ /* 0x0002640000002400 */
[----:B-1234-:R-:W-:-:S05]  /*131c0*/  @P4 BRA `(.L_x_849) ;  /* 0xffffea5000004947 */ /* 0x01efca000383ffff */
.L_x_848:
[----:B-1----:R-:W-:Y:S01]  /*131d0*/  FMNMX.FTZ R5, R169, R0, !PT ;  /* 0x00000000a9057209 */ /* 0x002fe20007810000 */
[----:B------:R-:W-:Y:S01]  /*131e0*/  LDSM.16.MT88.4 R20, [R214+0x4080] ;  /* 0x00408000d614783b */ /* 0x000fe20000004200 */
[----:B------:R-:W-:Y:S01]  /*131f0*/  FMNMX.FTZ R7, R6, R159, !PT ;  /* 0x0000009f06077209 */ /* 0x000fe20007810000 */
[----:B------:R-:W-:Y:S01]  /*13200*/  UIADD3 UR11, UR11, -0x1, URZ ;  /* 0xffffffff0b0b7890 */ /* 0x000fe2000fffe03f */
[----:B------:R-:W-:Y:S02]  /*13210*/  FMNMX.FTZ R5, R170, R5, !PT ;  /* 0x00000005aa057209 */ /* 0x000fe40007810000 */
[----:B------:R-:W-:Y:S02]  /*13220*/  FMNMX.FTZ R7, R252, R7, !PT ;  /* 0x00000007fc077209 */ /* 0x000fe40007810000 */
[----:B------:R-:W-:Y:S01]  /*13230*/  FMNMX.FTZ R5, R8, R5, !PT ;  /* 0x0000000508057209 */ /* 0x000fe20007810000 */
[----:B------:R-:W-:Y:S01]  /*13240*/  LDSM.16.MT88.4 R160, [R213+0x4080] ;  /* 0x00408000d5a0783b */ /* 0x000fe20000004200 */
[----:B------:R-:W-:Y:S02]  /*13250*/  FMNMX.FTZ R2, R10, R7, !PT ;  /* 0x000000070a027209 */ /* 0x000fe40007810000 */
        /* <DEDUP_REMOVED lines=8> */
[----:B------:R-:W0:Y:S01]  /*132e0*/  LDGDEPBAR ;  /* 0x00000000000079af */ /* 0x000e220000000000 */
[----:B------:R-:W-:Y:S02]  /*132f0*/  FMNMX.FTZ R2, R199, R2, !PT ;  /* 0x00000002c7027209 */ /* 0x000fe40007810000 */
        /* <DEDUP_REMOVED lines=9> */
[----:B------:R-:W-:Y:S03]  /*13390*/  FMNMX.FTZ R7, R157, R0, !PT ;  /* 0x000000009d077209 */ /* 0x000fe60007810000 */
[----:B------:R-:W-:Y:S08]  /*133a0*/  SHFL.BFLY PT, R9, R4, 0x2, 0x1f ;  /* 0x0c401f0004097f89 */ /* 0x000ff000000e0000 */
[----:B------:R-:W1:Y:S02]  /*133b0*/  SHFL.BFLY PT, R0, R7, 0x2, 0x1f ;  /* 0x0c401f0007007f89 */ /* 0x000e6400000e0000 */
[----:B-1----:R-:W-:Y:S02]  /*133c0*/  FMNMX.FTZ R5, R7, R0, !PT ;  /* 0x0000000007057209 */ /* 0x002fe40007810000 */
[----:B------:R-:W-:Y:S04]  /*133d0*/  FMNMX.FTZ R13, R4, R9, !PT ;  /* 0x00000009040d7209 */ /* 0x000fe80007810000 */
[----:B------:R-:W1:Y:S08]  /*133e0*/  SHFL.BFLY PT, R156, R5, 0x1, 0x1f ;  /* 0x0c201f00059c7f89 */ /* 0x000e7000000e0000 */
[----:B------:R-:W2:Y:S01]  /*133f0*/  SHFL.BFLY PT, R2, R13, 0x1, 0x1f ;  /* 0x0c201f000d027f89 */ /* 0x000ea200000e0000 */
[----:B-1----:R-:W-:Y:S05]  /*13400*/  FMNMX.FTZ R156, R5, R156, !PT ;  /* 0x0000009c059c7209 */ /* 0x002fea0007810000 */
[----:B------:R-:W-:Y:S01]  /*13410*/  FMUL.FTZ R176, R156, c[0x0][0x2d0] ;  /* 0x0000b4009cb07a20 */ /* 0x000fe20000410000 */
[----:B--2---:R-:W-:Y:S03]  /*13420*/  FMNMX.FTZ R0, R13, R2, !PT ;  /* 0x000000020d007209 */ /* 0x004fe60007810000 */
[--C-:B------:R-:W-:Y:S01]  /*13430*/  FFMA.FTZ R182, R6, c[0x0][0x2d0], -R176.reuse ;  /* 0x0000b40006b67a23 */ /* 0x100fe200000108b0 */
[----:B------:R-:W1:Y:S01]  /*13440*/  LDSM.16.MT88.4 R12, [R216+0x4080] ;  /* 0x00408000d80c783b */ /* 0x000e620000004200 */
[--C-:B------:R-:W-:Y:S02]  /*13450*/  FFMA.FTZ R181, R252, c[0x0][0x2d0], -R176.reuse ;  /* 0x0000b400fcb57a23 */ /* 0x100fe400000108b0 */
[C---:B------:R-:W-:Y:S02]  /*13460*/  FADD.FTZ R2, -R0.reuse, R3 ;  /* 0x0000000300027221 */ /* 0x040fe40000010100 */
[----:B------:R-:W-:Y:S01]  /*13470*/  FMUL.FTZ R177, R0, c[0x0][0x2d0] ;  /* 0x0000b40000b17a20 */ /* 0x000fe20000410000 */
[----:B------:R-:W-:Y:S01]  /*13480*/  MUFU.EX2 R182, R182 ;  /* 0x000000b600b67308 */ /* 0x000fe20000000800 */
[----:B------:R-:W-:Y:S02]  /*13490*/  FMUL.FTZ R3, R2, c[0x0][0x2d0] ;  /* 0x0000b40002037a20 */ /* 0x000fe40000410000 */
[----:B------:R-:W-:Y:S02]  /*134a0*/  FADD.FTZ R2, -R156, R159 ;  /* 0x0000009f9c027221 */ /* 0x000fe40000010100 */
[--C-:B------:R-:W-:Y:S02]  /*134b0*/  FFMA.FTZ R186, R169, c[0x0][0x2d0], -R177.reuse ;  /* 0x0000b400a9ba7a23 */ /* 0x100fe400000108b1 */
[--C-:B------:R-:W-:Y:S02]  /*134c0*/  FFMA.FTZ R185, R170, c[0x0][0x2d0], -R177.reuse ;  /* 0x0000b400aab97a23 */ /* 0x100fe400000108b1 */
[--C-:B------:R-:W-:Y:S01]  /*134d0*/  FFMA.FTZ R183, R174, c[0x0][0x2d0], -R177.reuse ;  /* 0x0000b400aeb77a23 */ /* 0x100fe200000108b1 */
[----:B------:R-:W2:Y:S01]  /*134e0*/  MUFU.EX2 R3, R3 ;  /* 0x0000000300037308 */ /* 0x000ea20000000800 */
[--C-:B------:R-:W-:Y:S01]  /*134f0*/  FFMA.FTZ R184, R8, c[0x0][0x2d0], -R177.reuse ;  /* 0x0000b40008b87a23 */ /* 0x100fe200000108b1 */
[----:B------:R-:W-:Y:S01]  /*13500*/  LDSM.16.MT88.4 R168, [R212+0x6080] ;  /* 0x00608000d4a8783b */ /* 0x000fe20000004200 */
[--C-:B------:R-:W-:Y:S02]  /*13510*/  FFMA.FTZ R180, R10, c[0x0][0x2d0], -R176.reuse ;  /* 0x0000b4000ab47a23 */ /* 0x100fe400000108b0 */
[--C-:B------:R-:W-:Y:S02]  /*13520*/  FFMA.FTZ R159, R11, c[0x0][0x2d0], -R176.reuse ;  /* 0x0000b4000b9f7a23 */ /* 0x100fe400000108b0 */
[----:B------:R-:W-:Y:S02]  /*13530*/  FMUL.FTZ R4, R2, c[0x0][0x2d0] ;  /* 0x0000b40002047a20 */ /* 0x000fe40000410000 */
[--C-:B------:R-:W-:Y:S01]  /*13540*/  FFMA.FTZ R187, R250, c[0x0][0x2d0], -R177.reuse ;  /* 0x0000b400fabb7a23 */ /* 0x100fe200000108b1 */
[----:B------:R-:W-:Y:S01]  /*13550*/  MUFU.EX2 R186, R186 ;  /* 0x000000ba00ba7308 */ /* 0x000fe20000000800 */
[----:B------:R-:W-:Y:S01]  /*13560*/  LDSM.16.MT88.4 R172, [R216+0x7880] ;  /* 0x00788000d8ac783b */ /* 0x000fe20000004200 */
[--C-:B------:R-:W-:Y:S02]  /*13570*/  FFMA.FTZ R188, R248, c[0x0][0x2d0], -R177.reuse ;  /* 0x0000b400f8bc7a23 */ /* 0x100fe400000108b1 */
[--C-:B------:R-:W-:Y:S02]  /*13580*/  FFMA.FTZ R189, R251, c[0x0][0x2d0], -R176.reuse ;  /* 0x0000b400fbbd7a23 */ /* 0x100fe400000108b0 */
[--C-:B------:R-:W-:Y:S02]  /*13590*/  FFMA.FTZ R190, R249, c[0x0][0x2d0], -R176.reuse ;  /* 0x0000b400f9be7a23 */ /* 0x100fe400000108b0 */
[--C-:B------:R-:W-:Y:S02]  /*135a0*/  FFMA.FTZ R198, R198, c[0x0][0x2d0], -R177.reuse ;  /* 0x0000b400c6c67a23 */ /* 0x100fe400000108b1 */
[----:B------:R3:W4:Y:S01]  /*135b0*/  MUFU.EX2 R2, R4 ;  /* 0x0000000400027308 */ /* 0x0007220000000800 */
[--C-:B------:R-:W-:Y:S02]  /*135c0*/  FFMA.FTZ R191, R246, c[0x0][0x2d0], -R177.reuse ;  /* 0x0000b400f6bf7a23 */ /* 0x100fe400000108b1 */
[--C-:B------:R-:W-:Y:S02]  /*135d0*/  FFMA.FTZ R199, R199, c[0x0][0x2d0], -R176.reuse ;  /* 0x0000b400c7c77a23 */ /* 0x100fe400000108b0 */
[C---:B--2---:R-:W-:Y:S02]  /*135e0*/  FMUL.FTZ R5, R3.reuse, R153 ;  /* 0x0000009903057220 */ /* 0x044fe40000410000 */
[C---:B------:R-:W-:Y:S02]  /*135f0*/  FMUL.FTZ R8, R3.reuse, R148 ;  /* 0x0000009403087220 */ /* 0x040fe40000410000 */
[C---:B------:R-:W-:Y:S01]  /*13600*/  FMUL.FTZ R9, R3.reuse, R149 ;  /* 0x0000009503097220 */ /* 0x040fe20000410000 */
[----:B------:R-:W2:Y:S01]  /*13610*/  MUFU.EX2 R185, R185 ;  /* 0x000000b900b97308 */ /* 0x000ea20000000800 */
        /* <DEDUP_REMOVED lines=8> */
[----:B---3--:R-:W-:Y:S02]  /*136a0*/  FMUL.FTZ R4, R3, R152 ;  /* 0x0000009803047220 */ /* 0x008fe40000410000 */
[C---:B----4-:R-:W-:Y:S02]  /*136b0*/  FMUL.FTZ R6, R2.reuse, R154 ;  /* 0x0000009a02067220 */ /* 0x050fe40000410000 */
[C---:B------:R-:W-:Y:S01]  /*136c0*/  FMUL.FTZ R7, R2.reuse, R155 ;  /* 0x0000009b02077220 */ /* 0x040fe20000410000 */
[----:B------:R-:W3:Y:S01]  /*136d0*/  MUFU.EX2 R183, R183 ;  /* 0x000000b700b77308 */ /* 0x000ee20000000800 */
[C---:B------:R-:W-:Y:S02]  /*136e0*/  FMUL.FTZ R10, R2.reuse, R150 ;  /* 0x00000096020a7220 */ /* 0x040fe40000410000 */
[C---:B------:R-:W-:Y:S01]  /*136f0*/  FMUL.FTZ R11, R2.reuse, R151 ;  /* 0x00000097020b7220 */ /* 0x040fe20000410000 */
[----:B--2---:R-:W-:Y:S01]  /*13700*/  F2FP.PACK_AB R152, R185, R186 ;  /* 0x000000bab998723e */ /* 0x004fe200000000ff */
[C---:B------:R-:W-:Y:S01]  /*13710*/  FMUL.FTZ R18, R2.reuse, R142 ;  /* 0x0000008e02127220 */ /* 0x040fe20000410000 */
[----:B------:R-:W-:Y:S01]  /*13720*/  LDSM.16.MT88.4 R148, [R213+0x4880] ;  /* 0x00488000d594783b */ /* 0x000fe20000004200 */
[C---:B------:R-:W-:Y:S02]  /*13730*/  FMUL.FTZ R19, R2.reuse, R143 ;  /* 0x0000008f02137220 */ /* 0x040fe40000410000 */
[C---:B------:R-:W-:Y:S01]  /*13740*/  FMUL.FTZ R26, R2.reuse, R134 ;  /* 0x00000086021a7220 */ /* 0x040fe20000410000 */
[----:B------:R-:W2:Y:S01]  /*13750*/  MUFU.EX2 R181, R181 ;  /* 0x000000b500b57308 */ /* 0x000ea20000000800 */
[C---:B------:R-:W-:Y:S02]  /*13760*/  FMUL.FTZ R27, R2.reuse, R135 ;  /* 0x00000087021b7220 */ /* 0x040fe40000410000 */
[C---:B------:R-:W-:Y:S01]  /*13770*/  FMUL.FTZ R30, R2.reuse, R30 ;  /* 0x0000001e021e7220 */ /* 0x040fe20000410000 */
[----:B------:R-:W-:Y:S01]  /*13780*/  LDSM.16.MT88.4 R132, [R214+0x5880] ;  /* 0x00588000d684783b */ /* 0x000fe20000004200 */
[C---:B------:R-:W-:Y:S02]  /*13790*/  FMUL.FTZ R31, R2.reuse, R31 ;  /* 0x0000001f021f7220 */ /* 0x040fe40000410000 */
[C---:B------:R-:W-:Y:S02]  /*137a0*/  FMUL.FTZ R33, R3.reuse, R33 ;  /* 0x0000002103217220 */ /* 0x040fe40000410000 */
[C---:B------:R-:W-:Y:S01]  /*137b0*/  FMUL.FTZ R34, R2.reuse, R34 ;  /* 0x0000002202227220 */ /* 0x040fe20000410000 */
[----:B------:R-:W-:Y:S01]  /*137c0*/  MUFU.EX2 R180, R180 ;  /* 0x000000b400b47308 */ /* 0x000fe20000000800 */
[C---:B------:R-:W-:Y:S01]  /*137d0*/  FMUL.FTZ R35, R2.reuse, R35 ;  /* 0x0000002302237220 */ /* 0x040fe20000410000 */
[----:B------:R-:W-:Y:S01]  /*137e0*/  LDSM.16.MT88.4 R140, [R213+0x5880] ;  /* 0x00588000d58c783b */ /* 0x000fe20000004200 */
[----:B------:R-:W-:Y:S01]  /*137f0*/  FMUL.FTZ R36, R3, R36 ;  /* 0x0000002403247220 */ /* 0x000fe20000410000 */
[----:B---3--:R-:W-:Y:S01]  /*13800*/  F2FP.PACK_AB R154, R183, R184 ;  /* 0x000000b8b79a723e */ /* 0x008fe200000000ff */
[C---:B------:R-:W-:Y:S02]  /*13810*/  FMUL.FTZ R37, R3.reuse, R37 ;  /* 0x0000002503257220 */ /* 0x040fe40000410000 */
[C---:B------:R-:W-:Y:S02]  /*13820*/  FMUL.FTZ R38, R2.reuse, R38 ;  /* 0x0000002602267220 */ /* 0x040fe40000410000 */
[C---:B------:R-:W-:Y:S01]  /*13830*/  FMUL.FTZ R39, R2.reuse, R39 ;  /* 0x0000002702277220 */ /* 0x040fe20000410000 */
[----:B------:R-:W3:Y:S01]  /*13840*/  MUFU.EX2 R159, R159 ;  /* 0x0000009f009f7308 */ /* 0x000ee20000000800 */
[C---:B------:R-:W-:Y:S02]  /*13850*/  FMUL.FTZ R40, R3.reuse, R40 ;  /* 0x0000002803287220 */ /* 0x040fe40000410000 */
[----:B------:R-:W-:Y:S01]  /*13860*/  FMUL.FTZ R41, R3, R41 ;  /* 0x0000002903297220 */ /* 0x000fe20000410000 */
[----:B--2---:R-:W-:Y:S01]  /*13870*/  F2FP.PACK_AB R153, R181, R182 ;  /* 0x000000b6b599723e */ /* 0x004fe200000000ff */
        /* <DEDUP_REMOVED lines=8> */
[----:B------:R-:W-:Y:S01]  /*13900*/  FMUL.FTZ R49, R3, R49 ;  /* 0x0000003103317220 */ /* 0x000fe20000410000 */
[----:B------:R-:W2:Y:S01]  /*13910*/  MUFU.EX2 R188, R188 ;  /* 0x000000bc00bc7308 */ /* 0x000ea20000000800 */
[C---:B------:R-:W-:Y:S02]  /*13920*/  FMUL.FTZ R50, R2.reuse, R50 ;  /* 0x0000003202327220 */ /* 0x040fe40000410000 */
[C---:B------:R-:W-:Y:S01]  /*13930*/  FMUL.FTZ R51, R2.reuse, R51 ;  /* 0x0000003302337220 */ /* 0x040fe20000410000 */
[----:B---3--:R-:W-:Y:S01]  /*13940*/  F2FP.PACK_AB R155, R159, R180 ;  /* 0x000000b49f9b723e */ /* 0x008fe200000000ff */
[C---:B------:R-:W-:Y:S02]  /*13950*/  FMUL.FTZ R52, R3.reuse, R52 ;  /* 0x0000003403347220 */ /* 0x040fe40000410000 */
[C---:B------:R-:W-:Y:S02]  /*13960*/  FMUL.FTZ R53, R3.reuse, R53 ;  /* 0x0000003503357220 */ /* 0x040fe40000410000 */
[C---:B------:R-:W-:Y:S01]  /*13970*/  FMUL.FTZ R54, R2.reuse, R54 ;  /* 0x0000003602367220 */ /* 0x040fe20000410000 */
[----:B------:R-:W-:Y:S01]  /*13980*/  MUFU.EX2 R189, R189 ;  /* 0x000000bd00bd7308 */ /* 0x000fe20000000800 */
[C---:B-1----:R-:W-:Y:S05]  /*13990*/  HMMA.16816.F32 R4, R152.reuse, R12, R4 ;  /* 0x0000000c9804723c */ /* 0x042fea0000001804 */
[C---:B------:R-:W-:Y:S02]  /*139a0*/  FMUL.FTZ R55, R2.reuse, R55 ;  /* 0x0000003702377220 */ /* 0x040fe40000410000 */
[C---:B------:R-:W-:Y:S01]  /*139b0*/  FMUL.FTZ R12, R3.reuse, R144 ;  /* 0x00000090030c7220 */ /* 0x040fe20000410000 */
[C---:B------:R-:W-:Y:S01]  /*139c0*/  HMMA.16816.F32 R8, R152.reuse, R14, R8 ;  /* 0x0000000e9808723c */ /* 0x040fe20000001808 */
[----:B------:R-:W1:Y:S03]  /*139d0*/  MUFU.EX2 R190, R190 ;  /* 0x000000be00be7308 */ /* 0x000e660000000800 */
[C---:B------:R-:W-:Y:S02]  /*139e0*/  FMUL.FTZ R13, R3.reuse, R145 ;  /* 0x00000091030d7220 */ /* 0x040fe40000410000 */
[C---:B------:R-:W-:Y:S02]  /*139f0*/  FMUL.FTZ R56, R3.reuse, R56 ;  /* 0x0000003803387220 */ /* 0x040fe40000410000 */
[C---:B------:R-:W-:Y:S03]  /*13a00*/  FMUL.FTZ R14, R2.reuse, R146 ;  /* 0x00000092020e7220 */ /* 0x040fe60000410000 */
[----:B------:R-:W-:Y:S01]  /*13a10*/  MUFU.EX2 R198, R198 ;  /* 0x000000c600c67308 */ /* 0x000fe20000000800 */
[C---:B------:R-:W-:Y:S02]  /*13a20*/  FMUL.FTZ R15, R2.reuse, R147 ;  /* 0x00000093020f7220 */ /* 0x040fe40000410000 */
[----:B------:R-:W3:Y:S01]  /*13a30*/  LDSM.16.MT88.4 R144, [R212+0x4080] ;  /* 0x00408000d490783b */ /* 0x000ee20000004200 */
[C---:B------:R-:W-:Y:S02]  /*13a40*/  FMUL.FTZ R57, R3.reuse, R57 ;  /* 0x0000003903397220 */ /* 0x040fe40000410000 */
[C---:B------:R-:W-:Y:S02]  /*13a50*/  FMUL.FTZ R58, R2.reuse, R58 ;  /* 0x0000003a023a7220 */ /* 0x040fe40000410000 */
[C---:B------:R-:W-:Y:S02]  /*13a60*/  HMMA.16816.F32 R12, R152.reuse, R20, R12 ;  /* 0x00000014980c723c */ /* 0x040fe4000000180c */
[----:B------:R-:W4:Y:S01]  /*13a70*/  MUFU.EX2 R191, R191 ;  /* 0x000000bf00bf7308 */ /* 0x000f220000000800 */
[C---:B------:R-:W-:Y:S02]  /*13a80*/  FMUL.FTZ R59, R2.reuse, R59 ;  /* 0x0000003b023b7220 */ /* 0x040fe40000410000 */
[C---:B------:R-:W-:Y:S02]  /*13a90*/  FMUL.FTZ R60, R3.reuse, R60 ;  /* 0x0000003c033c7220 */ /* 0x040fe40000410000 */
[C---:B------:R-:W-:Y:S01]  /*13aa0*/  FMUL.FTZ R20, R3.reuse, R136 ;  /* 0x0000008803147220 */ /* 0x040fe20000410000 */
[C---:B------:R-:W-:Y:S04]  /*13ab0*/  HMMA.16816.F32 R16, R152.reuse, R22, R16 ;  /* 0x000000169810723c */ /* 0x040fe80000001810 */
[C---:B------:R-:W-:Y:S01]  /*13ac0*/  FMUL.FTZ R21, R3.reuse, R137 ;  /* 0x0000008903157220 */ /* 0x040fe20000410000 */
[----:B------:R-:W-:Y:S01]  /*13ad0*/  MUFU.EX2 R199, R199 ;  /* 0x000000c700c77308 */ /* 0x000fe20000000800 */
[C---:B------:R-:W-:Y:S02]  /*13ae0*/  FMUL.FTZ R61, R3.reuse, R61 ;  /* 0x0000003d033d7220 */ /* 0x040fe40000410000 */
[C---:B------:R-:W-:Y:S04]  /*13af0*/  FMUL.FTZ R22, R2.reuse, R138 ;  /* 0x0000008a02167220 */ /* 0x040fe80000410000 */
[C---:B------:R-:W-:Y:S02]  /*13b00*/  FMUL.FTZ R23, R2.reuse, R139 ;  /* 0x0000008b02177220 */ /* 0x040fe40000410000 */
[----:B------:R-:W5:Y:S01]  /*13b10*/  LDSM.16.MT88.4 R136, [R216+0x5880] ;  /* 0x00588000d888783b */ /* 0x000f620000004200 */
[C---:B------:R-:W-:Y:S02]  /*13b20*/  FMUL.FTZ R62, R2.reuse, R62 ;  /* 0x0000003e023e7220 */ /* 0x040fe40000410000 */
[C---:B------:R-:W-:Y:S02]  /*13b30*/  FMUL.FTZ R63, R2.reuse, R63 ;  /* 0x0000003f023f7220 */ /* 0x040fe40000410000 */
[C---:B------:R-:W-:Y:S03]  /*13b40*/  HMMA.16816.F32 R20, R152.reuse, R160, R20 ;  /* 0x000000a09814723c */ /* 0x040fe60000001814 */
[C---:B------:R-:W-:Y:S02]  /*13b50*/  FMUL.FTZ R64, R3.reuse, R64 ;  /* 0x0000004003407220 */ /* 0x040fe40000410000 */
[C---:B------:R-:W-:Y:S02]  /*13b60*/  FMUL.FTZ R65, R3.reuse, R65 ;  /* 0x0000004103417220 */ /* 0x040fe40000410000 */
[C---:B------:R-:W-:Y:S01]  /*13b70*/  FMUL.FTZ R66, R2.reuse, R66 ;  /* 0x0000004202427220 */ /* 0x040fe20000410000 */
[C---:B------:R-:W-:Y:S01]  /*13b80*/  HMMA.16816.F32 R24, R152.reuse, R162, R24 ;  /* 0x000000a29818723c */ /* 0x040fe20000001818 */
[----:B------:R-:W-:Y:S03]  /*13b90*/  LDSM.16.MT88.4 R160, [R212+0x4880] ;  /* 0x00488000d4a0783b */ /* 0x000fe60000004200 */
[C---:B------:R-:W-:Y:S02]  /*13ba0*/  FMUL.FTZ R67, R2.reuse, R67 ;  /* 0x0000004302437220 */ /* 0x040fe40000410000 */
[C---:B------:R-:W-:Y:S02]  /*13bb0*/  FMUL.FTZ R68, R3.reuse, R68 ;  /* 0x0000004403447220 */ /* 0x040fe40000410000 */
[C---:B---3--:R-:W-:Y:S04]  /*13bc0*/  HMMA.16816.F32 R28, R152.reuse, R144, R28 ;  /* 0x00000090981c723c */ /* 0x048fe8000000181c */
[C---:B------:R-:W-:Y:S02]  /*13bd0*/  FMUL.FTZ R69, R3.reuse, R69 ;  /* 0x0000004503457220 */ /* 0x040fe40000410000 */
[C---:B------:R-:W-:Y:S02]  /*13be0*/  FMUL.FTZ R70, R2.reuse, R70 ;  /* 0x0000004602467220 */ /* 0x040fe40000410000 */
[C---:B------:R-:W-:Y:S01]  /*13bf0*/  HMMA.16816.F32 R32, R152.reuse, R146, R32 ;  /* 0x000000929820723c */ /* 0x040fe20000001820 */
[----:B------:R-:W-:Y:S03]  /*13c00*/  LDSM.16.MT88.4 R144, [R214+0x4880] ;  /* 0x00488000d690783b */ /* 0x000fe60000004200 */
[C---:B------:R-:W-:Y:S02]  /*13c10*/  FMUL.FTZ R71, R2.reuse, R71 ;  /* 0x0000004702477220 */ /* 0x040fe40000410000 */
[C---:B------:R-:W-:Y:S02]  /*13c20*/  FMUL.FTZ R72, R3.reuse, R72 ;  /* 0x0000004803487220 */ /* 0x040fe40000410000 */
[C---:B------:R-:W-:Y:S01]  /*13c30*/  FMUL.FTZ R73, R3.reuse, R73 ;  /* 0x0000004903497220 */ /* 0x040fe20000410000 */
[C---:B-----5:R-:W-:Y:S03]  /*13c40*/  HMMA.16816.F32 R36, R152.reuse, R136, R36 ;  /* 0x000000889824723c */ /* 0x060fe60000001824 */
[C---:B------:R-:W-:Y:S02]  /*13c50*/  FMUL.FTZ R74, R2.reuse, R74 ;  /* 0x0000004a024a7220 */ /* 0x040fe40000410000 */
[C---:B------:R-:W-:Y:S02]  /*13c60*/  FMUL.FTZ R75, R2.reuse, R75 ;  /* 0x0000004b024b7220 */ /* 0x040fe40000410000 */
[C---:B------:R-:W-:Y:S01]  /*13c70*/  FMUL.FTZ R76, R3.reuse, R76 ;  /* 0x0000004c034c7220 */ /* 0x040fe20000410000 */
[C---:B------:R-:W-:Y:S01]  /*13c80*/  HMMA.16816.F32 R40, R152.reuse, R138, R40 ;  /* 0x0000008a9828723c */ /* 0x040fe20000001828 */
[----:B------:R-:W3:Y:S03]  /*13c90*/  LDSM.16.MT88.4 R136, [R212+0x5880] ;  /* 0x00588000d488783b */ /* 0x000ee60000004200 */
[C---:B------:R-:W-:Y:S02]  /*13ca0*/  FMUL.FTZ R77, R3.reuse, R77 ;  /* 0x0000004d034d7220 */ /* 0x040fe40000410000 */
[C---:B------:R-:W-:Y:S02]  /*13cb0*/  FMUL.FTZ R78, R2.reuse, R78 ;  /* 0x0000004e024e7220 */ /* 0x040fe40000410000 */
[C---:B------:R-:W-:Y:S04]  /*13cc0*/  HMMA.16816.F32 R44, R152.reuse, R132, R44 ;  /* 0x00000084982c723c */ /* 0x040fe8000000182c */
[C---:B------:R-:W-:Y:S02]  /*13cd0*/  FMUL.FTZ R79, R2.reuse, R79 ;  /* 0x0000004f024f7220 */ /* 0x040fe40000410000 */
[C---:B------:R-:W-:Y:S02]  /*13ce0*/  FMUL.FTZ R80, R3.reuse, R80 ;  /* 0x0000005003507220 */ /* 0x040fe40000410000 */
[C---:B------:R-:W-:Y:S01]  /*13cf0*/  HMMA.16816.F32 R48, R152.reuse, R134, R48 ;  /* 0x000000869830723c */ /* 0x040fe20000001830 */
[----:B------:R-:W5:Y:S03]  /*13d00*/  LDSM.16.MT88.4 R132, [R216+0x7080] ;  /* 0x00708000d884783b */ /* 0x000f660000004200 */
        /* <DEDUP_REMOVED lines=9> */
[C---:B------:R-:W-:Y:S01]  /*13da0*/  FMUL.FTZ R87, R2.reuse, R87 ;  /* 0x0000005702577220 */ /* 0x040fe20000410000 */
[C---:B---3--:R-:W-:Y:S03]  /*13db0*/  HMMA.16816.F32 R60, R152.reuse, R136, R60 ;  /* 0x00000088983c723c */ /* 0x048fe6000000183c */
[C---:B------:R-:W-:Y:S02]  /*13dc0*/  FMUL.FTZ R88, R3.reuse, R88 ;  /* 0x0000005803587220 */ /* 0x040fe40000410000 */
[C---:B------:R-:W-:Y:S02]  /*13dd0*/  FMUL.FTZ R89, R3.reuse, R89 ;  /* 0x0000005903597220 */ /* 0x040fe40000410000 */
[C---:B------:R-:W-:Y:S01]  /*13de0*/  FMUL.FTZ R90, R2.reuse, R90 ;  /* 0x0000005a025a7220 */ /* 0x040fe20000410000 */
[C---:B------:R-:W-:Y:S01]  /*13df0*/  HMMA.16816.F32 R64, R152.reuse, R138, R64 ;  /* 0x0000008a9840723c */ /* 0x040fe20000001840 */
[----:B------:R-:W3:Y:S03]  /*13e00*/  LDSM.16.MT88.4 R136, [R213+0x7080] ;  /* 0x00708000d588783b */ /* 0x000ee60000004200 */
[C---:B------:R-:W-:Y:S02]  /*13e10*/  FMUL.FTZ R91, R2.reuse, R91 ;  /* 0x0000005b025b7220 */ /* 0x040fe40000410000 */
[C---:B------:R-:W-:Y:S02]  /*13e20*/  FMUL.FTZ R92, R3.reuse, R92 ;  /* 0x0000005c035c7220 */ /* 0x040fe40000410000 */
[C---:B-----5:R-:W-:Y:S04]  /*13e30*/  HMMA.16816.F32 R68, R152.reuse, R132, R68 ;  /* 0x000000849844723c */ /* 0x060fe80000001844 */
[C---:B------:R-:W-:Y:S02]  /*13e40*/  FMUL.FTZ R93, R3.reuse, R93 ;  /* 0x0000005d035d7220 */ /* 0x040fe40000410000 */
[C---:B------:R-:W-:Y:S02]  /*13e50*/  FMUL.FTZ R94, R2.reuse, R94 ;  /* 0x0000005e025e7220 */ /* 0x040fe40000410000 */
[C---:B------:R-:W-:Y:S01]  /*13e60*/  HMMA.16816.F32 R72, R152.reuse, R134, R72 ;  /* 0x000000869848723c */ /* 0x040fe20000001848 */
[----:B------:R-:W5:Y:S03]  /*13e70*/  LDSM.16.MT88.4 R132, [R212+0x7080] ;  /* 0x00708000d484783b */ /* 0x000f660000004200 */
        /* <DEDUP_REMOVED lines=35> */
[----:B------:R-:W-:Y:S02]  /*140b0*/  FMUL.FTZ R117, R3, R117 ;  /* 0x0000007503757220 */ /* 0x000fe40000410000 */
[C---:B------:R-:W-:Y:S01]  /*140c0*/  FMUL.FTZ R118, R2.reuse, R118 ;  /* 0x0000007602767220 */ /* 0x040fe20000410000 */
[C---:B------:R-:W-:Y:S01]  /*140d0*/  HMMA.16816.F32 R112, R152.reuse, R138, R112 ;  /* 0x0000008a9870723c */ /* 0x040fe20000001870 */
[----:B------:R-:W3:Y:S03]  /*140e0*/  LDSM.16.MT88.4 R136, [R216+0x4880] ;  /* 0x00488000d888783b */ /* 0x000ee60000004200 */
[C---:B------:R-:W-:Y:S02]  /*140f0*/  FMUL.FTZ R119, R2.reuse, R119 ;  /* 0x0000007702777220 */ /* 0x040fe40000410000 */
[--C-:B------:R-:W-:Y:S02]  /*14100*/  FFMA.FTZ R246, R247, c[0x0][0x2d0], -R176.reuse ;  /* 0x0000b400f7f67a23 */ /* 0x100fe400000108b0 */
[C---:B------:R-:W-:Y:S03]  /*14110*/  FMUL.FTZ R120, R3.reuse, R120 ;  /* 0x0000007803787220 */ /* 0x040fe60000410000 */
[C---:B-----5:R-:W-:Y:S01]  /*14120*/  HMMA.16816.F32 R116, R152.reuse, R132, R116 ;  /* 0x000000849874723c */ /* 0x060fe20000001874 */
[----:B------:R-:W5:Y:S02]  /*14130*/  MUFU.EX2 R246, R246 ;  /* 0x000000f600f67308 */ /* 0x000f640000000800 */
[C---:B------:R-:W-:Y:S02]  /*14140*/  FMUL.FTZ R121, R3.reuse, R121 ;  /* 0x0000007903797220 */ /* 0x040fe40000410000 */
[C---:B------:R-:W-:Y:S02]  /*14150*/  FMUL.FTZ R122, R2.reuse, R122 ;  /* 0x0000007a027a7220 */ /* 0x040fe40000410000 */
[----:B------:R-:W-:Y:S01]  /*14160*/  FMUL.FTZ R123, R2, R123 ;  /* 0x0000007b027b7220 */ /* 0x000fe20000410000 */
[----:B--2---:R-:W-:Y:S01]  /*14170*/  F2FP.PACK_AB R132, R188, R187 ;  /* 0x000000bbbc84723e */ /* 0x004fe200000000ff */
[C---:B------:R-:W-:Y:S03]  /*14180*/  FMUL.FTZ R124, R3.reuse, R124 ;  /* 0x0000007c037c7220 */ /* 0x040fe60000410000 */
[C---:B------:R-:W-:Y:S01]  /*14190*/  FMUL.FTZ R125, R3.reuse, R125 ;  /* 0x0000007d037d7220 */ /* 0x040fe20000410000 */
[----:B------:R-:W-:Y:S01]  /*141a0*/  F2FP.PACK_AB R133, R190, R189 ;  /* 0x000000bdbe85723e */ /* 0x000fe200000000ff */
[C---:B------:R-:W-:Y:S03]  /*141b0*/  HMMA.16816.F32 R120, R152.reuse, R134, R120 ;  /* 0x000000869878723c */ /* 0x040fe60000001878 */
[C---:B------:R-:W-:Y:S02]  /*141c0*/  FMUL.FTZ R126, R2.reuse, R126 ;  /* 0x0000007e027e7220 */ /* 0x040fe40000410000 */
[C---:B------:R-:W-:Y:S02]  /*141d0*/  FMUL.FTZ R127, R2.reuse, R127 ;  /* 0x0000007f027f7220 */ /* 0x040fe40000410000 */
[----:B------:R-:W-:Y:S01]  /*141e0*/  FMUL.FTZ R128, R3, R128 ;  /* 0x0000008003807220 */ /* 0x000fe20000410000 */
[----:B----4-:R-:W-:Y:S01]  /*141f0*/  F2FP.PACK_AB R134, R191, R198 ;  /* 0x000000c6bf86723e */ /* 0x010fe200000000ff */
[----:B------:R-:W-:Y:S03]  /*14200*/  FMUL.FTZ R129, R3, R129 ;  /* 0x0000008103817220 */ /* 0x000fe60000410000 */
[C---:B-1----:R-:W-:Y:S03]  /*14210*/  HMMA.16816.F32 R124, R152.reuse, R140, R124 ;  /* 0x0000008c987c723c */ /* 0x042fe6000000187c */
[----:B------:R-:W-:Y:S01]  /*14220*/  FMUL.FTZ R130, R2, R130 ;  /* 0x0000008202827220 */ /* 0x000fe20000410000 */
[----:B-----5:R-:W-:Y:S01]  /*14230*/  F2FP.PACK_AB R135, R246, R199 ;  /* 0x000000c7f687723e */ /* 0x020fe200000000ff */
[----:B------:R-:W-:Y:S02]  /*14240*/  FMUL.FTZ R131, R2, R131 ;  /* 0x0000008302837220 */ /* 0x000fe40000410000 */
[--C-:B------:R-:W-:Y:S02]  /*14250*/  FFMA.FTZ R194, R194, c[0x0][0x2d0], -R177.reuse ;  /* 0x0000b400c2c27a23 */ /* 0x100fe400000108b1 */
[--C-:B------:R-:W-:Y:S03]  /*14260*/  FFMA.FTZ R247, R196, c[0x0][0x2d0], -R177.reuse ;  /* 0x0000b400c4f77a23 */ /* 0x100fe600000108b1 */
[----:B------:R-:W-:Y:S01]  /*14270*/  HMMA.16816.F32 R128, R152, R142, R128 ;  /* 0x0000008e9880723c */ /* 0x000fe20000001880 */
[----:B------:R-:W1:Y:S01]  /*14280*/  LDSM.16.MT88.4 R140, [R214+0x6080] ;  /* 0x00608000d68c783b */ /* 0x000e620000004200 */
[----:B------:R-:W-:Y:S01]  /*14290*/  MUFU.EX2 R194, R194 ;  /* 0x000000c200c27308 */ /* 0x000fe20000000800 */
[--C-:B------:R-:W-:Y:S02]  /*142a0*/  FFMA.FTZ R196, R197, c[0x0][0x2d0], -R176.reuse ;  /* 0x0000b400c5c47a23 */ /* 0x100fe400000108b0 */
[--C-:B------:R-:W-:Y:S02]  /*142b0*/  FFMA.FTZ R195, R195, c[0x0][0x2d0], -R176.reuse ;  /* 0x0000b400c3c37a23 */ /* 0x100fe400000108b0 */
[--C-:B------:R-:W-:Y:S01]  /*142c0*/  FFMA.FTZ R193, R193, c[0x0][0x2d0], -R177.reuse ;  /* 0x0000b400c1c17a23 */ /* 0x100fe200000108b1 */
[C---:B---3--:R-:W-:Y:S01]  /*142d0*/  HMMA.16816.F32 R4, R132.reuse, R136, R4 ;  /* 0x000000888404723c */ /* 0x048fe20000001804 */
[----:B------:R-:W2:Y:S03]  /*142e0*/  LDSM.16.MT88.4 R152, [R213+0x6080] ;  /* 0x00608000d598783b */ /* 0x000ea60000004200 */
[----:B------:R-:W3:Y:S01]  /*142f0*/  MUFU.EX2 R247, R247 ;  /* 0x000000f700f77308 */ /* 0x000ee20000000800 */
[----:B------:R-:W-:Y:S02]  /*14300*/  FFMA.FTZ R177, R192, c[0x0][0x2d0], -R177 ;  /* 0x0000b400c0b17a23 */ /* 0x000fe400000108b1 */
[--C-:B------:R-:W-:Y:S01]  /*14310*/  FFMA.FTZ R158, R158, c[0x0][0x2d0], -R176.reuse ;  /* 0x0000b4009e9e7a23 */ /* 0x100fe200000108b0 */
[C---:B------:R-:W-:Y:S01]  /*14320*/  HMMA.16816.F32 R8, R132.reuse, R138, R8 ;  /* 0x0000008a8408723c */ /* 0x040fe20000001808 */
[----:B------:R-:W4:Y:S03]  /*14330*/  LDSM.16.MT88.4 R136, [R214+0x7880] ;  /* 0x00788000d688783b */ /* 0x000f260000004200 */
[----:B------:R-:W-:Y:S02]  /*14340*/  FFMA.FTZ R176, R157, c[0x0][0x2d0], -R176 ;  /* 0x0000b4009db07a23 */ /* 0x000fe400000108b0 */
[----:B------:R-:W-:Y:S01]  /*14350*/  MUFU.EX2 R192, R177 ;  /* 0x000000b100c07308 */ /* 0x000fe20000000800 */
[----:B------:R-:W-:Y:S01]  /*14360*/  FFMA.FTZ R186, R3, R244, R186 ;  /* 0x000000f403ba7223 */ /* 0x000fe200000100ba */
[C---:B------:R-:W-:Y:S04]  /*14370*/  HMMA.16816.F32 R12, R132.reuse, R144, R12 ;  /* 0x00000090840c723c */ /* 0x040fe8000000180c */
[----:B------:R-:W-:Y:S02]  /*14380*/  FFMA.FTZ R182, R2, R245, R182 ;  /* 0x000000f502b67223 */ /* 0x000fe400000100b6 */
[----:B------:R-:W-:Y:S02]  /*14390*/  FADD.FTZ R185, R185, R186 ;  /* 0x000000bab9b97221 */ /* 0x000fe40000010000 */
[C---:B------:R-:W-:Y:S01]  /*143a0*/  HMMA.16816.F32 R16, R132.reuse, R146, R16 ;  /* 0x000000928410723c */ /* 0x040fe20000001810 */
[----:B------:R-:W5:Y:S01]  /*143b0*/  LDSM.16.MT88.4 R144, [R213+0x7880] ;  /* 0x00788000d590783b */ /* 0x000f620000004200 */
[----:B------:R1:W-:Y:S02]  /*143c0*/  MUFU.EX2 R157, R176 ;  /* 0x000000b0009d7308 */ /* 0x0003e40000000800 */
[----:B------:R-:W-:Y:S02]  /*143d0*/  FADD.FTZ R181, R181, R182 ;  /* 0x000000b6b5b57221 */ /* 0x000fe40000010000 */
[----:B------:R-:W-:Y:S02]  /*143e0*/  FADD.FTZ R2, R184, R185 ;  /* 0x000000b9b8027221 */ /* 0x000fe40000010000 */
[C---:B------:R-:W-:Y:S04]  /*143f0*/  HMMA.16816.F32 R20, R132.reuse, R148, R20 ;  /* 0x000000948414723c */ /* 0x040fe80000001814 */
[----:B------:R-:W-:Y:S01]  /*14400*/  MUFU.EX2 R196, R196 ;  /* 0x000000c400c47308 */ /* 0x000fe20000000800 */
[----:B------:R-:W-:Y:S03]  /*14410*/  FADD.FTZ R2, R183, R2 ;  /* 0x00000002b7027221 */ /* 0x000fe60000010000 */
[C---:B------:R-:W-:Y:S01]  /*14420*/  HMMA.16816.F32 R24, R132.reuse, R150, R24 ;  /* 0x000000968418723c */ /* 0x040fe20000001818 */
[----:B------:R-:W-:Y:S03]  /*14430*/  LDSM.16.MT88.4 R148, [R216+0x9080] ;  /* 0x00908000d894783b */ /* 0x000fe60000004200 */
[----:B------:R-:W-:Y:S02]  /*14440*/  FADD.FTZ R3, R187, R2 ;  /* 0x00000002bb037221 */ /* 0x000fe40000010000 */
[----:B------:R-:W2:Y:S02]  /*14450*/  MUFU.EX2 R195, R195 ;  /* 0x000000c300c37308 */ /* 0x000ea40000000800 */
[C---:B------:R-:W-:Y:S01]  /*14460*/  HMMA.16816.F32 R28, R132.reuse, R160, R28 ;  /* 0x000000a0841c723c */ /* 0x040fe2000000181c */
[----:B-1----:R-:W-:Y:S03]  /*14470*/  LDSM.16.MT88.4 R176, [R216+0x6880] ;  /* 0x00688000d8b0783b */ /* 0x002fe60000004200 */
[----:B------:R-:W-:Y:S03]  /*14480*/  FADD.FTZ R3, R188, R3 ;  /* 0x00000003bc037221 */ /* 0x000fe60000010000 */
[----:B---3--:R-:W-:Y:S01]  /*14490*/  F2FP.PACK_AB R160, R247, R194 ;  /* 0x000000c2f7a0723e */ /* 0x008fe200000000ff */
[C---:B------:R-:W-:Y:S01]  /*144a0*/  HMMA.16816.F32 R32, R132.reuse, R162, R32 ;  /* 0x000000a28420723c */ /* 0x040fe20000001820 */
[----:B------:R-:W1:Y:S03]  /*144b0*/  MUFU.EX2 R193, R193 ;  /* 0x000000c100c17308 */ /* 0x000e660000000800 */
[----:B------:R-:W-:Y:S04]  /*144c0*/  FADD.FTZ R198, R198, R3 ;  /* 0x00000003c6c67221 */ /* 0x000fe80000010000 */
[C---:B------:R-:W-:Y:S03]  /*144d0*/  HMMA.16816.F32 R36, R132.reuse, R164, R36 ;  /* 0x000000a48424723c */ /* 0x040fe60000001824 */
[----:B------:R-:W3:Y:S01]  /*144e0*/  MUFU.EX2 R158, R158 ;  /* 0x0000009e009e7308 */ /* 0x000ee20000000800 */
[----:B------:R-:W-:Y:S01]  /*144f0*/  FADD.FTZ R191, R191, R198 ;  /* 0x000000c6bfbf7221 */ /* 0x000fe20000010000 */
[----:B--2---:R-:W-:Y:S03]  /*14500*/  F2FP.PACK_AB R161, R195, R196 ;  /* 0x000000c4c3a1723e */ /* 0x004fe600000000ff */
[C---:B------:R-:W-:Y:S01]  /*14510*/  HMMA.16816.F32 R40, R132.reuse, R166, R40 ;  /* 0x000000a68428723c */ /* 0x040fe20000001828 */
[----:B------:R-:W-:Y:S03]  /*14520*/  LDSM.16.MT88.4 R164, [R214+0x5080] ;  /* 0x00508000d6a4783b */ /* 0x000fe60000004200 */
[----:B------:R-:W-:Y:S04]  /*14530*/  FADD.FTZ R194, R194, R191 ;  /* 0x000000bfc2c27221 */ /* 0x000fe80000010000 */
[C---:B------:R-:W-:Y:S04]  /*14540*/  HMMA.16816.F32 R44, R132.reuse, R140, R44 ;  /* 0x0000008c842c723c */ /* 0x040fe8000000182c */
[C---:B-1----:R-:W-:Y:S01]  /*14550*/  F2FP.PACK_AB R162, R192.reuse, R193 ;  /* 0x000000c1c0a2723e */ /* 0x042fe200000000ff */
[----:B------:R-:W-:Y:S03]  /*14560*/  FADD.FTZ R194, R247, R194 ;  /* 0x000000c2f7c27221 */ /* 0x000fe60000010000 */
[C---:B------:R-:W-:Y:S01]  /*14570*/  HMMA.16816.F32 R48, R132.reuse, R142, R48 ;  /* 0x0000008e8430723c */ /* 0x040fe20000001830 */
[----:B------:R-:W1:Y:S03]  /*14580*/  LDSM.16.MT88.4 R140, [R212+0x7880] ;  /* 0x00788000d48c783b */ /* 0x000e660000004200 */
[----:B---3--:R-:W-:Y:S01]  /*14590*/  F2FP.PACK_AB R163, R157, R158 ;  /* 0x0000009e9da3723e */ /* 0x008fe200000000ff */
[----:B------:R-:W-:Y:S03]  /*145a0*/  FADD.FTZ R193, R193, R194 ;  /* 0x000000c2c1c17221 */ /* 0x000fe60000010000 */
[C---:B------:R-:W-:Y:S04]  /*145b0*/  HMMA.16816.F32 R52, R132.reuse, R152, R52 ;  /* 0x000000988434723c */ /* 0x040fe80000001834 */
[----:B------:R-:W-:Y:S04]  /*145c0*/  FADD.FTZ R244, R192, R193 ;  /* 0x000000c1c0f47221 */ /* 0x000fe80000010000 */
[C---:B------:R-:W-:Y:S08]  /*145d0*/  HMMA.16816.F32 R56, R132.reuse, R154, R56 ;  /* 0x0000009a8438723c */ /* 0x040ff00000001838 */
        /* <DEDUP_REMOVED lines=8> */
[----:B------:R-:W2:Y:S07]  /*14660*/  LDSM.16.MT88.4 R136, [R214+0x9080] ;  /* 0x00908000d688783b */ /* 0x000eae0000004200 */
[C---:B-----5:R-:W-:Y:S08]  /*14670*/  HMMA.16816.F32 R84, R132.reuse, R144, R84 ;  /* 0x000000908454723c */ /* 0x060ff00000001854 */
        /* <DEDUP_REMOVED lines=9> */
[C---:B------:R-:W-:Y:S08]  /*14710*/  HMMA.16816.F32 R112, R132.reuse, R138, R112 ;  /* 0x0000008a8470723c */ /* 0x040ff00000001870 */
[C---:B---3--:R-:W-:Y:S08]  /*14720*/  HMMA.16816.F32 R116, R132.reuse, R144, R116 ;  /* 0x000000908474723c */ /* 0x048ff00000001874 */
[C---:B------:R-:W-:Y:S08]  /*14730*/  HMMA.16816.F32 R120, R132.reuse, R146, R120 ;  /* 0x000000928478723c */ /* 0x040ff00000001878 */
[C---:B-1----:R-:W-:Y:S08]  /*14740*/  HMMA.16816.F32 R124, R132.reuse, R140, R124 ;  /* 0x0000008c847c723c */ /* 0x042ff0000000187c */
[----:B------:R-:W-:Y:S08]  /*14750*/  HMMA.16816.F32 R128, R132, R142, R128 ;  /* 0x0000008e8480723c */ /* 0x000ff00000001880 */
[C---:B----4-:R-:W-:Y:S01]  /*14760*/  HMMA.16816.F32 R152, R160.reuse, R148, R4 ;  /* 0x00000094a098723c */ /* 0x050fe20000001804 */
[----:B------:R-:W1:Y:S07]  /*14770*/  LDSM.16.MT88.4 R4, [R214+0x6880] ;  /* 0x00688000d604783b */ /* 0x000e6e0000004200 */
[C---:B------:R-:W-:Y:S01]  /*14780*/  HMMA.16816.F32 R148, R160.reuse, R150, R8 ;  /* 0x00000096a094723c */ /* 0x040fe20000001808 */
[----:B------:R-:W2:Y:S07]  /*14790*/  LDSM.16.MT88.4 R8, [R213+0x6880] ;  /* 0x00688000d508783b */ /* 0x000eae0000004200 */
[C---:B------:R-:W-:Y:S01]  /*147a0*/  HMMA.16816.F32 R144, R160.reuse, R164, R12 ;  /* 0x000000a4a090723c */ /* 0x040fe2000000180c */
[----:B------:R-:W3:Y:S07]  /*147b0*/  LDSM.16.MT88.4 R12, [R212+0x6880] ;  /* 0x00688000d40c783b */ /* 0x000eee0000004200 */
[C---:B------:R-:W-:Y:S01]  /*147c0*/  HMMA.16816.F32 R140, R160.reuse, R166, R16 ;  /* 0x000000a6a08c723c */ /* 0x040fe20000001810 */
[----:B------:R-:W4:Y:S07]  /*147d0*/  LDSM.16.MT88.4 R16, [R216+0x8080] ;  /* 0x00808000d810783b */ /* 0x000f2e0000004200 */
[C---:B------:R-:W-:Y:S01]  /*147e0*/  HMMA.16816.F32 R136, R160.reuse, R168, R20 ;  /* 0x000000a8a088723c */ /* 0x040fe20000001814 */
[----:B------:R-:W5:Y:S07]  /*147f0*/  LDSM.16.MT88.4 R20, [R214+0x8080] ;  /* 0x00808000d614783b */ /* 0x000f6e0000004200 */
[C---:B------:R-:W-:Y:S01]  /*14800*/  HMMA.16816.F32 R132, R160.reuse, R170, R24 ;  /* 0x000000aaa084723c */ /* 0x040fe20000001818 */
[----:B------:R-:W2:Y:S07]  /*14810*/  LDSM.16.MT88.4 R24, [R213+0x8080] ;  /* 0x00808000d518783b */ /* 0x000eae0000004200 */
[C---:B------:R-:W-:Y:S01]  /*14820*/  HMMA.16816.F32 R28, R160.reuse, R172, R28 ;  /* 0x000000aca01c723c */ /* 0x040fe2000000181c */
[----:B------:R-:W2:Y:S07]  /*14830*/  LDSM.16.MT88.4 R164, [R212+0x8080] ;  /* 0x00808000d4a4783b */ /* 0x000eae0000004200 */
[C---:B------:R-:W-:Y:S01]  /*14840*/  HMMA.16816.F32 R32, R160.reuse, R174, R32 ;  /* 0x000000aea020723c */ /* 0x040fe20000001820 */
[----:B------:R-:W3:Y:S07]  /*14850*/  LDSM.16.MT88.4 R168, [R216+0x9880] ;  /* 0x00988000d8a8783b */ /* 0x000eee0000004200 */
[C---:B------:R-:W-:Y:S01]  /*14860*/  HMMA.16816.F32 R36, R160.reuse, R176, R36 ;  /* 0x000000b0a024723c */ /* 0x040fe20000001824 */
[----:B------:R-:W3:Y:S07]  /*14870*/  LDSM.16.MT88.4 R172, [R214+0x9880] ;  /* 0x00988000d6ac783b */ /* 0x000eee0000004200 */
        /* <DEDUP_REMOVED lines=8> */
[----:B------:R-:W-:Y:S01]  /*14900*/  FADD.FTZ R8, R159, R8 ;  /* 0x000000089f087221 */ /* 0x000fe20000010000 */
[----:B------:R-:W-:Y:S03]  /*14910*/  MOV R159, R156 ;  /* 0x0000009c009f7202 */ /* 0x000fe60000000f00 */
[C---:B---3--:R-:W-:Y:S04]  /*14920*/  HMMA.16816.F32 R60, R160.reuse, R12, R60 ;  /* 0x0000000ca03c723c */ /* 0x048fe8000000183c */
[----:B------:R-:W-:Y:S04]  /*14930*/  FADD.FTZ R189, R189, R8 ;  /* 0x00000008bdbd7221 */ /* 0x000fe80000010000 */
[C---:B------:R-:W-:Y:S04]  /*14940*/  HMMA.16816.F32 R64, R160.reuse, R14, R64 ;  /* 0x0000000ea040723c */ /* 0x040fe80000001840 */
[----:B------:R-:W-:Y:S04]  /*14950*/  FADD.FTZ R190, R190, R189 ;  /* 0x000000bdbebe7221 */ /* 0x000fe80000010000 */
[C---:B----4-:R-:W-:Y:S04]  /*14960*/  HMMA.16816.F32 R68, R160.reuse, R16, R68 ;  /* 0x00000010a044723c */ /* 0x050fe80000001844 */
[----:B------:R-:W-:Y:S04]  /*14970*/  FADD.FTZ R3, R199, R190 ;  /* 0x000000bec7037221 */ /* 0x000fe80000010000 */
[C---:B------:R-:W-:Y:S04]  /*14980*/  HMMA.16816.F32 R72, R160.reuse, R18, R72 ;  /* 0x00000012a048723c */ /* 0x040fe80000001848 */
[----:B------:R-:W-:Y:S04]  /*14990*/  FADD.FTZ R3, R246, R3 ;  /* 0x00000003f6037221 */ /* 0x000fe80000010000 */
[C---:B-----5:R-:W-:Y:S04]  /*149a0*/  HMMA.16816.F32 R76, R160.reuse, R20, R76 ;  /* 0x00000014a04c723c */ /* 0x060fe8000000184c */
[----:B------:R-:W-:Y:S04]  /*149b0*/  FADD.FTZ R196, R196, R3 ;  /* 0x00000003c4c47221 */ /* 0x000fe80000010000 */
[C---:B------:R-:W-:Y:S04]  /*149c0*/  HMMA.16816.F32 R80, R160.reuse, R22, R80 ;  /* 0x00000016a050723c */ /* 0x040fe80000001850 */
[----:B------:R-:W-:Y:S04]  /*149d0*/  FADD.FTZ R195, R195, R196 ;  /* 0x000000c4c3c37221 */ /* 0x000fe80000010000 */
[C---:B------:R-:W-:Y:S04]  /*149e0*/  HMMA.16816.F32 R84, R160.reuse, R24, R84 ;  /* 0x00000018a054723c */ /* 0x040fe80000001854 */
        /* <DEDUP_REMOVED lines=12> */
[----:B------:R-:W-:Y:S01]  /*14ab0*/  HMMA.16816.F32 R128, R160, R6, R128 ;  /* 0x00000006a080723c */ /* 0x000fe20000001880 */
[----:B------:R-:W-:-:S07]  /*14ac0*/  @P4 BRA `(.L_x_847) ;  /* 0xffffd61000004947 */ /* 0x000fce000383ffff */
.L_x_846:
[----:B------:R-:W1:Y:S01]  /*14ad0*/  SHFL.BFLY PT, R3, R244, 0x2, 0x1f ;  /* 0x0c401f00f4037f89 */ /* 0x000e6200000e0000 */
[----:B------:R-:W-:-:S02]  /*14ae0*/  MOV R4, RZ ;  /* 0x000000ff00047202 */ /* 0x000fc40000000f00 */
[----:B------:R-:W-:Y:S01]  /*14af0*/  MOV R12, 0xff800000 ;  /* 0xff800000000c7802 */ /* 0x000fe20000000f00 */
[----:B------:R-:W2:Y:S01]  /*14b00*/  SHFL.BFLY PT, R2, R245, 0x2, 0x1f ;  /* 0x0c401f00f5027f89 */ /* 0x000ea200000e0000 */
[----:B------:R-:W-:Y:S02]  /*14b10*/  MOV R13, 0xff800000 ;  /* 0xff800000000d7802 */ /* 0x000fe40000000f00 */
        /* <DEDUP_REMOVED lines=150> */
.L_x_784:
[----:B------:R-:W-:Y:S01]  /*15480*/  ULDC.64 UR4, c[0x0][0x118] ;  /* 0x0000460000047ab9 */ /* 0x000fe20000000a00 */
[----:B------:R-:W-:Y:S01]  /*15490*/  SHF.R.S32.HI R0, RZ, 0x1f, R223 ;  /* 0x0000001fff007819 */ /* 0x000fe200000114df */
[----:B------:R-:W-:Y:S05]  /*154a0*/  @P2 BRA `(.L_x_850) ;  /* 0x00001a8000002947 */ /* 0x000fea0003800000 */
[----:B------:R-:W1:Y:S01]  /*154b0*/  S2R R5, SR_TID.X ;  /* 0x0000000000057919 */ /* 0x000e620000002100 */
[----:B------:R-:W-:-:S02]  /*154c0*/  F2FP.PACK_AB R10, R11, R10 ;  /* 0x0000000a0b0a723e */ /* 0x000fc400000000ff */
[----:B------:R-:W-:Y:S01]  /*154d0*/  F2FP.PACK_AB R11, R8, R7 ;  /* 0x00000007080b723e */ /* 0x000fe200000000ff */
[----:B------:R-:W-:Y:S01]  /*154e0*/  BAR.SYNC.DEFER_BLOCKING 0x1, 0x100 ;  /* 0x0044000000007b1d */ /* 0x000fe20000010000 */
[----:B------:R-:W-:Y:S02]  /*154f0*/  F2FP.PACK_AB R108, R9, R108 ;  /* 0x0000006c096c723e */ /* 0x000fe400000000ff */
[----:B------:R-:W-:Y:S01]  /*15500*/  F2FP.PACK_AB R2, R3, R2 ;  /* 0x000000020302723e */ /* 0x000fe200000000ff */
[----:B------:R-:W-:Y:S01]  /*15510*/  IMAD.MOV.U32 R3, RZ, RZ, 0x40 ;  /* 0x00000040ff037424 */ /* 0x000fe200078e00ff */
        /* <DEDUP_REMOVED lines=8> */
[----:B-1----:R-:W-:-:S02]  /*155a0*/  SHF.R.S32.HI R14, RZ, 0x1f, R5 ;  /* 0x0000001fff0e7819 */ /* 0x002fc40000011405 */
[----:B------:R-:W-:Y:S02]  /*155b0*/  F2FP.PACK_AB R136, R137, R136 ;  /* 0x000000888988723e */ /* 0x000fe400000000ff */
[----:B------:R-:W-:Y:S02]  /*155c0*/  LEA.HI R15, R14, R5, RZ, 0x2 ;  /* 0x000000050e0f7211 */ /* 0x000fe400078f10ff */
[----:B------:R-:W-:Y:S02]  /*155d0*/  F2FP.PACK_AB R138, R139, R138 ;  /* 0x0000008a8b8a723e */ /* 0x000fe400000000ff */
[--C-:B------:R-:W-:Y:S02]  /*155e0*/  SHF.R.S32.HI R8, RZ, 0x2, R15.reuse ;  /* 0x00000002ff087819 */ /* 0x100fe4000001140f */
[----:B------:R-:W-:Y:S02]  /*155f0*/  SHF.R.S32.HI R7, RZ, 0x1f, R15 ;  /* 0x0000001fff077819 */ /* 0x000fe4000001140f */
[----:B------:R-:W-:-:S02]  /*15600*/  LOP3.LUT R16, R15, 0xfffffffc, RZ, 0xc0, !PT ;  /* 0xfffffffc0f107812 */ /* 0x000fc400078ec0ff */
[----:B------:R-:W-:Y:S02]  /*15610*/  LEA.HI R7, R7, R8, RZ, 0x3 ;  /* 0x0000000807077211 */ /* 0x000fe400078f18ff */
[----:B------:R-:W-:Y:S01]  /*15620*/  F2FP.PACK_AB R6, R133, R6 ;  /* 0x000000068506723e */ /* 0x000fe200000000ff */
[----:B------:R-:W-:Y:S01]  /*15630*/  IMAD.IADD R16, R5, 0x1, -R16 ;  /* 0x0000000105107824 */ /* 0x000fe200078e0a10 */
[----:B------:R-:W-:Y:S02]  /*15640*/  LOP3.LUT R7, R7, 0xfffffff8, RZ, 0xc0, !PT ;  /* 0xfffffff807077812 */ /* 0x000fe400078ec0ff */
[----:B------:R-:W-:Y:S02]  /*15650*/  F2FP.PACK_AB R4, R135, R4 ;  /* 0x000000048704723e */ /* 0x000fe400000000ff */
[----:B------:R-:W-:Y:S01]  /*15660*/  F2FP.PACK_AB R28, R29, R28 ;  /* 0x0000001c1d1c723e */ /* 0x000fe200000000ff */
[----:B------:R-:W-:Y:S01]  /*15670*/  IMAD.IADD R8, R8, 0x1, -R7 ;  /* 0x0000000108087824 */ /* 0x000fe200078e0a07 */
[----:B------:R-:W-:-:S02]  /*15680*/  LEA.HI R7, R14, R5, RZ, 0x5 ;  /* 0x000000050e077211 */ /* 0x000fc400078f28ff */
[----:B------:R-:W-:Y:S01]  /*15690*/  F2FP.PACK_AB R30, R31, R30 ;  /* 0x0000001e1f1e723e */ /* 0x000fe200000000ff */
[C---:B------:R-:W-:Y:S01]  /*156a0*/  IMAD.SHL.U32 R15, R8.reuse, 0x40, RZ ;  /* 0x00000040080f7824 */ /* 0x040fe200078e00ff */
[----:B------:R-:W-:Y:S02]  /*156b0*/  SHF.R.S32.HI R9, RZ, 0x5, R7 ;  /* 0x00000005ff097819 */ /* 0x000fe40000011407 */
[----:B------:R-:W-:Y:S02]  /*156c0*/  LOP3.LUT R18, R8, 0x1, RZ, 0xc0, !PT ;  /* 0x0000000108127812 */ /* 0x000fe400078ec0ff */
[----:B------:R-:W-:Y:S01]  /*156d0*/  LOP3.LUT R15, R15, 0x1c0, RZ, 0xc0, !PT ;  /* 0x000001c00f0f7812 */ /* 0x000fe200078ec0ff */
[----:B------:R-:W-:Y:S01]  /*156e0*/  IMAD R17, R9, 0x200, R16 ;  /* 0x0000020009117824 */ /* 0x000fe200078e0210 */
[----:B------:R-:W-:Y:S02]  /*156f0*/  ISETP.NE.U32.AND P0, PT, R18, 0x1, PT ;  /* 0x000000011200780c */ /* 0x000fe40003f05070 */
[----:B------:R-:W-:-:S02]  /*15700*/  LEA.HI R20, R15, R15, RZ, 0x1d ;  /* 0x0000000f0f147211 */ /* 0x000fc400078fe8ff */
[----:B------:R-:W-:Y:S01]  /*15710*/  R2P PR, R8, 0x6 ;  /* 0x0000000608007804 */ /* 0x000fe20000000000 */
[----:B------:R-:W-:Y:S01]  /*15720*/  IMAD.MOV.U32 R8, RZ, RZ, 0x20 ;  /* 0x00000020ff087424 */ /* 0x000fe200078e00ff */
[----:B------:R-:W-:Y:S01]  /*15730*/  F2FP.PACK_AB R32, R33, R32 ;  /* 0x000000202120723e */ /* 0x000fe200000000ff */
[----:B------:R-:W-:Y:S01]  /*15740*/  IMAD.U32 R17, R17, 0x2, R20 ;  /* 0x0000000211117824 */ /* 0x000fe200078e0014 */
[----:B------:R-:W-:Y:S02]  /*15750*/  F2FP.PACK_AB R34, R35, R34 ;  /* 0x000000222322723e */ /* 0x000fe400000000ff */
[----:B------:R-:W-:Y:S01]  /*15760*/  SEL R8, R8, 0xffffffe0, !P1 ;  /* 0xffffffe008087807 */ /* 0x000fe20004800000 */
[----:B------:R-:W-:Y:S01]  /*15770*/  IMAD.SHL.U32 R17, R17, 0x2, RZ ;  /* 0x0000000211117824 */ /* 0x000fe200078e00ff */
[----:B------:R-:W-:Y:S02]  /*15780*/  F2FP.PACK_AB R36, R37, R36 ;  /* 0x000000242524723e */ /* 0x000fe400000000ff */
[----:B------:R-:W-:Y:S01]  /*15790*/  F2FP.PACK_AB R38, R39, R38 ;  /* 0x000000262726723e */ /* 0x000fe200000000ff */
[C---:B------:R-:W-:Y:S01]  /*157a0*/  IMAD.IADD R19, R17.reuse, 0x1, R8 ;  /* 0x0000000111137824 */ /* 0x040fe200078e0208 */
[C---:B------:R-:W-:Y:S01]  /*157b0*/  IADD3 R18, R17.reuse, 0x80, RZ ;  /* 0x0000008011127810 */ /* 0x040fe20007ffe0ff */
[----:B------:R-:W-:Y:S01]  /*157c0*/  STS [R17+0x80], R152 ;  /* 0x0000809811007388 */ /* 0x000fe20000000800 */
[----:B------:R-:W-:-:S02]  /*157d0*/  IADD3 R15, R17, 0x70, RZ ;  /* 0x00000070110f7810 */ /* 0x000fc40007ffe0ff */
[----:B------:R-:W-:Y:S01]  /*157e0*/  @P0 IADD3 R15, R18, 0x10, RZ ;  /* 0x00000010120f0810 */ /* 0x000fe20007ffe0ff */
[----:B------:R-:W-:Y:S01]  /*157f0*/  STS [R17+0x480], R154 ;  /* 0x0004809a11007388 */ /* 0x000fe20000000800 */
[----:B------:R-:W-:Y:S02]  /*15800*/  SEL R18, R3, 0xffffffc0, !P2 ;  /* 0xffffffc003127807 */ /* 0x000fe40005000000 */
[----:B------:R-:W-:Y:S01]  /*15810*/  F2FP.PACK_AB R40, R41, R40 ;  /* 0x000000282928723e */ /* 0x000fe200000000ff */
[--C-:B------:R-:W-:Y:S01]  /*15820*/  IMAD.IADD R3, R8, 0x1, R15.reuse ;  /* 0x0000000108037824 */ /* 0x100fe200078e020f */
[----:B------:R-:W-:Y:S01]  /*15830*/  STS [R15], R148 ;  /* 0x000000940f007388 */ /* 0x000fe20000000800 */
[--C-:B------:R-:W-:Y:S01]  /*15840*/  IMAD.IADD R21, R17, 0x1, R18.reuse ;  /* 0x0000000111157824 */ /* 0x100fe200078e0212 */
[----:B------:R-:W-:Y:S01]  /*15850*/  F2FP.PACK_AB R42, R43, R42 ;  /* 0x0000002a2b2a723e */ /* 0x000fe200000000ff */
[C---:B------:R-:W-:Y:S01]  /*15860*/  IMAD.IADD R23, R18.reuse, 0x1, R15 ;  /* 0x0000000112177824 */ /* 0x040fe200078e020f */
[----:B------:R-:W-:Y:S01]  /*15870*/  STS [R15+0x400], R150 ;  /* 0x000400960f007388 */ /* 0x000fe20000000800 */
        /* <DEDUP_REMOVED lines=94> */
[----:B------:R-:W-:Y:S04]  /*15e60*/  STS [R15+0xc400], R106 ;  /* 0x00c4006a0f007388 */ /* 0x000fe80000000800 */
[----:B------:R-:W-:Y:S04]  /*15e70*/  STS [R19+0xc080], R108 ;  /* 0x00c0806c13007388 */ /* 0x000fe80000000800 */
[----:B------:R1:W-:Y:S04]  /*15e80*/  STS [R19+0xc480], R110 ;  /* 0x00c4806e13007388 */ /* 0x0003e80000000800 */
[----:B------:R-:W-:Y:S04]  /*15e90*/  STS [R3+0xc000], R112 ;  /* 0x00c0007003007388 */ /* 0x000fe80000000800 */
[----:B------:R2:W-:Y:S04]  /*15ea0*/  STS [R3+0xc400], R114 ;  /* 0x00c4007203007388 */ /* 0x0005e80000000800 */
[----:B------:R-:W-:Y:S04]  /*15eb0*/  STS [R21+0xc080], R116 ;  /* 0x00c0807415007388 */ /* 0x000fe80000000800 */
[----:B------:R3:W-:Y:S04]  /*15ec0*/  STS [R21+0xc480], R118 ;  /* 0x00c4807615007388 */ /* 0x0007e80000000800 */
[----:B------:R4:W-:Y:S04]  /*15ed0*/  STS [R23+0xc000], R120 ;  /* 0x00c0007817007388 */ /* 0x0009e80000000800 */
[----:B------:R4:W-:Y:S01]  /*15ee0*/  STS [R23+0xc400], R122 ;  /* 0x00c4007a17007388 */ /* 0x0009e20000000800 */
[----:B-1----:R-:W-:-:S03]  /*15ef0*/  IMAD.WIDE R18, R224, R11, c[0x0][0x500] ;  /* 0x00014000e0127625 */ /* 0x002fc600078e020b */
[----:B------:R4:W-:Y:S04]  /*15f00*/  STS [R25+0xc080], R124 ;  /* 0x00c0807c19007388 */ /* 0x0009e80000000800 */
[----:B------:R4:W-:Y:S04]  /*15f10*/  STS [R25+0xc480], R126 ;  /* 0x00c4807e19007388 */ /* 0x0009e80000000800 */
[----:B------:R4:W-:Y:S04]  /*15f20*/  STS [R27+0xc000], R128 ;  /* 0x00c000801b007388 */ /* 0x0009e80000000800 */
[----:B------:R4:W-:Y:S04]  /*15f30*/  STS [R27+0xc400], R2 ;  /* 0x00c400021b007388 */ /* 0x0009e80000000800 */
[----:B------:R-:W-:Y:S01]  /*15f40*/  BAR.SYNC.DEFER_BLOCKING 0x1, 0x100 ;  /* 0x0044000000007b1d */ /* 0x000fe20000010000 */
[----:B--2---:R-:W-:-:S02]  /*15f50*/  IMAD.MOV.U32 R3, RZ, RZ, c[0x0][0x388] ;  /* 0x0000e200ff037624 */ /* 0x004fc400078e00ff */
[----:B---3--:R-:W-:-:S03]  /*15f60*/  @P1 IMAD.WIDE R20, R224, R11, c[0x0][0x508] ;  /* 0x00014200e0141625 */ /* 0x008fc600078e020b */
[----:B------:R-:W2:Y:S04]  /*15f70*/  @P0 LDG.E R15, [R18.64] ;  /* 0x00000004120f0981 */ /* 0x000ea8000c1e1900 */
[----:B------:R4:W5:Y:S01]  /*15f80*/  @P1 LDG.E R3, [R20.64] ;  /* 0x0000000414031981 */ /* 0x000962000c1e1900 */
[----:B------:R-:W-:Y:S02]  /*15f90*/  CS2R R10, SRZ ;  /* 0x00000000000a7805 */ /* 0x000fe4000001ff00 */
[--C-:B--2---:R-:W-:Y:S01]  /*15fa0*/  @P0 SHF.R.S32.HI R11, RZ, 0x1f, R15.reuse ;  /* 0x0000001fff0b0819 */ /* 0x104fe2000001140f */
[----:B------:R-:W-:Y:S01]  /*15fb0*/  @P0 IMAD.MOV.U32 R10, RZ, RZ, R15 ;  /* 0x000000ffff0a0224 */ /* 0x000fe200078e000f */
[----:B------:R-:W-:Y:S05]  /*15fc0*/  @P1 BRA `(.L_x_851) ;  /* 0x0000004000001947 */ /* 0x000fea0003800000 */
[----:B----4-:R-:W-:Y:S05]  /*15fd0*/  @!P0 BRA `(.L_x_851) ;  /* 0x0000003000008947 */ /* 0x010fea0003800000 */
[----:B-----5:R-:W2:Y:S04]  /*15fe0*/  LDG.E R3, [R18.64] ;  /* 0x0000000412037981 */ /* 0x020ea8000c1e1900 */
[----:B------:R-:W2:Y:S02]  /*15ff0*/  LDG.E R2, [R18.64+0x4] ;  /* 0x0000040412027981 */ /* 0x000ea4000c1e1900 */
[----:B--2---:R-:W-:-:S02]  /*16000*/  IADD3 R3, -R3, R2, RZ ;  /* 0x0000000203037210 */ /* 0x004fc40007ffe1ff */
.L_x_851:
[----:B----4-:R-:W-:Y:S01]  /*16010*/  LOP3.LUT R4, R7, 0xffffffe0, RZ, 0xc0, !PT ;  /* 0xffffffe007047812 */ /* 0x010fe200078ec0ff */
        /* <DEDUP_REMOVED lines=10> */
[----:B------:R-:W-:Y:S01]  /*160c0*/  LOP3.LUT R8, R8, 0xffffff8, RZ, 0xc0, !PT ;  /* 0x0ffffff808087812 */ /* 0x000fe200078ec0ff */
[----:B------:R-:W-:Y:S01]  /*160d0*/  IMAD.IADD R17, R16, 0x1, -R7 ;  /* 0x0000000110117824 */ /* 0x000fe200078e0a07 */
[----:B------:R-:W-:Y:S01]  /*160e0*/  LEA.HI R2, R15, R4, RZ, 0x2 ;  /* 0x000000040f027211 */ /* 0x000fe200078f10ff */
[----:B------:R-:W-:Y:S01]  /*160f0*/  IMAD R7, R11, c[0x0][0x3a0], RZ ;  /* 0x0000e8000b077a24 */ /* 0x000fe200078e02ff */
[----:B------:R-:W-:Y:S02]  /*16100*/  IADD3 R9, R9, -R8, RZ ;  /* 0x8000000809097210 */ /* 0x000fe40007ffe0ff */
[----:B------:R-:W-:Y:S01]  /*16110*/  SHF.R.S32.HI R2, RZ, 0x2, R2 ;  /* 0x00000002ff027819 */ /* 0x000fe20000011402 */
[----:B------:R-:W-:Y:S01]  /*16120*/  IMAD R7, R10, c[0x0][0x3a4], R7 ;  /* 0x0000e9000a077a24 */ /* 0x000fe200078e0207 */
[----:B------:R-:W-:Y:S02]  /*16130*/  ISETP.NE.AND P1, PT, R6, 0x1, PT ;  /* 0x000000010600780c */ /* 0x000fe40003f25270 */
[----:B------:R-:W-:Y:S01]  /*16140*/  LOP3.LUT P2, RZ, R4, 0x3, RZ, 0xc0, !PT ;  /* 0x0000000304ff7812 */ /* 0x000fe2000784c0ff */
[----:B------:R-:W-:Y:S01]  /*16150*/  IMAD R2, R9, 0x10, R2 ;  /* 0x0000001009027824 */ /* 0x000fe200078e0202 */
[-C--:B------:R-:W-:Y:S01]  /*16160*/  LEA.HI R9, R14, R5.reuse, RZ, 0x3 ;  /* 0x000000050e097211 */ /* 0x080fe200078f18ff */
[----:B------:R-:W-:Y:S01]  /*16170*/  IMAD R4, R0, c[0x0][0x490], RZ ;  /* 0x0001240000047a24 */ /* 0x000fe200078e02ff */
[----:B------:R-:W-:Y:S01]  /*16180*/  MOV R18, R10 ;  /* 0x0000000a00127202 */ /* 0x000fe20000000f00 */
[----:B------:R-:W-:Y:S01]  /*16190*/  IMAD R8, R17, 0x8, R2 ;  /* 0x0000000811087824 */ /* 0x000fe200078e0202 */
[----:B------:R-:W-:Y:S01]  /*161a0*/  LOP3.LUT R6, R9, 0xfffffff8, RZ, 0xc0, !PT ;  /* 0xfffffff809067812 */ /* 0x000fe200078ec0ff */
[----:B------:R-:W-:Y:S01]  /*161b0*/  IMAD R15, R223, c[0x0][0x494], R4 ;  /* 0x00012500df0f7a24 */ /* 0x000fe200078e0204 */
[----:B------:R-:W-:Y:S01]  /*161c0*/  LEA.HI R4, R14, R5, RZ, 0x6 ;  /* 0x000000050e047211 */ /* 0x000fe200078f30ff */
[----:B------:R-:W-:Y:S01]  /*161d0*/  IMAD.WIDE.U32 R10, R10, c[0x0][0x3a0], RZ ;  /* 0x0000e8000a0a7a25 */ /* 0x000fe200078e00ff */
[----:B-1----:R-:W-:-:S02]  /*161e0*/  LEA R8, R73, R8, 0x7 ;  /* 0x0000000849087211 */ /* 0x002fc400078e38ff */
[----:B------:R-:W-:Y:S01]  /*161f0*/  SHF.L.U32 R4, R4, 0x3, RZ ;  /* 0x0000000304047819 */ /* 0x000fe200000006ff */
[----:B------:R-:W-:Y:S01]  /*16200*/  IMAD.IADD R5, R5, 0x1, -R6 ;  /* 0x0000000105057824 */ /* 0x000fe200078e0a06 */
[----:B------:R-:W-:Y:S01]  /*16210*/  IADD3 R11, R11, R7, RZ ;  /* 0x000000070b0b7210 */ /* 0x000fe20007ffe0ff */
[----:B------:R-:W-:Y:S01]  /*16220*/  @P1 IMAD.HI.U32 R14, R8, c[0x0][0x4ec], RZ ;  /* 0x00013b00080e1a27 */ /* 0x000fe200078e00ff */
[----:B------:R-:W-:Y:S02]  /*16230*/  SHF.R.S32.HI R6, RZ, 0x1f, R224 ;  /* 0x0000001fff067819 */ /* 0x000fe400000114e0 */
[----:B------:R-:W-:Y:S01]  /*16240*/  SEL R224, R224, RZ, !P0 ;  /* 0x000000ffe0e07207 */ /* 0x000fe20004000000 */
[----:B------:R-:W-:Y:S01]  /*16250*/  IMAD.MOV.U32 R7, RZ, RZ, R8 ;  /* 0x000000ffff077224 */ /* 0x000fe200078e0008 */
[----:B------:R-:W-:Y:S01]  /*16260*/  @P1 SHF.R.U32.HI R7, RZ, c[0x0][0x4f0], R14 ;  /* 0x00013c00ff071a19 */ /* 0x000fe2000001160e */
[----:B------:R-:W-:Y:S01]  /*16270*/  IMAD.WIDE.U32 R18, R223, c[0x0][0x490], R18 ;  /* 0x00012400df127a25 */ /* 0x000fe200078e0012 */
[----:B------:R-:W-:-:S02]  /*16280*/  SEL R6, R6, RZ, !P0 ;  /* 0x000000ff06067207 */ /* 0x000fc40004000000 */
[----:B------:R-:W-:Y:S01]  /*16290*/  SHF.R.S32.HI R14, RZ, 0x3, R9 ;  /* 0x00000003ff0e7819 */ /* 0x000fe20000011409 */
[----:B------:R-:W-:Y:S01]  /*162a0*/  IMAD.IADD R19, R19, 0x1, R15 ;  /* 0x0000000113137824 */ /* 0x000fe200078e020f */
[--C-:B------:R-:W-:Y:S01]  /*162b0*/  SHF.R.S32.HI R16, RZ, 0x1f, R7.reuse ;  /* 0x0000001fff107819 */ /* 0x100fe20000011407 */
[----:B------:R-:W-:Y:S02]  /*162c0*/  IMAD R0, R0, c[0x0][0x3e8], RZ ;  /* 0x0000fa0000007a24 */ /* 0x000fe400078e02ff */
[----:B------:R-:W-:Y:S02]  /*162d0*/  IMAD.MOV R9, RZ, RZ, -R7 ;  /* 0x000000ffff097224 */ /* 0x000fe400078e0a07 */
[----:B------:R-:W-:-:S04]  /*162e0*/  IMAD.WIDE.U32 R18, R224, c[0x0][0x498], R18 ;  /* 0x00012600e0127a25 */ /* 0x000fc800078e0012 */
[----:B------:R-:W-:Y:S01]  /*162f0*/  IMAD R17, R223, c[0x0][0x3ec], R0 ;  /* 0x0000fb00df117a24 */ /* 0x000fe200078e0200 */
[----:B------:R-:W-:Y:S01]  /*16300*/  LEA R0, R5, R14, 0x5 ;  /* 0x0000000e05007211 */ /* 0x000fe200078e28ff */
[----:B------:R-:W-:Y:S01]  /*16310*/  IMAD R9, R9, c[0x0][0x4e8], R8 ;  /* 0x00013a0009097a24 */ /* 0x000fe200078e0208 */
[----:B------:R-:W-:Y:S01]  /*16320*/  IADD3 R20, P0, R7, R18, RZ ;  /* 0x0000001207147210 */ /* 0x000fe20007f1e0ff */
[----:B------:R-:W-:Y:S02]  /*16330*/  IMAD R15, R6, c[0x0][0x498], RZ ;  /* 0x00012600060f7a24 */ /* 0x000fe400078e02ff */
[----:B------:R-:W-:Y:S01]  /*16340*/  IMAD R8, R73, 0x80, R0 ;  /* 0x0000008049087824 */ /* 0x000fe200078e0200 */
[----:B------:R-:W-:Y:S01]  /*16350*/  SHF.R.S32.HI R18, RZ, 0x1f, R9 ;  /* 0x0000001fff127819 */ /* 0x000fe20000011409 */
[----:B------:R-:W-:Y:S02]  /*16360*/  IMAD R15, R224, c[0x0][0x49c], R15 ;  /* 0x00012700e00f7a24 */ /* 0x000fe400078e020f */
[----:B------:R-:W-:-:S03]  /*16370*/  IMAD.WIDE.U32 R10, R223, c[0x0][0x3e8], R10 ;  /* 0x0000fa00df0a7a25 */ /* 0x000fc600078e000a */
[----:B------:R-:W-:Y:S01]  /*16380*/  IADD3.X R21, R16, R19, R15, P0, !PT ;  /* 0x0000001310157210 */ /* 0x000fe200007fe40f */
[----:B------:R-:W-:Y:S01]  /*16390*/  IMAD.SHL.U32 R0, R14, 0x40, RZ ;  /* 0x000000400e007824 */ /* 0x000fe200078e00ff */
[----:B------:R-:W-:Y:S01]  /*163a0*/  IADD3 R11, R11, R17, RZ ;  /* 0x000000110b0b7210 */ /* 0x000fe20007ffe0ff */
[----:B------:R-:W-:Y:S02]  /*163b0*/  IMAD R18, R18, c[0x0][0x488], RZ ;  /* 0x0001220012127a24 */ /* 0x000fe400078e02ff */
[----:B------:R-:W-:Y:S01]  /*163c0*/  @P1 IMAD.HI.U32 R17, R8, c[0x0][0x4ec], RZ ;  /* 0x00013b0008111a27 */ /* 0x000fe200078e00ff */
[----:B------:R-:W-:-:S03]  /*163d0*/  LOP3.LUT R15, R0, 0x1c0, RZ, 0xc0, !PT ;  /* 0x000001c0000f7812 */ /* 0x000fc600078ec0ff */
[----:B------:R-:W-:Y:S01]  /*163e0*/  IMAD.SHL.U32 R0, R5, 0x8, RZ ;  /* 0x0000000805007824 */ /* 0x000fe200078e00ff */
[----:B------:R-:W-:Y:S01]  /*163f0*/  SHF.R.U32.HI R5, RZ, 0x3, R15 ;  /* 0x00000003ff057819 */ /* 0x000fe2000001160f */
[----:B------:R-:W-:-:S04]  /*16400*/  IMAD.WIDE.U32 R20, R9, c[0x0][0x488], R20 ;  /* 0x0001220009147a25 */ /* 0x000fc800078e0014 */
[----:B------:R-:W-:Y:S02]  /*16410*/  IMAD R18, R9, c[0x0][0x48c], R18 ;  /* 0x0001230009127a24 */ /* 0x000fe400078e0212 */
[----:B------:R-:W-:Y:S01]  /*16420*/  IMAD.MOV.U32 R7, RZ, RZ, R8 ;  /* 0x000000ffff077224 */ /* 0x000fe200078e0008 */
[----:B------:R-:W-:Y:S01]  /*16430*/  @P1 SHF.R.U32.HI R7, RZ, c[0x0][0x4f0], R17 ;  /* 0x00013c00ff071a19 */ /* 0x000fe20000011611 */
[----:B------:R-:W-:Y:S01]  /*16440*/  IMAD R9, R6, c[0x0][0x3f0], RZ ;  /* 0x0000fc0006097a24 */ /* 0x000fe200078e02ff */
[----:B------:R-:W-:Y:S01]  /*16450*/  LOP3.LUT R6, R15, 0x38, R0, 0xf8, !PT ;  /* 0x000000380f067812 */ /* 0x000fe200078ef800 */
[----:B------:R-:W-:Y:S01]  /*16460*/  IMAD.WIDE.U32 R10, R224, c[0x0][0x3f0], R10 ;  /* 0x0000fc00e00a7a25 */ /* 0x000fe200078e000a */
[----:B------:R-:W-:Y:S02]  /*16470*/  LEA R15, P0, R20, c[0x0][0x450], 0x2 ;  /* 0x00011400140f7a11 */ /* 0x000fe400078010ff */
[----:B------:R-:W-:Y:S01]  /*16480*/  IADD3 R17, R21, R18, RZ ;  /* 0x0000001215117210 */ /* 0x000fe20007ffe0ff */
[----:B------:R-:W-:Y:S01]  /*16490*/  IMAD R9, R224, c[0x0][0x3f4], R9 ;  /* 0x0000fd00e0097a24 */ /* 0x000fe200078e0209 */
[----:B------:R-:W-:Y:S01]  /*164a0*/  LOP3.LUT R5, R6, R5, RZ, 0x3c, !PT ;  /* 0x0000000506057212 */ /* 0x000fe200078e3cff */
[----:B------:R-:W-:Y:S01]  /*164b0*/  SHFL.IDX PT, R16, R15, RZ, 0x1c1f ;  /* 0x001c1fff0f107589 */ /* 0x000fe200000e0000 */
[----:B------:R-:W-:Y:S01]  /*164c0*/  LEA.HI.X R20, R20, c[0x0][0x454], R17, 0x2, P0 ;  /* 0x0001150014147a11 */ /* 0x000fe200000f1411 */
[--C-:B------:R-:W-:Y:S01]  /*164d0*/  IMAD.MOV R19, RZ, RZ, -R7.reuse ;  /* 0x000000ffff137224 */ /* 0x100fe200078e0a07 */
[----:B------:R-:W-:Y:S01]  /*164e0*/  IADD3 R11, R11, R9, RZ ;  /* 0x000000090b0b7210 */ /* 0x000fe20007ffe0ff */
[----:B------:R-:W-:Y:S01]  /*164f0*/  SHFL.IDX PT, R32, R15, 0x1, 0x1c1f ;  /* 0x003c1f000f207f89 */ /* 0x000fe200000e0000 */
[----:B------:R-:W-:Y:S01]  /*16500*/  IMAD R9, R73, 0x80, R2 ;  /* 0x0000008049097824 */ /* 0x000fe200078e0202 */
[----:B------:R-:W-:Y:S01]  /*16510*/  SHF.R.S32.HI R6, RZ, 0x1f, R7 ;  /* 0x0000001fff067819 */ /* 0x000fe20000011407 */
[----:B-----5:R-:W-:Y:S01]  /*16520*/  IMAD R2, R3, c[0x0][0x4e8], RZ ;  /* 0x00013a0003027a24 */ /* 0x020fe200078e02ff */
[----:B------:R-:W1:Y:S01]  /*16530*/  SHFL.IDX PT, R17, R20, RZ, 0x1c1f ;  /* 0x001c1fff14117589 */ /* 0x000e6200000e0000 */
[----:B------:R-:W-:Y:S01]  /*16540*/  IMAD R19, R19, c[0x0][0x4e8], R8 ;  /* 0x00013a0013137a24 */ /* 0x000fe200078e0208 */
[C---:B------:R-:W-:Y:S01]  /*16550*/  IADD3 R3, R9.reuse, 0x8, RZ ;  /* 0x0000000809037810 */ /* 0x040fe20007ffe0ff */
[----:B------:R-:W-:Y:S01]  /*16560*/  IMAD R6, R6, c[0x0][0x3e0], RZ ;  /* 0x0000f80006067a24 */ /* 0x000fe200078e02ff */
[----:B------:R-:W2:Y:S01]  /*16570*/  SHFL.IDX PT, R33, R20, 0x1, 0x1c1f ;  /* 0x003c1f0014217f89 */ /* 0x000ea200000e0000 */
[-C--:B------:R-:W-:Y:S01]  /*16580*/  ISETP.GE.OR P1, PT, R9, R2.reuse, P2 ;  /* 0x000000020900720c */ /* 0x080fe20001726670 */
[----:B------:R-:W-:Y:S01]  /*16590*/  IMAD.WIDE.U32 R10, R7, c[0x0][0x3e0], R10 ;  /* 0x0000f800070a7a25 */ /* 0x000fe200078e000a */
[----:B------:R-:W-:-:S02]  /*165a0*/  ISETP.GE.OR P0, PT, R3, R2, P2 ;  /* 0x000000020300720c */ /* 0x000fc40001706670 */
[----:B------:R-:W-:Y:S01]  /*165b0*/  LOP3.LUT R4, R5, 0x7ffffe00, R4, 0xf8, !PT ;  /* 0x7ffffe0005047812 */ /* 0x000fe200078ef804 */
[----:B------:R-:W-:Y:S01]  /*165c0*/  IMAD R6, R7, c[0x0][0x3e4], R6 ;  /* 0x0000f90007067a24 */ /* 0x000fe200078e0206 */
[----:B------:R-:W-:Y:S02]  /*165d0*/  SHF.R.S32.HI R7, RZ, 0x1f, R19 ;  /* 0x0000001fff077819 */ /* 0x000fe40000011413 */
[----:B------:R-:W-:Y:S01]  /*165e0*/  SHF.L.U32 R76, R4, 0x1, RZ ;  /* 0x00000001044c7819 */ /* 0x000fe200000006ff */
[----:B------:R-:W-:Y:S01]  /*165f0*/  IMAD.IADD R11, R11, 0x1, R6 ;  /* 0x000000010b0b7824 */ /* 0x000fe200078e0206 */
[----:B------:R-:W-:Y:S01]  /*16600*/  LEA R73, R73, R14, 0x7 ;  /* 0x0000000e49497211 */ /* 0x000fe200078e38ff */
[----:B------:R-:W-:Y:S02]  /*16610*/  IMAD R6, R7, c[0x0][0x3d8], RZ ;  /* 0x0000f60007067a24 */ /* 0x000fe400078e02ff */
[----:B------:R-:W-:-:S04]  /*16620*/  IMAD.WIDE.U32 R74, R19, c[0x0][0x3d8], R10 ;  /* 0x0000f600134a7a25 */ /* 0x000fc800078e000a */
[----:B------:R-:W-:Y:S01]  /*16630*/  IMAD R3, R19, c[0x0][0x3dc], R6 ;  /* 0x0000f70013037a24 */ /* 0x000fe200078e0206 */
[----:B-1----:R1:W-:Y:S03]  /*16640*/  @!P1 ST.E [R16.64], R12 ;  /* 0x0000000c10009985 */ /* 0x0023e6000c101904 */
[----:B------:R-:W-:Y:S01]  /*16650*/  IMAD.IADD R3, R75, 0x1, R3 ;  /* 0x000000014b037824 */ /* 0x000fe200078e0203 */
[----:B--2---:R1:W-:Y:S01]  /*16660*/  @!P0 ST.E [R32.64], R13 ;  /* 0x0000000d20008985 */ /* 0x0043e2000c101904 */
        /* <DEDUP_REMOVED lines=46> */
.L_x_853:
[----:B--234-:R-:W-:Y:S05]  /*16950*/  BSYNC B0 ;  /* 0x0000000000007941 */ /* 0x01cfea0003800000 */
.L_x_852:
        /* <DEDUP_REMOVED lines=30> */
.L_x_855:
[----:B------:R-:W-:Y:S05]  /*16b40*/  BSYNC B0 ;  /* 0x0000000000007941 */ /* 0x000fea0003800000 */
.L_x_854:
        /* <DEDUP_REMOVED lines=30> */
.L_x_857:
[----:B------:R-:W-:Y:S05]  /*16d30*/  BSYNC B0 ;  /* 0x0000000000007941 */ /* 0x000fea0003800000 */
.L_x_856:
        /* <DEDUP_REMOVED lines=31> */
.L_x_850:
        /* <DEDUP_REMOVED lines=18> */
.L_x_858:
        /* <DEDUP_REMOVED lines=41> */
.L_x_860:
[----:B------:R-:W-:Y:S05]  /*172e0*/  BSYNC B0 ;  /* 0x0000000000007941 */ /* 0x000fea0003800000 */
.L_x_859:
        /* <DEDUP_REMOVED lines=72> */
.L_x_862:
[----:B------:R-:W-:Y:S05]  /*17770*/  BSYNC B0 ;  /* 0x0000000000007941 */ /* 0x000fea0003800000 */
.L_x_861:
        /* <DEDUP_REMOVED lines=27> */
.L_x_864:
[----:B------:R-:W-:Y:S05]  /*17930*/  BSYNC B0 ;  /* 0x0000000000007941 */ /* 0x000fea0003800000 */
.L_x_863:
        /* <DEDUP_REMOVED lines=27> */
.L_x_866:
[----:B------:R-:W-:Y:S05]  /*17af0*/  BSYNC B0 ;  /* 0x0000000000007941 */ /* 0x000fea0003800000 */
.L_x_865:
        /* <DEDUP_REMOVED lines=28> */
.L_x_867:
        /* <DEDUP_REMOVED lines=12> */
.L_x_3002:


//--------------------- .text._ZN7cutlass13device_kernelIN5flash19enable_sm80_to_sm89INS1_16FlashAttnFwdSm80INS1_25CollectiveMainloopFwdSm80ILi8ELi1ELb0EN4cute5tupleIJNS5_1CILi128EEENS7_ILi64EEENS7_ILi256EEEEEELi256ENS_6half_tEfNS_4arch4Sm80ELb0ELb1ELb1ELb0ELb0ELb0ELb1ELb0EEENS1_21CollectiveEpilogueFwdINS6_IJS8_SA_S9_EEENS6_IJNS7_ILi1EEESI_SI_EEESC_SE_Li256ELb0ELb1ELb0ELb0EEENS1_19SingleTileSchedulerILb0ELb0ELb1ELi128EEEEEEEEEvNT_6ParamsE --------------------------
	.section	.text._ZN7cutlass13device_kernelIN5flash19enable_sm80_to_sm89INS1_16FlashAttnFwdSm80INS1_25CollectiveMainloopFwdSm80ILi8ELi1ELb0EN4cute5tupleIJNS5_1CILi128EEENS7_ILi64EEENS7_ILi256EEEEEELi256ENS_6half_tEfNS_4arch4Sm80ELb0ELb1ELb1ELb0ELb0ELb0ELb1ELb0EEENS1_21CollectiveEpilogueFwdINS6_IJS8_SA_S9_EEENS6_IJNS7_ILi1EEESI_SI_EEESC_SE_Li256ELb0ELb1ELb0ELb0EEENS1_19SingleTileSchedulerILb0ELb0ELb1ELi128EEEEEEEEEvNT_6ParamsE,"ax",@progbits
	.sectioninfo	@"SHI_REGISTERS=255"
	.align	128
.text._ZN7cutlass13device_kernelIN5flash19enable_sm80_to_sm89INS1_16FlashAttnFwdSm80INS1_25CollectiveMainloopFwdSm80ILi8ELi1ELb0EN4cute5tupleIJNS5_1CILi128EEENS7_ILi64EEENS7_ILi256EEEEEELi256ENS_6half_tEfNS_4arch4Sm80ELb0ELb1ELb1ELb0ELb0ELb0ELb1ELb0EEENS1_21CollectiveEpilogueFwdINS6_IJS8_SA_S9_EEENS6_IJNS7_ILi1EEESI_SI_EEESC_SE_Li256ELb0ELb1ELb0ELb0EEENS1_19SingleTileSchedulerILb0ELb0ELb1ELi128EEEEEEEEEvNT_6ParamsE:
        .type           _ZN7cutlass13device_kernelIN5flash19enable_sm80_to_sm89INS1_16FlashAttnFwdSm80INS1_25CollectiveMainloopFwdSm80ILi8ELi1ELb0EN4cute5tupleIJNS5_1CILi128EEENS7_ILi64EEENS7_ILi256EEEEEELi256ENS_6half_tEfNS_4arch4Sm80ELb0ELb1ELb1ELb0ELb0ELb0ELb1ELb0EEENS1_21CollectiveEpilogueFwdINS6_IJS8_SA_S9_EEENS6_IJNS7_ILi1EEESI_SI_EEESC_SE_Li256ELb0ELb1ELb0ELb0EEENS1_19SingleTileSchedulerILb0ELb0ELb1ELi128EEEEEEEEEvNT_6ParamsE,@function
        .size           _ZN7cutlass13device_kernelIN5flash19enable_sm80_to_sm89INS1_16FlashAttnFwdSm80INS1_25CollectiveMainloopFwdSm80ILi8ELi1ELb0EN4cute5tupleIJNS5_1CILi128EEENS7_ILi64EEENS7_ILi256EEEEEELi256ENS_6half_tEfNS_4arch4Sm80ELb0ELb1ELb1ELb0ELb0ELb0ELb1ELb0EEENS1_21CollectiveEpilogueFwdINS6_IJS8_SA_S9_EEENS6_IJNS7_ILi1EEESI_SI_EEESC_SE_Li256ELb0ELb1ELb0ELb0EEENS1_19SingleTileSchedulerILb0ELb0ELb1ELi128EEEEEEEEEvNT_6ParamsE,(.L_x_3003 - _ZN7cutlass13device_kernelIN5flash19enable_sm80_to_sm89INS1_16FlashAttnFwdSm80INS1_25CollectiveMainloopFwdSm80ILi8ELi1ELb0EN4cute5tupleIJNS5_1CILi128EEENS7_ILi64EEENS7_ILi256EEEEEELi256ENS_6half_tEfNS_4arch4Sm80ELb0ELb1ELb1ELb0ELb0ELb0ELb1ELb0EEENS1_21CollectiveEpilogueFwdINS6_IJS8_SA_S9_EEENS6_IJNS7_ILi1EEESI_SI_EEESC_SE_Li256ELb0ELb1ELb0ELb0EEENS1_19SingleTileSchedulerILb0ELb0ELb1ELi128EEEEEEEEEvNT_6ParamsE)
        .other          _ZN7cutlass13device_kernelIN5flash19enable_sm80_to_sm89INS1_16FlashAttnFwdSm80INS1_25CollectiveMainloopFwdSm80ILi8ELi1ELb0EN4cute5tupleIJNS5_1CILi128EEENS7_ILi64EEENS7_ILi256EEEEEELi256ENS_6half_tEfNS_4arch4Sm80ELb0ELb1ELb1ELb0ELb0ELb0ELb1ELb0EEENS1_21CollectiveEpilogueFwdINS6_IJS8_SA_S9_EEENS6_IJNS7_ILi1EEESI_SI_EEESC_SE_Li256ELb0ELb1ELb0ELb0EEENS1_19SingleTileSchedulerILb0ELb0ELb1ELi128EEEEEEEEEvNT_6ParamsE,@"STO_CUDA_ENTRY STV_DEFAULT"
_ZN7cutlass13device_kernelIN5flash19enable_sm80_to_sm89INS1_16FlashAttnFwdSm80INS1_25CollectiveMainloopFwdSm80ILi8ELi1ELb0EN4cute5tupleIJNS5_1CILi128EEENS7_ILi64EEENS7_ILi256EEEEEELi256ENS_6half_tEfNS_4arch4Sm80ELb0ELb1ELb1ELb0ELb0ELb0ELb1ELb0EEENS1_21CollectiveEpilogueFwdINS6_IJS8_SA_S9_EEENS6_IJNS7_ILi1EEESI_SI_EEESC_SE_Li256ELb0ELb1ELb0ELb0EEENS1_19SingleTileSchedulerILb0ELb0ELb1ELi128EEEEEEEEEvNT_6ParamsE:
[----:B------:R-:W-:-:S03]  /*0000*/  MOV R1, c[0x0][0x28] ;  /* 0x00000a0000017a02 */ /* 0x000fc60000000f00 */
[----:B------:R-:W1:Y:S01]  /*0010*/  S2R R41, SR_CTAID.Z ;  /* 0x0000000000297919 */ /* 0x000e620000002700 */
[----:B------:R-:W-:Y:S02]  /*0020*/  IADD3 R1, R1, -0x78, RZ ;  /* 0xffffff8801017810 */ /* 0x000fe40007ffe0ff */
[----:B-1----:R-:W-:-:S13]  /*0030*/  ISETP.GE.AND P0, PT, R41, RZ, PT ;  /* 0x000000ff2900720c */ /* 0x002fda0003f06270 */
[----:B------:R-:W-:Y:S05]  /*0040*/  @!P0 EXIT ;  /* 0x000000000000894d */ /* 0x000fea0003800000 */
[----:B------:R-:W1:Y:S01]  /*0050*/  S2R R2, SR_CTAID.X ;  /* 0x0000000000027919 */ /* 0x000e620000002500 */
[----:B------:R-:W-:Y:S02]  /*0060*/  IMAD.MOV.U32 R117, RZ, RZ, c[0x0][0x2c4] ;  /* 0x0000b100ff757624 */ /* 0x000fe400078e00ff */
[----:B------:R-:W-:Y:S01]  /*0070*/  IMAD.MOV.U32 R113, RZ, RZ, 0x1 ;  /* 0x00000001ff717424 */ /* 0x000fe200078e00ff */
[----:B------:R-:W2:Y:S02]  /*0080*/  S2R R109, SR_TID.X ;  /* 0x00000000006d7919 */ /* 0x000ea40000002100 */
[----:B------:R-:W-:Y:S02]  /*0090*/  ISETP.NE.AND P1, PT, R117, 0x1, PT ;  /* 0x000000017500780c */ /* 0x000fe40003f25270 */
[----:B------:R-:W-:Y:S01]  /*00a0*/  ISETP.LE.AND P2, PT, R113, c[0x0][0x32c], PT ;  /* 0x0000cb0071007a0c */ /* 0x000fe20003f43270 */
[----:B-1----:R-:W-:-:S04]  /*00b0*/  IMAD.SHL.U32 R4, R2, 0x80, RZ ;  /* 0x0000008002047824 */ /* 0x002fc800078e00ff */
[----:B------:R-:W-:-:S06]  /*00c0*/  IMAD.MOV.U32 R181, RZ, RZ, R4 ;  /* 0x000000ffffb57224 */ /* 0x000fcc00078e0004 */
[----:B------:R-:W-:-:S05]  /*00d0*/  @P1 IADD3 R2, R181, 0x7f, RZ ;  /* 0x0000007fb5021810 */ /* 0x000fca0007ffe0ff */
[----:B------:R-:W-:Y:S01]  /*00e0*/  @P1 IMAD.HI.U32 R3, R2, c[0x0][0x2c8], RZ ;  /* 0x0000b20002031a27 */ /* 0x000fe200078e00ff */
[----:B------:R-:W-:Y:S02]  /*00f0*/  IADD3 R2, R4, 0x7f, RZ ;  /* 0x0000007f04027810 */ /* 0x000fe40007ffe0ff */
[----:B------:R-:W-:Y:S02]  /*0100*/  IADD3 R4, R113, -c[0x0][0x168], RZ ;  /* 0x80005a0071047a10 */ /* 0x000fe40007ffe0ff */
[----:B------:R-:W-:-:S04]  /*0110*/  @P1 SHF.R.U32.HI R2, RZ, c[0x0][0x2cc], R3 ;  /* 0x0000b300ff021a19 */ /* 0x000fc80000011603 */
[----:B------:R-:W-:-:S04]  /*0120*/  IADD3 R2, R2, c[0x0][0x1d0], R4 ;  /* 0x0000740002027a10 */ /* 0x000fc80007ffe004 */
[----:B------:R-:W-:Y:S01]  /*0130*/  IADD3 R3, R2, c[0x0][0x328], RZ ;  /* 0x0000ca0002037a10 */ /* 0x000fe20007ffe0ff */
[----:B------:R-:W-:Y:S05]  /*0140*/  @!P2 BRA `(.L_x_868) ;  /* 0x000000f00000a947 */ /* 0x000fea0003800000 */
[C---:B--2---:R-:W-:Y:S02]  /*0150*/  ISETP.GT.AND P0, PT, R2.reuse, RZ, PT ;  /* 0x000000ff0200720c */ /* 0x044fe40003f04270 */
[----:B------:R-:W-:-:S11]  /*0160*/  IADD3 R0, R2, -0x1, RZ ;  /* 0xffffffff02007810 */ /* 0x000fd60007ffe0ff */
[----:B------:R-:W-:Y:S05]  /*0170*/  @P0 BRA `(.L_x_869) ;  /* 0x0000006000000947 */ /* 0x000fea0003800000 */
[----:B------:R-:W-:Y:S01]  /*0180*/  ISETP.NE.AND P0, PT, R113, c[0x0][0x32c], PT ;  /* 0x0000cb0071007a0c */ /* 0x000fe20003f05270 */
[----:B------:R-:W-:-:S12]  /*0190*/  IMAD.MOV R0, RZ, RZ, -R2 ;  /* 0x000000ffff007224 */ /* 0x000fd800078e0a02 */
[----:B------:R-:W-:-:S05]  /*01a0*/  @P0 IMAD.HI.U32 R2, R0, c[0x0][0x330], RZ ;  /* 0x0000cc0000020a27 */ /* 0x000fca00078e00ff */
[----:B------:R-:W-:-:S04]  /*01b0*/  @P0 SHF.R.U32.HI R0, RZ, c[0x0][0x334], R2 ;  /* 0x0000cd00ff000a19 */ /* 0x000fc80000011602 */
[----:B------:R-:W-:Y:S01]  /*01c0*/  LOP3.LUT R0, RZ, R0, RZ, 0x33, !PT ;  /* 0x00000000ff007212 */ /* 0x000fe200078e33ff */
[----:B------:R-:W-:Y:S05]  /*01d0*/  BRA `(.L_x_870) ;  /* 0x0000003000007947 */ /* 0x000fea0003800000 */
.L_x_869:
[----:B------:R-:W-:-:S13]  /*01e0*/  ISETP.NE.AND P0, PT, R113, c[0x0][0x32c], PT ;  /* 0x0000cb0071007a0c */ /* 0x000fda0003f05270 */
[----:B------:R-:W-:-:S05]  /*01f0*/  @P0 IMAD.HI.U32 R2, R0, c[0x0][0x330], RZ ;  /* 0x0000cc0000020a27 */ /* 0x000fca00078e00ff */
[----:B------:R-:W-:Y:S02]  /*0200*/  @P0 SHF.R.U32.HI R0, RZ, c[0x0][0x334], R2 ;  /* 0x0000cd00ff000a19 */ /* 0x000fe40000011602 */
.L_x_870:
[----:B------:R-:W-:-:S05]  /*0210*/  MOV R2, c[0x0][0x32c] ;  /* 0x0000cb0000027a02 */ /* 0x000fca0000000f00 */
[----:B------:R-:W-:-:S05]  /*0220*/  IMAD R0, R0, R2, c[0x0][0x32c] ;  /* 0x0000cb0000007624 */ /* 0x000fca00078e0202 */
[----:B------:R-:W-:-:S03]  /*0230*/  IMNMX R3, R3, R0, PT ;  /* 0x0000000003037217 */ /* 0x000fc60003800200 */
.L_x_868:
[----:B--2---:R-:W-:Y:S01]  /*0240*/  IMAD.MOV.U32 R5, RZ, RZ, 0x3f ;  /* 0x0000003fff057424 */ /* 0x004fe200078e00ff */
[----:B------:R-:W-:Y:S01]  /*0250*/  IADD3 R2, R3, 0x3f, RZ ;  /* 0x0000003f03027810 */ /* 0x000fe20007ffe0ff */
[----:B------:R-:W-:-:S03]  /*0260*/  @P1 IMAD.HI.U32 R3, R181, c[0x0][0x2c8], RZ ;  /* 0x0000b200b5031a27 */ /* 0x000fc600078e00ff */
[----:B------:R-:W-:Y:S01]  /*0270*/  IADD3 R5, R5, c[0x0][0x1d0], RZ ;  /* 0x0000740005057a10 */ /* 0x000fe20007ffe0ff */
[----:B------:R-:W-:Y:S01]  /*0280*/  IMAD.MOV.U32 R7, RZ, RZ, c[0x0][0x1d0] ;  /* 0x00007400ff077624 */ /* 0x000fe200078e00ff */
[----:B------:R-:W-:Y:S01]  /*0290*/  SHF.R.S32.HI R4, RZ, 0x1f, R2 ;  /* 0x0000001fff047819 */ /* 0x000fe20000011402 */
[----:B------:R-:W-:Y:S01]  /*02a0*/  IMAD.MOV.U32 R0, RZ, RZ, R181 ;  /* 0x000000ffff007224 */ /* 0x000fe200078e00b5 */
[----:B------:R-:W-:Y:S02]  /*02b0*/  SHF.R.S32.HI R6, RZ, 0x1f, R5 ;  /* 0x0000001fff067819 */ /* 0x000fe40000011405 */
[----:B------:R-:W-:Y:S02]  /*02c0*/  @P1 SHF.R.U32.HI R0, RZ, c[0x0][0x2cc], R3 ;  /* 0x0000b300ff001a19 */ /* 0x000fe40000011603 */
[----:B------:R-:W-:Y:S02]  /*02d0*/  IADD3 R8, R7, -c[0x0][0x168], RZ ;  /* 0x80005a0007087a10 */ /* 0x000fe40007ffe0ff */
[----:B------:R-:W-:-:S02]  /*02e0*/  LEA.HI R2, R4, R2, RZ, 0x6 ;  /* 0x0000000204027211 */ /* 0x000fc400078f30ff */
[----:B------:R-:W-:Y:S01]  /*02f0*/  LEA.HI R4, R6, R5, RZ, 0x6 ;  /* 0x0000000506047211 */ /* 0x000fe200078f30ff */
[----:B------:R-:W-:Y:S01]  /*0300*/  IMAD.IADD R0, R8, 0x1, R0 ;  /* 0x0000000108007824 */ /* 0x000fe200078e0200 */
[----:B------:R-:W-:Y:S02]  /*0310*/  SHF.R.S32.HI R2, RZ, 0x6, R2 ;  /* 0x00000006ff027819 */ /* 0x000fe40000011402 */
[----:B------:R-:W-:Y:S02]  /*0320*/  SHF.R.S32.HI R4, RZ, 0x6, R4 ;  /* 0x00000006ff047819 */ /* 0x000fe40000011404 */
[----:B------:R-:W-:Y:S02]  /*0330*/  IADD3 R3, R0, -c[0x0][0x324], RZ ;  /* 0x8000c90000037a10 */ /* 0x000fe40007ffe0ff */
[----:B------:R-:W-:Y:S01]  /*0340*/  IMNMX R184, R4, R2, PT ;  /* 0x0000000204b87217 */ /* 0x000fe20003800200 */
[----:B------:R-:W-:Y:S05]  /*0350*/  @!P2 BRA `(.L_x_871) ;  /* 0x000000f00000a947 */ /* 0x000fea0003800000 */
        /* <DEDUP_REMOVED lines=9> */
.L_x_872:
[----:B------:R-:W-:-:S04]  /*03f0*/  MOV R2, c[0x0][0x32c] ;  /* 0x0000cb0000027a02 */ /* 0x000fc80000000f00 */
[----:B------:R-:W-:-:S13]  /*0400*/  ISETP.NE.AND P0, PT, R2, 0x1, PT ;  /* 0x000000010200780c */ /* 0x000fda0003f05270 */
[----:B------:R-:W-:-:S05]  /*0410*/  @P0 IMAD.HI.U32 R2, R0, c[0x0][0x330], RZ ;  /* 0x0000cc0000020a27 */ /* 0x000fca00078e00ff */
[----:B------:R-:W-:-:S05]  /*0420*/  @P0 SHF.R.U32.HI R0, RZ, c[0x0][0x334], R2 ;  /* 0x0000cd00ff000a19 */ /* 0x000fca0000011602 */
.L_x_873:
[----:B------:R-:W-:-:S05]  /*0430*/  IMAD R0, R0, c[0x0][0x32c], RZ ;  /* 0x0000cb0000007a24 */ /* 0x000fca00078e02ff */
[----:B------:R-:W-:-:S04]  /*0440*/  IMNMX R3, R3, R0, !PT ;  /* 0x0000000003037217 */ /* 0x000fc80007800200 */
.L_x_871:
[----:B------:R-:W-:Y:S01]  /*0450*/  SHF.R.S32.HI R0, RZ, 0x1f, R3 ;  /* 0x0000001fff007819 */ /* 0x000fe20000011403 */
[----:B------:R-:W-:Y:S01]  /*0460*/  ULDC.64 UR8, c[0x0][0x118] ;  /* 0x0000460000087ab9 */ /* 0x000fe20000000a00 */
[----:B------:R-:W-:Y:S01]  /*0470*/  PLOP3.LUT P2, PT, PT, PT, PT, 0x80, 0x0 ;  /* 0x000000000000781c */ /* 0x000fe20003f4f070 */
[----:B------:R-:W-:Y:S01]  /*0480*/  CS2R R130, SRZ ;  /* 0x0000000000827805 */ /* 0x000fe2000001ff00 */
[----:B------:R-:W-:Y:S01]  /*0490*/  LEA.HI R0, R0, R3, RZ, 0x6 ;  /* 0x0000000300007211 */ /* 0x000fe200078f30ff */
[----:B------:R-:W-:Y:S01]  /*04a0*/  CS2R R22, SRZ ;  /* 0x0000000000167805 */ /* 0x000fe2000001ff00 */
[----:B------:R-:W-:Y:S01]  /*04b0*/  IMAD.MOV.U32 R128, RZ, RZ, RZ ;  /* 0x000000ffff807224 */ /* 0x000fe200078e00ff */
[----:B------:R-:W-:Y:S01]  /*04c0*/  CS2R R126, SRZ ;  /* 0x00000000007e7805 */ /* 0x000fe2000001ff00 */
[----:B------:R-:W-:Y:S01]  /*04d0*/  SHF.R.S32.HI R0, RZ, 0x6, R0 ;  /* 0x00000006ff007819 */ /* 0x000fe20000011400 */
[----:B------:R-:W-:Y:S01]  /*04e0*/  IMAD.MOV.U32 R124, RZ, RZ, RZ ;  /* 0x000000ffff7c7224 */ /* 0x000fe200078e00ff */
[----:B------:R-:W-:Y:S01]  /*04f0*/  CS2R R122, SRZ ;  /* 0x00000000007a7805 */ /* 0x000fe2000001ff00 */
[----:B------:R-:W-:Y:S01]  /*0500*/  CS2R R24, SRZ ;  /* 0x0000000000187805 */ /* 0x000fe2000001ff00 */
[----:B------:R-:W-:Y:S01]  /*0510*/  IMNMX R232, RZ, R0, !PT ;  /* 0x00000000ffe87217 */ /* 0x000fe20007800200 */
[----:B------:R-:W-:Y:S01]  /*0520*/  CS2R R118, SRZ ;  /* 0x0000000000767805 */ /* 0x000fe2000001ff00 */
[----:B------:R-:W-:Y:S01]  /*0530*/  MOV R120, RZ ;  /* 0x000000ff00787202 */ /* 0x000fe20000000f00 */
[----:B------:R-:W-:Y:S01]  /*0540*/  IMAD.MOV.U32 R116, RZ, RZ, RZ ;  /* 0x000000ffff747224 */ /* 0x000fe200078e00ff */
[----:B------:R-:W-:Y:S01]  /*0550*/  ISETP.GT.AND P0, PT, R184, R232, PT ;  /* 0x000000e8b800720c */ /* 0x000fe20003f04270 */
        /* <DEDUP_REMOVED lines=65> */
[----:B------:R-:W1:Y:S01]  /*0970*/  S2R R33, SR_CTAID.Y ;  /* 0x0000000000217919 */ /* 0x000e620000002600 */
[----:B------:R-:W-:Y:S01]  /*0980*/  SHF.R.S32.HI R107, RZ, 0x1f, R109 ;  /* 0x0000001fff6b7819 */ /* 0x000fe2000001146d */
[----:B------:R-:W-:Y:S01]  /*0990*/  IMAD R29, R117, c[0x0][0x168], RZ ;  /* 0x00005a00751d7a24 */ /* 0x000fe200078e02ff */
[----:B------:R-:W-:-:S02]  /*09a0*/  SHF.R.S32.HI R30, RZ, 0x1f, R41 ;  /* 0x0000001fff1e7819 */ /* 0x000fc40000011429 */
[CC--:B------:R-:W-:Y:S02]  /*09b0*/  LEA.HI R2, R107.reuse, R109.reuse, RZ, 0x3 ;  /* 0x0000006d6b027211 */ /* 0x0c0fe400078f18ff */
[----:B------:R-:W-:Y:S02]  /*09c0*/  LEA.HI R19, R107, R109, RZ, 0x6 ;  /* 0x0000006d6b137211 */ /* 0x000fe400078f30ff */
[----:B------:R-:W-:Y:S02]  /*09d0*/  LOP3.LUT R0, R2, 0xfffffff8, RZ, 0xc0, !PT ;  /* 0xfffffff802007812 */ /* 0x000fe400078ec0ff */
[----:B------:R-:W-:Y:S01]  /*09e0*/  SHF.R.S32.HI R22, RZ, 0x3, R2 ;  /* 0x00000003ff167819 */ /* 0x000fe20000011402 */
[----:B------:R-:W-:Y:S02]  /*09f0*/  IMAD.SHL.U32 R19, R19, 0x8, RZ ;  /* 0x0000000813137824 */ /* 0x000fe400078e00ff */
[----:B------:R-:W-:Y:S02]  /*0a00*/  IMAD.IADD R32, R109, 0x1, -R0 ;  /* 0x000000016d207824 */ /* 0x000fe400078e0a00 */
[----:B------:R-:W-:-:S02]  /*0a10*/  IMAD.IADD R13, R181, 0x1, R22 ;  /* 0x00000001b50d7824 */ /* 0x000fc400078e0216 */
[----:B------:R-:W-:-:S03]  /*0a20*/  IMAD R0, R32, 0x20, R22 ;  /* 0x0000002020007824 */ /* 0x000fc600078e0216 */
[----:B------:R-:W-:Y:S01]  /*0a30*/  IADD3 R10, R13, 0x40, RZ ;  /* 0x000000400d0a7810 */ /* 0x000fe20007ffe0ff */
[----:B------:R-:W-:Y:S01]  /*0a40*/  IMAD.IADD R4, R181, 0x1, R0 ;  /* 0x00000001b5047824 */ /* 0x000fe200078e0200 */
[----:B-1----:R-:W-:Y:S01]  /*0a50*/  SHF.R.S32.HI R34, RZ, 0x1f, R33 ;  /* 0x0000001fff227819 */ /* 0x002fe20000011421 */
[----:B------:R-:W-:Y:S01]  /*0a60*/  IMAD.WIDE.U32 R6, R33, c[0x0][0x1b8], RZ ;  /* 0x00006e0021067a25 */ /* 0x000fe200078e00ff */
[----:B------:R-:W-:-:S03]  /*0a70*/  ISETP.GE.AND P2, PT, R10, R29, PT ;  /* 0x0000001d0a00720c */ /* 0x000fc60003f46270 */
[----:B------:R-:W-:Y:S02]  /*0a80*/  IMAD R2, R34, c[0x0][0x1b8], RZ ;  /* 0x00006e0022027a24 */ /* 0x000fe400078e02ff */
[----:B------:R-:W-:-:S04]  /*0a90*/  @P1 IMAD.HI.U32 R5, R4, c[0x0][0x2c8], RZ ;  /* 0x0000b20004051a27 */ /* 0x000fc800078e00ff */
[----:B------:R-:W-:Y:S02]  /*0aa0*/  IMAD R2, R33, c[0x0][0x1bc], R2 ;  /* 0x00006f0021027a24 */ /* 0x000fe400078e0202 */
[----:B------:R-:W-:Y:S01]  /*0ab0*/  IMAD.MOV.U32 R0, RZ, RZ, R4 ;  /* 0x000000ffff007224 */ /* 0x000fe200078e0004 */
[----:B------:R-:W-:Y:S01]  /*0ac0*/  @P1 SHF.R.U32.HI R0, RZ, c[0x0][0x2cc], R5 ;  /* 0x0000b300ff001a19 */ /* 0x000fe20000011605 */
[----:B------:R-:W-:Y:S02]  /*0ad0*/  IMAD.IADD R3, R7, 0x1, R2 ;  /* 0x0000000107037824 */ /* 0x000fe400078e0202 */
[----:B------:R-:W-:Y:S02]  /*0ae0*/  IMAD R7, R30, c[0x0][0x1c0], RZ ;  /* 0x000070001e077a24 */ /* 0x000fe400078e02ff */
[----:B------:R-:W-:Y:S01]  /*0af0*/  IMAD.MOV.U32 R2, RZ, RZ, R6 ;  /* 0x000000ffff027224 */ /* 0x000fe200078e0006 */
[----:B------:R-:W-:Y:S01]  /*0b00*/  SHF.R.S32.HI R6, RZ, 0x1f, R0 ;  /* 0x0000001fff067819 */ /* 0x000fe20000011400 */
[----:B------:R-:W-:-:S02]  /*0b10*/  IMAD R7, R41, c[0x0][0x1c4], R7 ;  /* 0x0000710029077a24 */ /* 0x000fc400078e0207 */
[----:B------:R-:W-:-:S04]  /*0b20*/  IMAD.WIDE.U32 R2, R41, c[0x0][0x1c0], R2 ;  /* 0x0000700029027a25 */ /* 0x000fc800078e0002 */
[----:B------:R-:W-:Y:S02]  /*0b30*/  IMAD.MOV R5, RZ, RZ, -R0 ;  /* 0x000000ffff057224 */ /* 0x000fe400078e0a00 */
[----:B------:R-:W-:Y:S02]  /*0b40*/  IMAD.IADD R3, R3, 0x1, R7 ;  /* 0x0000000103037824 */ /* 0x000fe400078e0207 */
[----:B------:R-:W-:Y:S02]  /*0b50*/  IMAD R5, R5, c[0x0][0x2c4], R4 ;  /* 0x0000b10005057a24 */ /* 0x000fe400078e0204 */
[----:B------:R-:W-:Y:S02]  /*0b60*/  IMAD R6, R6, c[0x0][0x1b0], RZ ;  /* 0x00006c0006067a24 */ /* 0x000fe400078e02ff */
[----:B------:R-:W-:Y:S01]  /*0b70*/  IMAD.WIDE.U32 R2, R0, c[0x0][0x1b0], R2 ;  /* 0x00006c0000027a25 */ /* 0x000fe200078e0002 */
[----:B------:R-:W-:-:S03]  /*0b80*/  SHF.R.S32.HI R4, RZ, 0x1f, R5 ;  /* 0x0000001fff047819 */ /* 0x000fc60000011405 */
[----:B------:R-:W-:-:S04]  /*0b90*/  IMAD R0, R0, c[0x0][0x1b4], R6 ;  /* 0x00006d0000007a24 */ /* 0x000fc800078e0206 */
[----:B------:R-:W-:Y:S02]  /*0ba0*/  IMAD.IADD R3, R3, 0x1, R0 ;  /* 0x0000000103037824 */ /* 0x000fe400078e0200 */
[----:B------:R-:W-:Y:S02]  /*0bb0*/  IMAD R0, R4, c[0x0][0x1a8], RZ ;  /* 0x00006a0004007a24 */ /* 0x000fe400078e02ff */
[----:B------:R-:W-:-:S04]  /*0bc0*/  IMAD.WIDE.U32 R2, R5, c[0x0][0x1a8], R2 ;  /* 0x00006a0005027a25 */ /* 0x000fc800078e0002 */
[----:B------:R-:W-:Y:S01]  /*0bd0*/  IMAD R0, R5, c[0x0][0x1ac], R0 ;  /* 0x00006b0005007a24 */ /* 0x000fe200078e0200 */
[----:B------:R-:W-:-:S03]  /*0be0*/  LEA R12, P0, R2, c[0x0][0x160], 0x1 ;  /* 0x00005800020c7a11 */ /* 0x000fc600078008ff */
[----:B------:R-:W-:Y:S02]  /*0bf0*/  IMAD.IADD R0, R3, 0x1, R0 ;  /* 0x0000000103007824 */ /* 0x000fe400078e0200 */
[----:B------:R-:W1:Y:S01]  /*0c00*/  SHFL.IDX PT, R8, R12, RZ, 0x181f ;  /* 0x00181fff0c087589 */ /* 0x000e6200000e0000 */
[----:B------:R-:W-:Y:S02]  /*0c10*/  IMAD.SHL.U32 R3, R22, 0x40, RZ ;  /* 0x0000004016037824 */ /* 0x000fe400078e00ff */
[----:B------:R-:W-:Y:S01]  /*0c20*/  LEA.HI.X R0, R2, c[0x0][0x164], R0, 0x1, P0 ;  /* 0x0000590002007a11 */ /* 0x000fe200000f0c00 */
[----:B------:R-:W-:Y:S01]  /*0c30*/  SHFL.IDX PT, R6, R12, 0x1, 0x181f ;  /* 0x00381f000c067f89 */ /* 0x000fe200000e0000 */
[C---:B------:R-:W-:Y:S02]  /*0c40*/  IADD3 R2, R13.reuse, 0x20, RZ ;  /* 0x000000200d027810 */ /* 0x040fe40007ffe0ff */
[-C--:B------:R-:W-:Y:S01]  /*0c50*/  ISETP.GE.AND P0, PT, R13, R29.reuse, PT ;  /* 0x0000001d0d00720c */ /* 0x080fe20003f06270 */
[----:B------:R-:W2:Y:S01]  /*0c60*/  SHFL.IDX PT, R9, R0, RZ, 0x181f ;  /* 0x00181fff00097589 */ /* 0x000ea200000e0000 */
[----:B------:R-:W-:Y:S01]  /*0c70*/  ISETP.GE.AND P3, PT, R2, R29, PT ;  /* 0x0000001d0200720c */ /* 0x000fe20003f66270 */
[----:B------:R-:W-:Y:S01]  /*0c80*/  IMAD.SHL.U32 R2, R32, 0x8, RZ ;  /* 0x0000000820027824 */ /* 0x000fe200078e00ff */
[----:B------:R-:W-:Y:S01]  /*0c90*/  LOP3.LUT R3, R3, 0x1c0, RZ, 0xc0, !PT ;  /* 0x000001c003037812 */ /* 0x000fe200078ec0ff */
[----:B------:R-:W3:Y:S03]  /*0ca0*/  SHFL.IDX PT, R7, R0, 0x1, 0x181f ;  /* 0x00381f0000077f89 */ /* 0x000ee600000e0000 */
[----:B------:R-:W-:Y:S01]  /*0cb0*/  LOP3.LUT R14, R3, 0x38, R2, 0xf8, !PT ;  /* 0x00000038030e7812 */ /* 0x000fe200078ef802 */
[----:B------:R-:W4:Y:S01]  /*0cc0*/  SHFL.IDX PT, R4, R12, 0x2, 0x181f ;  /* 0x00581f000c047f89 */ /* 0x000f2200000e0000 */
[----:B------:R-:W-:-:S02]  /*0cd0*/  SHF.R.U32.HI R11, RZ, 0x3, R3 ;  /* 0x00000003ff0b7819 */ /* 0x000fc40000011603 */
[----:B------:R-:W-:Y:S01]  /*0ce0*/  ISETP.GE.AND P5, PT, R2, c[0x0][0x198], PT ;  /* 0x0000660002007a0c */ /* 0x000fe20003fa6270 */
[----:B------:R-:W5:Y:S01]  /*0cf0*/  SHFL.IDX PT, R5, R0, 0x2, 0x181f ;  /* 0x00581f0000057f89 */ /* 0x000f6200000e0000 */
[----:B------:R-:W-:Y:S02]  /*0d00*/  LOP3.LUT R18, R14, R11, RZ, 0x3c, !PT ;  /* 0x0000000b0e127212 */ /* 0x000fe400078e3cff */
[----:B------:R-:W-:Y:S02]  /*0d10*/  SHF.R.S32.HI R3, RZ, 0x1f, R2 ;  /* 0x0000001fff037819 */ /* 0x000fe40000011402 */
[----:B------:R-:W-:Y:S02]  /*0d20*/  LOP3.LUT R19, R18, 0xfffffe00, R19, 0xf8, !PT ;  /* 0xfffffe0012137812 */ /* 0x000fe400078ef813 */
[C---:B-1----:R-:W-:Y:S02]  /*0d30*/  @!P0 LEA R10, P1, R2.reuse, R8, 0x1 ;  /* 0x00000008020a8211 */ /* 0x042fe400078208ff */
[C---:B------:R-:W-:Y:S01]  /*0d40*/  IADD3 R28, R2.reuse, 0x40, RZ ;  /* 0x00000040021c7810 */ /* 0x040fe20007ffe0ff */
[----:B------:R-:W-:Y:S01]  /*0d50*/  IMAD.SHL.U32 R233, R19, 0x2, RZ ;  /* 0x0000000213e97824 */ /* 0x000fe200078e00ff */
[----:B------:R-:W-:-:S02]  /*0d60*/  IADD3 R27, R2, 0x80, RZ ;  /* 0x00000080021b7810 */ /* 0x000fc40007ffe0ff */
[C---:B------:R-:W-:Y:S02]  /*0d70*/  IADD3 R26, R2.reuse, 0xc0, RZ ;  /* 0x000000c0021a7810 */ /* 0x040fe40007ffe0ff */
[----:B--2---:R-:W-:Y:S02]  /*0d80*/  @!P0 LEA.HI.X R11, R2, R9, R3, 0x1, P1 ;  /* 0x00000009020b8211 */ /* 0x004fe400008f0c03 */
[----:B------:R-:W-:Y:S02]  /*0d90*/  @!P0 SHF.R.S32.HI R15, RZ, 0x1f, R28 ;  /* 0x0000001fff0f8819 */ /* 0x000fe4000001141c */
[----:B------:R-:W-:Y:S01]  /*0da0*/  @!P0 SHF.R.S32.HI R14, RZ, 0x1f, R27 ;  /* 0x0000001fff0e8819 */ /* 0x000fe2000001141b */
[----:B------:R1:W-:Y:S01]  /*0db0*/  @!P0 LDGSTS.E.BYPASS.LTC128B.128 [R233+0x10100], [R10.64], !P5 ;  /* 0x101000000ae98fae */ /* 0x0003e2000e901d48 */
[----:B------:R-:W-:Y:S02]  /*0dc0*/  @!P0 SHF.R.S32.HI R16, RZ, 0x1f, R26 ;  /* 0x0000001fff108819 */ /* 0x000fe4000001141a */
[----:B------:R-:W-:-:S02]  /*0dd0*/  @!P0 LEA.HI R17, R15, R28, RZ, 0x3 ;  /* 0x0000001c0f118211 */ /* 0x000fc400078f18ff */
[----:B------:R-:W-:Y:S02]  /*0de0*/  P2R R23, PR, RZ, 0x20 ;  /* 0x00000020ff177803 */ /* 0x000fe40000000000 */
[----:B------:R-:W-:Y:S02]  /*0df0*/  ISETP.GE.AND P4, PT, R28, c[0x0][0x198], PT ;  /* 0x000066001c007a0c */ /* 0x000fe40003f86270 */
[----:B------:R-:W-:Y:S02]  /*0e00*/  @!P0 LEA.HI R15, R14, R27, RZ, 0x3 ;  /* 0x0000001b0e0f8211 */ /* 0x000fe400078f18ff */
[----:B------:R-:W-:Y:S02]  /*0e10*/  ISETP.GE.AND P5, PT, R27, c[0x0][0x198], PT ;  /* 0x000066001b007a0c */ /* 0x000fe40003fa6270 */
[----:B------:R-:W-:Y:S02]  /*0e20*/  @!P0 LEA.HI R14, R16, R26, RZ, 0x3 ;  /* 0x0000001a100e8211 */ /* 0x000fe400078f18ff */
[----:B------:R-:W-:-:S02]  /*0e30*/  @!P0 LOP3.LUT R16, R17, 0xfffffff8, RZ, 0xc0, !PT ;  /* 0xfffffff811108812 */ /* 0x000fc400078ec0ff */
[----:B------:R-:W-:Y:S02]  /*0e40*/  @!P0 LOP3.LUT R15, R15, 0xfffffff8, RZ, 0xc0, !PT ;  /* 0xfffffff80f0f8812 */ /* 0x000fe400078ec0ff */
[----:B------:R-:W-:Y:S01]  /*0e50*/  @!P0 LOP3.LUT R18, R14, 0xfffffff8, RZ, 0xc0, !PT ;  /* 0xfffffff80e128812 */ /* 0x000fe200078ec0ff */
[--C-:B------:R-:W-:Y:S01]  /*0e60*/  @!P0 IMAD.WIDE R16, R16, 0x2, R8.reuse ;  /* 0x0000000210108825 */ /* 0x100fe200078e0208 */
[----:B------:R-:W-:Y:S02]  /*0e70*/  @!P3 LEA R20, P1, R2, R6, 0x1 ;  /* 0x000000060214b211 */ /* 0x000fe400078208ff */
[----:B------:R-:W-:Y:S01]  /*0e80*/  ISETP.GE.AND P6, PT, R26, c[0x0][0x198], PT ;  /* 0x000066001a007a0c */ /* 0x000fe20003fc6270 */
[----:B------:R-:W-:Y:S01]  /*0e90*/  @!P0 IMAD.WIDE R14, R15, 0x2, R8 ;  /* 0x000000020f0e8825 */ /* 0x000fe200078e0208 */
[----:B------:R2:W-:Y:S01]  /*0ea0*/  @!P0 LDGSTS.E.BYPASS.LTC128B.128 [R233+0x14100], [R16.64], !P4 ;  /* 0x1410000010e98fae */ /* 0x0005e2000e101d48 */
[C---:B---3--:R-:W-:Y:S02]  /*0eb0*/  @!P3 LEA.HI.X R21, R2.reuse, R7, R3, 0x1, P1 ;  /* 0x000000070215b211 */ /* 0x048fe400008f0c03 */
[----:B----4-:R-:W-:Y:S01]  /*0ec0*/  @!P2 LEA R24, P1, R2, R4, 0x1 ;  /* 0x000000040218a211 */ /* 0x010fe200078208ff */
[----:B------:R3:W-:Y:S01]  /*0ed0*/  @!P0 LDGSTS.E.BYPASS.LTC128B.128 [R233+0x18100], [R14.64], !P5 ;  /* 0x181000000ee98fae */ /* 0x0007e2000e901d48 */
[----:B------:R-:W-:-:S02]  /*0ee0*/  @!P0 IMAD.WIDE R8, R18, 0x2, R8 ;  /* 0x0000000212088825 */ /* 0x000fc400078e0208 */
[----:B-----5:R-:W-:-:S04]  /*0ef0*/  @!P2 LEA.HI.X R25, R2, R5, R3, 0x1, P1 ;  /* 0x000000050219a211 */ /* 0x020fc800008f0c03 */
[----:B------:R4:W-:Y:S04]  /*0f00*/  @!P0 LDGSTS.E.BYPASS.LTC128B.128 [R233+0x1c100], [R8.64], !P6 ;  /* 0x1c10000008e98fae */ /* 0x0009e8000f101d48 */
[----:B---3--:R-:W3:Y:S04]  /*0f10*/  SHFL.IDX PT, R14, R12, 0x3, 0x181f ;  /* 0x00781f000c0e7f89 */ /* 0x008ee800000e0000 */
[----:B------:R5:W2:Y:S01]  /*0f20*/  SHFL.IDX PT, R15, R0, 0x3, 0x181f ;  /* 0x00781f00000f7f89 */ /* 0x000aa200000e0000 */
[----:B----4-:R-:W-:Y:S02]  /*0f30*/  @!P3 SHF.R.S32.HI R9, RZ, 0x1f, R28 ;  /* 0x0000001fff09b819 */ /* 0x010fe4000001141c */
[----:B------:R-:W-:-:S02]  /*0f40*/  @!P3 SHF.R.S32.HI R8, RZ, 0x1f, R27 ;  /* 0x0000001fff08b819 */ /* 0x000fc4000001141b */
[----:B------:R-:W-:Y:S02]  /*0f50*/  @!P3 LEA.HI R9, R9, R28, RZ, 0x3 ;  /* 0x0000001c0909b211 */ /* 0x000fe400078f18ff */
[----:B------:R-:W-:Y:S02]  /*0f60*/  @!P3 LEA.HI R8, R8, R27, RZ, 0x3 ;  /* 0x0000001b0808b211 */ /* 0x000fe400078f18ff */
[----:B-1----:R-:W-:Y:S02]  /*0f70*/  @!P3 LOP3.LUT R10, R9, 0xfffffff8, RZ, 0xc0, !PT ;  /* 0xfffffff8090ab812 */ /* 0x002fe400078ec0ff */
[----:B------:R-:W-:-:S03]  /*0f80*/  @!P3 LOP3.LUT R8, R8, 0xfffffff8, RZ, 0xc0, !PT ;  /* 0xfffffff80808b812 */ /* 0x000fc600078ec0ff */
[----:B------:R-:W-:-:S04]  /*0f90*/  @!P3 IMAD.WIDE R10, R10, 0x2, R6 ;  /* 0x000000020a0ab825 */ /* 0x000fc800078e0206 */
[----:B------:R-:W-:Y:S01]  /*0fa0*/  @!P3 IMAD.WIDE R8, R8, 0x2, R6 ;  /* 0x000000020808b825 */ /* 0x000fe200078e0206 */
[----:B-----5:R-:W-:-:S04]  /*0fb0*/  IADD3 R0, R13, 0x60, RZ ;  /* 0x000000600d007810 */ /* 0x020fc80007ffe0ff */
[----:B------:R-:W-:Y:S02]  /*0fc0*/  ISETP.GE.AND P1, PT, R0, R29, PT ;  /* 0x0000001d0000720c */ /* 0x000fe40003f26270 */
[----:B------:R-:W-:-:S04]  /*0fd0*/  @!P3 SHF.R.S32.HI R0, RZ, 0x1f, R26 ;  /* 0x0000001fff00b819 */ /* 0x000fc8000001141a */
[----:B------:R-:W-:-:S04]  /*0fe0*/  @!P3 LEA.HI R0, R0, R26, RZ, 0x3 ;  /* 0x0000001a0000b211 */ /* 0x000fc800078f18ff */
[----:B------:R-:W-:-:S03]  /*0ff0*/  @!P3 LOP3.LUT R0, R0, 0xfffffff8, RZ, 0xc0, !PT ;  /* 0xfffffff80000b812 */ /* 0x000fc600078ec0ff */
[----:B---3--:R-:W-:Y:S02]  /*1000*/  @!P1 LEA R12, P0, R2, R14, 0x1 ;  /* 0x0000000e020c9211 */ /* 0x008fe400078008ff */
[----:B------:R-:W-:Y:S01]  /*1010*/  @!P3 IMAD.WIDE R6, R0, 0x2, R6 ;  /* 0x000000020006b825 */ /* 0x000fe200078e0206 */
[----:B------:R-:W-:Y:S02]  /*1020*/  @!P2 SHF.R.S32.HI R0, RZ, 0x1f, R26 ;  /* 0x0000001fff00a819 */ /* 0x000fe4000001141a */
[----:B--2---:R-:W-:Y:S02]  /*1030*/  @!P1 LEA.HI.X R13, R2, R15, R3, 0x1, P0 ;  /* 0x0000000f020d9211 */ /* 0x004fe400000f0c03 */
[----:B------:R-:W-:Y:S02]  /*1040*/  ISETP.NE.AND P0, PT, R23, RZ, PT ;  /* 0x000000ff1700720c */ /* 0x000fe40003f05270 */
[----:B------:R-:W-:-:S04]  /*1050*/  @!P2 LEA.HI R0, R0, R26, RZ, 0x3 ;  /* 0x0000001a0000a211 */ /* 0x000fc800078f18ff */
[----:B------:R-:W-:-:S07]  /*1060*/  @!P2 LOP3.LUT R0, R0, 0xfffffff8, RZ, 0xc0, !PT ;  /* 0xfffffff80000a812 */ /* 0x000fce00078ec0ff */
[----:B------:R1:W-:Y:S04]  /*1070*/  @!P3 LDGSTS.E.BYPASS.LTC128B.128 [R233+0x11100], [R20.64], !P0 ;  /* 0x1110000014e9bfae */ /* 0x0003e8000c101d48 */
[----:B------:R2:W-:Y:S04]  /*1080*/  @!P3 LDGSTS.E.BYPASS.LTC128B.128 [R233+0x15100], [R10.64], !P4 ;  /* 0x151000000ae9bfae */ /* 0x0005e8000e101d48 */
[----:B------:R3:W-:Y:S04]  /*1090*/  @!P3 LDGSTS.E.BYPASS.LTC128B.128 [R233+0x19100], [R8.64], !P5 ;  /* 0x1910000008e9bfae */ /* 0x0007e8000e901d48 */
[----:B------:R4:W-:Y:S04]  /*10a0*/  @!P3 LDGSTS.E.BYPASS.LTC128B.128 [R233+0x1d100], [R6.64], !P6 ;  /* 0x1d10000006e9bfae */ /* 0x0009e8000f101d48 */
[----:B------:R5:W-:Y:S01]  /*10b0*/  @!P2 LDGSTS.E.BYPASS.LTC128B.128 [R233+0x12100], [R24.64], !P0 ;  /* 0x1210000018e9afae */ /* 0x000be2000c101d48 */
[----:B----4-:R-:W-:-:S02]  /*10c0*/  @!P2 SHF.R.S32.HI R7, RZ, 0x1f, R28 ;  /* 0x0000001fff07a819 */ /* 0x010fc4000001141c */
[----:B------:R-:W-:Y:S02]  /*10d0*/  @!P2 SHF.R.S32.HI R6, RZ, 0x1f, R27 ;  /* 0x0000001fff06a819 */ /* 0x000fe4000001141b */
[----:B------:R-:W-:Y:S02]  /*10e0*/  @!P2 LEA.HI R7, R7, R28, RZ, 0x3 ;  /* 0x0000001c0707a211 */ /* 0x000fe400078f18ff */
[----:B------:R-:W-:Y:S02]  /*10f0*/  @!P2 LEA.HI R6, R6, R27, RZ, 0x3 ;  /* 0x0000001b0606a211 */ /* 0x000fe400078f18ff */
[----:B---3--:R-:W-:Y:S02]  /*1100*/  @!P2 LOP3.LUT R8, R7, 0xfffffff8, RZ, 0xc0, !PT ;  /* 0xfffffff80708a812 */ /* 0x008fe400078ec0ff */
[----:B------:R-:W-:-:S03]  /*1110*/  @!P2 LOP3.LUT R6, R6, 0xfffffff8, RZ, 0xc0, !PT ;  /* 0xfffffff80606a812 */ /* 0x000fc600078ec0ff */
[----:B------:R-:W-:-:S04]  /*1120*/  @!P2 IMAD.WIDE R8, R8, 0x2, R4 ;  /* 0x000000020808a825 */ /* 0x000fc800078e0204 */
[--C-:B------:R-:W-:Y:S01]  /*1130*/  @!P2 IMAD.WIDE R6, R6, 0x2, R4.reuse ;  /* 0x000000020606a825 */ /* 0x100fe200078e0204 */
[----:B------:R3:W-:Y:S03]  /*1140*/  @!P2 LDGSTS.E.BYPASS.LTC128B.128 [R233+0x16100], [R8.64], !P4 ;  /* 0x1610000008e9afae */ /* 0x0007e6000e101d48 */
[----:B------:R-:W-:Y:S01]  /*1150*/  @!P2 IMAD.WIDE R4, R0, 0x2, R4 ;  /* 0x000000020004a825 */ /* 0x000fe200078e0204 */
[----:B------:R4:W-:Y:S04]  /*1160*/  @!P2 LDGSTS.E.BYPASS.LTC128B.128 [R233+0x1a100], [R6.64], !P5 ;  /* 0x1a10000006e9afae */ /* 0x0009e8000e901d48 */
[----:B------:R1:W-:Y:S01]  /*1170*/  @!P2 LDGSTS.E.BYPASS.LTC128B.128 [R233+0x1e100], [R4.64], !P6 ;  /* 0x1e10000004e9afae */ /* 0x0003e2000f101d48 */
[----:B------:R-:W-:-:S02]  /*1180*/  ISETP.NE.U32.AND P2, PT, RZ, c[0x0][0x340], PT ;  /* 0x0000d000ff007a0c */ /* 0x000fc40003f45070 */
[----:B------:R-:W-:Y:S01]  /*1190*/  @!P1 SHF.R.S32.HI R0, RZ, 0x1f, R27 ;  /* 0x0000001fff009819 */ /* 0x000fe2000001141b */
[----:B------:R2:W-:Y:S01]  /*11a0*/  @!P1 LDGSTS.E.BYPASS.LTC128B.128 [R233+0x13100], [R12.64], !P0 ;  /* 0x131000000ce99fae */ /* 0x0005e2000c101d48 */
[----:B------:R-:W-:-:S13]  /*11b0*/  ISETP.NE.AND.EX P2, PT, RZ, c[0x0][0x344], PT, P2 ;  /* 0x0000d100ff007a0c */ /* 0x000fda0003f45320 */
[----:B-1----:R-:W-:-:S04]  /*11c0*/  @P2 IMAD.MOV.U32 R4, RZ, RZ, 0x4 ;  /* 0x00000004ff042424 */ /* 0x002fc800078e00ff */
[----:B------:R-:W-:-:S05]  /*11d0*/  @P2 IMAD.WIDE R4, R41, R4, c[0x0][0x340] ;  /* 0x0000d00029042625 */ /* 0x000fca00078e0204 */
[----:B---3--:R1:W3:Y:S01]  /*11e0*/  @P2 LDG.E R8, [R4.64] ;  /* 0x0000000804082981 */ /* 0x0082e2000c1e1900 */
[----:B------:R-:W-:Y:S01]  /*11f0*/  @!P1 LEA.HI R0, R0, R27, RZ, 0x3 ;  /* 0x0000001b00009211 */ /* 0x000fe200078f18ff */
[----:B------:R-:W-:Y:S01]  /*1200*/  IMAD.MOV.U32 R29, RZ, RZ, c[0x0][0x1e0] ;  /* 0x00007800ff1d7624 */ /* 0x000fe200078e00ff */
[----:B------:R-:W-:Y:S01]  /*1210*/  IADD3 R21, R184, -0x1, RZ ;  /* 0xffffffffb8157810 */ /* 0x000fe20007ffe0ff */
[----:B------:R-:W-:Y:S01]  /*1220*/  IMAD.MOV.U32 R31, RZ, RZ, 0x6 ;  /* 0x00000006ff1f7424 */ /* 0x000fe200078e00ff */
[----:B------:R-:W-:Y:S01]  /*1230*/  @!P1 LOP3.LUT R0, R0, 0xfffffff8, RZ, 0xc0, !PT ;  /* 0xfffffff800009812 */ /* 0x000fe200078ec0ff */
[C---:B--2---:R-:W-:Y:S01]  /*1240*/  IMAD R12, R34.reuse, c[0x0][0x1e8], RZ ;  /* 0x00007a00220c7a24 */ /* 0x044fe200078e02ff */
[----:B------:R-:W-:Y:S01]  /*1250*/  ISETP.GT.AND P0, PT, R21, R232, PT ;  /* 0x000000e81500720c */ /* 0x000fe20003f04270 */
[----:B------:R-:W-:Y:S01]  /*1260*/  IMAD R16, R34, c[0x0][0x210], RZ ;  /* 0x0000840022107a24 */ /* 0x000fe200078e02ff */
[----:B-----5:R-:W-:Y:S01]  /*1270*/  LEA.HI R24, R107, R109, RZ, 0x4 ;  /* 0x0000006d6b187211 */ /* 0x020fe200078f20ff */
[----:B----4-:R-:W-:Y:S01]  /*1280*/  @!P1 IMAD.WIDE R6, R0, 0x2, R14 ;  /* 0x0000000200069825 */ /* 0x010fe200078e020e */
[----:B------:R-:W-:Y:S01]  /*1290*/  SHF.L.U64.HI R25, R29, R31, c[0x0][0x1e4] ;  /* 0x000079001d197619 */ /* 0x000fe2000001021f */
[----:B------:R-:W-:Y:S01]  /*12a0*/  ULDC UR6, c[0x0][0x324] ;  /* 0x0000c90000067ab9 */ /* 0x000fe20000000800 */
[----:B------:R-:W-:Y:S01]  /*12b0*/  SHF.R.S32.HI R19, RZ, 0x4, R24 ;  /* 0x00000004ff137819 */ /* 0x000fe20000011418 */
[----:B------:R-:W-:Y:S01]  /*12c0*/  IMAD.SHL.U32 R20, R22, 0x8, RZ ;  /* 0x0000000816147824 */ /* 0x000fe200078e00ff */
[----:B------:R-:W-:Y:S01]  /*12d0*/  LOP3.LUT P3, RZ, R32, 0x2, RZ, 0xc0, !PT ;  /* 0x0000000220ff7812 */ /* 0x000fe2000786c0ff */
[C---:B------:R-:W-:Y:S01]  /*12e0*/  IMAD R12, R33.reuse, c[0x0][0x1ec], R12 ;  /* 0x00007b00210c7a24 */ /* 0x040fe200078e020c */
[----:B------:R-:W-:Y:S01]  /*12f0*/  LEA.HI R13, R24, R19, RZ, 0x1 ;  /* 0x00000013180d7211 */ /* 0x000fe200078f08ff */
[----:B------:R-:W-:Y:S01]  /*1300*/  IMAD R16, R33, c[0x0][0x214], R16 ;  /* 0x0000850021107a24 */ /* 0x000fe200078e0210 */
[----:B------:R-:W-:Y:S01]  /*1310*/  LEA.HI R106, R107, R109, RZ, 0x5 ;  /* 0x0000006d6b6a7211 */ /* 0x000fe200078f28ff */
[----:B------:R-:W-:Y:S01]  /*1320*/  IMAD.SHL.U32 R104, R21, 0x40, RZ ;  /* 0x0000004015687824 */ /* 0x000fe200078e00ff */
[----:B------:R-:W-:Y:S01]  /*1330*/  @P0 IADD3 R17, R184, -0x2, RZ ;  /* 0xfffffffeb8110810 */ /* 0x000fe20007ffe0ff */
[----:B------:R-:W-:Y:S01]  /*1340*/  IMAD.SHL.U32 R35, R29, 0x20, RZ ;  /* 0x000000201d237824 */ /* 0x000fe200078e00ff */
[----:B------:R-:W-:Y:S01]  /*1350*/  LOP3.LUT R13, R13, 0xfffffffe, RZ, 0xc0, !PT ;  /* 0xfffffffe0d0d7812 */ /* 0x000fe200078ec0ff */
[----:B------:R-:W-:Y:S01]  /*1360*/  ULOP3.LUT UR6, URZ, UR6, URZ, 0x33, !UPT ;  /* 0x000000063f067292 */ /* 0x000fe2000f8e333f */
[----:B-1----:R-:W-:-:S02]  /*1370*/  @!P1 SHF.R.S32.HI R4, RZ, 0x1f, R28 ;  /* 0x0000001fff049819 */ /* 0x002fc4000001141c */
[----:B------:R-:W-:Y:S02]  /*1380*/  @P0 SHF.R.S32.HI R11, RZ, 0x1f, R17 ;  /* 0x0000001fff0b0819 */ /* 0x000fe40000011411 */
[----:B------:R-:W-:Y:S02]  /*1390*/  @!P1 LEA.HI R4, R4, R28, RZ, 0x3 ;  /* 0x0000001c04049211 */ /* 0x000fe400078f18ff */
[----:B------:R-:W-:Y:S02]  /*13a0*/  IADD3 R18, -R104, c[0x0][0x1d0], -R22 ;  /* 0x0000740068127a10 */ /* 0x000fe40007ffe916 */
[----:B------:R-:W-:Y:S02]  /*13b0*/  @!P1 LOP3.LUT R4, R4, 0xfffffff8, RZ, 0xc0, !PT ;  /* 0xfffffff804049812 */ /* 0x000fe400078ec0ff */
[----:B------:R-:W-:-:S03]  /*13c0*/  SHF.R.S32.HI R105, RZ, 0x5, R106 ;  /* 0x00000005ff697819 */ /* 0x000fc6000001146a */
[----:B------:R-:W-:-:S05]  /*13d0*/  @!P1 IMAD.WIDE R4, R4, 0x2, R14 ;  /* 0x0000000204049825 */ /* 0x000fca00078e020e */
[----:B------:R3:W-:Y:S01]  /*13e0*/  @!P1 LDGSTS.E.BYPASS.LTC128B.128 [R233+0x17100], [R4.64], !P4 ;  /* 0x1710000004e99fae */ /* 0x0007e2000e101d48 */
[----:B------:R-:W-:-:S03]  /*13f0*/  ISETP.GE.AND P4, PT, R18, 0x1, PT ;  /* 0x000000011200780c */ /* 0x000fc60003f86270 */
[----:B------:R1:W-:Y:S01]  /*1400*/  @!P1 LDGSTS.E.BYPASS.LTC128B.128 [R233+0x1b100], [R6.64], !P5 ;  /* 0x1b10000006e99fae */ /* 0x0003e2000e901d48 */
[----:B------:R-:W-:Y:S02]  /*1410*/  ISETP.GE.AND P5, PT, R27, c[0x0][0x1d4], PT ;  /* 0x000075001b007a0c */ /* 0x000fe40003fa6270 */
[----:B-1----:R-:W-:-:S05]  /*1420*/  SHF.R.S32.HI R6, RZ, 0x1f, R22 ;  /* 0x0000001fff067819 */ /* 0x002fca0000011416 */
[C---:B------:R-:W-:Y:S02]  /*1430*/  IMAD R0, R6.reuse, c[0x0][0x1e0], RZ ;  /* 0x0000780006007a24 */ /* 0x040fe400078e02ff */
[----:B------:R-:W-:Y:S02]  /*1440*/  IMAD R6, R6, c[0x0][0x208], RZ ;  /* 0x0000820006067a24 */ /* 0x000fe400078e02ff */
[C---:B------:R-:W-:Y:S02]  /*1450*/  IMAD R0, R22.reuse, c[0x0][0x1e4], R0 ;  /* 0x0000790016007a24 */ /* 0x040fe400078e0200 */
[C---:B------:R-:W-:Y:S02]  /*1460*/  IMAD R10, R22.reuse, c[0x0][0x20c], R6 ;  /* 0x00008300160a7a24 */ /* 0x040fe400078e0206 */
[----:B------:R-:W-:-:S04]  /*1470*/  IMAD.WIDE.U32 R6, R22, c[0x0][0x208], R2 ;  /* 0x0000820016067a25 */ /* 0x000fc800078e0002 */
[----:B------:R-:W-:Y:S01]  /*1480*/  IMAD.IADD R7, R7, 0x1, R10 ;  /* 0x0000000107077824 */ /* 0x000fe200078e020a */
[--C-:B---3--:R-:W-:Y:S01]  /*1490*/  @P2 SHF.R.S32.HI R5, RZ, 0x1f, R8.reuse ;  /* 0x0000001fff052819 */ /* 0x108fe20000011408 */
[----:B------:R-:W-:Y:S02]  /*14a0*/  @P2 IMAD.MOV.U32 R4, RZ, RZ, R8 ;  /* 0x000000ffff042224 */ /* 0x000fe400078e0008 */
[----:B------:R-:W-:-:S04]  /*14b0*/  IMAD.WIDE.U32 R8, R22, c[0x0][0x1e0], R2 ;  /* 0x0000780016087a25 */ /* 0x000fc800078e0002 */
[----:B------:R-:W-:Y:S02]  /*14c0*/  IMAD.IADD R9, R9, 0x1, R0 ;  /* 0x0000000109097824 */ /* 0x000fe400078e0200 */
[----:B------:R-:W-:Y:S02]  /*14d0*/  IMAD.SHL.U32 R0, R32, 0x40, RZ ;  /* 0x0000004020007824 */ /* 0x000fe400078e00ff */
[----:B------:R-:W-:Y:S02]  /*14e0*/  @!P2 IMAD.MOV.U32 R5, RZ, RZ, R30 ;  /* 0x000000ffff05a224 */ /* 0x000fe400078e001e */
[----:B------:R-:W-:Y:S01]  /*14f0*/  IMAD.SHL.U32 R30, R29, 0x40, RZ ;  /* 0x000000401d1e7824 */ /* 0x000fe200078e00ff */
[----:B------:R-:W-:Y:S01]  /*1500*/  LOP3.LUT R0, R0, 0x1c0, RZ, 0xc0, !PT ;  /* 0x000001c000007812 */ /* 0x000fe200078ec0ff */
[----:B------:R-:W-:Y:S02]  /*1510*/  @P0 IMAD R3, R25, R17, RZ ;  /* 0x0000001119030224 */ /* 0x000fe400078e02ff */
[----:B------:R-:W-:Y:S01]  /*1520*/  @!P2 IMAD.MOV.U32 R4, RZ, RZ, R41 ;  /* 0x000000ffff04a224 */ /* 0x000fe200078e0029 */
[----:B------:R-:W-:Y:S01]  /*1530*/  ISETP.GE.AND P2, PT, R18, 0x21, PT ;  /* 0x000000211200780c */ /* 0x000fe20003f46270 */
[----:B------:R-:W-:Y:S01]  /*1540*/  @P0 IMAD R23, R11, R30, R3 ;  /* 0x0000001e0b170224 */ /* 0x000fe200078e0203 */
[----:B------:R-:W-:Y:S01]  /*1550*/  @!P1 SHF.R.S32.HI R3, RZ, 0x1f, R26 ;  /* 0x0000001fff039819 */ /* 0x000fe2000001141a */
[----:B------:R-:W-:-:S03]  /*1560*/  IMAD.WIDE.U32 R10, R33, c[0x0][0x1e8], R8 ;  /* 0x00007a00210a7a25 */ /* 0x000fc600078e0008 */
[----:B------:R-:W-:Y:S01]  /*1570*/  @!P1 LEA.HI R3, R3, R26, RZ, 0x3 ;  /* 0x0000001a03039211 */ /* 0x000fe200078f18ff */
[----:B------:R-:W-:Y:S01]  /*1580*/  IMAD.WIDE.U32 R8, R33, c[0x0][0x210], R6 ;  /* 0x0000840021087a25 */ /* 0x000fe200078e0006 */
[----:B------:R-:W-:Y:S02]  /*1590*/  LOP3.LUT R6, R0, 0x8, R20, 0xf8, !PT ;  /* 0x0000000800067812 */ /* 0x000fe400078ef814 */
[----:B------:R-:W-:Y:S01]  /*15a0*/  SHF.R.U32.HI R0, RZ, 0x3, R0 ;  /* 0x00000003ff007819 */ /* 0x000fe20000011600 */
[----:B------:R-:W-:Y:S01]  /*15b0*/  IMAD.IADD R7, R11, 0x1, R12 ;  /* 0x000000010b077824 */ /* 0x000fe200078e020c */
[----:B------:R-:W-:Y:S01]  /*15c0*/  SHF.R.S32.HI R12, RZ, 0x1f, R21 ;  /* 0x0000001fff0c7819 */ /* 0x000fe20000011415 */
[----:B------:R-:W-:Y:S01]  /*15d0*/  IMAD.IADD R11, R9, 0x1, R16 ;  /* 0x00000001090b7824 */ /* 0x000fe200078e0210 */
[----:B------:R-:W-:Y:S01]  /*15e0*/  @!P1 LOP3.LUT R9, R3, 0xfffffff8, RZ, 0xc0, !PT ;  /* 0xfffffff803099812 */ /* 0x000fe200078ec0ff */
[----:B------:R-:W-:Y:S01]  /*15f0*/  IMAD.IADD R16, R19, 0x1, -R13 ;  /* 0x0000000113107824 */ /* 0x000fe200078e0a0d */
[----:B------:R-:W-:Y:S01]  /*1600*/  LOP3.LUT R13, R6, R0, RZ, 0x3c, !PT ;  /* 0x00000000060d7212 */ /* 0x000fe200078e3cff */
[----:B------:R-:W-:-:S02]  /*1610*/  IMAD.MOV.U32 R6, RZ, RZ, R10 ;  /* 0x000000ffff067224 */ /* 0x000fc400078e000a */
[----:B------:R-:W-:Y:S02]  /*1620*/  IMAD R0, R5, c[0x0][0x1f0], RZ ;  /* 0x00007c0005007a24 */ /* 0x000fe400078e02ff */
[----:B------:R-:W-:-:S04]  /*1630*/  IMAD.WIDE.U32 R42, R4, c[0x0][0x1f0], R6 ;  /* 0x00007c00042a7a25 */ /* 0x000fc800078e0006 */
[----:B------:R-:W-:Y:S01]  /*1640*/  IMAD R0, R4, c[0x0][0x1f4], R0 ;  /* 0x00007d0004007a24 */ /* 0x000fe200078e0200 */
[----:B------:R-:W-:Y:S01]  /*1650*/  STL.64 [R1+0x58], R42 ;  /* 0x0000582a01007387 */ /* 0x000fe20000100a00 */
[----:B------:R-:W-:Y:S02]  /*1660*/  IMAD.MOV.U32 R10, RZ, RZ, R8 ;  /* 0x000000ffff0a7224 */ /* 0x000fe400078e0008 */
[----:B------:R-:W-:-:S04]  /*1670*/  @!P1 IMAD.WIDE R8, R9, 0x2, R14 ;  /* 0x0000000209089825 */ /* 0x000fc800078e020e */
[----:B------:R-:W-:Y:S01]  /*1680*/  IMAD R3, R25, R21, RZ ;  /* 0x0000001519037224 */ /* 0x000fe200078e02ff */
[----:B------:R1:W-:Y:S01]  /*1690*/  @!P1 LDGSTS.E.BYPASS.LTC128B.128 [R233+0x1f100], [R8.64], !P6 ;  /* 0x1f10000008e99fae */ /* 0x0003e2000f101d48 */
[----:B------:R-:W-:Y:S01]  /*16a0*/  IMAD.IADD R39, R43, 0x1, R0 ;  /* 0x000000012b277824 */ /* 0x000fe200078e0200 */
[----:B------:R-:W-:Y:S01]  /*16b0*/  ISETP.GE.AND P6, PT, R28, c[0x0][0x1d4], PT ;  /* 0x000075001c007a0c */ /* 0x000fe20003fc6270 */
[----:B------:R-:W-:Y:S01]  /*16c0*/  IMAD.MOV.U32 R38, RZ, RZ, R42 ;  /* 0x000000ffff267224 */ /* 0x000fe200078e002a */
[----:B------:R-:W0:Y:S01]  /*16d0*/  LDGDEPBAR ;  /* 0x00000000000079af */ /* 0x000e220000000000 */
[----:B------:R-:W-:Y:S02]  /*16e0*/  IMAD R6, R12, R30, R3 ;  /* 0x0000001e0c067224 */ /* 0x000fe400078e0203 */
[----:B------:R-:W-:Y:S02]  /*16f0*/  IMAD R3, R5, c[0x0][0x218], RZ ;  /* 0x0000860005037a24 */ /* 0x000fe400078e02ff */
[----:B------:R-:W-:-:S02]  /*1700*/  IMAD R0, R16, 0x200, R13 ;  /* 0x0000020010007824 */ /* 0x000fc400078e020d */
[----:B------:R-:W-:Y:S02]  /*1710*/  IMAD R7, R12, c[0x0][0x208], RZ ;  /* 0x000082000c077a24 */ /* 0x000fe400078e02ff */
[----:B------:R-:W-:Y:S02]  /*1720*/  IMAD R12, R4, c[0x0][0x21c], R3 ;  /* 0x00008700040c7a24 */ /* 0x000fe400078e0203 */
[----:B------:R-:W-:Y:S02]  /*1730*/  IMAD.MOV.U32 R14, RZ, RZ, 0x5 ;  /* 0x00000005ff0e7424 */ /* 0x000fe400078e00ff */
[----:B------:R-:W-:Y:S02]  /*1740*/  IMAD.SHL.U32 R192, R0, 0x2, RZ ;  /* 0x0000000200c07824 */ /* 0x000fe400078e00ff */
[----:B------:R-:W-:Y:S01]  /*1750*/  IMAD R13, R21, c[0x0][0x20c], R7 ;  /* 0x00008300150d7a24 */ /* 0x000fe200078e0207 */
[----:B------:R-:W-:Y:S01]  /*1760*/  SHF.L.U64.HI R44, R29, R14, c[0x0][0x1e4] ;  /* 0x000079001d2c7619 */ /* 0x000fe2000001020e */
[----:B------:R-:W-:Y:S01]  /*1770*/  IMAD.WIDE.U32 R14, R21, c[0x0][0x208], RZ ;  /* 0x00008200150e7a25 */ /* 0x000fe200078e00ff */
[----:B------:R-:W-:-:S02]  /*1780*/  IADD3 R5, R192, 0x8100, RZ ;  /* 0x00008100c0057810 */ /* 0x000fc40007ffe0ff */
[----:B------:R-:W-:Y:S01]  /*1790*/  IADD3 R203, R192, 0x8120, RZ ;  /* 0x00008120c0cb7810 */ /* 0x000fe20007ffe0ff */
[----:B------:R-:W-:Y:S01]  /*17a0*/  IMAD.WIDE.U32 R40, R4, c[0x0][0x218], R10 ;  /* 0x0000860004287a25 */ /* 0x000fe200078e000a */
[----:B------:R-:W-:Y:S01]  /*17b0*/  @P3 IADD3 R203, R5, -0x20, RZ ;  /* 0xffffffe005cb3810 */ /* 0x000fe20007ffe0ff */
[----:B------:R-:W-:Y:S02]  /*17c0*/  BAR.SYNC.DEFER_BLOCKING 0x0 ;  /* 0x0000000000007b1d */ /* 0x000fe40000010000 */
[----:B-1----:R-:W-:Y:S01]  /*17d0*/  IMAD.WIDE.U32 R8, R21, R30, R38 ;  /* 0x0000001e15087225 */ /* 0x002fe200078e0026 */
[C---:B------:R-:W-:Y:S02]  /*17e0*/  IADD3 R218, R203.reuse, 0x800, RZ ;  /* 0x00000800cbda7810 */ /* 0x040fe40007ffe0ff */
[----:B------:R-:W-:Y:S01]  /*17f0*/  IADD3 R217, R203, 0x1000, RZ ;  /* 0x00001000cbd97810 */ /* 0x000fe20007ffe0ff */
[----:B------:R-:W-:Y:S01]  /*1800*/  IMAD.IADD R3, R9, 0x1, R6 ;  /* 0x0000000109037824 */ /* 0x000fe200078e0206 */
[C---:B------:R-:W-:Y:S01]  /*1810*/  @P4 LEA R6, P1, R8.reuse, c[0x0][0x1c8], 0x1 ;  /* 0x0000720008064a11 */ /* 0x040fe200078208ff */
[----:B------:R-:W-:Y:S01]  /*1820*/  IMAD.IADD R10, R15, 0x1, R13 ;  /* 0x000000010f0a7824 */ /* 0x000fe200078e020d */
[----:B------:R-:W-:Y:S01]  /*1830*/  SEL R15, RZ, 0x2, P6 ;  /* 0x00000002ff0f7807 */ /* 0x000fe20003000000 */
[----:B------:R-:W-:Y:S01]  /*1840*/  IMAD.IADD R37, R41, 0x1, R12 ;  /* 0x0000000129257824 */ /* 0x000fe200078e020c */
[----:B------:R-:W-:Y:S01]  /*1850*/  @P4 LEA.HI.X R7, R8, c[0x0][0x1cc], R3, 0x1, P1 ;  /* 0x0000730008074a11 */ /* 0x000fe200008f0c03 */
[----:B------:R-:W-:Y:S01]  /*1860*/  STL [R1+0x70], R44 ;  /* 0x0000702c01007387 */ /* 0x000fe20000100800 */
[----:B------:R-:W-:Y:S01]  /*1870*/  @P2 IADD3 R0, P1, R35, R8, RZ ;  /* 0x0000000823002210 */ /* 0x000fe20007f3e0ff */
[----:B------:R-:W-:Y:S01]  /*1880*/  @P0 IMAD.WIDE.U32 R8, R17, R30, R38 ;  /* 0x0000001e11080225 */ /* 0x000fe200078e0026 */
[----:B------:R-:W-:Y:S01]  /*1890*/  P2R R17, PR, RZ, 0x1 ;  /* 0x00000001ff117803 */ /* 0x000fe20000000000 */
[----:B------:R-:W-:Y:S01]  /*18a0*/  STL.64 [R1+0x50], R38 ;  /* 0x0000502601007387 */ /* 0x000fe20000100a00 */
[----:B------:R-:W-:Y:S01]  /*18b0*/  @P2 LEA R4, P3, R0, c[0x0][0x1c8], 0x1 ;  /* 0x0000720000042a11 */ /* 0x000fe200078608ff */
[----:B------:R-:W-:Y:S01]  /*18c0*/  @P2 IMAD.X R5, R44, 0x1, R3, P1 ;  /* 0x000000012c052824 */ /* 0x000fe200008e0603 */
[----:B------:R-:W-:Y:S01]  /*18d0*/  LEA R3, P1, R14, R40, 0x6 ;  /* 0x000000280e037211 */ /* 0x000fe200078230ff */
[----:B------:R-:W-:Y:S01]  /*18e0*/  STL.64 [R1+0x60], R40 ;  /* 0x0000602801007387 */ /* 0x000fe20000100a00 */
[----:B------:R-:W-:-:S02]  /*18f0*/  @P0 LEA R100, P4, R8, c[0x0][0x1c8], 0x1 ;  /* 0x0000720008640a11 */ /* 0x000fc400078808ff */
[----:B------:R-:W-:Y:S01]  /*1900*/  @P2 LEA.HI.X R5, R0, c[0x0][0x1cc], R5, 0x1, P3 ;  /* 0x0000730000052a11 */ /* 0x000fe200018f0c05 */
[----:B------:R-:W-:Y:S01]  /*1910*/  @P0 IMAD.IADD R0, R9, 0x1, R23 ;  /* 0x0000000109000824 */ /* 0x000fe200078e0217 */
[----:B------:R-:W-:Y:S01]  /*1920*/  LEA.HI.X R10, R14, R37, R10, 0x6, P1 ;  /* 0x000000250e0a7211 */ /* 0x000fe200008f340a */
[----:B------:R-:W-:Y:S01]  /*1930*/  STL [R1+0x4c], R37 ;  /* 0x00004c2501007387 */ /* 0x000fe20000100800 */
[C---:B------:R-:W-:Y:S02]  /*1940*/  LEA R12, P1, R3.reuse, c[0x0][0x1f8], 0x1 ;  /* 0x00007e00030c7a11 */ /* 0x040fe400078208ff */
[----:B------:R-:W-:Y:S02]  /*1950*/  @P0 LEA.HI.X R101, R8, c[0x0][0x1cc], R0, 0x1, P4 ;  /* 0x0000730008650a11 */ /* 0x000fe400020f0c00 */
[----:B------:R-:W-:Y:S02]  /*1960*/  LOP3.LUT R0, R24, 0xfffffff0, RZ, 0xc0, !PT ;  /* 0xfffffff018007812 */ /* 0x000fe400078ec0ff */
[----:B------:R-:W-:-:S02]  /*1970*/  LEA.HI.X R13, R3, c[0x0][0x1fc], R10, 0x1, P1 ;  /* 0x00007f00030d7a11 */ /* 0x000fc400008f0c0a */
[----:B------:R-:W-:Y:S01]  /*1980*/  ISETP.GE.AND P3, PT, R2, c[0x0][0x1d4], PT ;  /* 0x0000750002007a0c */ /* 0x000fe20003f66270 */
[----:B------:R-:W-:Y:S01]  /*1990*/  IMAD.IADD R0, R109, 0x1, -R0 ;  /* 0x000000016d007824 */ /* 0x000fe200078e0a00 */
[----:B------:R-:W-:Y:S02]  /*19a0*/  ISETP.GE.AND P1, PT, R18, 0x1, PT ;  /* 0x000000011200780c */ /* 0x000fe40003f26270 */
[----:B------:R-:W-:Y:S02]  /*19b0*/  ISETP.GE.AND P4, PT, R26, c[0x0][0x1d4], PT ;  /* 0x000075001a007a0c */ /* 0x000fe40003f86270 */
[----:B------:R-:W-:Y:S02]  /*19c0*/  SHF.R.S32.HI R3, RZ, 0x1f, R0 ;  /* 0x0000001fff037819 */ /* 0x000fe40000011400 */
[----:B------:R-:W-:Y:S02]  /*19d0*/  IADD3 R216, R203, 0x1800, RZ ;  /* 0x00001800cbd87810 */ /* 0x000fe40007ffe0ff */
[----:B------:R-:W-:-:S02]  /*19e0*/  LEA.HI R3, R3, R0, RZ, 0x3 ;  /* 0x0000000003037211 */ /* 0x000fc400078f18ff */
[----:B------:R-:W-:Y:S02]  /*19f0*/  IADD3 R215, R203, 0x2000, RZ ;  /* 0x00002000cbd77810 */ /* 0x000fe40007ffe0ff */
[----:B------:R-:W-:Y:S01]  /*1a00*/  LOP3.LUT R2, R3, 0xfffffff8, RZ, 0xc0, !PT ;  /* 0xfffffff803027812 */ /* 0x000fe200078ec0ff */
[----:B------:R-:W-:Y:S01]  /*1a10*/  @!PT LDS RZ, [RZ] ;  /* 0x00000000fffff984 */ /* 0x000fe20000000800 */
[----:B------:R-:W-:Y:S01]  /*1a20*/  @!PT LDS RZ, [RZ] ;  /* 0x00000000fffff984 */ /* 0x000fe20000000800 */
[----:B------:R-:W-:Y:S01]  /*1a30*/  @!PT LDS RZ, [RZ] ;  /* 0x00000000fffff984 */ /* 0x000fe20000000800 */
[----:B------:R1:W-:Y:S01]  /*1a40*/  @P1 LDGSTS.E.BYPASS.LTC128B.128 [R233+0x8100], [R6.64], !P3 ;  /* 0x0810000006e91fae */ /* 0x0003e2000d901d48 */
[C---:B------:R-:W-:Y:S02]  /*1a50*/  IADD3 R214, R203.reuse, 0x2800, RZ ;  /* 0x00002800cbd67810 */ /* 0x040fe40007ffe0ff */
[C---:B------:R-:W-:Y:S01]  /*1a60*/  IADD3 R213, R203.reuse, 0x3000, RZ ;  /* 0x00003000cbd57810 */ /* 0x040fe20007ffe0ff */
[----:B------:R1:W-:Y:S01]  /*1a70*/  @P1 LDGSTS.E.BYPASS.LTC128B.128 [R233+0xa100], [R6.64+0x80], !P6 ;  /* 0x0a10008006e91fae */ /* 0x0003e2000f101d48 */
[----:B------:R-:W-:Y:S01]  /*1a80*/  IMAD.IADD R14, R0, 0x1, -R2 ;  /* 0x00000001000e7824 */ /* 0x000fe200078e0a02 */
[C---:B------:R-:W-:Y:S01]  /*1a90*/  IADD3 R212, R203.reuse, 0x3800, RZ ;  /* 0x00003800cbd47810 */ /* 0x040fe20007ffe0ff */
[----:B------:R-:W-:Y:S01]  /*1aa0*/  IMAD.MOV.U32 R0, RZ, RZ, c[0x0][0x208] ;  /* 0x00008200ff007624 */ /* 0x000fe200078e00ff */
[----:B------:R1:W-:Y:S01]  /*1ab0*/  @P1 LDGSTS.E.BYPASS.LTC128B.128 [R233+0xc100], [R6.64+0x100], !P5 ;  /* 0x0c10010006e91fae */ /* 0x0003e2000e901d48 */
[----:B------:R-:W-:Y:S01]  /*1ac0*/  IMAD.SHL.U32 R2, R16, 0x8, RZ ;  /* 0x0000000810027824 */ /* 0x000fe200078e00ff */
[----:B------:R-:W-:Y:S01]  /*1ad0*/  P2R R16, PR, RZ, 0x40 ;  /* 0x00000040ff107803 */ /* 0x000fe20000000000 */
[C---:B------:R-:W-:Y:S01]  /*1ae0*/  IMAD.SHL.U32 R19, R0.reuse, 0x40, RZ ;  /* 0x0000004000137824 */ /* 0x040fe200078e00ff */
[----:B------:R1:W-:Y:S01]  /*1af0*/  @P1 LDGSTS.E.BYPASS.LTC128B.128 [R233+0xe100], [R6.64+0x180], !P4 ;  /* 0x0e10018006e91fae */ /* 0x0003e2000e101d48 */
[----:B------:R-:W-:Y:S01]  /*1b00*/  SHF.L.U64.HI R11, R0, R31, c[0x0][0x20c] ;  /* 0x00008300000b7619 */ /* 0x000fe2000001021f */
[C---:B------:R-:W-:Y:S01]  /*1b10*/  IMAD.SHL.U32 R0, R14.reuse, 0x40, RZ ;  /* 0x000000400e007824 */ /* 0x040fe200078e00ff */
[----:B------:R-:W-:Y:S01]  /*1b20*/  LOP3.LUT P1, RZ, R14, 0x2, RZ, 0xc0, !PT ;  /* 0x000000020eff7812 */ /* 0x000fe2000782c0ff */
[----:B------:R2:W-:Y:S01]  /*1b30*/  @P2 LDGSTS.E.BYPASS.LTC128B.128 [R233+0x9100], [R4.64], !P3 ;  /* 0x0910000004e92fae */ /* 0x0005e2000d901d48 */
[----:B------:R-:W-:-:S02]  /*1b40*/  IADD3 R211, R203, 0x4000, RZ ;  /* 0x00004000cbd37810 */ /* 0x000fc40007ffe0ff */
[----:B------:R-:W-:Y:S01]  /*1b50*/  LOP3.LUT R0, R0, 0x1c0, RZ, 0xc0, !PT ;  /* 0x000001c000007812 */ /* 0x000fe200078ec0ff */
[----:B------:R2:W-:Y:S01]  /*1b60*/  @P2 LDGSTS.E.BYPASS.LTC128B.128 [R233+0xb100], [R4.64+0x80], !P6 ;  /* 0x0b10008004e92fae */ /* 0x0005e2000f101d48 */
[C---:B------:R-:W-:Y:S02]  /*1b70*/  IADD3 R210, R203.reuse, 0x4800, RZ ;  /* 0x00004800cbd27810 */ /* 0x040fe40007ffe0ff */
[----:B------:R-:W-:Y:S01]  /*1b80*/  LOP3.LUT R2, R0, 0x8, R2, 0xf8, !PT ;  /* 0x0000000800027812 */ /* 0x000fe200078ef802 */
[----:B------:R2:W-:Y:S01]  /*1b90*/  @P2 LDGSTS.E.BYPASS.LTC128B.128 [R233+0xd100], [R4.64+0x100], !P5 ;  /* 0x0d10010004e92fae */ /* 0x0005e2000e901d48 */
[----:B------:R-:W-:Y:S02]  /*1ba0*/  SHF.R.U32.HI R0, RZ, 0x3, R0 ;  /* 0x00000003ff007819 */ /* 0x000fe40000011600 */
[----:B------:R-:W-:Y:S01]  /*1bb0*/  IADD3 R209, R203, 0x5000, RZ ;  /* 0x00005000cbd17810 */ /* 0x000fe20007ffe0ff */
[----:B------:R2:W-:Y:S01]  /*1bc0*/  @P2 LDGSTS.E.BYPASS.LTC128B.128 [R233+0xf100], [R4.64+0x180], !P4 ;  /* 0x0f10018004e92fae */ /* 0x0005e2000e101d48 */
[----:B------:R-:W-:-:S02]  /*1bd0*/  LOP3.LUT R0, R2, R0, RZ, 0x3c, !PT ;  /* 0x0000000002007212 */ /* 0x000fc400078e3cff */
[----:B------:R-:W-:Y:S01]  /*1be0*/  SEL R2, RZ, 0x1, P3 ;  /* 0x00000001ff027807 */ /* 0x000fe20001800000 */
[----:B------:R-:W0:Y:S01]  /*1bf0*/  LDGDEPBAR ;  /* 0x00000000000079af */ /* 0x000e220000000000 */
[C---:B------:R-:W-:Y:S02]  /*1c00*/  IADD3 R208, R203.reuse, 0x5800, RZ ;  /* 0x00005800cbd07810 */ /* 0x040fe40007ffe0ff */
[C---:B------:R-:W-:Y:S02]  /*1c10*/  IADD3 R207, R203.reuse, 0x6000, RZ ;  /* 0x00006000cbcf7810 */ /* 0x040fe40007ffe0ff */
[C---:B------:R-:W-:Y:S02]  /*1c20*/  IADD3 R206, R203.reuse, 0x6800, RZ ;  /* 0x00006800cbce7810 */ /* 0x040fe40007ffe0ff */
[C---:B------:R-:W-:Y:S02]  /*1c30*/  IADD3 R205, R203.reuse, 0x7000, RZ ;  /* 0x00007000cbcd7810 */ /* 0x040fe40007ffe0ff */
[----:B------:R-:W-:Y:S01]  /*1c40*/  IADD3 R204, R203, 0x7800, RZ ;  /* 0x00007800cbcc7810 */ /* 0x000fe20007ffe0ff */
[----:B--2---:R-:W-:Y:S01]  /*1c50*/  IMAD.SHL.U32 R5, R3, 0x40, RZ ;  /* 0x0000004003057824 */ /* 0x004fe200078e00ff */
[----:B------:R-:W-:-:S04]  /*1c60*/  DEPBAR.LE SB0, 0x1 ;  /* 0x000080400000791a */ /* 0x000fc80000000000 */
[----:B------:R-:W-:Y:S01]  /*1c70*/  LOP3.LUT R5, R0, 0xfffffe00, R5, 0xf8, !PT ;  /* 0xfffffe0000057812 */ /* 0x000fe200078ef805 */
[----:B------:R-:W-:-:S04]  /*1c80*/  DEPBAR.LE SB0, 0x0 ;  /* 0x000080000000791a */ /* 0x000fc80000000000 */
[----:B------:R-:W-:Y:S01]  /*1c90*/  IMAD.MOV.U32 R4, RZ, RZ, 0x10 ;  /* 0x00000010ff047424 */ /* 0x000fe200078e00ff */
[----:B------:R-:W-:Y:S01]  /*1ca0*/  BAR.SYNC.DEFER_BLOCKING 0x0 ;  /* 0x0000000000007b1d */ /* 0x000fe20000010000 */
[----:B------:R-:W-:Y:S01]  /*1cb0*/  IMAD R0, R105, 0x400, R5 ;  /* 0x0000040069007824 */ /* 0x000fe200078e0205 */
[----:B------:R-:W-:Y:S02]  /*1cc0*/  SEL R3, RZ, 0x4, P5 ;  /* 0x00000004ff037807 */ /* 0x000fe40002800000 */
[----:B------:R-:W-:Y:S01]  /*1cd0*/  SEL R4, R4, 0xfffffff0, !P1 ;  /* 0xfffffff004047807 */ /* 0x000fe20004800000 */
[----:B------:R-:W-:Y:S01]  /*1ce0*/  IMAD.SHL.U32 R199, R0, 0x2, RZ ;  /* 0x0000000200c77824 */ /* 0x000fe200078e00ff */
[----:B-1----:R-:W-:Y:S02]  /*1cf0*/  IADD3 R6, P1, R19, R12, RZ ;  /* 0x0000000c13067210 */ /* 0x002fe40007f3e0ff */
[----:B------:R-:W-:Y:S01]  /*1d00*/  IADD3 R0, -R22, c[0x0][0x1d0], -R104 ;  /* 0x0000740016007a10 */ /* 0x000fe20007ffe968 */
[----:B------:R-:W-:Y:S01]  /*1d10*/  IMAD R200, R4, 0x2, R199 ;  /* 0x0000000204c87824 */ /* 0x000fe200078e02c7 */
[----:B------:R-:W-:Y:S01]  /*1d20*/  IADD3 R3, R3, R15, R2 ;  /* 0x0000000f03037210 */ /* 0x000fe20007ffe002 */
[----:B------:R-:W-:Y:S01]  /*1d30*/  IMAD.X R7, R11, 0x1, R13, P1 ;  /* 0x000000010b077824 */ /* 0x000fe200008e060d */
[----:B------:R-:W-:-:S02]  /*1d40*/  ISETP.LT.OR P1, PT, R0, 0x1, P3 ;  /* 0x000000010000780c */ /* 0x000fc40001f21670 */
[----:B------:R-:W-:-:S05]  /*1d50*/  SEL R2, RZ, 0x8, P4 ;  /* 0x00000008ff027807 */ /* 0x000fca0002000000 */
[----:B------:R-:W-:Y:S01]  /*1d60*/  IMAD.IADD R2, R3, 0x1, R2 ;  /* 0x0000000103027824 */ /* 0x000fe200078e0202 */
[----:B------:R-:W-:-:S04]  /*1d70*/  SHF.R.S32.HI R3, RZ, 0x1f, R105 ;  /* 0x0000001fff037819 */ /* 0x000fc80000011469 */
[C---:B------:R-:W-:Y:S01]  /*1d80*/  LOP3.LUT P0, RZ, R2.reuse, 0x2, RZ, 0xc0, !PT ;  /* 0x0000000202ff7812 */ /* 0x040fe2000780c0ff */
[----:B------:R-:W-:Y:S01]  /*1d90*/  LDSM.16.M88.4 R24, [R192+0x8100] ;  /* 0x00810000c018783b */ /* 0x000fe20000000200 */
[----:B------:R-:W-:Y:S02]  /*1da0*/  LOP3.LUT P2, RZ, R2, 0x4, RZ, 0xc0, !PT ;  /* 0x0000000402ff7812 */ /* 0x000fe4000784c0ff */
[----:B------:R-:W-:Y:S01]  /*1db0*/  LEA.HI R3, R3, R105, RZ, 0x3 ;  /* 0x0000006903037211 */ /* 0x000fe200078f18ff */
[----:B------:R-:W-:Y:S04]  /*1dc0*/  LDSM.16.M88.4 R28, [R192+0x8900] ;  /* 0x00890000c01c783b */ /* 0x000fe80000000200 */
[----:B------:R-:W-:Y:S04]  /*1dd0*/  LDSM.16.M88.4 R36, [R192+0x9100] ;  /* 0x00910000c024783b */ /* 0x000fe80000000200 */
[----:B------:R-:W-:Y:S04]  /*1de0*/  LDSM.16.M88.4 R40, [R192+0x9900] ;  /* 0x00990000c028783b */ /* 0x000fe80000000200 */
[----:B------:R-:W-:Y:S04]  /*1df0*/  LDSM.16.M88.4 R48, [R203] ;  /* 0x00000000cb30783b */ /* 0x000fe80000000200 */
[----:B------:R-:W-:Y:S04]  /*1e00*/  LDSM.16.M88.4 R68, [R203+0x800] ;  /* 0x00080000cb44783b */ /* 0x000fe80000000200 */
[----:B------:R-:W-:Y:S04]  /*1e10*/  LDSM.16.M88.4 R72, [R203+0x1000] ;  /* 0x00100000cb48783b */ /* 0x000fe80000000200 */
[----:B------:R-:W-:Y:S04]  /*1e20*/  LDSM.16.M88.4 R80, [R203+0x1800] ;  /* 0x00180000cb50783b */ /* 0x000fe80000000200 */
[----:B------:R-:W1:Y:S04]  /*1e30*/  LDSM.16.M88.4 R8, [R199+0x10100] ;  /* 0x01010000c708783b */ /* 0x000e680000000200 */
[----:B------:R-:W2:Y:S04]  /*1e40*/  LDSM.16.M88.4 R20, [R200+0x10100] ;  /* 0x01010000c814783b */ /* 0x000ea80000000200 */
[----:B------:R-:W-:Y:S01]  /*1e50*/  @!PT LDS RZ, [RZ] ;  /* 0x00000000fffff984 */ /* 0x000fe20000000800 */
[----:B------:R-:W-:Y:S01]  /*1e60*/  @!PT LDS RZ, [RZ] ;  /* 0x00000000fffff984 */ /* 0x000fe20000000800 */
[----:B------:R-:W-:Y:S01]  /*1e70*/  @!PT LDS RZ, [RZ] ;  /* 0x00000000fffff984 */ /* 0x000fe20000000800 */
[----:B------:R3:W-:Y:S01]  /*1e80*/  LDGSTS.E.BYPASS.LTC128B.128 [R233+0x100], [R12.64], !P1 ;  /* 0x001000000ce97fae */ /* 0x0007e2000c901d48 */
[----:B------:R-:W-:-:S02]  /*1e90*/  ISETP.LT.OR P1, PT, R0, 0x1, !P0 ;  /* 0x000000010000780c */ /* 0x000fc40004721670 */
[----:B------:R-:W-:-:S11]  /*1ea0*/  ISETP.LT.OR P0, PT, R0, 0x21, !P0 ;  /* 0x000000210000780c */ /* 0x000fd60004701670 */
[----:B------:R3:W-:Y:S01]  /*1eb0*/  LDGSTS.E.BYPASS.LTC128B.128 [R233+0x2100], [R12.64+0x80], !P1 ;  /* 0x021000800ce97fae */ /* 0x0007e2000c901d48 */
[C---:B------:R-:W-:Y:S02]  /*1ec0*/  ISETP.LT.OR P1, PT, R0.reuse, 0x1, !P2 ;  /* 0x000000010000780c */ /* 0x040fe40005721670 */
[----:B------:R-:W-:-:S11]  /*1ed0*/  ISETP.LT.OR P2, PT, R0, 0x21, !P2 ;  /* 0x000000210000780c */ /* 0x000fd60005741670 */
[----:B------:R3:W-:Y:S01]  /*1ee0*/  LDGSTS.E.BYPASS.LTC128B.128 [R233+0x4100], [R12.64+0x100], !P1 ;  /* 0x041001000ce97fae */ /* 0x0007e2000c901d48 */
[----:B------:R-:W-:Y:S01]  /*1ef0*/  LOP3.LUT P1, RZ, R2, 0x8, RZ, 0xc0, !PT ;  /* 0x0000000802ff7812 */ /* 0x000fe2000782c0ff */
[----:B------:R-:W-:Y:S01]  /*1f00*/  IMAD.MOV.U32 R2, RZ, RZ, 0x40 ;  /* 0x00000040ff027424 */ /* 0x000fe200078e00ff */
[----:B-1----:R-:W-:Y:S02]  /*1f10*/  HMMA.16816.F32 R52, R8, R40, RZ ;  /* 0x000000280834723c */ /* 0x002fe400000018ff */
[C---:B------:R-:W-:Y:S02]  /*1f20*/  ISETP.LT.OR P6, PT, R0.reuse, 0x1, !P1 ;  /* 0x000000010000780c */ /* 0x040fe40004fc1670 */
[----:B------:R-:W-:-:S04]  /*1f30*/  ISETP.LT.OR P1, PT, R0, 0x21, !P1 ;  /* 0x000000210000780c */ /* 0x000fc80004f21670 */
[----:B------:R-:W-:Y:S07]  /*1f40*/  HMMA.16816.F32 R56, R8, R42, RZ ;  /* 0x0000002a0838723c */ /* 0x000fee00000018ff */
[----:B------:R3:W-:Y:S01]  /*1f50*/  LDGSTS.E.BYPASS.LTC128B.128 [R233+0x6100], [R12.64+0x180], !P6 ;  /* 0x061001800ce97fae */ /* 0x0007e2000f101d48 */
[----:B------:R-:W-:-:S04]  /*1f60*/  LOP3.LUT P6, RZ, R32, 0x4, RZ, 0xc0, !PT ;  /* 0x0000000420ff7812 */ /* 0x000fc800078cc0ff */
[----:B------:R-:W-:Y:S02]  /*1f70*/  SEL R2, R2, 0xffffffc0, !P6 ;  /* 0xffffffc002027807 */ /* 0x000fe40007000000 */
[----:B------:R-:W-:Y:S01]  /*1f80*/  ISETP.LT.OR P6, PT, R0, 0x21, P3 ;  /* 0x000000210000780c */ /* 0x000fe20001fc1670 */
[----:B------:R-:W-:Y:S02]  /*1f90*/  IMAD.MOV.U32 R0, RZ, RZ, 0x20 ;  /* 0x00000020ff007424 */ /* 0x000fe400078e00ff */
[----:B------:R-:W-:Y:S01]  /*1fa0*/  IMAD.IADD R198, R192, 0x1, R2 ;  /* 0x00000001c0c67824 */ /* 0x000fe200078e0202 */
[----:B--2---:R-:W-:Y:S01]  /*1fb0*/  HMMA.16816.F32 R52, R20, R80, R52 ;  /* 0x000000501434723c */ /* 0x004fe20000001834 */
[----:B------:R-:W-:-:S07]  /*1fc0*/  IMAD.IADD R197, R2, 0x1, R203 ;  /* 0x0000000102c57824 */ /* 0x000fce00078e02cb */
[----:B------:R-:W-:Y:S01]  /*1fd0*/  HMMA.16816.F32 R56, R20, R82, R56 ;  /* 0x000000521438723c */ /* 0x000fe20000001838 */
[----:B------:R1:W-:Y:S01]  /*1fe0*/  LDGSTS.E.BYPASS.LTC128B.128 [R233+0x1100], [R6.64], !P6 ;  /* 0x0110000006e97fae */ /* 0x0003e2000f101d48 */
[----:B------:R-:W-:-:S03]  /*1ff0*/  ISETP.NE.AND P6, PT, R16, RZ, PT ;  /* 0x000000ff1000720c */ /* 0x000fc60003fc5270 */
[----:B------:R1:W-:Y:S01]  /*2000*/  LDGSTS.E.BYPASS.LTC128B.128 [R233+0x3100], [R6.64+0x80], !P0 ;  /* 0x0310008006e97fae */ /* 0x0003e2000c101d48 */
[----:B------:R-:W-:Y:S02]  /*2010*/  ISETP.NE.AND P0, PT, R17, RZ, PT ;  /* 0x000000ff1100720c */ /* 0x000fe40003f05270 */
[----:B------:R-:W-:Y:S01]  /*2020*/  HMMA.16816.F32 R16, R8, R28, RZ ;  /* 0x0000001c0810723c */ /* 0x000fe200000018ff */
[----:B------:R1:W-:Y:S01]  /*2030*/  LDGSTS.E.BYPASS.LTC128B.128 [R233+0x5100], [R6.64+0x100], !P2 ;  /* 0x0510010006e97fae */ /* 0x0003e2000d101d48 */
[----:B------:R-:W-:-:S03]  /*2040*/  ISETP.NE.AND P2, PT, R117, 0x1, PT ;  /* 0x000000017500780c */ /* 0x000fc60003f45270 */
[----:B------:R1:W-:Y:S01]  /*2050*/  LDGSTS.E.BYPASS.LTC128B.128 [R233+0x7100], [R6.64+0x180], !P1 ;  /* 0x0710018006e97fae */ /* 0x0003e2000c901d48 */
[----:B------:R-:W-:Y:S02]  /*2060*/  LOP3.LUT P1, RZ, R14, 0x4, RZ, 0xc0, !PT ;  /* 0x000000040eff7812 */ /* 0x000fe4000782c0ff */
[C---:B---3--:R-:W-:Y:S01]  /*2070*/  HMMA.16816.F32 R12, R8.reuse, R24, RZ ;  /* 0x00000018080c723c */ /* 0x048fe200000018ff */
[----:B------:R-:W-:Y:S01]  /*2080*/  LDSM.16.M88.4 R60, [R198+0x8100] ;  /* 0x00810000c63c783b */ /* 0x000fe20000000200 */
[----:B------:R-:W-:Y:S02]  /*2090*/  SEL R0, R0, 0xffffffe0, !P1 ;  /* 0xffffffe000007807 */ /* 0x000fe40004800000 */
[C---:B------:R-:W-:Y:S01]  /*20a0*/  @P0 LEA R102, P1, R35.reuse, R100, 0x1 ;  /* 0x0000006423660211 */ /* 0x040fe200078208ff */
[----:B------:R-:W-:Y:S02]  /*20b0*/  LDSM.16.M88.4 R64, [R198+0x8900] ;  /* 0x00890000c640783b */ /* 0x000fe40000000200 */
[C---:B------:R-:W-:Y:S01]  /*20c0*/  IMAD R202, R0.reuse, 0x2, R199 ;  /* 0x0000000200ca7824 */ /* 0x040fe200078e02c7 */
[----:B------:R-:W-:Y:S01]  /*20d0*/  HMMA.16816.F32 R24, R8, R26, RZ ;  /* 0x0000001a0818723c */ /* 0x000fe200000018ff */
[----:B------:R-:W-:Y:S01]  /*20e0*/  @P0 LEA.HI.X R103, R35, R101, R44, 0x1, P1 ;  /* 0x0000006523670211 */ /* 0x000fe200008f0c2c */
[----:B------:R-:W-:Y:S01]  /*20f0*/  LDSM.16.M88.4 R76, [R198+0x9100] ;  /* 0x00910000c64c783b */ /* 0x000fe20000000200 */
[----:B------:R-:W-:-:S03]  /*2100*/  IMAD R201, R0, 0x2, R200 ;  /* 0x0000000200c97824 */ /* 0x000fc600078e02c8 */
[----:B------:R-:W-:Y:S02]  /*2110*/  LDSM.16.M88.4 R84, [R198+0x9900] ;  /* 0x00990000c654783b */ /* 0x000fe40000000200 */
[C---:B------:R-:W-:Y:S02]  /*2120*/  HMMA.16816.F32 R28, R8.reuse, R30, RZ ;  /* 0x0000001e081c723c */ /* 0x040fe400000018ff */
[----:B------:R-:W-:Y:S04]  /*2130*/  LDSM.16.M88.4 R88, [R197+0x1000] ;  /* 0x00100000c558783b */ /* 0x000fe80000000200 */
[----:B------:R-:W-:Y:S02]  /*2140*/  LDSM.16.M88.4 R96, [R197+0x1800] ;  /* 0x00180000c560783b */ /* 0x000fe40000000200 */
[C---:B------:R-:W-:Y:S01]  /*2150*/  HMMA.16816.F32 R32, R8.reuse, R36, RZ ;  /* 0x000000240820723c */ /* 0x040fe200000018ff */
[----:B-1----:R-:W-:Y:S01]  /*2160*/  LEA.HI R7, R107, R109, RZ, 0x2 ;  /* 0x0000006d6b077211 */ /* 0x002fe200078f10ff */
[----:B------:R-:W-:Y:S03]  /*2170*/  LDSM.16.M88.4 R80, [R192+0xb100] ;  /* 0x00b10000c050783b */ /* 0x000fe60000000200 */
[----:B------:R-:W-:Y:S01]  /*2180*/  LOP3.LUT R7, R7, 0xfffffffc, RZ, 0xc0, !PT ;  /* 0xfffffffc07077812 */ /* 0x000fe200078ec0ff */
[----:B------:R-:W-:Y:S02]  /*2190*/  LDSM.16.M88.4 R92, [R192+0xb900] ;  /* 0x00b90000c05c783b */ /* 0x000fe40000000200 */
[----:B------:R-:W-:Y:S02]  /*21a0*/  HMMA.16816.F32 R36, R8, R38, RZ ;  /* 0x000000260824723c */ /* 0x000fe400000018ff */
[----:B------:R-:W1:Y:S04]  /*21b0*/  LDSM.16.M88.4 R8, [R202+0x10100] ;  /* 0x01010000ca08783b */ /* 0x000e680000000200 */
[----:B------:R-:W0:Y:S02]  /*21c0*/  LDGDEPBAR ;  /* 0x00000000000079af */ /* 0x000e240000000000 */
[C---:B------:R-:W-:Y:S08]  /*21d0*/  HMMA.16816.F32 R44, R20.reuse, R48, R12 ;  /* 0x00000030142c723c */ /* 0x040ff0000000180c */
[C---:B------:R-:W-:Y:S08]  /*21e0*/  HMMA.16816.F32 R40, R20.reuse, R50, R24 ;  /* 0x000000321428723c */ /* 0x040ff00000001818 */
[C---:B------:R-:W-:Y:S08]  /*21f0*/  HMMA.16816.F32 R12, R20.reuse, R70, R28 ;  /* 0x00000046140c723c */ /* 0x040ff0000000181c */
[C---:B------:R-:W-:Y:S01]  /*2200*/  HMMA.16816.F32 R24, R20.reuse, R68, R16 ;  /* 0x000000441418723c */ /* 0x040fe20000001810 */
[----:B------:R-:W-:Y:S04]  /*2210*/  LDSM.16.M88.4 R16, [R201+0x10100] ;  /* 0x01010000c910783b */ /* 0x000fe80000000200 */
[----:B------:R-:W2:Y:S03]  /*2220*/  LDSM.16.M88.4 R68, [R197] ;  /* 0x00000000c544783b */ /* 0x000ea60000000200 */
[C---:B------:R-:W-:Y:S08]  /*2230*/  HMMA.16816.F32 R32, R20.reuse, R72, R32 ;  /* 0x000000481420723c */ /* 0x040ff00000001820 */
[----:B------:R-:W-:Y:S01]  /*2240*/  HMMA.16816.F32 R36, R20, R74, R36 ;  /* 0x0000004a1424723c */ /* 0x000fe20000001824 */
[----:B------:R-:W3:Y:S07]  /*2250*/  LDSM.16.M88.4 R72, [R197+0x800] ;  /* 0x00080000c548783b */ /* 0x000eee0000000200 */
[C---:B-1----:R-:W-:Y:S08]  /*2260*/  HMMA.16816.F32 R48, R8.reuse, R60, R44 ;  /* 0x0000003c0830723c */ /* 0x042ff0000000182c */
[C---:B------:R-:W-:Y:S01]  /*2270*/  HMMA.16816.F32 R44, R8.reuse, R62, R40 ;  /* 0x0000003e082c723c */ /* 0x040fe20000001828 */
[----:B------:R-:W-:Y:S07]  /*2280*/  LDSM.16.M88.4 R60, [R192+0xa100] ;  /* 0x00a10000c03c783b */ /* 0x000fee0000000200 */
[C---:B------:R-:W-:Y:S01]  /*2290*/  HMMA.16816.F32 R28, R8.reuse, R66, R12 ;  /* 0x00000042081c723c */ /* 0x040fe2000000180c */
[----:B------:R-:W1:Y:S07]  /*22a0*/  LDSM.16.M88.4 R12, [R199+0x14100] ;  /* 0x01410000c70c783b */ /* 0x000e6e0000000200 */
[C---:B------:R-:W-:Y:S01]  /*22b0*/  HMMA.16816.F32 R40, R8.reuse, R64, R24 ;  /* 0x000000400828723c */ /* 0x040fe20000001818 */
[----:B------:R-:W4:Y:S07]  /*22c0*/  LDSM.16.M88.4 R64, [R192+0xa900] ;  /* 0x00a90000c040783b */ /* 0x000f2e0000000200 */
[C---:B------:R-:W-:Y:S08]  /*22d0*/  HMMA.16816.F32 R24, R8.reuse, R76, R32 ;  /* 0x0000004c0818723c */ /* 0x040ff00000001820 */
[C---:B------:R-:W-:Y:S01]  /*22e0*/  HMMA.16816.F32 R20, R8.reuse, R78, R36 ;  /* 0x0000004e0814723c */ /* 0x040fe20000001824 */
[----:B------:R-:W-:Y:S07]  /*22f0*/  LDSM.16.M88.4 R76, [R203+0x2800] ;  /* 0x00280000cb4c783b */ /* 0x000fee0000000200 */
[C---:B------:R-:W-:Y:S08]  /*2300*/  HMMA.16816.F32 R32, R8.reuse, R84, R52 ;  /* 0x000000540820723c */ /* 0x040ff00000001834 */
[----:B------:R-:W-:Y:S01]  /*2310*/  HMMA.16816.F32 R52, R8, R86, R56 ;  /* 0x000000560834723c */ /* 0x000fe20000001838 */
[----:B------:R-:W-:Y:S04]  /*2320*/  LDSM.16.M88.4 R8, [R200+0x14100] ;  /* 0x01410000c808783b */ /* 0x000fe80000000200 */
[----:B------:R-:W5:Y:S03]  /*2330*/  LDSM.16.M88.4 R56, [R203+0x2000] ;  /* 0x00200000cb38783b */ /* 0x000f660000000200 */
[C---:B--2---:R-:W-:Y:S01]  /*2340*/  HMMA.16816.F32 R48, R16.reuse, R68, R48 ;  /* 0x000000441030723c */ /* 0x044fe20000001830 */
[----:B------:R-:W-:Y:S07]  /*2350*/  LDSM.16.M88.4 R84, [R198+0xb100] ;  /* 0x00b10000c654783b */ /* 0x000fee0000000200 */
[C---:B------:R-:W-:Y:S01]  /*2360*/  HMMA.16816.F32 R44, R16.reuse, R70, R44 ;  /* 0x00000046102c723c */ /* 0x040fe2000000182c */
[----:B------:R-:W-:Y:S07]  /*2370*/  LDSM.16.M88.4 R68, [R198+0xa900] ;  /* 0x00a90000c644783b */ /* 0x000fee0000000200 */
        /* <DEDUP_REMOVED lines=10> */
[C---:B------:R-:W-:Y:S08]  /*2420*/  HMMA.16816.F32 R60, R12.reuse, R62, R44 ;  /* 0x0000003e0c3c723c */ /* 0x040ff0000000182c */
[C---:B----4-:R-:W-:Y:S01]  /*2430*/  HMMA.16816.F32 R44, R12.reuse, R66, R36 ;  /* 0x000000420c2c723c */ /* 0x050fe20000001824 */
[----:B------:R-:W1:Y:S07]  /*2440*/  LDSM.16.M88.4 R36, [R203+0x3000] ;  /* 0x00300000cb24783b */ /* 0x000e6e0000000200 */
[C---:B------:R-:W-:Y:S08]  /*2450*/  HMMA.16816.F32 R48, R12.reuse, R64, R40 ;  /* 0x000000400c30723c */ /* 0x040ff00000001828 */
[C---:B------:R-:W-:Y:S01]  /*2460*/  HMMA.16816.F32 R40, R12.reuse, R80, R28 ;  /* 0x000000500c28723c */ /* 0x040fe2000000181c */
[----:B------:R-:W2:Y:S07]  /*2470*/  LDSM.16.M88.4 R28, [R203+0x3800] ;  /* 0x00380000cb1c783b */ /* 0x000eae0000000200 */
[C---:B------:R-:W-:Y:S01]  /*2480*/  HMMA.16816.F32 R32, R12.reuse, R82, R24 ;  /* 0x000000520c20723c */ /* 0x040fe20000001818 */
[----:B------:R-:W-:Y:S07]  /*2490*/  LDSM.16.M88.4 R80, [R198+0xb900] ;  /* 0x00b90000c650783b */ /* 0x000fee0000000200 */
[C---:B------:R-:W-:Y:S08]  /*24a0*/  HMMA.16816.F32 R24, R12.reuse, R92, R20 ;  /* 0x0000005c0c18723c */ /* 0x040ff00000001814 */
[----:B------:R-:W-:Y:S01]  /*24b0*/  HMMA.16816.F32 R20, R12, R94, R16 ;  /* 0x0000005e0c14723c */ /* 0x000fe20000001810 */
[----:B------:R-:W3:Y:S04]  /*24c0*/  LDSM.16.M88.4 R16, [R202+0x14100] ;  /* 0x01410000ca10783b */ /* 0x000ee80000000200 */
[----:B------:R-:W-:Y:S03]  /*24d0*/  LDSM.16.M88.4 R92, [R192+0xc100] ;  /* 0x00c10000c05c783b */ /* 0x000fe60000000200 */
[C---:B-----5:R-:W-:Y:S08]  /*24e0*/  HMMA.16816.F32 R12, R8.reuse, R56, R52 ;  /* 0x00000038080c723c */ /* 0x060ff00000001834 */
[C---:B------:R-:W-:Y:S08]  /*24f0*/  HMMA.16816.F32 R60, R8.reuse, R58, R60 ;  /* 0x0000003a083c723c */ /* 0x040ff0000000183c */
[C---:B------:R-:W-:Y:S08]  /*2500*/  HMMA.16816.F32 R56, R8.reuse, R76, R48 ;  /* 0x0000004c0838723c */ /* 0x040ff00000001830 */
[C---:B------:R-:W-:Y:S08]  /*2510*/  HMMA.16816.F32 R52, R8.reuse, R78, R44 ;  /* 0x0000004e0834723c */ /* 0x040ff0000000182c */
[C---:B-1----:R-:W-:Y:S01]  /*2520*/  HMMA.16816.F32 R64, R8.reuse, R36, R40 ;  /* 0x000000240840723c */ /* 0x042fe20000001828 */
[----:B------:R-:W-:Y:S07]  /*2530*/  LDSM.16.M88.4 R40, [R197+0x2000] ;  /* 0x00200000c528783b */ /* 0x000fee0000000200 */
[C---:B------:R-:W-:Y:S01]  /*2540*/  HMMA.16816.F32 R76, R8.reuse, R38, R32 ;  /* 0x00000026084c723c */ /* 0x040fe20000001820 */
[----:B------:R-:W-:Y:S07]  /*2550*/  LDSM.16.M88.4 R36, [R197+0x2800] ;  /* 0x00280000c524783b */ /* 0x000fee0000000200 */
[----:B--2---:R-:W-:Y:S08]  /*2560*/  HMMA.16816.F32 R44, R8, R30, R20 ;  /* 0x0000001e082c723c */ /* 0x004ff00000001814 */
[----:B---3--:R-:W-:Y:S01]  /*2570*/  HMMA.16816.F32 R32, R16, R72, R12 ;  /* 0x000000481020723c */ /* 0x008fe2000000180c */
[----:B------:R-:W1:Y:S07]  /*2580*/  LDSM.16.M88.4 R12, [R201+0x14100] ;  /* 0x01410000c90c783b */ /* 0x000e6e0000000200 */
[----:B------:R-:W-:Y:S01]  /*2590*/  HMMA.16816.F32 R48, R8, R28, R24 ;  /* 0x0000001c0830723c */ /* 0x000fe20000001818 */
[----:B------:R-:W-:Y:S07]  /*25a0*/  LDSM.16.M88.4 R8, [R199+0x18100] ;  /* 0x01810000c708783b */ /* 0x000fee0000000200 */
[C---:B------:R-:W-:Y:S01]  /*25b0*/  HMMA.16816.F32 R28, R16.reuse, R74, R60 ;  /* 0x0000004a101c723c */ /* 0x040fe2000000183c */
[----:B------:R-:W2:Y:S04]  /*25c0*/  LDSM.16.M88.4 R60, [R197+0x3000] ;  /* 0x00300000c53c783b */ /* 0x000ea80000000200 */
[----:B------:R-:W-:Y:S03]  /*25d0*/  LDSM.16.M88.4 R72, [R192+0xc900] ;  /* 0x00c90000c048783b */ /* 0x000fe60000000200 */
[C---:B------:R-:W-:Y:S08]  /*25e0*/  HMMA.16816.F32 R24, R16.reuse, R68, R56 ;  /* 0x000000441018723c */ /* 0x040ff00000001838 */
[C---:B------:R-:W-:Y:S08]  /*25f0*/  HMMA.16816.F32 R20, R16.reuse, R70, R52 ;  /* 0x000000461014723c */ /* 0x040ff00000001834 */
[C---:B------:R-:W-:Y:S08]  /*2600*/  HMMA.16816.F32 R56, R16.reuse, R84, R64 ;  /* 0x000000541038723c */ /* 0x040ff00000001840 */
[C---:B------:R-:W-:Y:S01]  /*2610*/  HMMA.16816.F32 R68, R16.reuse, R86, R76 ;  /* 0x000000561044723c */ /* 0x040fe2000000184c */
[----:B------:R-:W3:Y:S04]  /*2620*/  LDSM.16.M88.4 R84, [R197+0x3800] ;  /* 0x00380000c554783b */ /* 0x000ee80000000200 */
[----:B------:R-:W4:Y:S03]  /*2630*/  LDSM.16.M88.4 R76, [R192+0xd900] ;  /* 0x00d90000c04c783b */ /* 0x000f260000000200 */
[C---:B------:R-:W-:Y:S08]  /*2640*/  HMMA.16816.F32 R52, R16.reuse, R82, R44 ;  /* 0x000000521034723c */ /* 0x040ff0000000182c */
[----:B------:R-:W-:Y:S01]  /*2650*/  HMMA.16816.F32 R64, R16, R80, R48 ;  /* 0x000000501040723c */ /* 0x000fe20000001830 */
[----:B------:R-:W-:Y:S04]  /*2660*/  LDSM.16.M88.4 R16, [R200+0x18100] ;  /* 0x01810000c810783b */ /* 0x000fe80000000200 */
[----:B------:R-:W5:Y:S03]  /*2670*/  LDSM.16.M88.4 R80, [R203+0x4800] ;  /* 0x00480000cb50783b */ /* 0x000f660000000200 */
[C---:B-1----:R-:W-:Y:S08]  /*2680*/  HMMA.16816.F32 R48, R12.reuse, R40, R32 ;  /* 0x000000280c30723c */ /* 0x042ff00000001820 */
[C---:B------:R-:W-:Y:S08]  /*2690*/  HMMA.16816.F32 R44, R12.reuse, R42, R28 ;  /* 0x0000002a0c2c723c */ /* 0x040ff0000000181c */
[C---:B------:R-:W-:Y:S08]  /*26a0*/  HMMA.16816.F32 R40, R12.reuse, R36, R24 ;  /* 0x000000240c28723c */ /* 0x040ff00000001818 */
[C---:B------:R-:W-:Y:S08]  /*26b0*/  HMMA.16816.F32 R36, R12.reuse, R38, R20 ;  /* 0x000000260c24723c */ /* 0x040ff00000001814 */
[C---:B--2---:R-:W-:Y:S01]  /*26c0*/  HMMA.16816.F32 R28, R12.reuse, R62, R68 ;  /* 0x0000003e0c1c723c */ /* 0x044fe20000001844 */
[----:B------:R-:W1:Y:S07]  /*26d0*/  LDSM.16.M88.4 R68, [R203+0x5000] ;  /* 0x00500000cb44783b */ /* 0x000e6e0000000200 */
[C---:B---3--:R-:W-:Y:S08]  /*26e0*/  HMMA.16816.F32 R20, R12.reuse, R86, R52 ;  /* 0x000000560c14723c */ /* 0x048ff00000001834 */
[C---:B------:R-:W-:Y:S08]  /*26f0*/  HMMA.16816.F32 R32, R12.reuse, R60, R56 ;  /* 0x0000003c0c20723c */ /* 0x040ff00000001838 */
[----:B------:R-:W-:Y:S01]  /*2700*/  HMMA.16816.F32 R24, R12, R84, R64 ;  /* 0x000000540c18723c */ /* 0x000fe20000001840 */
[----:B------:R-:W-:Y:S04]  /*2710*/  LDSM.16.M88.4 R64, [R198+0xc100] ;  /* 0x00c10000c640783b */ /* 0x000fe80000000200 */
[----:B------:R-:W-:Y:S03]  /*2720*/  LDSM.16.M88.4 R84, [R197+0x5800] ;  /* 0x00580000c554783b */ /* 0x000fe60000000200 */
[C---:B------:R-:W-:Y:S08]  /*2730*/  HMMA.16816.F32 R12, R8.reuse, R92, R48 ;  /* 0x0000005c080c723c */ /* 0x040ff00000001830 */
[C---:B------:R-:W-:Y:S01]  /*2740*/  HMMA.16816.F32 R48, R8.reuse, R94, R44 ;  /* 0x0000005e0830723c */ /* 0x040fe2000000182c */
[----:B------:R-:W-:Y:S07]  /*2750*/  LDSM.16.M88.4 R92, [R197+0x4000] ;  /* 0x00400000c55c783b */ /* 0x000fee0000000200 */
[C---:B------:R-:W-:Y:S08]  /*2760*/  HMMA.16816.F32 R44, R8.reuse, R72, R40 ;  /* 0x00000048082c723c */ /* 0x040ff00000001828 */
[C---:B------:R-:W-:Y:S08]  /*2770*/  HMMA.16816.F32 R60, R8.reuse, R74, R36 ;  /* 0x0000004a083c723c */ /* 0x040ff00000001824 */
[C---:B------:R-:W-:Y:S08]  /*2780*/  HMMA.16816.F32 R52, R8.reuse, R90, R28 ;  /* 0x0000005a0834723c */ /* 0x040ff0000000181c */
[C---:B----4-:R-:W-:Y:S01]  /*2790*/  HMMA.16816.F32 R28, R8.reuse, R78, R20 ;  /* 0x0000004e081c723c */ /* 0x050fe20000001814 */
[----:B------:R-:W2:Y:S07]  /*27a0*/  LDSM.16.M88.4 R20, [R203+0x5800] ;  /* 0x00580000cb14783b */ /* 0x000eae0000000200 */
[C---:B------:R-:W-:Y:S01]  /*27b0*/  HMMA.16816.F32 R56, R8.reuse, R88, R32 ;  /* 0x000000580838723c */ /* 0x040fe20000001820 */
[----:B------:R-:W-:Y:S07]  /*27c0*/  LDSM.16.M88.4 R88, [R197+0x4800] ;  /* 0x00480000c558783b */ /* 0x000fee0000000200 */
[----:B------:R-:W-:Y:S01]  /*27d0*/  HMMA.16816.F32 R72, R8, R76, R24 ;  /* 0x0000004c0848723c */ /* 0x000fe20000001818 */
[----:B------:R-:W3:Y:S04]  /*27e0*/  LDSM.16.M88.4 R8, [R202+0x18100] ;  /* 0x01810000ca08783b */ /* 0x000ee80000000200 */
[----:B------:R-:W-:Y:S03]  /*27f0*/  LDSM.16.M88.4 R76, [R198+0xd900] ;  /* 0x00d90000c64c783b */ /* 0x000fe60000000200 */
[C---:B-----5:R-:W-:Y:S01]  /*2800*/  HMMA.16816.F32 R36, R16.reuse, R80, R44 ;  /* 0x000000501024723c */ /* 0x060fe2000000182c */
[----:B------:R-:W4:Y:S07]  /*2810*/  LDSM.16.M88.4 R44, [R198+0xc900] ;  /* 0x00c90000c62c783b */ /* 0x000f2e0000000200 */
[C---:B------:R-:W-:Y:S01]  /*2820*/  HMMA.16816.F32 R32, R16.reuse, R82, R60 ;  /* 0x000000521020723c */ /* 0x040fe2000000183c */
[----:B------:R-:W5:Y:S07]  /*2830*/  LDSM.16.M88.4 R80, [R198+0xd100] ;  /* 0x00d10000c650783b */ /* 0x000f6e0000000200 */
[C---:B------:R-:W-:Y:S01]  /*2840*/  HMMA.16816.F32 R24, R16.reuse, R96, R12 ;  /* 0x000000601018723c */ /* 0x040fe2000000180c */
[----:B------:R-:W3:Y:S07]  /*2850*/  LDSM.16.M88.4 R12, [R201+0x18100] ;  /* 0x01810000c90c783b */ /* 0x000eee0000000200 */
[C---:B------:R-:W-:Y:S08]  /*2860*/  HMMA.16816.F32 R40, R16.reuse, R98, R48 ;  /* 0x000000621028723c */ /* 0x040ff00000001830 */
[C---:B-1----:R-:W-:Y:S08]  /*2870*/  HMMA.16816.F32 R48, R16.reuse, R68, R56 ;  /* 0x000000441030723c */ /* 0x042ff00000001838 */
[C---:B------:R-:W-:Y:S01]  /*2880*/  HMMA.16816.F32 R52, R16.reuse, R70, R52 ;  /* 0x000000461034723c */ /* 0x040fe20000001834 */
[----:B------:R-:W1:Y:S07]  /*2890*/  LDSM.16.M88.4 R68, [R197+0x5000] ;  /* 0x00500000c544783b */ /* 0x000e6e0000000200 */
[C---:B--2---:R-:W-:Y:S01]  /*28a0*/  HMMA.16816.F32 R56, R16.reuse, R20, R72 ;  /* 0x000000141038723c */ /* 0x044fe20000001848 */
[----:B------:R-:W-:Y:S07]  /*28b0*/  LDSM.16.M88.4 R72, [R192+0xf100] ;  /* 0x00f10000c048783b */ /* 0x000fee0000000200 */
[----:B------:R-:W-:Y:S01]  /*28c0*/  HMMA.16816.F32 R20, R16, R22, R28 ;  /* 0x000000161014723c */ /* 0x000fe2000000181c */
[----:B------:R-:W-:Y:S07]  /*28d0*/  LDSM.16.M88.4 R28, [R192+0xe100] ;  /* 0x00e10000c01c783b */ /* 0x000fee0000000200 */
[C---:B---3--:R-:W-:Y:S08]  /*28e0*/  HMMA.16816.F32 R16, R8.reuse, R64, R24 ;  /* 0x000000400810723c */ /* 0x048ff00000001818 */
[C---:B------:R-:W-:Y:S08]  /*28f0*/  HMMA.16816.F32 R60, R8.reuse, R66, R40 ;  /* 0x00000042083c723c */ /* 0x040ff00000001828 */
[C---:B----4-:R-:W-:Y:S08]  /*2900*/  HMMA.16816.F32 R64, R8.reuse, R44, R36 ;  /* 0x0000002c0840723c */ /* 0x050ff00000001824 */
[C---:B------:R-:W-:Y:S08]  /*2910*/  HMMA.16816.F32 R40, R8.reuse, R46, R32 ;  /* 0x0000002e0828723c */ /* 0x040ff00000001820 */
[C---:B-----5:R-:W-:Y:S08]  /*2920*/  HMMA.16816.F32 R44, R8.reuse, R80, R48 ;  /* 0x00000050082c723c */ /* 0x060ff00000001830 */
[C---:B------:R-:W-:Y:S01]  /*2930*/  HMMA.16816.F32 R48, R8.reuse, R82, R52 ;  /* 0x000000520830723c */ /* 0x040fe20000001834 */
[----:B------:R-:W-:Y:S07]  /*2940*/  LDSM.16.M88.4 R80, [R203+0x6000] ;  /* 0x00600000cb50783b */ /* 0x000fee0000000200 */
[C---:B------:R-:W-:Y:S01]  /*2950*/  HMMA.16816.F32 R52, R8.reuse, R76, R56 ;  /* 0x0000004c0834723c */ /* 0x040fe20000001838 */
[----:B------:R-:W-:Y:S07]  /*2960*/  LDSM.16.M88.4 R56, [R192+0xe900] ;  /* 0x00e90000c038783b */ /* 0x000fee0000000200 */
[----:B------:R-:W-:Y:S01]  /*2970*/  HMMA.16816.F32 R36, R8, R78, R20 ;  /* 0x0000004e0824723c */ /* 0x000fe20000001814 */
[----:B------:R-:W2:Y:S04]  /*2980*/  LDSM.16.M88.4 R8, [R199+0x1c100] ;  /* 0x01c10000c708783b */ /* 0x000ea80000000200 */
[----:B------:R-:W-:Y:S03]  /*2990*/  LDSM.16.M88.4 R76, [R192+0xf900] ;  /* 0x00f90000c04c783b */ /* 0x000fe60000000200 */
[C---:B------:R-:W-:Y:S01]  /*29a0*/  HMMA.16816.F32 R24, R12.reuse, R92, R16 ;  /* 0x0000005c0c18723c */ /* 0x040fe20000001810 */
[----:B------:R-:W3:Y:S07]  /*29b0*/  LDSM.16.M88.4 R16, [R200+0x1c100] ;  /* 0x01c10000c810783b */ /* 0x000eee0000000200 */
[C---:B------:R-:W-:Y:S08]  /*29c0*/  HMMA.16816.F32 R20, R12.reuse, R94, R60 ;  /* 0x0000005e0c14723c */ /* 0x040ff0000000183c */
[C---:B------:R-:W-:Y:S08]  /*29d0*/  HMMA.16816.F32 R32, R12.reuse, R88, R64 ;  /* 0x000000580c20723c */ /* 0x040ff00000001840 */
[C---:B------:R-:W-:Y:S08]  /*29e0*/  HMMA.16816.F32 R40, R12.reuse, R90, R40 ;  /* 0x0000005a0c28723c */ /* 0x040ff00000001828 */
[C---:B------:R-:W-:Y:S08]  /*29f0*/  HMMA.16816.F32 R64, R12.reuse, R84, R52 ;  /* 0x000000540c40723c */ /* 0x040ff00000001834 */
[C---:B-1----:R-:W-:Y:S08]  /*2a00*/  HMMA.16816.F32 R44, R12.reuse, R68, R44 ;  /* 0x000000440c2c723c */ /* 0x042ff0000000182c */
[----:B------:R-:W-:Y:S01]  /*2a10*/  HMMA.16816.F32 R48, R12, R70, R48 ;  /* 0x000000460c30723c */ /* 0x000fe20000001830 */
[----:B------:R-:W-:Y:S07]  /*2a20*/  LDSM.16.M88.4 R68, [R203+0x7800] ;  /* 0x00780000cb44783b */ /* 0x000fee0000000200 */
[C---:B--2---:R-:W-:Y:S08]  /*2a30*/  HMMA.16816.F32 R52, R8.reuse, R28, R24 ;  /* 0x0000001c0834723c */ /* 0x044ff00000001818 */
[----:B------:R-:W-:Y:S01]  /*2a40*/  HMMA.16816.F32 R20, R8, R30, R20 ;  /* 0x0000001e0814723c */ /* 0x000fe20000001814 */
[----:B------:R-:W1:Y:S07]  /*2a50*/  LDSM.16.M88.4 R28, [R203+0x6800] ;  /* 0x00680000cb1c783b */ /* 0x000e6e0000000200 */
[----:B------:R-:W-:Y:S01]  /*2a60*/  HMMA.16816.F32 R60, R12, R86, R36 ;  /* 0x000000560c3c723c */ /* 0x000fe20000001824 */
[----:B------:R-:W-:Y:S04]  /*2a70*/  LDSM.16.M88.4 R12, [R202+0x1c100] ;  /* 0x01c10000ca0c783b */ /* 0x000fe80000000200 */
[----:B------:R-:W2:Y:S03]  /*2a80*/  LDSM.16.M88.4 R84, [R198+0xe100] ;  /* 0x00e10000c654783b */ /* 0x000ea60000000200 */
[C---:B------:R-:W-:Y:S08]  /*2a90*/  HMMA.16816.F32 R24, R8.reuse, R56, R32 ;  /* 0x000000380818723c */ /* 0x040ff00000001820 */
[C---:B------:R-:W-:Y:S01]  /*2aa0*/  HMMA.16816.F32 R32, R8.reuse, R58, R40 ;  /* 0x0000003a0820723c */ /* 0x040fe20000001828 */
[----:B------:R-:W4:Y:S04]  /*2ab0*/  LDSM.16.M88.4 R40, [R203+0x7000] ;  /* 0x00700000cb28783b */ /* 0x000f280000000200 */
[----:B------:R-:W-:Y:S03]  /*2ac0*/  LDSM.16.M88.4 R56, [R197+0x6800] ;  /* 0x00680000c538783b */ /* 0x000fe60000000200 */
[C---:B------:R-:W-:Y:S08]  /*2ad0*/  HMMA.16816.F32 R36, R8.reuse, R72, R44 ;  /* 0x000000480824723c */ /* 0x040ff0000000182c */
[----:B------:R-:W-:Y:S01]  /*2ae0*/  HMMA.16816.F32 R48, R8, R74, R48 ;  /* 0x0000004a0830723c */ /* 0x000fe20000001830 */
[----:B------:R-:W5:Y:S07]  /*2af0*/  LDSM.16.M88.4 R72, [R198+0xe900] ;  /* 0x00e90000c648783b */ /* 0x000f6e0000000200 */
[----:B---3--:R-:W-:Y:S08]  /*2b00*/  HMMA.16816.F32 R44, R16, R80, R52 ;  /* 0x00000050102c723c */ /* 0x008ff00000001834 */
[C---:B------:R-:W-:Y:S08]  /*2b10*/  HMMA.16816.F32 R64, R8.reuse, R76, R64 ;  /* 0x0000004c0840723c */ /* 0x040ff00000001840 */
[----:B------:R-:W-:Y:S01]  /*2b20*/  HMMA.16816.F32 R76, R8, R78, R60 ;  /* 0x0000004e084c723c */ /* 0x000fe2000000183c */
[----:B------:R-:W-:Y:S07]  /*2b30*/  LDSM.16.M88.4 R8, [R201+0x1c100] ;  /* 0x01c10000c908783b */ /* 0x000fee0000000200 */
[C---:B------:R-:W-:Y:S01]  /*2b40*/  HMMA.16816.F32 R88, R16.reuse, R82, R20 ;  /* 0x000000521058723c */ /* 0x040fe20000001814 */
[----:B------:R-:W3:Y:S07]  /*2b50*/  LDSM.16.M88.4 R80, [R197+0x6000] ;  /* 0x00600000c550783b */ /* 0x000eee0000000200 */
[----:B-1----:R-:W-:Y:S08]  /*2b60*/  HMMA.16816.F32 R24, R16, R28, R24 ;  /* 0x0000001c1018723c */ /* 0x002ff00000001818 */
[----:B--2---:R-:W-:Y:S08]  /*2b70*/  HMMA.16816.F32 R20, R12, R84, R44 ;  /* 0x000000540c14723c */ /* 0x004ff0000000182c */
[C---:B------:R-:W-:Y:S01]  /*2b80*/  HMMA.16816.F32 R28, R16.reuse, R30, R32 ;  /* 0x0000001e101c723c */ /* 0x040fe20000001820 */
[----:B------:R-:W-:Y:S07]  /*2b90*/  LDSM.16.M88.4 R32, [R197+0x7000] ;  /* 0x00700000c520783b */ /* 0x000fee0000000200 */
[C---:B----4-:R-:W-:Y:S08]  /*2ba0*/  HMMA.16816.F32 R36, R16.reuse, R40, R36 ;  /* 0x000000281024723c */ /* 0x050ff00000001824 */
[C---:B------:R-:W-:Y:S01]  /*2bb0*/  HMMA.16816.F32 R48, R16.reuse, R42, R48 ;  /* 0x0000002a1030723c */ /* 0x040fe20000001830 */
[----:B------:R-:W1:Y:S07]  /*2bc0*/  LDSM.16.M88.4 R40, [R198+0xf100] ;  /* 0x00f10000c628783b */ /* 0x000e6e0000000200 */
[----:B------:R-:W-:Y:S01]  /*2bd0*/  HMMA.16816.F32 R60, R16, R68, R64 ;  /* 0x00000044103c723c */ /* 0x000fe20000001840 */
[----:B------:R-:W2:Y:S07]  /*2be0*/  LDSM.16.M88.4 R64, [R198+0xf900] ;  /* 0x00f90000c640783b */ /* 0x000eae0000000200 */
[----:B-----5:R-:W-:Y:S08]  /*2bf0*/  HMMA.16816.F32 R44, R12, R72, R24 ;  /* 0x000000480c2c723c */ /* 0x020ff00000001818 */
[----:B------:R-:W-:Y:S08]  /*2c00*/  HMMA.16816.F32 R52, R16, R70, R76 ;  /* 0x000000461034723c */ /* 0x000ff0000000184c */
[----:B---3--:R-:W-:Y:S08]  /*2c10*/  HMMA.16816.F32 R68, R8, R80, R20 ;  /* 0x000000500844723c */ /* 0x008ff00000001814 */
[----:B------:R-:W-:Y:S08]  /*2c20*/  HMMA.16816.F32 R28, R12, R74, R28 ;  /* 0x0000004a0c1c723c */ /* 0x000ff0000000181c */
[----:B------:R-:W-:Y:S08]  /*2c30*/  HMMA.16816.F32 R44, R8, R56, R44 ;  /* 0x00000038082c723c */ /* 0x000ff0000000182c */
[----:B-1----:R-:W-:Y:S01]  /*2c40*/  HMMA.16816.F32 R24, R12, R40, R36 ;  /* 0x000000280c18723c */ /* 0x002fe20000001824 */
[----:B------:R-:W1:Y:S01]  /*2c50*/  LDSM.16.M88.4 R36, [R197+0x7800] ;  /* 0x00780000c524783b */ /* 0x000e620000000200 */
[----:B------:R-:W-:Y:S01]  /*2c60*/  FMUL.FTZ R2, R68, c[0x0][0x320] ;  /* 0x0000c80044027a20 */ /* 0x000fe20000410000 */
[----:B------:R-:W-:-:S04]  /*2c70*/  DEPBAR.LE SB0, 0x0 ;  /* 0x000080000000791a */ /* 0x000fc80000000000 */
[----:B------:R-:W-:Y:S01]  /*2c80*/  BAR.SYNC.DEFER_BLOCKING 0x0 ;  /* 0x0000000000007b1d */ /* 0x000fe20000010000 */
[----:B------:R-:W-:Y:S08]  /*2c90*/  HMMA.16816.F32 R56, R8, R58, R28 ;  /* 0x0000003a0838723c */ /* 0x000ff0000000181c */
[C---:B--2---:R-:W-:Y:S01]  /*2ca0*/  HMMA.16816.F32 R16, R12.reuse, R64, R60 ;  /* 0x000000400c10723c */ /* 0x044fe2000000183c */
[----:B------:R2:W3:Y:S07]  /*2cb0*/  MUFU.TANH R61, R2 ;  /* 0x00000002003d7308 */ /* 0x0004ee0000002400 */
[----:B------:R-:W-:Y:S01]  /*2cc0*/  HMMA.16816.F32 R20, R12, R42, R48 ;  /* 0x0000002a0c14723c */ /* 0x000fe20000001830 */
[----:B------:R-:W-:Y:S01]  /*2cd0*/  @!PT LDS RZ, [RZ] ;  /* 0x00000000fffff984 */ /* 0x000fe20000000800 */
[----:B------:R-:W-:Y:S01]  /*2ce0*/  @!PT LDS RZ, [RZ] ;  /* 0x00000000fffff984 */ /* 0x000fe20000000800 */
[----:B------:R-:W-:Y:S01]  /*2cf0*/  @!PT LDS RZ, [RZ] ;  /* 0x00000000fffff984 */ /* 0x000fe20000000800 */
[----:B------:R4:W-:Y:S07]  /*2d00*/  @P0 LDGSTS.E.BYPASS.LTC128B.128 [R233+0x8100], [R100.64], !P3 ;  /* 0x0810000064e90fae */ /* 0x0009ee000d901d48 */
[----:B------:R-:W-:Y:S01]  /*2d10*/  FMUL.FTZ R6, R57, c[0x0][0x320] ;  /* 0x0000c80039067a20 */ /* 0x000fe20000410000 */
[----:B------:R-:W-:Y:S01]  /*2d20*/  HMMA.16816.F32 R48, R8, R32, R24 ;  /* 0x000000200830723c */ /* 0x000fe20000001818 */
[----:B--2---:R-:W-:Y:S01]  /*2d30*/  FMUL.FTZ R2, R69, c[0x0][0x320] ;  /* 0x0000c80045027a20 */ /* 0x004fe20000410000 */
[----:B------:R4:W-:Y:S01]  /*2d40*/  @P0 LDGSTS.E.BYPASS.LTC128B.128 [R233+0xa100], [R100.64+0x80], !P6 ;  /* 0x0a10008064e90fae */ /* 0x0009e2000f101d48 */
[----:B------:R2:W1:Y:S03]  /*2d50*/  MUFU.TANH R26, R6 ;  /* 0x00000006001a7308 */ /* 0x0004660000002400 */
[----:B------:R4:W-:Y:S02]  /*2d60*/  @P0 LDGSTS.E.BYPASS.LTC128B.128 [R233+0xc100], [R100.64+0x100], !P5 ;  /* 0x0c10010064e90fae */ /* 0x0009e4000e901d48 */
[----:B------:R-:W-:Y:S02]  /*2d70*/  HMMA.16816.F32 R52, R12, R66, R52 ;  /* 0x000000420c34723c */ /* 0x000fe40000001834 */
[----:B------:R4:W-:Y:S01]  /*2d80*/  @P0 LDGSTS.E.BYPASS.LTC128B.128 [R233+0xe100], [R100.64+0x180], !P4 ;  /* 0x0e10018064e90fae */ /* 0x0009e2000e101d48 */
[----:B------:R5:W3:Y:S03]  /*2d90*/  MUFU.TANH R28, R2 ;  /* 0x00000002001c7308 */ /* 0x000ae60000002400 */
[----:B------:R4:W-:Y:S02]  /*2da0*/  @P0 LDGSTS.E.BYPASS.LTC128B.128 [R233+0x9100], [R102.64], !P3 ;  /* 0x0910000066e90fae */ /* 0x0009e4000d901d48 */
[----:B------:R-:W-:Y:S02]  /*2db0*/  HMMA.16816.F32 R32, R8, R34, R20 ;  /* 0x000000220820723c */ /* 0x000fe40000001814 */
[----:B------:R4:W-:Y:S01]  /*2dc0*/  @P0 LDGSTS.E.BYPASS.LTC128B.128 [R233+0xb100], [R102.64+0x80], !P6 ;  /* 0x0b10008066e90fae */ /* 0x0009e2000f101d48 */
[----:B--2---:R-:W-:Y:S01]  /*2dd0*/  LOP3.LUT R6, R3, 0xffffff8, RZ, 0xc0, !PT ;  /* 0x0ffffff803067812 */ /* 0x004fe200078ec0ff */
[----:B------:R-:W-:-:S02]  /*2de0*/  IMAD.IADD R3, R109, 0x1, -R7 ;  /* 0x000000016d037824 */ /* 0x000fc400078e0a07 */
[----:B------:R4:W-:Y:S02]  /*2df0*/  @P0 LDGSTS.E.BYPASS.LTC128B.128 [R233+0xd100], [R102.64+0x100], !P5 ;  /* 0x0d10010066e90fae */ /* 0x0009e4000e901d48 */
[----:B-1----:R-:W-:Y:S01]  /*2e00*/  HMMA.16816.F32 R40, R8, R36, R16 ;  /* 0x000000240828723c */ /* 0x002fe20000001810 */
[----:B------:R-:W-:Y:S01]  /*2e10*/  LEA.HI R7, R3, R3, RZ, 0x1 ;  /* 0x0000000303077211 */ /* 0x000fe200078f08ff */
[----:B------:R4:W-:Y:S01]  /*2e20*/  @P0 LDGSTS.E.BYPASS.LTC128B.128 [R233+0xf100], [R102.64+0x180], !P4 ;  /* 0x0f10018066e90fae */ /* 0x0009e2000e101d48 */
[----:B-----5:R-:W-:Y:S02]  /*2e30*/  FMUL.FTZ R2, R70, c[0x0][0x320] ;  /* 0x0000c80046027a20 */ /* 0x020fe40000410000 */
[----:B------:R-:W-:Y:S01]  /*2e40*/  LOP3.LUT R7, R7, 0x1ffffffe, RZ, 0xc0, !PT ;  /* 0x1ffffffe07077812 */ /* 0x000fe200078ec0ff */
[----:B------:R-:W0:Y:S01]  /*2e50*/  LDGDEPBAR ;  /* 0x00000000000079af */ /* 0x000e220000000000 */
[----:B------:R1:W2:Y:S01]  /*2e60*/  MUFU.TANH R62, R2 ;  /* 0x00000002003e7308 */ /* 0x0002a20000002400 */
[----:B------:R-:W-:Y:S01]  /*2e70*/  IMAD.IADD R16, R105, 0x1, -R6 ;  /* 0x0000000169107824 */ /* 0x000fe200078e0a06 */
[----:B------:R-:W-:Y:S01]  /*2e80*/  HMMA.16816.F32 R20, R12, R86, R88 ;  /* 0x000000560c14723c */ /* 0x000fe20000001858 */
[----:B------:R-:W-:-:S02]  /*2e90*/  IMAD.IADD R7, R3, 0x1, -R7 ;  /* 0x0000000103077824 */ /* 0x000fc400078e0a07 */
[----:B------:R-:W-:-:S04]  /*2ea0*/  FMUL.FTZ R17, R48, c[0x0][0x320] ;  /* 0x0000c80030117a20 */ /* 0x000fc80000410000 */
[----:B------:R-:W-:Y:S01]  /*2eb0*/  FMUL.FTZ R13, R32, c[0x0][0x320] ;  /* 0x0000c800200d7a20 */ /* 0x000fe20000410000 */
[----:B------:R-:W-:Y:S01]  /*2ec0*/  HMMA.16816.F32 R36, R8, R38, R52 ;  /* 0x000000260824723c */ /* 0x000fe20000001834 */
[----:B------:R-:W2:Y:S01]  /*2ed0*/  MUFU.TANH R25, R17 ;  /* 0x0000001100197308 */ /* 0x000ea20000002400 */
[----:B-1----:R-:W-:-:S07]  /*2ee0*/  FMUL.FTZ R2, R44, c[0x0][0x320] ;  /* 0x0000c8002c027a20 */ /* 0x002fce0000410000 */
[----:B------:R-:W1:Y:S07]  /*2ef0*/  MUFU.TANH R24, R13 ;  /* 0x0000000d00187308 */ /* 0x000e6e0000002400 */
[----:B------:R-:W-:Y:S01]  /*2f00*/  HMMA.16816.F32 R20, R8, R82, R20 ;  /* 0x000000520814723c */ /* 0x000fe20000001814 */
[----:B------:R5:W1:Y:S06]  /*2f10*/  MUFU.TANH R60, R2 ;  /* 0x00000002003c7308 */ /* 0x000a6c0000002400 */
[----:B------:R-:W-:-:S06]  /*2f20*/  FMUL.FTZ R9, R49, c[0x0][0x320] ;  /* 0x0000c80031097a20 */ /* 0x000fcc0000410000 */
[----:B------:R-:W1:Y:S01]  /*2f30*/  MUFU.TANH R9, R9 ;  /* 0x0000000900097308 */ /* 0x000e620000002400 */
[----:B-----5:R-:W-:-:S07]  /*2f40*/  FMUL.FTZ R2, R45, c[0x0][0x320] ;  /* 0x0000c8002d027a20 */ /* 0x020fce0000410000 */
[----:B------:R5:W1:Y:S02]  /*2f50*/  MUFU.TANH R44, R2 ;  /* 0x00000002002c7308 */ /* 0x000a640000002400 */
[----:B-----5:R-:W-:-:S06]  /*2f60*/  FMUL.FTZ R2, R56, c[0x0][0x320] ;  /* 0x0000c80038027a20 */ /* 0x020fcc0000410000 */
[----:B------:R5:W1:Y:S02]  /*2f70*/  MUFU.TANH R31, R2 ;  /* 0x00000002001f7308 */ /* 0x000a640000002400 */
[----:B-----5:R-:W-:-:S05]  /*2f80*/  LOP3.LUT R2, R106, 0xffffffe0, RZ, 0xc0, !PT ;  /* 0xffffffe06a027812 */ /* 0x020fca00078ec0ff */
[----:B------:R-:W-:-:S05]  /*2f90*/  IMAD.IADD R2, R109, 0x1, -R2 ;  /* 0x000000016d027824 */ /* 0x000fca00078e0a02 */
[----:B------:R-:W-:-:S04]  /*2fa0*/  SHF.R.S32.HI R18, RZ, 0x1f, R2 ;  /* 0x0000001fff127819 */ /* 0x000fc80000011402 */
[----:B------:R-:W-:-:S04]  /*2fb0*/  LEA.HI R6, R18, R2, RZ, 0x2 ;  /* 0x0000000212067211 */ /* 0x000fc800078f10ff */
[----:B------:R-:W-:-:S05]  /*2fc0*/  LEA.HI.SX32 R12, R6, R181, 0x1e ;  /* 0x000000b5060c7211 */ /* 0x000fca00078ff2ff */
[----:B------:R-:W-:-:S04]  /*2fd0*/  IMAD R3, R16, 0x10, R12 ;  /* 0x0000001010037824 */ /* 0x000fc800078e020c */
[----:B------:R-:W-:Y:S02]  /*2fe0*/  IMAD R108, R7, 0x8, R3 ;  /* 0x00000008076c7824 */ /* 0x000fe400078e0203 */
[----:B------:R-:W-:Y:S02]  /*2ff0*/  FMUL.FTZ R3, R33, c[0x0][0x320] ;  /* 0x0000c80021037a20 */ /* 0x000fe40000410000 */
[----:B------:R-:W-:Y:S01]  /*3000*/  IMAD.MOV.U32 R12, RZ, RZ, R108 ;  /* 0x000000ffff0c7224 */ /* 0x000fe200078e006c */
[----:B------:R-:W-:Y:S01]  /*3010*/  STL [R1+0x6c], R108 ;  /* 0x00006c6c01007387 */ /* 0x000fe20000100800 */
[----:B------:R5:W1:Y:S01]  /*3020*/  MUFU.TANH R19, R3 ;  /* 0x0000000300137308 */ /* 0x000a620000002400 */
[----:B------:R-:W-:-:S07]  /*3030*/  FMUL.FTZ R7, R40, c[0x0][0x320] ;  /* 0x0000c80028077a20 */ /* 0x000fce0000410000 */
[----:B------:R1:W1:Y:S01]  /*3040*/  MUFU.TANH R18, R7 ;  /* 0x0000000700127308 */ /* 0x0002620000002400 */
[----:B-----5:R-:W-:Y:S01]  /*3050*/  LOP3.LUT R3, R6, 0x7ffffffc, RZ, 0xc0, !PT ;  /* 0x7ffffffc06037812 */ /* 0x020fe200078ec0ff */
[----:B------:R-:W-:-:S04]  /*3060*/  @P2 IMAD.HI.U32 R6, R108, c[0x0][0x2c8], RZ ;  /* 0x0000b2006c062a27 */ /* 0x000fc800078e00ff */
[----:B------:R-:W-:Y:S01]  /*3070*/  IMAD.IADD R3, R2, 0x1, -R3 ;  /* 0x0000000102037824 */ /* 0x000fe200078e0a03 */
[----:B------:R-:W-:Y:S02]  /*3080*/  @P2 SHF.R.U32.HI R12, RZ, c[0x0][0x2cc], R6 ;  /* 0x0000b300ff0c2a19 */ /* 0x000fe40000011606 */
[----:B------:R-:W-:Y:S01]  /*3090*/  IADD3 R2, -R104, c[0x0][0x1d0], R113 ;  /* 0x0000740068027a10 */ /* 0x000fe20007ffe171 */
[----:B------:R-:W-:Y:S01]  /*30a0*/  IMAD.SHL.U32 R32, R3, 0x2, RZ ;  /* 0x0000000203207824 */ /* 0x000fe200078e00ff */
[----:B------:R-:W-:Y:S01]  /*30b0*/  ISETP.LE.AND P2, PT, R113, c[0x0][0x32c], PT ;  /* 0x0000cb0071007a0c */ /* 0x000fe20003f43270 */
[----:B------:R-:W5:Y:S01]  /*30c0*/  SHFL.IDX PT, R6, R12, RZ, 0x1c1f ;  /* 0x001c1fff0c067589 */ /* 0x000f6200000e0000 */
[----:B------:R-:W-:Y:S02]  /*30d0*/  FMUL.FTZ R3, R36, c[0x0][0x320] ;  /* 0x0000c80024037a20 */ /* 0x000fe40000410000 */
[----:B-1----:R-:W-:Y:S01]  /*30e0*/  FMUL.FTZ R7, R41, c[0x0][0x320] ;  /* 0x0000c80029077a20 */ /* 0x002fe20000410000 */
[----:B------:R4:W-:Y:S01]  /*30f0*/  STL [R1+0x40], R32 ;  /* 0x0000402001007387 */ /* 0x0009e20000100800 */
[----:B------:R1:W1:Y:S01]  /*3100*/  MUFU.TANH R16, R3 ;  /* 0x0000000300107308 */ /* 0x0002620000002400 */
[----:B------:R-:W-:-:S02]  /*3110*/  IADD3 R2, R2, -c[0x0][0x168], -R32 ;  /* 0x80005a0002027a10 */ /* 0x000fc40007ffe820 */
[----:B------:R-:W-:Y:S02]  /*3120*/  IADD3 R13, -R32, c[0x0][0x1d0], -R104 ;  /* 0x00007400200d7a10 */ /* 0x000fe40007ffe968 */
[C---:B------:R-:W-:Y:S02]  /*3130*/  IADD3 R8, R2.reuse, c[0x0][0x328], RZ ;  /* 0x0000ca0002087a10 */ /* 0x040fe40007ffe0ff */
[----:B------:R-:W-:Y:S01]  /*3140*/  IADD3 R14, R2, UR6, RZ ;  /* 0x00000006020e7c10 */ /* 0x000fe2000fffe0ff */
[----:B------:R-:W2:Y:S01]  /*3150*/  MUFU.TANH R17, R7 ;  /* 0x0000000700117308 */ /* 0x000ea20000002400 */
[----:B------:R-:W-:Y:S02]  /*3160*/  FMUL.FTZ R2, R20, c[0x0][0x320] ;  /* 0x0000c80014027a20 */ /* 0x000fe40000410000 */
[----:B-1----:R-:W-:-:S05]  /*3170*/  FMUL.FTZ R3, R37, c[0x0][0x320] ;  /* 0x0000c80025037a20 */ /* 0x002fca0000410000 */
[----:B------:R5:W1:Y:S08]  /*3180*/  MUFU.TANH R10, R2 ;  /* 0x00000002000a7308 */ /* 0x000a700000002400 */
[----:B------:R1:W1:Y:S01]  /*3190*/  MUFU.TANH R15, R3 ;  /* 0x00000003000f7308 */ /* 0x0002620000002400 */
[----:B-----5:R-:W-:Y:S02]  /*31a0*/  IMAD.IADD R2, R14, 0x1, R6 ;  /* 0x000000010e027824 */ /* 0x020fe400078e0206 */
[----:B-1----:R-:W-:-:S05]  /*31b0*/  FMUL.FTZ R3, R21, c[0x0][0x320] ;  /* 0x0000c80015037a20 */ /* 0x002fca0000410000 */
[----:B------:R1:W1:Y:S02]  /*31c0*/  MUFU.TANH R11, R3 ;  /* 0x00000003000b7308 */ /* 0x0002640000002400 */
[----:B-1----:R-:W-:-:S05]  /*31d0*/  IMAD.IADD R3, R8, 0x1, R6 ;  /* 0x0000000108037824 */ /* 0x002fca00078e0206 */
[----:B------:R-:W-:Y:S01]  /*31e0*/  IMNMX R3, R3, R13, PT ;  /* 0x0000000d03037217 */ /* 0x000fe20003800200 */
[----:B------:R-:W-:Y:S05]  /*31f0*/  @!P2 BRA `(.L_x_875) ;  /* 0x000001400000a947 */ /* 0x000fea0003800000 */
[----:B--234-:R-:W-:Y:S01]  /*3200*/  IADD3 R6, R6, c[0x0][0x1d0], RZ ;  /* 0x0000740006067a10 */ /* 0x01cfe20007ffe0ff */
[----:B------:R-:W-:Y:S03]  /*3210*/  BSSY B0, `(.L_x_876) ;  /* 0x000000d000007945 */ /* 0x000fe60003800000 */
[----:B------:R-:W-:-:S04]  /*3220*/  IADD3 R6, R6, -c[0x0][0x168], RZ ;  /* 0x80005a0006067a10 */ /* 0x000fc80007ffe0ff */
[----:B------:R-:W-:-:S13]  /*3230*/  ISETP.GT.AND P0, PT, R6, -0x1, PT ;  /* 0xffffffff0600780c */ /* 0x000fda0003f04270 */
[----:B------:R-:W-:Y:S05]  /*3240*/  @P0 BRA `(.L_x_877) ;  /* 0x0000006000000947 */ /* 0x000fea0003800000 */
[----:B------:R-:W-:Y:S02]  /*3250*/  ISETP.NE.AND P0, PT, R113, c[0x0][0x32c], PT ;  /* 0x0000cb0071007a0c */ /* 0x000fe40003f05270 */
[----:B------:R-:W-:-:S11]  /*3260*/  LOP3.LUT R6, RZ, R6, RZ, 0x33, !PT ;  /* 0x00000006ff067212 */ /* 0x000fd600078e33ff */
[----:B------:R-:W-:-:S05]  /*3270*/  @P0 IMAD.HI.U32 R7, R6, c[0x0][0x330], RZ ;  /* 0x0000cc0006070a27 */ /* 0x000fca00078e00ff */
[----:B------:R-:W-:-:S04]  /*3280*/  @P0 SHF.R.U32.HI R6, RZ, c[0x0][0x334], R7 ;  /* 0x0000cd00ff060a19 */ /* 0x000fc80000011607 */
[----:B------:R-:W-:Y:S01]  /*3290*/  LOP3.LUT R6, RZ, R6, RZ, 0x33, !PT ;  /* 0x00000006ff067212 */ /* 0x000fe200078e33ff */
[----:B------:R-:W-:Y:S05]  /*32a0*/  BRA `(.L_x_878) ;  /* 0x0000003000007947 */ /* 0x000fea0003800000 */
.L_x_877:
[----:B------:R-:W-:-:S13]  /*32b0*/  ISETP.NE.AND P0, PT, R113, c[0x0][0x32c], PT ;  /* 0x0000cb0071007a0c */ /* 0x000fda0003f05270 */
[----:B------:R-:W-:-:S05]  /*32c0*/  @P0 IMAD.HI.U32 R7, R6, c[0x0][0x330], RZ ;  /* 0x0000cc0006070a27 */ /* 0x000fca00078e00ff */
[----:B------:R-:W-:Y:S02]  /*32d0*/  @P0 SHF.R.U32.HI R6, RZ, c[0x0][0x334], R7 ;  /* 0x0000cd00ff060a19 */ /* 0x000fe40000011607 */
.L_x_878:
[----:B------:R-:W-:Y:S05]  /*32e0*/  BSYNC B0 ;  /* 0x0000000000007941 */ /* 0x000fea0003800000 */
.L_x_876:
[----:B------:R-:W-:-:S04]  /*32f0*/  IMAD R6, R6, c[0x0][0x32c], -R104 ;  /* 0x0000cb0006067a24 */ /* 0x000fc800078e0a68 */
[----:B------:R-:W-:-:S05]  /*3300*/  IMAD.IADD R6, R6, 0x1, -R32 ;  /* 0x0000000106067824 */ /* 0x000fca00078e0a20 */
[----:B------:R-:W-:Y:S02]  /*3310*/  IADD3 R7, R6, c[0x0][0x32c], RZ ;  /* 0x0000cb0006077a10 */ /* 0x000fe40007ffe0ff */
[----:B------:R-:W-:Y:S02]  /*3320*/  IMNMX R2, R2, R6, !PT ;  /* 0x0000000602027217 */ /* 0x000fe40007800200 */
[----:B------:R-:W-:Y:S02]  /*3330*/  IMNMX R3, R3, R7, PT ;  /* 0x0000000703037217 */ /* 0x000fe40003800200 */
.L_x_875:
[----:B--234-:R-:W-:Y:S01]  /*3340*/  ISETP.GT.AND P1, PT, R184, RZ, PT ;  /* 0x000000ffb800720c */ /* 0x01cfe20003f24270 */
[----:B------:R-:W1:Y:S03]  /*3350*/  SHFL.IDX PT, R6, R12, 0x1, 0x1c1f ;  /* 0x003c1f000c067f89 */ /* 0x000e6600000e0000 */
[----:B------:R-:W-:-:S04]  /*3360*/  ISETP.GT.AND P0, PT, R2, RZ, P1 ;  /* 0x000000ff0200720c */ /* 0x000fc80000f04270 */
[----:B------:R-:W-:-:S04]  /*3370*/  ISETP.LT.OR P0, PT, R3, 0x1, P0 ;  /* 0x000000010300780c */ /* 0x000fc80000701670 */
[----:B------:R-:W-:Y:S02]  /*3380*/  FSEL R27, R61, -INF , !P0 ;  /* 0xff8000003d1b7808 */ /* 0x000fe40004000000 */
[----:B------:R-:W-:-:S04]  /*3390*/  ISETP.GT.AND P0, PT, R2, 0x1, P1 ;  /* 0x000000010200780c */ /* 0x000fc80000f04270 */
        /* <DEDUP_REMOVED lines=41> */
[----:B------:R-:W-:Y:S01]  /*3630*/  ISETP.GT.AND P0, PT, R2, 0x39, P1 ;  /* 0x000000390200780c */ /* 0x000fe20000f04270 */
[----:B------:R-:W-:-:S03]  /*3640*/  FMUL.FTZ R2, R47, c[0x0][0x320] ;  /* 0x0000c8002f027a20 */ /* 0x000fc60000410000 */
[----:B------:R-:W-:Y:S01]  /*3650*/  ISETP.LT.OR P0, PT, R3, 0x3a, P0 ;  /* 0x0000003a0300780c */ /* 0x000fe20000701670 */
[----:B------:R2:W3:Y:S01]  /*3660*/  MUFU.TANH R26, R2 ;  /* 0x00000002001a7308 */ /* 0x0004e20000002400 */
[----:B-1----:R-:W-:Y:S02]  /*3670*/  IMAD.IADD R3, R8, 0x1, R6 ;  /* 0x0000000108037824 */ /* 0x002fe400078e0206 */
[----:B------:R-:W-:-:S03]  /*3680*/  FSEL R174, R15, -INF , !P0 ;  /* 0xff8000000fae7808 */ /* 0x000fc60004000000 */
[----:B------:R-:W-:Y:S01]  /*3690*/  IMNMX R3, R3, R13, PT ;  /* 0x0000000d03037217 */ /* 0x000fe20003800200 */
[----:B--2---:R-:W-:-:S04]  /*36a0*/  FMUL.FTZ R2, R34, c[0x0][0x320] ;  /* 0x0000c80022027a20 */ /* 0x004fc80000410000 */
[----:B------:R1:W2:Y:S02]  /*36b0*/  MUFU.TANH R25, R2 ;  /* 0x0000000200197308 */ /* 0x0002a40000002400 */
[----:B-1----:R-:W-:-:S06]  /*36c0*/  FMUL.FTZ R2, R35, c[0x0][0x320] ;  /* 0x0000c80023027a20 */ /* 0x002fcc0000410000 */
[----:B------:R1:W4:Y:S02]  /*36d0*/  MUFU.TANH R24, R2 ;  /* 0x0000000200187308 */ /* 0x0003240000002400 */
[----:B-1----:R-:W-:-:S06]  /*36e0*/  FMUL.FTZ R2, R23, c[0x0][0x320] ;  /* 0x0000c80017027a20 */ /* 0x002fcc0000410000 */
[----:B------:R1:W1:Y:S02]  /*36f0*/  MUFU.TANH R21, R2 ;  /* 0x0000000200157308 */ /* 0x0002640000002400 */
        /* <DEDUP_REMOVED lines=22> */
[----:B-1----:R-:W-:Y:S01]  /*3860*/  IMAD.IADD R2, R14, 0x1, R6 ;  /* 0x000000010e027824 */ /* 0x002fe200078e0206 */
        /* <DEDUP_REMOVED lines=12> */
.L_x_881:
[----:B------:R-:W-:-:S13]  /*3930*/  ISETP.NE.AND P0, PT, R113, c[0x0][0x32c], PT ;  /* 0x0000cb0071007a0c */ /* 0x000fda0003f05270 */
[----:B------:R-:W-:-:S05]  /*3940*/  @P0 IMAD.HI.U32 R7, R6, c[0x0][0x330], RZ ;  /* 0x0000cc0006070a27 */ /* 0x000fca00078e00ff */
[----:B------:R-:W-:Y:S02]  /*3950*/  @P0 SHF.R.U32.HI R6, RZ, c[0x0][0x334], R7 ;  /* 0x0000cd00ff060a19 */ /* 0x000fe40000011607 */
.L_x_882:
[----:B------:R-:W-:Y:S05]  /*3960*/  BSYNC B0 ;  /* 0x0000000000007941 */ /* 0x000fea0003800000 */
.L_x_880:
[----:B------:R-:W-:-:S04]  /*3970*/  IMAD R6, R6, c[0x0][0x32c], -R104 ;  /* 0x0000cb0006067a24 */ /* 0x000fc800078e0a68 */
[----:B------:R-:W-:-:S05]  /*3980*/  IMAD.IADD R6, R6, 0x1, -R32 ;  /* 0x0000000106067824 */ /* 0x000fca00078e0a20 */
[----:B------:R-:W-:Y:S02]  /*3990*/  IADD3 R7, R6, c[0x0][0x32c], RZ ;  /* 0x0000cb0006077a10 */ /* 0x000fe40007ffe0ff */
[----:B------:R-:W-:Y:S02]  /*39a0*/  IMNMX R2, R2, R6, !PT ;  /* 0x0000000602027217 */ /* 0x000fe40007800200 */
[----:B------:R-:W-:Y:S02]  /*39b0*/  IMNMX R3, R3, R7, PT ;  /* 0x0000000703037217 */ /* 0x000fe40003800200 */
.L_x_879:
[----:B--234-:R-:W-:Y:S01]  /*39c0*/  ISETP.GT.AND P0, PT, R2, 0x1, P1 ;  /* 0x000000010200780c */ /* 0x01cfe20000f04270 */
[----:B------:R-:W-:Y:S01]  /*39d0*/  IMAD.SHL.U32 R193, R5, 0x2, RZ ;  /* 0x0000000205c17824 */ /* 0x000fe200078e00ff */
[----:B------:R-:W-:Y:S02]  /*39e0*/  FMNMX.FTZ R132, R27, R28, !PT ;  /* 0x0000001c1b847209 */ /* 0x000fe40007810000 */
[----:B------:R-:W-:Y:S01]  /*39f0*/  ISETP.LT.OR P0, PT, R3, 0x2, P0 ;  /* 0x000000020300780c */ /* 0x000fe20000701670 */
[----:B------:R-:W-:Y:S01]  /*3a00*/  IMAD R196, R0, 0x2, R193 ;  /* 0x0000000200c47824 */ /* 0x000fe200078e02c1 */
[----:B------:R-:W-:Y:S01]  /*3a10*/  FMNMX.FTZ R132, R29, R132, !PT ;  /* 0x000000841d847209 */ /* 0x000fe20007810000 */
[----:B------:R-:W-:Y:S01]  /*3a20*/  LDSM.16.MT88.4 R40, [R193+0x2100] ;  /* 0x00210000c128783b */ /* 0x000fe20000004200 */
[----:B------:R-:W-:-:S02]  /*3a30*/  FSEL R13, R20, -INF , !P0 ;  /* 0xff800000140d7808 */ /* 0x000fc40004000000 */
[----:B------:R-:W-:Y:S01]  /*3a40*/  ISETP.GT.AND P0, PT, R2, 0x8, P1 ;  /* 0x000000080200780c */ /* 0x000fe20000f04270 */
[----:B------:R-:W-:Y:S01]  /*3a50*/  LDSM.16.MT88.4 R32, [R196+0x2100] ;  /* 0x00210000c420783b */ /* 0x000fe20000004200 */
[----:B------:R-:W-:Y:S02]  /*3a60*/  FMNMX.FTZ R132, R30, R132, !PT ;  /* 0x000000841e847209 */ /* 0x000fe40007810000 */
[----:B------:R-:W-:Y:S02]  /*3a70*/  ISETP.LT.OR P0, PT, R3, 0x9, P0 ;  /* 0x000000090300780c */ /* 0x000fe40000701670 */
[----:B------:R-:W-:Y:S02]  /*3a80*/  FMNMX.FTZ R132, R101, R132, !PT ;  /* 0x0000008465847209 */ /* 0x000fe40007810000 */
[----:B------:R-:W-:Y:S02]  /*3a90*/  FSEL R12, R12, -INF , !P0 ;  /* 0xff8000000c0c7808 */ /* 0x000fe40004000000 */
[----:B------:R-:W-:-:S02]  /*3aa0*/  ISETP.GT.AND P0, PT, R2, 0x9, P1 ;  /* 0x000000090200780c */ /* 0x000fc40000f04270 */
[----:B------:R-:W-:Y:S02]  /*3ab0*/  FMNMX.FTZ R132, R100, R132, !PT ;  /* 0x0000008464847209 */ /* 0x000fe40007810000 */
[----:B------:R-:W-:Y:S02]  /*3ac0*/  ISETP.LT.OR P0, PT, R3, 0xa, P0 ;  /* 0x0000000a0300780c */ /* 0x000fe40000701670 */
[----:B------:R-:W-:Y:S02]  /*3ad0*/  FMNMX.FTZ R132, R103, R132, !PT ;  /* 0x0000008467847209 */ /* 0x000fe40007810000 */
[----:B------:R-:W-:Y:S02]  /*3ae0*/  FSEL R14, R21, -INF , !P0 ;  /* 0xff800000150e7808 */ /* 0x000fe40004000000 */
[----:B------:R-:W-:Y:S02]  /*3af0*/  ISETP.GT.AND P0, PT, R2, 0x10, P1 ;  /* 0x000000100200780c */ /* 0x000fe40000f04270 */
[----:B------:R-:W-:-:S02]  /*3b00*/  FMNMX.FTZ R132, R102, R132, !PT ;  /* 0x0000008466847209 */ /* 0x000fc40007810000 */
[----:B------:R-:W-:Y:S02]  /*3b10*/  ISETP.LT.OR P0, PT, R3, 0x11, P0 ;  /* 0x000000110300780c */ /* 0x000fe40000701670 */
[----:B------:R-:W-:Y:S02]  /*3b20*/  FMNMX.FTZ R132, R135, R132, !PT ;  /* 0x0000008487847209 */ /* 0x000fe40007810000 */
[----:B------:R-:W-:Y:S02]  /*3b30*/  FSEL R10, R10, -INF , !P0 ;  /* 0xff8000000a0a7808 */ /* 0x000fe40004000000 */
[----:B------:R-:W-:Y:S02]  /*3b40*/  ISETP.GT.AND P0, PT, R2, 0x11, P1 ;  /* 0x000000110200780c */ /* 0x000fe40000f04270 */
[----:B------:R-:W-:Y:S02]  /*3b50*/  FMNMX.FTZ R132, R219, R132, !PT ;  /* 0x00000084db847209 */ /* 0x000fe40007810000 */
[----:B------:R-:W-:-:S02]  /*3b60*/  ISETP.LT.OR P0, PT, R3, 0x12, P0 ;  /* 0x000000120300780c */ /* 0x000fc40000701670 */
[----:B------:R-:W-:Y:S02]  /*3b70*/  FMNMX.FTZ R132, R224, R132, !PT ;  /* 0x00000084e0847209 */ /* 0x000fe40007810000 */
[----:B------:R-:W-:Y:S02]  /*3b80*/  FSEL R45, R26, -INF , !P0 ;  /* 0xff8000001a2d7808 */ /* 0x000fe40004000000 */
[----:B------:R-:W-:Y:S02]  /*3b90*/  ISETP.GT.AND P0, PT, R2, 0x18, P1 ;  /* 0x000000180200780c */ /* 0x000fe40000f04270 */
[----:B------:R-:W-:Y:S02]  /*3ba0*/  FMNMX.FTZ R132, R225, R132, !PT ;  /* 0x00000084e1847209 */ /* 0x000fe40007810000 */
[----:B------:R-:W-:Y:S02]  /*3bb0*/  ISETP.LT.OR P0, PT, R3, 0x19, P0 ;  /* 0x000000190300780c */ /* 0x000fe40000701670 */
[----:B------:R-:W-:-:S02]  /*3bc0*/  FMNMX.FTZ R132, R182, R132, !PT ;  /* 0x00000084b6847209 */ /* 0x000fc40007810000 */
[----:B------:R-:W-:Y:S02]  /*3bd0*/  FSEL R44, R17, -INF , !P0 ;  /* 0xff800000112c7808 */ /* 0x000fe40004000000 */
[----:B------:R-:W-:Y:S02]  /*3be0*/  ISETP.GT.AND P0, PT, R2, 0x19, P1 ;  /* 0x000000190200780c */ /* 0x000fe40000f04270 */
[----:B------:R-:W-:Y:S02]  /*3bf0*/  FMNMX.FTZ R132, R178, R132, !PT ;  /* 0x00000084b2847209 */ /* 0x000fe40007810000 */
[----:B------:R-:W-:Y:S02]  /*3c00*/  ISETP.LT.OR P0, PT, R3, 0x1a, P0 ;  /* 0x0000001a0300780c */ /* 0x000fe40000701670 */
[----:B------:R-:W-:Y:S02]  /*3c10*/  FMNMX.FTZ R132, R176, R132, !PT ;  /* 0x00000084b0847209 */ /* 0x000fe40007810000 */
[----:B------:R-:W-:-:S02]  /*3c20*/  FSEL R46, R16, -INF , !P0 ;  /* 0xff800000102e7808 */ /* 0x000fc40004000000 */
[----:B------:R-:W-:Y:S02]  /*3c30*/  ISETP.GT.AND P0, PT, R2, 0x20, P1 ;  /* 0x000000200200780c */ /* 0x000fe40000f04270 */
[----:B------:R-:W-:Y:S02]  /*3c40*/  FMNMX.FTZ R132, R174, R132, !PT ;  /* 0x00000084ae847209 */ /* 0x000fe40007810000 */
[----:B------:R-:W-:Y:S02]  /*3c50*/  ISETP.LT.OR P0, PT, R3, 0x21, P0 ;  /* 0x000000210300780c */ /* 0x000fe40000701670 */
[----:B------:R-:W-:Y:S01]  /*3c60*/  LEA R194, R4, R193, 0x1 ;  /* 0x000000c104c27211 */ /* 0x000fe200078e08ff */
[----:B------:R-:W1:Y:S01]  /*3c70*/  SHFL.BFLY PT, R7, R132, 0x2, 0x1f ;  /* 0x0c401f0084077f89 */ /* 0x000e6200000e0000 */
[----:B------:R-:W-:Y:S02]  /*3c80*/  FSEL R47, R9, -INF , !P0 ;  /* 0xff800000092f7808 */ /* 0x000fe40004000000 */
[----:B------:R-:W-:Y:S01]  /*3c90*/  ISETP.GT.AND P0, PT, R2, 0x21, P1 ;  /* 0x000000210200780c */ /* 0x000fe20000f04270 */
[----:B------:R-:W-:Y:S01]  /*3ca0*/  IMAD R195, R0, 0x2, R194 ;  /* 0x0000000200c37824 */ /* 0x000fe200078e02c2 */
[----:B------:R-:W-:Y:S02]  /*3cb0*/  LDSM.16.MT88.4 R36, [R194+0x2100] ;  /* 0x00210000c224783b */ /* 0x000fe40000004200 */
[----:B------:R-:W-:-:S04]  /*3cc0*/  ISETP.LT.OR P0, PT, R3, 0x22, P0 ;  /* 0x000000220300780c */ /* 0x000fc80000701670 */
[----:B------:R-:W-:Y:S02]  /*3cd0*/  FSEL R133, R11, -INF , !P0 ;  /* 0xff8000000b857808 */ /* 0x000fe40004000000 */
[----:B------:R-:W-:-:S04]  /*3ce0*/  ISETP.GT.AND P0, PT, R2, 0x28, P1 ;  /* 0x000000280200780c */ /* 0x000fc80000f04270 */
[----:B------:R-:W-:-:S04]  /*3cf0*/  ISETP.LT.OR P0, PT, R3, 0x29, P0 ;  /* 0x000000290300780c */ /* 0x000fc80000701670 */
[----:B------:R-:W-:Y:S02]  /*3d00*/  FSEL R11, R25, -INF , !P0 ;  /* 0xff800000190b7808 */ /* 0x000fe40004000000 */
[----:B------:R-:W-:Y:S02]  /*3d10*/  ISETP.GT.AND P0, PT, R2, 0x29, P1 ;  /* 0x000000290200780c */ /* 0x000fe40000f04270 */
[----:B-1----:R-:W-:Y:S02]  /*3d20*/  FMNMX.FTZ R132, R132, R7, !PT ;  /* 0x0000000784847209 */ /* 0x002fe40007810000 */
        /* <DEDUP_REMOVED lines=9> */
[----:B------:R-:W-:Y:S03]  /*3dc0*/  LDSM.16.MT88.4 R16, [R194+0x100] ;  /* 0x00010000c210783b */ /* 0x000fe60000004200 */
[----:B------:R-:W-:-:S04]  /*3dd0*/  ISETP.LT.OR P0, PT, R3, 0x39, P0 ;  /* 0x000000390300780c */ /* 0x000fc80000701670 */
[----:B------:R-:W-:Y:S02]  /*3de0*/  FSEL R173, R15, -INF , !P0 ;  /* 0xff8000000fad7808 */ /* 0x000fe40004000000 */
[----:B------:R-:W-:-:S04]  /*3df0*/  ISETP.GT.AND P0, PT, R2, RZ, P1 ;  /* 0x000000ff0200720c */ /* 0x000fc80000f04270 */
[----:B------:R-:W-:-:S04]  /*3e00*/  ISETP.LT.OR P0, PT, R3, 0x1, P0 ;  /* 0x000000010300780c */ /* 0x000fc80000701670 */
[----:B------:R-:W-:Y:S02]  /*3e10*/  FSEL R9, R62, -INF , !P0 ;  /* 0xff8000003e097808 */ /* 0x000fe40004000000 */
[----:B------:R-:W-:Y:S02]  /*3e20*/  ISETP.GT.AND P0, PT, R2, 0x39, P1 ;  /* 0x000000390200780c */ /* 0x000fe40000f04270 */
[----:B------:R-:W-:Y:S02]  /*3e30*/  FMNMX.FTZ R6, R9, R13, !PT ;  /* 0x0000000d09067209 */ /* 0x000fe40007810000 */
[----:B------:R-:W-:Y:S02]  /*3e40*/  ISETP.LT.OR P0, PT, R3, 0x3a, P0 ;  /* 0x0000003a0300780c */ /* 0x000fe40000701670 */
[----:B------:R-:W-:Y:S02]  /*3e50*/  FMNMX.FTZ R6, R12, R6, !PT ;  /* 0x000000060c067209 */ /* 0x000fe40007810000 */
[----:B------:R-:W-:-:S02]  /*3e60*/  FSEL R235, R23, -INF , !P0 ;  /* 0xff80000017eb7808 */ /* 0x000fc40004000000 */
[----:B------:R-:W-:-:S04]  /*3e70*/  FMNMX.FTZ R6, R14, R6, !PT ;  /* 0x000000060e067209 */ /* 0x000fc80007810000 */
        /* <DEDUP_REMOVED lines=8> */
[----:B------:R-:W-:Y:S02]  /*3f00*/  FMNMX.FTZ R2, R252, R6, !PT ;  /* 0x00000006fc027209 */ /* 0x000fe40007810000 */
[----:B------:R-:W1:Y:S02]  /*3f10*/  SHFL.BFLY PT, R6, R132, 0x1, 0x1f ;  /* 0x0c201f0084067f89 */ /* 0x000e6400000e0000 */
[----:B------:R-:W-:-:S04]  /*3f20*/  FMNMX.FTZ R2, R175, R2, !PT ;  /* 0x00000002af027209 */ /* 0x000fc80007810000 */
[----:B------:R-:W-:-:S04]  /*3f30*/  FMNMX.FTZ R2, R173, R2, !PT ;  /* 0x00000002ad027209 */ /* 0x000fc80007810000 */
[----:B------:R-:W-:-:S05]  /*3f40*/  FMNMX.FTZ R2, R235, R2, !PT ;  /* 0x00000002eb027209 */ /* 0x000fca0007810000 */
[----:B------:R-:W2:Y:S01]  /*3f50*/  SHFL.BFLY PT, R3, R2, 0x2, 0x1f ;  /* 0x0c401f0002037f89 */ /* 0x000ea200000e0000 */
[----:B-1----:R-:W-:-:S04]  /*3f60*/  FMNMX.FTZ R132, R132, R6, !PT ;  /* 0x0000000684847209 */ /* 0x002fc80007810000 */
[C---:B------:R-:W-:Y:S01]  /*3f70*/  FSETP.NEU.FTZ.AND P0, PT, R132.reuse, -INF , PT ;  /* 0xff8000008400780b */ /* 0x040fe20003f1d000 */
[----:B------:R-:W-:-:S05]  /*3f80*/  FMUL.FTZ R8, R132, c[0x0][0x2d0] ;  /* 0x0000b40084087a20 */ /* 0x000fca0000410000 */
[----:B------:R-:W-:Y:S02]  /*3f90*/  FSEL R8, R8, RZ, P0 ;  /* 0x000000ff08087208 */ /* 0x000fe40000000000 */
[----:B--2---:R-:W-:-:S03]  /*3fa0*/  FMNMX.FTZ R2, R2, R3, !PT ;  /* 0x0000000302027209 */ /* 0x004fc60007810000 */
[--C-:B------:R-:W-:Y:S02]  /*3fb0*/  FFMA.FTZ R3, R27, c[0x0][0x2d0], -R8.reuse ;  /* 0x0000b4001b037a23 */ /* 0x100fe40000010808 */
[----:B------:R-:W-:Y:S01]  /*3fc0*/  LDSM.16.MT88.4 R24, [R195+0x2100] ;  /* 0x00210000c318783b */ /* 0x000fe20000004200 */
[--C-:B------:R-:W-:Y:S01]  /*3fd0*/  FFMA.FTZ R0, R101, c[0x0][0x2d0], -R8.reuse ;  /* 0x0000b40065007a23 */ /* 0x100fe20000010808 */
[----:B------:R1:W-:Y:S02]  /*3fe0*/  MUFU.EX2 R185, R3 ;  /* 0x0000000300b97308 */ /* 0x0003e40000000800 */
[----:B------:R-:W2:Y:S06]  /*3ff0*/  SHFL.BFLY PT, R6, R2, 0x1, 0x1f ;  /* 0x0c201f0002067f89 */ /* 0x000eac00000e0000 */
[----:B------:R3:W-:Y:S01]  /*4000*/  MUFU.EX2 R227, R0 ;  /* 0x0000000000e37308 */ /* 0x0007e20000000800 */
[----:B-1----:R-:W-:-:S07]  /*4010*/  FFMA.FTZ R3, R28, c[0x0][0x2d0], -R8 ;  /* 0x0000b4001c037a23 */ /* 0x002fce0000010808 */
[----:B------:R2:W-:Y:S01]  /*4020*/  MUFU.EX2 R234, R3 ;  /* 0x0000000300ea7308 */ /* 0x0005e20000000800 */
[----:B---3--:R-:W-:-:S07]  /*4030*/  FFMA.FTZ R0, R100, c[0x0][0x2d0], -R8 ;  /* 0x0000b40064007a23 */ /* 0x008fce0000010808 */
[----:B------:R1:W-:Y:S01]  /*4040*/  MUFU.EX2 R226, R0 ;  /* 0x0000000000e27308 */ /* 0x0003e20000000800 */
[----:B--2---:R-:W-:Y:S01]  /*4050*/  FMNMX.FTZ R3, R2, R6, !PT ;  /* 0x0000000602037209 */ /* 0x004fe20007810000 */
[--C-:B------:R-:W-:Y:S02]  /*4060*/  FFMA.FTZ R2, R29, c[0x0][0x2d0], -R8.reuse ;  /* 0x0000b4001d027a23 */ /* 0x100fe40000010808 */
[----:B------:R-:W-:Y:S01]  /*4070*/  FFMA.FTZ R6, R30, c[0x0][0x2d0], -R8 ;  /* 0x0000b4001e067a23 */ /* 0x000fe20000010808 */
[----:B------:R-:W-:-:S03]  /*4080*/  FSETP.NEU.FTZ.AND P0, PT, R3, -INF , PT ;  /* 0xff8000000300780b */ /* 0x000fc60003f1d000 */
[----:B------:R2:W3:Y:S01]  /*4090*/  MUFU.EX2 R22, R2 ;  /* 0x0000000200167308 */ /* 0x0004e20000000800 */
[----:B------:R-:W-:Y:S01]  /*40a0*/  LDSM.16.MT88.4 R28, [R195+0x100] ;  /* 0x00010000c31c783b */ /* 0x000fe20000004200 */
[----:B-1----:R-:W-:-:S06]  /*40b0*/  FFMA.FTZ R0, R103, c[0x0][0x2d0], -R8 ;  /* 0x0000b40067007a23 */ /* 0x002fcc0000010808 */
[----:B------:R1:W4:Y:S01]  /*40c0*/  MUFU.EX2 R183, R6 ;  /* 0x0000000600b77308 */ /* 0x0003220000000800 */
[----:B--2---:R-:W-:-:S05]  /*40d0*/  FMUL.FTZ R2, R3, c[0x0][0x2d0] ;  /* 0x0000b40003027a20 */ /* 0x004fca0000410000 */
[----:B------:R-:W-:-:S05]  /*40e0*/  FSEL R2, R2, RZ, P0 ;  /* 0x000000ff02027208 */ /* 0x000fca0000000000 */
[--C-:B------:R-:W-:Y:S02]  /*40f0*/  FFMA.FTZ R4, R13, c[0x0][0x2d0], -R2.reuse ;  /* 0x0000b4000d047a23 */ /* 0x100fe40000010802 */
[----:B-1----:R-:W-:Y:S02]  /*4100*/  FFMA.FTZ R6, R9, c[0x0][0x2d0], -R2 ;  /* 0x0000b40009067a23 */ /* 0x002fe40000010802 */
[----:B------:R1:W-:Y:S01]  /*4110*/  MUFU.EX2 R187, R4 ;  /* 0x0000000400bb7308 */ /* 0x0003e20000000800 */
[----:B---3--:R-:W-:Y:S02]  /*4120*/  IMAD.MOV.U32 R9, RZ, RZ, R22 ;  /* 0x000000ffff097224 */ /* 0x008fe400078e0016 */
[----:B------:R-:W2:Y:S05]  /*4130*/  LDSM.16.MT88.4 R20, [R193+0x100] ;  /* 0x00010000c114783b */ /* 0x000eaa0000004200 */
[----:B------:R4:W3:Y:S01]  /*4140*/  MUFU.EX2 R180, R6 ;  /* 0x0000000600b47308 */ /* 0x0008e20000000800 */
[----:B-1----:R-:W-:-:S07]  /*4150*/  FFMA.FTZ R4, R12, c[0x0][0x2d0], -R2 ;  /* 0x0000b4000c047a23 */ /* 0x002fce0000010802 */
[----:B------:R1:W-:Y:S01]  /*4160*/  MUFU.EX2 R179, R4 ;  /* 0x0000000400b37308 */ /* 0x0003e20000000800 */
[----:B----4-:R-:W-:Y:S02]  /*4170*/  F2FP.PACK_AB R6, R183, R9 ;  /* 0x00000009b706723e */ /* 0x010fe400000000ff */
[----:B---3--:R-:W-:Y:S01]  /*4180*/  F2FP.PACK_AB R5, R187, R180 ;  /* 0x000000b4bb05723e */ /* 0x008fe200000000ff */
[----:B-1----:R-:W-:Y:S02]  /*4190*/  FFMA.FTZ R4, R14, c[0x0][0x2d0], -R2 ;  /* 0x0000b4000e047a23 */ /* 0x002fe40000010802 */
[----:B------:R-:W1:Y:S02]  /*41a0*/  LDSM.16.MT88.4 R12, [R196+0x100] ;  /* 0x00010000c40c783b */ /* 0x000e640000004200 */
[----:B------:R3:W4:Y:S02]  /*41b0*/  MUFU.EX2 R186, R4 ;  /* 0x0000000400ba7308 */ /* 0x0007240000000800 */
[----:B---3--:R-:W-:-:S02]  /*41c0*/  F2FP.PACK_AB R4, R234, R185 ;  /* 0x000000b9ea04723e */ /* 0x008fc400000000ff */
[----:B----4-:R-:W-:-:S07]  /*41d0*/  F2FP.PACK_AB R7, R186, R179 ;  /* 0x000000b3ba07723e */ /* 0x010fce00000000ff */
[C---:B--2---:R-:W-:Y:S08]  /*41e0*/  HMMA.16816.F32 R72, R4.reuse, R20, RZ ;  /* 0x000000140448723c */ /* 0x044ff000000018ff */
[C---:B------:R-:W-:Y:S01]  /*41f0*/  HMMA.16816.F32 R96, R4.reuse, R22, RZ ;  /* 0x000000160460723c */ /* 0x040fe200000018ff */
[----:B------:R-:W2:Y:S07]  /*4200*/  LDSM.16.MT88.4 R20, [R193+0x4100] ;  /* 0x00410000c114783b */ /* 0x000eae0000004200 */
[C---:B------:R-:W-:Y:S08]  /*4210*/  HMMA.16816.F32 R68, R4.reuse, R16, RZ ;  /* 0x000000100444723c */ /* 0x040ff000000018ff */
[C---:B------:R-:W-:Y:S01]  /*4220*/  HMMA.16816.F32 R92, R4.reuse, R18, RZ ;  /* 0x00000012045c723c */ /* 0x040fe200000018ff */
[----:B------:R-:W3:Y:S07]  /*4230*/  LDSM.16.MT88.4 R16, [R194+0x4100] ;  /* 0x00410000c210783b */ /* 0x000eee0000004200 */
[C---:B-1----:R-:W-:Y:S08]  /*4240*/  HMMA.16816.F32 R112, R4.reuse, R12, RZ ;  /* 0x0000000c0470723c */ /* 0x042ff000000018ff */
[C---:B------:R-:W-:Y:S01]  /*4250*/  HMMA.16816.F32 R120, R4.reuse, R14, RZ ;  /* 0x0000000e0478723c */ /* 0x040fe200000018ff */
[----:B------:R-:W1:Y:S07]  /*4260*/  LDSM.16.MT88.4 R12, [R196+0x4100] ;  /* 0x00410000c40c783b */ /* 0x000e6e0000004200 */
[C---:B------:R-:W-:Y:S08]  /*4270*/  HMMA.16816.F32 R64, R4.reuse, R40, RZ ;  /* 0x000000280440723c */ /* 0x040ff000000018ff */
[C---:B------:R-:W-:Y:S01]  /*4280*/  HMMA.16816.F32 R84, R4.reuse, R42, RZ ;  /* 0x0000002a0454723c */ /* 0x040fe200000018ff */
[----:B------:R-:W4:Y:S07]  /*4290*/  LDSM.16.MT88.4 R40, [R195+0x4100] ;  /* 0x00410000c328783b */ /* 0x000f2e0000004200 */
[C---:B------:R-:W-:Y:S08]  /*42a0*/  HMMA.16816.F32 R108, R4.reuse, R28, RZ ;  /* 0x0000001c046c723c */ /* 0x040ff000000018ff */
[C---:B------:R-:W-:Y:S01]  /*42b0*/  HMMA.16816.F32 R88, R4.reuse, R30, RZ ;  /* 0x0000001e0458723c */ /* 0x040fe200000018ff */
[----:B------:R-:W5:Y:S07]  /*42c0*/  LDSM.16.MT88.4 R28, [R193+0x6100] ;  /* 0x00610000c11c783b */ /* 0x000f6e0000004200 */
[C---:B--2---:R-:W-:Y:S08]  /*42d0*/  HMMA.16816.F32 R104, R4.reuse, R20, RZ ;  /* 0x000000140468723c */ /* 0x044ff000000018ff */
[C---:B------:R-:W-:Y:S01]  /*42e0*/  HMMA.16816.F32 R116, R4.reuse, R22, RZ ;  /* 0x000000160474723c */ /* 0x040fe200000018ff */
[----:B------:R-:W2:Y:S07]  /*42f0*/  LDSM.16.MT88.4 R20, [R194+0x6100] ;  /* 0x00610000c214783b */ /* 0x000eae0000004200 */
[C---:B---3--:R-:W-:Y:S08]  /*4300*/  HMMA.16816.F32 R124, R4.reuse, R16, RZ ;  /* 0x00000010047c723c */ /* 0x048ff000000018ff */
[C---:B------:R-:W-:Y:S01]  /*4310*/  HMMA.16816.F32 R128, R4.reuse, R18, RZ ;  /* 0x000000120480723c */ /* 0x040fe200000018ff */
[----:B------:R-:W3:Y:S07]  /*4320*/  LDSM.16.MT88.4 R16, [R196+0x6100] ;  /* 0x00610000c410783b */ /* 0x000eee0000004200 */
[C---:B-1----:R-:W-:Y:S08]  /*4330*/  HMMA.16816.F32 R136, R4.reuse, R12, RZ ;  /* 0x0000000c0488723c */ /* 0x042ff000000018ff */
[C---:B------:R-:W-:Y:S01]  /*4340*/  HMMA.16816.F32 R148, R4.reuse, R14, RZ ;  /* 0x0000000e0494723c */ /* 0x040fe200000018ff */
[----:B------:R-:W1:Y:S07]  /*4350*/  LDSM.16.MT88.4 R12, [R195+0x6100] ;  /* 0x00610000c30c783b */ /* 0x000e6e0000004200 */
[C---:B----4-:R-:W-:Y:S01]  /*4360*/  HMMA.16816.F32 R156, R4.reuse, R42, RZ ;  /* 0x0000002a049c723c */ /* 0x050fe200000018ff */
[----:B------:R4:W-:Y:S07]  /*4370*/  MUFU.EX2 R42, R0 ;  /* 0x00000000002a7308 */ /* 0x0009ee0000000800 */
[C---:B------:R-:W-:Y:S08]  /*4380*/  HMMA.16816.F32 R52, R4.reuse, R24, RZ ;  /* 0x000000180434723c */ /* 0x040ff000000018ff */
[C---:B------:R-:W-:Y:S01]  /*4390*/  HMMA.16816.F32 R76, R4.reuse, R26, RZ ;  /* 0x0000001a044c723c */ /* 0x040fe200000018ff */
[----:B----4-:R-:W-:Y:S01]  /*43a0*/  FFMA.FTZ R0, R102, c[0x0][0x2d0], -R8 ;  /* 0x0000b40066007a23 */ /* 0x010fe20000010808 */
[----:B------:R-:W4:Y:S03]  /*43b0*/  LDSM.16.MT88.4 R24, [R194+0x900] ;  /* 0x00090000c218783b */ /* 0x000f260000004200 */
[----:B------:R1:W-:Y:S03]  /*43c0*/  MUFU.EX2 R172, R0 ;  /* 0x0000000000ac7308 */ /* 0x0003e60000000800 */
[C---:B------:R-:W-:Y:S08]  /*43d0*/  HMMA.16816.F32 R160, R4.reuse, R40, RZ ;  /* 0x0000002804a0723c */ /* 0x040ff000000018ff */
[----:B-----5:R-:W-:Y:S01]  /*43e0*/  HMMA.16816.F32 R140, R4, R28, RZ ;  /* 0x0000001c048c723c */ /* 0x020fe200000018ff */
[----:B-1----:R-:W-:-:S02]  /*43f0*/  FFMA.FTZ R0, R10, c[0x0][0x2d0], -R2 ;  /* 0x0000b4000a007a23 */ /* 0x002fc40000010802 */
[----:B------:R-:W-:-:S05]  /*4400*/  IMAD.MOV.U32 R10, RZ, RZ, R183 ;  /* 0x000000ffff0a7224 */ /* 0x000fca00078e00b7 */
[C---:B------:R-:W-:Y:S01]  /*4410*/  HMMA.16816.F32 R164, R4.reuse, R30, RZ ;  /* 0x0000001e04a4723c */ /* 0x040fe200000018ff */
[----:B------:R1:W5:Y:S01]  /*4420*/  MUFU.EX2 R152, R0 ;  /* 0x0000000000987308 */ /* 0x0003620000000800 */
[----:B------:R-:W3:Y:S06]  /*4430*/  LDSM.16.MT88.4 R28, [R193+0x900] ;  /* 0x00090000c11c783b */ /* 0x000eec0000004200 */
[C---:B------:R-:W-:Y:S08]  /*4440*/  HMMA.16816.F32 R60, R4.reuse, R36, RZ ;  /* 0x00000024043c723c */ /* 0x040ff000000018ff */
[C---:B------:R-:W-:Y:S01]  /*4450*/  HMMA.16816.F32 R48, R4.reuse, R38, RZ ;  /* 0x000000260430723c */ /* 0x040fe200000018ff */
[--C-:B-1----:R-:W-:Y:S01]  /*4460*/  FFMA.FTZ R0, R45, c[0x0][0x2d0], -R2.reuse ;  /* 0x0000b4002d007a23 */ /* 0x102fe20000010802 */
[----:B-----5:R-:W-:Y:S01]  /*4470*/  MOV R45, R152 ;  /* 0x00000098002d7202 */ /* 0x020fe20000000f00 */
[----:B------:R-:W-:Y:S02]  /*4480*/  LDSM.16.MT88.4 R36, [R196+0x900] ;  /* 0x00090000c424783b */ /* 0x000fe40000004200 */
[----:B------:R1:W5:Y:S03]  /*4490*/  MUFU.EX2 R43, R0 ;  /* 0x00000000002b7308 */ /* 0x0003660000000800 */
[C---:B------:R-:W-:Y:S08]  /*44a0*/  HMMA.16816.F32 R56, R4.reuse, R32, RZ ;  /* 0x000000200438723c */ /* 0x040ff000000018ff */
[----:B------:R-:W-:Y:S01]  /*44b0*/  HMMA.16816.F32 R80, R4, R34, RZ ;  /* 0x000000220450723c */ /* 0x000fe200000018ff */
[----:B-1----:R-:W-:-:S07]  /*44c0*/  FFMA.FTZ R0, R44, c[0x0][0x2d0], -R2 ;  /* 0x0000b4002c007a23 */ /* 0x002fce0000010802 */
[C---:B--2---:R-:W-:Y:S01]  /*44d0*/  HMMA.16816.F32 R144, R4.reuse, R20, RZ ;  /* 0x000000140490723c */ /* 0x044fe200000018ff */
[----:B------:R1:W-:Y:S07]  /*44e0*/  MUFU.EX2 R177, R0 ;  /* 0x0000000000b17308 */ /* 0x0003ee0000000800 */
[C---:B------:R-:W-:Y:S01]  /*44f0*/  HMMA.16816.F32 R152, R4.reuse, R22, RZ ;  /* 0x000000160498723c */ /* 0x040fe200000018ff */
[----:B------:R-:W2:Y:S07]  /*4500*/  LDSM.16.MT88.4 R20, [R195+0x900] ;  /* 0x00090000c314783b */ /* 0x000eae0000004200 */
[----:B---3--:R-:W-:Y:S01]  /*4510*/  HMMA.16816.F32 R100, R4, R16, RZ ;  /* 0x000000100464723c */ /* 0x008fe200000018ff */
[----:B-1----:R-:W-:-:S04]  /*4520*/  FFMA.FTZ R0, R46, c[0x0][0x2d0], -R2 ;  /* 0x0000b4002e007a23 */ /* 0x002fc80000010802 */
[----:B------:R-:W1:Y:S03]  /*4530*/  MUFU.EX2 R40, R0 ;  /* 0x0000000000287308 */ /* 0x000e660000000800 */
[C---:B------:R-:W-:Y:S01]  /*4540*/  HMMA.16816.F32 R168, R4.reuse, R18, RZ ;  /* 0x0000001204a8723c */ /* 0x040fe200000018ff */
[----:B------:R-:W3:Y:S07]  /*4550*/  LDSM.16.MT88.4 R16, [R193+0x2900] ;  /* 0x00290000c110783b */ /* 0x000eee0000004200 */
[C---:B------:R-:W-:Y:S08]  /*4560*/  HMMA.16816.F32 R236, R4.reuse, R12, RZ ;  /* 0x0000000c04ec723c */ /* 0x040ff000000018ff */
[----:B------:R-:W-:Y:S07]  /*4570*/  HMMA.16816.F32 R240, R4, R14, RZ ;  /* 0x0000000e04f0723c */ /* 0x000fee00000018ff */
[----:B------:R-:W-:-:S02]  /*4580*/  F2FP.PACK_AB R4, R226, R227 ;  /* 0x000000e3e204723e */ /* 0x000fc400000000ff */
[----:B------:R-:W-:Y:S02]  /*4590*/  F2FP.PACK_AB R6, R172, R42 ;  /* 0x0000002aac06723e */ /* 0x000fe400000000ff */
[----:B-----5:R-:W-:Y:S02]  /*45a0*/  F2FP.PACK_AB R5, R43, R45 ;  /* 0x0000002d2b05723e */ /* 0x020fe400000000ff */
[----:B-1----:R-:W-:-:S07]  /*45b0*/  F2FP.PACK_AB R7, R40, R177 ;  /* 0x000000b12807723e */ /* 0x002fce00000000ff */
[C---:B----4-:R-:W-:Y:S07]  /*45c0*/  HMMA.16816.F32 R12, R4.reuse, R24, R68 ;  /* 0x00000018040c723c */ /* 0x050fee0000001844 */
[----:B------:R-:W-:Y:S01]  /*45d0*/  IMAD.MOV.U32 R68, RZ, RZ, R174 ;  /* 0x000000ffff447224 */ /* 0x000fe200078e00ae */
[----:B------:R-:W-:Y:S01]  /*45e0*/  HMMA.16816.F32 R32, R4, R28, R72 ;  /* 0x0000001c0420723c */ /* 0x000fe20000001848 */
[----:B------:R-:W-:Y:S01]  /*45f0*/  IMAD.MOV.U32 R69, RZ, RZ, R173 ;  /* 0x000000ffff457224 */ /* 0x000fe200078e00ad */
[----:B------:R-:W-:Y:S01]  /*4600*/  MOV R70, R172 ;  /* 0x000000ac00467202 */ /* 0x000fe20000000f00 */
[----:B------:R-:W-:-:S04]  /*4610*/  IMAD.MOV.U32 R71, RZ, RZ, R177 ;  /* 0x000000ffff477224 */ /* 0x000fc800078e00b1 */
[----:B------:R-:W-:Y:S01]  /*4620*/  IMAD.MOV.U32 R74, RZ, RZ, R43 ;  /* 0x000000ffff4a7224 */ /* 0x000fe200078e002b */
[----:B------:R-:W-:Y:S01]  /*4630*/  HMMA.16816.F32 R248, R4, R30, R96 ;  /* 0x0000001e04f8723c */ /* 0x000fe20000001860 */
[----:B------:R-:W-:Y:S01]  /*4640*/  IMAD.MOV.U32 R43, RZ, RZ, R179 ;  /* 0x000000ffff2b7224 */ /* 0x000fe200078e00b3 */
[----:B------:R-:W-:Y:S01]  /*4650*/  MOV R73, R181 ;  /* 0x000000b500497202 */ /* 0x000fe20000000f00 */
[----:B------:R-:W-:Y:S02]  /*4660*/  IMAD.MOV.U32 R72, RZ, RZ, R180 ;  /* 0x000000ffff487224 */ /* 0x000fe400078e00b4 */
[----:B------:R-:W-:-:S03]  /*4670*/  IMAD.MOV.U32 R75, RZ, RZ, R184 ;  /* 0x000000ffff4b7224 */ /* 0x000fc600078e00b8 */
[----:B------:R-:W-:Y:S01]  /*4680*/  IMAD.MOV.U32 R31, RZ, RZ, R14 ;  /* 0x000000ffff1f7224 */ /* 0x000fe200078e000e */
[----:B------:R-:W-:Y:S01]  /*4690*/  MOV R30, R15 ;  /* 0x0000000f001e7202 */ /* 0x000fe20000000f00 */
[----:B------:R-:W-:Y:S01]  /*46a0*/  IMAD.MOV.U32 R29, RZ, RZ, R12 ;  /* 0x000000ffff1d7224 */ /* 0x000fe200078e000c */
[C---:B------:R-:W-:Y:S01]  /*46b0*/  HMMA.16816.F32 R244, R4.reuse, R26, R92 ;  /* 0x0000001a04f4723c */ /* 0x040fe2000000185c */
[----:B------:R-:W-:Y:S01]  /*46c0*/  IMAD.MOV.U32 R28, RZ, RZ, R13 ;  /* 0x000000ffff1c7224 */ /* 0x000fe200078e000d */
[----:B------:R-:W-:Y:S03]  /*46d0*/  LDSM.16.MT88.4 R24, [R196+0x2900] ;  /* 0x00290000c418783b */ /* 0x000fe60000004200 */
[----:B------:R-:W-:Y:S01]  /*46e0*/  IMAD.MOV.U32 R41, RZ, RZ, R33 ;  /* 0x000000ffff297224 */ /* 0x000fe200078e0021 */
[----:B------:R-:W1:Y:S01]  /*46f0*/  LDSM.16.MT88.4 R12, [R194+0x2900] ;  /* 0x00290000c20c783b */ /* 0x000e620000004200 */
[----:B------:R-:W-:Y:S01]  /*4700*/  IMAD.MOV.U32 R46, RZ, RZ, R34 ;  /* 0x000000ffff2e7224 */ /* 0x000fe200078e0022 */
[----:B------:R-:W-:Y:S01]  /*4710*/  MOV R44, R35 ;  /* 0x00000023002c7202 */ /* 0x000fe20000000f00 */
[----:B------:R-:W-:Y:S01]  /*4720*/  IMAD.MOV.U32 R0, RZ, RZ, R32 ;  /* 0x000000ffff007224 */ /* 0x000fe200078e0020 */
[C---:B--2---:R-:W-:Y:S01]  /*4730*/  HMMA.16816.F32 R92, R4.reuse, R22, R88 ;  /* 0x00000016045c723c */ /* 0x044fe20000001858 */
[----:B------:R-:W2:Y:S06]  /*4740*/  LDSM.16.MT88.4 R32, [R195+0x2900] ;  /* 0x00290000c320783b */ /* 0x000eac0000004200 */
[----:B------:R-:W-:Y:S01]  /*4750*/  MOV R88, R31 ;  /* 0x0000001f00587202 */ /* 0x000fe20000000f00 */
[----:B---3--:R-:W-:Y:S01]  /*4760*/  HMMA.16816.F32 R96, R4, R16, R64 ;  /* 0x000000100460723c */ /* 0x008fe20000001840 */
[----:B------:R-:W-:Y:S01]  /*4770*/  IMAD.MOV.U32 R89, RZ, RZ, R30 ;  /* 0x000000ffff597224 */ /* 0x000fe200078e001e */
[----:B------:R-:W-:Y:S01]  /*4780*/  MOV R91, R41 ;  /* 0x00000029005b7202 */ /* 0x000fe20000000f00 */
[----:B------:R-:W-:-:S02]  /*4790*/  IMAD.MOV.U32 R90, RZ, RZ, R29 ;  /* 0x000000ffff5a7224 */ /* 0x000fc400078e001d */
[----:B------:R-:W-:Y:S02]  /*47a0*/  IMAD.MOV.U32 R41, RZ, RZ, R178 ;  /* 0x000000ffff297224 */ /* 0x000fe400078e00b2 */
[----:B------:R-:W-:Y:S01]  /*47b0*/  MOV R67, R28 ;  /* 0x0000001c00437202 */ /* 0x000fe20000000f00 */
[----:B------:R-:W-:Y:S01]  /*47c0*/  IMAD.MOV.U32 R65, RZ, RZ, R176 ;  /* 0x000000ffff417224 */ /* 0x000fe200078e00b0 */
[----:B------:R-:W3:Y:S01]  /*47d0*/  LDSM.16.MT88.4 R28, [R193+0x4900] ;  /* 0x00490000c11c783b */ /* 0x000ee20000004200 */
[----:B------:R-:W-:Y:S01]  /*47e0*/  MOV R66, R175 ;  /* 0x000000af00427202 */ /* 0x000fe20000000f00 */
[C---:B------:R-:W-:Y:S02]  /*47f0*/  HMMA.16816.F32 R176, R4.reuse, R18, R84 ;  /* 0x0000001204b0723c */ /* 0x040fe40000001854 */
[----:B------:R-:W-:Y:S06]  /*4800*/  LDSM.16.MT88.4 R16, [R194+0x4900] ;  /* 0x00490000c210783b */ /* 0x000fec0000004200 */
[C---:B------:R-:W-:Y:S01]  /*4810*/  HMMA.16816.F32 R108, R4.reuse, R20, R108 ;  /* 0x00000014046c723c */ /* 0x040fe2000000186c */
[----:B------:R-:W-:Y:S07]  /*4820*/  LDSM.16.MT88.4 R20, [R195+0x4900] ;  /* 0x00490000c314783b */ /* 0x000fee0000004200 */
[C---:B------:R-:W-:Y:S07]  /*4830*/  HMMA.16816.F32 R228, R4.reuse, R36, R112 ;  /* 0x0000002404e4723c */ /* 0x040fee0000001870 */
[----:B------:R-:W-:Y:S01]  /*4840*/  IMAD.MOV.U32 R36, RZ, RZ, R182 ;  /* 0x000000ffff247224 */ /* 0x000fe200078e00b6 */
[----:B-1----:R-:W-:Y:S01]  /*4850*/  HMMA.16816.F32 R220, R4, R12, R60 ;  /* 0x0000000c04dc723c */ /* 0x002fe2000000183c */
[----:B------:R-:W-:-:S07]  /*4860*/  MOV R37, R187 ;  /* 0x000000bb00257202 */ /* 0x000fce0000000f00 */
[C---:B------:R-:W-:Y:S01]  /*4870*/  HMMA.16816.F32 R172, R4.reuse, R14, R48 ;  /* 0x0000000e04ac723c */ /* 0x040fe20000001830 */
[----:B------:R-:W1:Y:S07]  /*4880*/  LDSM.16.MT88.4 R12, [R196+0x4900] ;  /* 0x00490000c40c783b */ /* 0x000e6e0000004200 */
[C---:B------:R-:W-:Y:S07]  /*4890*/  HMMA.16816.F32 R180, R4.reuse, R38, R120 ;  /* 0x0000002604b4723c */ /* 0x040fee0000001878 */
[----:B------:R-:W-:Y:S01]  /*48a0*/  IMAD.MOV.U32 R39, RZ, RZ, R186 ;  /* 0x000000ffff277224 */ /* 0x000fe200078e00ba */
[----:B------:R-:W-:Y:S01]  /*48b0*/  MOV R38, R185 ;  /* 0x000000b900267202 */ /* 0x000fe20000000f00 */
[C---:B--2---:R-:W-:Y:S07]  /*48c0*/  HMMA.16816.F32 R120, R4.reuse, R34, R76 ;  /* 0x000000220478723c */ /* 0x044fee000000184c */
[----:B------:R-:W-:Y:S01]  /*48d0*/  MOV R35, R74 ;  /* 0x0000004a00237202 */ /* 0x000fe20000000f00 */
[----:B------:R-:W-:Y:S01]  /*48e0*/  HMMA.16816.F32 R184, R4, R32, R52 ;  /* 0x0000002004b8723c */ /* 0x000fe20000001834 */
[----:B------:R-:W-:-:S06]  /*48f0*/  IMAD.MOV.U32 R34, RZ, RZ, R75 ;  /* 0x000000ffff227224 */ /* 0x000fcc00078e004b */
[----:B------:R-:W-:Y:S01]  /*4900*/  IMAD.MOV.U32 R33, RZ, RZ, R72 ;  /* 0x000000ffff217224 */ /* 0x000fe200078e0048 */
[----:B------:R-:W-:Y:S01]  /*4910*/  HMMA.16816.F32 R188, R4, R24, R56 ;  /* 0x0000001804bc723c */ /* 0x000fe20000001838 */
[----:B------:R-:W-:-:S07]  /*4920*/  IMAD.MOV.U32 R32, RZ, RZ, R73 ;  /* 0x000000ffff207224 */ /* 0x000fce00078e0049 */
[C---:B---3--:R-:W-:Y:S07]  /*4930*/  HMMA.16816.F32 R72, R4.reuse, R28, R104 ;  /* 0x0000001c0448723c */ /* 0x048fee0000001868 */
[----:B------:R-:W-:Y:S01]  /*4940*/  IMAD.MOV.U32 R105, RZ, RZ, R42 ;  /* 0x000000ffff697224 */ /* 0x000fe200078e002a */
[----:B------:R-:W-:Y:S01]  /*4950*/  HMMA.16816.F32 R56, R4, R30, R116 ;  /* 0x0000001e0438723c */ /* 0x000fe20000001874 */
[----:B------:R-:W2:Y:S01]  /*4960*/  LDSM.16.MT88.4 R28, [R194+0x6900] ;  /* 0x00690000c21c783b */ /* 0x000ea20000004200 */
[----:B------:R-:W-:Y:S01]  /*4970*/  MOV R104, R43 ;  /* 0x0000002b00687202 */ /* 0x000fe20000000f00 */
[----:B------:R-:W-:Y:S01]  /*4980*/  IMAD.MOV.U32 R107, RZ, RZ, R45 ;  /* 0x000000ffff6b7224 */ /* 0x000fe200078e002d */
[----:B------:R-:W-:-:S03]  /*4990*/  MOV R106, R234 ;  /* 0x000000ea006a7202 */ /* 0x000fc60000000f00 */
[----:B------:R-:W-:Y:S01]  /*49a0*/  IMAD.MOV.U32 R119, RZ, RZ, R70 ;  /* 0x000000ffff777224 */ /* 0x000fe200078e0046 */
[C---:B------:R-:W-:Y:S01]  /*49b0*/  HMMA.16816.F32 R112, R4.reuse, R26, R80 ;  /* 0x0000001a0470723c */ /* 0x040fe20000001850 */
[----:B------:R-:W3:Y:S01]  /*49c0*/  LDSM.16.MT88.4 R24, [R193+0x6900] ;  /* 0x00690000c118783b */ /* 0x000ee20000004200 */
[----:B------:R-:W-:Y:S02]  /*49d0*/  IMAD.MOV.U32 R118, RZ, RZ, R71 ;  /* 0x000000ffff767224 */ /* 0x000fe400078e0047 */
[----:B------:R-:W-:Y:S02]  /*49e0*/  IMAD.MOV.U32 R117, RZ, RZ, R40 ;  /* 0x000000ffff757224 */ /* 0x000fe400078e0028 */
[----:B------:R-:W-:Y:S02]  /*49f0*/  IMAD.MOV.U32 R116, RZ, RZ, R41 ;  /* 0x000000ffff747224 */ /* 0x000fe400078e0029 */
[C---:B-1----:R-:W-:Y:S07]  /*4a00*/  HMMA.16816.F32 R48, R4.reuse, R12, R136 ;  /* 0x0000000c0430723c */ /* 0x042fee0000001888 */
[----:B------:R-:W-:Y:S01]  /*4a10*/  IMAD.MOV.U32 R137, RZ, RZ, R68 ;  /* 0x000000ffff897224 */ /* 0x000fe200078e0044 */
[----:B------:R-:W-:Y:S01]  /*4a20*/  MOV R136, R69 ;  /* 0x0000004500887202 */ /* 0x000fe20000000f00 */
[----:B------:R-:W-:Y:S01]  /*4a30*/  HMMA.16816.F32 R40, R4, R16, R124 ;  /* 0x000000100428723c */ /* 0x000fe2000000187c */
[----:B------:R-:W-:Y:S01]  /*4a40*/  MOV R139, R65 ;  /* 0x00000041008b7202 */ /* 0x000fe20000000f00 */
[----:B------:R-:W-:-:S06]  /*4a50*/  IMAD.MOV.U32 R138, RZ, RZ, R66 ;  /* 0x000000ffff8a7224 */ /* 0x000fcc00078e0042 */
[C---:B------:R-:W-:Y:S01]  /*4a60*/  HMMA.16816.F32 R68, R4.reuse, R14, R148 ;  /* 0x0000000e0444723c */ /* 0x040fe20000001894 */
[----:B------:R-:W1:Y:S06]  /*4a70*/  LDSM.16.MT88.4 R12, [R195+0x6900] ;  /* 0x00690000c30c783b */ /* 0x000e6c0000004200 */
[----:B------:R-:W-:Y:S01]  /*4a80*/  IMAD.MOV.U32 R150, RZ, RZ, R88 ;  /* 0x000000ffff967224 */ /* 0x000fe200078e0058 */
[----:B------:R-:W-:Y:S01]  /*4a90*/  HMMA.16816.F32 R124, R4, R22, R156 ;  /* 0x00000016047c723c */ /* 0x000fe2000000189c */
[----:B------:R-:W-:Y:S01]  /*4aa0*/  IMAD.MOV.U32 R88, RZ, RZ, R0 ;  /* 0x000000ffff587224 */ /* 0x000fe200078e0000 */
[----:B------:R-:W-:Y:S01]  /*4ab0*/  MOV R149, R67 ;  /* 0x0000004300957202 */ /* 0x000fe20000000f00 */
[----:B------:R-:W-:-:S02]  /*4ac0*/  FFMA.FTZ R0, R135, c[0x0][0x2d0], -R8 ;  /* 0x0000b40087007a23 */ /* 0x000fc40000010808 */
[----:B------:R-:W-:Y:S02]  /*4ad0*/  IMAD.MOV.U32 R151, RZ, RZ, R89 ;  /* 0x000000ffff977224 */ /* 0x000fe400078e0059 */
[----:B------:R4:W-:Y:S01]  /*4ae0*/  MUFU.EX2 R148, R0 ;  /* 0x0000000000947308 */ /* 0x0009e20000000800 */
[C---:B------:R-:W-:Y:S01]  /*4af0*/  HMMA.16816.F32 R52, R4.reuse, R18, R128 ;  /* 0x000000120434723c */ /* 0x040fe20000001880 */
[----:B------:R-:W5:Y:S01]  /*4b00*/  LDSM.16.MT88.4 R16, [R196+0x6900] ;  /* 0x00690000c410783b */ /* 0x000f620000004200 */
[----:B------:R-:W-:Y:S01]  /*4b10*/  IMAD.MOV.U32 R158, RZ, RZ, R116 ;  /* 0x000000ffff9e7224 */ /* 0x000fe200078e0074 */
[----:B------:R-:W-:Y:S01]  /*4b20*/  MOV R156, R138 ;  /* 0x0000008a009c7202 */ /* 0x000fe20000000f00 */
[----:B------:R-:W-:Y:S01]  /*4b30*/  IMAD.MOV.U32 R89, RZ, RZ, R91 ;  /* 0x000000ffff597224 */ /* 0x000fe200078e005b */
[----:B------:R-:W-:Y:S01]  /*4b40*/  MOV R91, R44 ;  /* 0x0000002c005b7202 */ /* 0x000fe20000000f00 */
[----:B------:R-:W-:Y:S01]  /*4b50*/  IMAD.MOV.U32 R116, RZ, RZ, R104 ;  /* 0x000000ffff747224 */ /* 0x000fe200078e0068 */
[----:B------:R-:W-:Y:S01]  /*4b60*/  MOV R104, R36 ;  /* 0x0000002400687202 */ /* 0x000fe20000000f00 */
[----:B------:R-:W-:Y:S01]  /*4b70*/  HMMA.16816.F32 R60, R4, R20, R160 ;  /* 0x00000014043c723c */ /* 0x000fe200000018a0 */
[----:B------:R-:W-:Y:S01]  /*4b80*/  LDSM.16.MT88.4 R20, [R196+0x1100] ;  /* 0x00110000c414783b */ /* 0x000fe20000004200 */
[----:B------:R-:W-:-:S02]  /*4b90*/  IMAD.MOV.U32 R157, RZ, RZ, R139 ;  /* 0x000000ffff9d7224 */ /* 0x000fc400078e008b */
[----:B----4-:R-:W-:-:S03]  /*4ba0*/  FFMA.FTZ R0, R219, c[0x0][0x2d0], -R8 ;  /* 0x0000b400db007a23 */ /* 0x010fc60000010808 */
[----:B------:R-:W-:Y:S01]  /*4bb0*/  MOV R163, R90 ;  /* 0x0000005a00a37202 */ /* 0x000fe20000000f00 */
[----:B--2---:R-:W-:Y:S01]  /*4bc0*/  HMMA.16816.F32 R84, R4, R28, R144 ;  /* 0x0000001c0454723c */ /* 0x004fe20000001890 */
[----:B------:R-:W-:Y:S01]  /*4bd0*/  IMAD.MOV.U32 R90, RZ, RZ, R46 ;  /* 0x000000ffff5a7224 */ /* 0x000fe200078e002e */
[----:B------:R2:W-:Y:S01]  /*4be0*/  MUFU.EX2 R159, R0 ;  /* 0x00000000009f7308 */ /* 0x0005e20000000800 */
[----:B------:R-:W-:-:S04]  /*4bf0*/  IMAD.MOV.U32 R162, RZ, RZ, R38 ;  /* 0x000000ffffa27224 */ /* 0x000fc800078e0026 */
[----:B------:R-:W-:Y:S01]  /*4c00*/  MOV R147, R151 ;  /* 0x0000009700937202 */ /* 0x000fe20000000f00 */
[C---:B------:R-:W-:Y:S01]  /*4c10*/  HMMA.16816.F32 R128, R4.reuse, R30, R152 ;  /* 0x0000001e0480723c */ /* 0x040fe20000001898 */
[----:B------:R-:W4:Y:S01]  /*4c20*/  LDSM.16.MT88.4 R28, [R193+0x1100] ;  /* 0x00110000c11c783b */ /* 0x000f220000004200 */
[----:B------:R-:W-:Y:S01]  /*4c30*/  MOV R151, R117 ;  /* 0x0000007500977202 */ /* 0x000fe20000000f00 */
[----:B------:R-:W-:Y:S01]  /*4c40*/  IMAD.MOV.U32 R117, RZ, RZ, R105 ;  /* 0x000000ffff757224 */ /* 0x000fe200078e0069 */
[----:B------:R-:W-:Y:S01]  /*4c50*/  MOV R144, R163 ;  /* 0x000000a300907202 */ /* 0x000fe20000000f00 */
[----:B------:R-:W-:Y:S02]  /*4c60*/  IMAD.MOV.U32 R163, RZ, RZ, R39 ;  /* 0x000000ffffa37224 */ /* 0x000fe400078e0027 */
[----:B------:R-:W-:Y:S01]  /*4c70*/  IMAD.MOV.U32 R105, RZ, RZ, R37 ;  /* 0x000000ffff697224 */ /* 0x000fe200078e0025 */
[----:B---3--:R-:W-:Y:S01]  /*4c80*/  HMMA.16816.F32 R80, R4, R24, R140 ;  /* 0x000000180450723c */ /* 0x008fe2000000188c */
[----:B------:R-:W-:-:S02]  /*4c90*/  IMAD.MOV.U32 R145, RZ, RZ, R149 ;  /* 0x000000ffff917224 */ /* 0x000fc400078e0095 */
[----:B--2---:R-:W-:Y:S02]  /*4ca0*/  FFMA.FTZ R0, R224, c[0x0][0x2d0], -R8 ;  /* 0x0000b400e0007a23 */ /* 0x004fe40000010808 */
[----:B------:R-:W-:Y:S01]  /*4cb0*/  IMAD.MOV.U32 R146, RZ, RZ, R150 ;  /* 0x000000ffff927224 */ /* 0x000fe200078e0096 */
[----:B------:R-:W-:Y:S01]  /*4cc0*/  MOV R150, R34 ;  /* 0x0000002200967202 */ /* 0x000fe20000000f00 */
[----:B------:R2:W-:Y:S01]  /*4cd0*/  MUFU.EX2 R160, R0 ;  /* 0x0000000000a07308 */ /* 0x0005e20000000800 */
[----:B------:R-:W-:Y:S01]  /*4ce0*/  HMMA.16816.F32 R164, R4, R26, R164 ;  /* 0x0000001a04a4723c */ /* 0x000fe200000018a4 */
[----:B------:R-:W3:Y:S01]  /*4cf0*/  LDSM.16.MT88.4 R24, [R194+0x1100] ;  /* 0x00110000c218783b */ /* 0x000ee20000004200 */
[----:B------:R-:W-:Y:S01]  /*4d00*/  IMAD.MOV.U32 R142, RZ, RZ, R136 ;  /* 0x000000ffff8e7224 */ /* 0x000fe200078e0088 */
[----:B------:R-:W-:Y:S01]  /*4d10*/  MOV R141, R227 ;  /* 0x000000e3008d7202 */ /* 0x000fe20000000f00 */
[----:B------:R-:W-:Y:S02]  /*4d20*/  IMAD.MOV.U32 R143, RZ, RZ, R137 ;  /* 0x000000ffff8f7224 */ /* 0x000fe400078e0089 */
[----:B------:R-:W-:-:S02]  /*4d30*/  IMAD.MOV.U32 R149, RZ, RZ, R35 ;  /* 0x000000ffff957224 */ /* 0x000fc400078e0023 */
[----:B-1----:R-:W-:Y:S01]  /*4d40*/  HMMA.16816.F32 R36, R4, R14, R240 ;  /* 0x0000000e0424723c */ /* 0x002fe200000018f0 */
[----:B------:R-:W-:Y:S02]  /*4d50*/  IMAD.MOV.U32 R140, RZ, RZ, R107 ;  /* 0x000000ffff8c7224 */ /* 0x000fe400078e006b */
[----:B--2---:R-:W-:-:S05]  /*4d60*/  FFMA.FTZ R0, R225, c[0x0][0x2d0], -R8 ;  /* 0x0000b400e1007a23 */ /* 0x004fca0000010808 */
[C---:B-----5:R-:W-:Y:S01]  /*4d70*/  HMMA.16816.F32 R76, R4.reuse, R16, R100 ;  /* 0x00000010044c723c */ /* 0x060fe20000001864 */
[----:B------:R1:W2:Y:S07]  /*4d80*/  MUFU.EX2 R161, R0 ;  /* 0x0000000000a17308 */ /* 0x0002ae0000000800 */
[C---:B------:R-:W-:Y:S01]  /*4d90*/  HMMA.16816.F32 R64, R4.reuse, R18, R168 ;  /* 0x000000120440723c */ /* 0x040fe200000018a8 */
[----:B------:R-:W-:Y:S06]  /*4da0*/  LDSM.16.MT88.4 R16, [R195+0x1100] ;  /* 0x00110000c310783b */ /* 0x000fec0000004200 */
[----:B------:R-:W-:Y:S01]  /*4db0*/  IMAD.MOV.U32 R171, RZ, RZ, R156 ;  /* 0x000000ffffab7224 */ /* 0x000fe200078e009c */
[----:B------:R-:W-:Y:S01]  /*4dc0*/  MOV R169, R158 ;  /* 0x0000009e00a97202 */ /* 0x000fe20000000f00 */
[----:B------:R-:W-:Y:S01]  /*4dd0*/  IMAD.MOV.U32 R170, RZ, RZ, R157 ;  /* 0x000000ffffaa7224 */ /* 0x000fe200078e009d */
[----:B------:R-:W-:Y:S01]  /*4de0*/  MOV R156, R162 ;  /* 0x000000a2009c7202 */ /* 0x000fe20000000f00 */
[----:B-1----:R-:W-:Y:S01]  /*4df0*/  FFMA.FTZ R0, R47, c[0x0][0x2d0], -R2 ;  /* 0x0000b4002f007a23 */ /* 0x002fe20000010802 */
[----:B------:R-:W-:Y:S01]  /*4e00*/  MOV R168, R105 ;  /* 0x0000006900a87202 */ /* 0x000fe20000000f00 */
[----:B------:R-:W-:Y:S01]  /*4e10*/  HMMA.16816.F32 R44, R4, R12, R236 ;  /* 0x0000000c042c723c */ /* 0x000fe200000018ec */
[----:B------:R-:W1:Y:S01]  /*4e20*/  LDSM.16.MT88.4 R12, [R193+0x3100] ;  /* 0x00310000c10c783b */ /* 0x000e620000004200 */
[----:B------:R5:W-:Y:S05]  /*4e30*/  MUFU.EX2 R234, R0 ;  /* 0x0000000000ea7308 */ /* 0x000bea0000000800 */
[----:B--2---:R-:W-:Y:S01]  /*4e40*/  IMAD.MOV.U32 R238, RZ, RZ, R161 ;  /* 0x000000ffffee7224 */ /* 0x004fe200078e00a1 */
[----:B------:R-:W-:Y:S01]  /*4e50*/  F2FP.PACK_AB R4, R159, R148 ;  /* 0x000000949f04723e */ /* 0x000fe200000000ff */
[----:B------:R-:W-:Y:S01]  /*4e60*/  IMAD.MOV.U32 R239, RZ, RZ, R160 ;  /* 0x000000ffffef7224 */ /* 0x000fe200078e00a0 */
[----:B------:R-:W-:Y:S01]  /*4e70*/  MOV R161, R33 ;  /* 0x0000002100a17202 */ /* 0x000fe20000000f00 */
[----:B------:R-:W-:Y:S01]  /*4e80*/  IMAD.MOV.U32 R160, RZ, RZ, R32 ;  /* 0x000000ffffa07224 */ /* 0x000fe200078e0020 */
[----:B------:R-:W-:Y:S01]  /*4e90*/  MOV R236, R143 ;  /* 0x0000008f00ec7202 */ /* 0x000fe20000000f00 */
[----:B------:R-:W-:Y:S01]  /*4ea0*/  LDSM.16.MT88.4 R32, [R194+0x3100] ;  /* 0x00310000c220783b */ /* 0x000fe20000004200 */
[----:B------:R-:W-:Y:S01]  /*4eb0*/  F2FP.PACK_AB R6, R238, R239 ;  /* 0x000000efee06723e */ /* 0x000fe200000000ff */
[----:B------:R-:W-:-:S02]  /*4ec0*/  IMAD.MOV.U32 R158, RZ, RZ, R160 ;  /* 0x000000ffff9e7224 */ /* 0x000fc400078e00a0 */
[----:B------:R-:W-:Y:S02]  /*4ed0*/  IMAD.MOV.U32 R157, RZ, RZ, R161 ;  /* 0x000000ffff9d7224 */ /* 0x000fe400078e00a1 */
[----:B-----5:R-:W-:Y:S02]  /*4ee0*/  FFMA.FTZ R0, R133, c[0x0][0x2d0], -R2 ;  /* 0x0000b40085007a23 */ /* 0x020fe40000010802 */
[----:B------:R-:W-:Y:S02]  /*4ef0*/  IMAD.MOV.U32 R143, RZ, RZ, R163 ;  /* 0x000000ffff8f7224 */ /* 0x000fe400078e00a3 */
[----:B------:R2:W5:Y:S01]  /*4f00*/  MUFU.EX2 R219, R0 ;  /* 0x0000000000db7308 */ /* 0x0005620000000800 */
[----:B------:R-:W-:Y:S02]  /*4f10*/  IMAD.MOV.U32 R237, RZ, RZ, R142 ;  /* 0x000000ffffed7224 */ /* 0x000fe400078e008e */
[----:B------:R-:W-:Y:S02]  /*4f20*/  IMAD.MOV.U32 R142, RZ, RZ, R226 ;  /* 0x000000ffff8e7224 */ /* 0x000fe400078e00e2 */
[----:B--2---:R-:W-:Y:S01]  /*4f30*/  FFMA.FTZ R0, R11, c[0x0][0x2d0], -R2 ;  /* 0x0000b4000b007a23 */ /* 0x004fe20000010802 */
[----:B-----5:R-:W-:Y:S01]  /*4f40*/  F2FP.PACK_AB R5, R219, R234 ;  /* 0x000000eadb05723e */ /* 0x020fe200000000ff */
[----:B------:R-:W-:-:S02]  /*4f50*/  IMAD.MOV.U32 R11, RZ, RZ, R106 ;  /* 0x000000ffff0b7224 */ /* 0x000fc400078e006a */
[----:B------:R2:W-:Y:S02]  /*4f60*/  MUFU.EX2 R135, R0 ;  /* 0x0000000000877308 */ /* 0x0005e40000000800 */
[----:B--2---:R-:W-:Y:S02]  /*4f70*/  FFMA.FTZ R0, R134, c[0x0][0x2d0], -R2 ;  /* 0x0000b40086007a23 */ /* 0x004fe40000010802 */
[----:B------:R-:W-:-:S04]  /*4f80*/  IMAD.MOV.U32 R134, RZ, RZ, R104 ;  /* 0x000000ffff867224 */ /* 0x000fc800078e0068 */
[----:B------:R-:W2:Y:S02]  /*4f90*/  MUFU.EX2 R133, R0 ;  /* 0x0000000000857308 */ /* 0x000ea40000000800 */
[----:B--2---:R-:W-:Y:S01]  /*4fa0*/  F2FP.PACK_AB R7, R133, R135 ;  /* 0x000000878507723e */ /* 0x004fe200000000ff */
[----:B------:R-:W-:Y:S02]  /*4fb0*/  FFMA.FTZ R0, R134, c[0x0][0x2d0], -R8 ;  /* 0x0000b40086007a23 */ /* 0x000fe40000010808 */
[----:B------:R-:W-:-:S04]  /*4fc0*/  IMAD.MOV.U32 R134, RZ, RZ, R168 ;  /* 0x000000ffff867224 */ /* 0x000fc800078e00a8 */
[C---:B----4-:R-:W-:Y:S08]  /*4fd0*/  HMMA.16816.F32 R136, R4.reuse, R28, R88 ;  /* 0x0000001c0488723c */ /* 0x050ff00000001858 */
[C---:B------:R-:W-:Y:S01]  /*4fe0*/  HMMA.16816.F32 R88, R4.reuse, R30, R248 ;  /* 0x0000001e0458723c */ /* 0x040fe200000018f8 */
[----:B------:R-:W2:Y:S01]  /*4ff0*/  LDSM.16.MT88.4 R28, [R196+0x3100] ;  /* 0x00310000c41c783b */ /* 0x000ea20000004200 */
[----:B------:R4:W-:Y:S05]  /*5000*/  MUFU.EX2 R250, R0 ;  /* 0x0000000000fa7308 */ /* 0x0009ea0000000800 */
[----:B------:R-:W-:Y:S01]  /*5010*/  MOV R251, R239 ;  /* 0x000000ef00fb7202 */ /* 0x000fe20000000f00 */
[----:B---3--:R-:W-:Y:S01]  /*5020*/  HMMA.16816.F32 R144, R4, R24, R144 ;  /* 0x000000180490723c */ /* 0x008fe20000001890 */
[----:B------:R-:W-:-:S02]  /*5030*/  IMAD.MOV.U32 R239, RZ, RZ, R157 ;  /* 0x000000ffffef7224 */ /* 0x000fc400078e009d */
[----:B------:R-:W-:Y:S01]  /*5040*/  IMAD.MOV.U32 R157, RZ, RZ, R149 ;  /* 0x000000ffff9d7224 */ /* 0x000fe200078e0095 */
[----:B------:R-:W-:Y:S01]  /*5050*/  MOV R149, R151 ;  /* 0x0000009700957202 */ /* 0x000fe20000000f00 */
[----:B------:R-:W-:-:S03]  /*5060*/  IMAD.MOV.U32 R151, RZ, RZ, R9 ;  /* 0x000000ffff977224 */ /* 0x000fc600078e0009 */
[----:B------:R-:W-:Y:S01]  /*5070*/  HMMA.16816.F32 R244, R4, R26, R244 ;  /* 0x0000001a04f4723c */ /* 0x000fe200000018f4 */
[----:B------:R-:W3:Y:S01]  /*5080*/  LDSM.16.MT88.4 R24, [R195+0x3100] ;  /* 0x00310000c318783b */ /* 0x000ee20000004200 */
[----:B----4-:R-:W-:-:S04]  /*5090*/  FFMA.FTZ R0, R169, c[0x0][0x2d0], -R8 ;  /* 0x0000b400a9007a23 */ /* 0x010fc80000010808 */
[----:B------:R4:W5:Y:S02]  /*50a0*/  MUFU.EX2 R249, R0 ;  /* 0x0000000000f97308 */ /* 0x0009640000000800 */
[C---:B-1----:R-:W-:Y:S08]  /*50b0*/  HMMA.16816.F32 R96, R4.reuse, R12, R96 ;  /* 0x0000000c0460723c */ /* 0x042ff00000001860 */
[----:B------:R-:W-:Y:S01]  /*50c0*/  HMMA.16816.F32 R100, R4, R14, R176 ;  /* 0x0000000e0464723c */ /* 0x000fe200000018b0 */
[----:B------:R-:W1:Y:S01]  /*50d0*/  LDSM.16.MT88.4 R12, [R194+0x5100] ;  /* 0x00510000c20c783b */ /* 0x000e620000004200 */
[----:B----4-:R-:W-:-:S06]  /*50e0*/  FFMA.FTZ R0, R170, c[0x0][0x2d0], -R8 ;  /* 0x0000b400aa007a23 */ /* 0x010fcc0000010808 */
[C---:B------:R-:W-:Y:S01]  /*50f0*/  HMMA.16816.F32 R152, R4.reuse, R20, R228 ;  /* 0x000000140498723c */ /* 0x040fe200000018e4 */
[----:B------:R4:W-:Y:S07]  /*5100*/  MUFU.EX2 R248, R0 ;  /* 0x0000000000f87308 */ /* 0x0009ee0000000800 */
[C---:B------:R-:W-:Y:S01]  /*5110*/  HMMA.16816.F32 R228, R4.reuse, R22, R180 ;  /* 0x0000001604e4723c */ /* 0x040fe200000018b4 */
[----:B------:R-:W1:Y:S06]  /*5120*/  LDSM.16.MT88.4 R20, [R193+0x5100] ;  /* 0x00510000c114783b */ /* 0x000e6c0000004200 */
[----:B------:R-:W-:Y:S01]  /*5130*/  IMAD.MOV.U32 R180, RZ, RZ, R134 ;  /* 0x000000ffffb47224 */ /* 0x000fe200078e0086 */
[----:B------:R-:W-:Y:S01]  /*5140*/  HMMA.16816.F32 R160, R4, R16, R108 ;  /* 0x0000001004a0723c */ /* 0x000fe2000000186c */
[----:B------:R-:W-:Y:S01]  /*5150*/  IMAD.MOV.U32 R181, RZ, RZ, R11 ;  /* 0x000000ffffb57224 */ /* 0x000fe200078e000b */
[----:B------:R-:W-:Y:S01]  /*5160*/  MOV R182, R140 ;  /* 0x0000008c00b67202 */ /* 0x000fe20000000f00 */
[----:B----4-:R-:W-:-:S02]  /*5170*/  FFMA.FTZ R0, R236, c[0x0][0x2d0], -R8 ;  /* 0x0000b400ec007a23 */ /* 0x010fc40000010808 */
[----:B------:R-:W-:Y:S02]  /*5180*/  IMAD.MOV.U32 R183, RZ, RZ, R141 ;  /* 0x000000ffffb77224 */ /* 0x000fe400078e008d */
[----:B------:R4:W1:Y:S01]  /*5190*/  MUFU.EX2 R134, R0 ;  /* 0x0000000000867308 */ /* 0x0008620000000800 */
[----:B------:R-:W-:Y:S01]  /*51a0*/  HMMA.16816.F32 R92, R4, R18, R92 ;  /* 0x00000012045c723c */ /* 0x000fe2000000185c */
[----:B------:R-:W5:Y:S01]  /*51b0*/  LDSM.16.MT88.4 R16, [R196+0x5100] ;  /* 0x00510000c410783b */ /* 0x000f620000004200 */
[----:B------:R-:W-:-:S06]  /*51c0*/  IMAD.MOV.U32 R236, RZ, RZ, R142 ;  /* 0x000000ffffec7224 */ /* 0x000fcc00078e008e */
[----:B--2---:R-:W-:Y:S01]  /*51d0*/  HMMA.16816.F32 R108, R4, R28, R188 ;  /* 0x0000001c046c723c */ /* 0x004fe200000018bc */
[----:B----4-:R-:W-:-:S07]  /*51e0*/  FFMA.FTZ R0, R252, c[0x0][0x2d0], -R2 ;  /* 0x0000b400fc007a23 */ /* 0x010fce0000010802 */
[----:B------:R-:W-:Y:S01]  /*51f0*/  HMMA.16816.F32 R112, R4, R30, R112 ;  /* 0x0000001e0470723c */ /* 0x000fe20000001870 */
[----:B------:R-:W2:Y:S01]  /*5200*/  LDSM.16.MT88.4 R28, [R195+0x5100] ;  /* 0x00510000c31c783b */ /* 0x000ea20000004200 */
[----:B------:R-:W-:-:S06]  /*5210*/  IMAD.MOV.U32 R252, RZ, RZ, R119 ;  /* 0x000000fffffc7224 */ /* 0x000fcc00078e0077 */
[C---:B---3--:R-:W-:Y:S08]  /*5220*/  HMMA.16816.F32 R184, R4.reuse, R24, R184 ;  /* 0x0000001804b8723c */ /* 0x048ff000000018b8 */
[C---:B------:R-:W-:Y:S01]  /*5230*/  HMMA.16816.F32 R224, R4.reuse, R26, R120 ;  /* 0x0000001a04e0723c */ /* 0x040fe20000001878 */
[----:B------:R-:W3:Y:S07]  /*5240*/  LDSM.16.MT88.4 R24, [R193+0x7100] ;  /* 0x00710000c118783b */ /* 0x000eee0000004200 */
[C---:B-1----:R-:W-:Y:S01]  /*5250*/  HMMA.16816.F32 R120, R4.reuse, R12, R40 ;  /* 0x0000000c0478723c */ /* 0x042fe20000001828 */
[----:B------:R-:W-:Y:S07]  /*5260*/  LDSM.16.MT88.4 R40, [R193+0x3900] ;  /* 0x00390000c128783b */ /* 0x000fee0000004200 */
[C---:B------:R-:W-:Y:S01]  /*5270*/  HMMA.16816.F32 R188, R4.reuse, R14, R52 ;  /* 0x0000000e04bc723c */ /* 0x040fe20000001834 */
[----:B------:R-:W1:Y:S06]  /*5280*/  LDSM.16.MT88.4 R12, [R196+0x7100] ;  /* 0x00710000c40c783b */ /* 0x000e6c0000004200 */
[----:B------:R-:W-:Y:S01]  /*5290*/  MOV R55, R182 ;  /* 0x000000b600377202 */ /* 0x000fe20000000f00 */
[----:B------:R-:W-:Y:S01]  /*52a0*/  HMMA.16816.F32 R104, R4, R32, R220 ;  /* 0x000000200468723c */ /* 0x000fe200000018dc */
[----:B------:R-:W-:Y:S01]  /*52b0*/  IMAD.MOV.U32 R54, RZ, RZ, R183 ;  /* 0x000000ffff367224 */ /* 0x000fe200078e00b7 */
[----:B------:R-:W-:-:S06]  /*52c0*/  MOV R53, R236 ;  /* 0x000000ec00357202 */ /* 0x000fcc0000000f00 */
[C---:B------:R-:W-:Y:S07]  /*52d0*/  HMMA.16816.F32 R240, R4.reuse, R20, R72 ;  /* 0x0000001404f0723c */ /* 0x040fee0000001848 */
[----:B------:R-:W-:Y:S01]  /*52e0*/  IMAD.MOV.U32 R75, RZ, RZ, R238 ;  /* 0x000000ffff4b7224 */ /* 0x000fe200078e00ee */
[C---:B------:R-:W-:Y:S01]  /*52f0*/  HMMA.16816.F32 R220, R4.reuse, R22, R56 ;  /* 0x0000001604dc723c */ /* 0x040fe20000001838 */
[----:B------:R-:W4:Y:S01]  /*5300*/  LDSM.16.MT88.4 R20, [R194+0x7100] ;  /* 0x00710000c214783b */ /* 0x000f220000004200 */
[----:B------:R-:W-:Y:S01]  /*5310*/  IMAD.MOV.U32 R238, RZ, RZ, R156 ;  /* 0x000000ffffee7224 */ /* 0x000fe200078e009c */
[----:B------:R-:W-:Y:S01]  /*5320*/  MOV R73, R171 ;  /* 0x000000ab00497202 */ /* 0x000fe20000000f00 */
[----:B------:R-:W-:Y:S01]  /*5330*/  IMAD.MOV.U32 R72, RZ, RZ, R157 ;  /* 0x000000ffff487224 */ /* 0x000fe200078e009d */
[----:B------:R-:W-:Y:S01]  /*5340*/  MOV R156, R158 ;  /* 0x0000009e009c7202 */ /* 0x000fe20000000f00 */
[----:B------:R-:W-:Y:S01]  /*5350*/  IMAD.MOV.U32 R158, RZ, RZ, R150 ;  /* 0x000000ffff9e7224 */ /* 0x000fe200078e0096 */
[----:B------:R-:W-:Y:S01]  /*5360*/  LDSM.16.MT88.4 R56, [R196+0x3900] ;  /* 0x00390000c438783b */ /* 0x000fe20000004200 */
[----:B------:R-:W-:Y:S01]  /*5370*/  HMMA.16816.F32 R32, R4, R34, R172 ;  /* 0x000000220420723c */ /* 0x000fe200000018ac */
[----:B------:R-:W-:-:S02]  /*5380*/  IMAD.MOV.U32 R150, RZ, RZ, R10 ;  /* 0x000000ffff967224 */ /* 0x000fc400078e000a */
[----:B------:R-:W1:Y:S01]  /*5390*/  LDSM.16.MT88.4 R8, [R195+0x7100] ;  /* 0x00710000c308783b */ /* 0x000e620000004200 */
[----:B------:R-:W-:Y:S01]  /*53a0*/  IMAD.MOV.U32 R74, RZ, RZ, R237 ;  /* 0x000000ffff4a7224 */ /* 0x000fe200078e00ed */
[----:B------:R-:W-:Y:S02]  /*53b0*/  MOV R237, R143 ;  /* 0x0000008f00ed7202 */ /* 0x000fe40000000f00 */
[----:B------:R-:W-:Y:S01]  /*53c0*/  LDSM.16.MT88.4 R140, [R193+0x1900] ;  /* 0x00190000c18c783b */ /* 0x000fe20000004200 */
[C---:B-----5:R-:W-:Y:S02]  /*53d0*/  HMMA.16816.F32 R176, R4.reuse, R16, R48 ;  /* 0x0000001004b0723c */ /* 0x060fe40000001830 */
[----:B------:R-:W-:Y:S01]  /*53e0*/  IMAD.MOV.U32 R52, RZ, RZ, R237 ;  /* 0x000000ffff347224 */ /* 0x000fe200078e00ed */
[----:B------:R-:W5:Y:S05]  /*53f0*/  LDSM.16.MT88.4 R48, [R194+0x3900] ;  /* 0x00390000c230783b */ /* 0x000f6a0000004200 */
[C---:B------:R-:W-:Y:S01]  /*5400*/  HMMA.16816.F32 R172, R4.reuse, R18, R68 ;  /* 0x0000001204ac723c */ /* 0x040fe20000001844 */
[----:B------:R3:W-:Y:S06]  /*5410*/  MUFU.EX2 R19, R0 ;  /* 0x0000000000137308 */ /* 0x0007ec0000000800 */
[----:B------:R-:W-:Y:S01]  /*5420*/  IMAD.MOV.U32 R68, RZ, RZ, R180 ;  /* 0x000000ffff447224 */ /* 0x000fe200078e00b4 */
[----:B--2---:R-:W-:Y:S01]  /*5430*/  HMMA.16816.F32 R168, R4, R28, R60 ;  /* 0x0000001c04a8723c */ /* 0x004fe2000000183c */
[----:B------:R-:W-:Y:S01]  /*5440*/  MOV R71, R150 ;  /* 0x0000009600477202 */ /* 0x000fe20000000f00 */
[----:B------:R-:W-:Y:S01]  /*5450*/  IMAD.MOV.U32 R69, RZ, RZ, R151 ;  /* 0x000000ffff457224 */ /* 0x000fe200078e0097 */
[----:B------:R-:W-:-:S04]  /*5460*/  MOV R70, R116 ;  /* 0x0000007400467202 */ /* 0x000fc80000000f00 */
[----:B------:R-:W-:Y:S01]  /*5470*/  MOV R62, R158 ;  /* 0x0000009e003e7202 */ /* 0x000fe20000000f00 */
[C---:B------:R-:W-:Y:S01]  /*5480*/  HMMA.16816.F32 R124, R4.reuse, R30, R124 ;  /* 0x0000001e047c723c */ /* 0x040fe2000000187c */
[----:B---3--:R-:W-:Y:S01]  /*5490*/  FFMA.FTZ R0, R73, c[0x0][0x2d0], -R2 ;  /* 0x0000b40049007a23 */ /* 0x008fe20000010802 */
[----:B------:R-:W-:Y:S01]  /*54a0*/  MOV R73, R156 ;  /* 0x0000009c00497202 */ /* 0x000fe20000000f00 */
[----:B------:R-:W-:Y:S01]  /*54b0*/  IMAD.MOV.U32 R63, RZ, RZ, R181 ;  /* 0x000000ffff3f7224 */ /* 0x000fe200078e00b5 */
[----:B------:R-:W-:Y:S01]  /*54c0*/  MOV R60, R118 ;  /* 0x00000076003c7202 */ /* 0x000fe20000000f00 */
[----:B------:R2:W3:Y:S01]  /*54d0*/  MUFU.EX2 R18, R0 ;  /* 0x0000000000127308 */ /* 0x0004e20000000800 */
[----:B------:R-:W-:Y:S02]  /*54e0*/  IMAD.MOV.U32 R61, RZ, RZ, R117 ;  /* 0x000000ffff3d7224 */ /* 0x000fe400078e0075 */
[C---:B------:R-:W-:Y:S07]  /*54f0*/  HMMA.16816.F32 R28, R4.reuse, R24, R80 ;  /* 0x00000018041c723c */ /* 0x040fee0000001850 */
[----:B------:R-:W-:Y:S01]  /*5500*/  IMAD.MOV.U32 R81, RZ, RZ, R159 ;  /* 0x000000ffff517224 */ /* 0x000fe200078e009f */
[----:B-1----:R-:W-:Y:S01]  /*5510*/  HMMA.16816.F32 R180, R4, R12, R76 ;  /* 0x0000000c04b4723c */ /* 0x002fe2000000184c */
[----:B------:R-:W1:Y:S01]  /*5520*/  LDSM.16.MT88.4 R156, [R196+0x1900] ;  /* 0x00190000c49c783b */ /* 0x000e620000004200 */
[----:B------:R-:W-:Y:S01]  /*5530*/  MOV R82, R148 ;  /* 0x0000009400527202 */ /* 0x000fe20000000f00 */
[----:B------:R-:W-:-:S02]  /*5540*/  IMAD.MOV.U32 R83, RZ, RZ, R149 ;  /* 0x000000ffff537224 */ /* 0x000fc400078e0095 */
[--C-:B--2---:R-:W-:Y:S01]  /*5550*/  FFMA.FTZ R0, R74, c[0x0][0x2d0], -R2.reuse ;  /* 0x0000b4004a007a23 */ /* 0x104fe20000010802 */
[----:B------:R-:W2:Y:S01]  /*5560*/  LDSM.16.MT88.4 R148, [R194+0x1900] ;  /* 0x00190000c294783b */ /* 0x000ea20000004200 */
[----:B------:R-:W-:Y:S01]  /*5570*/  FFMA.FTZ R2, R235, c[0x0][0x2d0], -R2 ;  /* 0x0000b400eb027a23 */ /* 0x000fe20000010802 */
[----:B------:R-:W-:Y:S01]  /*5580*/  HMMA.16816.F32 R12, R4, R14, R64 ;  /* 0x0000000e040c723c */ /* 0x000fe20000001840 */
[----:B------:R3:W-:Y:S01]  /*5590*/  MUFU.EX2 R17, R0 ;  /* 0x0000000000117308 */ /* 0x0007e20000000800 */
[----:B------:R-:W1:Y:S01]  /*55a0*/  LDSM.16.MT88.4 R64, [R195+0x3900] ;  /* 0x00390000c340783b */ /* 0x000e620000004200 */
[----:B------:R-:W-:Y:S01]  /*55b0*/  MOV R235, R75 ;  /* 0x0000004b00eb7202 */ /* 0x000fe20000000f00 */
[----:B------:R-:W-:Y:S01]  /*55c0*/  IMAD.MOV.U32 R74, RZ, RZ, R239 ;  /* 0x000000ffff4a7224 */ /* 0x000fe200078e00ef */
[----:B------:R-:W-:-:S03]  /*55d0*/  MOV R75, R238 ;  /* 0x000000ee004b7202 */ /* 0x000fc60000000f00 */
[C---:B----4-:R-:W-:Y:S01]  /*55e0*/  HMMA.16816.F32 R116, R4.reuse, R20, R84 ;  /* 0x000000140474723c */ /* 0x050fe20000001854 */
[----:B------:R-:W4:Y:S07]  /*55f0*/  MUFU.EX2 R16, R2 ;  /* 0x0000000200107308 */ /* 0x000f2e0000000800 */
[----:B------:R-:W-:Y:S01]  /*5600*/  HMMA.16816.F32 R20, R4, R22, R128 ;  /* 0x000000160414723c */ /* 0x000fe20000001880 */
[----:B---3--:R-:W-:-:S06]  /*5610*/  IMAD.MOV.U32 R0, RZ, RZ, R74 ;  /* 0x000000ffff007224 */ /* 0x008fcc00078e004a */
[----:B------:R-:W-:Y:S01]  /*5620*/  F2FP.PACK_AB R128, R249, R250 ;  /* 0x000000faf980723e */ /* 0x000fe200000000ff */
[C---:B------:R-:W-:Y:S01]  /*5630*/  HMMA.16816.F32 R236, R4.reuse, R8, R44 ;  /* 0x0000000804ec723c */ /* 0x040fe2000000182c */
[----:B------:R-:W-:Y:S02]  /*5640*/  F2FP.PACK_AB R130, R134, R248 ;  /* 0x000000f88682723e */ /* 0x000fe400000000ff */
[----:B------:R-:W-:Y:S02]  /*5650*/  F2FP.PACK_AB R129, R18, R19 ;  /* 0x000000131281723e */ /* 0x000fe400000000ff */
[----:B----4-:R-:W-:Y:S02]  /*5660*/  F2FP.PACK_AB R131, R16, R17 ;  /* 0x000000111083723e */ /* 0x010fe400000000ff */
[----:B------:R-:W-:Y:S01]  /*5670*/  MOV R2, R75 ;  /* 0x0000004b00027202 */ /* 0x000fe20000000f00 */
[----:B------:R-:W-:Y:S01]  /*5680*/  HMMA.16816.F32 R24, R4, R26, R164 ;  /* 0x0000001a0418723c */ /* 0x000fe200000018a4 */
[----:B------:R-:W3:Y:S07]  /*5690*/  LDSM.16.MT88.4 R164, [R195+0x1900] ;  /* 0x00190000c3a4783b */ /* 0x000eee0000004200 */
[C---:B-----5:R-:W-:Y:S01]  /*56a0*/  HMMA.16816.F32 R44, R128.reuse, R48, R104 ;  /* 0x00000030802c723c */ /* 0x060fe20000001868 */
[----:B------:R-:W-:Y:S07]  /*56b0*/  LDSM.16.MT88.4 R104, [R193+0x7900] ;  /* 0x00790000c168783b */ /* 0x000fee0000004200 */
[C---:B------:R-:W-:Y:S07]  /*56c0*/  HMMA.16816.F32 R48, R128.reuse, R50, R32 ;  /* 0x000000328030723c */ /* 0x040fee0000001820 */
[----:B------:R-:W-:Y:S01]  /*56d0*/  IMAD.MOV.U32 R32, RZ, RZ, R52 ;  /* 0x000000ffff207224 */ /* 0x000fe200078e0034 */
[----:B------:R-:W-:Y:S01]  /*56e0*/  MOV R35, R53 ;  /* 0x0000003500237202 */ /* 0x000fe20000000f00 */
[----:B------:R-:W-:Y:S01]  /*56f0*/  IMAD.MOV.U32 R33, RZ, RZ, R54 ;  /* 0x000000ffff217224 */ /* 0x000fe200078e0036 */
[----:B------:R-:W-:Y:S01]  /*5700*/  MOV R34, R55 ;  /* 0x0000003700227202 */ /* 0x000fe20000000f00 */
[C---:B-1----:R-:W-:Y:S08]  /*5710*/  HMMA.16816.F32 R152, R128.reuse, R156, R152 ;  /* 0x0000009c8098723c */ /* 0x042ff00000001898 */
[C---:B------:R-:W-:Y:S07]  /*5720*/  HMMA.16816.F32 R52, R128.reuse, R56, R108 ;  /* 0x000000388034723c */ /* 0x040fee000000186c */
[----:B------:R-:W-:Y:S01]  /*5730*/  IMAD.MOV.U32 R110, RZ, RZ, R63 ;  /* 0x000000ffff6e7224 */ /* 0x000fe200078e003f */
[----:B------:R-:W-:Y:S01]  /*5740*/  HMMA.16816.F32 R156, R128, R158, R228 ;  /* 0x0000009e809c723c */ /* 0x000fe200000018e4 */
[----:B------:R-:W-:-:S02]  /*5750*/  MOV R111, R68 ;  /* 0x00000044006f7202 */ /* 0x000fc40000000f00 */
[----:B------:R-:W-:-:S03]  /*5760*/  FADD.FTZ R2, R2, R110 ;  /* 0x0000006e02027221 */ /* 0x000fc60000010000 */
[----:B------:R-:W-:Y:S01]  /*5770*/  FADD.FTZ R0, R0, R111 ;  /* 0x0000006f00007221 */ /* 0x000fe20000010000 */
[----:B------:R-:W-:Y:S01]  /*5780*/  MOV R230, R60 ;  /* 0x0000003c00e67202 */ /* 0x000fe20000000f00 */
[----:B------:R-:W-:Y:S01]  /*5790*/  IMAD.MOV.U32 R231, RZ, RZ, R252 ;  /* 0x000000ffffe77224 */ /* 0x000fe200078e00fc */
[----:B------:R-:W-:Y:S01]  /*57a0*/  MOV R252, R62 ;  /* 0x0000003e00fc7202 */ /* 0x000fe20000000f00 */
[----:B------:R-:W-:Y:S01]  /*57b0*/  IMAD.MOV.U32 R229, RZ, RZ, R61 ;  /* 0x000000ffffe57224 */ /* 0x000fe200078e003d */
[----:B--2---:R-:W-:Y:S01]  /*57c0*/  HMMA.16816.F32 R144, R128, R148, R144 ;  /* 0x000000948090723c */ /* 0x004fe20000001890 */
[----:B------:R-:W-:-:S07]  /*57d0*/  IMAD.MOV.U32 R228, RZ, RZ, R72 ;  /* 0x000000ffffe47224 */ /* 0x000fce00078e0048 */
[C---:B------:R-:W-:Y:S07]  /*57e0*/  HMMA.16816.F32 R60, R128.reuse, R64, R184 ;  /* 0x00000040803c723c */ /* 0x040fee00000018b8 */
[----:B------:R-:W-:Y:S01]  /*57f0*/  IMAD.MOV.U32 R185, RZ, RZ, R69 ;  /* 0x000000ffffb97224 */ /* 0x000fe200078e0045 */
[----:B------:R-:W-:Y:S01]  /*5800*/  HMMA.16816.F32 R148, R128, R150, R244 ;  /* 0x000000968094723c */ /* 0x000fe200000018f4 */
[----:B------:R-:W-:Y:S01]  /*5810*/  IMAD.MOV.U32 R187, RZ, RZ, R71 ;  /* 0x000000ffffbb7224 */ /* 0x000fe200078e0047 */
[----:B------:R-:W-:Y:S01]  /*5820*/  MOV R186, R70 ;  /* 0x0000004600ba7202 */ /* 0x000fe20000000f00 */
[----:B------:R-:W-:-:S04]  /*5830*/  FADD.FTZ R2, R185, R2 ;  /* 0x00000002b9027221 */ /* 0x000fc80000010000 */
[----:B------:R-:W-:Y:S01]  /*5840*/  FADD.FTZ R2, R187, R2 ;  /* 0x00000002bb027221 */ /* 0x000fe20000010000 */
[----:B------:R-:W-:Y:S01]  /*5850*/  HMMA.16816.F32 R8, R4, R10, R36 ;  /* 0x0000000a0408723c */ /* 0x000fe20000001824 */
[----:B------:R-:W-:Y:S01]  /*5860*/  MOV R246, R81 ;  /* 0x0000005100f67202 */ /* 0x000fe20000000f00 */
[----:B------:R-:W-:Y:S01]  /*5870*/  IMAD.MOV.U32 R245, RZ, RZ, R82 ;  /* 0x000000fffff57224 */ /* 0x000fe200078e0052 */
[----:B------:R-:W-:Y:S01]  /*5880*/  MOV R244, R83 ;  /* 0x0000005300f47202 */ /* 0x000fe20000000f00 */
[----:B------:R-:W-:Y:S01]  /*5890*/  FADD.FTZ R2, R33, R2 ;  /* 0x0000000221027221 */ /* 0x000fe20000010000 */
[----:B------:R-:W1:Y:S01]  /*58a0*/  LDSM.16.MT88.4 R80, [R194+0x5900] ;  /* 0x00590000c250783b */ /* 0x000e620000004200 */
[----:B------:R-:W-:Y:S01]  /*58b0*/  FADD.FTZ R0, R186, R0 ;  /* 0x00000000ba007221 */ /* 0x000fe20000010000 */
[----:B------:R-:W-:Y:S01]  /*58c0*/  MOV R247, R73 ;  /* 0x0000004900f77202 */ /* 0x000fe20000000f00 */
[----:B------:R-:W-:Y:S01]  /*58d0*/  FADD.FTZ R2, R35, R2 ;  /* 0x0000000223027221 */ /* 0x000fe20000010000 */
[----:B------:R-:W-:Y:S01]  /*58e0*/  HMMA.16816.F32 R36, R128, R40, R96 ;  /* 0x000000288024723c */ /* 0x000fe20000001860 */
[----:B------:R-:W2:Y:S01]  /*58f0*/  LDSM.16.MT88.4 R96, [R195+0x5900] ;  /* 0x00590000c360783b */ /* 0x000ea20000004200 */
[----:B------:R-:W-:-:S02]  /*5900*/  FADD.FTZ R0, R32, R0 ;  /* 0x0000000020007221 */ /* 0x000fc40000010000 */
[----:B------:R-:W-:Y:S01]  /*5910*/  FADD.FTZ R2, R229, R2 ;  /* 0x00000002e5027221 */ /* 0x000fe20000010000 */
[----:B------:R-:W4:Y:S01]  /*5920*/  LDSM.16.MT88.4 R4, [R195+0x7900] ;  /* 0x00790000c304783b */ /* 0x000f220000004200 */
[----:B------:R-:W-:Y:S02]  /*5930*/  FADD.FTZ R0, R34, R0 ;  /* 0x0000000022007221 */ /* 0x000fe40000010000 */
[----:B------:R-:W-:Y:S01]  /*5940*/  FADD.FTZ R2, R231, R2 ;  /* 0x00000002e7027221 */ /* 0x000fe20000010000 */
[----:B------:R-:W-:Y:S01]  /*5950*/  HMMA.16816.F32 R136, R128, R140, R136 ;  /* 0x0000008c8088723c */ /* 0x000fe20000001888 */
[----:B------:R-:W-:Y:S01]  /*5960*/  FADD.FTZ R0, R228, R0 ;  /* 0x00000000e4007221 */ /* 0x000fe20000010000 */
[----:B------:R-:W-:Y:S01]  /*5970*/  LDSM.16.MT88.4 R72, [R193+0x5900] ;  /* 0x00590000c148783b */ /* 0x000fe20000004200 */
[----:B------:R-:W-:Y:S02]  /*5980*/  FADD.FTZ R2, R245, R2 ;  /* 0x00000002f5027221 */ /* 0x000fe40000010000 */
[----:B------:R-:W-:-:S02]  /*5990*/  FADD.FTZ R0, R230, R0 ;  /* 0x00000000e6007221 */ /* 0x000fc40000010000 */
[----:B------:R-:W-:Y:S01]  /*59a0*/  FADD.FTZ R2, R246, R2 ;  /* 0x00000002f6027221 */ /* 0x000fe20000010000 */
[----:B---3--:R-:W-:Y:S01]  /*59b0*/  HMMA.16816.F32 R160, R128, R164, R160 ;  /* 0x000000a480a0723c */ /* 0x008fe200000018a0 */
[----:B------:R-:W-:Y:S02]  /*59c0*/  FADD.FTZ R0, R244, R0 ;  /* 0x00000000f4007221 */ /* 0x000fe40000010000 */
[----:B------:R-:W-:Y:S01]  /*59d0*/  FADD.FTZ R2, R251, R2 ;  /* 0x00000002fb027221 */ /* 0x000fe20000010000 */
[----:B------:R-:W-:Y:S01]  /*59e0*/  MOV R251, c[0x0][0x2c4] ;  /* 0x0000b10000fb7a02 */ /* 0x000fe20000000f00 */
[----:B------:R-:W-:-:S03]  /*59f0*/  FADD.FTZ R0, R234, R0 ;  /* 0x00000000ea007221 */ /* 0x000fc60000010000 */
[----:B------:R-:W-:Y:S01]  /*5a00*/  ISETP.NE.AND P2, PT, R251, 0x1, PT ;  /* 0x00000001fb00780c */ /* 0x000fe20003f45270 */
[----:B------:R-:W-:Y:S01]  /*5a10*/  FADD.FTZ R0, R219, R0 ;  /* 0x00000000db007221 */ /* 0x000fe20000010000 */
[----:B------:R-:W3:Y:S01]  /*5a20*/  S2R R251, SR_CTAID.X ;  /* 0x0000000000fb7919 */ /* 0x000ee20000002500 */
[C---:B------:R-:W-:Y:S01]  /*5a30*/  HMMA.16816.F32 R56, R128.reuse, R58, R112 ;  /* 0x0000003a8038723c */ /* 0x040fe20000001870 */
[----:B------:R-:W-:Y:S01]  /*5a40*/  IADD3 R219, R252, -0x2, RZ ;  /* 0xfffffffefcdb7810 */ /* 0x000fe20007ffe0ff */
[----:B------:R-:W-:Y:S01]  /*5a50*/  FADD.FTZ R0, R135, R0 ;  /* 0x0000000087007221 */ /* 0x000fe20000010000 */
[----:B------:R-:W5:Y:S05]  /*5a60*/  LDSM.16.MT88.4 R112, [R194+0x7900] ;  /* 0x00790000c270783b */ /* 0x000f6a0000004200 */
[C---:B------:R-:W-:Y:S01]  /*5a70*/  HMMA.16816.F32 R140, R128.reuse, R142, R88 ;  /* 0x0000008e808c723c */ /* 0x040fe20000001858 */
[----:B------:R-:W5:Y:S07]  /*5a80*/  LDSM.16.MT88.4 R88, [R196+0x5900] ;  /* 0x00590000c458783b */ /* 0x000f6e0000004200 */
[----:B------:R-:W-:Y:S01]  /*5a90*/  HMMA.16816.F32 R164, R128, R166, R92 ;  /* 0x000000a680a4723c */ /* 0x000fe2000000185c */
[----:B---3--:R-:W-:-:S07]  /*5aa0*/  IMAD.SHL.U32 R251, R251, 0x80, RZ ;  /* 0x00000080fbfb7824 */ /* 0x008fce00078e00ff */
[C---:B-1----:R-:W-:Y:S01]  /*5ab0*/  HMMA.16816.F32 R76, R128.reuse, R80, R120 ;  /* 0x00000050804c723c */ /* 0x042fe20000001878 */
[----:B------:R-:W1:Y:S07]  /*5ac0*/  LDSM.16.MT88.4 R120, [R196+0x7900] ;  /* 0x00790000c478783b */ /* 0x000e6e0000004200 */
[C---:B--2---:R-:W-:Y:S08]  /*5ad0*/  HMMA.16816.F32 R92, R128.reuse, R96, R168 ;  /* 0x00000060805c723c */ /* 0x044ff000000018a8 */
[C---:B------:R-:W-:Y:S08]  /*5ae0*/  HMMA.16816.F32 R96, R128.reuse, R98, R124 ;  /* 0x000000628060723c */ /* 0x040ff0000000187c */
[C---:B----4-:R-:W-:Y:S07]  /*5af0*/  HMMA.16816.F32 R124, R128.reuse, R4, R236 ;  /* 0x00000004807c723c */ /* 0x050fee00000018ec */
[----:B------:R-:W-:Y:S01]  /*5b00*/  FADD.FTZ R4, R235, R2 ;  /* 0x00000002eb047221 */ /* 0x000fe20000010000 */
[----:B------:R-:W-:Y:S01]  /*5b10*/  MOV R235, c[0x0][0x1d0] ;  /* 0x0000740000eb7a02 */ /* 0x000fe20000000f00 */
[----:B------:R-:W-:Y:S01]  /*5b20*/  FADD.FTZ R2, R133, R0 ;  /* 0x0000000085027221 */ /* 0x000fe20000010000 */
[----:B------:R-:W-:Y:S01]  /*5b30*/  HMMA.16816.F32 R40, R128, R42, R100 ;  /* 0x0000002a8028723c */ /* 0x000fe20000001864 */
[----:B------:R-:W-:Y:S01]  /*5b40*/  FADD.FTZ R0, R250, R4 ;  /* 0x00000004fa007221 */ /* 0x000fe20000010000 */
[----:B------:R-:W-:Y:S01]  /*5b50*/  IADD3 R235, R235, -c[0x0][0x168], RZ ;  /* 0x80005a00ebeb7a10 */ /* 0x000fe20007ffe0ff */
[----:B------:R-:W-:-:S02]  /*5b60*/  FADD.FTZ R4, R19, R2 ;  /* 0x0000000213047221 */ /* 0x000fc40000010000 */
[----:B------:R-:W-:Y:S02]  /*5b70*/  FADD.FTZ R2, R249, R0 ;  /* 0x00000000f9027221 */ /* 0x000fe40000010000 */
[----:B------:R-:W-:Y:S01]  /*5b80*/  FADD.FTZ R0, R18, R4 ;  /* 0x0000000412007221 */ /* 0x000fe20000010000 */
[----:B-----5:R-:W-:Y:S01]  /*5b90*/  HMMA.16816.F32 R108, R128, R112, R116 ;  /* 0x00000070806c723c */ /* 0x020fe20000001874 */
[----:B------:R-:W-:-:S04]  /*5ba0*/  @P2 IMAD.HI.U32 R5, R251, c[0x0][0x2c8], RZ ;  /* 0x0000b200fb052a27 */ /* 0x000fc800078e00ff */
[----:B------:R-:W-:Y:S01]  /*5bb0*/  FADD.FTZ R2, R248, R2 ;  /* 0x00000002f8027221 */ /* 0x000fe20000010000 */
[----:B------:R-:W-:Y:S01]  /*5bc0*/  @P2 SHF.R.U32.HI R247, RZ, c[0x0][0x2cc], R5 ;  /* 0x0000b300fff72a19 */ /* 0x000fe20000011605 */
[----:B------:R-:W-:Y:S01]  /*5bd0*/  FADD.FTZ R0, R17, R0 ;  /* 0x0000000011007221 */ /* 0x000fe20000010000 */
[C---:B------:R-:W-:Y:S01]  /*5be0*/  HMMA.16816.F32 R68, R128.reuse, R72, R240 ;  /* 0x000000488044723c */ /* 0x040fe200000018f0 */
[----:B------:R-:W-:Y:S01]  /*5bf0*/  FADD.FTZ R5, R134, R2 ;  /* 0x0000000286057221 */ /* 0x000fe20000010000 */
[----:B------:R-:W-:Y:S01]  /*5c00*/  IADD3 R4, R235, R247, RZ ;  /* 0x000000f7eb047210 */ /* 0x000fe20007ffe0ff */
[----:B------:R-:W-:Y:S02]  /*5c10*/  FADD.FTZ R2, R16, R0 ;  /* 0x0000000010027221 */ /* 0x000fe40000010000 */
[----:B------:R-:W-:Y:S01]  /*5c20*/  IMAD.MOV.U32 R251, RZ, RZ, 0x1 ;  /* 0x00000001fffb7424 */ /* 0x000fe200078e00ff */
[----:B------:R2:W-:Y:S01]  /*5c30*/  STL [R1+0x8], R5 ;  /* 0x0000080501007387 */ /* 0x0005e20000100800 */
[----:B------:R-:W-:Y:S01]  /*5c40*/  IADD3 R0, R4, c[0x0][0x328], RZ ;  /* 0x0000ca0004007a10 */ /* 0x000fe20007ffe0ff */
[----:B------:R-:W-:Y:S02]  /*5c50*/  HMMA.16816.F32 R84, R128, R88, R176 ;  /* 0x000000588054723c */ /* 0x000fe400000018b0 */
[----:B------:R2:W-:Y:S01]  /*5c60*/  STL [R1+0xc], R2 ;  /* 0x00000c0201007387 */ /* 0x0005e20000100800 */
[----:B------:R-:W-:-:S05]  /*5c70*/  ISETP.LE.AND P1, PT, R251, c[0x0][0x32c], PT ;  /* 0x0000cb00fb007a0c */ /* 0x000fca0003f23270 */
        /* <DEDUP_REMOVED lines=20> */
.L_x_884:
[----:B------:R-:W-:-:S13]  /*5dc0*/  ISETP.NE.AND P0, PT, R251, c[0x0][0x32c], PT ;  /* 0x0000cb00fb007a0c */ /* 0x000fda0003f05270 */
[----:B------:R-:W-:-:S05]  /*5dd0*/  @P0 IMAD.HI.U32 R4, R2, c[0x0][0x330], RZ ;  /* 0x0000cc0002040a27 */ /* 0x000fca00078e00ff */
[----:B------:R-:W-:Y:S02]  /*5de0*/  @P0 SHF.R.U32.HI R2, RZ, c[0x0][0x334], R4 ;  /* 0x0000cd00ff020a19 */ /* 0x000fe40000011604 */
.L_x_885:
[----:B------:R-:W-:-:S05]  /*5df0*/  MOV R4, c[0x0][0x32c] ;  /* 0x0000cb0000047a02 */ /* 0x000fca0000000f00 */
[----:B------:R-:W-:-:S05]  /*5e00*/  IMAD R2, R2, R4, c[0x0][0x32c] ;  /* 0x0000cb0002027624 */ /* 0x000fca00078e0204 */
[----:B------:R-:W-:-:S04]  /*5e10*/  IMNMX R0, R0, R2, PT ;  /* 0x0000000200007217 */ /* 0x000fc80003800200 */
.L_x_883:
[----:B--2---:R-:W-:-:S04]  /*5e20*/  SHF.R.S32.HI R2, RZ, 0x1f, R0 ;  /* 0x0000001fff027819 */ /* 0x004fc80000011400 */
[----:B------:R-:W-:-:S04]  /*5e30*/  LEA.HI R0, R2, R0, RZ, 0x6 ;  /* 0x0000000002007211 */ /* 0x000fc800078f30ff */
[----:B------:R-:W-:-:S04]  /*5e40*/  SHF.R.S32.HI R0, RZ, 0x6, R0 ;  /* 0x00000006ff007819 */ /* 0x000fc80000011400 */
[----:B------:R-:W-:-:S04]  /*5e50*/  IMNMX R4, R232, R0, !PT ;  /* 0x00000000e8047217 */ /* 0x000fc80007800200 */
[----:B------:R-:W-:Y:S01]  /*5e60*/  ISETP.GE.AND P0, PT, R219, R4, PT ;  /* 0x00000004db00720c */ /* 0x000fe20003f06270 */
[----:B------:R1:W-:-:S12]  /*5e70*/  STL [R1], R4 ;  /* 0x0000000401007387 */ /* 0x0003d80000100800 */
[----:B------:R-:W-:Y:S05]  /*5e80*/  @!P0 BRA `(.L_x_886) ;  /* 0x000043d000008947 */ /* 0x000fea0003800000 */
[----:B------:R-:W2:Y:S04]  /*5e90*/  LDL.64 R12, [R1+0x60] ;  /* 0x00006000010c7983 */ /* 0x000ea80000100a00 */
[----:B------:R-:W3:Y:S04]  /*5ea0*/  LDL R8, [R1+0x6c] ;  /* 0x00006c0001087983 */ /* 0x000ee80000100800 */
[----:B------:R-:W4:Y:S04]  /*5eb0*/  LDL.64 R10, [R1+0x48] ;  /* 0x00004800010a7983 */ /* 0x000f280000100a00 */
[----:B------:R-:W5:Y:S04]  /*5ec0*/  LDL.64 R6, [R1+0x58] ;  /* 0x0000580001067983 */ /* 0x000f680000100a00 */
[----:B-1----:R-:W5:Y:S01]  /*5ed0*/  LDL.64 R4, [R1+0x50] ;  /* 0x0000500001047983 */ /* 0x002f620000100a00 */
[----:B------:R-:W-:Y:S01]  /*5ee0*/  IMAD.MOV.U32 R134, RZ, RZ, R3 ;  /* 0x000000ffff867224 */ /* 0x000fe200078e0003 */
[----:B------:R-:W-:Y:S01]  /*5ef0*/  MOV R133, R132 ;  /* 0x0000008400857202 */ /* 0x000fe20000000f00 */
[----:B------:R-:W-:Y:S01]  /*5f00*/  IMAD.MOV.U32 R222, RZ, RZ, R219 ;  /* 0x000000ffffde7224 */ /* 0x000fe200078e00db */
[----:B--2---:R-:W-:Y:S01]  /*5f10*/  IADD3 R252, P0, R12, 0x40, RZ ;  /* 0x000000400cfc7810 */ /* 0x004fe20007f1e0ff */
[----:B---3--:R-:W-:-:S04]  /*5f20*/  @P2 IMAD.HI.U32 R0, R8, c[0x0][0x2c8], RZ ;  /* 0x0000b20008002a27 */ /* 0x008fc800078e00ff */
[----:B----4-:R-:W-:Y:S01]  /*5f30*/  IMAD.X R251, RZ, RZ, R11, P0 ;  /* 0x000000fffffb7224 */ /* 0x010fe200000e060b */
[----:B------:R-:W-:Y:S02]  /*5f40*/  IADD3 R250, P0, R12, 0x80, RZ ;  /* 0x000000800cfa7810 */ /* 0x000fe40007f1e0ff */
[----:B------:R-:W-:-:S03]  /*5f50*/  @P2 SHF.R.U32.HI R0, RZ, c[0x0][0x2cc], R0 ;  /* 0x0000b300ff002a19 */ /* 0x000fc60000011600 */
[--C-:B------:R-:W-:Y:S01]  /*5f60*/  IMAD.X R249, RZ, RZ, R11.reuse, P0 ;  /* 0x000000fffff97224 */ /* 0x100fe200000e060b */
[----:B------:R-:W-:Y:S01]  /*5f70*/  IADD3 R248, P0, R12, 0xc0, RZ ;  /* 0x000000c00cf87810 */ /* 0x000fe20007f1e0ff */
[----:B------:R1:W-:Y:S04]  /*5f80*/  @P2 STL [R1+0x4], R0 ;  /* 0x0000040001002387 */ /* 0x0003e80000100800 */
[----:B------:R-:W-:Y:S01]  /*5f90*/  IMAD.X R247, RZ, RZ, R11, P0 ;  /* 0x000000fffff77224 */ /* 0x000fe200000e060b */
[----:B-----5:R-:W-:-:S04]  /*5fa0*/  IADD3 R246, P0, R6, 0x40, RZ ;  /* 0x0000004006f67810 */ /* 0x020fc80007f1e0ff */
[----:B------:R-:W-:Y:S02]  /*5fb0*/  IADD3.X R245, RZ, R5, RZ, P0, !PT ;  /* 0x00000005fff57210 */ /* 0x000fe400007fe4ff */
[----:B------:R-:W-:-:S05]  /*5fc0*/  IADD3 R244, P0, R6, 0x80, RZ ;  /* 0x0000008006f47810 */ /* 0x000fca0007f1e0ff */
[----:B------:R-:W-:Y:S01]  /*5fd0*/  IMAD.X R243, RZ, RZ, R5, P0 ;  /* 0x000000fffff37224 */ /* 0x000fe200000e0605 */
[----:B------:R-:W-:-:S04]  /*5fe0*/  IADD3 R242, P0, R6, 0xc0, RZ ;  /* 0x000000c006f27810 */ /* 0x000fc80007f1e0ff */
[----:B------:R-:W-:Y:S02]  /*5ff0*/  IADD3.X R241, RZ, R5, RZ, P0, !PT ;  /* 0x00000005fff17210 */ /* 0x000fe400007fe4ff */
.L_x_895:
[----:B------:R-:W2:Y:S01]  /*6000*/  LDL.64 R12, [R1+0x60] ;  /* 0x00006000010c7983 */ /* 0x000ea20000100a00 */
[----:B------:R-:W-:Y:S01]  /*6010*/  ISETP.GT.AND P1, PT, R232, R222, PT ;  /* 0x000000dee800720c */ /* 0x000fe20003f24270 */
[----:B------:R-:W-:Y:S04]  /*6020*/  DEPBAR.LE SB0, 0x0 ;  /* 0x000080000000791a */ /* 0x000fe80000000000 */
[----:B------:R-:W3:Y:S01]  /*6030*/  LDL.64 R10, [R1+0x48] ;  /* 0x00004800010a7983 */ /* 0x000ee20000100a00 */
[----:B------:R-:W-:Y:S02]  /*6040*/  IMAD.MOV.U32 R9, RZ, RZ, c[0x0][0x208] ;  /* 0x00008200ff097624 */ /* 0x000fe400078e00ff */
[----:B------:R-:W-:Y:S02]  /*6050*/  IMAD.MOV.U32 R14, RZ, RZ, c[0x0][0x20c] ;  /* 0x00008300ff0e7624 */ /* 0x000fe400078e00ff */
[----:B------:R-:W-:Y:S01]  /*6060*/  IMAD.MOV.U32 R219, RZ, RZ, 0x5 ;  /* 0x00000005ffdb7424 */ /* 0x000fe200078e00ff */
[----:B------:R-:W4:Y:S01]  /*6070*/  LDL.64 R226, [R1+0x58] ;  /* 0x0000580001e27983 */ /* 0x000f220000100a00 */
[----:B------:R-:W-:Y:S01]  /*6080*/  IMAD.MOV.U32 R135, RZ, RZ, c[0x0][0x1e0] ;  /* 0x00007800ff877624 */ /* 0x000fe200078e00ff */
[----:B-1----:R-:W-:Y:S01]  /*6090*/  @!P1 SHF.R.S32.HI R0, RZ, 0x1f, R222 ;  /* 0x0000001fff009819 */ /* 0x002fe200000114de */
[----:B------:R-:W-:Y:S03]  /*60a0*/  @!P1 IMAD.WIDE.U32 R4, R222, c[0x0][0x208], RZ ;  /* 0x00008200de049a25 */ /* 0x000fe600078e00ff */
[----:B------:R-:W5:Y:S01]  /*60b0*/  LDL.64 R224, [R1+0x50] ;  /* 0x0000500001e07983 */ /* 0x000f620000100a00 */
[----:B------:R-:W-:Y:S01]  /*60c0*/  @!P1 IMAD R0, R0, c[0x0][0x208], RZ ;  /* 0x0000820000009a24 */ /* 0x000fe200078e02ff */
[----:B------:R-:W-:Y:S01]  /*60d0*/  SHF.L.U64.HI R135, R135, R219, c[0x0][0x1e4] ;  /* 0x0000790087877619 */ /* 0x000fe200000102db */
[----:B------:R-:W-:Y:S02]  /*60e0*/  @!P1 IMAD.SHL.U32 R2, R4, 0x40, RZ ;  /* 0x0000004004029824 */ /* 0x000fe400078e00ff */
[----:B------:R-:W-:Y:S01]  /*60f0*/  @!P1 IMAD R0, R222, c[0x0][0x20c], R0 ;  /* 0x00008300de009a24 */ /* 0x000fe200078e0200 */
[----:B------:R-:W-:Y:S01]  /*6100*/  BAR.SYNC.DEFER_BLOCKING 0x0 ;  /* 0x0000000000007b1d */ /* 0x000fe20000010000 */
[----:B------:R-:W-:Y:S02]  /*6110*/  IMAD.MOV.U32 R223, RZ, RZ, c[0x0][0x1e0] ;  /* 0x00007800ffdf7624 */ /* 0x000fe400078e00ff */
[----:B------:R-:W-:Y:S02]  /*6120*/  @!P1 IMAD.IADD R0, R5, 0x1, R0 ;  /* 0x0000000105009824 */ /* 0x000fe400078e0200 */
[----:B------:R-:W-:Y:S03]  /*6130*/  IMAD.SHL.U32 R223, R223, 0x20, RZ ;  /* 0x00000020dfdf7824 */ /* 0x000fe600078e00ff */
[----:B------:R-:W-:Y:S01]  /*6140*/  @!P1 SHF.L.U64.HI R0, R4, 0x6, R0 ;  /* 0x0000000604009819 */ /* 0x000fe20000010200 */
[----:B------:R-:W-:Y:S06]  /*6150*/  LDSM.16.M88.4 R32, [R199+0x10100] ;  /* 0x01010000c720783b */ /* 0x000fec0000000200 */
[----:B------:R-:W-:Y:S06]  /*6160*/  LDSM.16.M88.4 R16, [R192+0x8900] ;  /* 0x00890000c010783b */ /* 0x000fec0000000200 */
[----:B------:R-:W-:Y:S06]  /*6170*/  LDSM.16.M88.4 R24, [R192+0x9100] ;  /* 0x00910000c018783b */ /* 0x000fec0000000200 */
[----:B------:R-:W-:Y:S06]  /*6180*/  LDSM.16.M88.4 R168, [R192+0x9900] ;  /* 0x00990000c0a8783b */ /* 0x000fec0000000200 */
[----:B------:R-:W-:Y:S06]  /*6190*/  LDSM.16.M88.4 R172, [R200+0x10100] ;  /* 0x01010000c8ac783b */ /* 0x000fec0000000200 */
[----:B------:R-:W-:Y:S06]  /*61a0*/  LDSM.16.M88.4 R176, [R203] ;  /* 0x00000000cbb0783b */ /* 0x000fec0000000200 */
[----:B------:R-:W-:Y:S06]  /*61b0*/  LDSM.16.M88.4 R180, [R218] ;  /* 0x00000000dab4783b */ /* 0x000fec0000000200 */
[----:B------:R-:W-:Y:S06]  /*61c0*/  LDSM.16.M88.4 R184, [R217] ;  /* 0x00000000d9b8783b */ /* 0x000fec0000000200 */
[----:B------:R-:W-:Y:S06]  /*61d0*/  LDSM.16.M88.4 R188, [R216] ;  /* 0x00000000d8bc783b */ /* 0x000fec0000000200 */
[----:B------:R-:W4:Y:S06]  /*61e0*/  LDL R219, [R1+0x4] ;  /* 0x0000040001db7983 */ /* 0x000f2c0000100800 */
[----:B------:R-:W4:Y:S01]  /*61f0*/  LDL R240, [R1+0x40] ;  /* 0x0000400001f07983 */ /* 0x000f220000100800 */
[----:B--2---:R-:W-:Y:S05]  /*6200*/  @!P1 IADD3 R3, P0, R2, R12, RZ ;  /* 0x0000000c02039210 */ /* 0x004fea0007f1e0ff */
[----:B---3--:R-:W-:Y:S01]  /*6210*/  @!P1 IMAD.X R6, R0, 0x1, R11, P0 ;  /* 0x0000000100069824 */ /* 0x008fe200000e060b */
[----:B------:R-:W-:Y:S05]  /*6220*/  @!P1 IADD3 R4, P0, R2, R252, RZ ;  /* 0x000000fc02049210 */ /* 0x000fea0007f1e0ff */
[----:B------:R-:W-:Y:S01]  /*6230*/  @!P1 IMAD.X R7, R0, 0x1, R251, P0 ;  /* 0x0000000100079824 */ /* 0x000fe200000e06fb */
[----:B------:R-:W-:Y:S05]  /*6240*/  @!P1 IADD3 R5, P0, R2, R250, RZ ;  /* 0x000000fa02059210 */ /* 0x000fea0007f1e0ff */
[----:B------:R-:W-:Y:S01]  /*6250*/  @!P1 IMAD.X R8, R0, 0x1, R249, P0 ;  /* 0x0000000100089824 */ /* 0x000fe200000e06f9 */
[C---:B------:R-:W-:Y:S04]  /*6260*/  @!P1 LEA R220, P0, R3.reuse, c[0x0][0x1f8], 0x1 ;  /* 0x00007e0003dc9a11 */ /* 0x040fe800078008ff */
[----:B------:R-:W-:Y:S02]  /*6270*/  @!P1 LEA.HI.X R221, R3, c[0x0][0x1fc], R6, 0x1, P0 ;  /* 0x00007f0003dd9a11 */ /* 0x000fe400000f0c06 */
[C---:B------:R-:W-:Y:S04]  /*6280*/  @!P1 LEA R30, P0, R4.reuse, c[0x0][0x1f8], 0x1 ;  /* 0x00007e00041e9a11 */ /* 0x040fe800078008ff */
[----:B------:R-:W-:Y:S02]  /*6290*/  @!P1 LEA.HI.X R31, R4, c[0x0][0x1fc], R7, 0x1, P0 ;  /* 0x00007f00041f9a11 */ /* 0x000fe400000f0c07 */
[C---:B------:R-:W-:Y:S04]  /*62a0*/  @!P1 LEA R28, P0, R5.reuse, c[0x0][0x1f8], 0x1 ;  /* 0x00007e00051c9a11 */ /* 0x040fe800078008ff */
[----:B------:R-:W-:Y:S02]  /*62b0*/  @!P1 LEA.HI.X R29, R5, c[0x0][0x1fc], R8, 0x1, P0 ;  /* 0x00007f00051d9a11 */ /* 0x000fe400000f0c08 */
[----:B------:R-:W-:Y:S05]  /*62c0*/  @!P1 IADD3 R3, P0, R2, R248, RZ ;  /* 0x000000f802039210 */ /* 0x000fea0007f1e0ff */
[----:B------:R-:W-:Y:S01]  /*62d0*/  @!P1 IMAD.X R4, R0, 0x1, R247, P0 ;  /* 0x0000000100049824 */ /* 0x000fe200000e06f7 */
[C---:B------:R-:W-:Y:S04]  /*62e0*/  @!P1 LEA R22, P0, R3.reuse, c[0x0][0x1f8], 0x1 ;  /* 0x00007e0003169a11 */ /* 0x040fe800078008ff */
[----:B------:R-:W-:Y:S02]  /*62f0*/  @!P1 LEA.HI.X R23, R3, c[0x0][0x1fc], R4, 0x1, P0 ;  /* 0x00007f0003179a11 */ /* 0x000fe400000f0c04 */
[C---:B------:R-:W-:Y:S04]  /*6300*/  @!P1 LEA R2, P0, R9.reuse, R2, 0x5 ;  /* 0x0000000209029211 */ /* 0x040fe800078028ff */
[----:B------:R-:W-:Y:S02]  /*6310*/  @!P1 LEA.HI.X R0, R9, R0, R14, 0x5, P0 ;  /* 0x0000000009009211 */ /* 0x000fe400000f2c0e */
[----:B------:R-:W-:Y:S04]  /*6320*/  @!P1 IADD3 R3, P0, R2, R12, RZ ;  /* 0x0000000c02039210 */ /* 0x000fe80007f1e0ff */
[----:B------:R-:W-:Y:S02]  /*6330*/  @!P1 IADD3.X R4, R0, R11, RZ, P0, !PT ;  /* 0x0000000b00049210 */ /* 0x000fe400007fe4ff */
[C---:B------:R-:W-:Y:S01]  /*6340*/  @!P1 LEA R20, P0, R3.reuse, c[0x0][0x1f8], 0x1 ;  /* 0x00007e0003149a11 */ /* 0x040fe200078008ff */
[----:B------:R-:W1:Y:S03]  /*6350*/  LDSM.16.M88.4 R8, [R192+0x8100] ;  /* 0x00810000c008783b */ /* 0x000e660000000200 */
[----:B------:R-:W-:Y:S02]  /*6360*/  @!P1 LEA.HI.X R21, R3, c[0x0][0x1fc], R4, 0x1, P0 ;  /* 0x00007f0003159a11 */ /* 0x000fe400000f0c04 */
[----:B------:R-:W-:Y:S01]  /*6370*/  @!P1 IADD3 R3, P0, R2, R252, RZ ;  /* 0x000000fc02039210 */ /* 0x000fe20007f1e0ff */
[----:B------:R-:W-:Y:S01]  /*6380*/  @!PT LDS RZ, [RZ] ;  /* 0x00000000fffff984 */ /* 0x000fe20000000800 */
[----:B------:R-:W-:Y:S01]  /*6390*/  @!PT LDS RZ, [RZ] ;  /* 0x00000000fffff984 */ /* 0x000fe20000000800 */
[----:B------:R-:W-:Y:S01]  /*63a0*/  @!PT LDS RZ, [RZ] ;  /* 0x00000000fffff984 */ /* 0x000fe20000000800 */
[----:B------:R2:W-:Y:S04]  /*63b0*/  @!P1 LDGSTS.E.BYPASS.LTC128B.128 [R233+0x100], [R220.64], !P3 ;  /* 0x00100000dce99fae */ /* 0x0005e8000d901d48 */
[----:B------:R-:W-:Y:S01]  /*63c0*/  @!P1 IMAD.X R4, R0, 0x1, R251, P0 ;  /* 0x0000000100049824 */ /* 0x000fe200000e06fb */
[C---:B------:R-:W-:Y:S01]  /*63d0*/  @!P1 LEA R14, P0, R3.reuse, c[0x0][0x1f8], 0x1 ;  /* 0x00007e00030e9a11 */ /* 0x040fe200078008ff */
[----:B------:R3:W-:Y:S03]  /*63e0*/  @!P1 LDGSTS.E.BYPASS.LTC128B.128 [R233+0x2100], [R30.64], !P6 ;  /* 0x021000001ee99fae */ /* 0x0007e6000f101d48 */
[----:B------:R-:W-:Y:S02]  /*63f0*/  @!P1 LEA.HI.X R15, R3, c[0x0][0x1fc], R4, 0x1, P0 ;  /* 0x00007f00030f9a11 */ /* 0x000fe400000f0c04 */
[----:B------:R-:W-:Y:S01]  /*6400*/  @!P1 IADD3 R3, P0, R2, R250, RZ ;  /* 0x000000fa02039210 */ /* 0x000fe20007f1e0ff */
        /* <DEDUP_REMOVED lines=11> */
[C---:B------:R-:W-:Y:S01]  /*64c0*/  ISETP.GT.AND P0, PT, R222.reuse, R232, PT ;  /* 0x000000e8de00720c */ /* 0x040fe20003f04270 */
[----:B------:R1:W-:Y:S06]  /*64d0*/  @!P1 LDGSTS.E.BYPASS.LTC128B.128 [R233+0x5100], [R12.64], !P5 ;  /* 0x051000000ce99fae */ /* 0x0003ec000e901d48 */
[----:B------:R1:W-:Y:S06]  /*64e0*/  @!P1 LDGSTS.E.BYPASS.LTC128B.128 [R233+0x7100], [R6.64], !P4 ;  /* 0x0710000006e99fae */ /* 0x0003ec000e101d48 */
[----:B------:R-:W-:Y:S01]  /*64f0*/  @P0 IADD3 R4, R222, -0x1, RZ ;  /* 0xffffffffde040810 */ /* 0x000fe20007ffe0ff */
[----:B------:R-:W0:Y:S03]  /*6500*/  LDGDEPBAR ;  /* 0x00000000000079af */ /* 0x000e260000000000 */
[----:B------:R-:W-:Y:S05]  /*6510*/  @P0 SHF.R.S32.HI R0, RZ, 0x1f, R4 ;  /* 0x0000001fff000819 */ /* 0x000fea0000011404 */
[----:B------:R-:W-:Y:S04]  /*6520*/  @P0 IMAD R0, R0, c[0x0][0x1e0], RZ ;  /* 0x0000780000000a24 */ /* 0x000fe800078e02ff */
[C---:B------:R-:W-:Y:S02]  /*6530*/  @P0 IMAD R0, R4.reuse, c[0x0][0x1e4], R0 ;  /* 0x0000790004000a24 */ /* 0x040fe400078e0200 */
[----:B------:R-:W-:Y:S04]  /*6540*/  @P0 IMAD.WIDE.U32 R4, R4, c[0x0][0x1e0], RZ ;  /* 0x0000780004040a25 */ /* 0x000fe800078e00ff */
[----:B------:R-:W-:Y:S02]  /*6550*/  @P0 IMAD.IADD R0, R5, 0x1, R0 ;  /* 0x0000000105000824 */ /* 0x000fe400078e0200 */
[C---:B------:R-:W-:Y:S03]  /*6560*/  @P0 IMAD.SHL.U32 R2, R4.reuse, 0x40, RZ ;  /* 0x0000004004020824 */ /* 0x040fe600078e00ff */
[----:B------:R-:W-:Y:S02]  /*6570*/  @P0 SHF.L.U64.HI R0, R4, 0x6, R0 ;  /* 0x0000000604000819 */ /* 0x000fe40000010200 */
[----:B----4-:R-:W-:Y:S05]  /*6580*/  @P0 IADD3 R3, P2, R2, R226, RZ ;  /* 0x000000e202030210 */ /* 0x010fea0007f5e0ff */
[----:B-----5:R-:W-:Y:S01]  /*6590*/  @P0 IMAD.X R4, R0, 0x1, R225, P2 ;  /* 0x0000000100040824 */ /* 0x020fe200010e06e1 */
[C---:B------:R-:W-:Y:S04]  /*65a0*/  @P0 LEA R238, P2, R3.reuse, c[0x0][0x1c8], 0x1 ;  /* 0x0000720003ee0a11 */ /* 0x040fe800078408ff */
[----:B------:R-:W-:Y:S02]  /*65b0*/  @P0 LEA.HI.X R239, R3, c[0x0][0x1cc], R4, 0x1, P2 ;  /* 0x0000730003ef0a11 */ /* 0x000fe400010f0c04 */
[C---:B-1----:R-:W-:Y:S03]  /*65c0*/  HMMA.16816.F32 R4, R32.reuse, R8, RZ ;  /* 0x000000082004723c */ /* 0x042fe600000018ff */
[----:B------:R-:W-:Y:S04]  /*65d0*/  @P0 IADD3 R3, P1, R2, R246, RZ ;  /* 0x000000f602030210 */ /* 0x000fe80007f3e0ff */
[----:B------:R-:W-:Y:S01]  /*65e0*/  @P0 IADD3.X R132, R0, R245, RZ, P1, !PT ;  /* 0x000000f500840210 */ /* 0x000fe20000ffe4ff */
[C---:B------:R-:W-:Y:S01]  /*65f0*/  HMMA.16816.F32 R8, R32.reuse, R10, RZ ;  /* 0x0000000a2008723c */ /* 0x040fe200000018ff */
[C---:B------:R-:W-:Y:S04]  /*6600*/  @P0 LEA R236, P1, R3.reuse, c[0x0][0x1c8], 0x1 ;  /* 0x0000720003ec0a11 */ /* 0x040fe800078208ff */
[----:B------:R-:W-:Y:S02]  /*6610*/  @P0 LEA.HI.X R237, R3, c[0x0][0x1cc], R132, 0x1, P1 ;  /* 0x0000730003ed0a11 */ /* 0x000fe400008f0c84 */
[----:B------:R-:W-:Y:S01]  /*6620*/  @P0 IADD3 R3, P1, R2, R244, RZ ;  /* 0x000000f402030210 */ /* 0x000fe20007f3e0ff */
[C---:B------:R-:W-:Y:S04]  /*6630*/  HMMA.16816.F32 R12, R32.reuse, R16, RZ ;  /* 0x00000010200c723c */ /* 0x040fe800000018ff */
[----:B------:R-:W-:Y:S01]  /*6640*/  @P0 IMAD.X R132, R0, 0x1, R243, P1 ;  /* 0x0000000100840824 */ /* 0x000fe200008e06f3 */
[C---:B------:R-:W-:Y:S03]  /*6650*/  @P0 LEA R234, P1, R3.reuse, c[0x0][0x1c8], 0x1 ;  /* 0x0000720003ea0a11 */ /* 0x040fe600078208ff */
[C---:B------:R-:W-:Y:S01]  /*6660*/  HMMA.16816.F32 R16, R32.reuse, R18, RZ ;  /* 0x000000122010723c */ /* 0x040fe200000018ff */
[----:B------:R-:W-:Y:S03]  /*6670*/  @P0 LEA.HI.X R235, R3, c[0x0][0x1cc], R132, 0x1, P1 ;  /* 0x0000730003eb0a11 */ /* 0x000fe600008f0c84 */
[----:B------:R-:W-:Y:S04]  /*6680*/  @P0 IADD3 R3, P1, R2, R242, RZ ;  /* 0x000000f202030210 */ /* 0x000fe80007f3e0ff */
[C---:B------:R-:W-:Y:S01]  /*6690*/  HMMA.16816.F32 R20, R32.reuse, R24, RZ ;  /* 0x000000182014723c */ /* 0x040fe200000018ff */
[----:B------:R-:W-:Y:S03]  /*66a0*/  @P0 IMAD.X R132, R0, 0x1, R241, P1 ;  /* 0x0000000100840824 */ /* 0x000fe600008e06f1 */
[C---:B------:R-:W-:Y:S04]  /*66b0*/  @P0 LEA R230, P1, R3.reuse, c[0x0][0x1c8], 0x1 ;  /* 0x0000720003e60a11 */ /* 0x040fe800078208ff */
[C---:B------:R-:W-:Y:S01]  /*66c0*/  HMMA.16816.F32 R24, R32.reuse, R26, RZ ;  /* 0x0000001a2018723c */ /* 0x040fe200000018ff */
[----:B------:R-:W-:Y:S03]  /*66d0*/  @P0 LEA.HI.X R231, R3, c[0x0][0x1cc], R132, 0x1, P1 ;  /* 0x0000730003e70a11 */ /* 0x000fe600008f0c84 */
[----:B------:R-:W-:Y:S01]  /*66e0*/  @P0 IADD3 R2, P1, R223, R2, RZ ;  /* 0x00000002df020210 */ /* 0x000fe20007f3e0ff */
[----:B------:R-:W-:Y:S03]  /*66f0*/  IMAD.MOV.U32 R223, RZ, RZ, c[0x0][0x2c4] ;  /* 0x0000b100ffdf7624 */ /* 0x000fe600078e00ff */
[C---:B---3--:R-:W-:Y:S01]  /*6700*/  HMMA.16816.F32 R28, R32.reuse, R168, RZ ;  /* 0x000000a8201c723c */ /* 0x048fe200000018ff */
[----:B------:R-:W-:Y:S02]  /*6710*/  @P0 IADD3.X R0, R135, R0, RZ, P1, !PT ;  /* 0x0000000087000210 */ /* 0x000fe40000ffe4ff */
[----:B------:R-:W-:Y:S02]  /*6720*/  ISETP.NE.AND P2, PT, R223, 0x1, PT ;  /* 0x00000001df00780c */ /* 0x000fe40003f45270 */
[----:B------:R-:W-:Y:S03]  /*6730*/  @P0 IADD3 R3, P1, R2, R226, RZ ;  /* 0x000000e202030210 */ /* 0x000fe60007f3e0ff */
[----:B------:R-:W-:Y:S01]  /*6740*/  HMMA.16816.F32 R32, R32, R170, RZ ;  /* 0x000000aa2020723c */ /* 0x000fe200000018ff */
[----:B------:R-:W-:Y:S03]  /*6750*/  LDSM.16.M88.4 R168, [R202+0x10100] ;  /* 0x01010000caa8783b */ /* 0x000fe60000000200 */
[----:B------:R-:W-:Y:S01]  /*6760*/  @P0 IMAD.X R132, R0, 0x1, R225, P1 ;  /* 0x0000000100840824 */ /* 0x000fe200008e06e1 */
[C---:B------:R-:W-:Y:S03]  /*6770*/  @P0 LEA R228, P1, R3.reuse, c[0x0][0x1c8], 0x1 ;  /* 0x0000720003e40a11 */ /* 0x040fe600078208ff */
[C---:B------:R-:W-:Y:S05]  /*6780*/  HMMA.16816.F32 R4, R172.reuse, R176, R4 ;  /* 0x000000b0ac04723c */ /* 0x040fea0000001804 */
[----:B------:R-:W-:Y:S02]  /*6790*/  @P0 LEA.HI.X R229, R3, c[0x0][0x1cc], R132, 0x1, P1 ;  /* 0x0000730003e50a11 */ /* 0x000fe400008f0c84 */
[----:B------:R-:W-:Y:S01]  /*67a0*/  @P0 IADD3 R3, P1, R2, R246, RZ ;  /* 0x000000f602030210 */ /* 0x000fe20007f3e0ff */
[C---:B------:R-:W-:Y:S01]  /*67b0*/  HMMA.16816.F32 R8, R172.reuse, R178, R8 ;  /* 0x000000b2ac08723c */ /* 0x040fe20000001808 */
[----:B------:R-:W-:Y:S03]  /*67c0*/  LDSM.16.M88.4 R176, [R198+0x8900] ;  /* 0x00890000c6b0783b */ /* 0x000fe60000000200 */
[----:B------:R-:W-:Y:S01]  /*67d0*/  @P0 IMAD.X R132, R0, 0x1, R245, P1 ;  /* 0x0000000100840824 */ /* 0x000fe200008e06f5 */
[C---:B------:R-:W-:Y:S03]  /*67e0*/  @P0 LEA R226, P1, R3.reuse, c[0x0][0x1c8], 0x1 ;  /* 0x0000720003e20a11 */ /* 0x040fe600078208ff */
[C---:B------:R-:W-:Y:S04]  /*67f0*/  HMMA.16816.F32 R12, R172.reuse, R180, R12 ;  /* 0x000000b4ac0c723c */ /* 0x040fe8000000180c */
[----:B------:R-:W-:Y:S02]  /*6800*/  @P0 LEA.HI.X R227, R3, c[0x0][0x1cc], R132, 0x1, P1 ;  /* 0x0000730003e30a11 */ /* 0x000fe400008f0c84 */
[----:B------:R-:W-:Y:S02]  /*6810*/  @P0 IADD3 R3, P1, R2, R244, RZ ;  /* 0x000000f402030210 */ /* 0x000fe40007f3e0ff */
[C---:B------:R-:W-:Y:S04]  /*6820*/  HMMA.16816.F32 R16, R172.reuse, R182, R16 ;  /* 0x000000b6ac10723c */ /* 0x040fe80000001810 */
[----:B------:R-:W-:Y:S01]  /*6830*/  @P0 IMAD.X R132, R0, 0x1, R243, P1 ;  /* 0x0000000100840824 */ /* 0x000fe200008e06f3 */
[C---:B------:R-:W-:Y:S03]  /*6840*/  @P0 LEA R224, P1, R3.reuse, c[0x0][0x1c8], 0x1 ;  /* 0x0000720003e00a11 */ /* 0x040fe600078208ff */
[C---:B------:R-:W-:Y:S04]  /*6850*/  HMMA.16816.F32 R20, R172.reuse, R184, R20 ;  /* 0x000000b8ac14723c */ /* 0x040fe80000001814 */
[----:B------:R-:W-:Y:S02]  /*6860*/  @P0 LEA.HI.X R225, R3, c[0x0][0x1cc], R132, 0x1, P1 ;  /* 0x0000730003e10a11 */ /* 0x000fe400008f0c84 */
[----:B------:R-:W-:Y:S02]  /*6870*/  @P0 IADD3 R2, P1, R2, R242, RZ ;  /* 0x000000f202020210 */ /* 0x000fe40007f3e0ff */
[C---:B------:R-:W-:Y:S04]  /*6880*/  HMMA.16816.F32 R24, R172.reuse, R186, R24 ;  /* 0x000000baac18723c */ /* 0x040fe80000001818 */
[----:B------:R-:W-:Y:S01]  /*6890*/  @P0 IMAD.X R0, R0, 0x1, R241, P1 ;  /* 0x0000000100000824 */ /* 0x000fe200008e06f1 */
[C---:B--2---:R-:W-:Y:S03]  /*68a0*/  @P0 LEA R220, P1, R2.reuse, c[0x0][0x1c8], 0x1 ;  /* 0x0000720002dc0a11 */ /* 0x044fe600078208ff */
[C---:B------:R-:W-:Y:S04]  /*68b0*/  HMMA.16816.F32 R28, R172.reuse, R188, R28 ;  /* 0x000000bcac1c723c */ /* 0x040fe8000000181c */
[----:B------:R-:W-:Y:S04]  /*68c0*/  @P0 LEA.HI.X R221, R2, c[0x0][0x1cc], R0, 0x1, P1 ;  /* 0x0000730002dd0a11 */ /* 0x000fe800008f0c00 */
[----:B------:R-:W-:Y:S01]  /*68d0*/  HMMA.16816.F32 R32, R172, R190, R32 ;  /* 0x000000beac20723c */ /* 0x000fe20000001820 */
[----:B------:R-:W1:Y:S07]  /*68e0*/  LDSM.16.M88.4 R172, [R198+0x8100] ;  /* 0x00810000c6ac783b */ /* 0x000e6e0000000200 */
[C---:B-1----:R-:W-:Y:S08]  /*68f0*/  HMMA.16816.F32 R4, R168.reuse, R172, R4 ;  /* 0x000000aca804723c */ /* 0x042ff00000001804 */
[C---:B------:R-:W-:Y:S01]  /*6900*/  HMMA.16816.F32 R8, R168.reuse, R174, R8 ;  /* 0x000000aea808723c */ /* 0x040fe20000001808 */
[----:B------:R-:W1:Y:S07]  /*6910*/  LDSM.16.M88.4 R172, [R198+0x9100] ;  /* 0x00910000c6ac783b */ /* 0x000e6e0000000200 */
[C---:B------:R-:W-:Y:S08]  /*6920*/  HMMA.16816.F32 R12, R168.reuse, R176, R12 ;  /* 0x000000b0a80c723c */ /* 0x040ff0000000180c */
[C---:B------:R-:W-:Y:S01]  /*6930*/  HMMA.16816.F32 R16, R168.reuse, R178, R16 ;  /* 0x000000b2a810723c */ /* 0x040fe20000001810 */
[----:B------:R-:W2:Y:S07]  /*6940*/  LDSM.16.M88.4 R176, [R198+0x9900] ;  /* 0x00990000c6b0783b */ /* 0x000eae0000000200 */
[C---:B-1----:R-:W-:Y:S08]  /*6950*/  HMMA.16816.F32 R20, R168.reuse, R172, R20 ;  /* 0x000000aca814723c */ /* 0x042ff00000001814 */
[C---:B------:R-:W-:Y:S01]  /*6960*/  HMMA.16816.F32 R24, R168.reuse, R174, R24 ;  /* 0x000000aea818723c */ /* 0x040fe20000001818 */
[----:B------:R-:W-:Y:S07]  /*6970*/  LDSM.16.M88.4 R172, [R197] ;  /* 0x00000000c5ac783b */ /* 0x000fee0000000200 */
[C---:B--2---:R-:W-:Y:S08]  /*6980*/  HMMA.16816.F32 R28, R168.reuse, R176, R28 ;  /* 0x000000b0a81c723c */ /* 0x044ff0000000181c */
[----:B------:R-:W-:Y:S01]  /*6990*/  HMMA.16816.F32 R32, R168, R178, R32 ;  /* 0x000000b2a820723c */ /* 0x000fe20000001820 */
[----:B------:R-:W1:Y:S06]  /*69a0*/  LDSM.16.M88.4 R168, [R201+0x10100] ;  /* 0x01010000c9a8783b */ /* 0x000e6c0000000200 */
[----:B------:R-:W2:Y:S01]  /*69b0*/  LDSM.16.M88.4 R176, [R197+0x800] ;  /* 0x00080000c5b0783b */ /* 0x000ea20000000200 */
[C---:B-1----:R-:W-:Y:S08]  /*69c0*/  HMMA.16816.F32 R4, R168.reuse, R172, R4 ;  /* 0x000000aca804723c */ /* 0x042ff00000001804 */
[C---:B------:R-:W-:Y:S01]  /*69d0*/  HMMA.16816.F32 R8, R168.reuse, R174, R8 ;  /* 0x000000aea808723c */ /* 0x040fe20000001808 */
[----:B------:R-:W1:Y:S07]  /*69e0*/  LDSM.16.M88.4 R172, [R197+0x1000] ;  /* 0x00100000c5ac783b */ /* 0x000e6e0000000200 */
[C---:B--2---:R-:W-:Y:S08]  /*69f0*/  HMMA.16816.F32 R12, R168.reuse, R176, R12 ;  /* 0x000000b0a80c723c */ /* 0x044ff0000000180c */
[C---:B------:R-:W-:Y:S01]  /*6a00*/  HMMA.16816.F32 R16, R168.reuse, R178, R16 ;  /* 0x000000b2a810723c */ /* 0x040fe20000001810 */
[----:B------:R-:W2:Y:S07]  /*6a10*/  LDSM.16.M88.4 R176, [R197+0x1800] ;  /* 0x00180000c5b0783b */ /* 0x000eae0000000200 */
[C---:B-1----:R-:W-:Y:S08]  /*6a20*/  HMMA.16816.F32 R20, R168.reuse, R172, R20 ;  /* 0x000000aca814723c */ /* 0x042ff00000001814 */
[C---:B------:R-:W-:Y:S01]  /*6a30*/  HMMA.16816.F32 R24, R168.reuse, R174, R24 ;  /* 0x000000aea818723c */ /* 0x040fe20000001818 */
[----:B------:R-:W-:Y:S07]  /*6a40*/  LDSM.16.M88.4 R172, [R192+0xa100] ;  /* 0x00a10000c0ac783b */ /* 0x000fee0000000200 */
        /* <DEDUP_REMOVED lines=16> */
[----:B------:R-:W2:Y:S01]  /*6b50*/  LDSM.16.M88.4 R176, [R214] ;  /* 0x00000000d6b0783b */ /* 0x000ea20000000200 */
[C---:B-1----:R-:W-:Y:S08]  /*6b60*/  HMMA.16816.F32 R4, R168.reuse, R172, R4 ;  /* 0x000000aca804723c */ /* 0x042ff00000001804 */
[C---:B------:R-:W-:Y:S01]  /*6b70*/  HMMA.16816.F32 R8, R168.reuse, R174, R8 ;  /* 0x000000aea808723c */ /* 0x040fe20000001808 */
[----:B------:R-:W1:Y:S07]  /*6b80*/  LDSM.16.M88.4 R172, [R213] ;  /* 0x00000000d5ac783b */ /* 0x000e6e0000000200 */
[C---:B--2---:R-:W-:Y:S08]  /*6b90*/  HMMA.16816.F32 R12, R168.reuse, R176, R12 ;  /* 0x000000b0a80c723c */ /* 0x044ff0000000180c */
[C---:B------:R-:W-:Y:S01]  /*6ba0*/  HMMA.16816.F32 R16, R168.reuse, R178, R16 ;  /* 0x000000b2a810723c */ /* 0x040fe20000001810 */
[----:B------:R-:W2:Y:S07]  /*6bb0*/  LDSM.16.M88.4 R176, [R212] ;  /* 0x00000000d4b0783b */ /* 0x000eae0000000200 */
        /* <DEDUP_REMOVED lines=125> */
[C---:B------:R-:W-:Y:S08]  /*7390*/  HMMA.16816.F32 R8, R168.reuse, R174, R8 ;  /* 0x000000aea808723c */ /* 0x040ff00000001808 */
[C---:B--2---:R-:W-:Y:S08]  /*73a0*/  HMMA.16816.F32 R12, R168.reuse, R176, R12 ;  /* 0x000000b0a80c723c */ /* 0x044ff0000000180c */
[----:B------:R-:W-:Y:S01]  /*73b0*/  FMUL.FTZ R4, R4, c[0x0][0x320] ;  /* 0x0000c80004047a20 */ /* 0x000fe20000410000 */
[C---:B------:R-:W-:Y:S03]  /*73c0*/  HMMA.16816.F32 R16, R168.reuse, R178, R16 ;  /* 0x000000b2a810723c */ /* 0x040fe60000001810 */
[----:B------:R-:W1:Y:S01]  /*73d0*/  MUFU.TANH R184, R4 ;  /* 0x0000000400b87308 */ /* 0x000e620000002400 */
[----:B------:R-:W-:Y:S02]  /*73e0*/  FMUL.FTZ R5, R5, c[0x0][0x320] ;  /* 0x0000c80005057a20 */ /* 0x000fe40000410000 */
[----:B------:R-:W-:Y:S02]  /*73f0*/  FMUL.FTZ R6, R6, c[0x0][0x320] ;  /* 0x0000c80006067a20 */ /* 0x000fe40000410000 */
[----:B------:R-:W-:Y:S04]  /*7400*/  FMUL.FTZ R7, R7, c[0x0][0x320] ;  /* 0x0000c80007077a20 */ /* 0x000fe80000410000 */
        /* <DEDUP_REMOVED lines=9> */
[----:B------:R-:W-:Y:S02]  /*74a0*/  FMUL.FTZ R15, R15, c[0x0][0x320] ;  /* 0x0000c8000f0f7a20 */ /* 0x000fe40000410000 */
[----:B------:R-:W-:Y:S02]  /*74b0*/  FMUL.FTZ R16, R16, c[0x0][0x320] ;  /* 0x0000c80010107a20 */ /* 0x000fe40000410000 */
[----:B------:R-:W-:Y:S02]  /*74c0*/  FMUL.FTZ R17, R17, c[0x0][0x320] ;  /* 0x0000c80011117a20 */ /* 0x000fe40000410000 */
[----:B------:R-:W-:Y:S01]  /*74d0*/  FMUL.FTZ R18, R18, c[0x0][0x320] ;  /* 0x0000c80012127a20 */ /* 0x000fe20000410000 */
[----:B------:R4:W1:Y:S01]  /*74e0*/  MUFU.TANH R187, R7 ;  /* 0x0000000700bb7308 */ /* 0x0008620000002400 */
[----:B------:R-:W-:Y:S09]  /*74f0*/  FMUL.FTZ R19, R19, c[0x0][0x320] ;  /* 0x0000c80013137a20 */ /* 0x000ff20000410000 */
[----:B------:R-:W1:Y:S10]  /*7500*/  MUFU.TANH R182, R8 ;  /* 0x0000000800b67308 */ /* 0x000e740000002400 */
[----:B------:R-:W1:Y:S01]  /*7510*/  MUFU.TANH R180, R9 ;  /* 0x0000000900b47308 */ /* 0x000e620000002400 */
[----:B----4-:R-:W4:Y:S09]  /*7520*/  LDSM.16.M88.4 R4, [R197+0x7000] ;  /* 0x00700000c504783b */ /* 0x010f320000000200 */
[----:B------:R-:W1:Y:S10]  /*7530*/  MUFU.TANH R186, R10 ;  /* 0x0000000a00ba7308 */ /* 0x000e740000002400 */
[----:B------:R5:W1:Y:S10]  /*7540*/  MUFU.TANH R185, R11 ;  /* 0x0000000b00b97308 */ /* 0x000a740000002400 */
[----:B------:R-:W1:Y:S10]  /*7550*/  MUFU.TANH R176, R12 ;  /* 0x0000000c00b07308 */ /* 0x000e740000002400 */
[----:B------:R-:W1:Y:S01]  /*7560*/  MUFU.TANH R175, R13 ;  /* 0x0000000d00af7308 */ /* 0x000e620000002400 */
[C---:B----4-:R-:W-:Y:S01]  /*7570*/  HMMA.16816.F32 R20, R168.reuse, R4, R20 ;  /* 0x00000004a814723c */ /* 0x050fe20000001814 */
[----:B------:R4:W2:Y:S08]  /*7580*/  LDL R4, [R1+0x6c] ;  /* 0x00006c0001047983 */ /* 0x0008b00000100800 */
[----:B------:R-:W1:Y:S01]  /*7590*/  MUFU.TANH R181, R14 ;  /* 0x0000000e00b57308 */ /* 0x000e620000002400 */
[----:B-----5:R-:W5:Y:S01]  /*75a0*/  LDSM.16.M88.4 R8, [R197+0x7800] ;  /* 0x00780000c508783b */ /* 0x020f620000000200 */
[----:B------:R-:W-:Y:S04]  /*75b0*/  DEPBAR.LE SB0, 0x0 ;  /* 0x000080000000791a */ /* 0x000fe80000000000 */
[C---:B------:R-:W-:Y:S04]  /*75c0*/  HMMA.16816.F32 R24, R168.reuse, R6, R24 ;  /* 0x00000006a818723c */ /* 0x040fe80000001818 */
[----:B------:R1:W1:Y:S01]  /*75d0*/  MUFU.TANH R179, R15 ;  /* 0x0000000f00b37308 */ /* 0x0002620000002400 */
[----:B------:R-:W-:Y:S01]  /*75e0*/  BAR.SYNC.DEFER_BLOCKING 0x0 ;  /* 0x0000000000007b1d */ /* 0x000fe20000010000 */
[----:B------:R-:W-:Y:S03]  /*75f0*/  IMAD.SHL.U32 R5, R222, 0x40, RZ ;  /* 0x00000040de057824 */ /* 0x000fe600078e00ff */
[----:B------:R-:W-:Y:S03]  /*7600*/  FMUL.FTZ R20, R20, c[0x0][0x320] ;  /* 0x0000c80014147a20 */ /* 0x000fe60000410000 */
[----:B------:R-:W-:Y:S02]  /*7610*/  IADD3 R0, -R240, 0x1, -R5 ;  /* 0x00000001f0007810 */ /* 0x000fe40007ffe905 */
[----:B------:R-:W1:Y:S01]  /*7620*/  MUFU.TANH R172, R16 ;  /* 0x0000001000ac7308 */ /* 0x000e620000002400 */
[----:B------:R-:W-:Y:S02]  /*7630*/  FMUL.FTZ R22, R22, c[0x0][0x320] ;  /* 0x0000c80016167a20 */ /* 0x000fe40000410000 */
[----:B------:R-:W-:Y:S01]  /*7640*/  FMUL.FTZ R23, R23, c[0x0][0x320] ;  /* 0x0000c80017177a20 */ /* 0x000fe20000410000 */
[----:B------:R-:W-:Y:S01]  /*7650*/  IADD3 R0, R0, c[0x0][0x1d0], RZ ;  /* 0x0000740000007a10 */ /* 0x000fe20007ffe0ff */
[----:B------:R-:W-:Y:S03]  /*7660*/  FMUL.FTZ R21, R21, c[0x0][0x320] ;  /* 0x0000c80015157a20 */ /* 0x000fe60000410000 */
[----:B------:R-:W-:Y:S02]  /*7670*/  IADD3 R0, R0, -c[0x0][0x168], RZ ;  /* 0x80005a0000007a10 */ /* 0x000fe40007ffe0ff */
[----:B------:R-:W1:Y:S02]  /*7680*/  MUFU.TANH R135, R17 ;  /* 0x0000001100877308 */ /* 0x000e640000002400 */
[C---:B------:R-:W-:Y:S02]  /*7690*/  IADD3 R7, R0.reuse, c[0x0][0x328], RZ ;  /* 0x0000ca0000077a10 */ /* 0x040fe40007ffe0ff */
[----:B------:R-:W-:Y:S01]  /*76a0*/  IADD3 R6, R0, UR6, RZ ;  /* 0x0000000600067c10 */ /* 0x000fe2000fffe0ff */
[----:B------:R-:W-:Y:S01]  /*76b0*/  @!PT LDS RZ, [RZ] ;  /* 0x00000000fffff984 */ /* 0x000fe20000000800 */
[----:B------:R-:W-:Y:S01]  /*76c0*/  @!PT LDS RZ, [RZ] ;  /* 0x00000000fffff984 */ /* 0x000fe20000000800 */
[----:B------:R-:W-:Y:S01]  /*76d0*/  @!PT LDS RZ, [RZ] ;  /* 0x00000000fffff984 */ /* 0x000fe20000000800 */
[----:B------:R4:W-:Y:S05]  /*76e0*/  @P0 LDGSTS.E.BYPASS.LTC128B.128 [R233+0x8100], [R238.64], !P3 ;  /* 0x08100000eee90fae */ /* 0x0009ea000d901d48 */
[----:B------:R1:W1:Y:S01]  /*76f0*/  MUFU.TANH R178, R18 ;  /* 0x0000001200b27308 */ /* 0x0002620000002400 */
[----:B------:R4:W-:Y:S01]  /*7700*/  @P0 LDGSTS.E.BYPASS.LTC128B.128 [R233+0xa100], [R236.64], !P6 ;  /* 0x0a100000ece90fae */ /* 0x0009e2000f101d48 */
[C---:B-----5:R-:W-:Y:S05]  /*7710*/  HMMA.16816.F32 R28, R168.reuse, R8, R28 ;  /* 0x00000008a81c723c */ /* 0x060fea000000181c */
[----:B------:R4:W-:Y:S03]  /*7720*/  @P0 LDGSTS.E.BYPASS.LTC128B.128 [R233+0xc100], [R234.64], !P5 ;  /* 0x0c100000eae90fae */ /* 0x0009e6000e901d48 */
[----:B------:R5:W2:Y:S01]  /*7730*/  MUFU.TANH R177, R19 ;  /* 0x0000001300b17308 */ /* 0x000aa20000002400 */
[----:B------:R-:W-:Y:S02]  /*7740*/  HMMA.16816.F32 R32, R168, R10, R32 ;  /* 0x0000000aa820723c */ /* 0x000fe40000001820 */
[----:B------:R4:W-:Y:S06]  /*7750*/  @P0 LDGSTS.E.BYPASS.LTC128B.128 [R233+0xe100], [R230.64], !P4 ;  /* 0x0e100000e6e90fae */ /* 0x0009ec000e101d48 */
[----:B------:R4:W-:Y:S01]  /*7760*/  @P0 LDGSTS.E.BYPASS.LTC128B.128 [R233+0x9100], [R228.64], !P3 ;  /* 0x09100000e4e90fae */ /* 0x0009e2000d901d48 */
[----:B------:R3:W2:Y:S05]  /*7770*/  MUFU.TANH R132, R20 ;  /* 0x0000001400847308 */ /* 0x0006aa0000002400 */
[----:B------:R4:W-:Y:S01]  /*7780*/  @P0 LDGSTS.E.BYPASS.LTC128B.128 [R233+0xb100], [R226.64], !P6 ;  /* 0x0b100000e2e90fae */ /* 0x0009e2000f101d48 */
[----:B-1----:R-:W-:Y:S02]  /*7790*/  FMUL.FTZ R15, R28, c[0x0][0x320] ;  /* 0x0000c8001c0f7a20 */ /* 0x002fe40000410000 */
[----:B------:R-:W-:Y:S02]  /*77a0*/  FMUL.FTZ R14, R29, c[0x0][0x320] ;  /* 0x0000c8001d0e7a20 */ /* 0x000fe40000410000 */
[----:B------:R1:W1:Y:S01]  /*77b0*/  MUFU.TANH R174, R22 ;  /* 0x0000001600ae7308 */ /* 0x0002620000002400 */
[----:B------:R4:W-:Y:S01]  /*77c0*/  @P0 LDGSTS.E.BYPASS.LTC128B.128 [R233+0xd100], [R224.64], !P5 ;  /* 0x0d100000e0e90fae */ /* 0x0009e2000e901d48 */
[----:B------:R-:W-:Y:S02]  /*77d0*/  FMUL.FTZ R18, R30, c[0x0][0x320] ;  /* 0x0000c8001e127a20 */ /* 0x000fe40000410000 */
[----:B-----5:R-:W-:Y:S02]  /*77e0*/  FMUL.FTZ R19, R25, c[0x0][0x320] ;  /* 0x0000c80019137a20 */ /* 0x020fe40000410000 */
[----:B------:R-:W-:Y:S01]  /*77f0*/  FMUL.FTZ R17, R31, c[0x0][0x320] ;  /* 0x0000c8001f117a20 */ /* 0x000fe20000410000 */
[----:B------:R4:W-:Y:S01]  /*7800*/  @P0 LDGSTS.E.BYPASS.LTC128B.128 [R233+0xf100], [R220.64], !P4 ;  /* 0x0f100000dce90fae */ /* 0x0009e2000e101d48 */
[----:B------:R-:W-:Y:S02]  /*7810*/  FMUL.FTZ R13, R32, c[0x0][0x320] ;  /* 0x0000c800200d7a20 */ /* 0x000fe40000410000 */
[----:B------:R5:W2:Y:S01]  /*7820*/  MUFU.TANH R173, R23 ;  /* 0x0000001700ad7308 */ /* 0x000aa20000002400 */
[----:B------:R-:W-:Y:S02]  /*7830*/  FMUL.FTZ R12, R33, c[0x0][0x320] ;  /* 0x0000c800210c7a20 */ /* 0x000fe40000410000 */
[----:B------:R-:W0:Y:S01]  /*7840*/  LDGDEPBAR ;  /* 0x00000000000079af */ /* 0x000e220000000000 */
[----:B---3--:R-:W-:Y:S02]  /*7850*/  FMUL.FTZ R20, R24, c[0x0][0x320] ;  /* 0x0000c80018147a20 */ /* 0x008fe40000410000 */
[----:B------:R-:W-:Y:S02]  /*7860*/  FMUL.FTZ R16, R34, c[0x0][0x320] ;  /* 0x0000c80022107a20 */ /* 0x000fe40000410000 */
[----:B------:R-:W-:Y:S02]  /*7870*/  FMUL.FTZ R24, R35, c[0x0][0x320] ;  /* 0x0000c80023187a20 */ /* 0x000fe40000410000 */
[----:B------:R-:W3:Y:S01]  /*7880*/  MUFU.TANH R21, R21 ;  /* 0x0000001500157308 */ /* 0x000ee20000002400 */
[----:B-1----:R-:W-:Y:S09]  /*7890*/  FMUL.FTZ R22, R27, c[0x0][0x320] ;  /* 0x0000c8001b167a20 */ /* 0x002ff20000410000 */
[----:B------:R-:W1:Y:S01]  /*78a0*/  MUFU.TANH R20, R20 ;  /* 0x0000001400147308 */ /* 0x000e620000002400 */
[----:B-----5:R-:W-:Y:S09]  /*78b0*/  FMUL.FTZ R23, R26, c[0x0][0x320] ;  /* 0x0000c8001a177a20 */ /* 0x020ff20000410000 */
        /* <DEDUP_REMOVED lines=11> */
[----:B--2---:R-:W-:Y:S01]  /*7970*/  @P2 MOV R4, R219 ;  /* 0x000000db00042202 */ /* 0x004fe20000000f00 */
[----:B------:R-:W-:Y:S04]  /*7980*/  IMAD.MOV.U32 R219, RZ, RZ, 0x1 ;  /* 0x00000001ffdb7424 */ /* 0x000fe800078e00ff */
[----:B------:R-:W2:Y:S01]  /*7990*/  SHFL.IDX PT, R3, R4, RZ, 0x1c1f ;  /* 0x001c1fff04037589 */ /* 0x000ea200000e0000 */
[----:B------:R-:W-:Y:S01]  /*79a0*/  ISETP.LE.AND P2, PT, R219, c[0x0][0x32c], PT ;  /* 0x0000cb00db007a0c */ /* 0x000fe20003f43270 */
[--C-:B--2---:R-:W-:Y:S02]  /*79b0*/  IMAD.IADD R2, R7, 0x1, R3.reuse ;  /* 0x0000000107027824 */ /* 0x104fe400078e0203 */
[----:B------:R-:W-:Y:S10]  /*79c0*/  IMAD.IADD R0, R6, 0x1, R3 ;  /* 0x0000000106007824 */ /* 0x000ff400078e0203 */
[----:B------:R-:W-:-:S05]  /*79d0*/  @!P2 BRA `(.L_x_887) ;  /* 0x000001900000a947 */ /* 0x000fca0003800000 */
[----:B-1-34-:R-:W-:Y:S01]  /*79e0*/  IADD3 R3, R3, c[0x0][0x1d0], RZ ;  /* 0x0000740003037a10 */ /* 0x01afe20007ffe0ff */
        /* <DEDUP_REMOVED lines=13> */
.L_x_889:
[----:B------:R-:W-:Y:S04]  /*7ac0*/  MOV R8, c[0x0][0x32c] ;  /* 0x0000cb0000087a02 */ /* 0x000fe80000000f00 */
[----:B------:R-:W-:Y:S11]  /*7ad0*/  ISETP.NE.AND P0, PT, R8, 0x1, PT ;  /* 0x000000010800780c */ /* 0x000ff60003f05270 */
[----:B------:R-:W-:Y:S02]  /*7ae0*/  @!UPT UIADD3 URZ, URZ, URZ, URZ ;  /* 0x0000003f3f3ff290 */ /* 0x000fe4000fffe03f */
[----:B------:R-:W-:Y:S05]  /*7af0*/  @P0 IMAD.HI.U32 R8, R3, c[0x0][0x330], RZ ;  /* 0x0000cc0003080a27 */ /* 0x000fea00078e00ff */
[----:B------:R-:W-:Y:S02]  /*7b00*/  @P0 SHF.R.U32.HI R3, RZ, c[0x0][0x334], R8 ;  /* 0x0000cd00ff030a19 */ /* 0x000fe40000011608 */
.L_x_890:
[----:B------:R-:W-:Y:S05]  /*7b10*/  BSYNC B0 ;  /* 0x0000000000007941 */ /* 0x000fea0003800000 */
.L_x_888:
[----:B------:R-:W-:Y:S04]  /*7b20*/  IMAD R3, R3, c[0x0][0x32c], -R5 ;  /* 0x0000cb0003037a24 */ /* 0x000fe800078e0a05 */
[----:B------:R-:W-:Y:S05]  /*7b30*/  IMAD.IADD R3, R3, 0x1, -R240 ;  /* 0x0000000103037824 */ /* 0x000fea00078e0af0 */
[----:B------:R-:W-:Y:S02]  /*7b40*/  IADD3 R8, R3, c[0x0][0x32c], RZ ;  /* 0x0000cb0003087a10 */ /* 0x000fe40007ffe0ff */
[----:B------:R-:W-:Y:S02]  /*7b50*/  IMNMX R0, R0, R3, !PT ;  /* 0x0000000300007217 */ /* 0x000fe40007800200 */
[----:B------:R-:W-:Y:S02]  /*7b60*/  IMNMX R2, R2, R8, PT ;  /* 0x0000000802027217 */ /* 0x000fe40003800200 */
.L_x_887:
[----:B-1-34-:R-:W-:Y:S01]  /*7b70*/  ISETP.GT.AND P1, PT, R222, -0x1, PT ;  /* 0xffffffffde00780c */ /* 0x01afe20003f24270 */
[----:B------:R-:W1:Y:S03]  /*7b80*/  SHFL.IDX PT, R3, R4, 0x1, 0x1c1f ;  /* 0x003c1f0004037f89 */ /* 0x000e6600000e0000 */
[----:B------:R-:W-:Y:S04]  /*7b90*/  ISETP.GT.AND P0, PT, R0, RZ, P1 ;  /* 0x000000ff0000720c */ /* 0x000fe80000f04270 */
[----:B------:R-:W-:Y:S04]  /*7ba0*/  ISETP.LT.OR P0, PT, R2, 0x1, P0 ;  /* 0x000000010200780c */ /* 0x000fe80000701670 */
[----:B------:R-:W-:Y:S02]  /*7bb0*/  FSEL R8, R184, -INF , !P0 ;  /* 0xff800000b8087808 */ /* 0x000fe40004000000 */
[----:B------:R-:W-:Y:S04]  /*7bc0*/  ISETP.GT.AND P0, PT, R0, 0x1, P1 ;  /* 0x000000010000780c */ /* 0x000fe80000f04270 */
        /* <DEDUP_REMOVED lines=41> */
[----:B------:R-:W-:Y:S01]  /*7e60*/  ISETP.GT.AND P0, PT, R0, 0x39, P1 ;  /* 0x000000390000780c */ /* 0x000fe20000f04270 */
[--C-:B-1----:R-:W-:Y:S03]  /*7e70*/  IMAD.IADD R0, R6, 0x1, R3.reuse ;  /* 0x0000000106007824 */ /* 0x102fe600078e0203 */
[----:B------:R-:W-:Y:S01]  /*7e80*/  ISETP.LT.OR P0, PT, R2, 0x3a, P0 ;  /* 0x0000003a0200780c */ /* 0x000fe20000701670 */
[----:B------:R-:W-:Y:S03]  /*7e90*/  IMAD.IADD R2, R7, 0x1, R3 ;  /* 0x0000000107027824 */ /* 0x000fe600078e0203 */
[----:B------:R-:W-:Y:S01]  /*7ea0*/  FSEL R223, R12, -INF , !P0 ;  /* 0xff8000000cdf7808 */ /* 0x000fe20004000000 */
[----:B------:R-:W-:-:S05]  /*7eb0*/  @!P2 BRA `(.L_x_891) ;  /* 0x000001900000a947 */ /* 0x000fca0003800000 */
        /* <DEDUP_REMOVED lines=14> */
.L_x_893:
[----:B------:R-:W-:Y:S04]  /*7fa0*/  MOV R4, c[0x0][0x32c] ;  /* 0x0000cb0000047a02 */ /* 0x000fe80000000f00 */
[----:B------:R-:W-:Y:S11]  /*7fb0*/  ISETP.NE.AND P0, PT, R4, 0x1, PT ;  /* 0x000000010400780c */ /* 0x000ff60003f05270 */
[----:B------:R-:W-:Y:S02]  /*7fc0*/  @!UPT UIADD3 URZ, URZ, URZ, URZ ;  /* 0x0000003f3f3ff290 */ /* 0x000fe4000fffe03f */
[----:B------:R-:W-:Y:S05]  /*7fd0*/  @P0 IMAD.HI.U32 R4, R3, c[0x0][0x330], RZ ;  /* 0x0000cc0003040a27 */ /* 0x000fea00078e00ff */
[----:B------:R-:W-:Y:S02]  /*7fe0*/  @P0 SHF.R.U32.HI R3, RZ, c[0x0][0x334], R4 ;  /* 0x0000cd00ff030a19 */ /* 0x000fe40000011604 */
.L_x_894:
[----:B------:R-:W-:Y:S05]  /*7ff0*/  BSYNC B0 ;  /* 0x0000000000007941 */ /* 0x000fea0003800000 */
.L_x_892:
[----:B------:R-:W-:Y:S04]  /*8000*/  IMAD R5, R3, c[0x0][0x32c], -R5 ;  /* 0x0000cb0003057a24 */ /* 0x000fe800078e0a05 */
[----:B------:R-:W-:Y:S05]  /*8010*/  IMAD.IADD R5, R5, 0x1, -R240 ;  /* 0x0000000105057824 */ /* 0x000fea00078e0af0 */
[----:B------:R-:W-:Y:S02]  /*8020*/  IADD3 R3, R5, c[0x0][0x32c], RZ ;  /* 0x0000cb0005037a10 */ /* 0x000fe40007ffe0ff */
[----:B------:R-:W-:Y:S02]  /*8030*/  IMNMX R0, R0, R5, !PT ;  /* 0x0000000500007217 */ /* 0x000fe40007800200 */
[----:B------:R-:W-:Y:S02]  /*8040*/  IMNMX R2, R2, R3, PT ;  /* 0x0000000302027217 */ /* 0x000fe40003800200 */
.L_x_891:
[----:B------:R-:W-:Y:S01]  /*8050*/  ISETP.GT.AND P0, PT, R0, RZ, P1 ;  /* 0x000000ff0000720c */ /* 0x000fe20000f04270 */
[----:B------:R-:W-:Y:S01]  /*8060*/  LDSM.16.MT88.4 R28, [R196+0x100] ;  /* 0x00010000c41c783b */ /* 0x000fe20000004200 */
[----:B------:R-:W-:Y:S02]  /*8070*/  FMNMX.FTZ R3, R8, R133, !PT ;  /* 0x0000008508037209 */ /* 0x000fe40007810000 */
[----:B------:R-:W-:Y:S02]  /*8080*/  ISETP.LT.OR P0, PT, R2, 0x1, P0 ;  /* 0x000000010200780c */ /* 0x000fe40000701670 */
[----:B------:R-:W-:Y:S02]  /*8090*/  FMNMX.FTZ R3, R10, R3, !PT ;  /* 0x000000030a037209 */ /* 0x000fe40007810000 */
[----:B------:R-:W-:Y:S02]  /*80a0*/  FSEL R4, R188, -INF , !P0 ;  /* 0xff800000bc047808 */ /* 0x000fe40004000000 */
[----:B------:R-:W-:Y:S02]  /*80b0*/  ISETP.GT.AND P0, PT, R0, 0x1, P1 ;  /* 0x000000010000780c */ /* 0x000fe40000f04270 */
        /* <DEDUP_REMOVED lines=54> */
[----:B------:R-:W-:Y:S01]  /*8420*/  ISETP.GT.AND P0, PT, R0, 0x30, P1 ;  /* 0x000000300000780c */ /* 0x000fe20000f04270 */
[----:B------:R-:W-:Y:S01]  /*8430*/  LDSM.16.MT88.4 R20, [R194+0x100] ;  /* 0x00010000c214783b */ /* 0x000fe20000004200 */
[----:B------:R-:W-:Y:S02]  /*8440*/  FMNMX.FTZ R3, R223, R3, !PT ;  /* 0x00000003df037209 */ /* 0x000fe40007810000 */
[----:B------:R-:W-:Y:S02]  /*8450*/  ISETP.LT.OR P0, PT, R2, 0x31, P0 ;  /* 0x000000310200780c */ /* 0x000fe40000701670 */
[----:B------:R-:W-:Y:S02]  /*8460*/  FMNMX.FTZ R12, R173, R12, !PT ;  /* 0x0000000cad0c7209 */ /* 0x000fe40007810000 */
[----:B------:R-:W-:Y:S01]  /*8470*/  FSEL R187, R18, -INF , !P0 ;  /* 0xff80000012bb7808 */ /* 0x000fe20004000000 */
[----:B------:R-:W1:Y:S01]  /*8480*/  SHFL.BFLY PT, R13, R3, 0x2, 0x1f ;  /* 0x0c401f00030d7f89 */ /* 0x000e6200000e0000 */
[----:B------:R-:W-:Y:S02]  /*8490*/  ISETP.GT.AND P0, PT, R0, 0x31, P1 ;  /* 0x000000310000780c */ /* 0x000fe40000f04270 */
[----:B------:R-:W-:Y:S02]  /*84a0*/  FMNMX.FTZ R12, R185, R12, !PT ;  /* 0x0000000cb90c7209 */ /* 0x000fe40007810000 */
[----:B------:R-:W-:Y:S02]  /*84b0*/  ISETP.LT.OR P0, PT, R2, 0x32, P0 ;  /* 0x000000320200780c */ /* 0x000fe40000701670 */
[----:B------:R-:W-:Y:S02]  /*84c0*/  FMNMX.FTZ R12, R186, R12, !PT ;  /* 0x0000000cba0c7209 */ /* 0x000fe40007810000 */
[----:B------:R-:W-:Y:S02]  /*84d0*/  FSEL R188, R17, -INF , !P0 ;  /* 0xff80000011bc7808 */ /* 0x000fe40004000000 */
[----:B------:R-:W-:Y:S04]  /*84e0*/  ISETP.GT.AND P0, PT, R0, 0x38, P1 ;  /* 0x000000380000780c */ /* 0x000fe80000f04270 */
[----:B------:R-:W-:Y:S04]  /*84f0*/  ISETP.LT.OR P0, PT, R2, 0x39, P0 ;  /* 0x000000390200780c */ /* 0x000fe80000701670 */
[----:B------:R-:W-:Y:S02]  /*8500*/  FSEL R220, R16, -INF , !P0 ;  /* 0xff80000010dc7808 */ /* 0x000fe40004000000 */
[----:B------:R-:W-:Y:S02]  /*8510*/  ISETP.GT.AND P0, PT, R0, 0x39, P1 ;  /* 0x000000390000780c */ /* 0x000fe40000f04270 */
[----:B------:R-:W-:Y:S02]  /*8520*/  FMNMX.FTZ R0, R187, R12, !PT ;  /* 0x0000000cbb007209 */ /* 0x000fe40007810000 */
[----:B------:R-:W-:Y:S02]  /*8530*/  ISETP.LT.OR P0, PT, R2, 0x3a, P0 ;  /* 0x0000003a0200780c */ /* 0x000fe40000701670 */
[----:B------:R-:W-:Y:S02]  /*8540*/  FMNMX.FTZ R0, R188, R0, !PT ;  /* 0x00000000bc007209 */ /* 0x000fe40007810000 */
[----:B------:R-:W-:Y:S02]  /*8550*/  FSEL R135, R24, -INF , !P0 ;  /* 0xff80000018877808 */ /* 0x000fe40004000000 */
[----:B------:R-:W-:Y:S02]  /*8560*/  FMNMX.FTZ R0, R220, R0, !PT ;  /* 0x00000000dc007209 */ /* 0x000fe40007810000 */
[----:B-1----:R-:W-:Y:S02]  /*8570*/  FMNMX.FTZ R3, R3, R13, !PT ;  /* 0x0000000d03037209 */ /* 0x002fe40007810000 */
[----:B------:R-:W-:Y:S01]  /*8580*/  FMNMX.FTZ R0, R135, R0, !PT ;  /* 0x0000000087007209 */ /* 0x000fe20007810000 */
[----:B------:R-:W-:Y:S08]  /*8590*/  LDSM.16.MT88.4 R12, [R193+0x100] ;  /* 0x00010000c10c783b */ /* 0x000ff00000004200 */
[----:B------:R-:W1:Y:S08]  /*85a0*/  SHFL.BFLY PT, R2, R0, 0x2, 0x1f ;  /* 0x0c401f0000027f89 */ /* 0x000e7000000e0000 */
[----:B------:R-:W2:Y:S01]  /*85b0*/  SHFL.BFLY PT, R132, R3, 0x1, 0x1f ;  /* 0x0c201f0003847f89 */ /* 0x000ea200000e0000 */
[----:B-1----:R-:W-:Y:S02]  /*85c0*/  FMNMX.FTZ R2, R0, R2, !PT ;  /* 0x0000000200027209 */ /* 0x002fe40007810000 */
[----:B--2---:R-:W-:Y:S05]  /*85d0*/  FMNMX.FTZ R132, R3, R132, !PT ;  /* 0x0000008403847209 */ /* 0x004fea0007810000 */
[----:B------:R-:W1:Y:S01]  /*85e0*/  SHFL.BFLY PT, R3, R2, 0x1, 0x1f ;  /* 0x0c201f0002037f89 */ /* 0x000e6200000e0000 */
[C---:B------:R-:W-:Y:S01]  /*85f0*/  FSETP.NEU.FTZ.AND P0, PT, R132.reuse, -INF , PT ;  /* 0xff8000008400780b */ /* 0x040fe20003f1d000 */
[C---:B------:R-:W-:Y:S03]  /*8600*/  FMUL.FTZ R172, R132.reuse, c[0x0][0x2d0] ;  /* 0x0000b40084ac7a20 */ /* 0x040fe60000410000 */
[----:B------:R-:W-:Y:S02]  /*8610*/  FSEL R0, R132, RZ, P0 ;  /* 0x000000ff84007208 */ /* 0x000fe40000000000 */
[----:B------:R-:W-:Y:S03]  /*8620*/  FSEL R172, R172, RZ, P0 ;  /* 0x000000ffacac7208 */ /* 0x000fe60000000000 */
[----:B------:R-:W-:Y:S02]  /*8630*/  FADD.FTZ R0, -R0, R133 ;  /* 0x0000008500007221 */ /* 0x000fe40000010100 */
[--C-:B------:R-:W-:Y:S02]  /*8640*/  FFMA.FTZ R8, R8, c[0x0][0x2d0], -R172.reuse ;  /* 0x0000b40008087a23 */ /* 0x100fe400000108ac */
[----:B------:R-:W-:Y:S02]  /*8650*/  FMUL.FTZ R0, R0, c[0x0][0x2d0] ;  /* 0x0000b40000007a20 */ /* 0x000fe40000410000 */
[--C-:B------:R-:W-:Y:S01]  /*8660*/  FFMA.FTZ R10, R10, c[0x0][0x2d0], -R172.reuse ;  /* 0x0000b4000a0a7a23 */ /* 0x100fe200000108ac */
[----:B------:R-:W-:Y:S01]  /*8670*/  MUFU.EX2 R237, R8 ;  /* 0x0000000800ed7308 */ /* 0x000fe20000000800 */
[--C-:B------:R-:W-:Y:S02]  /*8680*/  FFMA.FTZ R9, R9, c[0x0][0x2d0], -R172.reuse ;  /* 0x0000b40009097a23 */ /* 0x100fe400000108ac */
[----:B------:R-:W-:Y:S01]  /*8690*/  FFMA.FTZ R11, R11, c[0x0][0x2d0], -R172 ;  /* 0x0000b4000b0b7a23 */ /* 0x000fe200000108ac */
[----:B-1----:R-:W-:Y:S06]  /*86a0*/  FMNMX.FTZ R3, R2, R3, !PT ;  /* 0x0000000302037209 */ /* 0x002fec0007810000 */
[----:B------:R1:W2:Y:S01]  /*86b0*/  MUFU.EX2 R2, R0 ;  /* 0x0000000000027308 */ /* 0x0002a20000000800 */
[C---:B------:R-:W-:Y:S01]  /*86c0*/  FSETP.NEU.FTZ.AND P0, PT, R3.reuse, -INF , PT ;  /* 0xff8000000300780b */ /* 0x040fe20003f1d000 */
[----:B------:R-:W-:Y:S05]  /*86d0*/  FMUL.FTZ R133, R3, c[0x0][0x2d0] ;  /* 0x0000b40003857a20 */ /* 0x000fea0000410000 */
[----:B------:R-:W-:Y:S03]  /*86e0*/  FSEL R133, R133, RZ, P0 ;  /* 0x000000ff85857208 */ /* 0x000fe60000000000 */
[----:B------:R-:W3:Y:S02]  /*86f0*/  MUFU.EX2 R240, R10 ;  /* 0x0000000a00f07308 */ /* 0x000ee40000000800 */
[--C-:B------:R-:W-:Y:S02]  /*8700*/  FFMA.FTZ R4, R4, c[0x0][0x2d0], -R133.reuse ;  /* 0x0000b40004047a23 */ /* 0x100fe40000010885 */
[--C-:B------:R-:W-:Y:S02]  /*8710*/  FFMA.FTZ R6, R6, c[0x0][0x2d0], -R133.reuse ;  /* 0x0000b40006067a23 */ /* 0x100fe40000010885 */
[--C-:B------:R-:W-:Y:S02]  /*8720*/  FFMA.FTZ R5, R5, c[0x0][0x2d0], -R133.reuse ;  /* 0x0000b40005057a23 */ /* 0x100fe40000010885 */
[--C-:B------:R-:W-:Y:S02]  /*8730*/  FFMA.FTZ R7, R7, c[0x0][0x2d0], -R133.reuse ;  /* 0x0000b40007077a23 */ /* 0x100fe40000010885 */
[----:B------:R4:W-:Y:S01]  /*8740*/  MUFU.EX2 R239, R9 ;  /* 0x0000000900ef7308 */ /* 0x0009e20000000800 */
[----:B-1----:R-:W-:Y:S01]  /*8750*/  FSEL R0, R3, RZ, P0 ;  /* 0x000000ff03007208 */ /* 0x002fe20000000000 */
[C---:B--2---:R-:W-:Y:S02]  /*8760*/  FMUL.FTZ R8, R2.reuse, R140 ;  /* 0x0000008c02087220 */ /* 0x044fe40000410000 */
[----:B------:R-:W-:Y:S02]  /*8770*/  FMUL.FTZ R16, R2, R148 ;  /* 0x0000009402107220 */ /* 0x000fe40000410000 */
[----:B------:R-:W-:Y:S04]  /*8780*/  FADD.FTZ R0, -R0, R134 ;  /* 0x0000008600007221 */ /* 0x000fe80000010100 */
[----:B------:R-:W1:Y:S01]  /*8790*/  MUFU.EX2 R238, R11 ;  /* 0x0000000b00ee7308 */ /* 0x000e620000000800 */
[----:B------:R-:W-:Y:S02]  /*87a0*/  FMUL.FTZ R17, R2, R149 ;  /* 0x0000009502117220 */ /* 0x000fe40000410000 */
[----:B------:R-:W-:Y:S01]  /*87b0*/  FMUL.FTZ R0, R0, c[0x0][0x2d0] ;  /* 0x0000b40000007a20 */ /* 0x000fe20000410000 */
[----:B---3--:R-:W-:Y:S01]  /*87c0*/  F2FP.PACK_AB R168, R240, R237 ;  /* 0x000000edf0a8723e */ /* 0x008fe200000000ff */
[C---:B------:R-:W-:Y:S02]  /*87d0*/  FMUL.FTZ R24, R2.reuse, R156 ;  /* 0x0000009c02187220 */ /* 0x040fe40000410000 */
[----:B------:R-:W-:Y:S02]  /*87e0*/  FMUL.FTZ R25, R2, R157 ;  /* 0x0000009d02197220 */ /* 0x000fe40000410000 */
[--C-:B------:R-:W-:Y:S01]  /*87f0*/  FFMA.FTZ R134, R176, c[0x0][0x2d0], -R172.reuse ;  /* 0x0000b400b0867a23 */ /* 0x100fe200000108ac */
[----:B------:R2:W-:Y:S01]  /*8800*/  MUFU.EX2 R227, R4 ;  /* 0x0000000400e37308 */ /* 0x0005e20000000800 */
[C---:B------:R-:W-:Y:S02]  /*8810*/  FMUL.FTZ R32, R2.reuse, R164 ;  /* 0x000000a402207220 */ /* 0x040fe40000410000 */
[C---:B------:R-:W-:Y:S02]  /*8820*/  FMUL.FTZ R33, R2.reuse, R165 ;  /* 0x000000a502217220 */ /* 0x040fe40000410000 */
[C---:B----4-:R-:W-:Y:S02]  /*8830*/  FMUL.FTZ R9, R2.reuse, R141 ;  /* 0x0000008d02097220 */ /* 0x050fe40000410000 */
[C---:B------:R-:W-:Y:S02]  /*8840*/  FMUL.FTZ R36, R2.reuse, R36 ;  /* 0x0000002402247220 */ /* 0x040fe40000410000 */
[C---:B------:R-:W-:Y:S01]  /*8850*/  FMUL.FTZ R37, R2.reuse, R37 ;  /* 0x0000002502257220 */ /* 0x040fe20000410000 */
[----:B------:R-:W3:Y:S01]  /*8860*/  MUFU.EX2 R226, R6 ;  /* 0x0000000600e27308 */ /* 0x000ee20000000800 */
[C---:B------:R-:W-:Y:S02]  /*8870*/  FMUL.FTZ R40, R2.reuse, R40 ;  /* 0x0000002802287220 */ /* 0x040fe40000410000 */
[----:B------:R-:W-:Y:S01]  /*8880*/  FMUL.FTZ R41, R2, R41 ;  /* 0x0000002902297220 */ /* 0x000fe20000410000 */
[----:B-1----:R-:W-:Y:S01]  /*8890*/  F2FP.PACK_AB R170, R238, R239 ;  /* 0x000000efeeaa723e */ /* 0x002fe200000000ff */
[C---:B------:R-:W-:Y:S02]  /*88a0*/  FMUL.FTZ R44, R2.reuse, R44 ;  /* 0x0000002c022c7220 */ /* 0x040fe40000410000 */
[C---:B------:R-:W-:Y:S02]  /*88b0*/  FMUL.FTZ R45, R2.reuse, R45 ;  /* 0x0000002d022d7220 */ /* 0x040fe40000410000 */
[C---:B------:R-:W-:Y:S01]  /*88c0*/  FMUL.FTZ R48, R2.reuse, R48 ;  /* 0x0000003002307220 */ /* 0x040fe20000410000 */
[----:B------:R1:W-:Y:S01]  /*88d0*/  MUFU.EX2 R225, R5 ;  /* 0x0000000500e17308 */ /* 0x0003e20000000800 */
[C---:B------:R-:W-:Y:S02]  /*88e0*/  FMUL.FTZ R49, R2.reuse, R49 ;  /* 0x0000003102317220 */ /* 0x040fe40000410000 */
[C---:B------:R-:W-:Y:S02]  /*88f0*/  FMUL.FTZ R52, R2.reuse, R52 ;  /* 0x0000003402347220 */ /* 0x040fe40000410000 */
[C---:B--2---:R-:W-:Y:S02]  /*8900*/  FMUL.FTZ R4, R2.reuse, R136 ;  /* 0x0000008802047220 */ /* 0x044fe40000410000 */
[C---:B------:R-:W-:Y:S02]  /*8910*/  FMUL.FTZ R53, R2.reuse, R53 ;  /* 0x0000003502357220 */ /* 0x040fe40000410000 */
[C---:B------:R-:W-:Y:S01]  /*8920*/  FMUL.FTZ R56, R2.reuse, R56 ;  /* 0x0000003802387220 */ /* 0x040fe20000410000 */
[----:B------:R-:W2:Y:S01]  /*8930*/  MUFU.EX2 R224, R7 ;  /* 0x0000000700e07308 */ /* 0x000ea20000000800 */
[C---:B------:R-:W-:Y:S02]  /*8940*/  FMUL.FTZ R57, R2.reuse, R57 ;  /* 0x0000003902397220 */ /* 0x040fe40000410000 */
[----:B------:R-:W-:Y:S01]  /*8950*/  FMUL.FTZ R60, R2, R60 ;  /* 0x0000003c023c7220 */ /* 0x000fe20000410000 */
[----:B---3--:R-:W-:Y:S01]  /*8960*/  F2FP.PACK_AB R169, R226, R227 ;  /* 0x000000e3e2a9723e */ /* 0x008fe200000000ff */
[C---:B------:R-:W-:Y:S02]  /*8970*/  FMUL.FTZ R61, R2.reuse, R61 ;  /* 0x0000003d023d7220 */ /* 0x040fe40000410000 */
[C---:B------:R-:W-:Y:S02]  /*8980*/  FMUL.FTZ R64, R2.reuse, R64 ;  /* 0x0000004002407220 */ /* 0x040fe40000410000 */
[C---:B------:R-:W-:Y:S01]  /*8990*/  FMUL.FTZ R65, R2.reuse, R65 ;  /* 0x0000004102417220 */ /* 0x040fe20000410000 */
[----:B------:R-:W3:Y:S01]  /*89a0*/  MUFU.EX2 R0, R0 ;  /* 0x0000000000007308 */ /* 0x000ee20000000800 */
[C---:B------:R-:W-:Y:S02]  /*89b0*/  FMUL.FTZ R68, R2.reuse, R68 ;  /* 0x0000004402447220 */ /* 0x040fe40000410000 */
[C---:B------:R-:W-:Y:S02]  /*89c0*/  FMUL.FTZ R69, R2.reuse, R69 ;  /* 0x0000004502457220 */ /* 0x040fe40000410000 */
[C---:B-1----:R-:W-:Y:S02]  /*89d0*/  FMUL.FTZ R5, R2.reuse, R137 ;  /* 0x0000008902057220 */ /* 0x042fe40000410000 */
[C---:B------:R-:W-:Y:S02]  /*89e0*/  FMUL.FTZ R72, R2.reuse, R72 ;  /* 0x0000004802487220 */ /* 0x040fe40000410000 */
[C---:B------:R-:W-:Y:S01]  /*89f0*/  FMUL.FTZ R73, R2.reuse, R73 ;  /* 0x0000004902497220 */ /* 0x040fe20000410000 */
[----:B------:R1:W-:Y:S01]  /*8a00*/  MUFU.EX2 R236, R134 ;  /* 0x0000008600ec7308 */ /* 0x0003e20000000800 */
[C---:B------:R-:W-:Y:S02]  /*8a10*/  FMUL.FTZ R76, R2.reuse, R76 ;  /* 0x0000004c024c7220 */ /* 0x040fe40000410000 */
[----:B------:R-:W-:Y:S01]  /*8a20*/  FMUL.FTZ R77, R2, R77 ;  /* 0x0000004d024d7220 */ /* 0x000fe20000410000 */
[----:B--2---:R-:W-:Y:S01]  /*8a30*/  F2FP.PACK_AB R171, R224, R225 ;  /* 0x000000e1e0ab723e */ /* 0x004fe200000000ff */
[C---:B------:R-:W-:Y:S02]  /*8a40*/  FMUL.FTZ R80, R2.reuse, R80 ;  /* 0x0000005002507220 */ /* 0x040fe40000410000 */
[C---:B------:R-:W-:Y:S02]  /*8a50*/  FMUL.FTZ R81, R2.reuse, R81 ;  /* 0x0000005102517220 */ /* 0x040fe40000410000 */
[C---:B------:R-:W-:Y:S02]  /*8a60*/  FMUL.FTZ R84, R2.reuse, R84 ;  /* 0x0000005402547220 */ /* 0x040fe40000410000 */
[C---:B------:R-:W-:Y:S02]  /*8a70*/  FMUL.FTZ R85, R2.reuse, R85 ;  /* 0x0000005502557220 */ /* 0x040fe40000410000 */
[----:B------:R-:W-:Y:S02]  /*8a80*/  FMUL.FTZ R88, R2, R88 ;  /* 0x0000005802587220 */ /* 0x000fe40000410000 */
[C---:B---3--:R-:W-:Y:S02]  /*8a90*/  FMUL.FTZ R6, R0.reuse, R138 ;  /* 0x0000008a00067220 */ /* 0x048fe40000410000 */
[C---:B------:R-:W-:Y:S02]  /*8aa0*/  FMUL.FTZ R7, R0.reuse, R139 ;  /* 0x0000008b00077220 */ /* 0x040fe40000410000 */
[----:B------:R-:W2:Y:S01]  /*8ab0*/  LDSM.16.MT88.4 R136, [R195+0x100] ;  /* 0x00010000c388783b */ /* 0x000ea20000004200 */
[C---:B------:R-:W-:Y:S02]  /*8ac0*/  FMUL.FTZ R10, R0.reuse, R142 ;  /* 0x0000008e000a7220 */ /* 0x040fe40000410000 */
[C---:B------:R-:W-:Y:S02]  /*8ad0*/  FMUL.FTZ R11, R0.reuse, R143 ;  /* 0x0000008f000b7220 */ /* 0x040fe40000410000 */
[C---:B------:R-:W-:Y:S03]  /*8ae0*/  HMMA.16816.F32 R4, R168.reuse, R12, R4 ;  /* 0x0000000ca804723c */ /* 0x040fe60000001804 */
[----:B------:R-:W3:Y:S02]  /*8af0*/  LDSM.16.MT88.4 R140, [R193+0x2100] ;  /* 0x00210000c18c783b */ /* 0x000ee40000004200 */
[----:B------:R-:W-:Y:S02]  /*8b00*/  FMUL.FTZ R18, R0, R150 ;  /* 0x0000009600127220 */ /* 0x000fe40000410000 */
[C---:B------:R-:W-:Y:S01]  /*8b10*/  FMUL.FTZ R12, R2.reuse, R144 ;  /* 0x00000090020c7220 */ /* 0x040fe20000410000 */
[C---:B------:R-:W-:Y:S04]  /*8b20*/  HMMA.16816.F32 R8, R168.reuse, R14, R8 ;  /* 0x0000000ea808723c */ /* 0x040fe80000001808 */
[----:B------:R-:W-:Y:S02]  /*8b30*/  FMUL.FTZ R13, R2, R145 ;  /* 0x00000091020d7220 */ /* 0x000fe40000410000 */
[C---:B------:R-:W-:Y:S02]  /*8b40*/  FMUL.FTZ R19, R0.reuse, R151 ;  /* 0x0000009700137220 */ /* 0x040fe40000410000 */
[C---:B------:R-:W-:Y:S01]  /*8b50*/  FMUL.FTZ R14, R0.reuse, R146 ;  /* 0x00000092000e7220 */ /* 0x040fe20000410000 */
[----:B------:R-:W-:Y:S03]  /*8b60*/  LDSM.16.MT88.4 R148, [R196+0x900] ;  /* 0x00090000c494783b */ /* 0x000fe60000004200 */
[C---:B------:R-:W-:Y:S02]  /*8b70*/  FMUL.FTZ R15, R0.reuse, R147 ;  /* 0x00000093000f7220 */ /* 0x040fe40000410000 */
[C---:B------:R-:W-:Y:S02]  /*8b80*/  FMUL.FTZ R26, R0.reuse, R158 ;  /* 0x0000009e001a7220 */ /* 0x040fe40000410000 */
[C---:B------:R-:W-:Y:S01]  /*8b90*/  FMUL.FTZ R27, R0.reuse, R159 ;  /* 0x0000009f001b7220 */ /* 0x040fe20000410000 */
[----:B------:R-:W4:Y:S01]  /*8ba0*/  LDSM.16.MT88.4 R144, [R194+0x2100] ;  /* 0x00210000c290783b */ /* 0x000f220000004200 */
[C---:B------:R-:W-:Y:S01]  /*8bb0*/  FMUL.FTZ R34, R0.reuse, R166 ;  /* 0x000000a600227220 */ /* 0x040fe20000410000 */
[C---:B------:R-:W-:Y:S03]  /*8bc0*/  HMMA.16816.F32 R12, R168.reuse, R20, R12 ;  /* 0x00000014a80c723c */ /* 0x040fe6000000180c */
[C---:B------:R-:W-:Y:S02]  /*8bd0*/  FMUL.FTZ R35, R0.reuse, R167 ;  /* 0x000000a700237220 */ /* 0x040fe40000410000 */
[----:B------:R-:W-:Y:S01]  /*8be0*/  FMUL.FTZ R38, R0, R38 ;  /* 0x0000002600267220 */ /* 0x000fe20000410000 */
[----:B------:R-:W-:Y:S01]  /*8bf0*/  LDSM.16.MT88.4 R156, [R194+0x2900] ;  /* 0x00290000c29c783b */ /* 0x000fe20000004200 */
[C---:B------:R-:W-:Y:S01]  /*8c00*/  FMUL.FTZ R20, R2.reuse, R152 ;  /* 0x0000009802147220 */ /* 0x040fe20000410000 */
[C---:B------:R-:W-:Y:S04]  /*8c10*/  HMMA.16816.F32 R16, R168.reuse, R22, R16 ;  /* 0x00000016a810723c */ /* 0x040fe80000001810 */
[----:B------:R-:W-:Y:S02]  /*8c20*/  FMUL.FTZ R21, R2, R153 ;  /* 0x0000009902157220 */ /* 0x000fe40000410000 */
[C---:B------:R-:W-:Y:S01]  /*8c30*/  FMUL.FTZ R39, R0.reuse, R39 ;  /* 0x0000002700277220 */ /* 0x040fe20000410000 */
[----:B------:R-:W-:Y:S01]  /*8c40*/  LDSM.16.MT88.4 R164, [R195+0x1900] ;  /* 0x00190000c3a4783b */ /* 0x000fe20000004200 */
[C---:B------:R-:W-:Y:S04]  /*8c50*/  FMUL.FTZ R22, R0.reuse, R154 ;  /* 0x0000009a00167220 */ /* 0x040fe80000410000 */
[C---:B------:R-:W-:Y:S02]  /*8c60*/  FMUL.FTZ R23, R0.reuse, R155 ;  /* 0x0000009b00177220 */ /* 0x040fe40000410000 */
[C---:B------:R-:W-:Y:S01]  /*8c70*/  FMUL.FTZ R42, R0.reuse, R42 ;  /* 0x0000002a002a7220 */ /* 0x040fe20000410000 */
[----:B------:R-:W-:Y:S01]  /*8c80*/  LDSM.16.MT88.4 R152, [R195+0x900] ;  /* 0x00090000c398783b */ /* 0x000fe20000004200 */
[C---:B------:R-:W-:Y:S02]  /*8c90*/  FMUL.FTZ R43, R0.reuse, R43 ;  /* 0x0000002b002b7220 */ /* 0x040fe40000410000 */
[C---:B------:R-:W-:Y:S01]  /*8ca0*/  FMUL.FTZ R46, R0.reuse, R46 ;  /* 0x0000002e002e7220 */ /* 0x040fe20000410000 */
[C---:B------:R-:W-:Y:S03]  /*8cb0*/  HMMA.16816.F32 R20, R168.reuse, R28, R20 ;  /* 0x0000001ca814723c */ /* 0x040fe60000001814 */
[C---:B------:R-:W-:Y:S02]  /*8cc0*/  FMUL.FTZ R47, R0.reuse, R47 ;  /* 0x0000002f002f7220 */ /* 0x040fe40000410000 */
[----:B------:R-:W-:Y:S02]  /*8cd0*/  FMUL.FTZ R50, R0, R50 ;  /* 0x0000003200327220 */ /* 0x000fe40000410000 */
[C---:B------:R-:W-:Y:S01]  /*8ce0*/  FMUL.FTZ R28, R2.reuse, R160 ;  /* 0x000000a0021c7220 */ /* 0x040fe20000410000 */
[C---:B------:R-:W-:Y:S04]  /*8cf0*/  HMMA.16816.F32 R24, R168.reuse, R30, R24 ;  /* 0x0000001ea818723c */ /* 0x040fe80000001818 */
[----:B------:R-:W-:Y:S02]  /*8d00*/  FMUL.FTZ R29, R2, R161 ;  /* 0x000000a1021d7220 */ /* 0x000fe40000410000 */
[--C-:B-1----:R-:W-:Y:S02]  /*8d10*/  FFMA.FTZ R134, R175, c[0x0][0x2d0], -R172.reuse ;  /* 0x0000b400af867a23 */ /* 0x102fe400000108ac */
[C---:B------:R-:W-:Y:S02]  /*8d20*/  FMUL.FTZ R30, R0.reuse, R162 ;  /* 0x000000a2001e7220 */ /* 0x040fe40000410000 */
[----:B------:R1:W5:Y:S02]  /*8d30*/  MUFU.EX2 R235, R134 ;  /* 0x0000008600eb7308 */ /* 0x0003640000000800 */
[C---:B------:R-:W-:Y:S02]  /*8d40*/  FMUL.FTZ R31, R0.reuse, R163 ;  /* 0x000000a3001f7220 */ /* 0x040fe40000410000 */
[----:B------:R-:W-:Y:S01]  /*8d50*/  LDSM.16.MT88.4 R160, [R196+0x1900] ;  /* 0x00190000c4a0783b */ /* 0x000fe20000004200 */
[C---:B------:R-:W-:Y:S02]  /*8d60*/  FMUL.FTZ R51, R0.reuse, R51 ;  /* 0x0000003300337220 */ /* 0x040fe40000410000 */
[C---:B------:R-:W-:Y:S02]  /*8d70*/  FMUL.FTZ R54, R0.reuse, R54 ;  /* 0x0000003600367220 */ /* 0x040fe40000410000 */
[C---:B--2---:R-:W-:Y:S03]  /*8d80*/  HMMA.16816.F32 R28, R168.reuse, R136, R28 ;  /* 0x00000088a81c723c */ /* 0x044fe6000000181c */
[C---:B------:R-:W-:Y:S02]  /*8d90*/  FMUL.FTZ R55, R0.reuse, R55 ;  /* 0x0000003700377220 */ /* 0x040fe40000410000 */
[C---:B------:R-:W-:Y:S02]  /*8da0*/  FMUL.FTZ R58, R0.reuse, R58 ;  /* 0x0000003a003a7220 */ /* 0x040fe40000410000 */
[C---:B------:R-:W-:Y:S01]  /*8db0*/  FMUL.FTZ R59, R0.reuse, R59 ;  /* 0x0000003b003b7220 */ /* 0x040fe20000410000 */
        /* <DEDUP_REMOVED lines=10> */
[----:B------:R-:W-:Y:S02]  /*8e60*/  FMUL.FTZ R71, R0, R71 ;  /* 0x0000004700477220 */ /* 0x000fe40000410000 */
[C---:B----4-:R-:W-:Y:S04]  /*8e70*/  HMMA.16816.F32 R44, R168.reuse, R144, R44 ;  /* 0x00000090a82c723c */ /* 0x050fe8000000182c */
[--C-:B-1----:R-:W-:Y:S02]  /*8e80*/  FFMA.FTZ R134, R180, c[0x0][0x2d0], -R172.reuse ;  /* 0x0000b400b4867a23 */ /* 0x102fe400000108ac */
[C---:B------:R-:W-:Y:S02]  /*8e90*/  FMUL.FTZ R74, R0.reuse, R74 ;  /* 0x0000004a004a7220 */ /* 0x040fe40000410000 */
[C---:B------:R-:W-:Y:S01]  /*8ea0*/  HMMA.16816.F32 R48, R168.reuse, R146, R48 ;  /* 0x00000092a830723c */ /* 0x040fe20000001830 */
[----:B------:R-:W1:Y:S01]  /*8eb0*/  LDSM.16.MT88.4 R144, [R193+0x4100] ;  /* 0x00410000c190783b */ /* 0x000e620000004200 */
[----:B------:R4:W-:Y:S02]  /*8ec0*/  MUFU.EX2 R234, R134 ;  /* 0x0000008600ea7308 */ /* 0x0009e40000000800 */
[C---:B------:R-:W-:Y:S02]  /*8ed0*/  FMUL.FTZ R75, R0.reuse, R75 ;  /* 0x0000004b004b7220 */ /* 0x040fe40000410000 */
[C---:B------:R-:W-:Y:S02]  /*8ee0*/  FMUL.FTZ R78, R0.reuse, R78 ;  /* 0x0000004e004e7220 */ /* 0x040fe40000410000 */
[C---:B------:R-:W-:Y:S01]  /*8ef0*/  FMUL.FTZ R79, R0.reuse, R79 ;  /* 0x0000004f004f7220 */ /* 0x040fe20000410000 */
[C---:B--2---:R-:W-:Y:S03]  /*8f00*/  HMMA.16816.F32 R52, R168.reuse, R136, R52 ;  /* 0x00000088a834723c */ /* 0x044fe60000001834 */
[C---:B------:R-:W-:Y:S02]  /*8f10*/  FMUL.FTZ R82, R0.reuse, R82 ;  /* 0x0000005200527220 */ /* 0x040fe40000410000 */
[C---:B------:R-:W-:Y:S02]  /*8f20*/  FMUL.FTZ R83, R0.reuse, R83 ;  /* 0x0000005300537220 */ /* 0x040fe40000410000 */
[C---:B------:R-:W-:Y:S01]  /*8f30*/  FMUL.FTZ R86, R0.reuse, R86 ;  /* 0x0000005600567220 */ /* 0x040fe20000410000 */
[C---:B------:R-:W-:Y:S01]  /*8f40*/  HMMA.16816.F32 R56, R168.reuse, R138, R56 ;  /* 0x0000008aa838723c */ /* 0x040fe20000001838 */
[----:B------:R-:W2:Y:S03]  /*8f50*/  LDSM.16.MT88.4 R136, [R194+0x4100] ;  /* 0x00410000c288783b */ /* 0x000ea60000004200 */
[----:B------:R-:W-:Y:S02]  /*8f60*/  FMUL.FTZ R87, R0, R87 ;  /* 0x0000005700577220 */ /* 0x000fe40000410000 */
[----:B------:R-:W-:Y:S02]  /*8f70*/  FMUL.FTZ R89, R2, R89 ;  /* 0x0000005902597220 */ /* 0x000fe40000410000 */
[C---:B---3--:R-:W-:Y:S04]  /*8f80*/  HMMA.16816.F32 R60, R168.reuse, R140, R60 ;  /* 0x0000008ca83c723c */ /* 0x048fe8000000183c */
[--C-:B----4-:R-:W-:Y:S02]  /*8f90*/  FFMA.FTZ R134, R182, c[0x0][0x2d0], -R172.reuse ;  /* 0x0000b400b6867a23 */ /* 0x110fe400000108ac */
[C---:B------:R-:W-:Y:S02]  /*8fa0*/  FMUL.FTZ R90, R0.reuse, R90 ;  /* 0x0000005a005a7220 */ /* 0x040fe40000410000 */
[C---:B------:R-:W-:Y:S01]  /*8fb0*/  HMMA.16816.F32 R64, R168.reuse, R142, R64 ;  /* 0x0000008ea840723c */ /* 0x040fe20000001840 */
[----:B------:R3:W-:Y:S01]  /*8fc0*/  MUFU.EX2 R231, R134 ;  /* 0x0000008600e77308 */ /* 0x0007e20000000800 */
[----:B------:R-:W4:Y:S02]  /*8fd0*/  LDSM.16.MT88.4 R140, [R196+0x4100] ;  /* 0x00410000c48c783b */ /* 0x000f240000004200 */
[----:B------:R-:W-:Y:S02]  /*8fe0*/  FMUL.FTZ R91, R0, R91 ;  /* 0x0000005b005b7220 */ /* 0x000fe40000410000 */
[C---:B------:R-:W-:Y:S02]  /*8ff0*/  FMUL.FTZ R92, R2.reuse, R92 ;  /* 0x0000005c025c7220 */ /* 0x040fe40000410000 */
[C---:B-1----:R-:W-:Y:S04]  /*9000*/  HMMA.16816.F32 R68, R168.reuse, R144, R68 ;  /* 0x00000090a844723c */ /* 0x042fe80000001844 */
[----:B------:R-:W-:Y:S02]  /*9010*/  FMUL.FTZ R93, R2, R93 ;  /* 0x0000005d025d7220 */ /* 0x000fe40000410000 */
[C---:B------:R-:W-:Y:S02]  /*9020*/  FMUL.FTZ R94, R0.reuse, R94 ;  /* 0x0000005e005e7220 */ /* 0x040fe40000410000 */
[C---:B------:R-:W-:Y:S01]  /*9030*/  HMMA.16816.F32 R72, R168.reuse, R146, R72 ;  /* 0x00000092a848723c */ /* 0x040fe20000001848 */
[----:B------:R-:W1:Y:S03]  /*9040*/  LDSM.16.MT88.4 R144, [R195+0x4100] ;  /* 0x00410000c390783b */ /* 0x000e660000004200 */
[----:B------:R-:W-:Y:S02]  /*9050*/  FMUL.FTZ R95, R0, R95 ;  /* 0x0000005f005f7220 */ /* 0x000fe40000410000 */
[C---:B------:R-:W-:Y:S02]  /*9060*/  FMUL.FTZ R96, R2.reuse, R96 ;  /* 0x0000006002607220 */ /* 0x040fe40000410000 */
[----:B------:R-:W-:Y:S01]  /*9070*/  FMUL.FTZ R97, R2, R97 ;  /* 0x0000006102617220 */ /* 0x000fe20000410000 */
[C---:B--2---:R-:W-:Y:S03]  /*9080*/  HMMA.16816.F32 R76, R168.reuse, R136, R76 ;  /* 0x00000088a84c723c */ /* 0x044fe6000000184c */
[--C-:B---3--:R-:W-:Y:S02]  /*9090*/  FFMA.FTZ R134, R181, c[0x0][0x2d0], -R133.reuse ;  /* 0x0000b400b5867a23 */ /* 0x108fe40000010885 */
[C---:B------:R-:W-:Y:S02]  /*90a0*/  FMUL.FTZ R98, R0.reuse, R98 ;  /* 0x0000006200627220 */ /* 0x040fe40000410000 */
[----:B------:R2:W-:Y:S01]  /*90b0*/  MUFU.EX2 R181, R134 ;  /* 0x0000008600b57308 */ /* 0x0005e20000000800 */
[C---:B------:R-:W-:Y:S01]  /*90c0*/  HMMA.16816.F32 R80, R168.reuse, R138, R80 ;  /* 0x0000008aa850723c */ /* 0x040fe20000001850 */
[----:B------:R-:W3:Y:S03]  /*90d0*/  LDSM.16.MT88.4 R136, [R193+0x6100] ;  /* 0x00610000c188783b */ /* 0x000ee60000004200 */
[----:B------:R-:W-:Y:S02]  /*90e0*/  FMUL.FTZ R99, R0, R99 ;  /* 0x0000006300637220 */ /* 0x000fe40000410000 */
[C---:B------:R-:W-:Y:S02]  /*90f0*/  FMUL.FTZ R100, R2.reuse, R100 ;  /* 0x0000006402647220 */ /* 0x040fe40000410000 */
[----:B------:R-:W-:Y:S01]  /*9100*/  FMUL.FTZ R101, R2, R101 ;  /* 0x0000006502657220 */ /* 0x000fe20000410000 */
[C---:B----4-:R-:W-:Y:S03]  /*9110*/  HMMA.16816.F32 R84, R168.reuse, R140, R84 ;  /* 0x0000008ca854723c */ /* 0x050fe60000001854 */
[C---:B------:R-:W-:Y:S02]  /*9120*/  FMUL.FTZ R102, R0.reuse, R102 ;  /* 0x0000006600667220 */ /* 0x040fe40000410000 */
[----:B------:R-:W-:Y:S02]  /*9130*/  FMUL.FTZ R103, R0, R103 ;  /* 0x0000006700677220 */ /* 0x000fe40000410000 */
[C---:B------:R-:W-:Y:S01]  /*9140*/  FMUL.FTZ R104, R2.reuse, R104 ;  /* 0x0000006802687220 */ /* 0x040fe20000410000 */
[C---:B------:R-:W-:Y:S01]  /*9150*/  HMMA.16816.F32 R88, R168.reuse, R142, R88 ;  /* 0x0000008ea858723c */ /* 0x040fe20000001858 */
[----:B------:R-:W4:Y:S03]  /*9160*/  LDSM.16.MT88.4 R140, [R194+0x6100] ;  /* 0x00610000c28c783b */ /* 0x000f260000004200 */
[----:B------:R-:W-:Y:S02]  /*9170*/  FMUL.FTZ R105, R2, R105 ;  /* 0x0000006902697220 */ /* 0x000fe40000410000 */
[--C-:B--2---:R-:W-:Y:S02]  /*9180*/  FFMA.FTZ R134, R179, c[0x0][0x2d0], -R133.reuse ;  /* 0x0000b400b3867a23 */ /* 0x104fe40000010885 */
[C---:B-1----:R-:W-:Y:S02]  /*9190*/  HMMA.16816.F32 R92, R168.reuse, R144, R92 ;  /* 0x00000090a85c723c */ /* 0x042fe4000000185c */
[----:B------:R1:W2:Y:S02]  /*91a0*/  MUFU.EX2 R180, R134 ;  /* 0x0000008600b47308 */ /* 0x0002a40000000800 */
[C---:B------:R-:W-:Y:S02]  /*91b0*/  FMUL.FTZ R106, R0.reuse, R106 ;  /* 0x0000006a006a7220 */ /* 0x040fe40000410000 */
[----:B------:R-:W-:Y:S02]  /*91c0*/  FMUL.FTZ R107, R0, R107 ;  /* 0x0000006b006b7220 */ /* 0x000fe40000410000 */
[C---:B------:R-:W-:Y:S01]  /*91d0*/  HMMA.16816.F32 R96, R168.reuse, R146, R96 ;  /* 0x00000092a860723c */ /* 0x040fe20000001860 */
[----:B------:R-:W2:Y:S03]  /*91e0*/  LDSM.16.MT88.4 R144, [R196+0x6100] ;  /* 0x00610000c490783b */ /* 0x000ea60000004200 */
[C---:B------:R-:W-:Y:S02]  /*91f0*/  FMUL.FTZ R108, R2.reuse, R108 ;  /* 0x0000006c026c7220 */ /* 0x040fe40000410000 */
[----:B------:R-:W-:Y:S02]  /*9200*/  FMUL.FTZ R109, R2, R109 ;  /* 0x0000006d026d7220 */ /* 0x000fe40000410000 */
[C---:B---3--:R-:W-:Y:S04]  /*9210*/  HMMA.16816.F32 R100, R168.reuse, R136, R100 ;  /* 0x00000088a864723c */ /* 0x048fe80000001864 */
[C---:B------:R-:W-:Y:S02]  /*9220*/  FMUL.FTZ R110, R0.reuse, R110 ;  /* 0x0000006e006e7220 */ /* 0x040fe40000410000 */
[----:B------:R-:W-:Y:S02]  /*9230*/  FMUL.FTZ R111, R0, R111 ;  /* 0x0000006f006f7220 */ /* 0x000fe40000410000 */
[C---:B------:R-:W-:Y:S01]  /*9240*/  HMMA.16816.F32 R104, R168.reuse, R138, R104 ;  /* 0x0000008aa868723c */ /* 0x040fe20000001868 */
[----:B------:R-:W3:Y:S03]  /*9250*/  LDSM.16.MT88.4 R136, [R195+0x6100] ;  /* 0x00610000c388783b */ /* 0x000ee60000004200 */
[--C-:B-1----:R-:W-:Y:S02]  /*9260*/  FFMA.FTZ R134, R178, c[0x0][0x2d0], -R133.reuse ;  /* 0x0000b400b2867a23 */ /* 0x102fe40000010885 */
[C---:B------:R-:W-:Y:S02]  /*9270*/  FMUL.FTZ R112, R2.reuse, R112 ;  /* 0x0000007002707220 */ /* 0x040fe40000410000 */
[----:B------:R1:W-:Y:S01]  /*9280*/  MUFU.EX2 R179, R134 ;  /* 0x0000008600b37308 */ /* 0x0003e20000000800 */
[C---:B----4-:R-:W-:Y:S03]  /*9290*/  HMMA.16816.F32 R108, R168.reuse, R140, R108 ;  /* 0x0000008ca86c723c */ /* 0x050fe6000000186c */
[----:B------:R-:W-:Y:S02]  /*92a0*/  FMUL.FTZ R113, R2, R113 ;  /* 0x0000007102717220 */ /* 0x000fe40000410000 */
[C---:B------:R-:W-:Y:S02]  /*92b0*/  FMUL.FTZ R114, R0.reuse, R114 ;  /* 0x0000007200727220 */ /* 0x040fe40000410000 */
[----:B------:R-:W-:Y:S02]  /*92c0*/  FMUL.FTZ R115, R0, R115 ;  /* 0x0000007300737220 */ /* 0x000fe40000410000 */
[C---:B------:R-:W-:Y:S03]  /*92d0*/  FMUL.FTZ R116, R2.reuse, R116 ;  /* 0x0000007402747220 */ /* 0x040fe60000410000 */
[----:B------:R-:W-:Y:S02]  /*92e0*/  FMUL.FTZ R117, R2, R117 ;  /* 0x0000007502757220 */ /* 0x000fe40000410000 */
[C---:B------:R-:W-:Y:S01]  /*92f0*/  HMMA.16816.F32 R112, R168.reuse, R142, R112 ;  /* 0x0000008ea870723c */ /* 0x040fe20000001870 */
[----:B------:R-:W4:Y:S02]  /*9300*/  LDSM.16.MT88.4 R140, [R193+0x900] ;  /* 0x00090000c18c783b */ /* 0x000f240000004200 */
[C---:B------:R-:W-:Y:S02]  /*9310*/  FMUL.FTZ R118, R0.reuse, R118 ;  /* 0x0000007600767220 */ /* 0x040fe40000410000 */
[----:B------:R-:W-:Y:S02]  /*9320*/  FMUL.FTZ R119, R0, R119 ;  /* 0x0000007700777220 */ /* 0x000fe40000410000 */
[C---:B------:R-:W-:Y:S02]  /*9330*/  FMUL.FTZ R120, R2.reuse, R120 ;  /* 0x0000007802787220 */ /* 0x040fe40000410000 */
[----:B------:R-:W-:Y:S03]  /*9340*/  FMUL.FTZ R121, R2, R121 ;  /* 0x0000007902797220 */ /* 0x000fe60000410000 */
[C---:B--2---:R-:W-:Y:S03]  /*9350*/  HMMA.16816.F32 R116, R168.reuse, R144, R116 ;  /* 0x00000090a874723c */ /* 0x044fe60000001874 */
[C---:B------:R-:W-:Y:S02]  /*9360*/  FMUL.FTZ R122, R0.reuse, R122 ;  /* 0x0000007a007a7220 */ /* 0x040fe40000410000 */
[----:B------:R-:W-:Y:S02]  /*9370*/  FMUL.FTZ R123, R0, R123 ;  /* 0x0000007b007b7220 */ /* 0x000fe40000410000 */
[--C-:B-1----:R-:W-:Y:S02]  /*9380*/  FFMA.FTZ R134, R177, c[0x0][0x2d0], -R133.reuse ;  /* 0x0000b400b1867a23 */ /* 0x102fe40000010885 */
[C---:B------:R-:W-:Y:S02]  /*9390*/  FMUL.FTZ R124, R2.reuse, R124 ;  /* 0x0000007c027c7220 */ /* 0x040fe40000410000 */
[----:B------:R1:W2:Y:S01]  /*93a0*/  MUFU.EX2 R178, R134 ;  /* 0x0000008600b27308 */ /* 0x0002a20000000800 */
[C---:B------:R-:W-:Y:S01]  /*93b0*/  HMMA.16816.F32 R120, R168.reuse, R146, R120 ;  /* 0x00000092a878723c */ /* 0x040fe20000001878 */
[----:B------:R-:W4:Y:S02]  /*93c0*/  LDSM.16.MT88.4 R144, [R194+0x900] ;  /* 0x00090000c290783b */ /* 0x000f240000004200 */
[----:B------:R-:W-:Y:S02]  /*93d0*/  FMUL.FTZ R125, R2, R125 ;  /* 0x0000007d027d7220 */ /* 0x000fe40000410000 */
[C---:B------:R-:W-:Y:S02]  /*93e0*/  FMUL.FTZ R126, R0.reuse, R126 ;  /* 0x0000007e007e7220 */ /* 0x040fe40000410000 */
[----:B------:R-:W-:Y:S02]  /*93f0*/  FMUL.FTZ R127, R0, R127 ;  /* 0x0000007f007f7220 */ /* 0x000fe40000410000 */
[C---:B------:R-:W-:Y:S03]  /*9400*/  FMUL.FTZ R128, R2.reuse, R128 ;  /* 0x0000008002807220 */ /* 0x040fe60000410000 */
[----:B------:R-:W-:Y:S02]  /*9410*/  FMUL.FTZ R129, R2, R129 ;  /* 0x0000008102817220 */ /* 0x000fe40000410000 */
[C---:B---3--:R-:W-:Y:S03]  /*9420*/  HMMA.16816.F32 R124, R168.reuse, R136, R124 ;  /* 0x00000088a87c723c */ /* 0x048fe6000000187c */
[C---:B------:R-:W-:Y:S02]  /*9430*/  FMUL.FTZ R130, R0.reuse, R130 ;  /* 0x0000008200827220 */ /* 0x040fe40000410000 */
[----:B------:R-:W-:Y:S02]  /*9440*/  FMUL.FTZ R131, R0, R131 ;  /* 0x0000008300837220 */ /* 0x000fe40000410000 */
[----:B-----5:R-:W-:Y:S02]  /*9450*/  F2FP.PACK_AB R136, R235, R236 ;  /* 0x000000eceb88723e */ /* 0x020fe400000000ff */
[----:B------:R-:W-:Y:S03]  /*9460*/  F2FP.PACK_AB R137, R180, R181 ;  /* 0x000000b5b489723e */ /* 0x000fe600000000ff */
[----:B------:R-:W-:Y:S03]  /*9470*/  HMMA.16816.F32 R128, R168, R138, R128 ;  /* 0x0000008aa880723c */ /* 0x000fe60000001880 */
[--C-:B-1----:R-:W-:Y:S04]  /*9480*/  FFMA.FTZ R134, R183, c[0x0][0x2d0], -R172.reuse ;  /* 0x0000b400b7867a23 */ /* 0x102fe800000108ac */
[----:B------:R-:W-:Y:S01]  /*9490*/  F2FP.PACK_AB R138, R231, R234 ;  /* 0x000000eae78a723e */ /* 0x000fe200000000ff */
[----:B------:R1:W-:Y:S01]  /*94a0*/  MUFU.EX2 R230, R134 ;  /* 0x0000008600e67308 */ /* 0x0003e20000000800 */
[----:B--2---:R-:W-:Y:S07]  /*94b0*/  F2FP.PACK_AB R139, R178, R179 ;  /* 0x000000b3b28b723e */ /* 0x004fee00000000ff */
[C---:B----4-:R-:W-:Y:S08]  /*94c0*/  HMMA.16816.F32 R4, R136.reuse, R140, R4 ;  /* 0x0000008c8804723c */ /* 0x050ff00000001804 */
[C---:B------:R-:W-:Y:S01]  /*94d0*/  HMMA.16816.F32 R8, R136.reuse, R142, R8 ;  /* 0x0000008e8808723c */ /* 0x040fe20000001808 */
[----:B------:R-:W2:Y:S07]  /*94e0*/  LDSM.16.MT88.4 R140, [R193+0x2900] ;  /* 0x00290000c18c783b */ /* 0x000eae0000004200 */
[C---:B------:R-:W-:Y:S04]  /*94f0*/  HMMA.16816.F32 R12, R136.reuse, R144, R12 ;  /* 0x00000090880c723c */ /* 0x040fe8000000180c */
[--C-:B-1----:R-:W-:Y:S04]  /*9500*/  FFMA.FTZ R134, R184, c[0x0][0x2d0], -R172.reuse ;  /* 0x0000b400b8867a23 */ /* 0x102fe800000108ac */
[C---:B------:R-:W-:Y:S01]  /*9510*/  HMMA.16816.F32 R16, R136.reuse, R146, R16 ;  /* 0x000000928810723c */ /* 0x040fe20000001810 */
[----:B------:R-:W1:Y:S01]  /*9520*/  LDSM.16.MT88.4 R144, [R196+0x2900] ;  /* 0x00290000c490783b */ /* 0x000e620000004200 */
[----:B------:R3:W4:Y:S06]  /*9530*/  MUFU.EX2 R229, R134 ;  /* 0x0000008600e57308 */ /* 0x00072c0000000800 */
[C---:B------:R-:W-:Y:S08]  /*9540*/  HMMA.16816.F32 R20, R136.reuse, R148, R20 ;  /* 0x000000948814723c */ /* 0x040ff00000001814 */
[C---:B------:R-:W-:Y:S01]  /*9550*/  HMMA.16816.F32 R24, R136.reuse, R150, R24 ;  /* 0x000000968818723c */ /* 0x040fe20000001818 */
[----:B------:R-:W5:Y:S07]  /*9560*/  LDSM.16.MT88.4 R148, [R195+0x2900] ;  /* 0x00290000c394783b */ /* 0x000f6e0000004200 */
[C---:B------:R-:W-:Y:S04]  /*9570*/  HMMA.16816.F32 R28, R136.reuse, R152, R28 ;  /* 0x00000098881c723c */ /* 0x040fe8000000181c */
[--C-:B---3--:R-:W-:Y:S04]  /*9580*/  FFMA.FTZ R134, R189, c[0x0][0x2d0], -R172.reuse ;  /* 0x0000b400bd867a23 */ /* 0x108fe800000108ac */
[C---:B------:R-:W-:Y:S01]  /*9590*/  HMMA.16816.F32 R32, R136.reuse, R154, R32 ;  /* 0x0000009a8820723c */ /* 0x040fe20000001820 */
[----:B------:R-:W-:Y:S01]  /*95a0*/  LDSM.16.MT88.4 R152, [R194+0x4900] ;  /* 0x00490000c298783b */ /* 0x000fe20000004200 */
[----:B------:R3:W-:Y:S06]  /*95b0*/  MUFU.EX2 R228, R134 ;  /* 0x0000008600e47308 */ /* 0x0007ec0000000800 */
[C---:B--2---:R-:W-:Y:S08]  /*95c0*/  HMMA.16816.F32 R36, R136.reuse, R140, R36 ;  /* 0x0000008c8824723c */ /* 0x044ff00000001824 */
[C---:B------:R-:W-:Y:S01]  /*95d0*/  HMMA.16816.F32 R40, R136.reuse, R142, R40 ;  /* 0x0000008e8828723c */ /* 0x040fe20000001828 */
[----:B------:R-:W2:Y:S07]  /*95e0*/  LDSM.16.MT88.4 R140, [R193+0x4900] ;  /* 0x00490000c18c783b */ /* 0x000eae0000004200 */
[C---:B------:R-:W-:Y:S04]  /*95f0*/  HMMA.16816.F32 R44, R136.reuse, R156, R44 ;  /* 0x0000009c882c723c */ /* 0x040fe8000000182c */
[--C-:B---3--:R-:W-:Y:S02]  /*9600*/  FFMA.FTZ R134, R190, c[0x0][0x2d0], -R172.reuse ;  /* 0x0000b400be867a23 */ /* 0x108fe400000108ac */
[----:B------:R-:W3:Y:S02]  /*9610*/  LDL.LU R190, [R1+0xc] ;  /* 0x00000c0001be7983 */ /* 0x000ee40000300800 */
[C---:B------:R-:W-:Y:S01]  /*9620*/  HMMA.16816.F32 R48, R136.reuse, R158, R48 ;  /* 0x0000009e8830723c */ /* 0x040fe20000001830 */
[----:B------:R2:W2:Y:S01]  /*9630*/  MUFU.EX2 R189, R134 ;  /* 0x0000008600bd7308 */ /* 0x0004a20000000800 */
[----:B------:R-:W4:Y:S06]  /*9640*/  LDSM.16.MT88.4 R156, [R196+0x4900] ;  /* 0x00490000c49c783b */ /* 0x000f2c0000004200 */
[C---:B-1----:R-:W-:Y:S08]  /*9650*/  HMMA.16816.F32 R52, R136.reuse, R144, R52 ;  /* 0x000000908834723c */ /* 0x042ff00000001834 */
[C---:B------:R-:W-:Y:S01]  /*9660*/  HMMA.16816.F32 R56, R136.reuse, R146, R56 ;  /* 0x000000928838723c */ /* 0x040fe20000001838 */
[----:B------:R-:W1:Y:S07]  /*9670*/  LDSM.16.MT88.4 R144, [R195+0x4900] ;  /* 0x00490000c390783b */ /* 0x000e6e0000004200 */
[C---:B-----5:R-:W-:Y:S04]  /*9680*/  HMMA.16816.F32 R60, R136.reuse, R148, R60 ;  /* 0x00000094883c723c */ /* 0x060fe8000000183c */
[--C-:B--2---:R-:W-:Y:S04]  /*9690*/  FFMA.FTZ R134, R174, c[0x0][0x2d0], -R133.reuse ;  /* 0x0000b400ae867a23 */ /* 0x104fe80000010885 */
[C---:B------:R-:W-:Y:S01]  /*96a0*/  HMMA.16816.F32 R64, R136.reuse, R150, R64 ;  /* 0x000000968840723c */ /* 0x040fe20000001840 */
[----:B------:R-:W-:Y:S01]  /*96b0*/  LDSM.16.MT88.4 R148, [R194+0x6900] ;  /* 0x00690000c294783b */ /* 0x000fe20000004200 */
[----:B------:R2:W-:Y:S06]  /*96c0*/  MUFU.EX2 R177, R134 ;  /* 0x0000008600b17308 */ /* 0x0005ec0000000800 */
[C---:B------:R-:W-:Y:S08]  /*96d0*/  HMMA.16816.F32 R68, R136.reuse, R140, R68 ;  /* 0x0000008c8844723c */ /* 0x040ff00000001844 */
[C---:B------:R-:W-:Y:S01]  /*96e0*/  HMMA.16816.F32 R72, R136.reuse, R142, R72 ;  /* 0x0000008e8848723c */ /* 0x040fe20000001848 */
[----:B------:R-:W5:Y:S07]  /*96f0*/  LDSM.16.MT88.4 R140, [R193+0x6900] ;  /* 0x00690000c18c783b */ /* 0x000f6e0000004200 */
[C---:B------:R-:W-:Y:S04]  /*9700*/  HMMA.16816.F32 R76, R136.reuse, R152, R76 ;  /* 0x00000098884c723c */ /* 0x040fe8000000184c */
[--C-:B--2---:R-:W-:Y:S04]  /*9710*/  FFMA.FTZ R134, R173, c[0x0][0x2d0], -R133.reuse ;  /* 0x0000b400ad867a23 */ /* 0x104fe80000010885 */
[C---:B------:R-:W-:Y:S01]  /*9720*/  HMMA.16816.F32 R80, R136.reuse, R154, R80 ;  /* 0x0000009a8850723c */ /* 0x040fe20000001850 */
[----:B------:R-:W2:Y:S01]  /*9730*/  LDSM.16.MT88.4 R152, [R196+0x6900] ;  /* 0x00690000c498783b */ /* 0x000ea20000004200 */
[----:B------:R5:W2:Y:S06]  /*9740*/  MUFU.EX2 R176, R134 ;  /* 0x0000008600b07308 */ /* 0x000aac0000000800 */
[C---:B----4-:R-:W-:Y:S08]  /*9750*/  HMMA.16816.F32 R84, R136.reuse, R156, R84 ;  /* 0x0000009c8854723c */ /* 0x050ff00000001854 */
[C---:B------:R-:W-:Y:S01]  /*9760*/  HMMA.16816.F32 R88, R136.reuse, R158, R88 ;  /* 0x0000009e8858723c */ /* 0x040fe20000001858 */
[----:B------:R-:W4:Y:S07]  /*9770*/  LDSM.16.MT88.4 R156, [R195+0x6900] ;  /* 0x00690000c39c783b */ /* 0x000f2e0000004200 */
[C---:B-1----:R-:W-:Y:S04]  /*9780*/  HMMA.16816.F32 R92, R136.reuse, R144, R92 ;  /* 0x00000090885c723c */ /* 0x042fe8000000185c */
[--C-:B-----5:R-:W-:Y:S04]  /*9790*/  FFMA.FTZ R134, R185, c[0x0][0x2d0], -R133.reuse ;  /* 0x0000b400b9867a23 */ /* 0x120fe80000010885 */
[C---:B------:R-:W-:Y:S01]  /*97a0*/  HMMA.16816.F32 R96, R136.reuse, R146, R96 ;  /* 0x000000928860723c */ /* 0x040fe20000001860 */
[----:B------:R-:W-:Y:S01]  /*97b0*/  LDSM.16.MT88.4 R144, [R194+0x1100] ;  /* 0x00110000c290783b */ /* 0x000fe20000004200 */
[----:B------:R1:W-:Y:S06]  /*97c0*/  MUFU.EX2 R175, R134 ;  /* 0x0000008600af7308 */ /* 0x0003ec0000000800 */
[C---:B------:R-:W-:Y:S08]  /*97d0*/  HMMA.16816.F32 R100, R136.reuse, R140, R100 ;  /* 0x0000008c8864723c */ /* 0x040ff00000001864 */
[C---:B------:R-:W-:Y:S01]  /*97e0*/  HMMA.16816.F32 R104, R136.reuse, R142, R104 ;  /* 0x0000008e8868723c */ /* 0x040fe20000001868 */
[----:B------:R-:W5:Y:S07]  /*97f0*/  LDSM.16.MT88.4 R140, [R193+0x1100] ;  /* 0x00110000c18c783b */ /* 0x000f6e0000004200 */
[C---:B------:R-:W-:Y:S04]  /*9800*/  HMMA.16816.F32 R108, R136.reuse, R148, R108 ;  /* 0x00000094886c723c */ /* 0x040fe8000000186c */
[--C-:B-1----:R-:W-:Y:S02]  /*9810*/  FFMA.FTZ R134, R186, c[0x0][0x2d0], -R133.reuse ;  /* 0x0000b400ba867a23 */ /* 0x102fe40000010885 */
[----:B------:R-:W3:Y:S02]  /*9820*/  LDL.LU R186, [R1+0x8] ;  /* 0x0000080001ba7983 */ /* 0x000ee40000300800 */
[C---:B------:R-:W-:Y:S01]  /*9830*/  HMMA.16816.F32 R112, R136.reuse, R150, R112 ;  /* 0x000000968870723c */ /* 0x040fe20000001870 */
[----:B------:R1:W1:Y:S01]  /*9840*/  MUFU.EX2 R174, R134 ;  /* 0x0000008600ae7308 */ /* 0x0002620000000800 */
[----:B------:R-:W5:Y:S06]  /*9850*/  LDSM.16.MT88.4 R148, [R196+0x1100] ;  /* 0x00110000c494783b */ /* 0x000f6c0000004200 */
[C---:B--2---:R-:W-:Y:S08]  /*9860*/  HMMA.16816.F32 R116, R136.reuse, R152, R116 ;  /* 0x000000988874723c */ /* 0x044ff00000001874 */
[C---:B------:R-:W-:Y:S01]  /*9870*/  HMMA.16816.F32 R120, R136.reuse, R154, R120 ;  /* 0x0000009a8878723c */ /* 0x040fe20000001878 */
[----:B------:R-:W2:Y:S07]  /*9880*/  LDSM.16.MT88.4 R152, [R195+0x1100] ;  /* 0x00110000c398783b */ /* 0x000eae0000004200 */
[C---:B----4-:R-:W-:Y:S04]  /*9890*/  HMMA.16816.F32 R124, R136.reuse, R156, R124 ;  /* 0x0000009c887c723c */ /* 0x050fe8000000187c */
[--C-:B-1----:R-:W-:Y:S04]  /*98a0*/  FFMA.FTZ R134, R191, c[0x0][0x2d0], -R172.reuse ;  /* 0x0000b400bf867a23 */ /* 0x102fe800000108ac */
[----:B------:R-:W-:Y:S01]  /*98b0*/  HMMA.16816.F32 R128, R136, R158, R128 ;  /* 0x0000009e8880723c */ /* 0x000fe20000001880 */
[----:B------:R-:W-:Y:S01]  /*98c0*/  LDSM.16.MT88.4 R156, [R194+0x3100] ;  /* 0x00310000c29c783b */ /* 0x000fe20000004200 */
[----:B------:R1:W-:Y:S05]  /*98d0*/  MUFU.EX2 R185, R134 ;  /* 0x0000008600b97308 */ /* 0x0003ea0000000800 */
[----:B------:R-:W-:Y:S02]  /*98e0*/  F2FP.PACK_AB R136, R229, R230 ;  /* 0x000000e6e588723e */ /* 0x000fe400000000ff */
[----:B------:R-:W-:Y:S03]  /*98f0*/  F2FP.PACK_AB R138, R189, R228 ;  /* 0x000000e4bd8a723e */ /* 0x000fe600000000ff */
[----:B------:R-:W-:Y:S02]  /*9900*/  F2FP.PACK_AB R137, R176, R177 ;  /* 0x000000b1b089723e */ /* 0x000fe400000000ff */
[----:B------:R-:W-:Y:S07]  /*9910*/  F2FP.PACK_AB R139, R174, R175 ;  /* 0x000000afae8b723e */ /* 0x000fee00000000ff */
[C---:B-----5:R-:W-:Y:S03]  /*9920*/  HMMA.16816.F32 R4, R136.reuse, R140, R4 ;  /* 0x0000008c8804723c */ /* 0x060fe60000001804 */
[--C-:B-1----:R-:W-:Y:S01]  /*9930*/  FFMA.FTZ R134, R219, c[0x0][0x2d0], -R172.reuse ;  /* 0x0000b400db867a23 */ /* 0x102fe200000108ac */
[----:B------:R-:W-:Y:S04]  /*9940*/  IADD3 R219, R222, -0x1, RZ ;  /* 0xffffffffdedb7810 */ /* 0x000fe80007ffe0ff */
[C---:B------:R-:W-:Y:S01]  /*9950*/  HMMA.16816.F32 R8, R136.reuse, R142, R8 ;  /* 0x0000008e8808723c */ /* 0x040fe20000001808 */
[----:B------:R-:W1:Y:S01]  /*9960*/  LDSM.16.MT88.4 R140, [R193+0x3100] ;  /* 0x00310000c18c783b */ /* 0x000e620000004200 */
[----:B------:R-:W4:Y:S06]  /*9970*/  MUFU.EX2 R184, R134 ;  /* 0x0000008600b87308 */ /* 0x000f2c0000000800 */
[C---:B------:R-:W-:Y:S08]  /*9980*/  HMMA.16816.F32 R12, R136.reuse, R144, R12 ;  /* 0x00000090880c723c */ /* 0x040ff0000000180c */
[C---:B------:R-:W-:Y:S01]  /*9990*/  HMMA.16816.F32 R16, R136.reuse, R146, R16 ;  /* 0x000000928810723c */ /* 0x040fe20000001810 */
[----:B------:R-:W5:Y:S07]  /*99a0*/  LDSM.16.MT88.4 R144, [R196+0x3100] ;  /* 0x00310000c490783b */ /* 0x000f6e0000004200 */
[C---:B------:R-:W-:Y:S04]  /*99b0*/  HMMA.16816.F32 R20, R136.reuse, R148, R20 ;  /* 0x000000948814723c */ /* 0x040fe80000001814 */
[----:B----4-:R-:W-:Y:S01]  /*99c0*/  F2FP.PACK_AB R168, R184, R185 ;  /* 0x000000b9b8a8723e */ /* 0x010fe200000000ff */
[--C-:B------:R-:W-:Y:S02]  /*99d0*/  FFMA.FTZ R134, R221, c[0x0][0x2d0], -R172.reuse ;  /* 0x0000b400dd867a23 */ /* 0x100fe400000108ac */
[----:B------:R-:W-:Y:S01]  /*99e0*/  FFMA.FTZ R172, R223, c[0x0][0x2d0], -R172 ;  /* 0x0000b400dfac7a23 */ /* 0x000fe200000108ac */
[C---:B------:R-:W-:Y:S01]  /*99f0*/  HMMA.16816.F32 R24, R136.reuse, R150, R24 ;  /* 0x000000968818723c */ /* 0x040fe20000001818 */
[----:B------:R-:W4:Y:S01]  /*9a00*/  LDSM.16.MT88.4 R148, [R195+0x3100] ;  /* 0x00310000c394783b */ /* 0x000f220000004200 */
[----:B------:R5:W-:Y:S06]  /*9a10*/  MUFU.EX2 R183, R134 ;  /* 0x0000008600b77308 */ /* 0x000bec0000000800 */
[C---:B--2---:R-:W-:Y:S04]  /*9a20*/  HMMA.16816.F32 R28, R136.reuse, R152, R28 ;  /* 0x00000098881c723c */ /* 0x044fe8000000181c */
[----:B------:R-:W2:Y:S04]  /*9a30*/  MUFU.EX2 R182, R172 ;  /* 0x000000ac00b67308 */ /* 0x000ea80000000800 */
[C---:B------:R-:W-:Y:S01]  /*9a40*/  HMMA.16816.F32 R32, R136.reuse, R154, R32 ;  /* 0x0000009a8820723c */ /* 0x040fe20000001820 */
[----:B------:R-:W-:Y:S07]  /*9a50*/  LDSM.16.MT88.4 R152, [R194+0x5100] ;  /* 0x00510000c298783b */ /* 0x000fee0000004200 */
[C---:B-1----:R-:W-:Y:S04]  /*9a60*/  HMMA.16816.F32 R36, R136.reuse, R140, R36 ;  /* 0x0000008c8824723c */ /* 0x042fe80000001824 */
[--C-:B-----5:R-:W-:Y:S04]  /*9a70*/  FFMA.FTZ R134, R187, c[0x0][0x2d0], -R133.reuse ;  /* 0x0000b400bb867a23 */ /* 0x120fe80000010885 */
[C---:B------:R-:W-:Y:S01]  /*9a80*/  HMMA.16816.F32 R40, R136.reuse, R142, R40 ;  /* 0x0000008e8828723c */ /* 0x040fe20000001828 */
[----:B------:R-:W1:Y:S01]  /*9a90*/  LDSM.16.MT88.4 R140, [R193+0x5100] ;  /* 0x00510000c18c783b */ /* 0x000e620000004200 */
[----:B------:R5:W-:Y:S02]  /*9aa0*/  MUFU.EX2 R173, R134 ;  /* 0x0000008600ad7308 */ /* 0x000be40000000800 */
[----:B--2---:R-:W-:Y:S04]  /*9ab0*/  F2FP.PACK_AB R170, R182, R183 ;  /* 0x000000b7b6aa723e */ /* 0x004fe800000000ff */
[C---:B------:R-:W-:Y:S08]  /*9ac0*/  HMMA.16816.F32 R44, R136.reuse, R156, R44 ;  /* 0x0000009c882c723c */ /* 0x040ff0000000182c */
[C---:B------:R-:W-:Y:S01]  /*9ad0*/  HMMA.16816.F32 R48, R136.reuse, R158, R48 ;  /* 0x0000009e8830723c */ /* 0x040fe20000001830 */
[----:B------:R-:W2:Y:S07]  /*9ae0*/  LDSM.16.MT88.4 R156, [R196+0x5100] ;  /* 0x00510000c49c783b */ /* 0x000eae0000004200 */
[C---:B------:R-:W-:Y:S04]  /*9af0*/  HMMA.16816.F32 R52, R136.reuse, R144, R52 ;  /* 0x000000908834723c */ /* 0x040fe80000001834 */
[--C-:B-----5:R-:W-:Y:S04]  /*9b00*/  FFMA.FTZ R134, R188, c[0x0][0x2d0], -R133.reuse ;  /* 0x0000b400bc867a23 */ /* 0x120fe80000010885 */
[C---:B------:R-:W-:Y:S01]  /*9b10*/  HMMA.16816.F32 R56, R136.reuse, R146, R56 ;  /* 0x000000928838723c */ /* 0x040fe20000001838 */
[----:B------:R-:W5:Y:S01]  /*9b20*/  LDSM.16.MT88.4 R144, [R195+0x5100] ;  /* 0x00510000c390783b */ /* 0x000f620000004200 */
[----:B------:R-:W2:Y:S06]  /*9b30*/  MUFU.EX2 R172, R134 ;  /* 0x0000008600ac7308 */ /* 0x000eac0000000800 */
[C---:B----4-:R-:W-:Y:S08]  /*9b40*/  HMMA.16816.F32 R60, R136.reuse, R148, R60 ;  /* 0x00000094883c723c */ /* 0x050ff0000000183c */
[C---:B------:R-:W-:Y:S01]  /*9b50*/  HMMA.16816.F32 R64, R136.reuse, R150, R64 ;  /* 0x000000968840723c */ /* 0x040fe20000001840 */
[----:B------:R-:W-:Y:S07]  /*9b60*/  LDSM.16.MT88.4 R148, [R194+0x7100] ;  /* 0x00710000c294783b */ /* 0x000fee0000004200 */
[C---:B-1----:R-:W-:Y:S04]  /*9b70*/  HMMA.16816.F32 R68, R136.reuse, R140, R68 ;  /* 0x0000008c8844723c */ /* 0x042fe80000001844 */
[----:B--2---:R-:W-:Y:S01]  /*9b80*/  F2FP.PACK_AB R169, R172, R173 ;  /* 0x000000adaca9723e */ /* 0x004fe200000000ff */
[--C-:B------:R-:W-:Y:S02]  /*9b90*/  FFMA.FTZ R134, R220, c[0x0][0x2d0], -R133.reuse ;  /* 0x0000b400dc867a23 */ /* 0x100fe40000010885 */
[----:B------:R-:W-:Y:S01]  /*9ba0*/  FFMA.FTZ R133, R135, c[0x0][0x2d0], -R133 ;  /* 0x0000b40087857a23 */ /* 0x000fe20000010885 */
[C---:B------:R-:W-:Y:S01]  /*9bb0*/  HMMA.16816.F32 R72, R136.reuse, R142, R72 ;  /* 0x0000008e8848723c */ /* 0x040fe20000001848 */
[----:B------:R-:W1:Y:S02]  /*9bc0*/  LDSM.16.MT88.4 R140, [R193+0x7100] ;  /* 0x00710000c18c783b */ /* 0x000e640000004200 */
[----:B------:R-:W-:Y:S05]  /*9bd0*/  MUFU.EX2 R134, R134 ;  /* 0x0000008600867308 */ /* 0x000fea0000000800 */
[C---:B------:R-:W-:Y:S05]  /*9be0*/  HMMA.16816.F32 R76, R136.reuse, R152, R76 ;  /* 0x00000098884c723c */ /* 0x040fea000000184c */
[----:B------:R-:W2:Y:S03]  /*9bf0*/  MUFU.EX2 R133, R133 ;  /* 0x0000008500857308 */ /* 0x000ea60000000800 */
[C---:B------:R-:W-:Y:S01]  /*9c00*/  HMMA.16816.F32 R80, R136.reuse, R154, R80 ;  /* 0x0000009a8850723c */ /* 0x040fe20000001850 */
[----:B------:R-:W4:Y:S07]  /*9c10*/  LDSM.16.MT88.4 R152, [R196+0x7100] ;  /* 0x00710000c498783b */ /* 0x000f2e0000004200 */
[C---:B------:R-:W-:Y:S08]  /*9c20*/  HMMA.16816.F32 R84, R136.reuse, R156, R84 ;  /* 0x0000009c8854723c */ /* 0x040ff00000001854 */
[C---:B------:R-:W-:Y:S01]  /*9c30*/  HMMA.16816.F32 R88, R136.reuse, R158, R88 ;  /* 0x0000009e8858723c */ /* 0x040fe20000001858 */
[----:B------:R-:W-:Y:S03]  /*9c40*/  LDSM.16.MT88.4 R156, [R194+0x1900] ;  /* 0x00190000c29c783b */ /* 0x000fe60000004200 */
[----:B--2---:R-:W-:Y:S04]  /*9c50*/  F2FP.PACK_AB R171, R133, R134 ;  /* 0x0000008685ab723e */ /* 0x004fe800000000ff */
[C---:B-----5:R-:W-:Y:S08]  /*9c60*/  HMMA.16816.F32 R92, R136.reuse, R144, R92 ;  /* 0x00000090885c723c */ /* 0x060ff0000000185c */
[C---:B------:R-:W-:Y:S01]  /*9c70*/  HMMA.16816.F32 R96, R136.reuse, R146, R96 ;  /* 0x000000928860723c */ /* 0x040fe20000001860 */
[----:B------:R-:W2:Y:S07]  /*9c80*/  LDSM.16.MT88.4 R144, [R195+0x7100] ;  /* 0x00710000c390783b */ /* 0x000eae0000004200 */
[C---:B-1----:R-:W-:Y:S08]  /*9c90*/  HMMA.16816.F32 R100, R136.reuse, R140, R100 ;  /* 0x0000008c8864723c */ /* 0x042ff00000001864 */
[C---:B------:R-:W-:Y:S01]  /*9ca0*/  HMMA.16816.F32 R104, R136.reuse, R142, R104 ;  /* 0x0000008e8868723c */ /* 0x040fe20000001868 */
[----:B------:R-:W1:Y:S07]  /*9cb0*/  LDSM.16.MT88.4 R140, [R193+0x1900] ;  /* 0x00190000c18c783b */ /* 0x000e6e0000004200 */
[C---:B------:R-:W-:Y:S08]  /*9cc0*/  HMMA.16816.F32 R108, R136.reuse, R148, R108 ;  /* 0x00000094886c723c */ /* 0x040ff0000000186c */
[C---:B------:R-:W-:Y:S08]  /*9cd0*/  HMMA.16816.F32 R112, R136.reuse, R150, R112 ;  /* 0x000000968870723c */ /* 0x040ff00000001870 */
[C---:B----4-:R-:W-:Y:S08]  /*9ce0*/  HMMA.16816.F32 R116, R136.reuse, R152, R116 ;  /* 0x000000988874723c */ /* 0x050ff00000001874 */
[C---:B------:R-:W-:Y:S08]  /*9cf0*/  HMMA.16816.F32 R120, R136.reuse, R154, R120 ;  /* 0x0000009a8878723c */ /* 0x040ff00000001878 */
[C---:B--2---:R-:W-:Y:S08]  /*9d00*/  HMMA.16816.F32 R124, R136.reuse, R144, R124 ;  /* 0x00000090887c723c */ /* 0x044ff0000000187c */
[----:B------:R-:W-:Y:S08]  /*9d10*/  HMMA.16816.F32 R128, R136, R146, R128 ;  /* 0x000000928880723c */ /* 0x000ff00000001880 */
[C---:B-1----:R-:W-:Y:S01]  /*9d20*/  HMMA.16816.F32 R136, R168.reuse, R140, R4 ;  /* 0x0000008ca888723c */ /* 0x042fe20000001804 */
[----:B------:R-:W1:Y:S07]  /*9d30*/  LDSM.16.MT88.4 R4, [R193+0x3900] ;  /* 0x00390000c104783b */ /* 0x000e6e0000004200 */
[C---:B------:R-:W-:Y:S01]  /*9d40*/  HMMA.16816.F32 R140, R168.reuse, R142, R8 ;  /* 0x0000008ea88c723c */ /* 0x040fe20000001808 */
[----:B------:R-:W2:Y:S07]  /*9d50*/  LDSM.16.MT88.4 R8, [R194+0x3900] ;  /* 0x00390000c208783b */ /* 0x000eae0000004200 */
[C---:B------:R-:W-:Y:S01]  /*9d60*/  HMMA.16816.F32 R144, R168.reuse, R156, R12 ;  /* 0x0000009ca890723c */ /* 0x040fe2000000180c */
[----:B------:R-:W4:Y:S07]  /*9d70*/  LDSM.16.MT88.4 R12, [R196+0x3900] ;  /* 0x00390000c40c783b */ /* 0x000f2e0000004200 */
[C---:B------:R-:W-:Y:S01]  /*9d80*/  HMMA.16816.F32 R148, R168.reuse, R158, R16 ;  /* 0x0000009ea894723c */ /* 0x040fe20000001810 */
[----:B------:R-:W5:Y:S07]  /*9d90*/  LDSM.16.MT88.4 R16, [R195+0x3900] ;  /* 0x00390000c310783b */ /* 0x000f6e0000004200 */
[C---:B------:R-:W-:Y:S01]  /*9da0*/  HMMA.16816.F32 R152, R168.reuse, R160, R20 ;  /* 0x000000a0a898723c */ /* 0x040fe20000001814 */
[----:B------:R-:W2:Y:S07]  /*9db0*/  LDSM.16.MT88.4 R20, [R193+0x5900] ;  /* 0x00590000c114783b */ /* 0x000eae0000004200 */
[C---:B------:R-:W-:Y:S08]  /*9dc0*/  HMMA.16816.F32 R156, R168.reuse, R162, R24 ;  /* 0x000000a2a89c723c */ /* 0x040ff00000001818 */
        /* <DEDUP_REMOVED lines=8> */
[C---:B----4-:R-:W-:Y:S08]  /*9e50*/  HMMA.16816.F32 R52, R168.reuse, R12, R52 ;  /* 0x0000000ca834723c */ /* 0x050ff00000001834 */
[C---:B------:R-:W-:Y:S01]  /*9e60*/  HMMA.16816.F32 R56, R168.reuse, R14, R56 ;  /* 0x0000000ea838723c */ /* 0x040fe20000001838 */
[----:B------:R-:W4:Y:S07]  /*9e70*/  LDSM.16.MT88.4 R12, [R195+0x5900] ;  /* 0x00590000c30c783b */ /* 0x000f2e0000004200 */
[C---:B-----5:R-:W-:Y:S08]  /*9e80*/  HMMA.16816.F32 R60, R168.reuse, R16, R60 ;  /* 0x00000010a83c723c */ /* 0x060ff0000000183c */
[C---:B------:R-:W-:Y:S01]  /*9e90*/  HMMA.16816.F32 R64, R168.reuse, R18, R64 ;  /* 0x00000012a840723c */ /* 0x040fe20000001840 */
[----:B------:R-:W5:Y:S07]  /*9ea0*/  LDSM.16.MT88.4 R16, [R193+0x7900] ;  /* 0x00790000c110783b */ /* 0x000f6e0000004200 */
[C---:B------:R-:W-:Y:S08]  /*9eb0*/  HMMA.16816.F32 R68, R168.reuse, R20, R68 ;  /* 0x00000014a844723c */ /* 0x040ff00000001844 */
        /* <DEDUP_REMOVED lines=8> */
[C---:B----4-:R-:W-:Y:S01]  /*9f40*/  HMMA.16816.F32 R92, R168.reuse, R12, R92 ;  /* 0x0000000ca85c723c */ /* 0x050fe2000000185c */
[----:B------:R-:W4:Y:S06]  /*9f50*/  LDL R13, [R1] ;  /* 0x00000000010d7983 */ /* 0x000f2c0000100800 */
[----:B---3--:R-:W-:Y:S01]  /*9f60*/  FFMA.FTZ R12, R2, R186, R237 ;  /* 0x000000ba020c7223 */ /* 0x008fe200000100ed */
[C---:B------:R-:W-:Y:S04]  /*9f70*/  HMMA.16816.F32 R96, R168.reuse, R14, R96 ;  /* 0x0000000ea860723c */ /* 0x040fe80000001860 */
[----:B------:R-:W-:Y:S02]  /*9f80*/  FFMA.FTZ R2, R0, R190, R227 ;  /* 0x000000be00027223 */ /* 0x000fe400000100e3 */
[----:B------:R-:W-:Y:S02]  /*9f90*/  FADD.FTZ R0, R240, R12 ;  /* 0x0000000cf0007221 */ /* 0x000fe40000010000 */
[C---:B-----5:R-:W-:Y:S04]  /*9fa0*/  HMMA.16816.F32 R100, R168.reuse, R16, R100 ;  /* 0x00000010a864723c */ /* 0x060fe80000001864 */
[----:B------:R-:W-:Y:S02]  /*9fb0*/  FADD.FTZ R2, R226, R2 ;  /* 0x00000002e2027221 */ /* 0x000fe40000010000 */
[----:B------:R-:W-:Y:S02]  /*9fc0*/  FADD.FTZ R0, R239, R0 ;  /* 0x00000000ef007221 */ /* 0x000fe40000010000 */
[C---:B------:R-:W-:Y:S04]  /*9fd0*/  HMMA.16816.F32 R104, R168.reuse, R18, R104 ;  /* 0x00000012a868723c */ /* 0x040fe80000001868 */
[----:B------:R-:W-:Y:S02]  /*9fe0*/  FADD.FTZ R2, R225, R2 ;  /* 0x00000002e1027221 */ /* 0x000fe40000010000 */
[----:B------:R-:W-:Y:S02]  /*9ff0*/  FADD.FTZ R0, R238, R0 ;  /* 0x00000000ee007221 */ /* 0x000fe40000010000 */
[----:B------:R-:W-:Y:S01]  /*a000*/  FADD.FTZ R2, R224, R2 ;  /* 0x00000002e0027221 */ /* 0x000fe20000010000 */
[C---:B------:R-:W-:Y:S03]  /*a010*/  HMMA.16816.F32 R108, R168.reuse, R20, R108 ;  /* 0x00000014a86c723c */ /* 0x040fe6000000186c */
[----:B------:R-:W-:Y:S02]  /*a020*/  FADD.FTZ R0, R236, R0 ;  /* 0x00000000ec007221 */ /* 0x000fe40000010000 */
[----:B------:R-:W-:Y:S02]  /*a030*/  FADD.FTZ R2, R181, R2 ;  /* 0x00000002b5027221 */ /* 0x000fe40000010000 */
[----:B------:R-:W-:Y:S01]  /*a040*/  FADD.FTZ R0, R235, R0 ;  /* 0x00000000eb007221 */ /* 0x000fe20000010000 */
[C---:B------:R-:W-:Y:S04]  /*a050*/  HMMA.16816.F32 R112, R168.reuse, R22, R112 ;  /* 0x00000016a870723c */ /* 0x040fe80000001870 */
[----:B------:R-:W-:Y:S02]  /*a060*/  FADD.FTZ R2, R180, R2 ;  /* 0x00000002b4027221 */ /* 0x000fe40000010000 */
[----:B------:R-:W-:Y:S02]  /*a070*/  FADD.FTZ R0, R234, R0 ;  /* 0x00000000ea007221 */ /* 0x000fe40000010000 */
[----:B------:R-:W-:Y:S01]  /*a080*/  FADD.FTZ R2, R179, R2 ;  /* 0x00000002b3027221 */ /* 0x000fe20000010000 */
[C---:B-1----:R-:W-:Y:S03]  /*a090*/  HMMA.16816.F32 R116, R168.reuse, R4, R116 ;  /* 0x00000004a874723c */ /* 0x042fe60000001874 */
[----:B------:R-:W-:Y:S02]  /*a0a0*/  FADD.FTZ R0, R231, R0 ;  /* 0x00000000e7007221 */ /* 0x000fe40000010000 */
[----:B------:R-:W-:Y:S02]  /*a0b0*/  FADD.FTZ R2, R178, R2 ;  /* 0x00000002b2027221 */ /* 0x000fe40000010000 */
[----:B------:R-:W-:Y:S01]  /*a0c0*/  FADD.FTZ R0, R230, R0 ;  /* 0x00000000e6007221 */ /* 0x000fe20000010000 */
[C---:B------:R-:W-:Y:S04]  /*a0d0*/  HMMA.16816.F32 R120, R168.reuse, R6, R120 ;  /* 0x00000006a878723c */ /* 0x040fe80000001878 */
[----:B------:R-:W-:Y:S02]  /*a0e0*/  FADD.FTZ R2, R177, R2 ;  /* 0x00000002b1027221 */ /* 0x000fe40000010000 */
[----:B------:R-:W-:Y:S02]  /*a0f0*/  FADD.FTZ R0, R229, R0 ;  /* 0x00000000e5007221 */ /* 0x000fe40000010000 */
[----:B------:R-:W-:Y:S01]  /*a100*/  FADD.FTZ R2, R176, R2 ;  /* 0x00000002b0027221 */ /* 0x000fe20000010000 */
[C---:B--2---:R-:W-:Y:S03]  /*a110*/  HMMA.16816.F32 R124, R168.reuse, R8, R124 ;  /* 0x00000008a87c723c */ /* 0x044fe6000000187c */
[----:B------:R-:W-:Y:S02]  /*a120*/  FADD.FTZ R0, R228, R0 ;  /* 0x00000000e4007221 */ /* 0x000fe40000010000 */
[----:B------:R-:W-:Y:S02]  /*a130*/  FADD.FTZ R2, R175, R2 ;  /* 0x00000002af027221 */ /* 0x000fe40000010000 */
        /* <DEDUP_REMOVED lines=10> */
[----:B------:R-:W-:Y:S02]  /*a1e0*/  FADD.FTZ R2, R182, R2 ;  /* 0x00000002b6027221 */ /* 0x000fe40000010000 */
[----:B------:R-:W-:Y:S01]  /*a1f0*/  FADD.FTZ R0, R133, R0 ;  /* 0x0000000085007221 */ /* 0x000fe20000010000 */
[----:B------:R-:W-:Y:S02]  /*a200*/  MOV R133, R132 ;  /* 0x0000008400857202 */ /* 0x000fe40000000f00 */
[----:B------:R1:W-:Y:S04]  /*a210*/  STL [R1+0x8], R2 ;  /* 0x0000080201007387 */ /* 0x0003e80000100800 */
[----:B------:R1:W-:Y:S01]  /*a220*/  STL [R1+0xc], R0 ;  /* 0x00000c0001007387 */ /* 0x0003e20000100800 */
[----:B----4-:R-:W-:Y:S02]  /*a230*/  ISETP.GT.AND P0, PT, R222, R13, PT ;  /* 0x0000000dde00720c */ /* 0x010fe40003f04270 */
[----:B------:R-:W-:Y:S11]  /*a240*/  MOV R222, R219 ;  /* 0x000000db00de7202 */ /* 0x000ff60000000f00 */
[----:B-1----:R-:W-:-:S05]  /*a250*/  @P0 BRA `(.L_x_895) ;  /* 0xffffbda000000947 */ /* 0x002fca000383ffff */
.L_x_886:
[----:B------:R-:W-:Y:S02]  /*a260*/  IMAD.MOV.U32 R0, RZ, RZ, c[0x0][0x2c4] ;  /* 0x0000b100ff007624 */ /* 0x000fe400078e00ff */
[----:B------:R-:W-:-:S02]  /*a270*/  IMAD.MOV.U32 R5, RZ, RZ, 0x1 ;  /* 0x00000001ff057424 */ /* 0x000fc400078e00ff */
[----:B-1----:R-:W-:Y:S01]  /*a280*/  IMAD.MOV.U32 R4, RZ, RZ, 0x1 ;  /* 0x00000001ff047424 */ /* 0x002fe200078e00ff */
[----:B------:R-:W-:Y:S02]  /*a290*/  ISETP.NE.AND P1, PT, R0, 0x1, PT ;  /* 0x000000010000780c */ /* 0x000fe40003f25270 */
[----:B------:R-:W1:Y:S01]  /*a2a0*/  S2R R0, SR_CTAID.X ;  /* 0x0000000000007919 */ /* 0x000e620000002500 */
[----:B------:R-:W-:Y:S02]  /*a2b0*/  ISETP.LE.AND P0, PT, R5, c[0x0][0x32c], PT ;  /* 0x0000cb0005007a0c */ /* 0x000fe40003f03270 */
[----:B------:R-:W-:Y:S02]  /*a2c0*/  IADD3 R4, R4, -c[0x0][0x168], RZ ;  /* 0x80005a0004047a10 */ /* 0x000fe40007ffe0ff */
[----:B-1----:R-:W-:-:S06]  /*a2d0*/  LEA R0, R0, 0x7f, 0x7 ;  /* 0x0000007f00007811 */ /* 0x002fcc00078e38ff */
[----:B------:R-:W-:-:S05]  /*a2e0*/  @P1 IMAD.HI.U32 R2, R0, c[0x0][0x2c8], RZ ;  /* 0x0000b20000021a27 */ /* 0x000fca00078e00ff */
[----:B------:R-:W-:-:S04]  /*a2f0*/  @P1 SHF.R.U32.HI R0, RZ, c[0x0][0x2cc], R2 ;  /* 0x0000b300ff001a19 */ /* 0x000fc80000011602 */
[----:B------:R-:W-:-:S04]  /*a300*/  IADD3 R0, R0, c[0x0][0x1d0], R4 ;  /* 0x0000740000007a10 */ /* 0x000fc80007ffe004 */
[----:B------:R-:W-:Y:S01]  /*a310*/  IADD3 R2, R0, -c[0x0][0x324], RZ ;  /* 0x8000c90000027a10 */ /* 0x000fe20007ffe0ff */
        /* <DEDUP_REMOVED lines=10> */
.L_x_897:
[----:B------:R-:W-:-:S04]  /*a3c0*/  MOV R4, c[0x0][0x32c] ;  /* 0x0000cb0000047a02 */ /* 0x000fc80000000f00 */
[----:B------:R-:W-:-:S13]  /*a3d0*/  ISETP.NE.AND P0, PT, R4, 0x1, PT ;  /* 0x000000010400780c */ /* 0x000fda0003f05270 */
[----:B------:R-:W-:-:S05]  /*a3e0*/  @P0 IMAD.HI.U32 R4, R0, c[0x0][0x330], RZ ;  /* 0x0000cc0000040a27 */ /* 0x000fca00078e00ff */
[----:B------:R-:W-:-:S05]  /*a3f0*/  @P0 SHF.R.U32.HI R0, RZ, c[0x0][0x334], R4 ;  /* 0x0000cd00ff000a19 */ /* 0x000fca0000011604 */
.L_x_898:
[----:B------:R-:W-:-:S05]  /*a400*/  IMAD R0, R0, c[0x0][0x32c], RZ ;  /* 0x0000cb0000007a24 */ /* 0x000fca00078e02ff */
[----:B------:R-:W-:-:S04]  /*a410*/  IMNMX R2, R2, R0, !PT ;  /* 0x0000000002027217 */ /* 0x000fc80007800200 */
.L_x_896:
[----:B------:R-:W-:-:S04]  /*a420*/  IADD3 R2, R2, 0x3f, RZ ;  /* 0x0000003f02027810 */ /* 0x000fc80007ffe0ff */
[----:B------:R-:W-:-:S04]  /*a430*/  SHF.R.S32.HI R0, RZ, 0x1f, R2 ;  /* 0x0000001fff007819 */ /* 0x000fc80000011402 */
[----:B------:R-:W-:-:S04]  /*a440*/  LEA.HI R0, R0, R2, RZ, 0x6 ;  /* 0x0000000200007211 */ /* 0x000fc800078f30ff */
[----:B------:R-:W-:-:S04]  /*a450*/  SHF.R.S32.HI R0, RZ, 0x6, R0 ;  /* 0x00000006ff007819 */ /* 0x000fc80000011400 */
[----:B------:R-:W-:-:S04]  /*a460*/  IMNMX R4, R232, R0, !PT ;  /* 0x00000000e8047217 */ /* 0x000fc80007800200 */
[----:B------:R-:W-:Y:S01]  /*a470*/  ISETP.GE.AND P0, PT, R219, R4, PT ;  /* 0x00000004db00720c */ /* 0x000fe20003f06270 */
[----:B------:R1:W-:-:S12]  /*a480*/  STL [R1+0x68], R4 ;  /* 0x0000680401007387 */ /* 0x0003d80000100800 */
[----:B------:R-:W-:Y:S05]  /*a490*/  @!P0 BRA `(.L_x_899) ;  /* 0x00003a5000008947 */ /* 0x000fea0003800000 */
[----:B------:R-:W2:Y:S04]  /*a4a0*/  LDL.64 R10, [R1+0x60] ;  /* 0x00006000010a7983 */ /* 0x000ea80000100a00 */
[----:B------:R-:W3:Y:S04]  /*a4b0*/  LDL.64 R8, [R1+0x48] ;  /* 0x0000480001087983 */ /* 0x000ee80000100a00 */
[----:B------:R-:W4:Y:S04]  /*a4c0*/  LDL.64 R6, [R1+0x58] ;  /* 0x0000580001067983 */ /* 0x000f280000100a00 */
[----:B-1----:R-:W5:Y:S01]  /*a4d0*/  LDL.64 R4, [R1+0x50] ;  /* 0x0000500001047983 */ /* 0x002f620000100a00 */
[----:B------:R-:W-:Y:S01]  /*a4e0*/  IMAD.MOV.U32 R134, RZ, RZ, R3 ;  /* 0x000000ffff867224 */ /* 0x000fe200078e0003 */
[----:B------:R-:W-:Y:S01]  /*a4f0*/  MOV R133, R132 ;  /* 0x0000008400857202 */ /* 0x000fe20000000f00 */
[----:B------:R-:W-:Y:S01]  /*a500*/  IMAD.MOV.U32 R220, RZ, RZ, R219 ;  /* 0x000000ffffdc7224 */ /* 0x000fe200078e00db */
[----:B--2---:R-:W-:-:S05]  /*a510*/  IADD3 R2, P0, R10, 0x40, RZ ;  /* 0x000000400a027810 */ /* 0x004fca0007f1e0ff */
[--C-:B---3--:R-:W-:Y:S01]  /*a520*/  IMAD.X R0, RZ, RZ, R9.reuse, P0 ;  /* 0x000000ffff007224 */ /* 0x108fe200000e0609 */
[C---:B------:R-:W-:Y:S01]  /*a530*/  IADD3 R12, P0, R10.reuse, 0x80, RZ ;  /* 0x000000800a0c7810 */ /* 0x040fe20007f1e0ff */
[----:B------:R1:W-:Y:S04]  /*a540*/  STL [R1+0x3c], R2 ;  /* 0x00003c0201007387 */ /* 0x0003e80000100800 */
[----:B------:R2:W-:Y:S04]  /*a550*/  STL [R1+0x38], R0 ;  /* 0x0000380001007387 */ /* 0x0005e80000100800 */
[----:B------:R-:W-:Y:S01]  /*a560*/  STL [R1+0x34], R12 ;  /* 0x0000340c01007387 */ /* 0x000fe20000100800 */
[----:B-1----:R-:W-:Y:S01]  /*a570*/  IMAD.X R2, RZ, RZ, R9, P0 ;  /* 0x000000ffff027224 */ /* 0x002fe200000e0609 */
[----:B--2---:R-:W-:-:S04]  /*a580*/  IADD3 R0, P0, R10, 0xc0, RZ ;  /* 0x000000c00a007810 */ /* 0x004fc80007f1e0ff */
[----:B------:R4:W-:Y:S01]  /*a590*/  STL [R1+0x30], R2 ;  /* 0x0000300201007387 */ /* 0x0009e20000100800 */
[----:B------:R-:W-:-:S03]  /*a5a0*/  IMAD.X R8, RZ, RZ, R9, P0 ;  /* 0x000000ffff087224 */ /* 0x000fc600000e0609 */
[----:B------:R5:W-:Y:S04]  /*a5b0*/  STL [R1+0x2c], R0 ;  /* 0x00002c0001007387 */ /* 0x000be80000100800 */
[----:B------:R1:W-:Y:S01]  /*a5c0*/  STL [R1+0x28], R8 ;  /* 0x0000280801007387 */ /* 0x0003e20000100800 */
[----:B----4-:R-:W-:-:S04]  /*a5d0*/  IADD3 R2, P0, R6, 0x40, RZ ;  /* 0x0000004006027810 */ /* 0x010fc80007f1e0ff */
[----:B-----5:R-:W-:Y:S01]  /*a5e0*/  IADD3.X R0, RZ, R5, RZ, P0, !PT ;  /* 0x00000005ff007210 */ /* 0x020fe200007fe4ff */
[----:B------:R2:W-:Y:S01]  /*a5f0*/  STL [R1+0x24], R2 ;  /* 0x0000240201007387 */ /* 0x0005e20000100800 */
[----:B-1----:R-:W-:-:S03]  /*a600*/  IADD3 R8, P0, R6, 0x80, RZ ;  /* 0x0000008006087810 */ /* 0x002fc60007f1e0ff */
[----:B------:R1:W-:Y:S04]  /*a610*/  STL [R1+0x20], R0 ;  /* 0x0000200001007387 */ /* 0x0003e80000100800 */
[----:B------:R-:W-:Y:S01]  /*a620*/  STL [R1+0x1c], R8 ;  /* 0x00001c0801007387 */ /* 0x000fe20000100800 */
[----:B--2---:R-:W-:Y:S01]  /*a630*/  IMAD.X R2, RZ, RZ, R5, P0 ;  /* 0x000000ffff027224 */ /* 0x004fe200000e0605 */
[----:B-1----:R-:W-:-:S04]  /*a640*/  IADD3 R0, P0, R6, 0xc0, RZ ;  /* 0x000000c006007810 */ /* 0x002fc80007f1e0ff */
[----:B------:R-:W-:Y:S04]  /*a650*/  STL [R1+0x18], R2 ;  /* 0x0000180201007387 */ /* 0x000fe80000100800 */
[----:B------:R1:W-:Y:S02]  /*a660*/  STL [R1+0x14], R0 ;  /* 0x0000140001007387 */ /* 0x0003e40000100800 */
[----:B-1----:R-:W-:-:S05]  /*a670*/  IADD3.X R0, RZ, R5, RZ, P0, !PT ;  /* 0x00000005ff007210 */ /* 0x002fca00007fe4ff */
[----:B------:R1:W-:Y:S02]  /*a680*/  STL [R1+0x10], R0 ;  /* 0x0000100001007387 */ /* 0x0003e40000100800 */
.L_x_900:
[----:B------:R-:W2:Y:S01]  /*a690*/  LDL.64 R14, [R1+0x60] ;  /* 0x00006000010e7983 */ /* 0x000ea20000100a00 */
[----:B------:R-:W-:Y:S01]  /*a6a0*/  ISETP.GT.AND P1, PT, R232, R220, PT ;  /* 0x000000dce800720c */ /* 0x000fe20003f24270 */
[----:B------:R-:W-:Y:S04]  /*a6b0*/  DEPBAR.LE SB0, 0x0 ;  /* 0x000080000000791a */ /* 0x000fe80000000000 */
[----:B------:R-:W3:Y:S01]  /*a6c0*/  LDL R11, [R1+0x3c] ;  /* 0x00003c00010b7983 */ /* 0x000ee20000100800 */
[C---:B------:R-:W-:Y:S02]  /*a6d0*/  IADD3 R219, R220.reuse, -0x1, RZ ;  /* 0xffffffffdcdb7810 */ /* 0x040fe40007ffe0ff */
[----:B------:R-:W-:Y:S01]  /*a6e0*/  MOV R16, c[0x0][0x208] ;  /* 0x0000820000107a02 */ /* 0x000fe20000000f00 */
[----:B------:R-:W4:Y:S01]  /*a6f0*/  LDL.64 R12, [R1+0x48] ;  /* 0x00004800010c7983 */ /* 0x000f220000100a00 */
[----:B------:R-:W-:Y:S02]  /*a700*/  MOV R17, c[0x0][0x20c] ;  /* 0x0000830000117a02 */ /* 0x000fe40000000f00 */
[----:B------:R-:W-:Y:S01]  /*a710*/  MOV R241, 0x5 ;  /* 0x0000000500f17802 */ /* 0x000fe20000000f00 */
[----:B------:R-:W-:Y:S01]  /*a720*/  @!P1 IMAD.WIDE.U32 R4, R220, c[0x0][0x208], RZ ;  /* 0x00008200dc049a25 */ /* 0x000fe200078e00ff */
[----:B-1----:R-:W-:Y:S01]  /*a730*/  @!P1 SHF.R.S32.HI R0, RZ, 0x1f, R220 ;  /* 0x0000001fff009819 */ /* 0x002fe200000114dc */
[----:B------:R-:W5:Y:S01]  /*a740*/  LDL R10, [R1+0x38] ;  /* 0x00003800010a7983 */ /* 0x000f620000100800 */
[----:B------:R-:W-:Y:S02]  /*a750*/  MOV R242, c[0x0][0x1e0] ;  /* 0x0000780000f27a02 */ /* 0x000fe40000000f00 */
[----:B------:R-:W-:Y:S01]  /*a760*/  @!P1 SHF.L.U32 R2, R4, 0x6, RZ ;  /* 0x0000000604029819 */ /* 0x000fe200000006ff */
[----:B------:R-:W5:Y:S01]  /*a770*/  LDL R221, [R1+0x34] ;  /* 0x0000340001dd7983 */ /* 0x000f620000100800 */
[----:B------:R-:W-:Y:S01]  /*a780*/  @!P1 IMAD R0, R0, c[0x0][0x208], RZ ;  /* 0x0000820000009a24 */ /* 0x000fe200078e02ff */
[----:B------:R-:W-:Y:S02]  /*a790*/  SHF.L.U32 R242, R242, 0x5, RZ ;  /* 0x00000005f2f27819 */ /* 0x000fe400000006ff */
[----:B------:R-:W5:Y:S01]  /*a7a0*/  LDL R135, [R1+0x30] ;  /* 0x0000300001877983 */ /* 0x000f620000100800 */
[----:B------:R-:W-:Y:S01]  /*a7b0*/  @!P1 IMAD R0, R220, c[0x0][0x20c], R0 ;  /* 0x00008300dc009a24 */ /* 0x000fe200078e0200 */
[----:B------:R-:W-:Y:S02]  /*a7c0*/  MOV R240, c[0x0][0x1e0] ;  /* 0x0000780000f07a02 */ /* 0x000fe40000000f00 */
[----:B------:R-:W5:Y:S02]  /*a7d0*/  LDL R31, [R1+0x2c] ;  /* 0x00002c00011f7983 */ /* 0x000f640000100800 */
[----:B------:R-:W-:Y:S02]  /*a7e0*/  @!P1 IADD3 R0, R5, R0, RZ ;  /* 0x0000000005009210 */ /* 0x000fe40007ffe0ff */
[----:B------:R-:W5:Y:S01]  /*a7f0*/  LDL R30, [R1+0x28] ;  /* 0x00002800011e7983 */ /* 0x000f620000100800 */
[----:B------:R-:W-:Y:S02]  /*a800*/  SHF.L.U64.HI R240, R240, R241, c[0x0][0x1e4] ;  /* 0x00007900f0f07619 */ /* 0x000fe400000102f1 */
[----:B------:R-:W-:Y:S01]  /*a810*/  @!P1 SHF.L.U64.HI R0, R4, 0x6, R0 ;  /* 0x0000000604009819 */ /* 0x000fe20000010200 */
[----:B------:R-:W5:Y:S06]  /*a820*/  LDL.64 R228, [R1+0x58] ;  /* 0x0000580001e47983 */ /* 0x000f6c0000100a00 */
[----:B------:R-:W5:Y:S06]  /*a830*/  LDL.64 R226, [R1+0x50] ;  /* 0x0000500001e27983 */ /* 0x000f6c0000100a00 */
[----:B------:R-:W-:Y:S08]  /*a840*/  BAR.SYNC.DEFER_BLOCKING 0x0 ;  /* 0x0000000000007b1d */ /* 0x000ff00000010000 */
[----:B------:R-:W-:Y:S08]  /*a850*/  LDSM.16.M88.4 R32, [R199+0x10100] ;  /* 0x01010000c720783b */ /* 0x000ff00000000200 */
[----:B------:R-:W-:Y:S08]  /*a860*/  LDSM.16.M88.4 R24, [R192+0x9100] ;  /* 0x00910000c018783b */ /* 0x000ff00000000200 */
[----:B------:R-:W-:Y:S08]  /*a870*/  LDSM.16.M88.4 R168, [R192+0x9900] ;  /* 0x00990000c0a8783b */ /* 0x000ff00000000200 */
[----:B------:R-:W-:Y:S08]  /*a880*/  LDSM.16.M88.4 R172, [R200+0x10100] ;  /* 0x01010000c8ac783b */ /* 0x000ff00000000200 */
[----:B------:R-:W-:Y:S08]  /*a890*/  LDSM.16.M88.4 R176, [R203] ;  /* 0x00000000cbb0783b */ /* 0x000ff00000000200 */
[----:B------:R-:W-:Y:S08]  /*a8a0*/  LDSM.16.M88.4 R180, [R218] ;  /* 0x00000000dab4783b */ /* 0x000ff00000000200 */
[----:B------:R-:W-:Y:S08]  /*a8b0*/  LDSM.16.M88.4 R184, [R217] ;  /* 0x00000000d9b8783b */ /* 0x000ff00000000200 */
[----:B------:R-:W-:Y:S08]  /*a8c0*/  LDSM.16.M88.4 R188, [R216] ;  /* 0x00000000d8bc783b */ /* 0x000ff00000000200 */
[----:B------:R-:W5:Y:S04]  /*a8d0*/  LDL R225, [R1+0x24] ;  /* 0x0000240001e17983 */ /* 0x000f680000100800 */
[----:B------:R-:W5:Y:S04]  /*a8e0*/  LDL R224, [R1+0x20] ;  /* 0x0000200001e07983 */ /* 0x000f680000100800 */
[----:B------:R-:W5:Y:S04]  /*a8f0*/  LDL R223, [R1+0x1c] ;  /* 0x00001c0001df7983 */ /* 0x000f680000100800 */
[----:B------:R-:W5:Y:S01]  /*a900*/  LDL R222, [R1+0x18] ;  /* 0x0000180001de7983 */ /* 0x000f620000100800 */
[----:B--2---:R-:W-:Y:S04]  /*a910*/  @!P1 IADD3 R3, P0, R2, R14, RZ ;  /* 0x0000000e02039210 */ /* 0x004fe80007f1e0ff */
[----:B----4-:R-:W-:Y:S02]  /*a920*/  @!P1 IADD3.X R7, R0, R13, RZ, P0, !PT ;  /* 0x0000000d00079210 */ /* 0x010fe400007fe4ff */
[----:B---3--:R-:W-:Y:S04]  /*a930*/  @!P1 IADD3 R4, P0, R2, R11, RZ ;  /* 0x0000000b02049210 */ /* 0x008fe80007f1e0ff */
[----:B-----5:R-:W-:Y:S02]  /*a940*/  @!P1 IADD3.X R8, R0, R10, RZ, P0, !PT ;  /* 0x0000000a00089210 */ /* 0x020fe400007fe4ff */
[----:B------:R-:W-:Y:S04]  /*a950*/  @!P1 IADD3 R5, P0, R2, R221, RZ ;  /* 0x000000dd02059210 */ /* 0x000fe80007f1e0ff */
[----:B------:R-:W-:Y:S02]  /*a960*/  @!P1 IADD3.X R9, R0, R135, RZ, P0, !PT ;  /* 0x0000008700099210 */ /* 0x000fe400007fe4ff */
[C---:B------:R-:W-:Y:S04]  /*a970*/  @!P1 LEA R6, P0, R3.reuse, c[0x0][0x1f8], 0x1 ;  /* 0x00007e0003069a11 */ /* 0x040fe800078008ff */
[----:B------:R-:W-:Y:S02]  /*a980*/  @!P1 LEA.HI.X R7, R3, c[0x0][0x1fc], R7, 0x1, P0 ;  /* 0x00007f0003079a11 */ /* 0x000fe400000f0c07 */
[C---:B------:R-:W-:Y:S04]  /*a990*/  @!P1 LEA R28, P0, R4.reuse, c[0x0][0x1f8], 0x1 ;  /* 0x00007e00041c9a11 */ /* 0x040fe800078008ff */
[----:B------:R-:W-:Y:S02]  /*a9a0*/  @!P1 LEA.HI.X R29, R4, c[0x0][0x1fc], R8, 0x1, P0 ;  /* 0x00007f00041d9a11 */ /* 0x000fe400000f0c08 */
[C---:B------:R-:W-:Y:S04]  /*a9b0*/  @!P1 LEA R22, P0, R5.reuse, c[0x0][0x1f8], 0x1 ;  /* 0x00007e0005169a11 */ /* 0x040fe800078008ff */
[----:B------:R-:W-:Y:S02]  /*a9c0*/  @!P1 LEA.HI.X R23, R5, c[0x0][0x1fc], R9, 0x1, P0 ;  /* 0x00007f0005179a11 */ /* 0x000fe400000f0c09 */
[----:B------:R-:W-:Y:S04]  /*a9d0*/  @!P1 IADD3 R3, P0, R2, R31, RZ ;  /* 0x0000001f02039210 */ /* 0x000fe80007f1e0ff */
[----:B------:R-:W-:Y:S02]  /*a9e0*/  @!P1 IADD3.X R4, R0, R30, RZ, P0, !PT ;  /* 0x0000001e00049210 */ /* 0x000fe400007fe4ff */
[C---:B------:R-:W-:Y:S04]  /*a9f0*/  @!P1 LEA R20, P0, R3.reuse, c[0x0][0x1f8], 0x1 ;  /* 0x00007e0003149a11 */ /* 0x040fe800078008ff */
[----:B------:R-:W-:Y:S02]  /*aa00*/  @!P1 LEA.HI.X R21, R3, c[0x0][0x1fc], R4, 0x1, P0 ;  /* 0x00007f0003159a11 */ /* 0x000fe400000f0c04 */
[----:B------:R-:W-:Y:S11]  /*aa10*/  ISETP.GT.AND P0, PT, R220, R232, PT ;  /* 0x000000e8dc00720c */ /* 0x000ff60003f04270 */
[----:B------:R-:W-:Y:S02]  /*aa20*/  @!UPT UIADD3 URZ, URZ, URZ, URZ ;  /* 0x0000003f3f3ff290 */ /* 0x000fe4000fffe03f */
[----:B------:R-:W-:Y:S01]  /*aa30*/  @P0 SHF.R.S32.HI R3, RZ, 0x1f, R219 ;  /* 0x0000001fff030819 */ /* 0x000fe200000114db */
[----:B------:R-:W-:Y:S04]  /*aa40*/  @P0 IMAD.WIDE.U32 R4, R219, c[0x0][0x1e0], RZ ;  /* 0x00007800db040a25 */ /* 0x000fe800078e00ff */
[----:B------:R-:W-:Y:S01]  /*aa50*/  @P0 IMAD R3, R3, c[0x0][0x1e0], RZ ;  /* 0x0000780003030a24 */ /* 0x000fe200078e02ff */
[C---:B------:R-:W-:Y:S03]  /*aa60*/  @P0 SHF.L.U32 R132, R4.reuse, 0x6, RZ ;  /* 0x0000000604840819 */ /* 0x040fe600000006ff */
[----:B------:R-:W-:Y:S05]  /*aa70*/  @P0 IMAD R3, R219, c[0x0][0x1e4], R3 ;  /* 0x00007900db030a24 */ /* 0x000fea00078e0203 */
[----:B------:R-:W-:Y:S04]  /*aa80*/  @P0 IADD3 R3, R5, R3, RZ ;  /* 0x0000000305030210 */ /* 0x000fe80007ffe0ff */
[----:B------:R-:W-:Y:S02]  /*aa90*/  @P0 SHF.L.U64.HI R3, R4, 0x6, R3 ;  /* 0x0000000604030819 */ /* 0x000fe40000010203 */
[----:B------:R-:W-:Y:S04]  /*aaa0*/  @P0 IADD3 R4, P2, R132, R228, RZ ;  /* 0x000000e484040210 */ /* 0x000fe80007f5e0ff */
[C---:B------:R-:W-:Y:S02]  /*aab0*/  @P0 IADD3.X R5, R3.reuse, R227, RZ, P2, !PT ;  /* 0x000000e303050210 */ /* 0x040fe400017fe4ff */
[C---:B------:R-:W-:Y:S04]  /*aac0*/  @P0 LEA R238, P2, R4.reuse, c[0x0][0x1c8], 0x1 ;  /* 0x0000720004ee0a11 */ /* 0x040fe800078408ff */
[----:B------:R-:W-:Y:S02]  /*aad0*/  @P0 LEA.HI.X R239, R4, c[0x0][0x1cc], R5, 0x1, P2 ;  /* 0x0000730004ef0a11 */ /* 0x000fe400010f0c05 */
[C---:B------:R-:W-:Y:S04]  /*aae0*/  @!P1 LEA R2, P2, R16.reuse, R2, 0x5 ;  /* 0x0000000210029211 */ /* 0x040fe800078428ff */
[----:B------:R-:W-:Y:S02]  /*aaf0*/  @!P1 LEA.HI.X R0, R16, R0, R17, 0x5, P2 ;  /* 0x0000000010009211 */ /* 0x000fe400010f2c11 */
[----:B------:R-:W-:Y:S01]  /*ab00*/  @!P1 IADD3 R4, P2, R2, R14, RZ ;  /* 0x0000000e02049210 */ /* 0x000fe20007f5e0ff */
[----:B------:R-:W-:Y:S03]  /*ab10*/  LDSM.16.M88.4 R16, [R192+0x8900] ;  /* 0x00890000c010783b */ /* 0x000fe60000000200 */
[----:B------:R-:W-:Y:S02]  /*ab20*/  @!P1 IADD3.X R5, R0, R13, RZ, P2, !PT ;  /* 0x0000000d00059210 */ /* 0x000fe400017fe4ff */
[C---:B------:R-:W-:Y:S04]  /*ab30*/  @!P1 LEA R14, P2, R4.reuse, c[0x0][0x1f8], 0x1 ;  /* 0x00007e00040e9a11 */ /* 0x040fe800078408ff */
[----:B------:R-:W-:Y:S02]  /*ab40*/  @!P1 LEA.HI.X R15, R4, c[0x0][0x1fc], R5, 0x1, P2 ;  /* 0x00007f00040f9a11 */ /* 0x000fe400010f0c05 */
[----:B------:R-:W-:Y:S04]  /*ab50*/  @!P1 IADD3 R4, P2, R2, R11, RZ ;  /* 0x0000000b02049210 */ /* 0x000fe80007f5e0ff */
[----:B------:R-:W-:Y:S02]  /*ab60*/  @!P1 IADD3.X R5, R0, R10, RZ, P2, !PT ;  /* 0x0000000a00059210 */ /* 0x000fe400017fe4ff */
[----:B------:R-:W1:Y:S01]  /*ab70*/  LDSM.16.M88.4 R8, [R192+0x8100] ;  /* 0x00810000c008783b */ /* 0x000e620000000200 */
[C---:B------:R-:W-:Y:S04]  /*ab80*/  @!P1 LEA R12, P2, R4.reuse, c[0x0][0x1f8], 0x1 ;  /* 0x00007e00040c9a11 */ /* 0x040fe800078408ff */
[----:B------:R-:W-:Y:S02]  /*ab90*/  @!P1 LEA.HI.X R13, R4, c[0x0][0x1fc], R5, 0x1, P2 ;  /* 0x00007f00040d9a11 */ /* 0x000fe400010f0c05 */
[----:B------:R-:W-:Y:S01]  /*aba0*/  @!P1 IADD3 R4, P2, R2, R221, RZ ;  /* 0x000000dd02049210 */ /* 0x000fe20007f5e0ff */
[----:B------:R-:W-:Y:S01]  /*abb0*/  @!PT LDS RZ, [RZ] ;  /* 0x00000000fffff984 */ /* 0x000fe20000000800 */
[----:B------:R-:W-:Y:S01]  /*abc0*/  @!PT LDS RZ, [RZ] ;  /* 0x00000000fffff984 */ /* 0x000fe20000000800 */
[----:B------:R-:W-:Y:S01]  /*abd0*/  @!PT LDS RZ, [RZ] ;  /* 0x00000000fffff984 */ /* 0x000fe20000000800 */
[----:B------:R2:W-:Y:S03]  /*abe0*/  @!P1 LDGSTS.E.BYPASS.LTC128B.128 [R233+0x100], [R6.64], !P3 ;  /* 0x0010000006e99fae */ /* 0x0005e6000d901d48 */
[----:B------:R-:W-:Y:S05]  /*abf0*/  @!P1 IADD3.X R5, R0, R135, RZ, P2, !PT ;  /* 0x0000008700059210 */ /* 0x000fea00017fe4ff */
[----:B------:R3:W-:Y:S08]  /*ac00*/  @!P1 LDGSTS.E.BYPASS.LTC128B.128 [R233+0x2100], [R28.64], !P6 ;  /* 0x021000001ce99fae */ /* 0x0007f0000f101d48 */
[----:B------:R4:W-:Y:S08]  /*ac10*/  @!P1 LDGSTS.E.BYPASS.LTC128B.128 [R233+0x4100], [R22.64], !P5 ;  /* 0x0410000016e99fae */ /* 0x0009f0000e901d48 */
[----:B------:R4:W-:Y:S01]  /*ac20*/  @!P1 LDGSTS.E.BYPASS.LTC128B.128 [R233+0x6100], [R20.64], !P4 ;  /* 0x0610000014e99fae */ /* 0x0009e2000e101d48 */
[C---:B--2---:R-:W-:Y:S04]  /*ac30*/  @!P1 LEA R6, P2, R4.reuse, c[0x0][0x1f8], 0x1 ;  /* 0x00007e0004069a11 */ /* 0x044fe800078408ff */
[----:B------:R-:W-:Y:S03]  /*ac40*/  @!P1 LEA.HI.X R7, R4, c[0x0][0x1fc], R5, 0x1, P2 ;  /* 0x00007f0004079a11 */ /* 0x000fe600010f0c05 */
[----:B------:R2:W-:Y:S01]  /*ac50*/  @!P1 LDGSTS.E.BYPASS.LTC128B.128 [R233+0x1100], [R14.64], !P3 ;  /* 0x011000000ee99fae */ /* 0x0005e2000d901d48 */
[----:B------:R-:W-:Y:S04]  /*ac60*/  @!P1 IADD3 R2, P2, R2, R31, RZ ;  /* 0x0000001f02029210 */ /* 0x000fe80007f5e0ff */
[----:B------:R-:W-:Y:S02]  /*ac70*/  @!P1 IADD3.X R0, R0, R30, RZ, P2, !PT ;  /* 0x0000001e00009210 */ /* 0x000fe400017fe4ff */
[C---:B------:R-:W-:Y:S01]  /*ac80*/  @!P1 LEA R4, P2, R2.reuse, c[0x0][0x1f8], 0x1 ;  /* 0x00007e0002049a11 */ /* 0x040fe200078408ff */
[----:B------:R2:W-:Y:S03]  /*ac90*/  @!P1 LDGSTS.E.BYPASS.LTC128B.128 [R233+0x3100], [R12.64], !P6 ;  /* 0x031000000ce99fae */ /* 0x0005e6000f101d48 */
[----:B------:R-:W-:Y:S05]  /*aca0*/  @!P1 LEA.HI.X R5, R2, c[0x0][0x1fc], R0, 0x1, P2 ;  /* 0x00007f0002059a11 */ /* 0x000fea00010f0c00 */
[----:B------:R1:W-:Y:S08]  /*acb0*/  @!P1 LDGSTS.E.BYPASS.LTC128B.128 [R233+0x5100], [R6.64], !P5 ;  /* 0x0510000006e99fae */ /* 0x0003f0000e901d48 */
[----:B------:R1:W-:Y:S01]  /*acc0*/  @!P1 LDGSTS.E.BYPASS.LTC128B.128 [R233+0x7100], [R4.64], !P4 ;  /* 0x0710000004e99fae */ /* 0x0003e2000e101d48 */
[----:B------:R-:W-:Y:S04]  /*acd0*/  @P0 IADD3 R0, P1, R132, R225, RZ ;  /* 0x000000e184000210 */ /* 0x000fe80007f3e0ff */
[C---:B------:R-:W-:Y:S02]  /*ace0*/  @P0 IADD3.X R2, R3.reuse, R224, RZ, P1, !PT ;  /* 0x000000e003020210 */ /* 0x040fe40000ffe4ff */
[C---:B------:R-:W-:Y:S01]  /*acf0*/  @P0 LEA R236, P1, R0.reuse, c[0x0][0x1c8], 0x1 ;  /* 0x0000720000ec0a11 */ /* 0x040fe200078208ff */
[----:B------:R-:W5:Y:S03]  /*ad00*/  LDL R221, [R1+0x14] ;  /* 0x0000140001dd7983 */ /* 0x000f660000100800 */
[----:B------:R-:W-:Y:S01]  /*ad10*/  @P0 LEA.HI.X R237, R0, c[0x0][0x1cc], R2, 0x1, P1 ;  /* 0x0000730000ed0a11 */ /* 0x000fe200008f0c02 */
[----:B------:R-:W5:Y:S01]  /*ad20*/  LDL R135, [R1+0x10] ;  /* 0x0000100001877983 */ /* 0x000f620000100800 */
[----:B------:R-:W-:Y:S03]  /*ad30*/  @P0 IADD3 R0, P1, R132, R223, RZ ;  /* 0x000000df84000210 */ /* 0x000fe60007f3e0ff */
[----:B------:R-:W0:Y:S01]  /*ad40*/  LDGDEPBAR ;  /* 0x00000000000079af */ /* 0x000e220000000000 */
[C---:B------:R-:W-:Y:S02]  /*ad50*/  @P0 IADD3.X R2, R3.reuse, R222, RZ, P1, !PT ;  /* 0x000000de03020210 */ /* 0x040fe40000ffe4ff */
[C---:B------:R-:W-:Y:S04]  /*ad60*/  @P0 LEA R234, P1, R0.reuse, c[0x0][0x1c8], 0x1 ;  /* 0x0000720000ea0a11 */ /* 0x040fe800078208ff */
[----:B------:R-:W-:Y:S01]  /*ad70*/  @P0 LEA.HI.X R235, R0, c[0x0][0x1cc], R2, 0x1, P1 ;  /* 0x0000730000eb0a11 */ /* 0x000fe200008f0c02 */
[C---:B-1----:R-:W-:Y:S08]  /*ad80*/  HMMA.16816.F32 R4, R32.reuse, R8, RZ ;  /* 0x000000082004723c */ /* 0x042ff000000018ff */
[C---:B------:R-:W-:Y:S08]  /*ad90*/  HMMA.16816.F32 R8, R32.reuse, R10, RZ ;  /* 0x0000000a2008723c */ /* 0x040ff000000018ff */
[C---:B--2---:R-:W-:Y:S08]  /*ada0*/  HMMA.16816.F32 R12, R32.reuse, R16, RZ ;  /* 0x00000010200c723c */ /* 0x044ff000000018ff */
[C---:B------:R-:W-:Y:S08]  /*adb0*/  HMMA.16816.F32 R16, R32.reuse, R18, RZ ;  /* 0x000000122010723c */ /* 0x040ff000000018ff */
[C---:B----4-:R-:W-:Y:S08]  /*adc0*/  HMMA.16816.F32 R20, R32.reuse, R24, RZ ;  /* 0x000000182014723c */ /* 0x050ff000000018ff */
[C---:B------:R-:W-:Y:S08]  /*add0*/  HMMA.16816.F32 R24, R32.reuse, R26, RZ ;  /* 0x0000001a2018723c */ /* 0x040ff000000018ff */
[C---:B---3--:R-:W-:Y:S08]  /*ade0*/  HMMA.16816.F32 R28, R32.reuse, R168, RZ ;  /* 0x000000a8201c723c */ /* 0x048ff000000018ff */
[----:B------:R-:W-:Y:S01]  /*adf0*/  HMMA.16816.F32 R32, R32, R170, RZ ;  /* 0x000000aa2020723c */ /* 0x000fe200000018ff */
[----:B------:R-:W-:Y:S07]  /*ae00*/  LDSM.16.M88.4 R168, [R202+0x10100] ;  /* 0x01010000caa8783b */ /* 0x000fee0000000200 */
[C---:B------:R-:W-:Y:S08]  /*ae10*/  HMMA.16816.F32 R4, R172.reuse, R176, R4 ;  /* 0x000000b0ac04723c */ /* 0x040ff00000001804 */
[C---:B------:R-:W-:Y:S01]  /*ae20*/  HMMA.16816.F32 R8, R172.reuse, R178, R8 ;  /* 0x000000b2ac08723c */ /* 0x040fe20000001808 */
[----:B------:R-:W-:Y:S07]  /*ae30*/  LDSM.16.M88.4 R176, [R198+0x8900] ;  /* 0x00890000c6b0783b */ /* 0x000fee0000000200 */
[C---:B------:R-:W-:Y:S08]  /*ae40*/  HMMA.16816.F32 R12, R172.reuse, R180, R12 ;  /* 0x000000b4ac0c723c */ /* 0x040ff0000000180c */
[C---:B------:R-:W-:Y:S08]  /*ae50*/  HMMA.16816.F32 R16, R172.reuse, R182, R16 ;  /* 0x000000b6ac10723c */ /* 0x040ff00000001810 */
[C---:B------:R-:W-:Y:S08]  /*ae60*/  HMMA.16816.F32 R20, R172.reuse, R184, R20 ;  /* 0x000000b8ac14723c */ /* 0x040ff00000001814 */
[C---:B------:R-:W-:Y:S08]  /*ae70*/  HMMA.16816.F32 R24, R172.reuse, R186, R24 ;  /* 0x000000baac18723c */ /* 0x040ff00000001818 */
        /* <DEDUP_REMOVED lines=14> */
[----:B------:R-:W1:Y:S08]  /*af60*/  LDSM.16.M88.4 R168, [R201+0x10100] ;  /* 0x01010000c9a8783b */ /* 0x000e700000000200 */
[----:B------:R-:W2:Y:S01]  /*af70*/  LDSM.16.M88.4 R176, [R197+0x800] ;  /* 0x00080000c5b0783b */ /* 0x000ea20000000200 */
[C---:B-1----:R-:W-:Y:S03]  /*af80*/  HMMA.16816.F32 R4, R168.reuse, R172, R4 ;  /* 0x000000aca804723c */ /* 0x042fe60000001804 */
[----:B-----5:R-:W-:Y:S05]  /*af90*/  @P0 IADD3 R0, P1, R132, R221, RZ ;  /* 0x000000dd84000210 */ /* 0x020fea0007f3e0ff */
[C---:B------:R-:W-:Y:S01]  /*afa0*/  HMMA.16816.F32 R8, R168.reuse, R174, R8 ;  /* 0x000000aea808723c */ /* 0x040fe20000001808 */
[----:B------:R-:W1:Y:S03]  /*afb0*/  LDSM.16.M88.4 R172, [R197+0x1000] ;  /* 0x00100000c5ac783b */ /* 0x000e660000000200 */
[----:B------:R-:W-:Y:S02]  /*afc0*/  @P0 IADD3.X R2, R3, R135, RZ, P1, !PT ;  /* 0x0000008703020210 */ /* 0x000fe40000ffe4ff */
[C---:B------:R-:W-:Y:S02]  /*afd0*/  @P0 LEA R230, P1, R0.reuse, c[0x0][0x1c8], 0x1 ;  /* 0x0000720000e60a11 */ /* 0x040fe400078208ff */
[C---:B--2---:R-:W-:Y:S04]  /*afe0*/  HMMA.16816.F32 R12, R168.reuse, R176, R12 ;  /* 0x000000b0a80c723c */ /* 0x044fe8000000180c */
[----:B------:R-:W-:Y:S02]  /*aff0*/  @P0 LEA.HI.X R231, R0, c[0x0][0x1cc], R2, 0x1, P1 ;  /* 0x0000730000e70a11 */ /* 0x000fe400008f0c02 */
[----:B------:R-:W-:Y:S02]  /*b000*/  @P0 IADD3 R0, P1, R242, R132, RZ ;  /* 0x00000084f2000210 */ /* 0x000fe40007f3e0ff */
[C---:B------:R-:W-:Y:S01]  /*b010*/  HMMA.16816.F32 R16, R168.reuse, R178, R16 ;  /* 0x000000b2a810723c */ /* 0x040fe20000001810 */
[----:B------:R-:W2:Y:S03]  /*b020*/  LDSM.16.M88.4 R176, [R197+0x1800] ;  /* 0x00180000c5b0783b */ /* 0x000ea60000000200 */
[----:B------:R-:W-:Y:S02]  /*b030*/  @P0 IADD3.X R3, R240, R3, RZ, P1, !PT ;  /* 0x00000003f0030210 */ /* 0x000fe40000ffe4ff */
[----:B------:R-:W-:Y:S06]  /*b040*/  @P0 IADD3 R2, P1, R0, R228, RZ ;  /* 0x000000e400020210 */ /* 0x000fec0007f3e0ff */
[C---:B------:R-:W-:Y:S02]  /*b050*/  @P0 IADD3.X R132, R3.reuse, R227, RZ, P1, !PT ;  /* 0x000000e303840210 */ /* 0x040fe40000ffe4ff */
[C---:B------:R-:W-:Y:S04]  /*b060*/  @P0 LEA R228, P1, R2.reuse, c[0x0][0x1c8], 0x1 ;  /* 0x0000720002e40a11 */ /* 0x040fe800078208ff */
[----:B------:R-:W-:Y:S02]  /*b070*/  @P0 LEA.HI.X R229, R2, c[0x0][0x1cc], R132, 0x1, P1 ;  /* 0x0000730002e50a11 */ /* 0x000fe400008f0c84 */
[----:B------:R-:W-:Y:S04]  /*b080*/  @P0 IADD3 R2, P1, R0, R225, RZ ;  /* 0x000000e100020210 */ /* 0x000fe80007f3e0ff */
[C---:B------:R-:W-:Y:S01]  /*b090*/  @P0 IADD3.X R132, R3.reuse, R224, RZ, P1, !PT ;  /* 0x000000e003840210 */ /* 0x040fe20000ffe4ff */
[C---:B-1----:R-:W-:Y:S03]  /*b0a0*/  HMMA.16816.F32 R20, R168.reuse, R172, R20 ;  /* 0x000000aca814723c */ /* 0x042fe60000001814 */
[C---:B------:R-:W-:Y:S04]  /*b0b0*/  @P0 LEA R226, P1, R2.reuse, c[0x0][0x1c8], 0x1 ;  /* 0x0000720002e20a11 */ /* 0x040fe800078208ff */
[----:B------:R-:W-:Y:S01]  /*b0c0*/  @P0 LEA.HI.X R227, R2, c[0x0][0x1cc], R132, 0x1, P1 ;  /* 0x0000730002e30a11 */ /* 0x000fe200008f0c84 */
[C---:B------:R-:W-:Y:S01]  /*b0d0*/  HMMA.16816.F32 R24, R168.reuse, R174, R24 ;  /* 0x000000aea818723c */ /* 0x040fe20000001818 */
[----:B------:R-:W-:Y:S03]  /*b0e0*/  LDSM.16.M88.4 R172, [R192+0xa100] ;  /* 0x00a10000c0ac783b */ /* 0x000fe60000000200 */
[----:B------:R-:W-:Y:S04]  /*b0f0*/  @P0 IADD3 R2, P1, R0, R223, RZ ;  /* 0x000000df00020210 */ /* 0x000fe80007f3e0ff */
[C---:B--2---:R-:W-:Y:S04]  /*b100*/  HMMA.16816.F32 R28, R168.reuse, R176, R28 ;  /* 0x000000b0a81c723c */ /* 0x044fe8000000181c */
[C---:B------:R-:W-:Y:S02]  /*b110*/  @P0 IADD3.X R132, R3.reuse, R222, RZ, P1, !PT ;  /* 0x000000de03840210 */ /* 0x040fe40000ffe4ff */
[C---:B------:R-:W-:Y:S02]  /*b120*/  @P0 LEA R224, P1, R2.reuse, c[0x0][0x1c8], 0x1 ;  /* 0x0000720002e00a11 */ /* 0x040fe400078208ff */
[----:B------:R-:W-:Y:S01]  /*b130*/  HMMA.16816.F32 R32, R168, R178, R32 ;  /* 0x000000b2a820723c */ /* 0x000fe20000001820 */
[----:B------:R-:W1:Y:S03]  /*b140*/  LDSM.16.M88.4 R168, [R199+0x14100] ;  /* 0x01410000c7a8783b */ /* 0x000e660000000200 */
[----:B------:R-:W-:Y:S02]  /*b150*/  @P0 LEA.HI.X R225, R2, c[0x0][0x1cc], R132, 0x1, P1 ;  /* 0x0000730002e10a11 */ /* 0x000fe400008f0c84 */
[----:B------:R-:W-:Y:S03]  /*b160*/  @P0 IADD3 R0, P1, R0, R221, RZ ;  /* 0x000000dd00000210 */ /* 0x000fe60007f3e0ff */
[----:B------:R-:W2:Y:S03]  /*b170*/  LDSM.16.M88.4 R176, [R192+0xa900] ;  /* 0x00a90000c0b0783b */ /* 0x000ea60000000200 */
[----:B------:R-:W-:Y:S02]  /*b180*/  @P0 IADD3.X R3, R3, R135, RZ, P1, !PT ;  /* 0x0000008703030210 */ /* 0x000fe40000ffe4ff */
[C---:B------:R-:W-:Y:S04]  /*b190*/  @P0 LEA R222, P1, R0.reuse, c[0x0][0x1c8], 0x1 ;  /* 0x0000720000de0a11 */ /* 0x040fe800078208ff */
[----:B------:R-:W-:Y:S01]  /*b1a0*/  @P0 LEA.HI.X R223, R0, c[0x0][0x1cc], R3, 0x1, P1 ;  /* 0x0000730000df0a11 */ /* 0x000fe200008f0c03 */
        /* <DEDUP_REMOVED lines=24> */
[----:B------:R-:W1:Y:S08]  /*b330*/  LDSM.16.M88.4 R168, [R202+0x14100] ;  /* 0x01410000caa8783b */ /* 0x000e700000000200 */
        /* <DEDUP_REMOVED lines=151> */
[----:B------:R2:W5:Y:S01]  /*bcb0*/  MUFU.TANH R174, R11 ;  /* 0x0000000b00ae7308 */ /* 0x0005620000002400 */
[----:B---3--:R-:W-:Y:S09]  /*bcc0*/  FMNMX.FTZ R0, R172, R0, !PT ;  /* 0x00000000ac007209 */ /* 0x008ff20007810000 */
[----:B------:R-:W3:Y:S01]  /*bcd0*/  MUFU.TANH R176, R12 ;  /* 0x0000000c00b07308 */ /* 0x000ee20000002400 */
[----:B----4-:R-:W-:Y:S09]  /*bce0*/  FMNMX.FTZ R2, R173, R2, !PT ;  /* 0x00000002ad027209 */ /* 0x010ff20007810000 */
[----:B------:R-:W4:Y:S01]  /*bcf0*/  MUFU.TANH R177, R13 ;  /* 0x0000000d00b17308 */ /* 0x000f220000002400 */
[C---:B-1----:R-:W-:Y:S01]  /*bd00*/  HMMA.16816.F32 R20, R168.reuse, R4, R20 ;  /* 0x00000004a814723c */ /* 0x042fe20000001814 */
[----:B--2---:R-:W1:Y:S01]  /*bd10*/  LDSM.16.M88.4 R8, [R197+0x7800] ;  /* 0x00780000c508783b */ /* 0x004e620000000200 */
[----:B------:R-:W-:Y:S07]  /*bd20*/  DEPBAR.LE SB0, 0x0 ;  /* 0x000080000000791a */ /* 0x000fee0000000000 */
[----:B------:R-:W2:Y:S03]  /*bd30*/  MUFU.TANH R178, R14 ;  /* 0x0000000e00b27308 */ /* 0x000ea60000002400 */
[----:B-----5:R-:W-:Y:S01]  /*bd40*/  FMNMX.FTZ R2, R174, R2, !PT ;  /* 0x00000002ae027209 */ /* 0x020fe20007810000 */
[C---:B------:R-:W-:Y:S01]  /*bd50*/  HMMA.16816.F32 R24, R168.reuse, R6, R24 ;  /* 0x00000006a818723c */ /* 0x040fe20000001818 */
[----:B------:R-:W-:Y:S04]  /*bd60*/  BAR.SYNC.DEFER_BLOCKING 0x0 ;  /* 0x0000000000007b1d */ /* 0x000fe80000010000 */
[----:B---3--:R-:W-:Y:S04]  /*bd70*/  FMNMX.FTZ R0, R176, R0, !PT ;  /* 0x00000000b0007209 */ /* 0x008fe80007810000 */
[----:B----4-:R-:W-:Y:S03]  /*bd80*/  FMNMX.FTZ R0, R177, R0, !PT ;  /* 0x00000000b1007209 */ /* 0x010fe60007810000 */
[----:B------:R-:W-:Y:S02]  /*bd90*/  FMUL.FTZ R20, R20, c[0x0][0x320] ;  /* 0x0000c80014147a20 */ /* 0x000fe40000410000 */
[----:B------:R-:W-:Y:S02]  /*bda0*/  FMUL.FTZ R21, R21, c[0x0][0x320] ;  /* 0x0000c80015157a20 */ /* 0x000fe40000410000 */
[----:B------:R-:W-:Y:S02]  /*bdb0*/  FMUL.FTZ R22, R22, c[0x0][0x320] ;  /* 0x0000c80016167a20 */ /* 0x000fe40000410000 */
[----:B------:R-:W-:Y:S01]  /*bdc0*/  FMUL.FTZ R23, R23, c[0x0][0x320] ;  /* 0x0000c80017177a20 */ /* 0x000fe20000410000 */
[----:B--2---:R-:W-:Y:S05]  /*bdd0*/  FMNMX.FTZ R2, R178, R2, !PT ;  /* 0x00000002b2027209 */ /* 0x004fea0007810000 */
[----:B------:R-:W-:Y:S01]  /*bde0*/  FMUL.FTZ R24, R24, c[0x0][0x320] ;  /* 0x0000c80018187a20 */ /* 0x000fe20000410000 */
[----:B------:R-:W2:Y:S01]  /*bdf0*/  MUFU.TANH R189, R16 ;  /* 0x0000001000bd7308 */ /* 0x000ea20000002400 */
[----:B------:R-:W-:Y:S01]  /*be00*/  @!PT LDS RZ, [RZ] ;  /* 0x00000000fffff984 */ /* 0x000fe20000000800 */
[----:B------:R-:W-:Y:S01]  /*be10*/  @!PT LDS RZ, [RZ] ;  /* 0x00000000fffff984 */ /* 0x000fe20000000800 */
[----:B------:R-:W-:Y:S01]  /*be20*/  @!PT LDS RZ, [RZ] ;  /* 0x00000000fffff984 */ /* 0x000fe20000000800 */
[----:B------:R3:W-:Y:S01]  /*be30*/  @P0 LDGSTS.E.BYPASS.LTC128B.128 [R233+0x8100], [R238.64], !P3 ;  /* 0x08100000eee90fae */ /* 0x0007e2000d901d48 */
[----:B------:R-:W-:Y:S02]  /*be40*/  FMUL.FTZ R25, R25, c[0x0][0x320] ;  /* 0x0000c80019197a20 */ /* 0x000fe40000410000 */
[----:B------:R-:W-:Y:S02]  /*be50*/  FMUL.FTZ R26, R26, c[0x0][0x320] ;  /* 0x0000c8001a1a7a20 */ /* 0x000fe40000410000 */
[----:B------:R-:W-:Y:S01]  /*be60*/  FMUL.FTZ R27, R27, c[0x0][0x320] ;  /* 0x0000c8001b1b7a20 */ /* 0x000fe20000410000 */
[C---:B-1----:R-:W-:Y:S02]  /*be70*/  HMMA.16816.F32 R28, R168.reuse, R8, R28 ;  /* 0x00000008a81c723c */ /* 0x042fe4000000181c */
[----:B------:R1:W-:Y:S01]  /*be80*/  @P0 LDGSTS.E.BYPASS.LTC128B.128 [R233+0xa100], [R236.64], !P6 ;  /* 0x0a100000ece90fae */ /* 0x0003e2000f101d48 */
[----:B------:R-:W4:Y:S05]  /*be90*/  MUFU.TANH R179, R15 ;  /* 0x0000000f00b37308 */ /* 0x000f2a0000002400 */
[----:B------:R-:W-:Y:S02]  /*bea0*/  HMMA.16816.F32 R32, R168, R10, R32 ;  /* 0x0000000aa820723c */ /* 0x000fe40000001820 */
[----:B------:R1:W-:Y:S03]  /*beb0*/  @P0 LDGSTS.E.BYPASS.LTC128B.128 [R233+0xc100], [R234.64], !P5 ;  /* 0x0c100000eae90fae */ /* 0x0003e6000e901d48 */
[----:B------:R-:W5:Y:S01]  /*bec0*/  MUFU.TANH R190, R17 ;  /* 0x0000001100be7308 */ /* 0x000f620000002400 */
[----:B--2---:R-:W-:Y:S04]  /*bed0*/  FMNMX.FTZ R0, R189, R0, !PT ;  /* 0x00000000bd007209 */ /* 0x004fe80007810000 */
[----:B------:R1:W-:Y:S05]  /*bee0*/  @P0 LDGSTS.E.BYPASS.LTC128B.128 [R233+0xe100], [R230.64], !P4 ;  /* 0x0e100000e6e90fae */ /* 0x0003ea000e101d48 */
[----:B------:R-:W2:Y:S01]  /*bef0*/  MUFU.TANH R244, R20 ;  /* 0x0000001400f47308 */ /* 0x000ea20000002400 */
[----:B------:R-:W-:Y:S02]  /*bf00*/  FMUL.FTZ R28, R28, c[0x0][0x320] ;  /* 0x0000c8001c1c7a20 */ /* 0x000fe40000410000 */
[----:B------:R1:W-:Y:S01]  /*bf10*/  @P0 LDGSTS.E.BYPASS.LTC128B.128 [R233+0x9100], [R228.64], !P3 ;  /* 0x09100000e4e90fae */ /* 0x0003e2000d901d48 */
[----:B----4-:R-:W-:Y:S01]  /*bf20*/  FMNMX.FTZ R2, R179, R2, !PT ;  /* 0x00000002b3027209 */ /* 0x010fe20007810000 */
[----:B------:R-:W-:Y:S02]  /*bf30*/  FMUL.FTZ R29, R29, c[0x0][0x320] ;  /* 0x0000c8001d1d7a20 */ /* 0x000fe40000410000 */
[----:B------:R-:W-:Y:S02]  /*bf40*/  FMUL.FTZ R30, R30, c[0x0][0x320] ;  /* 0x0000c8001e1e7a20 */ /* 0x000fe40000410000 */
[----:B------:R-:W-:Y:S01]  /*bf50*/  FMUL.FTZ R31, R31, c[0x0][0x320] ;  /* 0x0000c8001f1f7a20 */ /* 0x000fe20000410000 */
[----:B------:R-:W4:Y:S01]  /*bf60*/  MUFU.TANH R191, R18 ;  /* 0x0000001200bf7308 */ /* 0x000f220000002400 */
[----:B------:R-:W-:Y:S01]  /*bf70*/  FMUL.FTZ R32, R32, c[0x0][0x320] ;  /* 0x0000c80020207a20 */ /* 0x000fe20000410000 */
[----:B------:R1:W-:Y:S01]  /*bf80*/  @P0 LDGSTS.E.BYPASS.LTC128B.128 [R233+0xb100], [R226.64], !P6 ;  /* 0x0b100000e2e90fae */ /* 0x0003e2000f101d48 */
[----:B------:R-:W-:Y:S01]  /*bf90*/  FMUL.FTZ R33, R33, c[0x0][0x320] ;  /* 0x0000c80021217a20 */ /* 0x000fe20000410000 */
[----:B-----5:R-:W-:Y:S01]  /*bfa0*/  FMNMX.FTZ R0, R190, R0, !PT ;  /* 0x00000000be007209 */ /* 0x020fe20007810000 */
[----:B------:R-:W-:Y:S05]  /*bfb0*/  FMUL.FTZ R34, R34, c[0x0][0x320] ;  /* 0x0000c80022227a20 */ /* 0x000fea0000410000 */
[----:B------:R-:W-:Y:S01]  /*bfc0*/  MUFU.TANH R245, R21 ;  /* 0x0000001500f57308 */ /* 0x000fe20000002400 */
[----:B------:R5:W-:Y:S01]  /*bfd0*/  @P0 LDGSTS.E.BYPASS.LTC128B.128 [R233+0xd100], [R224.64], !P5 ;  /* 0x0d100000e0e90fae */ /* 0x000be2000e901d48 */
[----:B--2---:R-:W-:Y:S07]  /*bfe0*/  FMNMX.FTZ R0, R244, R0, !PT ;  /* 0x00000000f4007209 */ /* 0x004fee0007810000 */
[----:B------:R2:W-:Y:S01]  /*bff0*/  @P0 LDGSTS.E.BYPASS.LTC128B.128 [R233+0xf100], [R222.64], !P4 ;  /* 0x0f100000dee90fae */ /* 0x0005e2000e101d48 */
[----:B------:R-:W3:Y:S01]  /*c000*/  MUFU.TANH R221, R19 ;  /* 0x0000001300dd7308 */ /* 0x000ee20000002400 */
[----:B----4-:R-:W-:Y:S06]  /*c010*/  FMNMX.FTZ R2, R191, R2, !PT ;  /* 0x00000002bf027209 */ /* 0x010fec0007810000 */
[----:B------:R-:W-:Y:S03]  /*c020*/  LDSM.16.MT88.4 R12, [R193+0x100] ;  /* 0x00010000c10c783b */ /* 0x000fe60000004200 */
[----:B------:R-:W4:Y:S05]  /*c030*/  MUFU.TANH R248, R24 ;  /* 0x0000001800f87308 */ /* 0x000f2a0000002400 */
[----:B-1----:R-:W2:Y:S04]  /*c040*/  LDL.LU R227, [R1+0x8] ;  /* 0x0000080001e37983 */ /* 0x002ea80000300800 */
[----:B------:R-:W2:Y:S01]  /*c050*/  LDL.LU R226, [R1+0xc] ;  /* 0x00000c0001e27983 */ /* 0x000ea20000300800 */
[----:B------:R-:W1:Y:S03]  /*c060*/  MUFU.TANH R249, R25 ;  /* 0x0000001900f97308 */ /* 0x000e660000002400 */
[----:B------:R-:W0:Y:S01]  /*c070*/  LDGDEPBAR ;  /* 0x00000000000079af */ /* 0x000e220000000000 */
[----:B---3--:R-:W-:Y:S02]  /*c080*/  FMNMX.FTZ R3, R221, R2, !PT ;  /* 0x00000002dd037209 */ /* 0x008fe40007810000 */
[----:B------:R-:W-:Y:S01]  /*c090*/  FMNMX.FTZ R2, R245, R0, !PT ;  /* 0x00000000f5027209 */ /* 0x000fe20007810000 */
[----:B------:R-:W-:Y:S03]  /*c0a0*/  FMUL.FTZ R0, R35, c[0x0][0x320] ;  /* 0x0000c80023007a20 */ /* 0x000fe60000410000 */
[----:B------:R-:W3:Y:S01]  /*c0b0*/  MUFU.TANH R170, R28 ;  /* 0x0000001c00aa7308 */ /* 0x000ee20000002400 */
[----:B----4-:R-:W-:Y:S09]  /*c0c0*/  FMNMX.FTZ R2, R248, R2, !PT ;  /* 0x00000002f8027209 */ /* 0x010ff20007810000 */
[----:B------:R1:W-:Y:S10]  /*c0d0*/  MUFU.TANH R168, R0 ;  /* 0x0000000000a87308 */ /* 0x0003f40000002400 */
[----:B------:R-:W4:Y:S10]  /*c0e0*/  MUFU.TANH R171, R29 ;  /* 0x0000001d00ab7308 */ /* 0x000f340000002400 */
[----:B------:R-:W5:Y:S01]  /*c0f0*/  MUFU.TANH R246, R22 ;  /* 0x0000001600f67308 */ /* 0x000f620000002400 */
[----:B-1----:R-:W-:Y:S04]  /*c100*/  FMNMX.FTZ R0, R249, R2, !PT ;  /* 0x00000002f9007209 */ /* 0x002fe80007810000 */
[----:B---3--:R-:W-:Y:S05]  /*c110*/  FMNMX.FTZ R0, R170, R0, !PT ;  /* 0x00000000aa007209 */ /* 0x008fea0007810000 */
[----:B------:R-:W1:Y:S01]  /*c120*/  MUFU.TANH R187, R32 ;  /* 0x0000002000bb7308 */ /* 0x000e620000002400 */
[----:B----4-:R-:W-:Y:S09]  /*c130*/  FMNMX.FTZ R0, R171, R0, !PT ;  /* 0x00000000ab007209 */ /* 0x010ff20007810000 */
[----:B------:R-:W3:Y:S01]  /*c140*/  MUFU.TANH R247, R23 ;  /* 0x0000001700f77308 */ /* 0x000ee20000002400 */
[----:B-----5:R-:W-:Y:S09]  /*c150*/  FMNMX.FTZ R3, R246, R3, !PT ;  /* 0x00000003f6037209 */ /* 0x020ff20007810000 */
[----:B------:R-:W4:Y:S01]  /*c160*/  MUFU.TANH R186, R33 ;  /* 0x0000002100ba7308 */ /* 0x000f220000002400 */
[----:B-1----:R-:W-:Y:S02]  /*c170*/  FMNMX.FTZ R132, R187, R0, !PT ;  /* 0x00000000bb847209 */ /* 0x002fe40007810000 */
[----:B------:R-:W-:Y:S07]  /*c180*/  MOV R238, R187 ;  /* 0x000000bb00ee7202 */ /* 0x000fee0000000f00 */
[----:B------:R-:W1:Y:S01]  /*c190*/  MUFU.TANH R250, R26 ;  /* 0x0000001a00fa7308 */ /* 0x000e620000002400 */
[----:B---3--:R-:W-:Y:S01]  /*c1a0*/  FMNMX.FTZ R3, R247, R3, !PT ;  /* 0x00000003f7037209 */ /* 0x008fe20007810000 */
[----:B------:R-:W-:Y:S08]  /*c1b0*/  LDSM.16.MT88.4 R20, [R194+0x100] ;  /* 0x00010000c214783b */ /* 0x000ff00000004200 */
[----:B------:R-:W3:Y:S01]  /*c1c0*/  MUFU.TANH R251, R27 ;  /* 0x0000001b00fb7308 */ /* 0x000ee20000002400 */
[----:B----4-:R-:W-:Y:S02]  /*c1d0*/  FMNMX.FTZ R132, R186, R132, !PT ;  /* 0x00000084ba847209 */ /* 0x010fe40007810000 */
[----:B------:R-:W-:Y:S07]  /*c1e0*/  MOV R239, R186 ;  /* 0x000000ba00ef7202 */ /* 0x000fee0000000f00 */
[----:B------:R-:W4:Y:S01]  /*c1f0*/  MUFU.TANH R252, R30 ;  /* 0x0000001e00fc7308 */ /* 0x000f220000002400 */
[----:B-1----:R-:W-:Y:S02]  /*c200*/  FMNMX.FTZ R2, R250, R3, !PT ;  /* 0x00000003fa027209 */ /* 0x002fe40007810000 */
[----:B------:R-:W1:Y:S07]  /*c210*/  SHFL.BFLY PT, R3, R132, 0x2, 0x1f ;  /* 0x0c401f0084037f89 */ /* 0x000e6e00000e0000 */
[----:B------:R-:W5:Y:S01]  /*c220*/  MUFU.TANH R184, R31 ;  /* 0x0000001f00b87308 */ /* 0x000f620000002400 */
[----:B---3--:R-:W-:Y:S09]  /*c230*/  FMNMX.FTZ R2, R251, R2, !PT ;  /* 0x00000002fb027209 */ /* 0x008ff20007810000 */
[----:B------:R-:W3:Y:S01]  /*c240*/  MUFU.TANH R135, R34 ;  /* 0x0000002200877308 */ /* 0x000ee20000002400 */
[----:B----4-:R-:W-:Y:S02]  /*c250*/  FMNMX.FTZ R2, R252, R2, !PT ;  /* 0x00000002fc027209 */ /* 0x010fe40007810000 */
[----:B-1----:R-:W-:Y:S02]  /*c260*/  FMNMX.FTZ R132, R132, R3, !PT ;  /* 0x0000000384847209 */ /* 0x002fe40007810000 */
[----:B-----5:R-:W-:Y:S03]  /*c270*/  FMNMX.FTZ R0, R184, R2, !PT ;  /* 0x00000002b8007209 */ /* 0x020fe60007810000 */
[----:B------:R-:W1:Y:S08]  /*c280*/  SHFL.BFLY PT, R4, R132, 0x1, 0x1f ;  /* 0x0c201f0084047f89 */ /* 0x000e7000000e0000 */
[----:B------:R-:W-:Y:S01]  /*c290*/  LDSM.16.MT88.4 R28, [R196+0x100] ;  /* 0x00010000c41c783b */ /* 0x000fe20000004200 */
[----:B---3--:R-:W-:Y:S04]  /*c2a0*/  FMNMX.FTZ R0, R135, R0, !PT ;  /* 0x0000000087007209 */ /* 0x008fe80007810000 */
[----:B------:R-:W-:Y:S05]  /*c2b0*/  FMNMX.FTZ R0, R168, R0, !PT ;  /* 0x00000000a8007209 */ /* 0x000fea0007810000 */
[----:B------:R-:W3:Y:S01]  /*c2c0*/  SHFL.BFLY PT, R2, R0, 0x2, 0x1f ;  /* 0x0c401f0000027f89 */ /* 0x000ee200000e0000 */
[----:B-1----:R-:W-:Y:S05]  /*c2d0*/  FMNMX.FTZ R132, R132, R4, !PT ;  /* 0x0000000484847209 */ /* 0x002fea0007810000 */
[----:B------:R-:W-:Y:S04]  /*c2e0*/  FMUL.FTZ R169, R132, c[0x0][0x2d0] ;  /* 0x0000b40084a97a20 */ /* 0x000fe80000410000 */
[----:B------:R-:W-:Y:S04]  /*c2f0*/  FFMA.FTZ R4, R182, c[0x0][0x2d0], -R169 ;  /* 0x0000b400b6047a23 */ /* 0x000fe800000108a9 */
[----:B------:R1:W-:Y:S01]  /*c300*/  MUFU.EX2 R240, R4 ;  /* 0x0000000400f07308 */ /* 0x0003e20000000800 */
[----:B---3--:R-:W-:Y:S01]  /*c310*/  FMNMX.FTZ R0, R0, R2, !PT ;  /* 0x0000000200007209 */ /* 0x008fe20007810000 */
[----:B------:R-:W-:Y:S04]  /*c320*/  FADD.FTZ R2, -R132, R133 ;  /* 0x0000008584027221 */ /* 0x000fe80000010100 */
[----:B------:R-:W3:Y:S01]  /*c330*/  SHFL.BFLY PT, R3, R0, 0x1, 0x1f ;  /* 0x0c201f0000037f89 */ /* 0x000ee200000e0000 */
[----:B-1----:R-:W-:Y:S04]  /*c340*/  FFMA.FTZ R4, R180, c[0x0][0x2d0], -R169 ;  /* 0x0000b400b4047a23 */ /* 0x002fe800000108a9 */
[----:B------:R1:W-:Y:S01]  /*c350*/  MUFU.EX2 R243, R4 ;  /* 0x0000000400f37308 */ /* 0x0003e20000000800 */
[----:B---3--:R-:W-:Y:S01]  /*c360*/  FMNMX.FTZ R3, R0, R3, !PT ;  /* 0x0000000300037209 */ /* 0x008fe20007810000 */
[----:B------:R-:W-:Y:S04]  /*c370*/  FMUL.FTZ R0, R2, c[0x0][0x2d0] ;  /* 0x0000b40002007a20 */ /* 0x000fe80000410000 */
[----:B------:R-:W-:Y:S04]  /*c380*/  FMUL.FTZ R133, R3, c[0x0][0x2d0] ;  /* 0x0000b40003857a20 */ /* 0x000fe80000410000 */
[----:B------:R3:W4:Y:S01]  /*c390*/  MUFU.EX2 R2, R0 ;  /* 0x0000000000027308 */ /* 0x0007220000000800 */
[----:B------:R-:W-:Y:S09]  /*c3a0*/  FFMA.FTZ R135, R135, c[0x0][0x2d0], -R133 ;  /* 0x0000b40087877a23 */ /* 0x000ff20000010885 */
[----:B------:R-:W-:Y:S01]  /*c3b0*/  MUFU.EX2 R135, R135 ;  /* 0x0000008700877308 */ /* 0x000fe20000000800 */
[--C-:B-1----:R-:W-:Y:S09]  /*c3c0*/  FFMA.FTZ R4, R175, c[0x0][0x2d0], -R169.reuse ;  /* 0x0000b400af047a23 */ /* 0x102ff200000108a9 */
[----:B------:R1:W-:Y:S01]  /*c3d0*/  MUFU.EX2 R242, R4 ;  /* 0x0000000400f27308 */ /* 0x0003e20000000800 */
[----:B---3--:R-:W-:Y:S02]  /*c3e0*/  FADD.FTZ R0, -R3, R134 ;  /* 0x0000008603007221 */ /* 0x008fe40000010100 */
[----:B----4-:R-:W-:Y:S02]  /*c3f0*/  FMUL.FTZ R5, R2, R137 ;  /* 0x0000008902057220 */ /* 0x010fe40000410000 */
[----:B------:R-:W-:Y:S02]  /*c400*/  FMUL.FTZ R0, R0, c[0x0][0x2d0] ;  /* 0x0000b40000007a20 */ /* 0x000fe40000410000 */
[C---:B------:R-:W-:Y:S02]  /*c410*/  FMUL.FTZ R8, R2.reuse, R140 ;  /* 0x0000008c02087220 */ /* 0x040fe40000410000 */
[C---:B------:R-:W-:Y:S02]  /*c420*/  FMUL.FTZ R9, R2.reuse, R141 ;  /* 0x0000008d02097220 */ /* 0x040fe40000410000 */
[----:B------:R-:W3:Y:S01]  /*c430*/  MUFU.EX2 R0, R0 ;  /* 0x0000000000007308 */ /* 0x000ee20000000800 */
[C---:B------:R-:W-:Y:S02]  /*c440*/  FMUL.FTZ R16, R2.reuse, R148 ;  /* 0x0000009402107220 */ /* 0x040fe40000410000 */
[C---:B------:R-:W-:Y:S02]  /*c450*/  FMUL.FTZ R17, R2.reuse, R149 ;  /* 0x0000009502117220 */ /* 0x040fe40000410000 */
[C---:B------:R-:W-:Y:S02]  /*c460*/  FMUL.FTZ R24, R2.reuse, R156 ;  /* 0x0000009c02187220 */ /* 0x040fe40000410000 */
[----:B------:R-:W-:Y:S02]  /*c470*/  FMUL.FTZ R25, R2, R157 ;  /* 0x0000009d02197220 */ /* 0x000fe40000410000 */
[--C-:B------:R-:W-:Y:S02]  /*c480*/  FFMA.FTZ R134, R176, c[0x0][0x2d0], -R169.reuse ;  /* 0x0000b400b0867a23 */ /* 0x100fe400000108a9 */
[----:B-1----:R-:W-:Y:S01]  /*c490*/  FFMA.FTZ R4, R172, c[0x0][0x2d0], -R169 ;  /* 0x0000b400ac047a23 */ /* 0x002fe200000108a9 */
[----:B------:R-:W-:Y:S01]  /*c4a0*/  MOV R172, R184 ;  /* 0x000000b800ac7202 */ /* 0x000fe20000000f00 */
[----:B------:R-:W-:Y:S01]  /*c4b0*/  MUFU.EX2 R225, R134 ;  /* 0x0000008600e17308 */ /* 0x000fe20000000800 */
[C---:B------:R-:W-:Y:S02]  /*c4c0*/  FMUL.FTZ R32, R2.reuse, R164 ;  /* 0x000000a402207220 */ /* 0x040fe40000410000 */
[C---:B------:R-:W-:Y:S02]  /*c4d0*/  FMUL.FTZ R33, R2.reuse, R165 ;  /* 0x000000a502217220 */ /* 0x040fe40000410000 */
[C---:B------:R-:W-:Y:S02]  /*c4e0*/  FMUL.FTZ R36, R2.reuse, R36 ;  /* 0x0000002402247220 */ /* 0x040fe40000410000 */
[C---:B------:R-:W-:Y:S02]  /*c4f0*/  FMUL.FTZ R37, R2.reuse, R37 ;  /* 0x0000002502257220 */ /* 0x040fe40000410000 */
[----:B------:R-:W-:Y:S01]  /*c500*/  FMUL.FTZ R40, R2, R40 ;  /* 0x0000002802287220 */ /* 0x000fe20000410000 */
[----:B------:R-:W1:Y:S01]  /*c510*/  MUFU.EX2 R241, R4 ;  /* 0x0000000400f17308 */ /* 0x000e620000000800 */
[C---:B---3--:R-:W-:Y:S02]  /*c520*/  FMUL.FTZ R6, R0.reuse, R138 ;  /* 0x0000008a00067220 */ /* 0x048fe40000410000 */
[C---:B------:R-:W-:Y:S02]  /*c530*/  FMUL.FTZ R7, R0.reuse, R139 ;  /* 0x0000008b00077220 */ /* 0x040fe40000410000 */
[C---:B------:R-:W-:Y:S02]  /*c540*/  FMUL.FTZ R10, R0.reuse, R142 ;  /* 0x0000008e000a7220 */ /* 0x040fe40000410000 */
[C---:B------:R-:W-:Y:S02]  /*c550*/  FMUL.FTZ R11, R0.reuse, R143 ;  /* 0x0000008f000b7220 */ /* 0x040fe40000410000 */
[C---:B------:R-:W-:Y:S01]  /*c560*/  FMUL.FTZ R18, R0.reuse, R150 ;  /* 0x0000009600127220 */ /* 0x040fe20000410000 */
[----:B------:R-:W3:Y:S01]  /*c570*/  LDSM.16.MT88.4 R140, [R195+0x100] ;  /* 0x00010000c38c783b */ /* 0x000ee20000004200 */
[C---:B------:R-:W-:Y:S02]  /*c580*/  FMUL.FTZ R19, R0.reuse, R151 ;  /* 0x0000009700137220 */ /* 0x040fe40000410000 */
[C---:B------:R-:W-:Y:S02]  /*c590*/  FMUL.FTZ R26, R0.reuse, R158 ;  /* 0x0000009e001a7220 */ /* 0x040fe40000410000 */
[C---:B------:R-:W-:Y:S02]  /*c5a0*/  FMUL.FTZ R27, R0.reuse, R159 ;  /* 0x0000009f001b7220 */ /* 0x040fe40000410000 */
[C---:B------:R-:W-:Y:S01]  /*c5b0*/  FMUL.FTZ R34, R0.reuse, R166 ;  /* 0x000000a600227220 */ /* 0x040fe20000410000 */
[----:B------:R-:W-:Y:S01]  /*c5c0*/  LDSM.16.MT88.4 R148, [R194+0x2100] ;  /* 0x00210000c294783b */ /* 0x000fe20000004200 */
[C---:B------:R-:W-:Y:S02]  /*c5d0*/  FMUL.FTZ R35, R0.reuse, R167 ;  /* 0x000000a700237220 */ /* 0x040fe40000410000 */
[C---:B------:R-:W-:Y:S02]  /*c5e0*/  FMUL.FTZ R38, R0.reuse, R38 ;  /* 0x0000002600267220 */ /* 0x040fe40000410000 */
[----:B------:R-:W-:Y:S01]  /*c5f0*/  FMUL.FTZ R39, R0, R39 ;  /* 0x0000002700277220 */ /* 0x000fe20000410000 */
[----:B-1----:R-:W-:Y:S01]  /*c600*/  F2FP.PACK_AB R138, R241, R242 ;  /* 0x000000f2f18a723e */ /* 0x002fe200000000ff */
[----:B------:R-:W-:Y:S01]  /*c610*/  FFMA.FTZ R4, R183, c[0x0][0x2d0], -R133 ;  /* 0x0000b400b7047a23 */ /* 0x000fe20000010885 */
[----:B------:R-:W-:Y:S01]  /*c620*/  LDSM.16.MT88.4 R156, [R194+0x2900] ;  /* 0x00290000c29c783b */ /* 0x000fe20000004200 */
[----:B------:R-:W-:Y:S02]  /*c630*/  FFMA.FTZ R134, R177, c[0x0][0x2d0], -R169 ;  /* 0x0000b400b1867a23 */ /* 0x000fe400000108a9 */
[----:B------:R1:W-:Y:S01]  /*c640*/  MUFU.EX2 R185, R4 ;  /* 0x0000000400b97308 */ /* 0x0003e20000000800 */
[----:B------:R-:W-:Y:S02]  /*c650*/  FMUL.FTZ R41, R2, R41 ;  /* 0x0000002902297220 */ /* 0x000fe40000410000 */
[C---:B------:R-:W-:Y:S02]  /*c660*/  FMUL.FTZ R42, R0.reuse, R42 ;  /* 0x0000002a002a7220 */ /* 0x040fe40000410000 */
[----:B------:R-:W-:Y:S01]  /*c670*/  FMUL.FTZ R43, R0, R43 ;  /* 0x0000002b002b7220 */ /* 0x000fe20000410000 */
[----:B------:R-:W-:Y:S01]  /*c680*/  LDSM.16.MT88.4 R164, [R195+0x1900] ;  /* 0x00190000c3a4783b */ /* 0x000fe20000004200 */
[C---:B------:R-:W-:Y:S02]  /*c690*/  FMUL.FTZ R44, R2.reuse, R44 ;  /* 0x0000002c022c7220 */ /* 0x040fe40000410000 */
[----:B------:R-:W-:Y:S01]  /*c6a0*/  FMUL.FTZ R45, R2, R45 ;  /* 0x0000002d022d7220 */ /* 0x000fe20000410000 */
[----:B------:R4:W-:Y:S01]  /*c6b0*/  MUFU.EX2 R224, R134 ;  /* 0x0000008600e07308 */ /* 0x0009e20000000800 */
        /* <DEDUP_REMOVED lines=9> */
[----:B------:R-:W1:Y:S01]  /*c750*/  MUFU.EX2 R188, R4 ;  /* 0x0000000400bc7308 */ /* 0x000e620000000800 */
[C---:B------:R-:W-:Y:S02]  /*c760*/  FMUL.FTZ R54, R0.reuse, R54 ;  /* 0x0000003600367220 */ /* 0x040fe40000410000 */
[----:B------:R-:W-:Y:S02]  /*c770*/  FMUL.FTZ R55, R0, R55 ;  /* 0x0000003700377220 */ /* 0x000fe40000410000 */
[--C-:B----4-:R-:W-:Y:S02]  /*c780*/  FFMA.FTZ R134, R178, c[0x0][0x2d0], -R133.reuse ;  /* 0x0000b400b2867a23 */ /* 0x110fe40000010885 */
        /* <DEDUP_REMOVED lines=9> */
[----:B------:R-:W-:Y:S01]  /*c820*/  FMUL.FTZ R64, R2, R64 ;  /* 0x0000004002407220 */ /* 0x000fe20000410000 */
[----:B-1----:R-:W-:Y:S01]  /*c830*/  F2FP.PACK_AB R137, R188, R185 ;  /* 0x000000b9bc89723e */ /* 0x002fe200000000ff */
[--C-:B------:R-:W-:Y:S02]  /*c840*/  FFMA.FTZ R4, R173, c[0x0][0x2d0], -R133.reuse ;  /* 0x0000b400ad047a23 */ /* 0x100fe40000010885 */
[----:B------:R-:W-:Y:S02]  /*c850*/  FMUL.FTZ R65, R2, R65 ;  /* 0x0000004102417220 */ /* 0x000fe40000410000 */
[----:B------:R1:W-:Y:S01]  /*c860*/  MUFU.EX2 R187, R4 ;  /* 0x0000000400bb7308 */ /* 0x0003e20000000800 */
        /* <DEDUP_REMOVED lines=12> */
[----:B------:R-:W-:Y:S02]  /*c930*/  FMUL.FTZ R76, R2, R76 ;  /* 0x0000004c024c7220 */ /* 0x000fe40000410000 */
[----:B-1----:R-:W-:Y:S02]  /*c940*/  FFMA.FTZ R4, R174, c[0x0][0x2d0], -R133 ;  /* 0x0000b400ae047a23 */ /* 0x002fe40000010885 */
[----:B------:R-:W-:Y:S02]  /*c950*/  FMUL.FTZ R77, R2, R77 ;  /* 0x0000004d024d7220 */ /* 0x000fe40000410000 */
[----:B------:R-:W1:Y:S01]  /*c960*/  MUFU.EX2 R186, R4 ;  /* 0x0000000400ba7308 */ /* 0x000e620000000800 */
[C---:B------:R-:W-:Y:S02]  /*c970*/  FMUL.FTZ R78, R0.reuse, R78 ;  /* 0x0000004e004e7220 */ /* 0x040fe40000410000 */
[----:B------:R-:W-:Y:S02]  /*c980*/  FMUL.FTZ R79, R0, R79 ;  /* 0x0000004f004f7220 */ /* 0x000fe40000410000 */
[--C-:B----4-:R-:W-:Y:S02]  /*c990*/  FFMA.FTZ R134, R189, c[0x0][0x2d0], -R169.reuse ;  /* 0x0000b400bd867a23 */ /* 0x110fe400000108a9 */
[C---:B------:R-:W-:Y:S02]  /*c9a0*/  FMUL.FTZ R80, R2.reuse, R80 ;  /* 0x0000005002507220 */ /* 0x040fe40000410000 */
[----:B------:R-:W-:Y:S01]  /*c9b0*/  FMUL.FTZ R81, R2, R81 ;  /* 0x0000005102517220 */ /* 0x000fe20000410000 */
[----:B--2---:R2:W4:Y:S01]  /*c9c0*/  MUFU.EX2 R223, R134 ;  /* 0x0000008600df7308 */ /* 0x0045220000000800 */
        /* <DEDUP_REMOVED lines=8> */
[C---:B------:R-:W-:Y:S01]  /*ca50*/  FMUL.FTZ R4, R2.reuse, R136 ;  /* 0x0000008802047220 */ /* 0x040fe20000410000 */
[----:B------:R-:W-:Y:S01]  /*ca60*/  F2FP.PACK_AB R136, R243, R240 ;  /* 0x000000f0f388723e */ /* 0x000fe200000000ff */
[----:B------:R-:W-:Y:S02]  /*ca70*/  FMUL.FTZ R89, R2, R89 ;  /* 0x0000005902597220 */ /* 0x000fe40000410000 */
[C---:B------:R-:W-:Y:S02]  /*ca80*/  FMUL.FTZ R90, R0.reuse, R90 ;  /* 0x0000005a005a7220 */ /* 0x040fe40000410000 */
[----:B------:R-:W-:Y:S02]  /*ca90*/  FMUL.FTZ R91, R0, R91 ;  /* 0x0000005b005b7220 */ /* 0x000fe40000410000 */
[C---:B------:R-:W-:Y:S05]  /*caa0*/  HMMA.16816.F32 R4, R136.reuse, R12, R4 ;  /* 0x0000000c8804723c */ /* 0x040fea0000001804 */
[C---:B------:R-:W-:Y:S02]  /*cab0*/  FMUL.FTZ R92, R2.reuse, R92 ;  /* 0x0000005c025c7220 */ /* 0x040fe40000410000 */
[C---:B------:R-:W-:Y:S01]  /*cac0*/  FMUL.FTZ R12, R2.reuse, R144 ;  /* 0x00000090020c7220 */ /* 0x040fe20000410000 */
[C---:B------:R-:W-:Y:S04]  /*cad0*/  HMMA.16816.F32 R8, R136.reuse, R14, R8 ;  /* 0x0000000e8808723c */ /* 0x040fe80000001808 */
[C---:B------:R-:W-:Y:S02]  /*cae0*/  FMUL.FTZ R13, R2.reuse, R145 ;  /* 0x00000091020d7220 */ /* 0x040fe40000410000 */
[----:B------:R-:W-:Y:S02]  /*caf0*/  FMUL.FTZ R93, R2, R93 ;  /* 0x0000005d025d7220 */ /* 0x000fe40000410000 */
[C---:B------:R-:W-:Y:S04]  /*cb00*/  FMUL.FTZ R14, R0.reuse, R146 ;  /* 0x00000092000e7220 */ /* 0x040fe80000410000 */
[C---:B------:R-:W-:Y:S02]  /*cb10*/  FMUL.FTZ R15, R0.reuse, R147 ;  /* 0x00000093000f7220 */ /* 0x040fe40000410000 */
[----:B------:R-:W1:Y:S01]  /*cb20*/  LDSM.16.MT88.4 R144, [R193+0x2100] ;  /* 0x00210000c190783b */ /* 0x000e620000004200 */
[C---:B------:R-:W-:Y:S02]  /*cb30*/  FMUL.FTZ R94, R0.reuse, R94 ;  /* 0x0000005e005e7220 */ /* 0x040fe40000410000 */
[----:B------:R-:W-:Y:S02]  /*cb40*/  FMUL.FTZ R95, R0, R95 ;  /* 0x0000005f005f7220 */ /* 0x000fe40000410000 */
[C---:B------:R-:W-:Y:S03]  /*cb50*/  HMMA.16816.F32 R12, R136.reuse, R20, R12 ;  /* 0x00000014880c723c */ /* 0x040fe6000000180c */
[C---:B------:R-:W-:Y:S02]  /*cb60*/  FMUL.FTZ R96, R2.reuse, R96 ;  /* 0x0000006002607220 */ /* 0x040fe40000410000 */
[C---:B------:R-:W-:Y:S02]  /*cb70*/  FMUL.FTZ R97, R2.reuse, R97 ;  /* 0x0000006102617220 */ /* 0x040fe40000410000 */
[C---:B------:R-:W-:Y:S01]  /*cb80*/  FMUL.FTZ R20, R2.reuse, R152 ;  /* 0x0000009802147220 */ /* 0x040fe20000410000 */
[C---:B------:R-:W-:Y:S04]  /*cb90*/  HMMA.16816.F32 R16, R136.reuse, R22, R16 ;  /* 0x000000168810723c */ /* 0x040fe80000001810 */
[----:B------:R-:W-:Y:S02]  /*cba0*/  FMUL.FTZ R21, R2, R153 ;  /* 0x0000009902157220 */ /* 0x000fe40000410000 */
[----:B--2---:R-:W-:Y:S02]  /*cbb0*/  FFMA.FTZ R134, R190, c[0x0][0x2d0], -R169 ;  /* 0x0000b400be867a23 */ /* 0x004fe400000108a9 */
[C---:B------:R-:W-:Y:S02]  /*cbc0*/  FMUL.FTZ R22, R0.reuse, R154 ;  /* 0x0000009a00167220 */ /* 0x040fe40000410000 */
[----:B------:R2:W5:Y:S02]  /*cbd0*/  MUFU.EX2 R222, R134 ;  /* 0x0000008600de7308 */ /* 0x0005640000000800 */
[C---:B------:R-:W-:Y:S02]  /*cbe0*/  FMUL.FTZ R23, R0.reuse, R155 ;  /* 0x0000009b00177220 */ /* 0x040fe40000410000 */
[----:B------:R-:W-:Y:S01]  /*cbf0*/  LDSM.16.MT88.4 R152, [R196+0x900] ;  /* 0x00090000c498783b */ /* 0x000fe20000004200 */
        /* <DEDUP_REMOVED lines=8> */
[C---:B------:R-:W-:Y:S02]  /*cc80*/  FMUL.FTZ R102, R0.reuse, R102 ;  /* 0x0000006600667220 */ /* 0x040fe40000410000 */
[C---:B------:R-:W-:Y:S04]  /*cc90*/  FMUL.FTZ R30, R0.reuse, R162 ;  /* 0x000000a2001e7220 */ /* 0x040fe80000410000 */
[C---:B------:R-:W-:Y:S02]  /*cca0*/  FMUL.FTZ R31, R0.reuse, R163 ;  /* 0x000000a3001f7220 */ /* 0x040fe40000410000 */
[----:B------:R-:W-:Y:S01]  /*ccb0*/  LDSM.16.MT88.4 R160, [R196+0x1900] ;  /* 0x00190000c4a0783b */ /* 0x000fe20000004200 */
[----:B------:R-:W-:Y:S02]  /*ccc0*/  FMUL.FTZ R103, R0, R103 ;  /* 0x0000006700677220 */ /* 0x000fe40000410000 */
[C---:B------:R-:W-:Y:S02]  /*ccd0*/  FMUL.FTZ R104, R2.reuse, R104 ;  /* 0x0000006802687220 */ /* 0x040fe40000410000 */
        /* <DEDUP_REMOVED lines=11> */
[C---:B------:R-:W-:Y:S01]  /*cd90*/  HMMA.16816.F32 R40, R136.reuse, R146, R40 ;  /* 0x000000928828723c */ /* 0x040fe20000001828 */
[----:B------:R-:W1:Y:S03]  /*cda0*/  LDSM.16.MT88.4 R144, [R195+0x2100] ;  /* 0x00210000c390783b */ /* 0x000e660000004200 */
[C---:B------:R-:W-:Y:S02]  /*cdb0*/  FMUL.FTZ R112, R2.reuse, R112 ;  /* 0x0000007002707220 */ /* 0x040fe40000410000 */
[----:B------:R-:W-:Y:S02]  /*cdc0*/  FMUL.FTZ R113, R2, R113 ;  /* 0x0000007102717220 */ /* 0x000fe40000410000 */
[C---:B------:R-:W-:Y:S04]  /*cdd0*/  HMMA.16816.F32 R44, R136.reuse, R148, R44 ;  /* 0x00000094882c723c */ /* 0x040fe8000000182c */
[C---:B------:R-:W-:Y:S02]  /*cde0*/  FMUL.FTZ R114, R0.reuse, R114 ;  /* 0x0000007200727220 */ /* 0x040fe40000410000 */
[----:B------:R-:W-:Y:S02]  /*cdf0*/  FMUL.FTZ R115, R0, R115 ;  /* 0x0000007300737220 */ /* 0x000fe40000410000 */
[C---:B------:R-:W-:Y:S01]  /*ce00*/  HMMA.16816.F32 R48, R136.reuse, R150, R48 ;  /* 0x000000968830723c */ /* 0x040fe20000001830 */
[----:B------:R-:W2:Y:S03]  /*ce10*/  LDSM.16.MT88.4 R148, [R193+0x4100] ;  /* 0x00410000c194783b */ /* 0x000ea60000004200 */
        /* <DEDUP_REMOVED lines=18> */
[C---:B--2---:R-:W-:Y:S04]  /*cf40*/  HMMA.16816.F32 R68, R136.reuse, R148, R68 ;  /* 0x000000948844723c */ /* 0x044fe80000001844 */
[C---:B------:R-:W-:Y:S02]  /*cf50*/  FMUL.FTZ R128, R2.reuse, R128 ;  /* 0x0000008002807220 */ /* 0x040fe40000410000 */
[----:B------:R-:W-:Y:S02]  /*cf60*/  FMUL.FTZ R129, R2, R129 ;  /* 0x0000008102817220 */ /* 0x000fe40000410000 */
[C---:B------:R-:W-:Y:S01]  /*cf70*/  HMMA.16816.F32 R72, R136.reuse, R150, R72 ;  /* 0x000000968848723c */ /* 0x040fe20000001848 */
[----:B------:R-:W2:Y:S03]  /*cf80*/  LDSM.16.MT88.4 R148, [R195+0x4100] ;  /* 0x00410000c394783b */ /* 0x000ea60000004200 */
[C---:B------:R-:W-:Y:S02]  /*cf90*/  FMUL.FTZ R130, R0.reuse, R130 ;  /* 0x0000008200827220 */ /* 0x040fe40000410000 */
[----:B------:R-:W-:Y:S02]  /*cfa0*/  FMUL.FTZ R131, R0, R131 ;  /* 0x0000008300837220 */ /* 0x000fe40000410000 */
[----:B------:R-:W-:Y:S01]  /*cfb0*/  FFMA.FTZ R134, R191, c[0x0][0x2d0], -R133 ;  /* 0x0000b400bf867a23 */ /* 0x000fe20000010885 */
[C---:B---3--:R-:W-:Y:S03]  /*cfc0*/  HMMA.16816.F32 R76, R136.reuse, R140, R76 ;  /* 0x0000008c884c723c */ /* 0x048fe6000000184c */
[----:B------:R3:W2:Y:S01]  /*cfd0*/  MUFU.EX2 R182, R134 ;  /* 0x0000008600b67308 */ /* 0x0006a20000000800 */
[----:B------:R-:W-:Y:S02]  /*cfe0*/  FFMA.FTZ R2, R2, R227, R240 ;  /* 0x000000e302027223 */ /* 0x000fe400000100f0 */
[----:B------:R-:W-:Y:S02]  /*cff0*/  FFMA.FTZ R0, R0, R226, R185 ;  /* 0x000000e200007223 */ /* 0x000fe400000100b9 */
[C---:B------:R-:W-:Y:S01]  /*d000*/  HMMA.16816.F32 R80, R136.reuse, R142, R80 ;  /* 0x0000008e8850723c */ /* 0x040fe20000001850 */
[----:B------:R-:W5:Y:S03]  /*d010*/  LDSM.16.MT88.4 R140, [R193+0x6100] ;  /* 0x00610000c18c783b */ /* 0x000f660000004200 */
[----:B------:R-:W-:Y:S02]  /*d020*/  FADD.FTZ R2, R243, R2 ;  /* 0x00000002f3027221 */ /* 0x000fe40000010000 */
[----:B------:R-:W-:Y:S02]  /*d030*/  FADD.FTZ R0, R188, R0 ;  /* 0x00000000bc007221 */ /* 0x000fe40000010000 */
[C---:B-1----:R-:W-:Y:S04]  /*d040*/  HMMA.16816.F32 R84, R136.reuse, R144, R84 ;  /* 0x000000908854723c */ /* 0x042fe80000001854 */
[----:B------:R-:W-:Y:S02]  /*d050*/  FADD.FTZ R2, R242, R2 ;  /* 0x00000002f2027221 */ /* 0x000fe40000010000 */
[----:B------:R-:W-:Y:S02]  /*d060*/  FADD.FTZ R0, R187, R0 ;  /* 0x00000000bb007221 */ /* 0x000fe40000010000 */
[C---:B------:R-:W-:Y:S01]  /*d070*/  HMMA.16816.F32 R88, R136.reuse, R146, R88 ;  /* 0x000000928858723c */ /* 0x040fe20000001858 */
[----:B------:R-:W1:Y:S03]  /*d080*/  LDSM.16.MT88.4 R144, [R194+0x6100] ;  /* 0x00610000c290783b */ /* 0x000e660000004200 */
[----:B---3--:R-:W-:Y:S02]  /*d090*/  FFMA.FTZ R134, R221, c[0x0][0x2d0], -R133 ;  /* 0x0000b400dd867a23 */ /* 0x008fe40000010885 */
[----:B------:R-:W-:Y:S02]  /*d0a0*/  FADD.FTZ R2, R241, R2 ;  /* 0x00000002f1027221 */ /* 0x000fe40000010000 */
[C---:B--2---:R-:W-:Y:S01]  /*d0b0*/  HMMA.16816.F32 R92, R136.reuse, R148, R92 ;  /* 0x00000094885c723c */ /* 0x044fe2000000185c */
[----:B------:R2:W3:Y:S03]  /*d0c0*/  MUFU.EX2 R181, R134 ;  /* 0x0000008600b57308 */ /* 0x0004e60000000800 */
[----:B------:R-:W-:Y:S02]  /*d0d0*/  FADD.FTZ R2, R225, R2 ;  /* 0x00000002e1027221 */ /* 0x000fe40000010000 */
[----:B------:R-:W-:Y:S02]  /*d0e0*/  FADD.FTZ R0, R186, R0 ;  /* 0x00000000ba007221 */ /* 0x000fe40000010000 */
[C---:B------:R-:W-:Y:S01]  /*d0f0*/  HMMA.16816.F32 R96, R136.reuse, R150, R96 ;  /* 0x000000968860723c */ /* 0x040fe20000001860 */
[----:B------:R-:W3:Y:S03]  /*d100*/  LDSM.16.MT88.4 R148, [R196+0x6100] ;  /* 0x00610000c494783b */ /* 0x000ee60000004200 */
[----:B------:R-:W-:Y:S02]  /*d110*/  FADD.FTZ R2, R224, R2 ;  /* 0x00000002e0027221 */ /* 0x000fe40000010000 */
[----:B------:R-:W-:Y:S02]  /*d120*/  FADD.FTZ R0, R184, R0 ;  /* 0x00000000b8007221 */ /* 0x000fe40000010000 */
[----:B----4-:R-:W-:Y:S01]  /*d130*/  FADD.FTZ R2, R223, R2 ;  /* 0x00000002df027221 */ /* 0x010fe20000010000 */
[C---:B-----5:R-:W-:Y:S03]  /*d140*/  HMMA.16816.F32 R100, R136.reuse, R140, R100 ;  /* 0x0000008c8864723c */ /* 0x060fe60000001864 */
[----:B------:R-:W-:Y:S02]  /*d150*/  FADD.FTZ R2, R222, R2 ;  /* 0x00000002de027221 */ /* 0x000fe40000010000 */
[----:B------:R-:W-:Y:S03]  /*d160*/  FADD.FTZ R0, R183, R0 ;  /* 0x00000000b7007221 */ /* 0x000fe60000010000 */
[C---:B------:R-:W-:Y:S01]  /*d170*/  HMMA.16816.F32 R104, R136.reuse, R142, R104 ;  /* 0x0000008e8868723c */ /* 0x040fe20000001868 */
[----:B------:R-:W4:Y:S03]  /*d180*/  LDSM.16.MT88.4 R140, [R195+0x6100] ;  /* 0x00610000c38c783b */ /* 0x000f260000004200 */
[--C-:B--2---:R-:W-:Y:S02]  /*d190*/  FFMA.FTZ R134, R244, c[0x0][0x2d0], -R169.reuse ;  /* 0x0000b400f4867a23 */ /* 0x104fe400000108a9 */
[----:B------:R-:W-:Y:S02]  /*d1a0*/  FADD.FTZ R0, R182, R0 ;  /* 0x00000000b6007221 */ /* 0x000fe40000010000 */
[C---:B-1----:R-:W-:Y:S01]  /*d1b0*/  HMMA.16816.F32 R108, R136.reuse, R144, R108 ;  /* 0x00000090886c723c */ /* 0x042fe2000000186c */
[----:B------:R1:W2:Y:S03]  /*d1c0*/  MUFU.EX2 R221, R134 ;  /* 0x0000008600dd7308 */ /* 0x0002a60000000800 */
[----:B---3--:R-:W-:Y:S04]  /*d1d0*/  FADD.FTZ R0, R181, R0 ;  /* 0x00000000b5007221 */ /* 0x008fe80000010000 */
[C---:B------:R-:W-:Y:S01]  /*d1e0*/  HMMA.16816.F32 R112, R136.reuse, R146, R112 ;  /* 0x000000928870723c */ /* 0x040fe20000001870 */
[----:B------:R-:W3:Y:S07]  /*d1f0*/  LDSM.16.MT88.4 R144, [R193+0x900] ;  /* 0x00090000c190783b */ /* 0x000eee0000004200 */
[C---:B------:R-:W-:Y:S08]  /*d200*/  HMMA.16816.F32 R116, R136.reuse, R148, R116 ;  /* 0x000000948874723c */ /* 0x040ff00000001874 */
[C---:B------:R-:W-:Y:S01]  /*d210*/  HMMA.16816.F32 R120, R136.reuse, R150, R120 ;  /* 0x000000968878723c */ /* 0x040fe20000001878 */
[----:B------:R-:W5:Y:S03]  /*d220*/  LDSM.16.MT88.4 R148, [R194+0x900] ;  /* 0x00090000c294783b */ /* 0x000f660000004200 */
[----:B-1----:R-:W-:Y:S02]  /*d230*/  FFMA.FTZ R134, R245, c[0x0][0x2d0], -R169 ;  /* 0x0000b400f5867a23 */ /* 0x002fe400000108a9 */
[----:B--2---:R-:W-:Y:S02]  /*d240*/  FADD.FTZ R2, R221, R2 ;  /* 0x00000002dd027221 */ /* 0x004fe40000010000 */
[----:B------:R1:W2:Y:S01]  /*d250*/  MUFU.EX2 R191, R134 ;  /* 0x0000008600bf7308 */ /* 0x0002a20000000800 */
[C---:B----4-:R-:W-:Y:S08]  /*d260*/  HMMA.16816.F32 R124, R136.reuse, R140, R124 ;  /* 0x0000008c887c723c */ /* 0x050ff0000000187c */
[----:B------:R-:W-:Y:S01]  /*d270*/  HMMA.16816.F32 R128, R136, R142, R128 ;  /* 0x0000008e8880723c */ /* 0x000fe20000001880 */
[----:B------:R-:W4:Y:S06]  /*d280*/  LDSM.16.MT88.4 R140, [R195+0x900] ;  /* 0x00090000c38c783b */ /* 0x000f2c0000004200 */
[----:B------:R-:W-:Y:S02]  /*d290*/  F2FP.PACK_AB R136, R224, R225 ;  /* 0x000000e1e088723e */ /* 0x000fe400000000ff */
[----:B------:R-:W-:Y:S03]  /*d2a0*/  F2FP.PACK_AB R137, R183, R184 ;  /* 0x000000b8b789723e */ /* 0x000fe600000000ff */
[----:B------:R-:W-:Y:S02]  /*d2b0*/  F2FP.PACK_AB R138, R222, R223 ;  /* 0x000000dfde8a723e */ /* 0x000fe400000000ff */
[----:B------:R-:W-:Y:S01]  /*d2c0*/  F2FP.PACK_AB R139, R181, R182 ;  /* 0x000000b6b58b723e */ /* 0x000fe200000000ff */
[--C-:B-1----:R-:W-:Y:S02]  /*d2d0*/  FFMA.FTZ R134, R246, c[0x0][0x2d0], -R133.reuse ;  /* 0x0000b400f6867a23 */ /* 0x102fe40000010885 */
[----:B--2---:R-:W-:Y:S02]  /*d2e0*/  FADD.FTZ R2, R191, R2 ;  /* 0x00000002bf027221 */ /* 0x004fe40000010000 */
[----:B------:R1:W2:Y:S02]  /*d2f0*/  MUFU.EX2 R177, R134 ;  /* 0x0000008600b17308 */ /* 0x0002a40000000800 */
[C---:B---3--:R-:W-:Y:S08]  /*d300*/  HMMA.16816.F32 R4, R136.reuse, R144, R4 ;  /* 0x000000908804723c */ /* 0x048ff00000001804 */
[C---:B------:R-:W-:Y:S01]  /*d310*/  HMMA.16816.F32 R8, R136.reuse, R146, R8 ;  /* 0x000000928808723c */ /* 0x040fe20000001808 */
[----:B------:R-:W3:Y:S07]  /*d320*/  LDSM.16.MT88.4 R144, [R193+0x2900] ;  /* 0x00290000c190783b */ /* 0x000eee0000004200 */
[C---:B-----5:R-:W-:Y:S04]  /*d330*/  HMMA.16816.F32 R12, R136.reuse, R148, R12 ;  /* 0x00000094880c723c */ /* 0x060fe8000000180c */
[----:B-1----:R-:W-:Y:S04]  /*d340*/  FFMA.FTZ R134, R247, c[0x0][0x2d0], -R133 ;  /* 0x0000b400f7867a23 */ /* 0x002fe80000010885 */
[C---:B------:R-:W-:Y:S01]  /*d350*/  HMMA.16816.F32 R16, R136.reuse, R150, R16 ;  /* 0x000000968810723c */ /* 0x040fe20000001810 */
[----:B------:R-:W1:Y:S01]  /*d360*/  LDSM.16.MT88.4 R148, [R196+0x2900] ;  /* 0x00290000c494783b */ /* 0x000e620000004200 */
[----:B------:R5:W3:Y:S02]  /*d370*/  MUFU.EX2 R176, R134 ;  /* 0x0000008600b07308 */ /* 0x000ae40000000800 */
[----:B--2---:R-:W-:Y:S04]  /*d380*/  FADD.FTZ R0, R177, R0 ;  /* 0x00000000b1007221 */ /* 0x004fe80000010000 */
[C---:B------:R-:W-:Y:S08]  /*d390*/  HMMA.16816.F32 R20, R136.reuse, R152, R20 ;  /* 0x000000988814723c */ /* 0x040ff00000001814 */
[C---:B------:R-:W-:Y:S01]  /*d3a0*/  HMMA.16816.F32 R24, R136.reuse, R154, R24 ;  /* 0x0000009a8818723c */ /* 0x040fe20000001818 */
[----:B------:R-:W2:Y:S07]  /*d3b0*/  LDSM.16.MT88.4 R152, [R195+0x2900] ;  /* 0x00290000c398783b */ /* 0x000eae0000004200 */
[C---:B----4-:R-:W-:Y:S04]  /*d3c0*/  HMMA.16816.F32 R28, R136.reuse, R140, R28 ;  /* 0x0000008c881c723c */ /* 0x050fe8000000181c */
[--C-:B-----5:R-:W-:Y:S02]  /*d3d0*/  FFMA.FTZ R134, R248, c[0x0][0x2d0], -R169.reuse ;  /* 0x0000b400f8867a23 */ /* 0x120fe400000108a9 */
[----:B---3--:R-:W-:Y:S02]  /*d3e0*/  FADD.FTZ R0, R176, R0 ;  /* 0x00000000b0007221 */ /* 0x008fe40000010000 */
[C---:B------:R-:W-:Y:S01]  /*d3f0*/  HMMA.16816.F32 R32, R136.reuse, R142, R32 ;  /* 0x0000008e8820723c */ /* 0x040fe20000001820 */
[----:B------:R-:W3:Y:S01]  /*d400*/  LDSM.16.MT88.4 R140, [R193+0x4900] ;  /* 0x00490000c18c783b */ /* 0x000ee20000004200 */
[----:B------:R4:W5:Y:S06]  /*d410*/  MUFU.EX2 R190, R134 ;  /* 0x0000008600be7308 */ /* 0x00096c0000000800 */
[C---:B------:R-:W-:Y:S08]  /*d420*/  HMMA.16816.F32 R36, R136.reuse, R144, R36 ;  /* 0x000000908824723c */ /* 0x040ff00000001824 */
[C---:B------:R-:W-:Y:S01]  /*d430*/  HMMA.16816.F32 R40, R136.reuse, R146, R40 ;  /* 0x000000928828723c */ /* 0x040fe20000001828 */
[----:B------:R-:W3:Y:S07]  /*d440*/  LDSM.16.MT88.4 R144, [R194+0x4900] ;  /* 0x00490000c290783b */ /* 0x000eee0000004200 */
[C---:B------:R-:W-:Y:S04]  /*d450*/  HMMA.16816.F32 R44, R136.reuse, R156, R44 ;  /* 0x0000009c882c723c */ /* 0x040fe8000000182c */
[----:B----4-:R-:W-:Y:S02]  /*d460*/  FFMA.FTZ R134, R249, c[0x0][0x2d0], -R169 ;  /* 0x0000b400f9867a23 */ /* 0x010fe400000108a9 */
[----:B-----5:R-:W-:Y:S02]  /*d470*/  FADD.FTZ R2, R190, R2 ;  /* 0x00000002be027221 */ /* 0x020fe40000010000 */
[C---:B------:R-:W-:Y:S01]  /*d480*/  HMMA.16816.F32 R48, R136.reuse, R158, R48 ;  /* 0x0000009e8830723c */ /* 0x040fe20000001830 */
[----:B------:R-:W4:Y:S01]  /*d490*/  LDSM.16.MT88.4 R156, [R196+0x4900] ;  /* 0x00490000c49c783b */ /* 0x000f220000004200 */
[----:B------:R5:W3:Y:S06]  /*d4a0*/  MUFU.EX2 R189, R134 ;  /* 0x0000008600bd7308 */ /* 0x000aec0000000800 */
[C---:B-1----:R-:W-:Y:S08]  /*d4b0*/  HMMA.16816.F32 R52, R136.reuse, R148, R52 ;  /* 0x000000948834723c */ /* 0x042ff00000001834 */
[C---:B------:R-:W-:Y:S01]  /*d4c0*/  HMMA.16816.F32 R56, R136.reuse, R150, R56 ;  /* 0x000000968838723c */ /* 0x040fe20000001838 */
[----:B------:R-:W1:Y:S07]  /*d4d0*/  LDSM.16.MT88.4 R148, [R195+0x4900] ;  /* 0x00490000c394783b */ /* 0x000e6e0000004200 */
[C---:B--2---:R-:W-:Y:S04]  /*d4e0*/  HMMA.16816.F32 R60, R136.reuse, R152, R60 ;  /* 0x00000098883c723c */ /* 0x044fe8000000183c */
[--C-:B-----5:R-:W-:Y:S02]  /*d4f0*/  FFMA.FTZ R134, R250, c[0x0][0x2d0], -R133.reuse ;  /* 0x0000b400fa867a23 */ /* 0x120fe40000010885 */
[----:B---3--:R-:W-:Y:S02]  /*d500*/  FADD.FTZ R2, R189, R2 ;  /* 0x00000002bd027221 */ /* 0x008fe40000010000 */
[C---:B------:R-:W-:Y:S01]  /*d510*/  HMMA.16816.F32 R64, R136.reuse, R154, R64 ;  /* 0x0000009a8840723c */ /* 0x040fe20000001840 */
[----:B------:R-:W-:Y:S01]  /*d520*/  LDSM.16.MT88.4 R152, [R196+0x6900] ;  /* 0x00690000c498783b */ /* 0x000fe20000004200 */
[----:B------:R2:W3:Y:S06]  /*d530*/  MUFU.EX2 R175, R134 ;  /* 0x0000008600af7308 */ /* 0x0004ec0000000800 */
[C---:B------:R-:W-:Y:S08]  /*d540*/  HMMA.16816.F32 R68, R136.reuse, R140, R68 ;  /* 0x0000008c8844723c */ /* 0x040ff00000001844 */
[C---:B------:R-:W-:Y:S01]  /*d550*/  HMMA.16816.F32 R72, R136.reuse, R142, R72 ;  /* 0x0000008e8848723c */ /* 0x040fe20000001848 */
[----:B------:R-:W5:Y:S07]  /*d560*/  LDSM.16.MT88.4 R140, [R193+0x6900] ;  /* 0x00690000c18c783b */ /* 0x000f6e0000004200 */
[C---:B------:R-:W-:Y:S04]  /*d570*/  HMMA.16816.F32 R76, R136.reuse, R144, R76 ;  /* 0x00000090884c723c */ /* 0x040fe8000000184c */
[----:B--2---:R-:W-:Y:S02]  /*d580*/  FFMA.FTZ R134, R251, c[0x0][0x2d0], -R133 ;  /* 0x0000b400fb867a23 */ /* 0x004fe40000010885 */
[----:B---3--:R-:W-:Y:S02]  /*d590*/  FADD.FTZ R0, R175, R0 ;  /* 0x00000000af007221 */ /* 0x008fe40000010000 */
[C---:B------:R-:W-:Y:S01]  /*d5a0*/  HMMA.16816.F32 R80, R136.reuse, R146, R80 ;  /* 0x000000928850723c */ /* 0x040fe20000001850 */
[----:B------:R-:W2:Y:S01]  /*d5b0*/  LDSM.16.MT88.4 R144, [R194+0x6900] ;  /* 0x00690000c290783b */ /* 0x000ea20000004200 */
[----:B------:R3:W3:Y:S06]  /*d5c0*/  MUFU.EX2 R174, R134 ;  /* 0x0000008600ae7308 */ /* 0x0006ec0000000800 */
[C---:B----4-:R-:W-:Y:S08]  /*d5d0*/  HMMA.16816.F32 R84, R136.reuse, R156, R84 ;  /* 0x0000009c8854723c */ /* 0x050ff00000001854 */
[C---:B------:R-:W-:Y:S01]  /*d5e0*/  HMMA.16816.F32 R88, R136.reuse, R158, R88 ;  /* 0x0000009e8858723c */ /* 0x040fe20000001858 */
[----:B------:R-:W-:Y:S07]  /*d5f0*/  LDSM.16.MT88.4 R156, [R194+0x1100] ;  /* 0x00110000c29c783b */ /* 0x000fee0000004200 */
[C---:B-1----:R-:W-:Y:S04]  /*d600*/  HMMA.16816.F32 R92, R136.reuse, R148, R92 ;  /* 0x00000094885c723c */ /* 0x042fe8000000185c */
[--C-:B---3--:R-:W-:Y:S02]  /*d610*/  FFMA.FTZ R134, R170, c[0x0][0x2d0], -R169.reuse ;  /* 0x0000b400aa867a23 */ /* 0x108fe400000108a9 */
[----:B------:R-:W-:Y:S02]  /*d620*/  FADD.FTZ R0, R174, R0 ;  /* 0x00000000ae007221 */ /* 0x000fe40000010000 */
[C---:B------:R-:W-:Y:S01]  /*d630*/  HMMA.16816.F32 R96, R136.reuse, R150, R96 ;  /* 0x000000968860723c */ /* 0x040fe20000001860 */
[----:B------:R-:W1:Y:S01]  /*d640*/  LDSM.16.MT88.4 R148, [R195+0x6900] ;  /* 0x00690000c394783b */ /* 0x000e620000004200 */
[----:B------:R3:W4:Y:S06]  /*d650*/  MUFU.EX2 R180, R134 ;  /* 0x0000008600b47308 */ /* 0x00072c0000000800 */
[C---:B-----5:R-:W-:Y:S08]  /*d660*/  HMMA.16816.F32 R100, R136.reuse, R140, R100 ;  /* 0x0000008c8864723c */ /* 0x060ff00000001864 */
[C---:B------:R-:W-:Y:S01]  /*d670*/  HMMA.16816.F32 R104, R136.reuse, R142, R104 ;  /* 0x0000008e8868723c */ /* 0x040fe20000001868 */
[----:B------:R-:W5:Y:S07]  /*d680*/  LDSM.16.MT88.4 R140, [R193+0x1100] ;  /* 0x00110000c18c783b */ /* 0x000f6e0000004200 */
[C---:B--2---:R-:W-:Y:S04]  /*d690*/  HMMA.16816.F32 R108, R136.reuse, R144, R108 ;  /* 0x00000090886c723c */ /* 0x044fe8000000186c */
[----:B---3--:R-:W-:Y:S02]  /*d6a0*/  FFMA.FTZ R134, R171, c[0x0][0x2d0], -R169 ;  /* 0x0000b400ab867a23 */ /* 0x008fe400000108a9 */
[----:B----4-:R-:W-:Y:S02]  /*d6b0*/  FADD.FTZ R2, R180, R2 ;  /* 0x00000002b4027221 */ /* 0x010fe40000010000 */
[C---:B------:R-:W-:Y:S01]  /*d6c0*/  HMMA.16816.F32 R112, R136.reuse, R146, R112 ;  /* 0x000000928870723c */ /* 0x040fe20000001870 */
[----:B------:R-:W2:Y:S01]  /*d6d0*/  LDSM.16.MT88.4 R144, [R196+0x1100] ;  /* 0x00110000c490783b */ /* 0x000ea20000004200 */
[----:B------:R3:W4:Y:S06]  /*d6e0*/  MUFU.EX2 R179, R134 ;  /* 0x0000008600b37308 */ /* 0x00072c0000000800 */
[C---:B------:R-:W-:Y:S08]  /*d6f0*/  HMMA.16816.F32 R116, R136.reuse, R152, R116 ;  /* 0x000000988874723c */ /* 0x040ff00000001874 */
[C---:B------:R-:W-:Y:S01]  /*d700*/  HMMA.16816.F32 R120, R136.reuse, R154, R120 ;  /* 0x0000009a8878723c */ /* 0x040fe20000001878 */
[----:B------:R-:W-:Y:S07]  /*d710*/  LDSM.16.MT88.4 R152, [R194+0x3100] ;  /* 0x00310000c298783b */ /* 0x000fee0000004200 */
[C---:B-1----:R-:W-:Y:S04]  /*d720*/  HMMA.16816.F32 R124, R136.reuse, R148, R124 ;  /* 0x00000094887c723c */ /* 0x042fe8000000187c */
[--C-:B---3--:R-:W-:Y:S04]  /*d730*/  FFMA.FTZ R134, R252, c[0x0][0x2d0], -R133.reuse ;  /* 0x0000b400fc867a23 */ /* 0x108fe80000010885 */
[----:B------:R-:W-:Y:S01]  /*d740*/  HMMA.16816.F32 R128, R136, R150, R128 ;  /* 0x000000968880723c */ /* 0x000fe20000001880 */
[----:B------:R-:W1:Y:S01]  /*d750*/  LDSM.16.MT88.4 R148, [R195+0x1100] ;  /* 0x00110000c394783b */ /* 0x000e620000004200 */
[----:B------:R3:W-:Y:S05]  /*d760*/  MUFU.EX2 R173, R134 ;  /* 0x0000008600ad7308 */ /* 0x0007ea0000000800 */
[----:B------:R-:W-:Y:S02]  /*d770*/  F2FP.PACK_AB R136, R191, R221 ;  /* 0x000000ddbf88723e */ /* 0x000fe400000000ff */
[----:B------:R-:W-:Y:S03]  /*d780*/  F2FP.PACK_AB R137, R176, R177 ;  /* 0x000000b1b089723e */ /* 0x000fe600000000ff */
[----:B------:R-:W-:Y:S02]  /*d790*/  F2FP.PACK_AB R138, R189, R190 ;  /* 0x000000bebd8a723e */ /* 0x000fe400000000ff */
[----:B------:R-:W-:Y:S07]  /*d7a0*/  F2FP.PACK_AB R139, R174, R175 ;  /* 0x000000afae8b723e */ /* 0x000fee00000000ff */
[C---:B-----5:R-:W-:Y:S03]  /*d7b0*/  HMMA.16816.F32 R4, R136.reuse, R140, R4 ;  /* 0x0000008c8804723c */ /* 0x060fe60000001804 */
[--C-:B---3--:R-:W-:Y:S02]  /*d7c0*/  FFMA.FTZ R134, R172, c[0x0][0x2d0], -R133.reuse ;  /* 0x0000b400ac867a23 */ /* 0x108fe40000010885 */
[----:B------:R-:W-:Y:S03]  /*d7d0*/  FFMA.FTZ R133, R168, c[0x0][0x2d0], -R133 ;  /* 0x0000b400a8857a23 */ /* 0x000fe60000010885 */
[C---:B------:R-:W-:Y:S01]  /*d7e0*/  HMMA.16816.F32 R8, R136.reuse, R142, R8 ;  /* 0x0000008e8808723c */ /* 0x040fe20000001808 */
[----:B------:R-:W3:Y:S01]  /*d7f0*/  LDSM.16.MT88.4 R140, [R193+0x3100] ;  /* 0x00310000c18c783b */ /* 0x000ee20000004200 */
[----:B------:R5:W-:Y:S02]  /*d800*/  MUFU.EX2 R172, R134 ;  /* 0x0000008600ac7308 */ /* 0x000be40000000800 */
[----:B----4-:R-:W-:Y:S04]  /*d810*/  F2FP.PACK_AB R168, R179, R180 ;  /* 0x000000b4b3a8723e */ /* 0x010fe800000000ff */
[C---:B------:R-:W-:Y:S04]  /*d820*/  HMMA.16816.F32 R12, R136.reuse, R156, R12 ;  /* 0x0000009c880c723c */ /* 0x040fe8000000180c */
[----:B------:R-:W4:Y:S04]  /*d830*/  MUFU.EX2 R133, R133 ;  /* 0x0000008500857308 */ /* 0x000f280000000800 */
[C---:B------:R-:W-:Y:S01]  /*d840*/  HMMA.16816.F32 R16, R136.reuse, R158, R16 ;  /* 0x0000009e8810723c */ /* 0x040fe20000001810 */
[----:B------:R-:W3:Y:S07]  /*d850*/  LDSM.16.MT88.4 R156, [R196+0x3100] ;  /* 0x00310000c49c783b */ /* 0x000eee0000004200 */
[C---:B--2---:R-:W-:Y:S04]  /*d860*/  HMMA.16816.F32 R20, R136.reuse, R144, R20 ;  /* 0x000000908814723c */ /* 0x044fe80000001814 */
[--C-:B-----5:R-:W-:Y:S04]  /*d870*/  FFMA.FTZ R134, R238, c[0x0][0x2d0], -R169.reuse ;  /* 0x0000b400ee867a23 */ /* 0x120fe800000108a9 */
[C---:B------:R-:W-:Y:S01]  /*d880*/  HMMA.16816.F32 R24, R136.reuse, R146, R24 ;  /* 0x000000928818723c */ /* 0x040fe20000001818 */
[----:B------:R-:W2:Y:S01]  /*d890*/  LDSM.16.MT88.4 R144, [R195+0x3100] ;  /* 0x00310000c390783b */ /* 0x000ea20000004200 */
[----:B------:R5:W-:Y:S02]  /*d8a0*/  MUFU.EX2 R178, R134 ;  /* 0x0000008600b27308 */ /* 0x000be40000000800 */
[----:B----4-:R-:W-:Y:S04]  /*d8b0*/  F2FP.PACK_AB R171, R133, R135 ;  /* 0x0000008785ab723e */ /* 0x010fe800000000ff */
[C---:B-1----:R-:W-:Y:S08]  /*d8c0*/  HMMA.16816.F32 R28, R136.reuse, R148, R28 ;  /* 0x00000094881c723c */ /* 0x042ff0000000181c */
[C---:B------:R-:W-:Y:S01]  /*d8d0*/  HMMA.16816.F32 R32, R136.reuse, R150, R32 ;  /* 0x000000968820723c */ /* 0x040fe20000001820 */
[----:B------:R-:W-:Y:S07]  /*d8e0*/  LDSM.16.MT88.4 R148, [R194+0x5100] ;  /* 0x00510000c294783b */ /* 0x000fee0000004200 */
[C---:B---3--:R-:W-:Y:S04]  /*d8f0*/  HMMA.16816.F32 R36, R136.reuse, R140, R36 ;  /* 0x0000008c8824723c */ /* 0x048fe80000001824 */
[----:B-----5:R-:W-:Y:S01]  /*d900*/  FFMA.FTZ R134, R239, c[0x0][0x2d0], -R169 ;  /* 0x0000b400ef867a23 */ /* 0x020fe200000108a9 */
[----:B------:R-:W-:Y:S03]  /*d910*/  F2FP.PACK_AB R169, R172, R173 ;  /* 0x000000adaca9723e */ /* 0x000fe600000000ff */
[C---:B------:R-:W-:Y:S01]  /*d920*/  HMMA.16816.F32 R40, R136.reuse, R142, R40 ;  /* 0x0000008e8828723c */ /* 0x040fe20000001828 */
[----:B------:R-:W1:Y:S01]  /*d930*/  LDSM.16.MT88.4 R140, [R193+0x5100] ;  /* 0x00510000c18c783b */ /* 0x000e620000004200 */
[----:B------:R-:W3:Y:S06]  /*d940*/  MUFU.EX2 R134, R134 ;  /* 0x0000008600867308 */ /* 0x000eec0000000800 */
[C---:B------:R-:W-:Y:S08]  /*d950*/  HMMA.16816.F32 R44, R136.reuse, R152, R44 ;  /* 0x00000098882c723c */ /* 0x040ff0000000182c */
[C---:B------:R-:W-:Y:S01]  /*d960*/  HMMA.16816.F32 R48, R136.reuse, R154, R48 ;  /* 0x0000009a8830723c */ /* 0x040fe20000001830 */
[----:B------:R-:W4:Y:S07]  /*d970*/  LDSM.16.MT88.4 R152, [R196+0x5100] ;  /* 0x00510000c498783b */ /* 0x000f2e0000004200 */
[C---:B------:R-:W-:Y:S04]  /*d980*/  HMMA.16816.F32 R52, R136.reuse, R156, R52 ;  /* 0x0000009c8834723c */ /* 0x040fe80000001834 */
[----:B---3--:R-:W-:Y:S04]  /*d990*/  F2FP.PACK_AB R170, R134, R178 ;  /* 0x000000b286aa723e */ /* 0x008fe800000000ff */
        /* <DEDUP_REMOVED lines=11> */
[C---:B----4-:R-:W-:Y:S08]  /*da50*/  HMMA.16816.F32 R84, R136.reuse, R152, R84 ;  /* 0x000000988854723c */ /* 0x050ff00000001854 */
[C---:B------:R-:W-:Y:S01]  /*da60*/  HMMA.16816.F32 R88, R136.reuse, R154, R88 ;  /* 0x0000009a8858723c */ /* 0x040fe20000001858 */
[----:B------:R-:W4:Y:S07]  /*da70*/  LDSM.16.MT88.4 R152, [R195+0x7100] ;  /* 0x00710000c398783b */ /* 0x000f2e0000004200 */
[C---:B---3--:R-:W-:Y:S08]  /*da80*/  HMMA.16816.F32 R92, R136.reuse, R156, R92 ;  /* 0x0000009c885c723c */ /* 0x048ff0000000185c */
[C---:B------:R-:W-:Y:S01]  /*da90*/  HMMA.16816.F32 R96, R136.reuse, R158, R96 ;  /* 0x0000009e8860723c */ /* 0x040fe20000001860 */
[----:B------:R-:W-:Y:S07]  /*daa0*/  LDSM.16.MT88.4 R156, [R194+0x1900] ;  /* 0x00190000c29c783b */ /* 0x000fee0000004200 */
[C---:B-1----:R-:W-:Y:S08]  /*dab0*/  HMMA.16816.F32 R100, R136.reuse, R140, R100 ;  /* 0x0000008c8864723c */ /* 0x042ff00000001864 */
[C---:B------:R-:W-:Y:S01]  /*dac0*/  HMMA.16816.F32 R104, R136.reuse, R142, R104 ;  /* 0x0000008e8868723c */ /* 0x040fe20000001868 */
[----:B------:R-:W1:Y:S07]  /*dad0*/  LDSM.16.MT88.4 R140, [R193+0x1900] ;  /* 0x00190000c18c783b */ /* 0x000e6e0000004200 */
[C---:B------:R-:W-:Y:S08]  /*dae0*/  HMMA.16816.F32 R108, R136.reuse, R144, R108 ;  /* 0x00000090886c723c */ /* 0x040ff0000000186c */
[C---:B------:R-:W-:Y:S08]  /*daf0*/  HMMA.16816.F32 R112, R136.reuse, R146, R112 ;  /* 0x000000928870723c */ /* 0x040ff00000001870 */
[C---:B--2---:R-:W-:Y:S08]  /*db00*/  HMMA.16816.F32 R116, R136.reuse, R148, R116 ;  /* 0x000000948874723c */ /* 0x044ff00000001874 */
[C---:B------:R-:W-:Y:S08]  /*db10*/  HMMA.16816.F32 R120, R136.reuse, R150, R120 ;  /* 0x000000968878723c */ /* 0x040ff00000001878 */
[C---:B----4-:R-:W-:Y:S08]  /*db20*/  HMMA.16816.F32 R124, R136.reuse, R152, R124 ;  /* 0x00000098887c723c */ /* 0x050ff0000000187c */
[----:B------:R-:W-:Y:S08]  /*db30*/  HMMA.16816.F32 R128, R136, R154, R128 ;  /* 0x0000009a8880723c */ /* 0x000ff00000001880 */
[C---:B-1----:R-:W-:Y:S01]  /*db40*/  HMMA.16816.F32 R136, R168.reuse, R140, R4 ;  /* 0x0000008ca888723c */ /* 0x042fe20000001804 */
        /* <DEDUP_REMOVED lines=24> */
[C---:B-----5:R-:W-:Y:S08]  /*dcd0*/  HMMA.16816.F32 R68, R168.reuse, R20, R68 ;  /* 0x00000014a844723c */ /* 0x060ff00000001844 */
[C---:B------:R-:W-:Y:S01]  /*dce0*/  HMMA.16816.F32 R72, R168.reuse, R22, R72 ;  /* 0x00000016a848723c */ /* 0x040fe20000001848 */
[----:B------:R-:W5:Y:S07]  /*dcf0*/  LDSM.16.MT88.4 R20, [R194+0x7900] ;  /* 0x00790000c214783b */ /* 0x000f6e0000004200 */
[C---:B-1----:R-:W-:Y:S08]  /*dd00*/  HMMA.16816.F32 R76, R168.reuse, R4, R76 ;  /* 0x00000004a84c723c */ /* 0x042ff0000000184c */
[C---:B------:R-:W-:Y:S01]  /*dd10*/  HMMA.16816.F32 R80, R168.reuse, R6, R80 ;  /* 0x00000006a850723c */ /* 0x040fe20000001850 */
[----:B------:R-:W1:Y:S07]  /*dd20*/  LDSM.16.MT88.4 R4, [R196+0x7900] ;  /* 0x00790000c404783b */ /* 0x000e6e0000004200 */
[C---:B--2---:R-:W-:Y:S08]  /*dd30*/  HMMA.16816.F32 R84, R168.reuse, R8, R84 ;  /* 0x00000008a854723c */ /* 0x044ff00000001854 */
[C---:B------:R-:W-:Y:S01]  /*dd40*/  HMMA.16816.F32 R88, R168.reuse, R10, R88 ;  /* 0x0000000aa858723c */ /* 0x040fe20000001858 */
[----:B------:R-:W2:Y:S07]  /*dd50*/  LDSM.16.MT88.4 R8, [R195+0x7900] ;  /* 0x00790000c308783b */ /* 0x000eae0000004200 */
[C---:B---3--:R-:W-:Y:S01]  /*dd60*/  HMMA.16816.F32 R92, R168.reuse, R12, R92 ;  /* 0x0000000ca85c723c */ /* 0x048fe2000000185c */
[----:B------:R-:W3:Y:S07]  /*dd70*/  LDL R12, [R1+0x68] ;  /* 0x00006800010c7983 */ /* 0x000eee0000100800 */
[C---:B------:R-:W-:Y:S08]  /*dd80*/  HMMA.16816.F32 R96, R168.reuse, R14, R96 ;  /* 0x0000000ea860723c */ /* 0x040ff00000001860 */
[C---:B----4-:R-:W-:Y:S08]  /*dd90*/  HMMA.16816.F32 R100, R168.reuse, R16, R100 ;  /* 0x00000010a864723c */ /* 0x050ff00000001864 */
[C---:B------:R-:W-:Y:S08]  /*dda0*/  HMMA.16816.F32 R104, R168.reuse, R18, R104 ;  /* 0x00000012a868723c */ /* 0x040ff00000001868 */
[C---:B-----5:R-:W-:Y:S08]  /*ddb0*/  HMMA.16816.F32 R108, R168.reuse, R20, R108 ;  /* 0x00000014a86c723c */ /* 0x060ff0000000186c */
[C---:B------:R-:W-:Y:S08]  /*ddc0*/  HMMA.16816.F32 R112, R168.reuse, R22, R112 ;  /* 0x00000016a870723c */ /* 0x040ff00000001870 */
[C---:B-1----:R-:W-:Y:S07]  /*ddd0*/  HMMA.16816.F32 R116, R168.reuse, R4, R116 ;  /* 0x00000004a874723c */ /* 0x042fee0000001874 */
[----:B------:R-:W-:Y:S01]  /*dde0*/  FADD.FTZ R4, R173, R0 ;  /* 0x00000000ad047221 */ /* 0x000fe20000010000 */
[C---:B------:R-:W-:Y:S04]  /*ddf0*/  HMMA.16816.F32 R120, R168.reuse, R6, R120 ;  /* 0x00000006a878723c */ /* 0x040fe80000001878 */
[----:B------:R-:W-:Y:S02]  /*de00*/  FADD.FTZ R0, R179, R2 ;  /* 0x00000002b3007221 */ /* 0x000fe40000010000 */
[----:B------:R-:W-:Y:S02]  /*de10*/  FADD.FTZ R4, R172, R4 ;  /* 0x00000004ac047221 */ /* 0x000fe40000010000 */
[C---:B--2---:R-:W-:Y:S04]  /*de20*/  HMMA.16816.F32 R124, R168.reuse, R8, R124 ;  /* 0x00000008a87c723c */ /* 0x044fe8000000187c */
[----:B------:R-:W-:Y:S02]  /*de30*/  FADD.FTZ R2, R178, R0 ;  /* 0x00000000b2027221 */ /* 0x000fe40000010000 */
[----:B------:R-:W-:Y:S02]  /*de40*/  FADD.FTZ R0, R135, R4 ;  /* 0x0000000487007221 */ /* 0x000fe40000010000 */
[----:B------:R-:W-:Y:S04]  /*de50*/  HMMA.16816.F32 R128, R168, R10, R128 ;  /* 0x0000000aa880723c */ /* 0x000fe80000001880 */
[----:B------:R-:W-:Y:S01]  /*de60*/  FADD.FTZ R2, R134, R2 ;  /* 0x0000000286027221 */ /* 0x000fe20000010000 */
[----:B------:R-:W-:Y:S01]  /*de70*/  MOV R134, R3 ;  /* 0x0000000300867202 */ /* 0x000fe20000000f00 */
[----:B------:R-:W-:Y:S01]  /*de80*/  FADD.FTZ R0, R133, R0 ;  /* 0x0000000085007221 */ /* 0x000fe20000010000 */
[----:B------:R-:W-:Y:S02]  /*de90*/  MOV R133, R132 ;  /* 0x0000008400857202 */ /* 0x000fe40000000f00 */
[----:B------:R1:W-:Y:S04]  /*dea0*/  STL [R1+0x8], R2 ;  /* 0x0000080201007387 */ /* 0x0003e80000100800 */
[----:B------:R1:W-:Y:S01]  /*deb0*/  STL [R1+0xc], R0 ;  /* 0x00000c0001007387 */ /* 0x0003e20000100800 */
[----:B---3--:R-:W-:Y:S02]  /*dec0*/  ISETP.GT.AND P0, PT, R220, R12, PT ;  /* 0x0000000cdc00720c */ /* 0x008fe40003f04270 */
[----:B------:R-:W-:Y:S11]  /*ded0*/  MOV R220, R219 ;  /* 0x000000db00dc7202 */ /* 0x000ff60000000f00 */
[----:B-1----:R-:W-:-:S05]  /*dee0*/  @P0 BRA `(.L_x_900) ;  /* 0xffffc7a000000947 */ /* 0x002fca000383ffff */
.L_x_899:
[----:B------:R-:W-:-:S13]  /*def0*/  ISETP.GE.AND P0, PT, R219, R232, PT ;  /* 0x000000e8db00720c */ /* 0x000fda0003f06270 */
[----:B------:R-:W-:Y:S05]  /*df00*/  @!P0 BRA `(.L_x_901) ;  /* 0x000043c000008947 */ /* 0x000fea0003800000 */
[----:B------:R-:W2:Y:S01]  /*df10*/  LDL.64 R6, [R1+0x60] ;  /* 0x0000600001067983 */ /* 0x000ea20000100a00 */
[----:B------:R-:W-:-:S03]  /*df20*/  ULDC.64 UR4, c[0x0][0x208] ;  /* 0x0000820000047ab9 */ /* 0x000fc60000000a00 */
[----:B-1----:R-:W3:Y:S04]  /*df30*/  LDL.64 R4, [R1+0x48] ;  /* 0x0000480001047983 */ /* 0x002ee80000100a00 */
[----:B------:R-:W4:Y:S04]  /*df40*/  LDL.64 R10, [R1+0x58] ;  /* 0x00005800010a7983 */ /* 0x000f280000100a00 */
[----:B------:R-:W5:Y:S04]  /*df50*/  LDL.64 R8, [R1+0x50] ;  /* 0x0000500001087983 */ /* 0x000f680000100a00 */
[----:B------:R-:W4:Y:S01]  /*df60*/  LDL R0, [R1+0x6c] ;  /* 0x00006c0001007983 */ /* 0x000f220000100800 */
[----:B------:R-:W-:-:S05]  /*df70*/  IMAD.MOV.U32 R2, RZ, RZ, c[0x0][0x2c4] ;  /* 0x0000b100ff027624 */ /* 0x000fca00078e00ff */
[----:B------:R-:W-:Y:S01]  /*df80*/  ISETP.NE.AND P1, PT, R2, 0x1, PT ;  /* 0x000000010200780c */ /* 0x000fe20003f25270 */
[----:B------:R-:W-:Y:S01]  /*df90*/  IMAD.MOV.U32 R134, RZ, RZ, R3 ;  /* 0x000000ffff867224 */ /* 0x000fe200078e0003 */
[----:B------:R-:W-:Y:S01]  /*dfa0*/  MOV R133, R132 ;  /* 0x0000008400857202 */ /* 0x000fe20000000f00 */
[----:B------:R-:W-:Y:S02]  /*dfb0*/  USHF.L.U64.HI UR5, UR4, 0x5, UR5 ;  /* 0x0000000504057899 */ /* 0x000fe40008010205 */
[----:B------:R-:W-:Y:S01]  /*dfc0*/  USHF.L.U32 UR4, UR4, 0x5, URZ ;  /* 0x0000000504047899 */ /* 0x000fe2000800063f */
[----:B--2---:R-:W-:-:S05]  /*dfd0*/  IADD3 R240, P0, R6, 0x40, RZ ;  /* 0x0000004006f07810 */ /* 0x004fca0007f1e0ff */
[----:B---3--:R-:W-:Y:S01]  /*dfe0*/  IMAD.X R241, RZ, RZ, R5, P0 ;  /* 0x000000fffff17224 */ /* 0x008fe200000e0605 */
[----:B------:R-:W-:Y:S02]  /*dff0*/  IADD3 R238, P0, R6, 0x80, RZ ;  /* 0x0000008006ee7810 */ /* 0x000fe40007f1e0ff */
[----:B------:R-:W-:-:S03]  /*e000*/  MOV R4, R6 ;  /* 0x0000000600047202 */ /* 0x000fc60000000f00 */
[--C-:B------:R-:W-:Y:S01]  /*e010*/  IMAD.X R239, RZ, RZ, R5.reuse, P0 ;  /* 0x000000ffffef7224 */ /* 0x100fe200000e0605 */
[----:B------:R-:W-:Y:S01]  /*e020*/  IADD3 R236, P0, R6, 0xc0, RZ ;  /* 0x000000c006ec7810 */ /* 0x000fe20007f1e0ff */
[----:B------:R1:W-:Y:S04]  /*e030*/  STL.64 [R1+0x48], R4 ;  /* 0x0000480401007387 */ /* 0x0003e80000100a00 */
[----:B------:R-:W-:Y:S01]  /*e040*/  IMAD.X R237, RZ, RZ, R5, P0 ;  /* 0x000000ffffed7224 */ /* 0x000fe200000e0605 */
[----:B----4-:R-:W-:-:S04]  /*e050*/  IADD3 R251, P0, R10, 0x40, RZ ;  /* 0x000000400afb7810 */ /* 0x010fc80007f1e0ff */
[----:B-----5:R-:W-:Y:S02]  /*e060*/  IADD3.X R250, RZ, R9, RZ, P0, !PT ;  /* 0x00000009fffa7210 */ /* 0x020fe400007fe4ff */
[----:B------:R-:W-:-:S05]  /*e070*/  IADD3 R249, P0, R10, 0x80, RZ ;  /* 0x000000800af97810 */ /* 0x000fca0007f1e0ff */
[----:B------:R-:W-:Y:S01]  /*e080*/  IMAD.X R248, RZ, RZ, R9, P0 ;  /* 0x000000fffff87224 */ /* 0x000fe200000e0609 */
[----:B------:R-:W-:Y:S01]  /*e090*/  IADD3 R247, P0, R10, 0xc0, RZ ;  /* 0x000000c00af77810 */ /* 0x000fe20007f1e0ff */
[----:B------:R-:W-:-:S04]  /*e0a0*/  @P1 IMAD.HI.U32 R252, R0, c[0x0][0x2c8], RZ ;  /* 0x0000b20000fc1a27 */ /* 0x000fc800078e00ff */
[----:B------:R-:W-:Y:S02]  /*e0b0*/  IMAD.X R246, RZ, RZ, R9, P0 ;  /* 0x000000fffff67224 */ /* 0x000fe400000e0609 */
.L_x_910:
[----:B------:R-:W2:Y:S01]  /*e0c0*/  LDL.64 R8, [R1+0x48] ;  /* 0x0000480001087983 */ /* 0x000ea20000100a00 */
[----:B------:R-:W-:Y:S01]  /*e0d0*/  IMAD.MOV.U32 R3, RZ, RZ, 0x6 ;  /* 0x00000006ff037424 */ /* 0x000fe200078e00ff */
[----:B-1----:R-:W-:Y:S01]  /*e0e0*/  SHF.R.S32.HI R2, RZ, 0x1f, R219 ;  /* 0x0000001fff027819 */ /* 0x002fe200000114db */
[----:B------:R-:W-:Y:S01]  /*e0f0*/  IMAD.MOV.U32 R0, RZ, RZ, c[0x0][0x208] ;  /* 0x00008200ff007624 */ /* 0x000fe200078e00ff */
[----:B------:R-:W-:Y:S04]  /*e100*/  DEPBAR.LE SB0, 0x0 ;  /* 0x000080000000791a */ /* 0x000fe80000000000 */
[----:B------:R-:W3:Y:S01]  /*e110*/  LDL.64 R10, [R1+0x60] ;  /* 0x00006000010a7983 */ /* 0x000ee20000100a00 */
[----:B------:R-:W-:Y:S01]  /*e120*/  IMAD.MOV.U32 R16, RZ, RZ, c[0x0][0x208] ;  /* 0x00008200ff107624 */ /* 0x000fe200078e00ff */
[----:B------:R-:W-:Y:S04]  /*e130*/  SHF.L.U64.HI R0, R0, R3, c[0x0][0x20c] ;  /* 0x0000830000007619 */ /* 0x000fe80000010203 */
[----:B------:R-:W4:Y:S01]  /*e140*/  LDL.64 R244, [R1+0x58] ;  /* 0x0000580001f47983 */ /* 0x000f220000100a00 */
[----:B------:R-:W-:Y:S01]  /*e150*/  SHF.L.U32 R16, R16, 0x6, RZ ;  /* 0x0000000610107819 */ /* 0x000fe200000006ff */
[----:B------:R-:W-:Y:S04]  /*e160*/  IMAD R0, R0, R219, RZ ;  /* 0x000000db00007224 */ /* 0x000fe800078e02ff */
[----:B------:R-:W5:Y:S01]  /*e170*/  LDL.64 R242, [R1+0x50] ;  /* 0x0000500001f27983 */ /* 0x000f620000100a00 */
[-C--:B------:R-:W-:Y:S02]  /*e180*/  IMAD R0, R2, R16.reuse, R0 ;  /* 0x0000001002007224 */ /* 0x080fe400078e0200 */
[CC--:B------:R-:W-:Y:S03]  /*e190*/  IMAD.WIDE.U32 R2, R219.reuse, R16.reuse, R240 ;  /* 0x00000010db027225 */ /* 0x0c0fe600078e00f0 */
[----:B------:R-:W-:Y:S01]  /*e1a0*/  BAR.SYNC.DEFER_BLOCKING 0x0 ;  /* 0x0000000000007b1d */ /* 0x000fe20000010000 */
[CC--:B------:R-:W-:Y:S04]  /*e1b0*/  IMAD.WIDE.U32 R6, R219.reuse, R16.reuse, R238 ;  /* 0x00000010db067225 */ /* 0x0c0fe800078e00ee */
[----:B------:R-:W-:Y:S01]  /*e1c0*/  IMAD.IADD R3, R0, 0x1, R3 ;  /* 0x0000000100037824 */ /* 0x000fe200078e0203 */
        /* <DEDUP_REMOVED lines=8> */
[----:B------:R-:W4:Y:S01]  /*e250*/  LDL R135, [R1+0x70] ;  /* 0x0000700001877983 */ /* 0x000f220000100800 */
[-C--:B-12---:R-:W-:Y:S04]  /*e260*/  IMAD.WIDE.U32 R4, R219, R16.reuse, R8 ;  /* 0x00000010db047225 */ /* 0x086fe800078e0008 */
[----:B------:R-:W-:Y:S01]  /*e270*/  IMAD.IADD R5, R5, 0x1, R0 ;  /* 0x0000000105057824 */ /* 0x000fe200078e0200 */
[C---:B------:R-:W-:Y:S04]  /*e280*/  LEA R14, P0, R4.reuse, c[0x0][0x1f8], 0x1 ;  /* 0x00007e00040e7a11 */ /* 0x040fe800078008ff */
[----:B------:R-:W-:Y:S01]  /*e290*/  LEA.HI.X R15, R4, c[0x0][0x1fc], R5, 0x1, P0 ;  /* 0x00007f00040f7a11 */ /* 0x000fe200000f0c05 */
[----:B------:R-:W-:Y:S01]  /*e2a0*/  IMAD.IADD R4, R0, 0x1, R7 ;  /* 0x0000000100047824 */ /* 0x000fe200078e0207 */
[C---:B------:R-:W-:Y:S04]  /*e2b0*/  LEA R12, P0, R2.reuse, c[0x0][0x1f8], 0x1 ;  /* 0x00007e00020c7a11 */ /* 0x040fe800078008ff */
[----:B------:R-:W-:Y:S01]  /*e2c0*/  LEA.HI.X R13, R2, c[0x0][0x1fc], R3, 0x1, P0 ;  /* 0x00007f00020d7a11 */ /* 0x000fe200000f0c03 */
[CC--:B------:R-:W-:Y:S01]  /*e2d0*/  IMAD.WIDE.U32 R2, R219.reuse, R16.reuse, R236 ;  /* 0x00000010db027225 */ /* 0x0c0fe200078e00ec */
[C---:B------:R-:W-:Y:S01]  /*e2e0*/  LEA R230, P0, R6.reuse, c[0x0][0x1f8], 0x1 ;  /* 0x00007e0006e67a11 */ /* 0x040fe200078008ff */
[----:B-----5:R-:W2:Y:S03]  /*e2f0*/  LDL R242, [R1+0x40] ;  /* 0x0000400001f27983 */ /* 0x020ea60000100800 */
[----:B------:R-:W-:Y:S01]  /*e300*/  LEA.HI.X R231, R6, c[0x0][0x1fc], R4, 0x1, P0 ;  /* 0x00007f0006e77a11 */ /* 0x000fe200000f0c04 */
[C---:B------:R-:W-:Y:S01]  /*e310*/  IMAD.WIDE.U32 R4, R219.reuse, R16, UR4 ;  /* 0x00000004db047e25 */ /* 0x040fe2000f8e0010 */
[----:B------:R-:W-:Y:S02]  /*e320*/  LEA R228, P0, R2, c[0x0][0x1f8], 0x1 ;  /* 0x00007e0002e47a11 */ /* 0x000fe400078008ff */
[C---:B------:R-:W-:Y:S01]  /*e330*/  IADD3 R3, R0.reuse, R3, RZ ;  /* 0x0000000300037210 */ /* 0x040fe20007ffe0ff */
[----:B------:R-:W-:Y:S01]  /*e340*/  IMAD.IADD R0, R0, 0x1, R5 ;  /* 0x0000000100007824 */ /* 0x000fe200078e0205 */
[----:B------:R-:W-:Y:S02]  /*e350*/  LDSM.16.M88.4 R16, [R192+0x8900] ;  /* 0x00890000c010783b */ /* 0x000fe40000000200 */
[----:B------:R-:W-:Y:S02]  /*e360*/  LEA.HI.X R229, R2, c[0x0][0x1fc], R3, 0x1, P0 ;  /* 0x00007f0002e57a11 */ /* 0x000fe400000f0c03 */
[-C--:B---3--:R-:W-:Y:S05]  /*e370*/  IADD3 R2, P0, R10, R4.reuse, RZ ;  /* 0x000000040a027210 */ /* 0x088fea0007f1e0ff */
[----:B------:R-:W-:Y:S01]  /*e380*/  IMAD.X R3, R0, 0x1, R9, P0 ;  /* 0x0000000100037824 */ /* 0x000fe200000e0609 */
[C---:B------:R-:W-:Y:S01]  /*e390*/  LEA R226, P0, R2.reuse, c[0x0][0x1f8], 0x1 ;  /* 0x00007e0002e27a11 */ /* 0x040fe200078008ff */
[----:B------:R-:W1:Y:S03]  /*e3a0*/  LDSM.16.M88.4 R8, [R192+0x8100] ;  /* 0x00810000c008783b */ /* 0x000e660000000200 */
[----:B------:R-:W-:Y:S02]  /*e3b0*/  LEA.HI.X R227, R2, c[0x0][0x1fc], R3, 0x1, P0 ;  /* 0x00007f0002e37a11 */ /* 0x000fe400000f0c03 */
[-C--:B------:R-:W-:Y:S01]  /*e3c0*/  IADD3 R2, P0, R240, R4.reuse, RZ ;  /* 0x00000004f0027210 */ /* 0x080fe20007f1e0ff */
[----:B------:R-:W-:Y:S01]  /*e3d0*/  @!PT LDS RZ, [RZ] ;  /* 0x00000000fffff984 */ /* 0x000fe20000000800 */
[----:B------:R-:W-:Y:S01]  /*e3e0*/  @!PT LDS RZ, [RZ] ;  /* 0x00000000fffff984 */ /* 0x000fe20000000800 */
[----:B------:R-:W-:Y:S01]  /*e3f0*/  @!PT LDS RZ, [RZ] ;  /* 0x00000000fffff984 */ /* 0x000fe20000000800 */
[----:B------:R3:W-:Y:S04]  /*e400*/  LDGSTS.E.BYPASS.LTC128B.128 [R233+0x100], [R14.64], !P3 ;  /* 0x001000000ee97fae */ /* 0x0007e8000d901d48 */
[----:B------:R-:W-:Y:S01]  /*e410*/  IMAD.X R3, R0, 0x1, R241, P0 ;  /* 0x0000000100037824 */ /* 0x000fe200000e06f1 */
[C---:B------:R-:W-:Y:S01]  /*e420*/  LEA R224, P0, R2.reuse, c[0x0][0x1f8], 0x1 ;  /* 0x00007e0002e07a11 */ /* 0x040fe200078008ff */
[----:B------:R3:W-:Y:S03]  /*e430*/  LDGSTS.E.BYPASS.LTC128B.128 [R233+0x2100], [R12.64], !P6 ;  /* 0x021000000ce97fae */ /* 0x0007e6000f101d48 */
[----:B------:R-:W-:Y:S02]  /*e440*/  LEA.HI.X R225, R2, c[0x0][0x1fc], R3, 0x1, P0 ;  /* 0x00007f0002e17a11 */ /* 0x000fe400000f0c03 */
[-C--:B------:R-:W-:Y:S01]  /*e450*/  IADD3 R2, P0, R238, R4.reuse, RZ ;  /* 0x00000004ee027210 */ /* 0x080fe20007f1e0ff */
[----:B------:R5:W-:Y:S03]  /*e460*/  LDGSTS.E.BYPASS.LTC128B.128 [R233+0x4100], [R230.64], !P5 ;  /* 0x04100000e6e97fae */ /* 0x000be6000e901d48 */
[----:B------:R-:W-:Y:S02]  /*e470*/  IADD3.X R3, R0, R239, RZ, P0, !PT ;  /* 0x000000ef00037210 */ /* 0x000fe400007fe4ff */
[C---:B------:R-:W-:Y:S01]  /*e480*/  LEA R222, P0, R2.reuse, c[0x0][0x1f8], 0x1 ;  /* 0x00007e0002de7a11 */ /* 0x040fe200078008ff */
[----:B------:R3:W-:Y:S03]  /*e490*/  LDGSTS.E.BYPASS.LTC128B.128 [R233+0x6100], [R228.64], !P4 ;  /* 0x06100000e4e97fae */ /* 0x0007e6000e101d48 */
[----:B------:R-:W-:Y:S02]  /*e4a0*/  LEA.HI.X R223, R2, c[0x0][0x1fc], R3, 0x1, P0 ;  /* 0x00007f0002df7a11 */ /* 0x000fe400000f0c03 */
[----:B------:R-:W-:Y:S01]  /*e4b0*/  IADD3 R4, P0, R236, R4, RZ ;  /* 0x00000004ec047210 */ /* 0x000fe20007f1e0ff */
[----:B------:R3:W-:Y:S04]  /*e4c0*/  LDGSTS.E.BYPASS.LTC128B.128 [R233+0x1100], [R226.64], !P3 ;  /* 0x01100000e2e97fae */ /* 0x0007e8000d901d48 */
[----:B------:R-:W-:Y:S01]  /*e4d0*/  IMAD.X R0, R0, 0x1, R237, P0 ;  /* 0x0000000100007824 */ /* 0x000fe200000e06ed */
[C---:B------:R-:W-:Y:S01]  /*e4e0*/  LEA R220, P0, R4.reuse, c[0x0][0x1f8], 0x1 ;  /* 0x00007e0004dc7a11 */ /* 0x040fe200078008ff */
[----:B------:R4:W-:Y:S03]  /*e4f0*/  LDGSTS.E.BYPASS.LTC128B.128 [R233+0x3100], [R224.64], !P6 ;  /* 0x03100000e0e97fae */ /* 0x0009e6000f101d48 */
[----:B------:R-:W-:Y:S02]  /*e500*/  LEA.HI.X R221, R4, c[0x0][0x1fc], R0, 0x1, P0 ;  /* 0x00007f0004dd7a11 */ /* 0x000fe400000f0c00 */
[C---:B-1----:R-:W-:Y:S01]  /*e510*/  HMMA.16816.F32 R4, R32.reuse, R8, RZ ;  /* 0x000000082004723c */ /* 0x042fe200000018ff */
[----:B------:R1:W-:Y:S02]  /*e520*/  LDGSTS.E.BYPASS.LTC128B.128 [R233+0x5100], [R222.64], !P5 ;  /* 0x05100000dee97fae */ /* 0x0003e4000e901d48 */
[C---:B------:R-:W-:Y:S04]  /*e530*/  ISETP.GT.AND P0, PT, R219.reuse, R232, PT ;  /* 0x000000e8db00720c */ /* 0x040fe80003f04270 */
[----:B------:R1:W-:Y:S01]  /*e540*/  LDGSTS.E.BYPASS.LTC128B.128 [R233+0x7100], [R220.64], !P4 ;  /* 0x07100000dce97fae */ /* 0x0003e2000e101d48 */
[C---:B------:R-:W-:Y:S05]  /*e550*/  HMMA.16816.F32 R8, R32.reuse, R10, RZ ;  /* 0x0000000a2008723c */ /* 0x040fea00000018ff */
[----:B------:R-:W0:Y:S03]  /*e560*/  LDGDEPBAR ;  /* 0x00000000000079af */ /* 0x000e260000000000 */
[C---:B---3--:R-:W-:Y:S08]  /*e570*/  HMMA.16816.F32 R12, R32.reuse, R16, RZ ;  /* 0x00000010200c723c */ /* 0x048ff000000018ff */
[C---:B------:R-:W-:Y:S08]  /*e580*/  HMMA.16816.F32 R16, R32.reuse, R18, RZ ;  /* 0x000000122010723c */ /* 0x040ff000000018ff */
[C---:B------:R-:W-:Y:S08]  /*e590*/  HMMA.16816.F32 R20, R32.reuse, R24, RZ ;  /* 0x000000182014723c */ /* 0x040ff000000018ff */
[C---:B------:R-:W-:Y:S08]  /*e5a0*/  HMMA.16816.F32 R24, R32.reuse, R26, RZ ;  /* 0x0000001a2018723c */ /* 0x040ff000000018ff */
[C---:B------:R-:W-:Y:S07]  /*e5b0*/  HMMA.16816.F32 R28, R32.reuse, R168, RZ ;  /* 0x000000a8201c723c */ /* 0x040fee00000018ff */
[----:B------:R-:W-:Y:S01]  /*e5c0*/  @P0 IADD3 R168, R219, -0x1, RZ ;  /* 0xffffffffdba80810 */ /* 0x000fe20007ffe0ff */
[----:B------:R-:W-:Y:S04]  /*e5d0*/  HMMA.16816.F32 R32, R32, R170, RZ ;  /* 0x000000aa2020723c */ /* 0x000fe800000018ff */
[----:B------:R-:W-:Y:S03]  /*e5e0*/  @P0 SHF.R.S32.HI R0, RZ, 0x1f, R168 ;  /* 0x0000001fff000819 */ /* 0x000fe600000114a8 */
[----:B------:R-:W-:Y:S01]  /*e5f0*/  IMAD.MOV.U32 R171, RZ, RZ, c[0x0][0x1e0] ;  /* 0x00007800ffab7624 */ /* 0x000fe200078e00ff */
[C---:B------:R-:W-:Y:S05]  /*e600*/  HMMA.16816.F32 R4, R172.reuse, R176, R4 ;  /* 0x000000b0ac04723c */ /* 0x040fea0000001804 */
[----:B------:R-:W-:Y:S01]  /*e610*/  @P0 IMAD R0, R0, c[0x0][0x1e0], RZ ;  /* 0x0000780000000a24 */ /* 0x000fe200078e02ff */
[----:B------:R-:W-:Y:S02]  /*e620*/  SHF.L.U32 R171, R171, 0x5, RZ ;  /* 0x00000005abab7819 */ /* 0x000fe400000006ff */
[C---:B------:R-:W-:Y:S04]  /*e630*/  HMMA.16816.F32 R8, R172.reuse, R178, R8 ;  /* 0x000000b2ac08723c */ /* 0x040fe80000001808 */
[C---:B------:R-:W-:Y:S02]  /*e640*/  @P0 IMAD R0, R168.reuse, c[0x0][0x1e4], R0 ;  /* 0x00007900a8000a24 */ /* 0x040fe400078e0200 */
[----:B------:R-:W-:Y:S02]  /*e650*/  @P0 IMAD.WIDE.U32 R168, R168, c[0x0][0x1e0], RZ ;  /* 0x00007800a8a80a25 */ /* 0x000fe400078e00ff */
[C---:B------:R-:W-:Y:S04]  /*e660*/  HMMA.16816.F32 R12, R172.reuse, R180, R12 ;  /* 0x000000b4ac0c723c */ /* 0x040fe8000000180c */
[----:B------:R-:W-:Y:S02]  /*e670*/  @P0 IMAD.IADD R0, R169, 0x1, R0 ;  /* 0x00000001a9000824 */ /* 0x000fe400078e0200 */
[C---:B------:R-:W-:Y:S02]  /*e680*/  @P0 IMAD.SHL.U32 R2, R168.reuse, 0x40, RZ ;  /* 0x00000040a8020824 */ /* 0x040fe400078e00ff */
[C---:B------:R-:W-:Y:S04]  /*e690*/  HMMA.16816.F32 R16, R172.reuse, R182, R16 ;  /* 0x000000b6ac10723c */ /* 0x040fe80000001810 */
[----:B------:R-:W-:Y:S02]  /*e6a0*/  @P0 SHF.L.U64.HI R0, R168, 0x6, R0 ;  /* 0x00000006a8000819 */ /* 0x000fe40000010200 */
[----:B----4-:R-:W-:Y:S02]  /*e6b0*/  @P0 IADD3 R3, P1, R2, R244, RZ ;  /* 0x000000f402030210 */ /* 0x010fe40007f3e0ff */
[C---:B------:R-:W-:Y:S04]  /*e6c0*/  HMMA.16816.F32 R20, R172.reuse, R184, R20 ;  /* 0x000000b8ac14723c */ /* 0x040fe80000001814 */
[----:B------:R-:W-:Y:S02]  /*e6d0*/  @P0 IADD3.X R132, R0, R243, RZ, P1, !PT ;  /* 0x000000f300840210 */ /* 0x000fe40000ffe4ff */
[C---:B------:R-:W-:Y:S02]  /*e6e0*/  @P0 LEA R234, P1, R3.reuse, c[0x0][0x1c8], 0x1 ;  /* 0x0000720003ea0a11 */ /* 0x040fe400078208ff */
[C---:B------:R-:W-:Y:S04]  /*e6f0*/  HMMA.16816.F32 R24, R172.reuse, R186, R24 ;  /* 0x000000baac18723c */ /* 0x040fe80000001818 */
[----:B------:R-:W-:Y:S02]  /*e700*/  @P0 LEA.HI.X R235, R3, c[0x0][0x1cc], R132, 0x1, P1 ;  /* 0x0000730003eb0a11 */ /* 0x000fe400008f0c84 */
[----:B------:R-:W-:Y:S02]  /*e710*/  @P0 IADD3 R3, P1, R2, R251, RZ ;  /* 0x000000fb02030210 */ /* 0x000fe40007f3e0ff */
[C---:B------:R-:W-:Y:S04]  /*e720*/  HMMA.16816.F32 R28, R172.reuse, R188, R28 ;  /* 0x000000bcac1c723c */ /* 0x040fe8000000181c */
[----:B------:R-:W-:Y:S01]  /*e730*/  @P0 IMAD.X R132, R0, 0x1, R250, P1 ;  /* 0x0000000100840824 */ /* 0x000fe200008e06fa */
[C---:B-----5:R-:W-:Y:S03]  /*e740*/  @P0 LEA R230, P1, R3.reuse, c[0x0][0x1c8], 0x1 ;  /* 0x0000720003e60a11 */ /* 0x060fe600078208ff */
[----:B------:R-:W-:Y:S01]  /*e750*/  HMMA.16816.F32 R32, R172, R190, R32 ;  /* 0x000000beac20723c */ /* 0x000fe20000001820 */
[----:B------:R-:W-:Y:S03]  /*e760*/  LDSM.16.M88.4 R172, [R198+0x8100] ;  /* 0x00810000c6ac783b */ /* 0x000fe60000000200 */
[----:B------:R-:W-:Y:S02]  /*e770*/  @P0 LEA.HI.X R231, R3, c[0x0][0x1cc], R132, 0x1, P1 ;  /* 0x0000730003e70a11 */ /* 0x000fe400008f0c84 */
[----:B------:R-:W-:Y:S06]  /*e780*/  @P0 IADD3 R3, P1, R2, R249, RZ ;  /* 0x000000f902030210 */ /* 0x000fec0007f3e0ff */
[----:B------:R-:W-:Y:S01]  /*e790*/  @P0 IMAD.X R132, R0, 0x1, R248, P1 ;  /* 0x0000000100840824 */ /* 0x000fe200008e06f8 */
[C---:B------:R-:W-:Y:S04]  /*e7a0*/  @P0 LEA R228, P1, R3.reuse, c[0x0][0x1c8], 0x1 ;  /* 0x0000720003e40a11 */ /* 0x040fe800078208ff */
[----:B------:R-:W-:Y:S02]  /*e7b0*/  @P0 LEA.HI.X R229, R3, c[0x0][0x1cc], R132, 0x1, P1 ;  /* 0x0000730003e50a11 */ /* 0x000fe400008f0c84 */
[----:B------:R-:W-:Y:S05]  /*e7c0*/  @P0 IADD3 R3, P1, R2, R247, RZ ;  /* 0x000000f702030210 */ /* 0x000fea0007f3e0ff */
[----:B------:R-:W-:Y:S01]  /*e7d0*/  @P0 IMAD.X R132, R0, 0x1, R246, P1 ;  /* 0x0000000100840824 */ /* 0x000fe200008e06f6 */
[C---:B------:R-:W-:Y:S04]  /*e7e0*/  @P0 LEA R226, P1, R3.reuse, c[0x0][0x1c8], 0x1 ;  /* 0x0000720003e20a11 */ /* 0x040fe800078208ff */
[----:B------:R-:W-:Y:S02]  /*e7f0*/  @P0 LEA.HI.X R227, R3, c[0x0][0x1cc], R132, 0x1, P1 ;  /* 0x0000730003e30a11 */ /* 0x000fe400008f0c84 */
[----:B------:R-:W-:Y:S02]  /*e800*/  @P0 IADD3 R132, P1, R171, R2, RZ ;  /* 0x00000002ab840210 */ /* 0x000fe40007f3e0ff */
[----:B------:R-:W3:Y:S03]  /*e810*/  LDSM.16.M88.4 R168, [R202+0x10100] ;  /* 0x01010000caa8783b */ /* 0x000ee60000000200 */
[----:B------:R-:W-:Y:S01]  /*e820*/  @P0 IMAD.X R3, R135, 0x1, R0, P1 ;  /* 0x0000000187030824 */ /* 0x000fe200008e0600 */
[----:B------:R-:W-:Y:S05]  /*e830*/  @P0 IADD3 R0, P1, R132, R244, RZ ;  /* 0x000000f484000210 */ /* 0x000fea0007f3e0ff */
[----:B------:R-:W-:Y:S01]  /*e840*/  @P0 IMAD.X R2, R3, 0x1, R243, P1 ;  /* 0x0000000103020824 */ /* 0x000fe200008e06f3 */
[C---:B------:R-:W-:Y:S02]  /*e850*/  @P0 LEA R224, P1, R0.reuse, c[0x0][0x1c8], 0x1 ;  /* 0x0000720000e00a11 */ /* 0x040fe400078208ff */
[----:B------:R-:W-:Y:S02]  /*e860*/  MOV R243, c[0x0][0x2c4] ;  /* 0x0000b10000f37a02 */ /* 0x000fe40000000f00 */
[----:B------:R-:W-:Y:S02]  /*e870*/  @P0 LEA.HI.X R225, R0, c[0x0][0x1cc], R2, 0x1, P1 ;  /* 0x0000730000e10a11 */ /* 0x000fe400008f0c02 */
[----:B------:R-:W-:Y:S02]  /*e880*/  @P0 IADD3 R0, P1, R132, R251, RZ ;  /* 0x000000fb84000210 */ /* 0x000fe40007f3e0ff */
[----:B------:R-:W-:Y:S01]  /*e890*/  ISETP.NE.AND P2, PT, R243, 0x1, PT ;  /* 0x00000001f300780c */ /* 0x000fe20003f45270 */
[----:B------:R-:W-:Y:S01]  /*e8a0*/  IMAD.MOV.U32 R243, RZ, RZ, 0x1 ;  /* 0x00000001fff37424 */ /* 0x000fe200078e00ff */
[C---:B------:R-:W-:Y:S02]  /*e8b0*/  @P0 IADD3.X R2, R3.reuse, R250, RZ, P1, !PT ;  /* 0x000000fa03020210 */ /* 0x040fe40000ffe4ff */
[C---:B------:R-:W-:Y:S04]  /*e8c0*/  @P0 LEA R188, P1, R0.reuse, c[0x0][0x1c8], 0x1 ;  /* 0x0000720000bc0a11 */ /* 0x040fe800078208ff */
[----:B------:R-:W-:Y:S02]  /*e8d0*/  @P0 LEA.HI.X R189, R0, c[0x0][0x1cc], R2, 0x1, P1 ;  /* 0x0000730000bd0a11 */ /* 0x000fe400008f0c02 */
[----:B------:R-:W-:Y:S05]  /*e8e0*/  @P0 IADD3 R0, P1, R132, R249, RZ ;  /* 0x000000f984000210 */ /* 0x000fea0007f3e0ff */
[C---:B------:R-:W-:Y:S01]  /*e8f0*/  @P0 IMAD.X R2, R3.reuse, 0x1, R248, P1 ;  /* 0x0000000103020824 */ /* 0x040fe200008e06f8 */
[C---:B------:R-:W-:Y:S04]  /*e900*/  @P0 LEA R176, P1, R0.reuse, c[0x0][0x1c8], 0x1 ;  /* 0x0000720000b00a11 */ /* 0x040fe800078208ff */
[----:B------:R-:W-:Y:S01]  /*e910*/  @P0 LEA.HI.X R177, R0, c[0x0][0x1cc], R2, 0x1, P1 ;  /* 0x0000730000b10a11 */ /* 0x000fe200008f0c02 */
[C---:B---3--:R-:W-:Y:S05]  /*e920*/  HMMA.16816.F32 R4, R168.reuse, R172, R4 ;  /* 0x000000aca804723c */ /* 0x048fea0000001804 */
[----:B------:R-:W-:Y:S03]  /*e930*/  @P0 IADD3 R0, P1, R132, R247, RZ ;  /* 0x000000f784000210 */ /* 0x000fe60007f3e0ff */
[C---:B------:R-:W-:Y:S01]  /*e940*/  HMMA.16816.F32 R8, R168.reuse, R174, R8 ;  /* 0x000000aea808723c */ /* 0x040fe20000001808 */
[----:B------:R-:W3:Y:S03]  /*e950*/  LDSM.16.M88.4 R172, [R198+0x8900] ;  /* 0x00890000c6ac783b */ /* 0x000ee60000000200 */
[----:B------:R-:W-:Y:S04]  /*e960*/  @P0 IMAD.X R2, R3, 0x1, R246, P1 ;  /* 0x0000000103020824 */ /* 0x000fe800008e06f6 */
[C---:B---3--:R-:W-:Y:S08]  /*e970*/  HMMA.16816.F32 R12, R168.reuse, R172, R12 ;  /* 0x000000aca80c723c */ /* 0x048ff0000000180c */
[C---:B------:R-:W-:Y:S01]  /*e980*/  HMMA.16816.F32 R16, R168.reuse, R174, R16 ;  /* 0x000000aea810723c */ /* 0x040fe20000001810 */
[----:B------:R-:W3:Y:S07]  /*e990*/  LDSM.16.M88.4 R172, [R198+0x9100] ;  /* 0x00910000c6ac783b */ /* 0x000eee0000000200 */
[C---:B---3--:R-:W-:Y:S08]  /*e9a0*/  HMMA.16816.F32 R20, R168.reuse, R172, R20 ;  /* 0x000000aca814723c */ /* 0x048ff00000001814 */
[C---:B------:R-:W-:Y:S01]  /*e9b0*/  HMMA.16816.F32 R24, R168.reuse, R174, R24 ;  /* 0x000000aea818723c */ /* 0x040fe20000001818 */
[----:B------:R-:W3:Y:S07]  /*e9c0*/  LDSM.16.M88.4 R172, [R198+0x9900] ;  /* 0x00990000c6ac783b */ /* 0x000eee0000000200 */
[C---:B---3--:R-:W-:Y:S08]  /*e9d0*/  HMMA.16816.F32 R28, R168.reuse, R172, R28 ;  /* 0x000000aca81c723c */ /* 0x048ff0000000181c */
[----:B------:R-:W-:Y:S01]  /*e9e0*/  HMMA.16816.F32 R32, R168, R174, R32 ;  /* 0x000000aea820723c */ /* 0x000fe20000001820 */
[----:B------:R-:W-:Y:S06]  /*e9f0*/  LDSM.16.M88.4 R168, [R201+0x10100] ;  /* 0x01010000c9a8783b */ /* 0x000fec0000000200 */
[----:B------:R-:W3:Y:S02]  /*ea00*/  LDSM.16.M88.4 R172, [R197] ;  /* 0x00000000c5ac783b */ /* 0x000ee40000000200 */
[C---:B---3--:R-:W-:Y:S08]  /*ea10*/  HMMA.16816.F32 R4, R168.reuse, R172, R4 ;  /* 0x000000aca804723c */ /* 0x048ff00000001804 */
[C---:B------:R-:W-:Y:S01]  /*ea20*/  HMMA.16816.F32 R8, R168.reuse, R174, R8 ;  /* 0x000000aea808723c */ /* 0x040fe20000001808 */
[----:B------:R-:W3:Y:S07]  /*ea30*/  LDSM.16.M88.4 R172, [R197+0x800] ;  /* 0x00080000c5ac783b */ /* 0x000eee0000000200 */
        /* <DEDUP_REMOVED lines=9> */
[----:B------:R-:W3:Y:S02]  /*ead0*/  LDSM.16.M88.4 R172, [R192+0xa100] ;  /* 0x00a10000c0ac783b */ /* 0x000ee40000000200 */
        /* <DEDUP_REMOVED lines=15> */
[----:B------:R-:W3:Y:S07]  /*ebd0*/  LDSM.16.M88.4 R172, [R214] ;  /* 0x00000000d6ac783b */ /* 0x000eee0000000200 */
[C---:B---3--:R-:W-:Y:S08]  /*ebe0*/  HMMA.16816.F32 R12, R168.reuse, R172, R12 ;  /* 0x000000aca80c723c */ /* 0x048ff0000000180c */
[C---:B------:R-:W-:Y:S01]  /*ebf0*/  HMMA.16816.F32 R16, R168.reuse, R174, R16 ;  /* 0x000000aea810723c */ /* 0x040fe20000001810 */
[----:B------:R-:W3:Y:S07]  /*ec00*/  LDSM.16.M88.4 R172, [R213] ;  /* 0x00000000d5ac783b */ /* 0x000eee0000000200 */
[C---:B---3--:R-:W-:Y:S08]  /*ec10*/  HMMA.16816.F32 R20, R168.reuse, R172, R20 ;  /* 0x000000aca814723c */ /* 0x048ff00000001814 */
[C---:B------:R-:W-:Y:S01]  /*ec20*/  HMMA.16816.F32 R24, R168.reuse, R174, R24 ;  /* 0x000000aea818723c */ /* 0x040fe20000001818 */
[----:B------:R-:W3:Y:S07]  /*ec30*/  LDSM.16.M88.4 R172, [R212] ;  /* 0x00000000d4ac783b */ /* 0x000eee0000000200 */
        /* <DEDUP_REMOVED lines=123> */
[----:B------:R-:W3:Y:S11]  /*f3f0*/  LDSM.16.M88.4 R172, [R197+0x6800] ;  /* 0x00680000c5ac783b */ /* 0x000ef60000000200 */
[----:B------:R-:W-:Y:S04]  /*f400*/  @!UPT UIADD3 URZ, URZ, URZ, URZ ;  /* 0x0000003f3f3ff290 */ /* 0x000fe8000fffe03f */
[----:B------:R-:W-:Y:S02]  /*f410*/  FMUL.FTZ R4, R4, c[0x0][0x320] ;  /* 0x0000c80004047a20 */ /* 0x000fe40000410000 */
[----:B------:R-:W-:Y:S02]  /*f420*/  FMUL.FTZ R5, R5, c[0x0][0x320] ;  /* 0x0000c80005057a20 */ /* 0x000fe40000410000 */
[----:B------:R4:W1:Y:S01]  /*f430*/  MUFU.TANH R179, R4 ;  /* 0x0000000400b37308 */ /* 0x0008620000002400 */
[----:B------:R-:W-:Y:S02]  /*f440*/  FMUL.FTZ R6, R6, c[0x0][0x320] ;  /* 0x0000c80006067a20 */ /* 0x000fe40000410000 */
[----:B------:R-:W-:Y:S02]  /*f450*/  FMUL.FTZ R7, R7, c[0x0][0x320] ;  /* 0x0000c80007077a20 */ /* 0x000fe40000410000 */
[----:B------:R-:W-:Y:S02]  /*f460*/  FMUL.FTZ R8, R8, c[0x0][0x320] ;  /* 0x0000c80008087a20 */ /* 0x000fe40000410000 */
[----:B------:R-:W-:Y:S02]  /*f470*/  FMUL.FTZ R9, R9, c[0x0][0x320] ;  /* 0x0000c80009097a20 */ /* 0x000fe40000410000 */
[----:B------:R-:W-:Y:S01]  /*f480*/  FMUL.FTZ R10, R10, c[0x0][0x320] ;  /* 0x0000c8000a0a7a20 */ /* 0x000fe20000410000 */
[----:B------:R5:W1:Y:S01]  /*f490*/  MUFU.TANH R178, R5 ;  /* 0x0000000500b27308 */ /* 0x000a620000002400 */
[----:B------:R-:W-:Y:S09]  /*f4a0*/  FMUL.FTZ R11, R11, c[0x0][0x320] ;  /* 0x0000c8000b0b7a20 */ /* 0x000ff20000410000 */
[----:B------:R-:W1:Y:S01]  /*f4b0*/  MUFU.TANH R187, R6 ;  /* 0x0000000600bb7308 */ /* 0x000e620000002400 */
[C---:B---3--:R-:W-:Y:S01]  /*f4c0*/  HMMA.16816.F32 R12, R168.reuse, R172, R12 ;  /* 0x000000aca80c723c */ /* 0x048fe2000000180c */
[----:B----4-:R3:W4:Y:S07]  /*f4d0*/  LDL R4, [R1+0x6c] ;  /* 0x00006c0001047983 */ /* 0x01072e0000100800 */
[C---:B------:R-:W-:Y:S01]  /*f4e0*/  HMMA.16816.F32 R16, R168.reuse, R174, R16 ;  /* 0x000000aea810723c */ /* 0x040fe20000001810 */
[----:B------:R-:W1:Y:S01]  /*f4f0*/  MUFU.TANH R186, R7 ;  /* 0x0000000700ba7308 */ /* 0x000e620000002400 */
[----:B------:R-:W1:Y:S02]  /*f500*/  LDSM.16.M88.4 R172, [R197+0x7000] ;  /* 0x00700000c5ac783b */ /* 0x000e640000000200 */
[----:B-----5:R-:W-:Y:S07]  /*f510*/  IMAD.SHL.U32 R5, R219, 0x40, RZ ;  /* 0x00000040db057824 */ /* 0x020fee00078e00ff */
[----:B------:R-:W1:Y:S05]  /*f520*/  MUFU.TANH R185, R10 ;  /* 0x0000000a00b97308 */ /* 0x000e6a0000002400 */
        /* <DEDUP_REMOVED lines=9> */
[----:B------:R-:W2:Y:S10]  /*f5c0*/  MUFU.TANH R183, R14 ;  /* 0x0000000e00b77308 */ /* 0x000eb40000002400 */
[----:B------:R-:W2:Y:S01]  /*f5d0*/  MUFU.TANH R182, R15 ;  /* 0x0000000f00b67308 */ /* 0x000ea20000002400 */
[C---:B-1----:R-:W-:Y:S08]  /*f5e0*/  HMMA.16816.F32 R20, R168.reuse, R172, R20 ;  /* 0x000000aca814723c */ /* 0x042ff00000001814 */
[C---:B------:R-:W-:Y:S01]  /*f5f0*/  HMMA.16816.F32 R24, R168.reuse, R174, R24 ;  /* 0x000000aea818723c */ /* 0x040fe20000001818 */
[----:B------:R1:W1:Y:S01]  /*f600*/  MUFU.TANH R135, R16 ;  /* 0x0000001000877308 */ /* 0x0002620000002400 */
[----:B------:R-:W5:Y:S01]  /*f610*/  LDSM.16.M88.4 R172, [R197+0x7800] ;  /* 0x00780000c5ac783b */ /* 0x000f620000000200 */
[----:B------:R-:W-:Y:S08]  /*f620*/  DEPBAR.LE SB0, 0x0 ;  /* 0x000080000000791a */ /* 0x000ff00000000000 */
[----:B------:R2:W2:Y:S01]  /*f630*/  MUFU.TANH R132, R17 ;  /* 0x0000001100847308 */ /* 0x0004a20000002400 */
[----:B------:R-:W-:Y:S04]  /*f640*/  BAR.SYNC.DEFER_BLOCKING 0x0 ;  /* 0x0000000000007b1d */ /* 0x000fe80000010000 */
[----:B------:R-:W-:Y:S02]  /*f650*/  FMUL.FTZ R22, R22, c[0x0][0x320] ;  /* 0x0000c80016167a20 */ /* 0x000fe40000410000 */
[----:B------:R-:W-:Y:S02]  /*f660*/  FMUL.FTZ R23, R23, c[0x0][0x320] ;  /* 0x0000c80017177a20 */ /* 0x000fe40000410000 */
[----:B------:R-:W-:Y:S01]  /*f670*/  FMUL.FTZ R20, R20, c[0x0][0x320] ;  /* 0x0000c80014147a20 */ /* 0x000fe20000410000 */
[----:B------:R3:W3:Y:S03]  /*f680*/  MUFU.TANH R181, R18 ;  /* 0x0000001200b57308 */ /* 0x0006e60000002400 */
[----:B-1----:R-:W-:Y:S07]  /*f690*/  FMUL.FTZ R16, R25, c[0x0][0x320] ;  /* 0x0000c80019107a20 */ /* 0x002fee0000410000 */
[----:B------:R1:W1:Y:S01]  /*f6a0*/  MUFU.TANH R180, R19 ;  /* 0x0000001300b47308 */ /* 0x0002620000002400 */
[----:B--2---:R-:W-:Y:S01]  /*f6b0*/  FMUL.FTZ R17, R24, c[0x0][0x320] ;  /* 0x0000c80018117a20 */ /* 0x004fe20000410000 */
[----:B------:R-:W-:Y:S01]  /*f6c0*/  @!PT LDS RZ, [RZ] ;  /* 0x00000000fffff984 */ /* 0x000fe20000000800 */
[----:B------:R-:W-:Y:S01]  /*f6d0*/  @!PT LDS RZ, [RZ] ;  /* 0x00000000fffff984 */ /* 0x000fe20000000800 */
[----:B------:R-:W-:Y:S01]  /*f6e0*/  @!PT LDS RZ, [RZ] ;  /* 0x00000000fffff984 */ /* 0x000fe20000000800 */
[----:B------:R2:W-:Y:S01]  /*f6f0*/  @P0 LDGSTS.E.BYPASS.LTC128B.128 [R233+0x8100], [R234.64], !P3 ;  /* 0x08100000eae90fae */ /* 0x0005e2000d901d48 */
[----:B------:R-:W-:Y:S07]  /*f700*/  FMUL.FTZ R24, R26, c[0x0][0x320] ;  /* 0x0000c8001a187a20 */ /* 0x000fee0000410000 */
[----:B------:R-:W1:Y:S01]  /*f710*/  MUFU.TANH R20, R20 ;  /* 0x0000001400147308 */ /* 0x000e620000002400 */
[----:B------:R2:W-:Y:S01]  /*f720*/  @P0 LDGSTS.E.BYPASS.LTC128B.128 [R233+0xa100], [R230.64], !P6 ;  /* 0x0a100000e6e90fae */ /* 0x0005e2000f101d48 */
[C---:B-----5:R-:W-:Y:S05]  /*f730*/  HMMA.16816.F32 R28, R168.reuse, R172, R28 ;  /* 0x000000aca81c723c */ /* 0x060fea000000181c */
[----:B------:R2:W-:Y:S01]  /*f740*/  @P0 LDGSTS.E.BYPASS.LTC128B.128 [R233+0xc100], [R228.64], !P5 ;  /* 0x0c100000e4e90fae */ /* 0x0005e2000e901d48 */
[----:B---3--:R-:W-:Y:S01]  /*f750*/  FMUL.FTZ R18, R21, c[0x0][0x320] ;  /* 0x0000c80015127a20 */ /* 0x008fe20000410000 */
[C---:B------:R-:W-:Y:S01]  /*f760*/  @P0 LEA R172, P1, R0.reuse, c[0x0][0x1c8], 0x1 ;  /* 0x0000720000ac0a11 */ /* 0x040fe200078208ff */
[----:B------:R-:W3:Y:S01]  /*f770*/  MUFU.TANH R17, R17 ;  /* 0x0000001100117308 */ /* 0x000ee20000002400 */
[----:B------:R-:W-:Y:S02]  /*f780*/  HMMA.16816.F32 R32, R168, R174, R32 ;  /* 0x000000aea820723c */ /* 0x000fe40000001820 */
[----:B------:R2:W-:Y:S01]  /*f790*/  @P0 LDGSTS.E.BYPASS.LTC128B.128 [R233+0xe100], [R226.64], !P4 ;  /* 0x0e100000e2e90fae */ /* 0x0005e2000e101d48 */
[----:B------:R-:W-:Y:S02]  /*f7a0*/  @P0 LEA.HI.X R173, R0, c[0x0][0x1cc], R2, 0x1, P1 ;  /* 0x0000730000ad0a11 */ /* 0x000fe400008f0c02 */
[----:B------:R-:W-:Y:S03]  /*f7b0*/  IADD3 R0, -R242, 0x1, -R5 ;  /* 0x00000001f2007810 */ /* 0x000fe60007ffe905 */
[----:B------:R2:W-:Y:S01]  /*f7c0*/  @P0 LDGSTS.E.BYPASS.LTC128B.128 [R233+0x9100], [R224.64], !P3 ;  /* 0x09100000e0e90fae */ /* 0x0005e2000d901d48 */
[----:B------:R5:W2:Y:S03]  /*f7d0*/  MUFU.TANH R169, R12 ;  /* 0x0000000c00a97308 */ /* 0x000aa60000002400 */
[----:B------:R-:W-:Y:S02]  /*f7e0*/  IADD3 R0, R0, c[0x0][0x1d0], RZ ;  /* 0x0000740000007a10 */ /* 0x000fe40007ffe0ff */
[----:B------:R2:W-:Y:S01]  /*f7f0*/  @P0 LDGSTS.E.BYPASS.LTC128B.128 [R233+0xb100], [R188.64], !P6 ;  /* 0x0b100000bce90fae */ /* 0x0005e2000f101d48 */
[----:B------:R-:W-:Y:S01]  /*f800*/  FMUL.FTZ R15, R28, c[0x0][0x320] ;  /* 0x0000c8001c0f7a20 */ /* 0x000fe20000410000 */
[----:B------:R-:W-:Y:S01]  /*f810*/  IADD3 R0, R0, -c[0x0][0x168], RZ ;  /* 0x80005a0000007a10 */ /* 0x000fe20007ffe0ff */
[----:B------:R-:W-:Y:S02]  /*f820*/  FMUL.FTZ R14, R29, c[0x0][0x320] ;  /* 0x0000c8001d0e7a20 */ /* 0x000fe40000410000 */
[----:B------:R2:W2:Y:S01]  /*f830*/  MUFU.TANH R168, R13 ;  /* 0x0000000d00a87308 */ /* 0x0004a20000002400 */
[----:B------:R3:W-:Y:S01]  /*f840*/  @P0 LDGSTS.E.BYPASS.LTC128B.128 [R233+0xd100], [R176.64], !P5 ;  /* 0x0d100000b0e90fae */ /* 0x0007e2000e901d48 */
[----:B------:R-:W-:Y:S01]  /*f850*/  FMUL.FTZ R21, R31, c[0x0][0x320] ;  /* 0x0000c8001f157a20 */ /* 0x000fe20000410000 */
[----:B------:R-:W-:Y:S02]  /*f860*/  IADD3 R6, R0, UR6, RZ ;  /* 0x0000000600067c10 */ /* 0x000fe4000fffe0ff */
[----:B-1----:R-:W-:Y:S01]  /*f870*/  FMUL.FTZ R19, R34, c[0x0][0x320] ;  /* 0x0000c80022137a20 */ /* 0x002fe20000410000 */
[----:B------:R-:W-:Y:S01]  /*f880*/  IADD3 R7, R0, c[0x0][0x328], RZ ;  /* 0x0000ca0000077a10 */ /* 0x000fe20007ffe0ff */
[----:B------:R1:W-:Y:S01]  /*f890*/  @P0 LDGSTS.E.BYPASS.LTC128B.128 [R233+0xf100], [R172.64], !P4 ;  /* 0x0f100000ace90fae */ /* 0x0003e2000e101d48 */
[----:B------:R-:W-:Y:S02]  /*f8a0*/  FMUL.FTZ R25, R35, c[0x0][0x320] ;  /* 0x0000c80023197a20 */ /* 0x000fe40000410000 */
[----:B------:R1:W1:Y:S03]  /*f8b0*/  MUFU.TANH R175, R22 ;  /* 0x0000001600af7308 */ /* 0x0002660000002400 */
[----:B------:R-:W0:Y:S01]  /*f8c0*/  LDGDEPBAR ;  /* 0x00000000000079af */ /* 0x000e220000000000 */
[----:B-----5:R-:W-:Y:S06]  /*f8d0*/  FMUL.FTZ R12, R33, c[0x0][0x320] ;  /* 0x0000c800210c7a20 */ /* 0x020fec0000410000 */
[----:B------:R5:W3:Y:S01]  /*f8e0*/  MUFU.TANH R174, R23 ;  /* 0x0000001700ae7308 */ /* 0x000ae20000002400 */
[----:B--2---:R-:W-:Y:S09]  /*f8f0*/  FMUL.FTZ R13, R32, c[0x0][0x320] ;  /* 0x0000c800200d7a20 */ /* 0x004ff20000410000 */
[----:B------:R2:W2:Y:S01]  /*f900*/  MUFU.TANH R171, R8 ;  /* 0x0000000800ab7308 */ /* 0x0004a20000002400 */
[----:B-1----:R-:W-:Y:S09]  /*f910*/  FMUL.FTZ R22, R30, c[0x0][0x320] ;  /* 0x0000c8001e167a20 */ /* 0x002ff20000410000 */
[----:B------:R1:W1:Y:S01]  /*f920*/  MUFU.TANH R170, R9 ;  /* 0x0000000900aa7308 */ /* 0x0002620000002400 */
        /* <DEDUP_REMOVED lines=13> */
[----:B----4-:R-:W-:Y:S02]  /*fa00*/  @P2 SHF.R.U32.HI R4, RZ, c[0x0][0x2cc], R252 ;  /* 0x0000b300ff042a19 */ /* 0x010fe400000116fc */
[----:B------:R-:W-:Y:S03]  /*fa10*/  ISETP.LE.AND P2, PT, R243, c[0x0][0x32c], PT ;  /* 0x0000cb00f3007a0c */ /* 0x000fe60003f43270 */
[----:B------:R-:W4:Y:S02]  /*fa20*/  SHFL.IDX PT, R3, R4, RZ, 0x1c1f ;  /* 0x001c1fff04037589 */ /* 0x000f2400000e0000 */
[----:B----4-:R-:W-:Y:S01]  /*fa30*/  IADD3 R2, R7, R3, RZ ;  /* 0x0000000307027210 */ /* 0x010fe20007ffe0ff */
[----:B------:R-:W-:Y:S07]  /*fa40*/  IMAD.IADD R0, R6, 0x1, R3 ;  /* 0x0000000106007824 */ /* 0x000fee00078e0203 */
[----:B------:R-:W-:-:S05]  /*fa50*/  @!P2 BRA `(.L_x_902) ;  /* 0x000001900000a947 */ /* 0x000fca0003800000 */
[----:B-123--:R-:W-:Y:S01]  /*fa60*/  IADD3 R3, R3, c[0x0][0x1d0], RZ ;  /* 0x0000740003037a10 */ /* 0x00efe20007ffe0ff */
        /* <DEDUP_REMOVED lines=13> */
.L_x_904:
[----:B------:R-:W-:Y:S04]  /*fb40*/  MOV R8, c[0x0][0x32c] ;  /* 0x0000cb0000087a02 */ /* 0x000fe80000000f00 */
[----:B------:R-:W-:Y:S11]  /*fb50*/  ISETP.NE.AND P0, PT, R8, 0x1, PT ;  /* 0x000000010800780c */ /* 0x000ff60003f05270 */
[----:B------:R-:W-:Y:S02]  /*fb60*/  @!UPT UIADD3 URZ, URZ, URZ, URZ ;  /* 0x0000003f3f3ff290 */ /* 0x000fe4000fffe03f */
[----:B------:R-:W-:Y:S05]  /*fb70*/  @P0 IMAD.HI.U32 R8, R3, c[0x0][0x330], RZ ;  /* 0x0000cc0003080a27 */ /* 0x000fea00078e00ff */
[----:B------:R-:W-:Y:S02]  /*fb80*/  @P0 SHF.R.U32.HI R3, RZ, c[0x0][0x334], R8 ;  /* 0x0000cd00ff030a19 */ /* 0x000fe40000011608 */
.L_x_905:
[----:B------:R-:W-:Y:S05]  /*fb90*/  BSYNC B0 ;  /* 0x0000000000007941 */ /* 0x000fea0003800000 */
.L_x_903:
[----:B------:R-:W-:Y:S04]  /*fba0*/  IMAD R3, R3, c[0x0][0x32c], -R5 ;  /* 0x0000cb0003037a24 */ /* 0x000fe800078e0a05 */
[----:B------:R-:W-:Y:S05]  /*fbb0*/  IMAD.IADD R3, R3, 0x1, -R242 ;  /* 0x0000000103037824 */ /* 0x000fea00078e0af2 */
[----:B------:R-:W-:Y:S02]  /*fbc0*/  IADD3 R8, R3, c[0x0][0x32c], RZ ;  /* 0x0000cb0003087a10 */ /* 0x000fe40007ffe0ff */
[----:B------:R-:W-:Y:S02]  /*fbd0*/  IMNMX R0, R0, R3, !PT ;  /* 0x0000000300007217 */ /* 0x000fe40007800200 */
[----:B------:R-:W-:Y:S02]  /*fbe0*/  IMNMX R2, R2, R8, PT ;  /* 0x0000000802027217 */ /* 0x000fe40003800200 */
.L_x_902:
[----:B-123--:R-:W-:Y:S01]  /*fbf0*/  ISETP.GT.AND P1, PT, R219, -0x1, PT ;  /* 0xffffffffdb00780c */ /* 0x00efe20003f24270 */
        /* <DEDUP_REMOVED lines=66> */
.L_x_908:
[----:B------:R-:W-:Y:S04]  /*10020*/  MOV R4, c[0x0][0x32c] ;  /* 0x0000cb0000047a02 */ /* 0x000fe80000000f00 */
[----:B------:R-:W-:Y:S11]  /*10030*/  ISETP.NE.AND P0, PT, R4, 0x1, PT ;  /* 0x000000010400780c */ /* 0x000ff60003f05270 */
[----:B------:R-:W-:Y:S02]  /*10040*/  @!UPT UIADD3 URZ, URZ, URZ, URZ ;  /* 0x0000003f3f3ff290 */ /* 0x000fe4000fffe03f */
[----:B------:R-:W-:Y:S05]  /*10050*/  @P0 IMAD.HI.U32 R4, R3, c[0x0][0x330], RZ ;  /* 0x0000cc0003040a27 */ /* 0x000fea00078e00ff */
[----:B------:R-:W-:Y:S02]  /*10060*/  @P0 SHF.R.U32.HI R3, RZ, c[0x0][0x334], R4 ;  /* 0x0000cd00ff030a19 */ /* 0x000fe40000011604 */
.L_x_909:
[----:B------:R-:W-:Y:S05]  /*10070*/  BSYNC B0 ;  /* 0x0000000000007941 */ /* 0x000fea0003800000 */
.L_x_907:
[----:B------:R-:W-:Y:S04]  /*10080*/  IMAD R5, R3, c[0x0][0x32c], -R5 ;  /* 0x0000cb0003057a24 */ /* 0x000fe800078e0a05 */
[----:B------:R-:W-:Y:S05]  /*10090*/  IMAD.IADD R5, R5, 0x1, -R242 ;  /* 0x0000000105057824 */ /* 0x000fea00078e0af2 */
[----:B------:R-:W-:Y:S02]  /*100a0*/  IADD3 R3, R5, c[0x0][0x32c], RZ ;  /* 0x0000cb0005037a10 */ /* 0x000fe40007ffe0ff */
[----:B------:R-:W-:Y:S02]  /*100b0*/  IMNMX R0, R0, R5, !PT ;  /* 0x0000000500007217 */ /* 0x000fe40007800200 */
[----:B------:R-:W-:Y:S02]  /*100c0*/  IMNMX R2, R2, R3, PT ;  /* 0x0000000302027217 */ /* 0x000fe40003800200 */
.L_x_906:
        /* <DEDUP_REMOVED lines=64> */
[----:B------:R-:W-:Y:S01]  /*104d0*/  FMNMX.FTZ R12, R174, R12, !PT ;  /* 0x0000000cae0c7209 */ /* 0x000fe20007810000 */
[----:B------:R-:W-:Y:S01]  /*104e0*/  SHFL.BFLY PT, R13, R3, 0x2, 0x1f ;  /* 0x0c401f00030d7f89 */ /* 0x000fe200000e0000 */
[----:B------:R-:W-:Y:S02]  /*104f0*/  FSEL R186, R22, -INF , !P0 ;  /* 0xff80000016ba7808 */ /* 0x000fe40004000000 */
[----:B------:R-:W-:Y:S02]  /*10500*/  ISETP.GT.AND P0, PT, R0, 0x31, P1 ;  /* 0x000000310000780c */ /* 0x000fe40000f04270 */
[----:B------:R-:W-:Y:S02]  /*10510*/  FMNMX.FTZ R12, R184, R12, !PT ;  /* 0x0000000cb80c7209 */ /* 0x000fe40007810000 */
[----:B------:R-:W-:Y:S02]  /*10520*/  ISETP.LT.OR P0, PT, R2, 0x32, P0 ;  /* 0x000000320200780c */ /* 0x000fe40000701670 */
[----:B------:R-:W-:Y:S02]  /*10530*/  FMNMX.FTZ R12, R185, R12, !PT ;  /* 0x0000000cb90c7209 */ /* 0x000fe40007810000 */
[----:B------:R-:W-:Y:S02]  /*10540*/  FSEL R187, R21, -INF , !P0 ;  /* 0xff80000015bb7808 */ /* 0x000fe40004000000 */
[----:B------:R-:W-:Y:S01]  /*10550*/  ISETP.GT.AND P0, PT, R0, 0x38, P1 ;  /* 0x000000380000780c */ /* 0x000fe20000f04270 */
[----:B------:R-:W-:Y:S03]  /*10560*/  LDSM.16.MT88.4 R20, [R194+0x100] ;  /* 0x00010000c214783b */ /* 0x000fe60000004200 */
[----:B------:R-:W-:Y:S04]  /*10570*/  ISETP.LT.OR P0, PT, R2, 0x39, P0 ;  /* 0x000000390200780c */ /* 0x000fe80000701670 */
[----:B------:R-:W-:Y:S02]  /*10580*/  FSEL R221, R19, -INF , !P0 ;  /* 0xff80000013dd7808 */ /* 0x000fe40004000000 */
[----:B------:R-:W-:Y:S02]  /*10590*/  ISETP.GT.AND P0, PT, R0, 0x39, P1 ;  /* 0x000000390000780c */ /* 0x000fe40000f04270 */
[----:B------:R-:W-:Y:S02]  /*105a0*/  FMNMX.FTZ R0, R186, R12, !PT ;  /* 0x0000000cba007209 */ /* 0x000fe40007810000 */
[----:B------:R-:W-:Y:S02]  /*105b0*/  ISETP.LT.OR P0, PT, R2, 0x3a, P0 ;  /* 0x0000003a0200780c */ /* 0x000fe40000701670 */
[----:B------:R-:W-:Y:S02]  /*105c0*/  FMNMX.FTZ R0, R187, R0, !PT ;  /* 0x00000000bb007209 */ /* 0x000fe40007810000 */
[----:B------:R-:W-:Y:S02]  /*105d0*/  FSEL R135, R25, -INF , !P0 ;  /* 0xff80000019877808 */ /* 0x000fe40004000000 */
[----:B------:R-:W-:Y:S04]  /*105e0*/  FMNMX.FTZ R0, R221, R0, !PT ;  /* 0x00000000dd007209 */ /* 0x000fe80007810000 */
[----:B------:R-:W-:Y:S05]  /*105f0*/  FMNMX.FTZ R0, R135, R0, !PT ;  /* 0x0000000087007209 */ /* 0x000fea0007810000 */
[----:B------:R-:W1:Y:S02]  /*10600*/  SHFL.BFLY PT, R2, R0, 0x2, 0x1f ;  /* 0x0c401f0000027f89 */ /* 0x000e6400000e0000 */
[----:B-1----:R-:W-:Y:S02]  /*10610*/  FMNMX.FTZ R2, R0, R2, !PT ;  /* 0x0000000200027209 */ /* 0x002fe40007810000 */
[----:B------:R-:W-:Y:S04]  /*10620*/  FMNMX.FTZ R3, R3, R13, !PT ;  /* 0x0000000d03037209 */ /* 0x000fe80007810000 */
[----:B------:R-:W-:Y:S08]  /*10630*/  LDSM.16.MT88.4 R12, [R193+0x100] ;  /* 0x00010000c10c783b */ /* 0x000ff00000004200 */
[----:B------:R-:W1:Y:S02]  /*10640*/  SHFL.BFLY PT, R132, R3, 0x1, 0x1f ;  /* 0x0c201f0003847f89 */ /* 0x000e6400000e0000 */
[----:B-1----:R-:W-:Y:S06]  /*10650*/  FMNMX.FTZ R132, R3, R132, !PT ;  /* 0x0000008403847209 */ /* 0x002fec0007810000 */
        /* <DEDUP_REMOVED lines=24> */
[C---:B--2---:R-:W-:Y:S01]  /*107e0*/  FMUL.FTZ R8, R2.reuse, R140 ;  /* 0x0000008c02087220 */ /* 0x044fe20000410000 */
[----:B------:R-:W-:Y:S01]  /*107f0*/  ISETP.GT.AND P0, PT, R219, R232, PT ;  /* 0x000000e8db00720c */ /* 0x000fe20003f04270 */
[----:B------:R-:W-:Y:S02]  /*10800*/  FMUL.FTZ R16, R2, R148 ;  /* 0x0000009402107220 */ /* 0x000fe40000410000 */
[----:B------:R-:W-:Y:S04]  /*10810*/  FADD.FTZ R0, -R0, R134 ;  /* 0x0000008600007221 */ /* 0x000fe80000010100 */
[----:B------:R-:W1:Y:S01]  /*10820*/  MUFU.EX2 R243, R11 ;  /* 0x0000000b00f37308 */ /* 0x000e620000000800 */
[----:B------:R-:W-:Y:S02]  /*10830*/  FMUL.FTZ R17, R2, R149 ;  /* 0x0000009502117220 */ /* 0x000fe40000410000 */
[----:B------:R-:W-:Y:S01]  /*10840*/  FMUL.FTZ R0, R0, c[0x0][0x2d0] ;  /* 0x0000b40000007a20 */ /* 0x000fe20000410000 */
[----:B---3--:R-:W-:Y:S01]  /*10850*/  F2FP.PACK_AB R168, R245, R242 ;  /* 0x000000f2f5a8723e */ /* 0x008fe200000000ff */
[C---:B------:R-:W-:Y:S02]  /*10860*/  FMUL.FTZ R24, R2.reuse, R156 ;  /* 0x0000009c02187220 */ /* 0x040fe40000410000 */
[C---:B------:R-:W-:Y:S02]  /*10870*/  FMUL.FTZ R25, R2.reuse, R157 ;  /* 0x0000009d02197220 */ /* 0x040fe40000410000 */
        /* <DEDUP_REMOVED lines=9> */
[C---:B------:R-:W-:Y:S01]  /*10910*/  FMUL.FTZ R41, R2.reuse, R41 ;  /* 0x0000002902297220 */ /* 0x040fe20000410000 */
        /* <DEDUP_REMOVED lines=209> */
[----:B------:R-:W3:Y:S01]  /*11630*/  LDSM.16.MT88.4 R152, [R195+0x2900] ;  /* 0x00290000c398783b */ /* 0x000ee20000004200 */
[----:B------:R4:W-:Y:S06]  /*11640*/  MUFU.EX2 R189, R134 ;  /* 0x0000008600bd7308 */ /* 0x0009ec0000000800 */
[C---:B--2---:R-:W-:Y:S08]  /*11650*/  HMMA.16816.F32 R36, R136.reuse, R140, R36 ;  /* 0x0000008c8824723c */ /* 0x044ff00000001824 */
[C---:B------:R-:W-:Y:S01]  /*11660*/  HMMA.16816.F32 R40, R136.reuse, R142, R40 ;  /* 0x0000008e8828723c */ /* 0x040fe20000001828 */
[----:B------:R-:W2:Y:S07]  /*11670*/  LDSM.16.MT88.4 R140, [R193+0x4900] ;  /* 0x00490000c18c783b */ /* 0x000eae0000004200 */
[C---:B-1----:R-:W-:Y:S04]  /*11680*/  HMMA.16816.F32 R44, R136.reuse, R144, R44 ;  /* 0x00000090882c723c */ /* 0x042fe8000000182c */
[--C-:B----4-:R-:W-:Y:S02]  /*11690*/  FFMA.FTZ R134, R190, c[0x0][0x2d0], -R172.reuse ;  /* 0x0000b400be867a23 */ /* 0x110fe400000108ac */
[----:B------:R-:W4:Y:S02]  /*116a0*/  LDL.LU R190, [R1+0xc] ;  /* 0x00000c0001be7983 */ /* 0x000f240000300800 */
[C---:B------:R-:W-:Y:S01]  /*116b0*/  HMMA.16816.F32 R48, R136.reuse, R146, R48 ;  /* 0x000000928830723c */ /* 0x040fe20000001830 */
[----:B------:R1:W1:Y:S01]  /*116c0*/  MUFU.EX2 R188, R134 ;  /* 0x0000008600bc7308 */ /* 0x0002620000000800 */
[----:B------:R-:W2:Y:S06]  /*116d0*/  LDSM.16.MT88.4 R144, [R194+0x4900] ;  /* 0x00490000c290783b */ /* 0x000eac0000004200 */
[C---:B-----5:R-:W-:Y:S08]  /*116e0*/  HMMA.16816.F32 R52, R136.reuse, R148, R52 ;  /* 0x000000948834723c */ /* 0x060ff00000001834 */
[C---:B------:R-:W-:Y:S01]  /*116f0*/  HMMA.16816.F32 R56, R136.reuse, R150, R56 ;  /* 0x000000968838723c */ /* 0x040fe20000001838 */
[----:B------:R-:W5:Y:S07]  /*11700*/  LDSM.16.MT88.4 R148, [R196+0x4900] ;  /* 0x00490000c494783b */ /* 0x000f6e0000004200 */
[C---:B---3--:R-:W-:Y:S04]  /*11710*/  HMMA.16816.F32 R60, R136.reuse, R152, R60 ;  /* 0x00000098883c723c */ /* 0x048fe8000000183c */
[--C-:B-1----:R-:W-:Y:S04]  /*11720*/  FFMA.FTZ R134, R175, c[0x0][0x2d0], -R133.reuse ;  /* 0x0000b400af867a23 */ /* 0x102fe80000010885 */
[C---:B------:R-:W-:Y:S01]  /*11730*/  HMMA.16816.F32 R64, R136.reuse, R154, R64 ;  /* 0x0000009a8840723c */ /* 0x040fe20000001840 */
[----:B------:R-:W1:Y:S01]  /*11740*/  LDSM.16.MT88.4 R152, [R195+0x4900] ;  /* 0x00490000c398783b */ /* 0x000e620000004200 */
[----:B------:R3:W-:Y:S06]  /*11750*/  MUFU.EX2 R177, R134 ;  /* 0x0000008600b17308 */ /* 0x0007ec0000000800 */
[C---:B--2---:R-:W-:Y:S08]  /*11760*/  HMMA.16816.F32 R68, R136.reuse, R140, R68 ;  /* 0x0000008c8844723c */ /* 0x044ff00000001844 */
[C---:B------:R-:W-:Y:S01]  /*11770*/  HMMA.16816.F32 R72, R136.reuse, R142, R72 ;  /* 0x0000008e8848723c */ /* 0x040fe20000001848 */
[----:B------:R-:W2:Y:S07]  /*11780*/  LDSM.16.MT88.4 R140, [R193+0x6900] ;  /* 0x00690000c18c783b */ /* 0x000eae0000004200 */
[C---:B------:R-:W-:Y:S04]  /*11790*/  HMMA.16816.F32 R76, R136.reuse, R144, R76 ;  /* 0x00000090884c723c */ /* 0x040fe8000000184c */
[--C-:B---3--:R-:W-:Y:S04]  /*117a0*/  FFMA.FTZ R134, R174, c[0x0][0x2d0], -R133.reuse ;  /* 0x0000b400ae867a23 */ /* 0x108fe80000010885 */
[C---:B------:R-:W-:Y:S01]  /*117b0*/  HMMA.16816.F32 R80, R136.reuse, R146, R80 ;  /* 0x000000928850723c */ /* 0x040fe20000001850 */
[----:B------:R-:W3:Y:S01]  /*117c0*/  LDSM.16.MT88.4 R144, [R194+0x6900] ;  /* 0x00690000c290783b */ /* 0x000ee20000004200 */
[----:B------:R2:W2:Y:S06]  /*117d0*/  MUFU.EX2 R176, R134 ;  /* 0x0000008600b07308 */ /* 0x0004ac0000000800 */
[C---:B-----5:R-:W-:Y:S08]  /*117e0*/  HMMA.16816.F32 R84, R136.reuse, R148, R84 ;  /* 0x000000948854723c */ /* 0x060ff00000001854 */
[C---:B------:R-:W-:Y:S01]  /*117f0*/  HMMA.16816.F32 R88, R136.reuse, R150, R88 ;  /* 0x000000968858723c */ /* 0x040fe20000001858 */
[----:B------:R-:W5:Y:S07]  /*11800*/  LDSM.16.MT88.4 R148, [R196+0x6900] ;  /* 0x00690000c494783b */ /* 0x000f6e0000004200 */
[C---:B-1----:R-:W-:Y:S04]  /*11810*/  HMMA.16816.F32 R92, R136.reuse, R152, R92 ;  /* 0x00000098885c723c */ /* 0x042fe8000000185c */
[--C-:B--2---:R-:W-:Y:S04]  /*11820*/  FFMA.FTZ R134, R184, c[0x0][0x2d0], -R133.reuse ;  /* 0x0000b400b8867a23 */ /* 0x104fe80000010885 */
        /* <DEDUP_REMOVED lines=10> */
[----:B------:R3:W2:Y:S06]  /*118d0*/  MUFU.EX2 R174, R134 ;  /* 0x0000008600ae7308 */ /* 0x0006ac0000000800 */
[C---:B-----5:R-:W-:Y:S08]  /*118e0*/  HMMA.16816.F32 R116, R136.reuse, R148, R116 ;  /* 0x000000948874723c */ /* 0x060ff00000001874 */
[C---:B------:R-:W-:Y:S01]  /*118f0*/  HMMA.16816.F32 R120, R136.reuse, R150, R120 ;  /* 0x000000968878723c */ /* 0x040fe20000001878 */
[----:B------:R-:W5:Y:S07]  /*11900*/  LDSM.16.MT88.4 R148, [R196+0x1100] ;  /* 0x00110000c494783b */ /* 0x000f6e0000004200 */
[C---:B-1----:R-:W-:Y:S04]  /*11910*/  HMMA.16816.F32 R124, R136.reuse, R152, R124 ;  /* 0x00000098887c723c */ /* 0x042fe8000000187c */
[--C-:B---3--:R-:W-:Y:S02]  /*11920*/  FFMA.FTZ R134, R191, c[0x0][0x2d0], -R172.reuse ;  /* 0x0000b400bf867a23 */ /* 0x108fe400000108ac */
[----:B------:R-:W3:Y:S02]  /*11930*/  LDL.LU R191, [R1+0x8] ;  /* 0x0000080001bf7983 */ /* 0x000ee40000300800 */
[----:B------:R-:W-:Y:S01]  /*11940*/  HMMA.16816.F32 R128, R136, R154, R128 ;  /* 0x0000009a8880723c */ /* 0x000fe20000001880 */
[----:B------:R1:W-:Y:S01]  /*11950*/  MUFU.EX2 R185, R134 ;  /* 0x0000008600b97308 */ /* 0x0003e20000000800 */
[----:B------:R-:W5:Y:S05]  /*11960*/  LDSM.16.MT88.4 R152, [R195+0x1100] ;  /* 0x00110000c398783b */ /* 0x000f6a0000004200 */
[----:B------:R-:W-:Y:S02]  /*11970*/  F2FP.PACK_AB R136, R228, R229 ;  /* 0x000000e5e488723e */ /* 0x000fe400000000ff */
[----:B------:R-:W-:Y:S03]  /*11980*/  F2FP.PACK_AB R138, R188, R189 ;  /* 0x000000bdbc8a723e */ /* 0x000fe600000000ff */
[----:B------:R-:W-:Y:S02]  /*11990*/  F2FP.PACK_AB R137, R176, R177 ;  /* 0x000000b1b089723e */ /* 0x000fe400000000ff */
[----:B--2---:R-:W-:Y:S07]  /*119a0*/  F2FP.PACK_AB R139, R174, R175 ;  /* 0x000000afae8b723e */ /* 0x004fee00000000ff */
[C---:B------:R-:W-:Y:S03]  /*119b0*/  HMMA.16816.F32 R4, R136.reuse, R140, R4 ;  /* 0x0000008c8804723c */ /* 0x040fe60000001804 */
[--C-:B-1----:R-:W-:Y:S05]  /*119c0*/  FFMA.FTZ R134, R220, c[0x0][0x2d0], -R172.reuse ;  /* 0x0000b400dc867a23 */ /* 0x102fea00000108ac */
[C---:B------:R-:W-:Y:S01]  /*119d0*/  HMMA.16816.F32 R8, R136.reuse, R142, R8 ;  /* 0x0000008e8808723c */ /* 0x040fe20000001808 */
[----:B------:R-:W1:Y:S01]  /*119e0*/  LDSM.16.MT88.4 R140, [R193+0x3100] ;  /* 0x00310000c18c783b */ /* 0x000e620000004200 */
[----:B------:R-:W2:Y:S06]  /*119f0*/  MUFU.EX2 R184, R134 ;  /* 0x0000008600b87308 */ /* 0x000eac0000000800 */
[C---:B------:R-:W-:Y:S08]  /*11a00*/  HMMA.16816.F32 R12, R136.reuse, R144, R12 ;  /* 0x00000090880c723c */ /* 0x040ff0000000180c */
[C---:B------:R-:W-:Y:S01]  /*11a10*/  HMMA.16816.F32 R16, R136.reuse, R146, R16 ;  /* 0x000000928810723c */ /* 0x040fe20000001810 */
[----:B------:R-:W1:Y:S07]  /*11a20*/  LDSM.16.MT88.4 R144, [R194+0x3100] ;  /* 0x00310000c290783b */ /* 0x000e6e0000004200 */
[C---:B-----5:R-:W-:Y:S04]  /*11a30*/  HMMA.16816.F32 R20, R136.reuse, R148, R20 ;  /* 0x000000948814723c */ /* 0x060fe80000001814 */
[----:B--2---:R-:W-:Y:S01]  /*11a40*/  F2FP.PACK_AB R168, R184, R185 ;  /* 0x000000b9b8a8723e */ /* 0x004fe200000000ff */
[--C-:B------:R-:W-:Y:S02]  /*11a50*/  FFMA.FTZ R134, R222, c[0x0][0x2d0], -R172.reuse ;  /* 0x0000b400de867a23 */ /* 0x100fe400000108ac */
[----:B------:R-:W-:Y:S01]  /*11a60*/  FFMA.FTZ R172, R223, c[0x0][0x2d0], -R172 ;  /* 0x0000b400dfac7a23 */ /* 0x000fe200000108ac */
[C---:B------:R-:W-:Y:S01]  /*11a70*/  HMMA.16816.F32 R24, R136.reuse, R150, R24 ;  /* 0x000000968818723c */ /* 0x040fe20000001818 */
[----:B------:R-:W2:Y:S01]  /*11a80*/  LDSM.16.MT88.4 R148, [R196+0x3100] ;  /* 0x00310000c494783b */ /* 0x000ea20000004200 */
[----:B------:R5:W-:Y:S06]  /*11a90*/  MUFU.EX2 R180, R134 ;  /* 0x0000008600b47308 */ /* 0x000bec0000000800 */
[C---:B------:R-:W-:Y:S04]  /*11aa0*/  HMMA.16816.F32 R28, R136.reuse, R152, R28 ;  /* 0x00000098881c723c */ /* 0x040fe8000000181c */
[----:B------:R-:W2:Y:S04]  /*11ab0*/  MUFU.EX2 R179, R172 ;  /* 0x000000ac00b37308 */ /* 0x000ea80000000800 */
[C---:B------:R-:W-:Y:S01]  /*11ac0*/  HMMA.16816.F32 R32, R136.reuse, R154, R32 ;  /* 0x0000009a8820723c */ /* 0x040fe20000001820 */
[----:B------:R-:W4:Y:S07]  /*11ad0*/  LDSM.16.MT88.4 R152, [R195+0x3100] ;  /* 0x00310000c398783b */ /* 0x000f2e0000004200 */
        /* <DEDUP_REMOVED lines=16> */
[----:B------:R-:W4:Y:S07]  /*11be0*/  LDSM.16.MT88.4 R152, [R195+0x5100] ;  /* 0x00510000c398783b */ /* 0x000f2e0000004200 */
        /* <DEDUP_REMOVED lines=10> */
[----:B------:R-:W1:Y:S07]  /*11c90*/  LDSM.16.MT88.4 R144, [R194+0x7100] ;  /* 0x00710000c290783b */ /* 0x000e6e0000004200 */
[C---:B-----5:R-:W-:Y:S08]  /*11ca0*/  HMMA.16816.F32 R84, R136.reuse, R148, R84 ;  /* 0x000000948854723c */ /* 0x060ff00000001854 */
[C---:B------:R-:W-:Y:S01]  /*11cb0*/  HMMA.16816.F32 R88, R136.reuse, R150, R88 ;  /* 0x000000968858723c */ /* 0x040fe20000001858 */
[----:B------:R-:W5:Y:S03]  /*11cc0*/  LDSM.16.MT88.4 R148, [R196+0x7100] ;  /* 0x00710000c494783b */ /* 0x000f660000004200 */
[----:B--2---:R-:W-:Y:S04]  /*11cd0*/  F2FP.PACK_AB R171, R133, R134 ;  /* 0x0000008685ab723e */ /* 0x004fe800000000ff */
[C---:B----4-:R-:W-:Y:S08]  /*11ce0*/  HMMA.16816.F32 R92, R136.reuse, R152, R92 ;  /* 0x00000098885c723c */ /* 0x050ff0000000185c */
[C---:B------:R-:W-:Y:S01]  /*11cf0*/  HMMA.16816.F32 R96, R136.reuse, R154, R96 ;  /* 0x0000009a8860723c */ /* 0x040fe20000001860 */
[----:B------:R-:W2:Y:S07]  /*11d00*/  LDSM.16.MT88.4 R152, [R195+0x7100] ;  /* 0x00710000c398783b */ /* 0x000eae0000004200 */
[C---:B-1----:R-:W-:Y:S08]  /*11d10*/  HMMA.16816.F32 R100, R136.reuse, R140, R100 ;  /* 0x0000008c8864723c */ /* 0x042ff00000001864 */
[C---:B------:R-:W-:Y:S01]  /*11d20*/  HMMA.16816.F32 R104, R136.reuse, R142, R104 ;  /* 0x0000008e8868723c */ /* 0x040fe20000001868 */
[----:B------:R-:W1:Y:S07]  /*11d30*/  LDSM.16.MT88.4 R140, [R193+0x1900] ;  /* 0x00190000c18c783b */ /* 0x000e6e0000004200 */
[C---:B------:R-:W-:Y:S08]  /*11d40*/  HMMA.16816.F32 R108, R136.reuse, R144, R108 ;  /* 0x00000090886c723c */ /* 0x040ff0000000186c */
[C---:B------:R-:W-:Y:S08]  /*11d50*/  HMMA.16816.F32 R112, R136.reuse, R146, R112 ;  /* 0x000000928870723c */ /* 0x040ff00000001870 */
[C---:B-----5:R-:W-:Y:S08]  /*11d60*/  HMMA.16816.F32 R116, R136.reuse, R148, R116 ;  /* 0x000000948874723c */ /* 0x060ff00000001874 */
        /* <DEDUP_REMOVED lines=11> */
[C---:B------:R-:W-:Y:S08]  /*11e20*/  HMMA.16816.F32 R152, R168.reuse, R160, R20 ;  /* 0x000000a0a898723c */ /* 0x040ff00000001814 */
        /* <DEDUP_REMOVED lines=24> */
[C---:B-----5:R-:W-:Y:S07]  /*11fb0*/  HMMA.16816.F32 R92, R168.reuse, R16, R92 ;  /* 0x00000010a85c723c */ /* 0x060fee000000185c */
[----:B---3--:R-:W-:Y:S01]  /*11fc0*/  FFMA.FTZ R16, R2, R191, R242 ;  /* 0x000000bf02107223 */ /* 0x008fe200000100f2 */
[C---:B------:R-:W-:Y:S04]  /*11fd0*/  HMMA.16816.F32 R96, R168.reuse, R18, R96 ;  /* 0x00000012a860723c */ /* 0x040fe80000001860 */
[----:B------:R-:W-:Y:S02]  /*11fe0*/  FFMA.FTZ R2, R0, R190, R227 ;  /* 0x000000be00027223 */ /* 0x000fe400000100e3 */
        /* <DEDUP_REMOVED lines=8> */
[----:B------:R-:W-:Y:S01]  /*12070*/  FADD.FTZ R2, R224, R2 ;  /* 0x00000002e0027221 */ /* 0x000fe20000010000 */
[C---:B--2---:R-:W-:Y:S03]  /*12080*/  HMMA.16816.F32 R108, R168.reuse, R8, R108 ;  /* 0x00000008a86c723c */ /* 0x044fe6000000186c */
[----:B------:R-:W-:Y:S02]  /*12090*/  FADD.FTZ R0, R235, R0 ;  /* 0x00000000eb007221 */ /* 0x000fe40000010000 */
[----:B------:R-:W-:Y:S02]  /*120a0*/  FADD.FTZ R2, R183, R2 ;  /* 0x00000002b7027221 */ /* 0x000fe40000010000 */
[----:B------:R-:W-:Y:S01]  /*120b0*/  FADD.FTZ R0, R234, R0 ;  /* 0x00000000ea007221 */ /* 0x000fe20000010000 */
[C---:B------:R-:W-:Y:S04]  /*120c0*/  HMMA.16816.F32 R112, R168.reuse, R10, R112 ;  /* 0x0000000aa870723c */ /* 0x040fe80000001870 */
[----:B------:R-:W-:Y:S02]  /*120d0*/  FADD.FTZ R2, R182, R2 ;  /* 0x00000002b6027221 */ /* 0x000fe40000010000 */
[----:B------:R-:W-:Y:S02]  /*120e0*/  FADD.FTZ R0, R231, R0 ;  /* 0x00000000e7007221 */ /* 0x000fe40000010000 */
[----:B------:R-:W-:Y:S01]  /*120f0*/  FADD.FTZ R2, R181, R2 ;  /* 0x00000002b5027221 */ /* 0x000fe20000010000 */
[C---:B----4-:R-:W-:Y:S03]  /*12100*/  HMMA.16816.F32 R116, R168.reuse, R12, R116 ;  /* 0x0000000ca874723c */ /* 0x050fe60000001874 */
        /* <DEDUP_REMOVED lines=19> */
[----:B------:R-:W-:Y:S01]  /*12240*/  IADD3 R0, R219, -0x1, RZ ;  /* 0xffffffffdb007810 */ /* 0x000fe20007ffe0ff */
[----:B------:R-:W-:Y:S01]  /*12250*/  FADD.FTZ R4, R179, R4 ;  /* 0x00000004b3047221 */ /* 0x000fe20000010000 */
[----:B------:R-:W-:Y:S01]  /*12260*/  MOV R134, R3 ;  /* 0x0000000300867202 */ /* 0x000fe20000000f00 */
[----:B------:R-:W-:Y:S01]  /*12270*/  FADD.FTZ R2, R133, R2 ;  /* 0x0000000285027221 */ /* 0x000fe20000010000 */
[----:B------:R-:W-:Y:S02]  /*12280*/  MOV R219, R0 ;  /* 0x0000000000db7202 */ /* 0x000fe40000000f00 */
[----:B------:R1:W-:Y:S01]  /*12290*/  STL [R1+0x8], R4 ;  /* 0x0000080401007387 */ /* 0x0003e20000100800 */
[----:B------:R-:W-:Y:S03]  /*122a0*/  MOV R133, R132 ;  /* 0x0000008400857202 */ /* 0x000fe60000000f00 */
[----:B------:R1:W-:Y:S01]  /*122b0*/  STL [R1+0xc], R2 ;  /* 0x00000c0201007387 */ /* 0x0003e20000100800 */
[----:B------:R-:W-:-:S05]  /*122c0*/  @P0 BRA `(.L_x_910) ;  /* 0xffffbdf000000947 */ /* 0x000fca000383ffff */
.L_x_901:
        /* <DEDUP_REMOVED lines=86> */
[----:B------:R-:W-:Y:S01]  /*12830*/  FMUL.FTZ R22, R2, R129 ;  /* 0x0000008102167220 */ /* 0x000fe20000410000 */
[----:B------:R-:W-:Y:S01]  /*12840*/  @P0 MOV R2, 0x3f317218 ;  /* 0x3f31721800020802 */ /* 0x000fe20000000f00 */
[----:B--2---:R-:W-:Y:S02]  /*12850*/  @P1 FMUL.FTZ R6, R6, 0.69314718246459960938 ;  /* 0x3f31721806061820 */ /* 0x004fe40000410000 */
[----:B-1----:R-:W-:Y:S02]  /*12860*/  @P0 FMUL.FTZ R4, R7, 0.69314718246459960938 ;  /* 0x3f31721807040820 */ /* 0x002fe40000410000 */
[----:B------:R-:W-:Y:S02]  /*12870*/  @P0 FMUL.FTZ R2, R2, c[0x0][0x2d0] ;  /* 0x0000b40002020a20 */ /* 0x000fe40000410000 */
        /* <DEDUP_REMOVED lines=63> */
[----:B------:R-:W-:Y:S02]  /*12c70*/  FMUL.FTZ R131, R0, R131 ;  /* 0x0000008300837220 */ /* 0x000fe40000410000 */
[----:B------:R-:W-:Y:S02]  /*12c80*/  @P1 FFMA.FTZ R36, R5, R132, R6 ;  /* 0x0000008405241223 */ /* 0x000fe40000010006 */
[----:B------:R-:W-:Y:S02]  /*12c90*/  @P0 FFMA.FTZ R37, R2, R3, R4 ;  /* 0x0000000302250223 */ /* 0x000fe40000010004 */
.L_x_874:
        /* <DEDUP_REMOVED lines=9> */
[----:B------:R-:W-:Y:S01]  /*12d30*/  F2FP.PACK_AB R34, R34, R80 ;  /* 0x000000502222723e */ /* 0x000fe200000000ff */
[----:B------:R-:W-:Y:S01]  /*12d40*/  IMAD.MOV.U32 R80, RZ, RZ, c[0x0][0x4e8] ;  /* 0x00013a00ff507624 */ /* 0x000fe200078e00ff */
[----:B------:R-:W-:Y:S01]  /*12d50*/  F2FP.PACK_AB R41, R137, R136 ;  /* 0x000000888929723e */ /* 0x000fe200000000ff */
[----:B------:R-:W4:Y:S01]  /*12d60*/  S2R R83, SR_CTAID.X ;  /* 0x0000000000537919 */ /* 0x000f220000002500 */
[----:B------:R-:W-:Y:S02]  /*12d70*/  F2FP.PACK_AB R138, R139, R138 ;  /* 0x0000008a8b8a723e */ /* 0x000fe400000000ff */
[C---:B------:R-:W-:Y:S01]  /*12d80*/  ISETP.NE.AND P3, PT, R80.reuse, 0x1, PT ;  /* 0x000000015000780c */ /* 0x040fe20003f65270 */
[----:B------:R-:W-:Y:S01]  /*12d90*/  IMAD R80, R80, c[0x0][0x388], RZ ;  /* 0x0000e20050507a24 */ /* 0x000fe200078e02ff */
[----:B------:R-:W-:Y:S01]  /*12da0*/  BAR.SYNC.DEFER_BLOCKING 0x1, 0x100 ;  /* 0x0044000000007b1d */ /* 0x000fe20000010000 */
[----:B------:R-:W-:-:S02]  /*12db0*/  F2FP.PACK_AB R53, R141, R140 ;  /* 0x0000008c8d35723e */ /* 0x000fc400000000ff */
[----:B------:R-:W-:Y:S02]  /*12dc0*/  F2FP.PACK_AB R142, R143, R142 ;  /* 0x0000008e8f8e723e */ /* 0x000fe400000000ff */
        /* <DEDUP_REMOVED lines=52> */
[----:B------:R-:W-:Y:S01]  /*13110*/  IMAD.IADD R6, R7, 0x1, -R4 ;  /* 0x0000000107067824 */ /* 0x000fe200078e0a04 */
[----:B------:R-:W-:Y:S01]  /*13120*/  LOP3.LUT R4, R3, 0x1ffffffe, RZ, 0xc0, !PT ;  /* 0x1ffffffe03047812 */ /* 0x000fe200078ec0ff */
[----:B------:R-:W-:Y:S01]  /*13130*/  IMAD R14, R7, 0x200, R10 ;  /* 0x00000200070e7824 */ /* 0x000fe200078e020a */
[----:B------:R-:W-:Y:S01]  /*13140*/  SHF.R.U32.HI R3, RZ, 0x3, R2 ;  /* 0x00000003ff037819 */ /* 0x000fe20000011602 */
[----:B----4-:R-:W-:Y:S01]  /*13150*/  IMAD R7, R83, 0x80, R5 ;  /* 0x0000008053077824 */ /* 0x010fe200078e0205 */
[----:B------:R-:W-:Y:S01]  /*13160*/  LOP3.LUT R2, R2, 0x38, R0, 0xf8, !PT ;  /* 0x0000003802027812 */ /* 0x000fe200078ef800 */
[----:B------:R-:W-:Y:S01]  /*13170*/  IMAD.IADD R11, R10, 0x1, -R4 ;  /* 0x000000010a0b7824 */ /* 0x000fe200078e0a04 */
[C---:B------:R-:W-:Y:S01]  /*13180*/  LOP3.LUT R4, R8.reuse, 0x1, RZ, 0xc0, !PT ;  /* 0x0000000108047812 */ /* 0x040fe200078ec0ff */
[----:B------:R-:W-:Y:S01]  /*13190*/  IMAD.SHL.U32 R5, R8, 0x40, RZ ;  /* 0x0000004008057824 */ /* 0x000fe200078e00ff */
[----:B------:R-:W-:Y:S01]  /*131a0*/  LOP3.LUT R10, R2, R3, RZ, 0x3c, !PT ;  /* 0x00000003020a7212 */ /* 0x000fe200078e3cff */
[----:B------:R-:W-:Y:S01]  /*131b0*/  @P3 IMAD.HI.U32 R3, R7, c[0x0][0x4ec], RZ ;  /* 0x00013b0007033a27 */ /* 0x000fe200078e00ff */
[----:B------:R-:W-:-:S02]  /*131c0*/  ISETP.NE.U32.AND P4, PT, R4, 0x1, PT ;  /* 0x000000010400780c */ /* 0x000fc40003f85070 */
[----:B------:R-:W-:Y:S01]  /*131d0*/  SHF.R.S32.HI R4, RZ, 0x2, R15 ;  /* 0x00000002ff047819 */ /* 0x000fe2000001140f */
[----:B------:R-:W-:Y:S01]  /*131e0*/  IMAD.MOV.U32 R2, RZ, RZ, R7 ;  /* 0x000000ffff027224 */ /* 0x000fe200078e0007 */
[----:B------:R-:W-:Y:S02]  /*131f0*/  @P3 SHF.R.U32.HI R2, RZ, c[0x0][0x4f0], R3 ;  /* 0x00013c00ff023a19 */ /* 0x000fe40000011603 */
[----:B------:R-:W-:Y:S01]  /*13200*/  LOP3.LUT R8, R5, 0x1c0, RZ, 0xc0, !PT ;  /* 0x000001c005087812 */ /* 0x000fe200078ec0ff */
[----:B------:R-:W-:Y:S01]  /*13210*/  IMAD R3, R6, 0x10, R4 ;  /* 0x0000001006037824 */ /* 0x000fe200078e0204 */
[----:B------:R-:W-:Y:S01]  /*13220*/  F2FP.PACK_AB R153, R153, R152 ;  /* 0x000000989999723e */ /* 0x000fe200000000ff */
[----:B------:R-:W-:Y:S01]  /*13230*/  IMAD.SHL.U32 R6, R20, 0x8, RZ ;  /* 0x0000000814067824 */ /* 0x000fe200078e00ff */
[----:B------:R-:W-:Y:S01]  /*13240*/  LEA.HI R9, R8, R8, RZ, 0x1d ;  /* 0x0000000808097211 */ /* 0x000fe200078fe8ff */
[----:B------:R-:W-:Y:S01]  /*13250*/  IMAD.IADD R5, R13, 0x1, R18 ;  /* 0x000000010d057824 */ /* 0x000fe200078e0212 */
[----:B------:R-:W-:Y:S01]  /*13260*/  F2FP.PACK_AB R154, R155, R154 ;  /* 0x0000009a9b9a723e */ /* 0x000fe200000000ff */
[----:B------:R-:W-:Y:S01]  /*13270*/  IMAD.MOV R8, RZ, RZ, -R2 ;  /* 0x000000ffff087224 */ /* 0x000fe200078e0a02 */
[----:B------:R-:W-:Y:S01]  /*13280*/  LOP3.LUT R18, R10, 0x7ffffe00, R6, 0xf8, !PT ;  /* 0x7ffffe000a127812 */ /* 0x000fe200078ef806 */
[----:B------:R-:W-:Y:S01]  /*13290*/  IMAD.MOV.U32 R4, RZ, RZ, R12 ;  /* 0x000000ffff047224 */ /* 0x000fe200078e000c */
[----:B------:R-:W-:Y:S01]  /*132a0*/  SHF.R.S32.HI R6, RZ, 0x1f, R2 ;  /* 0x0000001fff067819 */ /* 0x000fe20000011402 */
[----:B------:R-:W-:Y:S01]  /*132b0*/  IMAD R12, R8, c[0x0][0x4e8], R7 ;  /* 0x00013a00080c7a24 */ /* 0x000fe200078e0207 */
[----:B------:R-:W-:Y:S01]  /*132c0*/  F2FP.PACK_AB R156, R157, R156 ;  /* 0x0000009c9d9c723e */ /* 0x000fe200000000ff */
[----:B------:R-:W-:Y:S01]  /*132d0*/  IMAD R8, R11, 0x8, R3 ;  /* 0x000000080b087824 */ /* 0x000fe200078e0203 */
[----:B------:R-:W-:Y:S01]  /*132e0*/  F2FP.PACK_AB R158, R159, R158 ;  /* 0x0000009e9f9e723e */ /* 0x000fe200000000ff */
[----:B------:R-:W-:Y:S01]  /*132f0*/  IMAD.U32 R10, R14, 0x2, R9 ;  /* 0x000000020e0a7824 */ /* 0x000fe200078e0009 */
[----:B------:R-:W-:Y:S01]  /*13300*/  F2FP.PACK_AB R160, R161, R160 ;  /* 0x000000a0a1a0723e */ /* 0x000fe200000000ff */
[----:B------:R-:W-:Y:S01]  /*13310*/  IMAD R9, R6, c[0x0][0x3e0], RZ ;  /* 0x0000f80006097a24 */ /* 0x000fe200078e02ff */
[----:B------:R-:W-:Y:S01]  /*13320*/  F2FP.PACK_AB R162, R163, R162 ;  /* 0x000000a2a3a2723e */ /* 0x000fe200000000ff */
[----:B------:R-:W-:Y:S01]  /*13330*/  IMAD.WIDE.U32 R6, R2, c[0x0][0x3e0], R4 ;  /* 0x0000f80002067a25 */ /* 0x000fe200078e0004 */
[----:B------:R-:W-:-:S02]  /*13340*/  F2FP.PACK_AB R164, R165, R164 ;  /* 0x000000a4a5a4723e */ /* 0x000fc400000000ff */
[----:B------:R-:W-:Y:S01]  /*13350*/  F2FP.PACK_AB R166, R167, R166 ;  /* 0x000000a6a7a6723e */ /* 0x000fe200000000ff */
[----:B------:R-:W-:Y:S01]  /*13360*/  IMAD R5, R83, 0x80, R8 ;  /* 0x0000008053057824 */ /* 0x000fe200078e0208 */
[----:B------:R-:W-:Y:S01]  /*13370*/  F2FP.PACK_AB R81, R39, R38 ;  /* 0x000000262751723e */ /* 0x000fe200000000ff */
[----:B------:R-:W-:Y:S01]  /*13380*/  IMAD R3, R83, 0x80, R3 ;  /* 0x0000008053037824 */ /* 0x000fe200078e0203 */
[----:B------:R-:W-:Y:S01]  /*13390*/  F2FP.PACK_AB R65, R43, R42 ;  /* 0x0000002a2b41723e */ /* 0x000fe200000000ff */
[----:B------:R-:W-:Y:S01]  /*133a0*/  @P3 IMAD.HI.U32 R8, R5, c[0x0][0x4ec], RZ ;  /* 0x00013b0005083a27 */ /* 0x000fe200078e00ff */
[----:B------:R-:W-:Y:S02]  /*133b0*/  F2FP.PACK_AB R46, R47, R46 ;  /* 0x0000002e2f2e723e */ /* 0x000fe400000000ff */
[CC--:B------:R-:W-:Y:S01]  /*133c0*/  ISETP.GE.OR P6, PT, R3.reuse, R80.reuse, P0 ;  /* 0x000000500300720c */ /* 0x0c0fe200007c6670 */
[----:B------:R-:W-:Y:S01]  /*133d0*/  IMAD.MOV.U32 R4, RZ, RZ, R5 ;  /* 0x000000ffff047224 */ /* 0x000fe200078e0005 */
[----:B------:R-:W-:Y:S01]  /*133e0*/  IADD3 R3, R3, 0x8, RZ ;  /* 0x0000000803037810 */ /* 0x000fe20007ffe0ff */
[----:B------:R-:W-:Y:S01]  /*133f0*/  IMAD R9, R2, c[0x0][0x3e4], R9 ;  /* 0x0000f90002097a24 */ /* 0x000fe200078e0209 */
[----:B------:R-:W-:Y:S01]  /*13400*/  @P3 SHF.R.U32.HI R4, RZ, c[0x0][0x4f0], R8 ;  /* 0x00013c00ff043a19 */ /* 0x000fe20000011608 */
[----:B------:R-:W-:Y:S01]  /*13410*/  IMAD.SHL.U32 R2, R10, 0x2, RZ ;  /* 0x000000020a027824 */ /* 0x000fe200078e00ff */
[----:B------:R-:W-:Y:S01]  /*13420*/  ISETP.GE.OR P5, PT, R3, R80, P0 ;  /* 0x000000500300720c */ /* 0x000fe200007a6670 */
[----:B------:R-:W-:Y:S01]  /*13430*/  IMAD.IADD R7, R7, 0x1, R9 ;  /* 0x0000000107077824 */ /* 0x000fe200078e0209 */
[--C-:B------:R-:W-:Y:S01]  /*13440*/  SHF.R.S32.HI R8, RZ, 0x1f, R4.reuse ;  /* 0x0000001fff087819 */ /* 0x100fe20000011404 */
[----:B------:R-:W-:Y:S01]  /*13450*/  IMAD.MOV.U32 R14, RZ, RZ, 0x40 ;  /* 0x00000040ff0e7424 */ /* 0x000fe200078e00ff */
[----:B------:R-:W-:Y:S01]  /*13460*/  IADD3 R10, P0, R4, R16, RZ ;  /* 0x00000010040a7210 */ /* 0x000fe20007f1e0ff */
[----:B------:R-:W-:Y:S01]  /*13470*/  IMAD.MOV R4, RZ, RZ, -R4 ;  /* 0x000000ffff047224 */ /* 0x000fe200078e0a04 */
[----:B------:R-:W-:Y:S01]  /*13480*/  IADD3 R9, R2, 0x80, RZ ;  /* 0x0000008002097810 */ /* 0x000fe20007ffe0ff */
[----:B------:R-:W-:Y:S01]  /*13490*/  STS [R2+0x80], R41 ;  /* 0x0000802902007388 */ /* 0x000fe20000000800 */
[----:B------:R-:W-:Y:S01]  /*134a0*/  IADD3.X R11, R8, R17, R21, P0, !PT ;  /* 0x00000011080b7210 */ /* 0x000fe200007fe415 */
[----:B------:R-:W-:Y:S01]  /*134b0*/  IMAD.MOV.U32 R8, RZ, RZ, 0x20 ;  /* 0x00000020ff087424 */ /* 0x000fe200078e00ff */
[----:B------:R-:W-:Y:S01]  /*134c0*/  IADD3 R3, R2, 0x70, RZ ;  /* 0x0000007002037810 */ /* 0x000fe20007ffe0ff */
[----:B------:R-:W-:Y:S01]  /*134d0*/  IMAD R5, R4, c[0x0][0x4e8], R5 ;  /* 0x00013a0004057a24 */ /* 0x000fe200078e0205 */
[----:B------:R-:W-:Y:S01]  /*134e0*/  @P4 IADD3 R3, R9, 0x10, RZ ;  /* 0x0000001009034810 */ /* 0x000fe20007ffe0ff */
[----:B------:R-:W-:Y:S01]  /*134f0*/  STS [R2+0x480], R138 ;  /* 0x0004808a02007388 */ /* 0x000fe20000000800 */
[----:B------:R-:W-:-:S02]  /*13500*/  SHF.R.S32.HI R9, RZ, 0x1f, R12 ;  /* 0x0000001fff097819 */ /* 0x000fc4000001140c */
[----:B------:R-:W-:Y:S01]  /*13510*/  SEL R8, R8, 0xffffffe0, !P1 ;  /* 0xffffffe008087807 */ /* 0x000fe20004800000 */
[----:B------:R-:W-:Y:S01]  /*13520*/  STS [R3], R53 ;  /* 0x0000003503007388 */ /* 0x000fe20000000800 */
[----:B------:R-:W-:Y:S01]  /*13530*/  F2FP.PACK_AB R49, R49, R48 ;  /* 0x000000303131723e */ /* 0x000fe200000000ff */
[----:B------:R-:W-:Y:S01]  /*13540*/  IMAD R9, R9, c[0x0][0x3d8], RZ ;  /* 0x0000f60009097a24 */ /* 0x000fe200078e02ff */
[----:B------:R-:W-:Y:S01]  /*13550*/  F2FP.PACK_AB R50, R51, R50 ;  /* 0x000000323332723e */ /* 0x000fe200000000ff */
[----:B------:R-:W-:Y:S01]  /*13560*/  IMAD.IADD R4, R2, 0x1, R8 ;  /* 0x0000000102047824 */ /* 0x000fe200078e0208 */
[----:B------:R-:W-:Y:S01]  /*13570*/  STS [R3+0x400], R142 ;  /* 0x0004008e03007388 */ /* 0x000fe20000000800 */
[----:B------:R-:W-:Y:S01]  /*13580*/  IMAD.IADD R15, R8, 0x1, R3 ;  /* 0x00000001080f7824 */ /* 0x000fe200078e0203 */
[----:B------:R-:W-:Y:S01]  /*13590*/  SHF.R.S32.HI R8, RZ, 0x1f, R5 ;  /* 0x0000001fff087819 */ /* 0x000fe20000011405 */
[C---:B------:R-:W-:Y:S01]  /*135a0*/  IMAD R17, R12.reuse, c[0x0][0x3dc], R9 ;  /* 0x0000f7000c117a24 */ /* 0x040fe200078e0209 */
[----:B------:R-:W-:Y:S01]  /*135b0*/  STS [R4+0x80], R144 ;  /* 0x0000809004007388 */ /* 0x000fe20000000800 */
[----:B------:R-:W-:Y:S01]  /*135c0*/  IMAD.WIDE.U32 R12, R12, c[0x0][0x3d8], R6 ;  /* 0x0000f6000c0c7a25 */ /* 0x000fe200078e0006 */
[----:B------:R-:W-:-:S02]  /*135d0*/  SEL R7, R14, 0xffffffc0, !P2 ;  /* 0xffffffc00e077807 */ /* 0x000fc40005000000 */
[----:B------:R-:W-:Y:S01]  /*135e0*/  STS [R4+0x480], R146 ;  /* 0x0004809204007388 */ /* 0x000fe20000000800 */
[----:B------:R-:W-:Y:S01]  /*135f0*/  IMAD R14, R8, c[0x0][0x488], RZ ;  /* 0x00012200080e7a24 */ /* 0x000fe200078e02ff */
[----:B------:R-:W-:Y:S01]  /*13600*/  F2FP.PACK_AB R44, R44, R52 ;  /* 0x000000342c2c723e */ /* 0x000fe200000000ff */
[----:B------:R-:W-:Y:S01]  /*13610*/  IMAD.WIDE.U32 R8, R5, c[0x0][0x488], R10 ;  /* 0x0001220005087a25 */ /* 0x000fe200078e000a */
[----:B------:R-:W-:Y:S01]  /*13620*/  STS [R15], R148 ;  /* 0x000000940f007388 */ /* 0x000fe20000000800 */
[----:B------:R-:W-:Y:S02]  /*13630*/  F2FP.PACK_AB R54, R55, R54 ;  /* 0x000000363736723e */ /* 0x000fe400000000ff */
[----:B------:R-:W-:Y:S01]  /*13640*/  IMAD.IADD R6, R2, 0x1, R7 ;  /* 0x0000000102067824 */ /* 0x000fe200078e0207 */
[----:B------:R-:W-:Y:S01]  /*13650*/  STS [R15+0x400], R150 ;  /* 0x000400960f007388 */ /* 0x000fe20000000800 */
[----:B------:R-:W-:Y:S01]  /*13660*/  IMAD R10, R5, c[0x0][0x48c], R14 ;  /* 0x00012300050a7a24 */ /* 0x000fe200078e020e */
[----:B------:R-:W-:Y:S01]  /*13670*/  F2FP.PACK_AB R43, R57, R56 ;  /* 0x00000038392b723e */ /* 0x000fe200000000ff */
[C---:B------:R-:W-:Y:S01]  /*13680*/  IMAD.IADD R14, R7.reuse, 0x1, R3 ;  /* 0x00000001070e7824 */ /* 0x040fe200078e0203 */
[----:B------:R-:W-:Y:S01]  /*13690*/  STS [R6+0x80], R153 ;  /* 0x0000809906007388 */ /* 0x000fe20000000800 */
[----:B------:R-:W-:Y:S01]  /*136a0*/  IMAD.IADD R5, R7, 0x1, R4 ;  /* 0x0000000107057824 */ /* 0x000fe200078e0204 */
[----:B------:R-:W-:Y:S01]  /*136b0*/  F2FP.PACK_AB R58, R59, R58 ;  /* 0x0000003a3b3a723e */ /* 0x000fe200000000ff */
[----:B------:R-:W-:Y:S01]  /*136c0*/  IMAD.IADD R7, R15, 0x1, R7 ;  /* 0x000000010f077824 */ /* 0x000fe200078e0207 */
[----:B------:R-:W-:Y:S01]  /*136d0*/  STS [R6+0x480], R154 ;  /* 0x0004809a06007388 */ /* 0x000fe20000000800 */
[----:B------:R-:W-:Y:S01]  /*136e0*/  F2FP.PACK_AB R42, R61, R60 ;  /* 0x0000003c3d2a723e */ /* 0x000fe200000000ff */
[----:B------:R-:W-:Y:S01]  /*136f0*/  IMAD.IADD R9, R9, 0x1, R10 ;  /* 0x0000000109097824 */ /* 0x000fe200078e020a */
        /* <DEDUP_REMOVED lines=41> */
[----:B------:R-:W-:Y:S02]  /*13990*/  LEA R16, P0, R8, c[0x0][0x450], 0x2 ;  /* 0x0001140008107a11 */ /* 0x000fe400078010ff */
        /* <DEDUP_REMOVED lines=9> */
[----:B------:R-:W-:Y:S01]  /*13a30*/  LEA.HI.X R9, R8, c[0x0][0x454], R9, 0x2, P0 ;  /* 0x0001150008097a11 */ /* 0x000fe200000f1409 */
        /* <DEDUP_REMOVED lines=93> */
.L_x_913:
[----:B--234-:R-:W-:Y:S05]  /*14010*/  BSYNC B0 ;  /* 0x0000000000007941 */ /* 0x01cfea0003800000 */
.L_x_912:
[----:B------:R-:W-:Y:S01]  /*14020*/  IADD3 R4, R28, 0x20, RZ ;  /* 0x000000201c047810 */ /* 0x000fe20007ffe0ff */
[----:B------:R2:W3:Y:S01]  /*14030*/  SHFL.IDX PT, R3, R29, 0x1, 0x181f ;  /* 0x00381f001d037f89 */ /* 0x0004e200000e0000 */
[----:B------:R-:W-:Y:S02]  /*14040*/  BSSY B0, `(.L_x_914) ;  /* 0x000001c000007945 */ /* 0x000fe40003800000 */
[----:B------:R-:W-:Y:S01]  /*14050*/  ISETP.GE.AND P0, PT, R4, R80, PT ;  /* 0x000000500400720c */ /* 0x000fe20003f06270 */
[----:B-1----:R2:W1:-:S12]  /*14060*/  SHFL.IDX PT, R2, R30, 0x1, 0x181f ;  /* 0x00381f001e027f89 */ /* 0x00245800000e0000 */
        /* <DEDUP_REMOVED lines=14> */
[----:B-1-3--:R-:W-:Y:S01]  /*14150*/  @!P3 IMAD.WIDE R8, R0, 0x2, R2 ;  /* 0x000000020008b825 */ /* 0x00afe200078e0202 */
        /* <DEDUP_REMOVED lines=10> */
.L_x_915:
[----:B------:R-:W-:Y:S05]  /*14200*/  BSYNC B0 ;  /* 0x0000000000007941 */ /* 0x000fea0003800000 */
.L_x_914:
[----:B-1----:R-:W-:Y:S01]  /*14210*/  IADD3 R4, R28, 0x40, RZ ;  /* 0x000000401c047810 */ /* 0x002fe20007ffe0ff */
[----:B---3--:R1:W3:Y:S01]  /*14220*/  SHFL.IDX PT, R3, R29, 0x2, 0x181f ;  /* 0x00581f001d037f89 */ /* 0x0082e200000e0000 */
        /* <DEDUP_REMOVED lines=28> */
.L_x_917:
[----:B------:R-:W-:Y:S05]  /*143f0*/  BSYNC B0 ;  /* 0x0000000000007941 */ /* 0x000fea0003800000 */
.L_x_916:
[----:B---3--:R-:W-:Y:S01]  /*14400*/  IADD3 R4, R28, 0x60, RZ ;  /* 0x000000601c047810 */ /* 0x008fe20007ffe0ff */
[----:B------:R3:W1:Y:S03]  /*14410*/  SHFL.IDX PT, R3, R29, 0x3, 0x181f ;  /* 0x00781f001d037f89 */ /* 0x00066600000e0000 */
[----:B------:R-:W-:Y:S01]  /*14420*/  ISETP.GE.AND P0, PT, R4, R80, PT ;  /* 0x000000500400720c */ /* 0x000fe20003f06270 */
[----:B----4-:R3:W4:-:S12]  /*14430*/  SHFL.IDX PT, R2, R30, 0x3, 0x181f ;  /* 0x00781f001e027f89 */ /* 0x01071800000e0000 */
        /* <DEDUP_REMOVED lines=27> */
.L_x_911:
        /* <DEDUP_REMOVED lines=40> */
.L_x_919:
[----:B------:R-:W-:Y:S05]  /*14870*/  BSYNC B0 ;  /* 0x0000000000007941 */ /* 0x000fea0003800000 */
.L_x_918:
        /* <DEDUP_REMOVED lines=70> */
.L_x_921:
[----:B------:R-:W-:Y:S05]  /*14ce0*/  BSYNC B0 ;  /* 0x0000000000007941 */ /* 0x000fea0003800000 */
.L_x_920:
        /* <DEDUP_REMOVED lines=27> */
.L_x_923:
[----:B------:R-:W-:Y:S05]  /*14ea0*/  BSYNC B0 ;  /* 0x0000000000007941 */ /* 0x000fea0003800000 */
.L_x_922:
        /* <DEDUP_REMOVED lines=27> */
.L_x_925:
[----:B------:R-:W-:Y:S05]  /*15060*/  BSYNC B0 ;  /* 0x0000000000007941 */ /* 0x000fea0003800000 */
.L_x_924:
        /* <DEDUP_REMOVED lines=28> */
.L_x_926:
        /* <DEDUP_REMOVED lines=13> */
.L_x_3003:


//--------------------- .text._ZN7cutlass13device_kernelIN5flash19enable_sm80_to_sm89INS1_16FlashAttnFwdSm80INS1_25CollectiveMainloopFwdSm80ILi8ELi1ELb0EN4cute5tupleIJNS5_1CILi128EEENS7_ILi64EEENS7_ILi256EEEEEELi256ENS_6half_tEfNS_4arch4Sm80ELb0ELb1ELb1ELb1ELb0ELb0ELb1ELb0EEENS1_21CollectiveEpilogueFwdINS6_IJS8_SA_S9_EEENS6_IJNS7_ILi1EEESI_SI_EEESC_SE_Li256ELb1ELb1ELb0ELb0EEENS1_19SingleTileSchedulerILb1ELb0ELb1ELi128EEEEEEEEEvNT_6ParamsE --------------------------
	.section	.text._ZN7cutlass13device_kernelIN5flash19enable_sm80_to_sm89INS1_16FlashAttnFwdSm80INS1_25CollectiveMainloopFwdSm80ILi8ELi1ELb0EN4cute5tupleIJNS5_1CILi128EEENS7_ILi64EEENS7_ILi256EEEEEELi256ENS_6half_tEfNS_4arch4Sm80ELb0ELb1ELb1ELb1ELb0ELb0ELb1ELb0EEENS1_21CollectiveEpilogueFwdINS6_IJS8_SA_S9_EEENS6_IJNS7_ILi1EEESI_SI_EEESC_SE_Li256ELb1ELb1ELb0ELb0EEENS1_19SingleTileSchedulerILb1ELb0ELb1ELi128EEEEEEEEEvNT_6ParamsE,"ax",@progbits
	.sectioninfo	@"SHI_REGISTERS=255"
	.align	128
.text._ZN7cutlass13device_kernelIN5flash19enable_sm80_to_sm89INS1_16FlashAttnFwdSm80INS1_25CollectiveMainloopFwdSm80ILi8ELi1ELb0EN4cute5tupleIJNS5_1CILi128EEENS7_ILi64EEENS7_ILi256EEEEEELi256ENS_6half_tEfNS_4arch4Sm80ELb0ELb1ELb1ELb1ELb0ELb0ELb1ELb0EEENS1_21CollectiveEpilogueFwdINS6_IJS8_SA_S9_EEENS6_IJNS7_ILi1EEESI_SI_EEESC_SE_Li256ELb1ELb1ELb0ELb0EEENS1_19SingleTileSchedulerILb1ELb0ELb1ELi128EEEEEEEEEvNT_6ParamsE:
        .type           _ZN7cutlass13device_kernelIN5flash19enable_sm80_to_sm89INS1_16FlashAttnFwdSm80INS1_25CollectiveMainloopFwdSm80ILi8ELi1ELb0EN4cute5tupleIJNS5_1CILi128EEENS7_ILi64EEENS7_ILi256EEEEEELi256ENS_6half_tEfNS_4arch4Sm80ELb0ELb1ELb1ELb1ELb0ELb0ELb1ELb0EEENS1_21CollectiveEpilogueFwdINS6_IJS8_SA_S9_EEENS6_IJNS7_ILi1EEESI_SI_EEESC_SE_Li256ELb1ELb1ELb0ELb0EEENS1_19SingleTileSchedulerILb1ELb0ELb1ELi128EEEEEEEEEvNT_6ParamsE,@function
        .size           _ZN7cutlass13device_kernelIN5flash19enable_sm80_to_sm89INS1_16FlashAttnFwdSm80INS1_25CollectiveMainloopFwdSm80ILi8ELi1ELb0EN4cute5tupleIJNS5_1CILi128EEENS7_ILi64EEENS7_ILi256EEEEEELi256ENS_6half_tEfNS_4arch4Sm80ELb0ELb1ELb1ELb1ELb0ELb0ELb1ELb0EEENS1_21CollectiveEpilogueFwdINS6_IJS8_SA_S9_EEENS6_IJNS7_ILi1EEESI_SI_EEESC_SE_Li256ELb1ELb1ELb0ELb0EEENS1_19SingleTileSchedulerILb1ELb0ELb1ELi128EEEEEEEEEvNT_6ParamsE,(.L_x_3004 - _ZN7cutlass13device_kernelIN5flash19enable_sm80_to_sm89INS1_16FlashAttnFwdSm80INS1_25CollectiveMainloopFwdSm80ILi8ELi1ELb0EN4cute5tupleIJNS5_1CILi128EEENS7_ILi64EEENS7_ILi256EEEEEELi256ENS_6half_tEfNS_4arch4Sm80ELb0ELb1ELb1ELb1ELb0ELb0ELb1ELb0EEENS1_21CollectiveEpilogueFwdINS6_IJS8_SA_S9_EEENS6_IJNS7_ILi1EEESI_SI_EEESC_SE_Li256ELb1ELb1ELb0ELb0EEENS1_19SingleTileSchedulerILb1ELb0ELb1ELi128EEEEEEEEEvNT_6ParamsE)
        .other          _ZN7cutlass13device_kernelIN5flash19enable_sm80_to_sm89INS1_16FlashAttnFwdSm80INS1_25CollectiveMainloopFwdSm80ILi8ELi1ELb0EN4cute5tupleIJNS5_1CILi128EEENS7_ILi64EEENS7_ILi256EEEEEELi256ENS_6half_tEfNS_4arch4Sm80ELb0ELb1ELb1ELb1ELb0ELb0ELb1ELb0EEENS1_21CollectiveEpilogueFwdINS6_IJS8_SA_S9_EEENS6_IJNS7_ILi1EEESI_SI_EEESC_SE_Li256ELb1ELb1ELb0ELb0EEENS1_19SingleTileSchedulerILb1ELb0ELb1ELi128EEEEEEEEEvNT_6ParamsE,@"STO_CUDA_ENTRY STV_DEFAULT"
_ZN7cutlass13device_kernelIN5flash19enable_sm80_to_sm89INS1_16FlashAttnFwdSm80INS1_25CollectiveMainloopFwdSm80ILi8ELi1ELb0EN4cute5tupleIJNS5_1CILi128EEENS7_ILi64EEENS7_ILi256EEEEEELi256ENS_6half_tEfNS_4arch4Sm80ELb0ELb1ELb1ELb1ELb0ELb0ELb1ELb0EEENS1_21CollectiveEpilogueFwdINS6_IJS8_SA_S9_EEENS6_IJNS7_ILi1EEESI_SI_EEESC_SE_Li256ELb1ELb1ELb0ELb0EEENS1_19SingleTileSchedulerILb1ELb0ELb1ELi128EEEEEEEEEvNT_6ParamsE:
        /* <DEDUP_REMOVED lines=17> */
.L_x_928:
        /* <DEDUP_REMOVED lines=8> */
.L_x_930:
[----:B------:R-:W-:-:S04]  /*0190*/  MOV R0, c[0x0][0x54c] ;  /* 0x0001530000007a02 */ /* 0x000fc80000000f00 */
.L_x_929:
[----:B------:R-:W-:Y:S01]  /*01a0*/  USHF.L.U32 UR7, UR7, 0x7, URZ ;  /* 0x0000000707077899 */ /* 0x000fe2000800063f */
[----:B-----5:R-:W-:-:S05]  /*01b0*/  IMAD R0, R0, c[0x0][0x548], RZ ;  /* 0x0001520000007a24 */ /* 0x020fca00078e02ff */
[----:B------:R-:W-:-:S04]  /*01c0*/  ISETP.LE.AND P0, PT, R0, UR7, PT ;  /* 0x0000000700007c0c */ /* 0x000fc8000bf03270 */
[----:B------:R-:W-:-:S05]  /*01d0*/  SEL R0, R5, 0xffffffff, !P0 ;  /* 0xffffffff05007807 */ /* 0x000fca0004000000 */
[----:B------:R2:W-:Y:S01]  /*01e0*/  STL [R1+0x54], R0 ;  /* 0x0000540001007387 */ /* 0x0005e20000100800 */
[----:B------:R-:W-:Y:S05]  /*01f0*/  BRA `(.L_x_931) ;  /* 0x0000013000007947 */ /* 0x000fea0003800000 */
.L_x_927:
[----:B------:R-:W-:-:S04]  /*0200*/  ISETP.NE.U32.AND P0, PT, RZ, c[0x0][0x568], PT ;  /* 0x00015a00ff007a0c */ /* 0x000fc80003f05070 */
[----:B------:R-:W-:-:S13]  /*0210*/  ISETP.NE.AND.EX P0, PT, RZ, c[0x0][0x56c], PT, P0 ;  /* 0x00015b00ff007a0c */ /* 0x000fda0003f05300 */
[----:B------:R-:W-:Y:S05]  /*0220*/  @!P0 BRA `(.L_x_932) ;  /* 0x0000002000008947 */ /* 0x000fea0003800000 */
[----:B------:R1:W5:Y:S01]  /*0230*/  LDG.E R0, [R2.64] ;  /* 0x0000001202007981 */ /* 0x000362000c1e1900 */
[----:B------:R-:W-:Y:S05]  /*0240*/  BRA `(.L_x_933) ;  /* 0x0000009000007947 */ /* 0x000fea0003800000 */
.L_x_932:
        /* <DEDUP_REMOVED lines=8> */
.L_x_934:
[----:B------:R-:W-:-:S04]  /*02d0*/  MOV R0, c[0x0][0x54c] ;  /* 0x0001530000007a02 */ /* 0x000fc80000000f00 */
.L_x_933:
[----:B------:R-:W-:Y:S01]  /*02e0*/  USHF.L.U32 UR7, UR7, 0x7, URZ ;  /* 0x0000000707077899 */ /* 0x000fe2000800063f */
[----:B-----5:R-:W-:-:S05]  /*02f0*/  IMAD R0, R0, c[0x0][0x548], RZ ;  /* 0x0001520000007a24 */ /* 0x020fca00078e02ff */
[----:B------:R-:W-:-:S04]  /*0300*/  ISETP.LE.AND P0, PT, R0, UR7, PT ;  /* 0x0000000700007c0c */ /* 0x000fc8000bf03270 */
[----:B------:R-:W-:-:S05]  /*0310*/  SEL R0, R5, 0xffffffff, !P0 ;  /* 0xffffffff05007807 */ /* 0x000fca0004000000 */
[----:B------:R2:W-:Y:S04]  /*0320*/  STL [R1+0x54], R0 ;  /* 0x0000540001007387 */ /* 0x0005e80000100800 */
.L_x_931:
        /* <DEDUP_REMOVED lines=25> */
[----:B-12---:R-:W-:Y:S05]  /*04c0*/  @P0 BRA `(.L_x_935) ;  /* 0x0000006000000947 */ /* 0x006fea0003800000 */
[----:B------:R-:W-:Y:S05]  /*04d0*/  @!P2 BRA `(.L_x_935) ;  /* 0x000000500000a947 */ /* 0x000fea0003800000 */
[----:B------:R1:W2:Y:S04]  /*04e0*/  LDG.E R0, [R4.64] ;  /* 0x0000001204007981 */ /* 0x0002a8000c1e1900 */
[----:B-1----:R-:W4:Y:S01]  /*04f0*/  LDG.E R4, [R4.64+0x4] ;  /* 0x0000041204047981 */ /* 0x002f22000c1e1900 */
[----:B--23--:R-:W1:Y:S08]  /*0500*/  R2UR UR16, R0 ;  /* 0x00000000001073c2 */ /* 0x00ce7000000e0000 */
[----:B----4-:R-:W1:Y:S02]  /*0510*/  R2UR UR4, R4 ;  /* 0x00000000040473c2 */ /* 0x010e6400000e0000 */
[----:B-1----:R-:W-:-:S06]  /*0520*/  UIADD3 UR16, -UR16, UR4, URZ ;  /* 0x0000000410107290 */ /* 0x002fcc000fffe13f */
.L_x_935:
[----:B------:R-:W-:-:S04]  /*0530*/  ISETP.NE.U32.AND P0, PT, RZ, c[0x0][0x368], PT ;  /* 0x0000da00ff007a0c */ /* 0x000fc80003f05070 */
[----:B------:R-:W-:-:S13]  /*0540*/  ISETP.NE.AND.EX P0, PT, RZ, c[0x0][0x36c], PT, P0 ;  /* 0x0000db00ff007a0c */ /* 0x000fda0003f05300 */
[----:B------:R-:W-:Y:S05]  /*0550*/  @!P0 BRA `(.L_x_936) ;  /* 0x0000004000008947 */ /* 0x000fea0003800000 */
[----:B------:R-:W-:-:S05]  /*0560*/  IMAD.WIDE R2, R41, R26, c[0x0][0x368] ;  /* 0x0000da0029027625 */ /* 0x000fca00078e021a */
[----:B------:R-:W2:Y:S02]  /*0570*/  LDG.E R0, [R2.64] ;  /* 0x0000001202007981 */ /* 0x000ea4000c1e1900 */
[----:B--2---:R1:W2:Y:S02]  /*0580*/  R2UR UR9, R0 ;  /* 0x00000000000973c2 */ /* 0x0042a400000e0000 */
[----:B-12---:R-:W-:Y:S05]  /*0590*/  BRA `(.L_x_937) ;  /* 0x0000006000007947 */ /* 0x006fea0003800000 */
.L_x_936:
[----:B------:R-:W-:Y:S05]  /*05a0*/  @!P4 BRA `(.L_x_937) ;  /* 0x000000500000c947 */ /* 0x000fea0003800000 */
[----:B------:R1:W2:Y:S04]  /*05b0*/  LDG.E R0, [R2.64] ;  /* 0x0000001202007981 */ /* 0x0002a8000c1e1900 */
[----:B-1----:R-:W4:Y:S01]  /*05c0*/  LDG.E R2, [R2.64+0x4] ;  /* 0x0000041202027981 */ /* 0x002f22000c1e1900 */
[----:B--2---:R-:W1:Y:S08]  /*05d0*/  R2UR UR9, R0 ;  /* 0x00000000000973c2 */ /* 0x004e7000000e0000 */
[----:B----4-:R-:W1:Y:S02]  /*05e0*/  R2UR UR4, R2 ;  /* 0x00000000020473c2 */ /* 0x010e6400000e0000 */
[----:B-1----:R-:W-:-:S06]  /*05f0*/  UIADD3 UR9, -UR9, UR4, URZ ;  /* 0x0000000409097290 */ /* 0x002fcc000fffe13f */
.L_x_937:
[----:B------:R-:W-:Y:S01]  /*0600*/  ULDC UR4, c[0x0][0x2c4] ;  /* 0x0000b10000047ab9 */ /* 0x000fe20000000800 */
[----:B-----5:R-:W-:Y:S01]  /*0610*/  IADD3 R11, R7, UR6, RZ ;  /* 0x00000006070b7c10 */ /* 0x020fe2000fffe0ff */
[----:B------:R-:W-:-:S02]  /*0620*/  UISETP.NE.AND UP2, UPT, UR4, 0x1, UPT ;  /* 0x000000010400788c */ /* 0x000fc4000bf45270 */
[----:B------:R-:W-:Y:S02]  /*0630*/  ULDC.64 UR10, c[0x0][0x2c8] ;  /* 0x0000b200000a7ab9 */ /* 0x000fe40000000a00 */
[----:B------:R-:W-:Y:S02]  /*0640*/  ULDC.64 UR4, c[0x0][0x328] ;  /* 0x0000ca0000047ab9 */ /* 0x000fe40000000a00 */
[----:B------:R-:W-:Y:S02]  /*0650*/  UISETP.GE.AND UP1, UPT, UR5, 0x1, UPT ;  /* 0x000000010500788c */ /* 0x000fe4000bf26270 */
[----:B------:R-:W-:-:S03]  /*0660*/  UIADD3 UR9, -UR6, UR9, URZ ;  /* 0x0000000906097290 */ /* 0x000fc6000fffe13f */
[----:B------:R-:W-:Y:S01]  /*0670*/  @UP2 UIADD3 UR12, UR7, 0x7f, URZ ;  /* 0x0000007f070c2890 */ /* 0x000fe2000fffe03f */
[----:B------:R-:W-:Y:S01]  /*0680*/  PLOP3.LUT P0, PT, PT, PT, UP1, 0x40, 0x0 ;  /* 0x000000000000781c */ /* 0x000fe20003f0e818 */
[----:B---3--:R-:W-:Y:S02]  /*0690*/  UIADD3 UR8, UR9, 0x1, -UR16 ;  /* 0x0000000109087890 */ /* 0x008fe4000fffe810 */
[----:B------:R-:W-:Y:S02]  /*06a0*/  UIMAD.WIDE.U32 UR12, UR12, UR10, URZ ;  /* 0x0000000a0c0c72a5 */ /* 0x000fe4000f8e003f */
[----:B------:R-:W-:Y:S02]  /*06b0*/  UIADD3 UR10, UR7, 0x7f, URZ ;  /* 0x0000007f070a7890 */ /* 0x000fe4000fffe03f */
[----:B------:R-:W-:-:S04]  /*06c0*/  @UP2 USHF.R.U32.HI UR10, URZ, UR11, UR13 ;  /* 0x0000000b3f0a2299 */ /* 0x000fc8000801160d */
[----:B------:R-:W-:-:S04]  /*06d0*/  UIADD3 UR8, UR8, UR10, URZ ;  /* 0x0000000a08087290 */ /* 0x000fc8000fffe03f */
[----:B------:R-:W-:Y:S01]  /*06e0*/  UIADD3 UR4, UR8, UR4, URZ ;  /* 0x0000000408047290 */ /* 0x000fe2000fffe03f */
[----:B------:R-:W-:Y:S05]  /*06f0*/  @P0 BRA `(.L_x_938) ;  /* 0x0000012000000947 */ /* 0x000fea0003800000 */
[----:B------:R-:W-:Y:S01]  /*0700*/  ISETP.LT.AND P0, PT, RZ, UR8, PT ;  /* 0x00000008ff007c0c */ /* 0x000fe2000bf01270 */
[----:B------:R-:W-:-:S12]  /*0710*/  UIADD3 UR6, UR8, -0x1, URZ ;  /* 0xffffffff08067890 */ /* 0x000fd8000fffe03f */
        /* <DEDUP_REMOVED lines=8> */
.L_x_939:
[----:B------:R-:W-:Y:S02]  /*07a0*/  UISETP.NE.AND UP0, UPT, UR5, 0x1, UPT ;  /* 0x000000010500788c */ /* 0x000fe4000bf05270 */
[----:B------:R-:W-:Y:S02]  /*07b0*/  ULDC.64 UR10, c[0x0][0x330] ;  /* 0x0000cc00000a7ab9 */ /* 0x000fe40000000a00 */
[----:B------:R-:W-:-:S07]  /*07c0*/  UIMAD.WIDE.U32 UR12, UR6, UR10, URZ ;  /* 0x0000000a060c72a5 */ /* 0x000fce000f8e003f */
[----:B------:R-:W-:Y:S02]  /*07d0*/  @UP0 USHF.R.U32.HI UR6, URZ, UR11, UR13 ;  /* 0x0000000b3f060299 */ /* 0x000fe4000801160d */
.L_x_940:
[----:B------:R-:W-:Y:S02]  /*07e0*/  ULDC UR8, c[0x0][0x32c] ;  /* 0x0000cb0000087ab9 */ /* 0x000fe40000000800 */
[----:B------:R-:W-:-:S04]  /*07f0*/  UIMAD UR8, UR6, UR5, UR8 ;  /* 0x00000005060872a4 */ /* 0x000fc8000f8e0208 */
[----:B------:R-:W-:-:S04]  /*0800*/  UISETP.LT.AND UP0, UPT, UR4, UR8, UPT ;  /* 0x000000080400728c */ /* 0x000fc8000bf01270 */
[----:B------:R-:W-:Y:S02]  /*0810*/  USEL UR4, UR4, UR8, UP0 ;  /* 0x0000000804047287 */ /* 0x000fe40008000000 */
.L_x_938:
[----:B------:R-:W-:Y:S01]  /*0820*/  UIADD3 UR12, UR9, 0x3f, URZ ;  /* 0x0000003f090c7890 */ /* 0x000fe2000fffe03f */
[----:B------:R-:W-:Y:S01]  /*0830*/  PLOP3.LUT P0, PT, PT, PT, UP1, 0x40, 0x0 ;  /* 0x000000000000781c */ /* 0x000fe20003f0e818 */
[----:B------:R-:W-:Y:S02]  /*0840*/  UIADD3 UR6, UR4, 0x3f, URZ ;  /* 0x0000003f04067890 */ /* 0x000fe4000fffe03f */
[----:B------:R-:W-:Y:S02]  /*0850*/  ULDC.64 UR10, c[0x0][0x2c8] ;  /* 0x0000b200000a7ab9 */ /* 0x000fe40000000a00 */
[----:B------:R-:W-:Y:S02]  /*0860*/  UIMAD.WIDE.U32 UR14, UR7, UR10, URZ ;  /* 0x0000000a070e72a5 */ /* 0x000fe4000f8e003f */
[----:B------:R-:W-:Y:S02]  /*0870*/  USHF.R.S32.HI UR8, URZ, 0x1f, UR12 ;  /* 0x0000001f3f087899 */ /* 0x000fe4000801140c */
[----:B------:R-:W-:-:S02]  /*0880*/  USHF.R.S32.HI UR10, URZ, 0x1f, UR6 ;  /* 0x0000001f3f0a7899 */ /* 0x000fc40008011406 */
[----:B------:R-:W-:Y:S02]  /*0890*/  ULEA.HI UR8, UR8, UR12, URZ, 0x6 ;  /* 0x0000000c08087291 */ /* 0x000fe4000f8f303f */
[----:B------:R-:W-:Y:S02]  /*08a0*/  ULEA.HI UR10, UR10, UR6, URZ, 0x6 ;  /* 0x000000060a0a7291 */ /* 0x000fe4000f8f303f */
[----:B------:R-:W-:Y:S02]  /*08b0*/  UMOV UR4, UR7 ;  /* 0x0000000700047c82 */ /* 0x000fe40008000000 */
[----:B------:R-:W-:Y:S02]  /*08c0*/  @UP2 USHF.R.U32.HI UR4, URZ, UR11, UR15 ;  /* 0x0000000b3f042299 */ /* 0x000fe4000801160f */
[----:B------:R-:W-:Y:S02]  /*08d0*/  USHF.R.S32.HI UR14, URZ, 0x6, UR8 ;  /* 0x000000063f0e7899 */ /* 0x000fe40008011408 */
[----:B------:R-:W-:-:S02]  /*08e0*/  USHF.R.S32.HI UR11, URZ, 0x6, UR10 ;  /* 0x000000063f0b7899 */ /* 0x000fc4000801140a */
[----:B------:R-:W-:Y:S02]  /*08f0*/  UIADD3 UR6, UR9, -UR16, URZ ;  /* 0x8000001009067290 */ /* 0x000fe4000fffe03f */
[----:B------:R-:W-:Y:S02]  /*0900*/  UISETP.LT.AND UP0, UPT, UR14, UR11, UPT ;  /* 0x0000000b0e00728c */ /* 0x000fe4000bf01270 */
[----:B------:R-:W-:Y:S02]  /*0910*/  UIADD3 UR10, UR6, UR4, URZ ;  /* 0x00000004060a7290 */ /* 0x000fe4000fffe03f */
[----:B------:R-:W-:Y:S02]  /*0920*/  ULDC UR8, c[0x0][0x324] ;  /* 0x0000c90000087ab9 */ /* 0x000fe40000000800 */
[----:B------:R-:W-:Y:S02]  /*0930*/  USEL UR14, UR14, UR11, UP0 ;  /* 0x0000000b0e0e7287 */ /* 0x000fe40008000000 */
        /* <DEDUP_REMOVED lines=13> */
.L_x_942:
[----:B------:R-:W-:-:S03]  /*0a10*/  UISETP.NE.AND UP0, UPT, UR5, 0x1, UPT ;  /* 0x000000010500788c */ /* 0x000fc6000bf05270 */
[----:B------:R-:W-:Y:S02]  /*0a20*/  ULDC.64 UR4, c[0x0][0x330] ;  /* 0x0000cc0000047ab9 */ /* 0x000fe40000000a00 */
[----:B------:R-:W-:-:S07]  /*0a30*/  UIMAD.WIDE.U32 UR12, UR10, UR4, URZ ;  /* 0x000000040a0c72a5 */ /* 0x000fce000f8e003f */
[----:B------:R-:W-:Y:S02]  /*0a40*/  @UP0 UMOV UR11, UR13 ;  /* 0x0000000d000b0c82 */ /* 0x000fe40008000000 */
[----:B------:R-:W-:Y:S02]  /*0a50*/  @UP0 USHF.R.U32.HI UR10, URZ, UR5, UR11 ;  /* 0x000000053f0a0299 */ /* 0x000fe4000801160b */
.L_x_943:
[----:B------:R-:W-:Y:S02]  /*0a60*/  ULDC UR4, c[0x0][0x32c] ;  /* 0x0000cb0000047ab9 */ /* 0x000fe40000000800 */
[----:B------:R-:W-:-:S04]  /*0a70*/  UIMAD UR4, UR10, UR4, URZ ;  /* 0x000000040a0472a4 */ /* 0x000fc8000f8e023f */
[----:B------:R-:W-:-:S04]  /*0a80*/  UISETP.LT.AND UP0, UPT, UR8, UR4, UPT ;  /* 0x000000040800728c */ /* 0x000fc8000bf01270 */
[----:B------:R-:W-:-:S04]  /*0a90*/  USEL UR8, UR8, UR4, !UP0 ;  /* 0x0000000408087287 */ /* 0x000fc8000c000000 */
.L_x_941:
[----:B------:R-:W-:Y:S01]  /*0aa0*/  USHF.R.S32.HI UR4, URZ, 0x1f, UR8 ;  /* 0x0000001f3f047899 */ /* 0x000fe20008011408 */
[----:B------:R-:W-:Y:S01]  /*0ab0*/  PLOP3.LUT P1, PT, PT, PT, PT, 0x80, 0x0 ;  /* 0x000000000000781c */ /* 0x000fe20003f2f070 */
[----:B------:R-:W-:Y:S01]  /*0ac0*/  IMAD.MOV.U32 R10, RZ, RZ, RZ ;  /* 0x000000ffff0a7224 */ /* 0x000fe200078e00ff */
[----:B------:R-:W-:Y:S01]  /*0ad0*/  CS2R R128, SRZ ;  /* 0x0000000000807805 */ /* 0x000fe2000001ff00 */
[----:B------:R-:W-:Y:S01]  /*0ae0*/  ULEA.HI UR8, UR4, UR8, URZ, 0x6 ;  /* 0x0000000804087291 */ /* 0x000fe2000f8f303f */
[----:B------:R-:W-:Y:S01]  /*0af0*/  IMAD.MOV.U32 R130, RZ, RZ, RZ ;  /* 0x000000ffff827224 */ /* 0x000fe200078e00ff */
[----:B------:R-:W-:Y:S01]  /*0b00*/  CS2R R14, SRZ ;  /* 0x00000000000e7805 */ /* 0x000fe2000001ff00 */
[----:B------:R-:W-:Y:S01]  /*0b10*/  MOV R126, RZ ;  /* 0x000000ff007e7202 */ /* 0x000fe20000000f00 */
[----:B------:R-:W-:Y:S01]  /*0b20*/  USHF.R.S32.HI UR8, URZ, 0x6, UR8 ;  /* 0x000000063f087899 */ /* 0x000fe20008011408 */
[----:B------:R-:W-:Y:S01]  /*0b30*/  CS2R R124, SRZ ;  /* 0x00000000007c7805 */ /* 0x000fe2000001ff00 */
[----:B------:R-:W-:Y:S01]  /*0b40*/  CS2R R122, SRZ ;  /* 0x00000000007a7805 */ /* 0x000fe2000001ff00 */
        /* <DEDUP_REMOVED lines=17> */
[----:B------:R-:W-:Y:S01]  /*0c60*/  CS2R R22, SRZ ;  /* 0x0000000000167805 */ /* 0x000fe2000001ff00 */
[----:B------:R-:W-:Y:S01]  /*0c70*/  IMAD.MOV.U32 R102, RZ, RZ, RZ ;  /* 0x000000ffff667224 */ /* 0x000fe200078e00ff */
        /* <DEDUP_REMOVED lines=53> */
[----:B------:R-:W-:Y:S05]  /*0fd0*/  @!P0 BRA `(.L_x_944) ;  /* 0x000149d000008947 */ /* 0x000fea0003800000 */
[----:B------:R-:W-:-:S04]  /*0fe0*/  ISETP.NE.U32.AND P3, PT, RZ, c[0x0][0x340], PT ;  /* 0x0000d000ff007a0c */ /* 0x000fc80003f65070 */
[----:B------:R-:W-:-:S13]  /*0ff0*/  ISETP.NE.AND.EX P3, PT, RZ, c[0x0][0x344], PT, P3 ;  /* 0x0000d100ff007a0c */ /* 0x000fda0003f65330 */
[----:B------:R-:W-:-:S05]  /*1000*/  @P3 IMAD.WIDE R2, R41, R26, c[0x0][0x340] ;  /* 0x0000d00029023625 */ /* 0x000fca00078e021a */
[----:B------:R1:W2:Y:S01]  /*1010*/  @P3 LDG.E R20, [R2.64] ;  /* 0x0000001202143981 */ /* 0x0002a2000c1e1900 */
[----:B------:R-:W-:Y:S01]  /*1020*/  SHF.R.S32.HI R0, RZ, 0x1f, R6 ;  /* 0x0000001fff007819 */ /* 0x000fe20000011406 */
[----:B------:R-:W-:Y:S01]  /*1030*/  ULDC UR4, c[0x0][0x2c4] ;  /* 0x0000b10000047ab9 */ /* 0x000fe20000000800 */
[----:B------:R-:W-:Y:S01]  /*1040*/  SHF.R.S32.HI R100, RZ, 0x1f, R103 ;  /* 0x0000001fff647819 */ /* 0x000fe20000011467 */
[----:B------:R-:W3:Y:S01]  /*1050*/  S2R R29, SR_CTAID.Y ;  /* 0x00000000001d7919 */ /* 0x000ee20000002600 */
[----:B------:R-:W-:Y:S01]  /*1060*/  PLOP3.LUT P1, PT, PT, PT, UP2, 0x80, 0x0 ;  /* 0x000000000000781c */ /* 0x000fe20003f2f028 */
[----:B------:R-:W-:Y:S01]  /*1070*/  IMAD R0, R0, c[0x0][0x178], RZ ;  /* 0x00005e0000007a24 */ /* 0x000fe200078e02ff */
[-C--:B------:R-:W-:Y:S01]  /*1080*/  LEA.HI R4, R100, R103.reuse, RZ, 0x3 ;  /* 0x0000006764047211 */ /* 0x080fe200078f18ff */
[----:B------:R-:W-:Y:S01]  /*1090*/  UIMAD UR4, UR16, UR4, URZ ;  /* 0x00000004100472a4 */ /* 0x000fe2000f8e023f */
[----:B------:R-:W-:Y:S01]  /*10a0*/  SHF.R.S32.HI R18, RZ, 0x1f, R41 ;  /* 0x0000001fff127819 */ /* 0x000fe20000011429 */
[----:B------:R-:W-:Y:S01]  /*10b0*/  IMAD R0, R6, c[0x0][0x17c], R0 ;  /* 0x00005f0006007a24 */ /* 0x000fe200078e0200 */
[----:B------:R-:W-:Y:S01]  /*10c0*/  SHF.R.S32.HI R26, RZ, 0x3, R4 ;  /* 0x00000003ff1a7819 */ /* 0x000fe20000011404 */
[----:B------:R-:W-:Y:S01]  /*10d0*/  BSSY B0, `(.L_x_945) ;  /* 0x00000b3000007945 */ /* 0x000fe20003800000 */
[----:B------:R-:W-:-:S02]  /*10e0*/  LEA.HI R19, R100, R103, RZ, 0x4 ;  /* 0x0000006764137211 */ /* 0x000fc400078f20ff */
[----:B------:R-:W-:Y:S02]  /*10f0*/  PLOP3.LUT P0, PT, PT, PT, UP2, 0x80, 0x0 ;  /* 0x000000000000781c */ /* 0x000fe40003f0f028 */
[----:B------:R-:W-:Y:S02]  /*1100*/  SHF.R.S32.HI R10, RZ, 0x4, R19 ;  /* 0x00000004ff0a7819 */ /* 0x000fe40000011413 */
[----:B------:R-:W-:Y:S02]  /*1110*/  IADD3 R30, R26, UR7, RZ ;  /* 0x000000071a1e7c10 */ /* 0x000fe4000fffe0ff */
[----:B------:R-:W-:Y:S02]  /*1120*/  LEA.HI R9, R19, R10, RZ, 0x1 ;  /* 0x0000000a13097211 */ /* 0x000fe400078f08ff */
[----:B------:R-:W-:Y:S01]  /*1130*/  LEA.HI R13, R100, R103, RZ, 0x6 ;  /* 0x00000067640d7211 */ /* 0x000fe200078f30ff */
[----:B-1----:R-:W-:Y:S01]  /*1140*/  IMAD.WIDE.U32 R2, R6, c[0x0][0x178], RZ ;  /* 0x00005e0006027a25 */ /* 0x002fe200078e00ff */
[----:B---3--:R-:W-:-:S03]  /*1150*/  SHF.R.S32.HI R25, RZ, 0x1f, R29 ;  /* 0x0000001fff197819 */ /* 0x008fc6000001141d */
[----:B------:R-:W-:Y:S01]  /*1160*/  IMAD.IADD R3, R3, 0x1, R0 ;  /* 0x0000000103037824 */ /* 0x000fe200078e0200 */
[----:B------:R-:W-:Y:S01]  /*1170*/  LOP3.LUT R0, R4, 0xfffffff8, RZ, 0xc0, !PT ;  /* 0xfffffff804007812 */ /* 0x000fe200078ec0ff */
[----:B------:R-:W-:-:S04]  /*1180*/  IMAD R5, R25, c[0x0][0x1b8], RZ ;  /* 0x00006e0019057a24 */ /* 0x000fc800078e02ff */
[----:B------:R-:W-:Y:S02]  /*1190*/  IMAD.IADD R32, R103, 0x1, -R0 ;  /* 0x0000000167207824 */ /* 0x000fe400078e0a00 */
[C---:B------:R-:W-:Y:S01]  /*11a0*/  IMAD R0, R29.reuse, c[0x0][0x1bc], R5 ;  /* 0x00006f001d007a24 */ /* 0x040fe200078e0205 */
[----:B------:R-:W-:Y:S01]  /*11b0*/  SEL R5, R18, RZ, !P2 ;  /* 0x000000ff12057207 */ /* 0x000fe20005000000 */
[----:B------:R-:W-:Y:S02]  /*11c0*/  IMAD R7, R32, 0x20, R26 ;  /* 0x0000002020077824 */ /* 0x000fe400078e021a */
[----:B------:R-:W-:-:S03]  /*11d0*/  IMAD.WIDE.U32 R2, R29, c[0x0][0x1b8], R2 ;  /* 0x00006e001d027a25 */ /* 0x000fc600078e0002 */
[----:B------:R-:W-:Y:S01]  /*11e0*/  IADD3 R7, R7, UR7, RZ ;  /* 0x0000000707077c10 */ /* 0x000fe2000fffe0ff */
[----:B------:R-:W-:Y:S01]  /*11f0*/  IMAD.IADD R3, R3, 0x1, R0 ;  /* 0x0000000103037824 */ /* 0x000fe200078e0200 */
[----:B------:R-:W-:Y:S01]  /*1200*/  SEL R0, R41, RZ, !P2 ;  /* 0x000000ff29007207 */ /* 0x000fe20005000000 */
[----:B------:R-:W-:Y:S02]  /*1210*/  IMAD R5, R5, c[0x0][0x1c0], RZ ;  /* 0x0000700005057a24 */ /* 0x000fe400078e02ff */
[----:B------:R-:W-:-:S04]  /*1220*/  @P1 IMAD.HI.U32 R6, R7, c[0x0][0x2c8], RZ ;  /* 0x0000b20007061a27 */ /* 0x000fc800078e00ff */
[C---:B------:R-:W-:Y:S01]  /*1230*/  IMAD R8, R0.reuse, c[0x0][0x1c4], R5 ;  /* 0x0000710000087a24 */ /* 0x040fe200078e0205 */
[----:B------:R-:W-:Y:S01]  /*1240*/  LOP3.LUT R5, R9, 0xfffffffe, RZ, 0xc0, !PT ;  /* 0xfffffffe09057812 */ /* 0x000fe200078ec0ff */
[----:B------:R-:W-:Y:S01]  /*1250*/  IMAD.MOV.U32 R4, RZ, RZ, R7 ;  /* 0x000000ffff047224 */ /* 0x000fe200078e0007 */
[----:B------:R-:W-:Y:S01]  /*1260*/  @P0 SHF.R.U32.HI R4, RZ, c[0x0][0x2cc], R6 ;  /* 0x0000b300ff040a19 */ /* 0x000fe20000011606 */
[----:B------:R-:W-:Y:S01]  /*1270*/  IMAD.WIDE.U32 R2, R0, c[0x0][0x1c0], R2 ;  /* 0x0000700000027a25 */ /* 0x000fe200078e0002 */
[----:B------:R-:W-:Y:S02]  /*1280*/  SHF.R.S32.HI R9, RZ, 0x1f, R11 ;  /* 0x0000001fff097819 */ /* 0x000fe4000001140b */
[----:B------:R-:W-:Y:S01]  /*1290*/  SHF.R.S32.HI R6, RZ, 0x1f, R4 ;  /* 0x0000001fff067819 */ /* 0x000fe20000011404 */
[----:B------:R-:W-:Y:S01]  /*12a0*/  IMAD.IADD R31, R10, 0x1, -R5 ;  /* 0x000000010a1f7824 */ /* 0x000fe200078e0a05 */
[----:B------:R-:W-:Y:S01]  /*12b0*/  IADD3 R5, R30, 0x20, RZ ;  /* 0x000000201e057810 */ /* 0x000fe20007ffe0ff */
[----:B------:R-:W-:-:S02]  /*12c0*/  IMAD.IADD R3, R3, 0x1, R8 ;  /* 0x0000000103037824 */ /* 0x000fc400078e0208 */
[----:B------:R-:W-:Y:S01]  /*12d0*/  IMAD.MOV R0, RZ, RZ, -R4 ;  /* 0x000000ffff007224 */ /* 0x000fe200078e0a04 */
[----:B------:R-:W-:Y:S01]  /*12e0*/  ISETP.GE.AND P0, PT, R5, UR4, PT ;  /* 0x0000000405007c0c */ /* 0x000fe2000bf06270 */
[----:B------:R-:W-:Y:S02]  /*12f0*/  IMAD.SHL.U32 R8, R26, 0x40, RZ ;  /* 0x000000401a087824 */ /* 0x000fe400078e00ff */
[----:B------:R-:W-:Y:S02]  /*1300*/  IMAD R5, R0, c[0x0][0x2c4], R7 ;  /* 0x0000b10000057a24 */ /* 0x000fe400078e0207 */
[----:B------:R-:W-:Y:S01]  /*1310*/  IMAD R6, R6, c[0x0][0x1b0], RZ ;  /* 0x00006c0006067a24 */ /* 0x000fe200078e02ff */
[----:B------:R-:W-:Y:S01]  /*1320*/  LOP3.LUT R0, R8, 0x1c0, RZ, 0xc0, !PT ;  /* 0x000001c008007812 */ /* 0x000fe200078ec0ff */
[----:B------:R-:W-:Y:S02]  /*1330*/  IMAD.SHL.U32 R10, R32, 0x8, RZ ;  /* 0x00000008200a7824 */ /* 0x000fe400078e00ff */
[C---:B------:R-:W-:Y:S01]  /*1340*/  IMAD R8, R4.reuse, c[0x0][0x1b4], R6 ;  /* 0x00006d0004087a24 */ /* 0x040fe200078e0206 */
[----:B------:R-:W-:Y:S01]  /*1350*/  SHF.R.U32.HI R6, RZ, 0x3, R0 ;  /* 0x00000003ff067819 */ /* 0x000fe20000011600 */
[----:B------:R-:W-:Y:S01]  /*1360*/  IMAD.WIDE.U32 R2, R4, c[0x0][0x1b0], R2 ;  /* 0x00006c0004027a25 */ /* 0x000fe200078e0002 */
[----:B------:R-:W-:-:S02]  /*1370*/  LOP3.LUT R7, R0, 0x38, R10, 0xf8, !PT ;  /* 0x0000003800077812 */ /* 0x000fc400078ef80a */
[----:B------:R-:W-:Y:S01]  /*1380*/  SHF.R.S32.HI R4, RZ, 0x1f, R5 ;  /* 0x0000001fff047819 */ /* 0x000fe20000011405 */
[----:B------:R-:W-:Y:S01]  /*1390*/  IMAD.IADD R3, R3, 0x1, R8 ;  /* 0x0000000103037824 */ /* 0x000fe200078e0208 */
[----:B------:R-:W-:Y:S01]  /*13a0*/  IADD3 R0, P1, R11, R26, RZ ;  /* 0x0000001a0b007210 */ /* 0x000fe20007f3e0ff */
[----:B------:R-:W-:Y:S01]  /*13b0*/  IMAD.SHL.U32 R17, R32, 0x8, RZ ;  /* 0x0000000820117824 */ /* 0x000fe200078e00ff */
[----:B------:R-:W-:Y:S01]  /*13c0*/  IADD3 R11, R10, 0x80, RZ ;  /* 0x000000800a0b7810 */ /* 0x000fe20007ffe0ff */
[----:B------:R-:W-:Y:S01]  /*13d0*/  IMAD R4, R4, c[0x0][0x1a8], RZ ;  /* 0x00006a0004047a24 */ /* 0x000fe200078e02ff */
[----:B------:R-:W-:Y:S01]  /*13e0*/  LOP3.LUT R14, R7, R6, RZ, 0x3c, !PT ;  /* 0x00000006070e7212 */ /* 0x000fe200078e3cff */
[C---:B------:R-:W-:Y:S01]  /*13f0*/  IMAD.WIDE.U32 R2, R5.reuse, c[0x0][0x1a8], R2 ;  /* 0x00006a0005027a25 */ /* 0x040fe200078e0002 */
[----:B------:R-:W-:Y:S02]  /*1400*/  LEA.HI.X.SX32 R6, R26, R9, 0x1, P1 ;  /* 0x000000091a067211 */ /* 0x000fe400008f0eff */
[----:B------:R-:W-:Y:S01]  /*1410*/  ISETP.GE.AND P1, PT, R30, UR4, PT ;  /* 0x000000041e007c0c */ /* 0x000fe2000bf26270 */
[----:B------:R-:W-:Y:S01]  /*1420*/  IMAD R12, R5, c[0x0][0x1ac], R4 ;  /* 0x00006b00050c7a24 */ /* 0x000fe200078e0204 */
[----:B------:R-:W-:Y:S01]  /*1430*/  ISETP.GE.AND P2, PT, R11, c[0x0][0x1d4], PT ;  /* 0x000075000b007a0c */ /* 0x000fe20003f46270 */
[C---:B------:R-:W-:Y:S01]  /*1440*/  IMAD R5, R6.reuse, c[0x0][0x1e0], RZ ;  /* 0x0000780006057a24 */ /* 0x040fe200078e02ff */
[----:B------:R-:W-:Y:S01]  /*1450*/  SHF.R.S32.HI R11, RZ, 0x1f, R10 ;  /* 0x0000001fff0b7819 */ /* 0x000fe2000001140a */
[----:B------:R-:W-:Y:S01]  /*1460*/  IMAD R4, R6, c[0x0][0x208], RZ ;  /* 0x0000820006047a24 */ /* 0x000fe200078e02ff */
[----:B------:R-:W-:Y:S01]  /*1470*/  LEA R28, P5, R2, c[0x0][0x160], 0x1 ;  /* 0x00005800021c7a11 */ /* 0x000fe200078a08ff */
[C---:B------:R-:W-:Y:S01]  /*1480*/  IMAD R15, R0.reuse, c[0x0][0x1e4], R5 ;  /* 0x00007900000f7a24 */ /* 0x040fe200078e0205 */
[----:B------:R-:W-:Y:S01]  /*1490*/  IADD3 R22, R17, 0x80, RZ ;  /* 0x0000008011167810 */ /* 0x000fe20007ffe0ff */
[----:B------:R-:W-:-:S02]  /*14a0*/  IMAD R16, R0, c[0x0][0x20c], R4 ;  /* 0x0000830000107a24 */ /* 0x000fc400078e0204 */
[----:B------:R-:W-:Y:S01]  /*14b0*/  IMAD.WIDE.U32 R8, R0, c[0x0][0x1e0], R10 ;  /* 0x0000780000087a25 */ /* 0x000fe200078e000a */
[----:B------:R-:W-:-:S03]  /*14c0*/  ISETP.GE.AND P6, PT, R22, c[0x0][0x198], PT ;  /* 0x0000660016007a0c */ /* 0x000fc60003fc6270 */
[----:B------:R-:W-:Y:S01]  /*14d0*/  IMAD.WIDE.U32 R6, R0, c[0x0][0x208], R10 ;  /* 0x0000820000067a25 */ /* 0x000fe200078e000a */
[----:B------:R-:W-:-:S03]  /*14e0*/  LOP3.LUT R0, R19, 0xfffffff0, RZ, 0xc0, !PT ;  /* 0xfffffff013007812 */ /* 0x000fc600078ec0ff */
[----:B------:R-:W-:Y:S02]  /*14f0*/  IMAD.IADD R3, R3, 0x1, R12 ;  /* 0x0000000103037824 */ /* 0x000fe400078e020c */
[----:B------:R-:W-:Y:S01]  /*1500*/  IMAD.SHL.U32 R4, R13, 0x8, RZ ;  /* 0x000000080d047824 */ /* 0x000fe200078e00ff */
[----:B------:R-:W-:Y:S01]  /*1510*/  IADD3 R13, R17, 0xc0, RZ ;  /* 0x000000c0110d7810 */ /* 0x000fe20007ffe0ff */
[----:B------:R-:W-:Y:S01]  /*1520*/  IMAD.IADD R0, R103, 0x1, -R0 ;  /* 0x0000000167007824 */ /* 0x000fe200078e0a00 */
[----:B------:R-:W-:Y:S01]  /*1530*/  LEA.HI.X R27, R2, c[0x0][0x164], R3, 0x1, P5 ;  /* 0x00005900021b7a11 */ /* 0x000fe200028f0c03 */
[----:B------:R-:W-:Y:S01]  /*1540*/  IMAD.IADD R9, R9, 0x1, R15 ;  /* 0x0000000109097824 */ /* 0x000fe200078e020f */
[----:B------:R-:W-:Y:S01]  /*1550*/  @!P1 SHF.R.S32.HI R3, RZ, 0x1f, R22 ;  /* 0x0000001fff039819 */ /* 0x000fe20000011416 */
[----:B------:R-:W1:Y:S01]  /*1560*/  SHFL.IDX PT, R2, R28, RZ, 0x181f ;  /* 0x00181fff1c027589 */ /* 0x000e6200000e0000 */
[----:B------:R-:W-:Y:S01]  /*1570*/  LOP3.LUT R231, R14, 0xfffffe00, R4, 0xf8, !PT ;  /* 0xfffffe000ee77812 */ /* 0x000fe200078ef804 */
[----:B------:R-:W-:Y:S01]  /*1580*/  IMAD.IADD R7, R7, 0x1, R16 ;  /* 0x0000000107077824 */ /* 0x000fe200078e0210 */
[----:B------:R-:W-:Y:S01]  /*1590*/  SHF.R.S32.HI R4, RZ, 0x1f, R0 ;  /* 0x0000001fff047819 */ /* 0x000fe20000011400 */
[----:B------:R-:W-:Y:S01]  /*15a0*/  IMAD R23, R25, c[0x0][0x1e8], RZ ;  /* 0x00007a0019177a24 */ /* 0x000fe200078e02ff */
[----:B------:R-:W-:Y:S01]  /*15b0*/  @!P1 LEA.HI R22, R3, R22, RZ, 0x3 ;  /* 0x0000001603169211 */ /* 0x000fe200078f18ff */
[----:B------:R-:W-:Y:S01]  /*15c0*/  @!P1 IMAD.SHL.U32 R16, R231, 0x2, RZ ;  /* 0x00000002e7109824 */ /* 0x000fe200078e00ff */
[----:B------:R-:W3:Y:S01]  /*15d0*/  SHFL.IDX PT, R3, R27, RZ, 0x181f ;  /* 0x00181fff1b037589 */ /* 0x000ee200000e0000 */
[----:B------:R-:W-:Y:S01]  /*15e0*/  LEA.HI R24, R4, R0, RZ, 0x3 ;  /* 0x0000000004187211 */ /* 0x000fe200078f18ff */
[----:B------:R-:W-:Y:S01]  /*15f0*/  IMAD R25, R25, c[0x0][0x210], RZ ;  /* 0x0000840019197a24 */ /* 0x000fe200078e02ff */
[----:B------:R-:W-:Y:S01]  /*1600*/  @!P1 SHF.R.S32.HI R12, RZ, 0x1f, R13 ;  /* 0x0000001fff0c9819 */ /* 0x000fe2000001140d */
[C---:B------:R-:W-:Y:S01]  /*1610*/  IMAD R23, R29.reuse, c[0x0][0x1ec], R23 ;  /* 0x00007b001d177a24 */ /* 0x040fe200078e0217 */
[----:B------:R-:W-:Y:S01]  /*1620*/  LOP3.LUT R4, R24, 0xfffffff8, RZ, 0xc0, !PT ;  /* 0xfffffff818047812 */ /* 0x000fe200078ec0ff */
[----:B------:R-:W-:Y:S01]  /*1630*/  IMAD.WIDE.U32 R8, R29, c[0x0][0x1e8], R8 ;  /* 0x00007a001d087a25 */ /* 0x000fe200078e0008 */
[----:B------:R-:W-:-:S02]  /*1640*/  ISETP.GE.AND P5, PT, R13, c[0x0][0x198], PT ;  /* 0x000066000d007a0c */ /* 0x000fc40003fa6270 */
[----:B------:R-:W-:Y:S01]  /*1650*/  @!P1 LEA.HI R13, R12, R13, RZ, 0x3 ;  /* 0x0000000d0c0d9211 */ /* 0x000fe200078f18ff */
[----:B------:R-:W-:Y:S01]  /*1660*/  IMAD.IADD R19, R0, 0x1, -R4 ;  /* 0x0000000100137824 */ /* 0x000fe200078e0a04 */
[----:B------:R-:W-:Y:S01]  /*1670*/  @!P1 LOP3.LUT R12, R22, 0xfffffff8, RZ, 0xc0, !PT ;  /* 0xfffffff8160c9812 */ /* 0x000fe200078ec0ff */
[C---:B------:R-:W-:Y:S02]  /*1680*/  IMAD R25, R29.reuse, c[0x0][0x214], R25 ;  /* 0x000085001d197a24 */ /* 0x040fe400078e0219 */
[----:B------:R-:W-:-:S04]  /*1690*/  IMAD.WIDE.U32 R6, R29, c[0x0][0x210], R6 ;  /* 0x000084001d067a25 */ /* 0x000fc800078e0006 */
[----:B------:R-:W-:Y:S02]  /*16a0*/  IMAD.IADD R9, R9, 0x1, R23 ;  /* 0x0000000109097824 */ /* 0x000fe400078e0217 */
[--C-:B--2---:R-:W-:Y:S01]  /*16b0*/  @P3 IMAD.MOV.U32 R4, RZ, RZ, R20.reuse ;  /* 0x000000ffff043224 */ /* 0x104fe200078e0014 */
[----:B------:R-:W-:Y:S01]  /*16c0*/  @P3 SHF.R.S32.HI R5, RZ, 0x1f, R20 ;  /* 0x0000001fff053819 */ /* 0x000fe20000011414 */
[----:B------:R-:W-:Y:S02]  /*16d0*/  @!P3 IMAD.MOV.U32 R4, RZ, RZ, R41 ;  /* 0x000000ffff04b224 */ /* 0x000fe400078e0029 */
[----:B------:R-:W-:Y:S01]  /*16e0*/  @!P3 IMAD.MOV.U32 R5, RZ, RZ, R18 ;  /* 0x000000ffff05b224 */ /* 0x000fe200078e0012 */
[----:B------:R-:W-:Y:S02]  /*16f0*/  IADD3 R18, R10, 0x40, RZ ;  /* 0x000000400a127810 */ /* 0x000fe40007ffe0ff */
[----:B------:R-:W-:Y:S02]  /*1700*/  SEL R21, R4, RZ, !P4 ;  /* 0x000000ff04157207 */ /* 0x000fe40006000000 */
[----:B------:R-:W-:-:S02]  /*1710*/  @!P1 SHF.R.S32.HI R0, RZ, 0x1f, R18 ;  /* 0x0000001fff009819 */ /* 0x000fc40000011412 */
[----:B-1----:R-:W-:Y:S01]  /*1720*/  @!P1 LEA R4, P3, R17, R2, 0x1 ;  /* 0x0000000211049211 */ /* 0x002fe200078608ff */
[----:B------:R-:W-:Y:S01]  /*1730*/  IMAD.WIDE.U32 R38, R21, c[0x0][0x1f0], R8 ;  /* 0x00007c0015267a25 */ /* 0x000fe200078e0008 */
[----:B------:R-:W-:Y:S02]  /*1740*/  SEL R20, R5, RZ, !P4 ;  /* 0x000000ff05147207 */ /* 0x000fe40006000000 */
[----:B------:R-:W-:Y:S02]  /*1750*/  @!P1 LEA.HI R0, R0, R18, RZ, 0x3 ;  /* 0x0000001200009211 */ /* 0x000fe400078f18ff */
[C---:B---3--:R-:W-:Y:S01]  /*1760*/  @!P1 LEA.HI.X R5, R17.reuse, R3, R11, 0x1, P3 ;  /* 0x0000000311059211 */ /* 0x048fe200018f0c0b */
[----:B------:R1:W-:Y:S01]  /*1770*/  STL.64 [R1+0x40], R38 ;  /* 0x0000402601007387 */ /* 0x0003e20000100a00 */
[C---:B------:R-:W-:Y:S02]  /*1780*/  ISETP.GE.AND P3, PT, R17.reuse, c[0x0][0x198], PT ;  /* 0x0000660011007a0c */ /* 0x040fe40003f66270 */
[----:B------:R-:W-:-:S02]  /*1790*/  ISETP.GE.AND P4, PT, R17, c[0x0][0x198], PT ;  /* 0x0000660011007a0c */ /* 0x000fc40003f86270 */
[----:B------:R-:W-:Y:S02]  /*17a0*/  ISETP.GE.AND P4, PT, R18, c[0x0][0x198], PT ;  /* 0x0000660012007a0c */ /* 0x000fe40003f86270 */
[----:B------:R-:W-:Y:S02]  /*17b0*/  @!P1 LOP3.LUT R14, R0, 0xfffffff8, RZ, 0xc0, !PT ;  /* 0xfffffff8000e9812 */ /* 0x000fe400078ec0ff */
[----:B------:R-:W-:Y:S01]  /*17c0*/  @!P1 LOP3.LUT R0, R13, 0xfffffff8, RZ, 0xc0, !PT ;  /* 0xfffffff80d009812 */ /* 0x000fe200078ec0ff */
[----:B------:R-:W-:Y:S01]  /*17d0*/  @!P1 IMAD.WIDE R12, R12, 0x2, R2 ;  /* 0x000000020c0c9825 */ /* 0x000fe200078e0202 */
[----:B------:R-:W-:-:S03]  /*17e0*/  P2R R29, PR, RZ, 0x10 ;  /* 0x00000010ff1d7803 */ /* 0x000fc60000000000 */
[--C-:B------:R-:W-:Y:S01]  /*17f0*/  @!P1 IMAD.WIDE R14, R14, 0x2, R2.reuse ;  /* 0x000000020e0e9825 */ /* 0x100fe200078e0202 */
[----:B------:R-:W-:Y:S01]  /*1800*/  @!PT LDS RZ, [RZ] ;  /* 0x00000000fffff984 */ /* 0x000fe20000000800 */
[----:B------:R2:W-:Y:S01]  /*1810*/  @!P1 LDGSTS.E.BYPASS.LTC128B.128 [R16+0x10100], [R4.64], !P3 ;  /* 0x1010000004109fae */ /* 0x0005e2000d901d52 */
[----:B------:R-:W-:Y:S02]  /*1820*/  ISETP.GE.AND P3, PT, R18, c[0x0][0x1d4], PT ;  /* 0x0000750012007a0c */ /* 0x000fe40003f66270 */
[----:B------:R-:W-:Y:S01]  /*1830*/  @!P1 IMAD.WIDE R2, R0, 0x2, R2 ;  /* 0x0000000200029825 */ /* 0x000fe200078e0202 */
[----:B------:R3:W-:Y:S01]  /*1840*/  @!P1 LDGSTS.E.BYPASS.LTC128B.128 [R16+0x14100], [R14.64], !P4 ;  /* 0x141000000e109fae */ /* 0x0007e2000e101d52 */
[----:B------:R-:W-:Y:S02]  /*1850*/  ISETP.GE.AND P4, PT, R10, c[0x0][0x1d4], PT ;  /* 0x000075000a007a0c */ /* 0x000fe40003f86270 */
[C---:B------:R-:W-:Y:S01]  /*1860*/  IMAD.SHL.U32 R0, R19.reuse, 0x40, RZ ;  /* 0x0000004013007824 */ /* 0x040fe200078e00ff */
[----:B------:R4:W-:Y:S04]  /*1870*/  @!P1 LDGSTS.E.BYPASS.LTC128B.128 [R16+0x18100], [R12.64], !P6 ;  /* 0x181000000c109fae */ /* 0x0009e8000f101d52 */
[----:B------:R-:W-:Y:S01]  /*1880*/  LOP3.LUT R0, R0, 0x1c0, RZ, 0xc0, !PT ;  /* 0x000001c000007812 */ /* 0x000fe200078ec0ff */
[----:B------:R5:W-:Y:S01]  /*1890*/  @!P1 LDGSTS.E.BYPASS.LTC128B.128 [R16+0x1c100], [R2.64], !P5 ;  /* 0x1c10000002109fae */ /* 0x000be2000e901d52 */
[----:B------:R-:W-:Y:S01]  /*18a0*/  LOP3.LUT P1, RZ, R19, 0x2, RZ, 0xc0, !PT ;  /* 0x0000000213ff7812 */ /* 0x000fe2000782c0ff */
[----:B--2---:R-:W-:-:S02]  /*18b0*/  IMAD.SHL.U32 R4, R31, 0x8, RZ ;  /* 0x000000081f047824 */ /* 0x004fc400078e00ff */
[----:B------:R-:W-:Y:S02]  /*18c0*/  IMAD R5, R20, c[0x0][0x1f0], RZ ;  /* 0x00007c0014057a24 */ /* 0x000fe400078e02ff */
[----:B---3--:R-:W-:Y:S02]  /*18d0*/  IMAD.MOV.U32 R15, RZ, RZ, 0x20 ;  /* 0x00000020ff0f7424 */ /* 0x008fe400078e00ff */
[----:B----4-:R-:W-:Y:S02]  /*18e0*/  IMAD R13, R21, c[0x0][0x1f4], R5 ;  /* 0x00007d00150d7a24 */ /* 0x010fe400078e0205 */
[----:B------:R-:W-:Y:S02]  /*18f0*/  IMAD.SHL.U32 R5, R24, 0x40, RZ ;  /* 0x0000004018057824 */ /* 0x000fe400078e00ff */
[----:B------:R-:W-:Y:S01]  /*1900*/  IMAD.IADD R41, R39, 0x1, R13 ;  /* 0x0000000127297824 */ /* 0x000fe200078e020d */
[----:B-----5:R-:W-:Y:S01]  /*1910*/  LOP3.LUT R2, R0, 0x8, R4, 0xf8, !PT ;  /* 0x0000000800027812 */ /* 0x020fe200078ef804 */
[----:B------:R-:W-:Y:S01]  /*1920*/  IMAD.MOV.U32 R3, RZ, RZ, 0x10 ;  /* 0x00000010ff037424 */ /* 0x000fe200078e00ff */
[----:B------:R-:W-:-:S04]  /*1930*/  SHF.R.U32.HI R0, RZ, 0x3, R0 ;  /* 0x00000003ff007819 */ /* 0x000fc80000011600 */
[----:B------:R-:W-:Y:S01]  /*1940*/  SEL R4, R3, 0xfffffff0, !P1 ;  /* 0xfffffff003047807 */ /* 0x000fe20004800000 */
[----:B------:R-:W-:Y:S01]  /*1950*/  IMAD.IADD R3, R7, 0x1, R25 ;  /* 0x0000000107037824 */ /* 0x000fe200078e0219 */
[----:B------:R-:W-:Y:S01]  /*1960*/  LOP3.LUT R14, R2, R0, RZ, 0x3c, !PT ;  /* 0x00000000020e7212 */ /* 0x000fe200078e3cff */
[----:B------:R-:W-:Y:S01]  /*1970*/  IMAD R0, R20, c[0x0][0x218], RZ ;  /* 0x0000860014007a24 */ /* 0x000fe200078e02ff */
[----:B------:R-:W-:Y:S01]  /*1980*/  LOP3.LUT P1, RZ, R19, 0x4, RZ, 0xc0, !PT ;  /* 0x0000000413ff7812 */ /* 0x000fe2000782c0ff */
[----:B------:R-:W-:Y:S01]  /*1990*/  IMAD.MOV.U32 R2, RZ, RZ, R6 ;  /* 0x000000ffff027224 */ /* 0x000fe200078e0006 */
[----:B------:R1:W2:Y:S01]  /*19a0*/  SHFL.IDX PT, R7, R27, 0x1, 0x181f ;  /* 0x00381f001b077f89 */ /* 0x0002a200000e0000 */
[C---:B------:R-:W-:Y:S01]  /*19b0*/  IMAD R12, R21.reuse, c[0x0][0x21c], R0 ;  /* 0x00008700150c7a24 */ /* 0x040fe200078e0200 */
[----:B------:R-:W-:Y:S01]  /*19c0*/  IADD3 R0, R10, 0xc0, RZ ;  /* 0x000000c00a007810 */ /* 0x000fe20007ffe0ff */
[----:B------:R-:W-:Y:S01]  /*19d0*/  IMAD.WIDE.U32 R36, R21, c[0x0][0x218], R2 ;  /* 0x0000860015247a25 */ /* 0x000fe200078e0002 */
[----:B------:R1:W3:Y:S01]  /*19e0*/  SHFL.IDX PT, R6, R28, 0x1, 0x181f ;  /* 0x00381f001c067f89 */ /* 0x0002e200000e0000 */
[----:B------:R-:W-:-:S02]  /*19f0*/  SEL R2, R15, 0xffffffe0, !P1 ;  /* 0xffffffe00f027807 */ /* 0x000fc40004800000 */
[----:B------:R-:W-:Y:S01]  /*1a00*/  IMAD.IADD R35, R37, 0x1, R12 ;  /* 0x0000000125237824 */ /* 0x000fe200078e020c */
[----:B------:R1:W-:Y:S01]  /*1a10*/  STL.64 [R1+0x48], R36 ;  /* 0x0000482401007387 */ /* 0x0003e20000100a00 */
[----:B------:R-:W-:Y:S02]  /*1a20*/  LOP3.LUT R5, R14, 0xfffffe00, R5, 0xf8, !PT ;  /* 0xfffffe000e057812 */ /* 0x000fe400078ef805 */
[----:B------:R-:W-:Y:S01]  /*1a30*/  ISETP.GE.AND P1, PT, R0, c[0x0][0x1d4], PT ;  /* 0x0000750000007a0c */ /* 0x000fe20003f26270 */
[----:B------:R1:W-:Y:S04]  /*1a40*/  STL [R1+0x34], R41 ;  /* 0x0000342901007387 */ /* 0x0003e80000100800 */
[----:B------:R1:W-:Y:S01]  /*1a50*/  STL [R1+0x3c], R35 ;  /* 0x00003c2301007387 */ /* 0x0003e20000100800 */
[----:B------:R-:W-:Y:S05]  /*1a60*/  @P0 BRA `(.L_x_946) ;  /* 0x0000019000000947 */ /* 0x000fea0003800000 */
[C---:B------:R-:W-:Y:S02]  /*1a70*/  IADD3 R3, R17.reuse, 0x80, RZ ;  /* 0x0000008011037810 */ /* 0x040fe40007ffe0ff */
[----:B------:R-:W-:-:S02]  /*1a80*/  IADD3 R13, R17, 0xc0, RZ ;  /* 0x000000c0110d7810 */ /* 0x000fc40007ffe0ff */
[C---:B---3--:R-:W-:Y:S02]  /*1a90*/  LEA R8, P0, R17.reuse, R6, 0x1 ;  /* 0x0000000611087211 */ /* 0x048fe400078008ff */
[----:B------:R-:W-:Y:S02]  /*1aa0*/  SHF.R.S32.HI R0, RZ, 0x1f, R18 ;  /* 0x0000001fff007819 */ /* 0x000fe40000011412 */
[----:B------:R-:W-:Y:S02]  /*1ab0*/  SHF.R.S32.HI R14, RZ, 0x1f, R3 ;  /* 0x0000001fff0e7819 */ /* 0x000fe40000011403 */
[----:B------:R-:W-:Y:S02]  /*1ac0*/  SHF.R.S32.HI R15, RZ, 0x1f, R13 ;  /* 0x0000001fff0f7819 */ /* 0x000fe4000001140d */
[----:B------:R-:W-:Y:S02]  /*1ad0*/  P2R R19, PR, RZ, 0x2 ;  /* 0x00000002ff137803 */ /* 0x000fe40000000000 */
[----:B--2---:R-:W-:-:S02]  /*1ae0*/  LEA.HI.X R9, R17, R7, R11, 0x1, P0 ;  /* 0x0000000711097211 */ /* 0x004fc400000f0c0b */
[----:B------:R-:W-:Y:S02]  /*1af0*/  LEA.HI R12, R0, R18, RZ, 0x3 ;  /* 0x00000012000c7211 */ /* 0x000fe400078f18ff */
[----:B------:R-:W-:Y:S02]  /*1b00*/  ISETP.GE.AND P1, PT, R17, c[0x0][0x198], PT ;  /* 0x0000660011007a0c */ /* 0x000fe40003f26270 */
[----:B------:R-:W-:Y:S02]  /*1b10*/  ISETP.NE.AND P0, PT, R29, RZ, PT ;  /* 0x000000ff1d00720c */ /* 0x000fe40003f05270 */
[----:B------:R-:W-:Y:S02]  /*1b20*/  LEA.HI R3, R14, R3, RZ, 0x3 ;  /* 0x000000030e037211 */ /* 0x000fe400078f18ff */
[----:B------:R-:W-:Y:S02]  /*1b30*/  LEA.HI R0, R15, R13, RZ, 0x3 ;  /* 0x0000000d0f007211 */ /* 0x000fe400078f18ff */
[----:B------:R-:W-:-:S02]  /*1b40*/  LOP3.LUT R12, R12, 0xfffffff8, RZ, 0xc0, !PT ;  /* 0xfffffff80c0c7812 */ /* 0x000fc400078ec0ff */
[----:B------:R-:W-:Y:S02]  /*1b50*/  LOP3.LUT R3, R3, 0xfffffff8, RZ, 0xc0, !PT ;  /* 0xfffffff803037812 */ /* 0x000fe400078ec0ff */
[----:B------:R-:W-:Y:S01]  /*1b60*/  LOP3.LUT R16, R0, 0xfffffff8, RZ, 0xc0, !PT ;  /* 0xfffffff800107812 */ /* 0x000fe200078ec0ff */
[----:B------:R-:W-:Y:S02]  /*1b70*/  IMAD.SHL.U32 R0, R231, 0x2, RZ ;  /* 0x00000002e7007824 */ /* 0x000fe400078e00ff */
[----:B------:R-:W-:-:S03]  /*1b80*/  IMAD.WIDE R14, R12, 0x2, R6 ;  /* 0x000000020c0e7825 */ /* 0x000fc600078e0206 */
[----:B------:R2:W-:Y:S01]  /*1b90*/  LDGSTS.E.BYPASS.LTC128B.128 [R0+0x11100], [R8.64], !P1 ;  /* 0x1110000008007fae */ /* 0x0005e2000c901d52 */
[--C-:B------:R-:W-:Y:S01]  /*1ba0*/  IMAD.WIDE R12, R3, 0x2, R6.reuse ;  /* 0x00000002030c7825 */ /* 0x100fe200078e0206 */
[----:B------:R-:W-:Y:S02]  /*1bb0*/  ISETP.NE.AND P1, PT, R19, RZ, PT ;  /* 0x000000ff1300720c */ /* 0x000fe40003f25270 */
[----:B------:R2:W-:Y:S01]  /*1bc0*/  LDGSTS.E.BYPASS.LTC128B.128 [R0+0x15100], [R14.64], !P0 ;  /* 0x151000000e007fae */ /* 0x0005e2000c101d52 */
[----:B------:R-:W-:-:S03]  /*1bd0*/  IMAD.WIDE R6, R16, 0x2, R6 ;  /* 0x0000000210067825 */ /* 0x000fc600078e0206 */
[----:B------:R2:W-:Y:S04]  /*1be0*/  LDGSTS.E.BYPASS.LTC128B.128 [R0+0x19100], [R12.64], !P6 ;  /* 0x191000000c007fae */ /* 0x0005e8000f101d52 */
[----:B------:R2:W-:Y:S03]  /*1bf0*/  LDGSTS.E.BYPASS.LTC128B.128 [R0+0x1d100], [R6.64], !P5 ;  /* 0x1d10000006007fae */ /* 0x0005e6000e901d52 */
.L_x_946:
[----:B------:R-:W-:Y:S05]  /*1c00*/  BSYNC B0 ;  /* 0x0000000000007941 */ /* 0x000fea0003800000 */
.L_x_945:
[----:B--2---:R-:W-:Y:S01]  /*1c10*/  IADD3 R0, R30, 0x40, RZ ;  /* 0x000000401e007810 */ /* 0x004fe20007ffe0ff */
[----:B------:R2:W4:Y:S01]  /*1c20*/  SHFL.IDX PT, R7, R27, 0x2, 0x181f ;  /* 0x00581f001b077f89 */ /* 0x00052200000e0000 */
[----:B------:R-:W-:Y:S02]  /*1c30*/  BSSY B0, `(.L_x_947) ;  /* 0x000001e000007945 */ /* 0x000fe40003800000 */
[----:B------:R-:W-:Y:S01]  /*1c40*/  ISETP.GE.AND P0, PT, R0, UR4, PT ;  /* 0x0000000400007c0c */ /* 0x000fe2000bf06270 */
[----:B---3--:R2:W3:-:S12]  /*1c50*/  SHFL.IDX PT, R6, R28, 0x2, 0x181f ;  /* 0x00581f001c067f89 */ /* 0x0084d800000e0000 */
[----:B------:R-:W-:Y:S05]  /*1c60*/  @P0 BRA `(.L_x_948) ;  /* 0x000001a000000947 */ /* 0x000fea0003800000 */
[C---:B------:R-:W-:Y:S02]  /*1c70*/  IADD3 R3, R17.reuse, 0x80, RZ ;  /* 0x0000008011037810 */ /* 0x040fe40007ffe0ff */
[C---:B------:R-:W-:Y:S02]  /*1c80*/  IADD3 R13, R17.reuse, 0xc0, RZ ;  /* 0x000000c0110d7810 */ /* 0x040fe40007ffe0ff */
[----:B---3--:R-:W-:Y:S02]  /*1c90*/  LEA R8, P0, R17, R6, 0x1 ;  /* 0x0000000611087211 */ /* 0x008fe400078008ff */
[----:B------:R-:W-:Y:S02]  /*1ca0*/  SHF.R.S32.HI R0, RZ, 0x1f, R18 ;  /* 0x0000001fff007819 */ /* 0x000fe40000011412 */
[----:B------:R-:W-:Y:S02]  /*1cb0*/  SHF.R.S32.HI R14, RZ, 0x1f, R3 ;  /* 0x0000001fff0e7819 */ /* 0x000fe40000011403 */
[----:B------:R-:W-:-:S02]  /*1cc0*/  SHF.R.S32.HI R15, RZ, 0x1f, R13 ;  /* 0x0000001fff0f7819 */ /* 0x000fc4000001140d */
[----:B------:R-:W-:Y:S02]  /*1cd0*/  P2R R19, PR, RZ, 0x2 ;  /* 0x00000002ff137803 */ /* 0x000fe40000000000 */
[C---:B----4-:R-:W-:Y:S02]  /*1ce0*/  LEA.HI.X R9, R17.reuse, R7, R11, 0x1, P0 ;  /* 0x0000000711097211 */ /* 0x050fe400000f0c0b */
[----:B------:R-:W-:Y:S02]  /*1cf0*/  LEA.HI R12, R0, R18, RZ, 0x3 ;  /* 0x00000012000c7211 */ /* 0x000fe400078f18ff */
[----:B------:R-:W-:Y:S02]  /*1d00*/  ISETP.GE.AND P1, PT, R17, c[0x0][0x198], PT ;  /* 0x0000660011007a0c */ /* 0x000fe40003f26270 */
[----:B------:R-:W-:Y:S02]  /*1d10*/  ISETP.NE.AND P0, PT, R29, RZ, PT ;  /* 0x000000ff1d00720c */ /* 0x000fe40003f05270 */
[----:B------:R-:W-:-:S02]  /*1d20*/  LEA.HI R3, R14, R3, RZ, 0x3 ;  /* 0x000000030e037211 */ /* 0x000fc400078f18ff */
[----:B------:R-:W-:Y:S02]  /*1d30*/  LEA.HI R0, R15, R13, RZ, 0x3 ;  /* 0x0000000d0f007211 */ /* 0x000fe400078f18ff */
[----:B------:R-:W-:Y:S02]  /*1d40*/  LOP3.LUT R12, R12, 0xfffffff8, RZ, 0xc0, !PT ;  /* 0xfffffff80c0c7812 */ /* 0x000fe400078ec0ff */
[----:B------:R-:W-:Y:S02]  /*1d50*/  LOP3.LUT R3, R3, 0xfffffff8, RZ, 0xc0, !PT ;  /* 0xfffffff803037812 */ /* 0x000fe400078ec0ff */
[----:B------:R-:W-:Y:S01]  /*1d60*/  LOP3.LUT R16, R0, 0xfffffff8, RZ, 0xc0, !PT ;  /* 0xfffffff800107812 */ /* 0x000fe200078ec0ff */
[----:B------:R-:W-:Y:S02]  /*1d70*/  IMAD.SHL.U32 R0, R231, 0x2, RZ ;  /* 0x00000002e7007824 */ /* 0x000fe400078e00ff */
[----:B------:R-:W-:-:S03]  /*1d80*/  IMAD.WIDE R14, R12, 0x2, R6 ;  /* 0x000000020c0e7825 */ /* 0x000fc600078e0206 */
[----:B------:R-:W-:Y:S01]  /*1d90*/  @!PT LDS RZ, [RZ] ;  /* 0x00000000fffff984 */ /* 0x000fe20000000800 */
[----:B------:R3:W-:Y:S01]  /*1da0*/  LDGSTS.E.BYPASS.LTC128B.128 [R0+0x12100], [R8.64], !P1 ;  /* 0x1210000008007fae */ /* 0x0007e2000c901d52 */
[--C-:B------:R-:W-:Y:S01]  /*1db0*/  IMAD.WIDE R12, R3, 0x2, R6.reuse ;  /* 0x00000002030c7825 */ /* 0x100fe200078e0206 */
[----:B------:R-:W-:Y:S02]  /*1dc0*/  ISETP.NE.AND P1, PT, R19, RZ, PT ;  /* 0x000000ff1300720c */ /* 0x000fe40003f25270 */
[----:B------:R3:W-:Y:S01]  /*1dd0*/  LDGSTS.E.BYPASS.LTC128B.128 [R0+0x16100], [R14.64], !P0 ;  /* 0x161000000e007fae */ /* 0x0007e2000c101d52 */
[----:B------:R-:W-:-:S03]  /*1de0*/  IMAD.WIDE R6, R16, 0x2, R6 ;  /* 0x0000000210067825 */ /* 0x000fc600078e0206 */
[----:B------:R3:W-:Y:S04]  /*1df0*/  LDGSTS.E.BYPASS.LTC128B.128 [R0+0x1a100], [R12.64], !P6 ;  /* 0x1a1000000c007fae */ /* 0x0007e8000f101d52 */
[----:B------:R3:W-:Y:S03]  /*1e00*/  LDGSTS.E.BYPASS.LTC128B.128 [R0+0x1e100], [R6.64], !P5 ;  /* 0x1e10000006007fae */ /* 0x0007e6000e901d52 */
.L_x_948:
[----:B------:R-:W-:Y:S05]  /*1e10*/  BSYNC B0 ;  /* 0x0000000000007941 */ /* 0x000fea0003800000 */
.L_x_947:
[----:B---3--:R-:W-:Y:S01]  /*1e20*/  IADD3 R0, R30, 0x60, RZ ;  /* 0x000000601e007810 */ /* 0x008fe20007ffe0ff */
[----:B------:R-:W-:Y:S01]  /*1e30*/  UMOV UR10, 0x6 ;  /* 0x00000006000a7882 */ /* 0x000fe20000000000 */
[----:B----4-:R3:W4:Y:S01]  /*1e40*/  SHFL.IDX PT, R7, R27, 0x3, 0x181f ;  /* 0x00781f001b077f89 */ /* 0x01072200000e0000 */
[----:B------:R-:W-:Y:S01]  /*1e50*/  ULDC.64 UR12, c[0x0][0x1e0] ;  /* 0x00007800000c7ab9 */ /* 0x000fe20000000a00 */
[----:B------:R-:W-:Y:S01]  /*1e60*/  ISETP.GE.AND P0, PT, R0, UR4, PT ;  /* 0x0000000400007c0c */ /* 0x000fe2000bf06270 */
[----:B------:R-:W-:Y:S01]  /*1e70*/  UIADD3 UR15, UR14, -0x1, URZ ;  /* 0xffffffff0e0f7890 */ /* 0x000fe2000fffe03f */
[----:B------:R3:W1:Y:S01]  /*1e80*/  SHFL.IDX PT, R6, R28, 0x3, 0x181f ;  /* 0x00781f001c067f89 */ /* 0x00066200000e0000 */
[----:B------:R-:W-:Y:S01]  /*1e90*/  USHF.L.U64.HI UR20, UR12, UR10, UR13 ;  /* 0x0000000a0c147299 */ /* 0x000fe2000801020d */
[----:B------:R-:W-:Y:S01]  /*1ea0*/  BSSY B0, `(.L_x_949) ;  /* 0x000001d000007945 */ /* 0x000fe20003800000 */
[----:B------:R-:W-:-:S08]  /*1eb0*/  USHF.L.U32 UR21, UR12, 0x6, URZ ;  /* 0x000000060c157899 */ /* 0x000fd0000800063f */
[----:B------:R-:W-:Y:S05]  /*1ec0*/  @P0 BRA `(.L_x_950) ;  /* 0x000001a000000947 */ /* 0x000fea0003800000 */
[----:B------:R-:W-:Y:S01]  /*1ed0*/  P2R R0, PR, RZ, 0x2 ;  /* 0x00000002ff007803 */ /* 0x000fe20000000000 */
[----:B------:R-:W-:Y:S01]  /*1ee0*/  IMAD.SHL.U32 R12, R231, 0x2, RZ ;  /* 0x00000002e70c7824 */ /* 0x000fe200078e00ff */
[C---:B------:R-:W-:Y:S02]  /*1ef0*/  ISETP.GE.AND P1, PT, R17.reuse, c[0x0][0x198], PT ;  /* 0x0000660011007a0c */ /* 0x040fe40003f26270 */
[C---:B-1----:R-:W-:Y:S02]  /*1f00*/  LEA R8, P0, R17.reuse, R6, 0x1 ;  /* 0x0000000611087211 */ /* 0x042fe400078008ff */
[C---:B------:R-:W-:Y:S02]  /*1f10*/  IADD3 R3, R17.reuse, 0xc0, RZ ;  /* 0x000000c011037810 */ /* 0x040fe40007ffe0ff */
[----:B----4-:R-:W-:Y:S02]  /*1f20*/  LEA.HI.X R9, R17, R7, R11, 0x1, P0 ;  /* 0x0000000711097211 */ /* 0x010fe400000f0c0b */
[----:B------:R-:W-:-:S02]  /*1f30*/  SHF.R.S32.HI R10, RZ, 0x1f, R3 ;  /* 0x0000001fff0a7819 */ /* 0x000fc40000011403 */
[----:B------:R-:W-:Y:S02]  /*1f40*/  ISETP.NE.AND P0, PT, R29, RZ, PT ;  /* 0x000000ff1d00720c */ /* 0x000fe40003f05270 */
[----:B------:R-:W-:Y:S01]  /*1f50*/  LEA.HI R3, R10, R3, RZ, 0x3 ;  /* 0x000000030a037211 */ /* 0x000fe200078f18ff */
[----:B------:R-:W-:Y:S01]  /*1f60*/  @!PT LDS RZ, [RZ] ;  /* 0x00000000fffff984 */ /* 0x000fe20000000800 */
[----:B------:R1:W-:Y:S01]  /*1f70*/  LDGSTS.E.BYPASS.LTC128B.128 [R12+0x13100], [R8.64], !P1 ;  /* 0x13100000080c7fae */ /* 0x0003e2000c901d52 */
[----:B------:R-:W-:Y:S02]  /*1f80*/  ISETP.NE.AND P1, PT, R0, RZ, PT ;  /* 0x000000ff0000720c */ /* 0x000fe40003f25270 */
[----:B------:R-:W-:Y:S02]  /*1f90*/  SHF.R.S32.HI R0, RZ, 0x1f, R18 ;  /* 0x0000001fff007819 */ /* 0x000fe40000011412 */
[----:B------:R-:W-:Y:S02]  /*1fa0*/  LOP3.LUT R3, R3, 0xfffffff8, RZ, 0xc0, !PT ;  /* 0xfffffff803037812 */ /* 0x000fe400078ec0ff */
[----:B------:R-:W-:-:S04]  /*1fb0*/  LEA.HI R0, R0, R18, RZ, 0x3 ;  /* 0x0000001200007211 */ /* 0x000fc800078f18ff */
[----:B------:R-:W-:-:S05]  /*1fc0*/  LOP3.LUT R0, R0, 0xfffffff8, RZ, 0xc0, !PT ;  /* 0xfffffff800007812 */ /* 0x000fca00078ec0ff */
        /* <DEDUP_REMOVED lines=10> */
.L_x_950:
[----:B------:R-:W-:Y:S05]  /*2070*/  BSYNC B0 ;  /* 0x0000000000007941 */ /* 0x000fea0003800000 */
.L_x_949:
[----:B------:R-:W-:Y:S01]  /*2080*/  USHF.L.U32 UR17, UR15, 0x6, URZ ;  /* 0x000000060f117899 */ /* 0x000fe2000800063f */
[----:B------:R-:W-:Y:S01]  /*2090*/  IMAD.MOV.U32 R104, RZ, RZ, R40 ;  /* 0x000000ffff687224 */ /* 0x000fe200078e0028 */
[----:B------:R-:W-:Y:S01]  /*20a0*/  USHF.R.S32.HI UR11, URZ, 0x1f, UR15 ;  /* 0x0000001f3f0b7899 */ /* 0x000fe2000801140f */
[----:B------:R-:W0:Y:S01]  /*20b0*/  LDGDEPBAR ;  /* 0x00000000000079af */ /* 0x000e220000000000 */
[----:B------:R-:W-:Y:S01]  /*20c0*/  UIMAD UR4, UR20, UR15, URZ ;  /* 0x0000000f140472a4 */ /* 0x000fe2000f8e023f */
[----:B------:R-:W-:Y:S01]  /*20d0*/  IMAD.MOV.U32 R105, RZ, RZ, R41 ;  /* 0x000000ffff697224 */ /* 0x000fe200078e0029 */
[----:B----4-:R-:W-:Y:S01]  /*20e0*/  SEL R8, RZ, 0x2, P3 ;  /* 0x00000002ff087807 */ /* 0x010fe20001800000 */
[----:B------:R-:W-:Y:S01]  /*20f0*/  IMAD.U32 R96, RZ, RZ, UR17 ;  /* 0x00000011ff607e24 */ /* 0x000fe2000f8e00ff */
[----:B------:R-:W-:Y:S01]  /*2100*/  SEL R3, RZ, 0x4, P2 ;  /* 0x00000004ff037807 */ /* 0x000fe20001000000 */
[----:B------:R-:W-:Y:S01]  /*2110*/  IMAD.U32 R99, RZ, RZ, UR21 ;  /* 0x00000015ff637e24 */ /* 0x000fe2000f8e00ff */
[----:B------:R-:W-:Y:S01]  /*2120*/  UIMAD UR4, UR11, UR21, UR4 ;  /* 0x000000150b0472a4 */ /* 0x000fe2000f8e0204 */
[----:B------:R-:W-:Y:S01]  /*2130*/  IMAD.MOV.U32 R104, RZ, RZ, R38 ;  /* 0x000000ffff687224 */ /* 0x000fe200078e0026 */
[----:B------:R-:W-:Y:S01]  /*2140*/  IADD3 R0, -R96, UR9, -R26 ;  /* 0x0000000960007c10 */ /* 0x000fe2000fffe91a */
[----:B------:R-:W-:Y:S01]  /*2150*/  IMAD.SHL.U32 R9, R32, 0x40, RZ ;  /* 0x0000004020097824 */ /* 0x000fe200078e00ff */
[----:B------:R-:W-:Y:S01]  /*2160*/  USHF.L.U32 UR13, UR12, 0x5, URZ ;  /* 0x000000050c0d7899 */ /* 0x000fe2000800063f */
[----:B-1----:R-:W-:Y:S01]  /*2170*/  IMAD.WIDE.U32 R6, R99, UR15, R104 ;  /* 0x0000000f63067c25 */ /* 0x002fe2000f8e0068 */
[C---:B------:R-:W-:Y:S01]  /*2180*/  ISETP.GE.AND P6, PT, R0.reuse, 0x1, PT ;  /* 0x000000010000780c */ /* 0x040fe20003fc6270 */
[----:B------:R-:W-:Y:S01]  /*2190*/  UMOV UR22, 0x5 ;  /* 0x0000000500167882 */ /* 0x000fe20000000000 */
[----:B------:R-:W-:Y:S01]  /*21a0*/  ISETP.GE.AND P5, PT, R0, 0x21, PT ;  /* 0x000000210000780c */ /* 0x000fe20003fa6270 */
[----:B------:R-:W-:Y:S01]  /*21b0*/  IMAD.SHL.U32 R10, R26, 0x8, RZ ;  /* 0x000000081a0a7824 */ /* 0x000fe200078e00ff */
[----:B------:R-:W-:Y:S01]  /*21c0*/  SEL R0, RZ, 0x1, P4 ;  /* 0x00000001ff007807 */ /* 0x000fe20002000000 */
[----:B------:R-:W-:Y:S01]  /*21d0*/  ULDC UR5, c[0x0][0x1e4] ;  /* 0x0000790000057ab9 */ /* 0x000fe20000000800 */
[----:B------:R-:W-:Y:S01]  /*21e0*/  IMAD.SHL.U32 R231, R231, 0x2, RZ ;  /* 0x00000002e7e77824 */ /* 0x000fe200078e00ff */
[----:B------:R-:W-:Y:S01]  /*21f0*/  USHF.L.U64.HI UR12, UR12, UR22, UR5 ;  /* 0x000000160c0c7299 */ /* 0x000fe20008010205 */
[----:B------:R-:W-:Y:S01]  /*2200*/  IADD3 R12, R3, R8, R0 ;  /* 0x00000008030c7210 */ /* 0x000fe20007ffe000 */
[----:B------:R-:W-:Y:S01]  /*2210*/  UISETP.GT.AND UP0, UPT, UR15, UR8, UPT ;  /* 0x000000080f00728c */ /* 0x000fe2000bf04270 */
[----:B------:R-:W-:Y:S01]  /*2220*/  LOP3.LUT R3, R9, 0x1c0, RZ, 0xc0, !PT ;  /* 0x000001c009037812 */ /* 0x000fe200078ec0ff */
[----:B------:R-:W-:Y:S01]  /*2230*/  UIADD3 UR17, UR9, 0x1, -UR17 ;  /* 0x0000000109117890 */ /* 0x000fe2000fffe811 */
[----:B------:R-:W-:Y:S01]  /*2240*/  IADD3 R0, R7, UR4, RZ ;  /* 0x0000000407007c10 */ /* 0x000fe2000fffe0ff */
[----:B------:R-:W-:Y:S01]  /*2250*/  ULDC.64 UR4, c[0x0][0x208] ;  /* 0x0000820000047ab9 */ /* 0x000fe20000000a00 */
[C---:B------:R-:W-:Y:S01]  /*2260*/  @P6 LEA R8, P0, R6.reuse, c[0x0][0x1c8], 0x1 ;  /* 0x0000720006086a11 */ /* 0x040fe200078008ff */
[----:B------:R-:W-:Y:S01]  /*2270*/  UIMAD UR11, UR11, UR4, URZ ;  /* 0x000000040b0b72a4 */ /* 0x000fe2000f8e023f */
[----:B------:R-:W-:Y:S01]  /*2280*/  LOP3.LUT R10, R3, 0x8, R10, 0xf8, !PT ;  /* 0x00000008030a7812 */ /* 0x000fe200078ef80a */
[----:B------:R-:W-:Y:S01]  /*2290*/  UIMAD.WIDE.U32 UR22, UR15, UR4, URZ ;  /* 0x000000040f1672a5 */ /* 0x000fe2000f8e003f */
[----:B------:R-:W-:Y:S01]  /*22a0*/  SHF.R.U32.HI R3, RZ, 0x3, R3 ;  /* 0x00000003ff037819 */ /* 0x000fe20000011603 */
[----:B------:R-:W-:Y:S01]  /*22b0*/  UIMAD UR11, UR15, UR5, UR11 ;  /* 0x000000050f0b72a4 */ /* 0x000fe2000f8e020b */
[C---:B------:R-:W-:Y:S01]  /*22c0*/  @P6 LEA.HI.X R9, R6.reuse, c[0x0][0x1cc], R0, 0x1, P0 ;  /* 0x0000730006096a11 */ /* 0x040fe200000f0c00 */
[----:B------:R-:W-:Y:S01]  /*22d0*/  BAR.SYNC.DEFER_BLOCKING 0x0 ;  /* 0x0000000000007b1d */ /* 0x000fe20000010000 */
[----:B------:R-:W-:Y:S01]  /*22e0*/  @P5 IADD3 R7, P0, R6, UR13, RZ ;  /* 0x0000000d06075c10 */ /* 0x000fe2000ff1e0ff */
[----:B------:R-:W-:Y:S01]  /*22f0*/  UIADD3 UR11, UR23, UR11, URZ ;  /* 0x0000000b170b7290 */ /* 0x000fe2000fffe03f */
[----:B------:R-:W-:Y:S01]  /*2300*/  LOP3.LUT R10, R10, R3, RZ, 0x3c, !PT ;  /* 0x000000030a0a7212 */ /* 0x000fe200078e3cff */
[----:B------:R-:W-:Y:S01]  /*2310*/  USHF.L.U64.HI UR10, UR4, UR10, UR5 ;  /* 0x0000000a040a7299 */ /* 0x000fe20008010205 */
[----:B------:R-:W-:Y:S01]  /*2320*/  @P5 IADD3.X R3, R0, UR12, RZ, P0, !PT ;  /* 0x0000000c00035c10 */ /* 0x000fe200087fe4ff */
[----:B------:R-:W-:Y:S01]  /*2330*/  @UP0 UIADD3 UR5, UR14, -0x2, URZ ;  /* 0xfffffffe0e050890 */ /* 0x000fe2000fffe03f */
[----:B------:R-:W-:Y:S01]  /*2340*/  @P5 LEA R6, P0, R7, c[0x0][0x1c8], 0x1 ;  /* 0x0000720007065a11 */ /* 0x000fe200078008ff */
[----:B------:R-:W-:Y:S01]  /*2350*/  IMAD R0, R31, 0x200, R10 ;  /* 0x000002001f007824 */ /* 0x000fe200078e020a */
[----:B------:R-:W-:Y:S01]  /*2360*/  SEL R11, RZ, 0x8, P1 ;  /* 0x00000008ff0b7807 */ /* 0x000fe20000800000 */
[----:B------:R-:W-:Y:S01]  /*2370*/  IMAD.U32 R10, RZ, RZ, UR22 ;  /* 0x00000016ff0a7e24 */ /* 0x000fe2000f8e00ff */
[----:B------:R-:W-:Y:S01]  /*2380*/  @P5 LEA.HI.X R7, R7, c[0x0][0x1cc], R3, 0x1, P0 ;  /* 0x0000730007075a11 */ /* 0x000fe200000f0c03 */
[----:B------:R-:W-:Y:S01]  /*2390*/  IMAD.SHL.U32 R204, R0, 0x2, RZ ;  /* 0x0000000200cc7824 */ /* 0x000fe200078e00ff */
[----:B------:R-:W-:Y:S01]  /*23a0*/  LEA.HI R98, R100, R103, RZ, 0x5 ;  /* 0x0000006764627211 */ /* 0x000fe200078f28ff */
[----:B------:R-:W-:Y:S01]  /*23b0*/  IMAD.IADD R14, R12, 0x1, R11 ;  /* 0x000000010c0e7824 */ /* 0x000fe200078e020b */
[----:B------:R-:W-:Y:S01]  /*23c0*/  LEA R3, P0, R10, R36, 0x6 ;  /* 0x000000240a037211 */ /* 0x000fe200078030ff */
[----:B------:R-:W-:Y:S01]  /*23d0*/  IMAD.U32 R11, RZ, RZ, UR23 ;  /* 0x00000017ff0b7e24 */ /* 0x000fe2000f8e00ff */
[C---:B------:R-:W-:Y:S01]  /*23e0*/  IADD3 R0, R204.reuse, 0x8100, RZ ;  /* 0x00008100cc007810 */ /* 0x040fe20007ffe0ff */
[----:B------:R-:W-:Y:S01]  /*23f0*/  @UP0 UIMAD UR20, UR20, UR5, URZ ;  /* 0x00000005141402a4 */ /* 0x000fe2000f8e023f */
[----:B------:R-:W-:Y:S01]  /*2400*/  SHF.R.S32.HI R97, RZ, 0x5, R98 ;  /* 0x00000005ff617819 */ /* 0x000fe20000011462 */
[----:B------:R-:W-:Y:S01]  /*2410*/  STL.64 [R1+0x30], R104 ;  /* 0x0000306801007387 */ /* 0x000fe20000100a00 */
[----:B------:R-:W-:Y:S01]  /*2420*/  IADD3 R215, R204, 0x8120, RZ ;  /* 0x00008120ccd77810 */ /* 0x000fe20007ffe0ff */
[----:B------:R-:W-:Y:S01]  /*2430*/  ULDC UR15, c[0x0][0x324] ;  /* 0x0000c900000f7ab9 */ /* 0x000fe20000000800 */
[----:B------:R-:W-:Y:S01]  /*2440*/  P2R R15, PR, RZ, 0x8 ;  /* 0x00000008ff0f7803 */ /* 0x000fe20000000000 */
[----:B------:R-:W-:Y:S01]  /*2450*/  @!PT LDS RZ, [RZ] ;  /* 0x00000000fffff984 */ /* 0x000fe20000000800 */
[----:B------:R-:W-:Y:S01]  /*2460*/  @!PT LDS RZ, [RZ] ;  /* 0x00000000fffff984 */ /* 0x000fe20000000800 */
[----:B------:R-:W-:Y:S01]  /*2470*/  @!PT LDS RZ, [RZ] ;  /* 0x00000000fffff984 */ /* 0x000fe20000000800 */
[----:B------:R1:W-:Y:S01]  /*2480*/  @P6 LDGSTS.E.BYPASS.LTC128B.128 [R231+0x8100], [R8.64], !P4 ;  /* 0x0810000008e76fae */ /* 0x0003e2000e101d52 */
[----:B------:R-:W-:-:S03]  /*2490*/  ULOP3.LUT UR15, URZ, UR15, URZ, 0x33, !UPT ;  /* 0x0000000f3f0f7292 */ /* 0x000fc6000f8e333f */
[----:B------:R1:W-:Y:S04]  /*24a0*/  @P6 LDGSTS.E.BYPASS.LTC128B.128 [R231+0xa100], [R8.64+0x80], !P3 ;  /* 0x0a10008008e76fae */ /* 0x0003e8000d901d52 */
[----:B------:R1:W-:Y:S04]  /*24b0*/  @P6 LDGSTS.E.BYPASS.LTC128B.128 [R231+0xc100], [R8.64+0x100], !P2 ;  /* 0x0c10010008e76fae */ /* 0x0003e8000d101d52 */
[----:B------:R1:W-:Y:S01]  /*24c0*/  @P6 LDGSTS.E.BYPASS.LTC128B.128 [R231+0xe100], [R8.64+0x180], !P1 ;  /* 0x0e10018008e76fae */ /* 0x0003e2000c901d52 */
[----:B------:R-:W-:-:S03]  /*24d0*/  LOP3.LUT P6, RZ, R32, 0x2, RZ, 0xc0, !PT ;  /* 0x0000000220ff7812 */ /* 0x000fc600078cc0ff */
[----:B------:R4:W-:Y:S04]  /*24e0*/  @P5 LDGSTS.E.BYPASS.LTC128B.128 [R231+0x9100], [R6.64], !P4 ;  /* 0x0910000006e75fae */ /* 0x0009e8000e101d52 */
[----:B------:R4:W-:Y:S04]  /*24f0*/  @P5 LDGSTS.E.BYPASS.LTC128B.128 [R231+0xb100], [R6.64+0x80], !P3 ;  /* 0x0b10008006e75fae */ /* 0x0009e8000d901d52 */
[----:B------:R4:W-:Y:S02]  /*2500*/  @P5 LDGSTS.E.BYPASS.LTC128B.128 [R231+0xd100], [R6.64+0x100], !P2 ;  /* 0x0d10010006e75fae */ /* 0x0009e4000d101d52 */
[----:B------:R-:W-:Y:S01]  /*2510*/  @P6 IADD3 R215, R0, -0x20, RZ ;  /* 0xffffffe000d76810 */ /* 0x000fe20007ffe0ff */
[----:B------:R-:W-:Y:S01]  /*2520*/  IMAD R0, R97, 0x400, R5 ;  /* 0x0000040061007824 */ /* 0x000fe200078e0205 */
[----:B------:R4:W-:Y:S01]  /*2530*/  @P5 LDGSTS.E.BYPASS.LTC128B.128 [R231+0xf100], [R6.64+0x180], !P1 ;  /* 0x0f10018006e75fae */ /* 0x0009e2000c901d52 */
[----:B------:R-:W-:-:S02]  /*2540*/  LOP3.LUT P6, RZ, R14, 0x2, RZ, 0xc0, !PT ;  /* 0x000000020eff7812 */ /* 0x000fc400078cc0ff */
[----:B------:R-:W-:Y:S01]  /*2550*/  IMAD.SHL.U32 R211, R0, 0x2, RZ ;  /* 0x0000000200d37824 */ /* 0x000fe200078e00ff */
[----:B------:R-:W0:Y:S01]  /*2560*/  LDGDEPBAR ;  /* 0x00000000000079af */ /* 0x000e220000000000 */
[----:B------:R-:W-:Y:S01]  /*2570*/  IMAD.MOV.U32 R0, RZ, RZ, 0x40 ;  /* 0x00000040ff007424 */ /* 0x000fe200078e00ff */
[C---:B------:R-:W-:Y:S01]  /*2580*/  IADD3 R230, R215.reuse, 0x800, RZ ;  /* 0x00000800d7e67810 */ /* 0x040fe20007ffe0ff */
[--C-:B------:R-:W-:Y:S01]  /*2590*/  IMAD R212, R4, 0x2, R211.reuse ;  /* 0x0000000204d47824 */ /* 0x100fe200078e02d3 */
[C---:B------:R-:W-:Y:S01]  /*25a0*/  IADD3 R229, R215.reuse, 0x1000, RZ ;  /* 0x00001000d7e57810 */ /* 0x040fe20007ffe0ff */
[C---:B------:R-:W-:Y:S01]  /*25b0*/  IMAD R214, R2.reuse, 0x2, R211 ;  /* 0x0000000202d67824 */ /* 0x040fe200078e02d3 */
[C---:B------:R-:W-:Y:S01]  /*25c0*/  IADD3 R228, R215.reuse, 0x1800, RZ ;  /* 0x00001800d7e47810 */ /* 0x040fe20007ffe0ff */
[----:B-1----:R-:W-:Y:S01]  /*25d0*/  IMAD.U32 R8, RZ, RZ, UR11 ;  /* 0x0000000bff087e24 */ /* 0x002fe2000f8e00ff */
[----:B------:R-:W-:Y:S01]  /*25e0*/  USHF.L.U32 UR11, UR4, 0x6, URZ ;  /* 0x00000006040b7899 */ /* 0x000fe2000800063f */
[----:B------:R-:W-:Y:S01]  /*25f0*/  IMAD R213, R2, 0x2, R212 ;  /* 0x0000000202d57824 */ /* 0x000fe200078e02d4 */
[----:B------:R-:W-:Y:S01]  /*2600*/  @UP0 USHF.R.S32.HI UR4, URZ, 0x1f, UR5 ;  /* 0x0000001f3f040899 */ /* 0x000fe20008011405 */
[----:B------:R-:W-:-:S02]  /*2610*/  IADD3 R227, R215, 0x2000, RZ ;  /* 0x00002000d7e37810 */ /* 0x000fc40007ffe0ff */
[----:B------:R-:W-:Y:S01]  /*2620*/  LEA.HI.X R10, R10, R35, R8, 0x6, P0 ;  /* 0x000000230a0a7211 */ /* 0x000fe200000f3408 */
[----:B------:R-:W-:Y:S01]  /*2630*/  @UP0 UIMAD UR4, UR4, UR21, UR20 ;  /* 0x00000015040402a4 */ /* 0x000fe2000f8e0214 */
[C---:B------:R-:W-:Y:S02]  /*2640*/  IADD3 R226, R215.reuse, 0x2800, RZ ;  /* 0x00002800d7e27810 */ /* 0x040fe40007ffe0ff */
[C---:B------:R-:W-:Y:S02]  /*2650*/  IADD3 R225, R215.reuse, 0x3000, RZ ;  /* 0x00003000d7e17810 */ /* 0x040fe40007ffe0ff */
[C---:B------:R-:W-:Y:S02]  /*2660*/  IADD3 R224, R215.reuse, 0x3800, RZ ;  /* 0x00003800d7e07810 */ /* 0x040fe40007ffe0ff */
[----:B------:R-:W-:Y:S02]  /*2670*/  IADD3 R223, R215, 0x4000, RZ ;  /* 0x00004000d7df7810 */ /* 0x000fe40007ffe0ff */
[----:B----4-:R-:W-:Y:S01]  /*2680*/  LEA R6, P0, R3, c[0x0][0x1f8], 0x1 ;  /* 0x00007e0003067a11 */ /* 0x010fe200078008ff */
[----:B------:R-:W-:-:S04]  /*2690*/  DEPBAR.LE SB0, 0x1 ;  /* 0x000080400000791a */ /* 0x000fc80000000000 */
[----:B------:R-:W-:-:S04]  /*26a0*/  DEPBAR.LE SB0, 0x0 ;  /* 0x000080000000791a */ /* 0x000fc80000000000 */
[----:B------:R-:W-:Y:S01]  /*26b0*/  BAR.SYNC.DEFER_BLOCKING 0x0 ;  /* 0x0000000000007b1d */ /* 0x000fe20000010000 */
[----:B------:R-:W-:Y:S02]  /*26c0*/  LEA.HI.X R7, R3, c[0x0][0x1fc], R10, 0x1, P0 ;  /* 0x00007f0003077a11 */ /* 0x000fe400000f0c0a */
[----:B------:R-:W-:Y:S02]  /*26d0*/  IADD3 R3, -R26, UR9, -R96 ;  /* 0x000000091a037c10 */ /* 0x000fe4000fffe960 */
[----:B------:R-:W-:Y:S02]  /*26e0*/  IADD3 R12, P0, R6, UR11, RZ ;  /* 0x0000000b060c7c10 */ /* 0x000fe4000ff1e0ff */
[----:B------:R-:W-:Y:S02]  /*26f0*/  ISETP.LT.OR P5, PT, R3, 0x1, P4 ;  /* 0x000000010300780c */ /* 0x000fe400027a1670 */
[----:B------:R-:W-:Y:S02]  /*2700*/  IADD3.X R13, R7, UR10, RZ, P0, !PT ;  /* 0x0000000a070d7c10 */ /* 0x000fe400087fe4ff */
[----:B------:R-:W-:-:S02]  /*2710*/  ISETP.LT.OR P0, PT, R3, 0x1, !P6 ;  /* 0x000000010300780c */ /* 0x000fc40007701670 */
[----:B------:R-:W-:Y:S02]  /*2720*/  ISETP.LT.OR P6, PT, R3, 0x21, !P6 ;  /* 0x000000210300780c */ /* 0x000fe400077c1670 */
[C---:B------:R-:W-:Y:S02]  /*2730*/  IADD3 R222, R215.reuse, 0x4800, RZ ;  /* 0x00004800d7de7810 */ /* 0x040fe40007ffe0ff */
[C---:B------:R-:W-:Y:S02]  /*2740*/  IADD3 R221, R215.reuse, 0x5000, RZ ;  /* 0x00005000d7dd7810 */ /* 0x040fe40007ffe0ff */
[C---:B------:R-:W-:Y:S02]  /*2750*/  IADD3 R220, R215.reuse, 0x5800, RZ ;  /* 0x00005800d7dc7810 */ /* 0x040fe40007ffe0ff */
[C---:B------:R-:W-:Y:S02]  /*2760*/  IADD3 R219, R215.reuse, 0x6000, RZ ;  /* 0x00006000d7db7810 */ /* 0x040fe40007ffe0ff */
[C---:B------:R-:W-:Y:S01]  /*2770*/  IADD3 R218, R215.reuse, 0x6800, RZ ;  /* 0x00006800d7da7810 */ /* 0x040fe20007ffe0ff */
[----:B--23--:R-:W-:Y:S01]  /*2780*/  LDSM.16.M88.4 R24, [R204+0x8100] ;  /* 0x00810000cc18783b */ /* 0x00cfe20000000200 */
[----:B------:R-:W-:-:S02]  /*2790*/  IADD3 R217, R215, 0x7000, RZ ;  /* 0x00007000d7d97810 */ /* 0x000fc40007ffe0ff */
[----:B------:R-:W-:Y:S01]  /*27a0*/  IADD3 R216, R215, 0x7800, RZ ;  /* 0x00007800d7d87810 */ /* 0x000fe20007ffe0ff */
        /* <DEDUP_REMOVED lines=18> */
[----:B------:R-:W-:-:S04]  /*28d0*/  LOP3.LUT P0, RZ, R32, 0x4, RZ, 0xc0, !PT ;  /* 0x0000000420ff7812 */ /* 0x000fc8000780c0ff */
[----:B------:R-:W-:Y:S02]  /*28e0*/  SEL R0, R0, 0xffffffc0, !P0 ;  /* 0xffffffc000007807 */ /* 0x000fe40004000000 */
[----:B------:R-:W-:-:S03]  /*28f0*/  LOP3.LUT P0, RZ, R14, 0x8, RZ, 0xc0, !PT ;  /* 0x000000080eff7812 */ /* 0x000fc6000780c0ff */
[----:B------:R-:W-:Y:S01]  /*2900*/  IMAD.IADD R210, R204, 0x1, R0 ;  /* 0x00000001ccd27824 */ /* 0x000fe200078e0200 */
[C---:B------:R-:W-:Y:S01]  /*2910*/  ISETP.LT.OR P3, PT, R3.reuse, 0x1, !P0 ;  /* 0x000000010300780c */ /* 0x040fe20004761670 */
[----:B------:R-:W-:Y:S01]  /*2920*/  IMAD.IADD R209, R0, 0x1, R215 ;  /* 0x0000000100d17824 */ /* 0x000fe200078e02d7 */
[C---:B------:R-:W-:Y:S01]  /*2930*/  ISETP.LT.OR P0, PT, R3.reuse, 0x21, !P0 ;  /* 0x000000210300780c */ /* 0x040fe20004701670 */
[C---:B-1----:R-:W-:Y:S08]  /*2940*/  HMMA.16816.F32 R32, R8.reuse, R24, RZ ;  /* 0x000000180820723c */ /* 0x042ff000000018ff */
[----:B------:R-:W-:Y:S02]  /*2950*/  HMMA.16816.F32 R24, R8, R26, RZ ;  /* 0x0000001a0818723c */ /* 0x000fe400000018ff */
[----:B------:R3:W-:Y:S01]  /*2960*/  LDGSTS.E.BYPASS.LTC128B.128 [R231+0x6100], [R6.64+0x180], !P3 ;  /* 0x0610018006e77fae */ /* 0x0007e2000d901d52 */
[----:B------:R-:W-:-:S05]  /*2970*/  ISETP.LT.OR P3, PT, R3, 0x21, P4 ;  /* 0x000000210300780c */ /* 0x000fca0002761670 */
[C---:B------:R-:W-:Y:S08]  /*2980*/  HMMA.16816.F32 R40, R8.reuse, R20, RZ ;  /* 0x000000140828723c */ /* 0x040ff000000018ff */
[----:B------:R1:W-:Y:S01]  /*2990*/  LDGSTS.E.BYPASS.LTC128B.128 [R231+0x1100], [R12.64], !P3 ;  /* 0x011000000ce77fae */ /* 0x0003e2000d901d52 */
[----:B------:R-:W-:Y:S01]  /*29a0*/  ISETP.NE.AND P3, PT, R15, RZ, PT ;  /* 0x000000ff0f00720c */ /* 0x000fe20003f65270 */
[----:B------:R-:W-:Y:S02]  /*29b0*/  HMMA.16816.F32 R44, R8, R22, RZ ;  /* 0x00000016082c723c */ /* 0x000fe400000018ff */
[----:B------:R1:W-:Y:S01]  /*29c0*/  LDGSTS.E.BYPASS.LTC128B.128 [R231+0x3100], [R12.64+0x80], !P6 ;  /* 0x031000800ce77fae */ /* 0x0003e2000f101d52 */
[----:B------:R-:W-:-:S03]  /*29d0*/  PLOP3.LUT P6, PT, PT, PT, UP0, 0x80, 0x0 ;  /* 0x000000000000781c */ /* 0x000fc60003fcf008 */
[----:B------:R1:W-:Y:S01]  /*29e0*/  LDGSTS.E.BYPASS.LTC128B.128 [R231+0x5100], [R12.64+0x100], !P5 ;  /* 0x051001000ce77fae */ /* 0x0003e2000e901d52 */
[----:B------:R-:W-:Y:S01]  /*29f0*/  PLOP3.LUT P5, PT, PT, PT, UP0, 0x80, 0x0 ;  /* 0x000000000000781c */ /* 0x000fe20003faf008 */
[----:B------:R-:W-:Y:S02]  /*2a00*/  HMMA.16816.F32 R48, R8, R28, RZ ;  /* 0x0000001c0830723c */ /* 0x000fe400000018ff */
[----:B------:R1:W-:Y:S01]  /*2a10*/  LDGSTS.E.BYPASS.LTC128B.128 [R231+0x7100], [R12.64+0x180], !P0 ;  /* 0x071001800ce77fae */ /* 0x0003e2000c101d52 */
[----:B------:R-:W-:-:S03]  /*2a20*/  PLOP3.LUT P0, PT, PT, PT, UP0, 0x80, 0x0 ;  /* 0x000000000000781c */ /* 0x000fc60003f0f008 */
[----:B------:R-:W-:Y:S02]  /*2a30*/  LDSM.16.M88.4 R68, [R210+0x8100] ;  /* 0x00810000d244783b */ /* 0x000fe40000000200 */
[C---:B------:R-:W-:Y:S02]  /*2a40*/  HMMA.16816.F32 R60, R8.reuse, R30, RZ ;  /* 0x0000001e083c723c */ /* 0x040fe400000018ff */
[----:B------:R-:W-:Y:S04]  /*2a50*/  LDSM.16.M88.4 R76, [R210+0x8900] ;  /* 0x00890000d24c783b */ /* 0x000fe80000000200 */
[----:B------:R-:W-:Y:S02]  /*2a60*/  LDSM.16.M88.4 R88, [R210+0x9100] ;  /* 0x00910000d258783b */ /* 0x000fe40000000200 */
[----:B------:R-:W-:Y:S01]  /*2a70*/  HMMA.16816.F32 R20, R8, R38, RZ ;  /* 0x000000260814723c */ /* 0x000fe200000018ff */
[----:B---3--:R-:W-:Y:S01]  /*2a80*/  @P0 IMAD.WIDE.U32 R6, R99, UR5, R104 ;  /* 0x0000000563060c25 */ /* 0x008fe2000f8e0068 */
[----:B------:R-:W-:Y:S01]  /*2a90*/  LDSM.16.M88.4 R84, [R209+0x800] ;  /* 0x00080000d154783b */ /* 0x000fe20000000200 */
[----:B------:R-:W-:-:S03]  /*2aa0*/  PLOP3.LUT P0, PT, PT, PT, UP0, 0x80, 0x0 ;  /* 0x000000000000781c */ /* 0x000fc60003f0f008 */
[----:B------:R-:W-:Y:S01]  /*2ab0*/  LDSM.16.M88.4 R92, [R209+0x1000] ;  /* 0x00100000d15c783b */ /* 0x000fe20000000200 */
[----:B------:R-:W-:Y:S01]  /*2ac0*/  @P5 IADD3 R3, R7, UR4, RZ ;  /* 0x0000000407035c10 */ /* 0x000fe2000fffe0ff */
[----:B------:R-:W-:Y:S01]  /*2ad0*/  HMMA.16816.F32 R56, R8, R36, RZ ;  /* 0x000000240838723c */ /* 0x000fe200000018ff */
[----:B------:R-:W-:Y:S01]  /*2ae0*/  PLOP3.LUT P5, PT, PT, PT, UP0, 0x80, 0x0 ;  /* 0x000000000000781c */ /* 0x000fe20003faf008 */
[----:B------:R-:W-:Y:S04]  /*2af0*/  LDSM.16.M88.4 R8, [R213+0x10100] ;  /* 0x01010000d508783b */ /* 0x000fe80000000200 */
[----:B-1----:R-:W1:Y:S02]  /*2b00*/  LDSM.16.M88.4 R12, [R214+0x10100] ;  /* 0x01010000d60c783b */ /* 0x002e640000000200 */
[C---:B--2---:R-:W-:Y:S02]  /*2b10*/  HMMA.16816.F32 R28, R16.reuse, R52, R32 ;  /* 0x00000034101c723c */ /* 0x044fe40000001820 */
[----:B------:R-:W0:Y:S06]  /*2b20*/  LDGDEPBAR ;  /* 0x00000000000079af */ /* 0x000e2c0000000000 */
[C---:B------:R-:W-:Y:S01]  /*2b30*/  HMMA.16816.F32 R32, R16.reuse, R54, R24 ;  /* 0x000000361020723c */ /* 0x040fe20000001818 */
[----:B------:R-:W2:Y:S07]  /*2b40*/  LDSM.16.M88.4 R52, [R210+0x9900] ;  /* 0x00990000d234783b */ /* 0x000eae0000000200 */
[C---:B------:R-:W-:Y:S08]  /*2b50*/  HMMA.16816.F32 R36, R16.reuse, R64, R40 ;  /* 0x000000401024723c */ /* 0x040ff00000001828 */
[C---:B------:R-:W-:Y:S01]  /*2b60*/  HMMA.16816.F32 R40, R16.reuse, R66, R44 ;  /* 0x000000421028723c */ /* 0x040fe2000000182c */
[----:B------:R-:W3:Y:S07]  /*2b70*/  LDSM.16.M88.4 R64, [R209] ;  /* 0x00000000d140783b */ /* 0x000eee0000000200 */
[C---:B------:R-:W-:Y:S08]  /*2b80*/  HMMA.16816.F32 R44, R16.reuse, R72, R48 ;  /* 0x00000048102c723c */ /* 0x040ff00000001830 */
[C---:B------:R-:W-:Y:S01]  /*2b90*/  HMMA.16816.F32 R24, R16.reuse, R74, R60 ;  /* 0x0000004a1018723c */ /* 0x040fe2000000183c */
[----:B------:R-:W4:Y:S04]  /*2ba0*/  LDSM.16.M88.4 R60, [R209+0x1800] ;  /* 0x00180000d13c783b */ /* 0x000f280000000200 */
[----:B------:R-:W-:Y:S03]  /*2bb0*/  LDSM.16.M88.4 R72, [R204+0xa900] ;  /* 0x00a90000cc48783b */ /* 0x000fe60000000200 */
[C---:B------:R-:W-:Y:S08]  /*2bc0*/  HMMA.16816.F32 R20, R16.reuse, R82, R20 ;  /* 0x000000521014723c */ /* 0x040ff00000001814 */
[----:B------:R-:W-:Y:S01]  /*2bd0*/  HMMA.16816.F32 R48, R16, R80, R56 ;  /* 0x000000501030723c */ /* 0x000fe20000001838 */
[----:B------:R-:W-:Y:S04]  /*2be0*/  LDSM.16.M88.4 R16, [R211+0x14100] ;  /* 0x01410000d310783b */ /* 0x000fe80000000200 */
[----:B------:R-:W-:Y:S03]  /*2bf0*/  LDSM.16.M88.4 R80, [R204+0xb100] ;  /* 0x00b10000cc50783b */ /* 0x000fe60000000200 */
[C---:B-1----:R-:W-:Y:S08]  /*2c00*/  HMMA.16816.F32 R28, R12.reuse, R68, R28 ;  /* 0x000000440c1c723c */ /* 0x042ff0000000181c */
[C---:B------:R-:W-:Y:S01]  /*2c10*/  HMMA.16816.F32 R32, R12.reuse, R70, R32 ;  /* 0x000000460c20723c */ /* 0x040fe20000001820 */
[----:B------:R-:W1:Y:S07]  /*2c20*/  LDSM.16.M88.4 R68, [R204+0xa100] ;  /* 0x00a10000cc44783b */ /* 0x000e6e0000000200 */
[C---:B------:R-:W-:Y:S08]  /*2c30*/  HMMA.16816.F32 R36, R12.reuse, R76, R36 ;  /* 0x0000004c0c24723c */ /* 0x040ff00000001824 */
[C---:B------:R-:W-:Y:S01]  /*2c40*/  HMMA.16816.F32 R40, R12.reuse, R78, R40 ;  /* 0x0000004e0c28723c */ /* 0x040fe20000001828 */
[----:B------:R-:W-:Y:S07]  /*2c50*/  LDSM.16.M88.4 R76, [R215+0x2800] ;  /* 0x00280000d74c783b */ /* 0x000fee0000000200 */
[C---:B------:R-:W-:Y:S08]  /*2c60*/  HMMA.16816.F32 R44, R12.reuse, R88, R44 ;  /* 0x000000580c2c723c */ /* 0x040ff0000000182c */
[C---:B------:R-:W-:Y:S01]  /*2c70*/  HMMA.16816.F32 R56, R12.reuse, R90, R24 ;  /* 0x0000005a0c38723c */ /* 0x040fe20000001818 */
[----:B------:R-:W5:Y:S04]  /*2c80*/  LDSM.16.M88.4 R24, [R204+0xb900] ;  /* 0x00b90000cc18783b */ /* 0x000f680000000200 */
[----:B------:R-:W-:Y:S03]  /*2c90*/  LDSM.16.M88.4 R88, [R215+0x3000] ;  /* 0x00300000d758783b */ /* 0x000fe60000000200 */
[C---:B--2---:R-:W-:Y:S08]  /*2ca0*/  HMMA.16816.F32 R20, R12.reuse, R54, R20 ;  /* 0x000000360c14723c */ /* 0x044ff00000001814 */
[----:B------:R-:W-:Y:S01]  /*2cb0*/  HMMA.16816.F32 R48, R12, R52, R48 ;  /* 0x000000340c30723c */ /* 0x000fe20000001830 */
[----:B------:R-:W-:Y:S04]  /*2cc0*/  LDSM.16.M88.4 R12, [R212+0x14100] ;  /* 0x01410000d40c783b */ /* 0x000fe80000000200 */
[----:B------:R-:W-:Y:S03]  /*2cd0*/  LDSM.16.M88.4 R52, [R215+0x3800] ;  /* 0x00380000d734783b */ /* 0x000fe60000000200 */
[C---:B---3--:R-:W-:Y:S08]  /*2ce0*/  HMMA.16816.F32 R28, R8.reuse, R64, R28 ;  /* 0x00000040081c723c */ /* 0x048ff0000000181c */
[C---:B------:R-:W-:Y:S01]  /*2cf0*/  HMMA.16816.F32 R32, R8.reuse, R66, R32 ;  /* 0x000000420820723c */ /* 0x040fe20000001820 */
[----:B------:R-:W2:Y:S07]  /*2d00*/  LDSM.16.M88.4 R64, [R215+0x2000] ;  /* 0x00200000d740783b */ /* 0x000eae0000000200 */
[C---:B------:R-:W-:Y:S08]  /*2d10*/  HMMA.16816.F32 R36, R8.reuse, R84, R36 ;  /* 0x000000540824723c */ /* 0x040ff00000001824 */
[C---:B------:R-:W-:Y:S01]  /*2d20*/  HMMA.16816.F32 R40, R8.reuse, R86, R40 ;  /* 0x000000560828723c */ /* 0x040fe20000001828 */
[----:B------:R-:W-:Y:S07]  /*2d30*/  LDSM.16.M88.4 R84, [R210+0xb100] ;  /* 0x00b10000d254783b */ /* 0x000fee0000000200 */
[C---:B------:R-:W-:Y:S08]  /*2d40*/  HMMA.16816.F32 R44, R8.reuse, R92, R44 ;  /* 0x0000005c082c723c */ /* 0x040ff0000000182c */
[C---:B------:R-:W-:Y:S01]  /*2d50*/  HMMA.16816.F32 R56, R8.reuse, R94, R56 ;  /* 0x0000005e0838723c */ /* 0x040fe20000001838 */
[----:B------:R-:W-:Y:S07]  /*2d60*/  LDSM.16.M88.4 R92, [R215+0x5000] ;  /* 0x00500000d75c783b */ /* 0x000fee0000000200 */
[C---:B----4-:R-:W-:Y:S08]  /*2d70*/  HMMA.16816.F32 R20, R8.reuse, R62, R20 ;  /* 0x0000003e0814723c */ /* 0x050ff00000001814 */
[----:B------:R-:W-:Y:S01]  /*2d80*/  HMMA.16816.F32 R48, R8, R60, R48 ;  /* 0x0000003c0830723c */ /* 0x000fe20000001830 */
[----:B------:R-:W-:Y:S04]  /*2d90*/  LDSM.16.M88.4 R8, [R214+0x14100] ;  /* 0x01410000d608783b */ /* 0x000fe80000000200 */
[----:B------:R-:W3:Y:S03]  /*2da0*/  LDSM.16.M88.4 R60, [R210+0xa100] ;  /* 0x00a10000d23c783b */ /* 0x000ee60000000200 */
        /* <DEDUP_REMOVED lines=8> */
[----:B------:R-:W-:Y:S07]  /*2e30*/  LDSM.16.M88.4 R80, [R209+0x2800] ;  /* 0x00280000d150783b */ /* 0x000fee0000000200 */
[C---:B-----5:R-:W-:Y:S08]  /*2e40*/  HMMA.16816.F32 R20, R16.reuse, R26, R20 ;  /* 0x0000001a1014723c */ /* 0x060ff00000001814 */
[----:B------:R-:W-:Y:S01]  /*2e50*/  HMMA.16816.F32 R48, R16, R24, R48 ;  /* 0x000000181030723c */ /* 0x000fe20000001830 */
[----:B------:R-:W4:Y:S04]  /*2e60*/  LDSM.16.M88.4 R24, [R210+0xb900] ;  /* 0x00b90000d218783b */ /* 0x000f280000000200 */
[----:B------:R-:W-:Y:S03]  /*2e70*/  LDSM.16.M88.4 R16, [R213+0x14100] ;  /* 0x01410000d510783b */ /* 0x000fe60000000200 */
[C---:B--2---:R-:W-:Y:S08]  /*2e80*/  HMMA.16816.F32 R28, R12.reuse, R64, R28 ;  /* 0x000000400c1c723c */ /* 0x044ff0000000181c */
[C---:B------:R-:W-:Y:S01]  /*2e90*/  HMMA.16816.F32 R32, R12.reuse, R66, R32 ;  /* 0x000000420c20723c */ /* 0x040fe20000001820 */
[----:B------:R-:W2:Y:S07]  /*2ea0*/  LDSM.16.M88.4 R64, [R209+0x2000] ;  /* 0x00200000d140783b */ /* 0x000eae0000000200 */
[C---:B------:R-:W-:Y:S08]  /*2eb0*/  HMMA.16816.F32 R36, R12.reuse, R76, R36 ;  /* 0x0000004c0c24723c */ /* 0x040ff00000001824 */
[C---:B------:R-:W-:Y:S01]  /*2ec0*/  HMMA.16816.F32 R40, R12.reuse, R78, R40 ;  /* 0x0000004e0c28723c */ /* 0x040fe20000001828 */
[----:B------:R-:W-:Y:S07]  /*2ed0*/  LDSM.16.M88.4 R76, [R204+0xc900] ;  /* 0x00c90000cc4c783b */ /* 0x000fee0000000200 */
[C---:B------:R-:W-:Y:S08]  /*2ee0*/  HMMA.16816.F32 R44, R12.reuse, R88, R44 ;  /* 0x000000580c2c723c */ /* 0x040ff0000000182c */
[C---:B------:R-:W-:Y:S01]  /*2ef0*/  HMMA.16816.F32 R56, R12.reuse, R90, R56 ;  /* 0x0000005a0c38723c */ /* 0x040fe20000001838 */
[----:B------:R-:W5:Y:S07]  /*2f00*/  LDSM.16.M88.4 R88, [R209+0x3000] ;  /* 0x00300000d158783b */ /* 0x000f6e0000000200 */
[C---:B------:R-:W-:Y:S08]  /*2f10*/  HMMA.16816.F32 R20, R12.reuse, R54, R20 ;  /* 0x000000360c14723c */ /* 0x040ff00000001814 */
[----:B------:R-:W-:Y:S01]  /*2f20*/  HMMA.16816.F32 R48, R12, R52, R48 ;  /* 0x000000340c30723c */ /* 0x000fe20000001830 */
[----:B------:R-:W-:Y:S04]  /*2f30*/  LDSM.16.M88.4 R12, [R211+0x18100] ;  /* 0x01810000d30c783b */ /* 0x000fe80000000200 */
[----:B------:R-:W-:Y:S03]  /*2f40*/  LDSM.16.M88.4 R52, [R204+0xd900] ;  /* 0x00d90000cc34783b */ /* 0x000fe60000000200 */
[C---:B---3--:R-:W-:Y:S08]  /*2f50*/  HMMA.16816.F32 R28, R8.reuse, R60, R28 ;  /* 0x0000003c081c723c */ /* 0x048ff0000000181c */
[C---:B------:R-:W-:Y:S01]  /*2f60*/  HMMA.16816.F32 R32, R8.reuse, R62, R32 ;  /* 0x0000003e0820723c */ /* 0x040fe20000001820 */
[----:B------:R-:W3:Y:S07]  /*2f70*/  LDSM.16.M88.4 R60, [R209+0x3800] ;  /* 0x00380000d13c783b */ /* 0x000eee0000000200 */
[C---:B-1----:R-:W-:Y:S08]  /*2f80*/  HMMA.16816.F32 R36, R8.reuse, R68, R36 ;  /* 0x000000440824723c */ /* 0x042ff00000001824 */
[C---:B------:R-:W-:Y:S01]  /*2f90*/  HMMA.16816.F32 R40, R8.reuse, R70, R40 ;  /* 0x000000460828723c */ /* 0x040fe20000001828 */
[----:B------:R-:W-:Y:S07]  /*2fa0*/  LDSM.16.M88.4 R68, [R215+0x4000] ;  /* 0x00400000d744783b */ /* 0x000fee0000000200 */
[C---:B------:R-:W-:Y:S08]  /*2fb0*/  HMMA.16816.F32 R44, R8.reuse, R84, R44 ;  /* 0x00000054082c723c */ /* 0x040ff0000000182c */
[C---:B------:R-:W-:Y:S01]  /*2fc0*/  HMMA.16816.F32 R56, R8.reuse, R86, R56 ;  /* 0x000000560838723c */ /* 0x040fe20000001838 */
[----:B------:R-:W1:Y:S07]  /*2fd0*/  LDSM.16.M88.4 R84, [R204+0xd100] ;  /* 0x00d10000cc54783b */ /* 0x000e6e0000000200 */
[C---:B----4-:R-:W-:Y:S08]  /*2fe0*/  HMMA.16816.F32 R20, R8.reuse, R26, R20 ;  /* 0x0000001a0814723c */ /* 0x050ff00000001814 */
[----:B------:R-:W-:Y:S01]  /*2ff0*/  HMMA.16816.F32 R48, R8, R24, R48 ;  /* 0x000000180830723c */ /* 0x000fe20000001830 */
[----:B------:R-:W4:Y:S07]  /*3000*/  LDSM.16.M88.4 R8, [R212+0x18100] ;  /* 0x01810000d408783b */ /* 0x000f2e0000000200 */
[C---:B--2---:R-:W-:Y:S08]  /*3010*/  HMMA.16816.F32 R28, R16.reuse, R64, R28 ;  /* 0x00000040101c723c */ /* 0x044ff0000000181c */
[C---:B------:R-:W-:Y:S01]  /*3020*/  HMMA.16816.F32 R32, R16.reuse, R66, R32 ;  /* 0x000000421020723c */ /* 0x040fe20000001820 */
[----:B------:R-:W-:Y:S07]  /*3030*/  LDSM.16.M88.4 R64, [R215+0x5800] ;  /* 0x00580000d740783b */ /* 0x000fee0000000200 */
[C---:B------:R-:W-:Y:S08]  /*3040*/  HMMA.16816.F32 R36, R16.reuse, R80, R36 ;  /* 0x000000501024723c */ /* 0x040ff00000001824 */
[C---:B------:R-:W-:Y:S01]  /*3050*/  HMMA.16816.F32 R40, R16.reuse, R82, R40 ;  /* 0x000000521028723c */ /* 0x040fe20000001828 */
[----:B------:R-:W2:Y:S07]  /*3060*/  LDSM.16.M88.4 R80, [R215+0x4800] ;  /* 0x00480000d750783b */ /* 0x000eae0000000200 */
[C---:B-----5:R-:W-:Y:S08]  /*3070*/  HMMA.16816.F32 R44, R16.reuse, R88, R44 ;  /* 0x00000058102c723c */ /* 0x060ff0000000182c */
[C---:B------:R-:W-:Y:S01]  /*3080*/  HMMA.16816.F32 R56, R16.reuse, R90, R56 ;  /* 0x0000005a1038723c */ /* 0x040fe20000001838 */
[----:B------:R-:W-:Y:S07]  /*3090*/  LDSM.16.M88.4 R88, [R210+0xd100] ;  /* 0x00d10000d258783b */ /* 0x000fee0000000200 */
[C---:B---3--:R-:W-:Y:S08]  /*30a0*/  HMMA.16816.F32 R24, R16.reuse, R62, R20 ;  /* 0x0000003e1018723c */ /* 0x048ff00000001814 */
[----:B------:R-:W-:Y:S01]  /*30b0*/  HMMA.16816.F32 R48, R16, R60, R48 ;  /* 0x0000003c1030723c */ /* 0x000fe20000001830 */
[----:B------:R-:W-:Y:S04]  /*30c0*/  LDSM.16.M88.4 R16, [R214+0x18100] ;  /* 0x01810000d610783b */ /* 0x000fe80000000200 */
[----:B------:R-:W-:Y:S03]  /*30d0*/  LDSM.16.M88.4 R60, [R210+0xd900] ;  /* 0x00d90000d23c783b */ /* 0x000fe60000000200 */
[C---:B------:R-:W-:Y:S08]  /*30e0*/  HMMA.16816.F32 R20, R12.reuse, R72, R28 ;  /* 0x000000480c14723c */ /* 0x040ff0000000181c */
[C---:B------:R-:W-:Y:S01]  /*30f0*/  HMMA.16816.F32 R32, R12.reuse, R74, R32 ;  /* 0x0000004a0c20723c */ /* 0x040fe20000001820 */
[----:B------:R-:W3:Y:S07]  /*3100*/  LDSM.16.M88.4 R72, [R210+0xc100] ;  /* 0x00c10000d248783b */ /* 0x000eee0000000200 */
[C---:B------:R-:W-:Y:S08]  /*3110*/  HMMA.16816.F32 R36, R12.reuse, R76, R36 ;  /* 0x0000004c0c24723c */ /* 0x040ff00000001824 */
[C---:B------:R-:W-:Y:S01]  /*3120*/  HMMA.16816.F32 R40, R12.reuse, R78, R40 ;  /* 0x0000004e0c28723c */ /* 0x040fe20000001828 */
[----:B------:R-:W5:Y:S07]  /*3130*/  LDSM.16.M88.4 R76, [R210+0xc900] ;  /* 0x00c90000d24c783b */ /* 0x000f6e0000000200 */
[C---:B-1----:R-:W-:Y:S08]  /*3140*/  HMMA.16816.F32 R44, R12.reuse, R84, R44 ;  /* 0x000000540c2c723c */ /* 0x042ff0000000182c */
[C---:B------:R-:W-:Y:S01]  /*3150*/  HMMA.16816.F32 R56, R12.reuse, R86, R56 ;  /* 0x000000560c38723c */ /* 0x040fe20000001838 */
[----:B------:R-:W-:Y:S07]  /*3160*/  LDSM.16.M88.4 R84, [R204+0xe900] ;  /* 0x00e90000cc54783b */ /* 0x000fee0000000200 */
[C---:B------:R-:W-:Y:S08]  /*3170*/  HMMA.16816.F32 R28, R12.reuse, R54, R24 ;  /* 0x000000360c1c723c */ /* 0x040ff00000001818 */
[----:B------:R-:W-:Y:S01]  /*3180*/  HMMA.16816.F32 R48, R12, R52, R48 ;  /* 0x000000340c30723c */ /* 0x000fe20000001830 */
[----:B------:R-:W-:Y:S07]  /*3190*/  LDSM.16.M88.4 R12, [R213+0x18100] ;  /* 0x01810000d50c783b */ /* 0x000fee0000000200 */
[C---:B----4-:R-:W-:Y:S08]  /*31a0*/  HMMA.16816.F32 R24, R8.reuse, R68, R20 ;  /* 0x000000440818723c */ /* 0x050ff00000001814 */
[C---:B------:R-:W-:Y:S01]  /*31b0*/  HMMA.16816.F32 R20, R8.reuse, R70, R32 ;  /* 0x000000460814723c */ /* 0x040fe20000001820 */
[----:B------:R-:W1:Y:S07]  /*31c0*/  LDSM.16.M88.4 R68, [R209+0x4000] ;  /* 0x00400000d144783b */ /* 0x000e6e0000000200 */
[C---:B--2---:R-:W-:Y:S08]  /*31d0*/  HMMA.16816.F32 R36, R8.reuse, R80, R36 ;  /* 0x000000500824723c */ /* 0x044ff00000001824 */
[C---:B------:R-:W-:Y:S01]  /*31e0*/  HMMA.16816.F32 R40, R8.reuse, R82, R40 ;  /* 0x000000520828723c */ /* 0x040fe20000001828 */
[----:B------:R-:W2:Y:S07]  /*31f0*/  LDSM.16.M88.4 R80, [R209+0x4800] ;  /* 0x00480000d150783b */ /* 0x000eae0000000200 */
[C---:B------:R-:W-:Y:S08]  /*3200*/  HMMA.16816.F32 R44, R8.reuse, R92, R44 ;  /* 0x0000005c082c723c */ /* 0x040ff0000000182c */
[C---:B------:R-:W-:Y:S01]  /*3210*/  HMMA.16816.F32 R56, R8.reuse, R94, R56 ;  /* 0x0000005e0838723c */ /* 0x040fe20000001838 */
[----:B------:R-:W4:Y:S07]  /*3220*/  LDSM.16.M88.4 R92, [R209+0x5000] ;  /* 0x00500000d15c783b */ /* 0x000f2e0000000200 */
[C---:B------:R-:W-:Y:S08]  /*3230*/  HMMA.16816.F32 R32, R8.reuse, R66, R28 ;  /* 0x000000420820723c */ /* 0x040ff0000000181c */
[----:B------:R-:W-:Y:S01]  /*3240*/  HMMA.16816.F32 R48, R8, R64, R48 ;  /* 0x000000400830723c */ /* 0x000fe20000001830 */
[----:B------:R-:W1:Y:S04]  /*3250*/  LDSM.16.M88.4 R64, [R209+0x5800] ;  /* 0x00580000d140783b */ /* 0x000e680000000200 */
[----:B------:R-:W-:Y:S03]  /*3260*/  LDSM.16.M88.4 R8, [R211+0x1c100] ;  /* 0x01c10000d308783b */ /* 0x000fe60000000200 */
[C---:B---3--:R-:W-:Y:S08]  /*3270*/  HMMA.16816.F32 R28, R16.reuse, R72, R24 ;  /* 0x00000048101c723c */ /* 0x048ff00000001818 */
[C---:B------:R-:W-:Y:S01]  /*3280*/  HMMA.16816.F32 R24, R16.reuse, R74, R20 ;  /* 0x0000004a1018723c */ /* 0x040fe20000001814 */
[----:B------:R-:W-:Y:S07]  /*3290*/  LDSM.16.M88.4 R72, [R215+0x6800] ;  /* 0x00680000d748783b */ /* 0x000fee0000000200 */
[C---:B-----5:R-:W-:Y:S08]  /*32a0*/  HMMA.16816.F32 R20, R16.reuse, R76, R36 ;  /* 0x0000004c1014723c */ /* 0x060ff00000001824 */
[C---:B------:R-:W-:Y:S01]  /*32b0*/  HMMA.16816.F32 R40, R16.reuse, R78, R40 ;  /* 0x0000004e1028723c */ /* 0x040fe20000001828 */
[----:B------:R-:W3:Y:S07]  /*32c0*/  LDSM.16.M88.4 R76, [R204+0xe100] ;  /* 0x00e10000cc4c783b */ /* 0x000eee0000000200 */
[C---:B------:R-:W-:Y:S08]  /*32d0*/  HMMA.16816.F32 R44, R16.reuse, R88, R44 ;  /* 0x00000058102c723c */ /* 0x040ff0000000182c */
[C---:B------:R-:W-:Y:S01]  /*32e0*/  HMMA.16816.F32 R56, R16.reuse, R90, R56 ;  /* 0x0000005a1038723c */ /* 0x040fe20000001838 */
[----:B------:R-:W5:Y:S07]  /*32f0*/  LDSM.16.M88.4 R88, [R204+0xf100] ;  /* 0x00f10000cc58783b */ /* 0x000f6e0000000200 */
[C---:B------:R-:W-:Y:S08]  /*3300*/  HMMA.16816.F32 R36, R16.reuse, R62, R32 ;  /* 0x0000003e1024723c */ /* 0x040ff00000001820 */
[----:B------:R-:W-:Y:S01]  /*3310*/  HMMA.16816.F32 R52, R16, R60, R48 ;  /* 0x0000003c1034723c */ /* 0x000fe20000001830 */
[----:B------:R-:W3:Y:S04]  /*3320*/  LDSM.16.M88.4 R60, [R204+0xf900] ;  /* 0x00f90000cc3c783b */ /* 0x000ee80000000200 */
[----:B------:R-:W-:Y:S03]  /*3330*/  LDSM.16.M88.4 R16, [R212+0x1c100] ;  /* 0x01c10000d410783b */ /* 0x000fe60000000200 */
[C---:B-1----:R-:W-:Y:S08]  /*3340*/  HMMA.16816.F32 R32, R12.reuse, R68, R28 ;  /* 0x000000440c20723c */ /* 0x042ff0000000181c */
[C---:B------:R-:W-:Y:S01]  /*3350*/  HMMA.16816.F32 R28, R12.reuse, R70, R24 ;  /* 0x000000460c1c723c */ /* 0x040fe20000001818 */
[----:B------:R-:W1:Y:S07]  /*3360*/  LDSM.16.M88.4 R68, [R215+0x6000] ;  /* 0x00600000d744783b */ /* 0x000e6e0000000200 */
[C---:B--2---:R-:W-:Y:S08]  /*3370*/  HMMA.16816.F32 R24, R12.reuse, R80, R20 ;  /* 0x000000500c18723c */ /* 0x044ff00000001814 */
[C---:B------:R-:W-:Y:S01]  /*3380*/  HMMA.16816.F32 R20, R12.reuse, R82, R40 ;  /* 0x000000520c14723c */ /* 0x040fe20000001828 */
[----:B------:R-:W2:Y:S07]  /*3390*/  LDSM.16.M88.4 R80, [R215+0x7000] ;  /* 0x00700000d750783b */ /* 0x000eae0000000200 */
[C---:B----4-:R-:W-:Y:S08]  /*33a0*/  HMMA.16816.F32 R44, R12.reuse, R92, R44 ;  /* 0x0000005c0c2c723c */ /* 0x050ff0000000182c */
[C---:B------:R-:W-:Y:S08]  /*33b0*/  HMMA.16816.F32 R48, R12.reuse, R94, R56 ;  /* 0x0000005e0c30723c */ /* 0x040ff00000001838 */
[C---:B------:R-:W-:Y:S08]  /*33c0*/  HMMA.16816.F32 R40, R12.reuse, R66, R36 ;  /* 0x000000420c28723c */ /* 0x040ff00000001824 */
[----:B------:R-:W-:Y:S01]  /*33d0*/  HMMA.16816.F32 R52, R12, R64, R52 ;  /* 0x000000400c34723c */ /* 0x000fe20000001834 */
[----:B------:R-:W4:Y:S04]  /*33e0*/  LDSM.16.M88.4 R64, [R215+0x7800] ;  /* 0x00780000d740783b */ /* 0x000f280000000200 */
[----:B------:R-:W-:Y:S03]  /*33f0*/  LDSM.16.M88.4 R12, [R214+0x1c100] ;  /* 0x01c10000d60c783b */ /* 0x000fe60000000200 */
[C---:B---3--:R-:W-:Y:S08]  /*3400*/  HMMA.16816.F32 R36, R8.reuse, R76, R32 ;  /* 0x0000004c0824723c */ /* 0x048ff00000001820 */
[C---:B------:R-:W-:Y:S01]  /*3410*/  HMMA.16816.F32 R32, R8.reuse, R78, R28 ;  /* 0x0000004e0820723c */ /* 0x040fe2000000181c */
[----:B------:R-:W-:Y:S07]  /*3420*/  LDSM.16.M88.4 R76, [R210+0xe100] ;  /* 0x00e10000d24c783b */ /* 0x000fee0000000200 */
[C---:B------:R-:W-:Y:S08]  /*3430*/  HMMA.16816.F32 R28, R8.reuse, R84, R24 ;  /* 0x00000054081c723c */ /* 0x040ff00000001818 */
[C---:B------:R-:W-:Y:S08]  /*3440*/  HMMA.16816.F32 R24, R8.reuse, R86, R20 ;  /* 0x000000560818723c */ /* 0x040ff00000001814 */
[C---:B-----5:R-:W-:Y:S08]  /*3450*/  HMMA.16816.F32 R20, R8.reuse, R88, R44 ;  /* 0x000000580814723c */ /* 0x060ff0000000182c */
[C---:B------:R-:W-:Y:S08]  /*3460*/  HMMA.16816.F32 R48, R8.reuse, R90, R48 ;  /* 0x0000005a0830723c */ /* 0x040ff00000001830 */
[----:B------:R-:W-:Y:S08]  /*3470*/  HMMA.16816.F32 R56, R8, R60, R52 ;  /* 0x0000003c0838723c */ /* 0x000ff00000001834 */
[----:B-1----:R-:W-:Y:S01]  /*3480*/  HMMA.16816.F32 R44, R16, R68, R36 ;  /* 0x00000044102c723c */ /* 0x002fe20000001824 */
[----:B------:R-:W1:Y:S07]  /*3490*/  LDSM.16.M88.4 R36, [R210+0xe900] ;  /* 0x00e90000d224783b */ /* 0x000e6e0000000200 */
[----:B------:R-:W-:Y:S01]  /*34a0*/  HMMA.16816.F32 R52, R8, R62, R40 ;  /* 0x0000003e0834723c */ /* 0x000fe20000001828 */
[----:B------:R-:W-:Y:S04]  /*34b0*/  LDSM.16.M88.4 R60, [R210+0xf900] ;  /* 0x00f90000d23c783b */ /* 0x000fe80000000200 */
[----:B------:R-:W-:Y:S03]  /*34c0*/  LDSM.16.M88.4 R8, [R213+0x1c100] ;  /* 0x01c10000d508783b */ /* 0x000fe60000000200 */
[C---:B------:R-:W-:Y:S01]  /*34d0*/  HMMA.16816.F32 R40, R16.reuse, R72, R28 ;  /* 0x000000481028723c */ /* 0x040fe2000000181c */
[----:B------:R-:W3:Y:S07]  /*34e0*/  LDSM.16.M88.4 R28, [R210+0xf100] ;  /* 0x00f10000d21c783b */ /* 0x000eee0000000200 */
[C---:B------:R-:W-:Y:S01]  /*34f0*/  HMMA.16816.F32 R84, R16.reuse, R70, R32 ;  /* 0x000000461054723c */ /* 0x040fe20000001820 */
[----:B------:R-:W-:Y:S07]  /*3500*/  LDSM.16.M88.4 R68, [R209+0x6000] ;  /* 0x00600000d144783b */ /* 0x000fee0000000200 */
[C---:B------:R-:W-:Y:S08]  /*3510*/  HMMA.16816.F32 R32, R16.reuse, R74, R24 ;  /* 0x0000004a1020723c */ /* 0x040ff00000001818 */
[C---:B--2---:R-:W-:Y:S08]  /*3520*/  HMMA.16816.F32 R24, R16.reuse, R80, R20 ;  /* 0x000000501018723c */ /* 0x044ff00000001814 */
[C---:B------:R-:W-:Y:S08]  /*3530*/  HMMA.16816.F32 R20, R16.reuse, R82, R48 ;  /* 0x000000521014723c */ /* 0x040ff00000001830 */
[----:B----4-:R-:W-:Y:S01]  /*3540*/  HMMA.16816.F32 R48, R16, R64, R56 ;  /* 0x000000401030723c */ /* 0x010fe20000001838 */
[----:B------:R-:W2:Y:S07]  /*3550*/  LDSM.16.M88.4 R56, [R209+0x6800] ;  /* 0x00680000d138783b */ /* 0x000eae0000000200 */
[C---:B-1----:R-:W-:Y:S08]  /*3560*/  HMMA.16816.F32 R40, R12.reuse, R36, R40 ;  /* 0x000000240c28723c */ /* 0x042ff00000001828 */
[----:B------:R-:W-:Y:S08]  /*3570*/  HMMA.16816.F32 R36, R12, R38, R32 ;  /* 0x000000260c24723c */ /* 0x000ff00000001820 */
[----:B------:R-:W-:Y:S08]  /*3580*/  HMMA.16816.F32 R16, R16, R66, R52 ;  /* 0x000000421010723c */ /* 0x000ff00000001834 */
[C---:B---3--:R-:W-:Y:S08]  /*3590*/  HMMA.16816.F32 R32, R12.reuse, R28, R24 ;  /* 0x0000001c0c20723c */ /* 0x048ff00000001818 */
[C---:B------:R-:W-:Y:S01]  /*35a0*/  HMMA.16816.F32 R24, R12.reuse, R30, R20 ;  /* 0x0000001e0c18723c */ /* 0x040fe20000001814 */
[----:B------:R-:W1:Y:S07]  /*35b0*/  LDSM.16.M88.4 R20, [R209+0x7000] ;  /* 0x00700000d114783b */ /* 0x000e6e0000000200 */
[C---:B------:R-:W-:Y:S08]  /*35c0*/  HMMA.16816.F32 R44, R12.reuse, R76, R44 ;  /* 0x0000004c0c2c723c */ /* 0x040ff0000000182c */
[----:B------:R-:W-:Y:S08]  /*35d0*/  HMMA.16816.F32 R28, R12, R60, R48 ;  /* 0x0000003c0c1c723c */ /* 0x000ff00000001830 */
[----:B--2---:R-:W-:Y:S01]  /*35e0*/  HMMA.16816.F32 R52, R8, R56, R40 ;  /* 0x000000380834723c */ /* 0x004fe20000001828 */
[----:B------:R-:W2:Y:S01]  /*35f0*/  LDSM.16.M88.4 R40, [R209+0x7800] ;  /* 0x00780000d128783b */ /* 0x000ea20000000200 */
[----:B------:R-:W-:-:S06]  /*3600*/  DEPBAR.LE SB0, 0x0 ;  /* 0x000080000000791a */ /* 0x000fcc0000000000 */
[----:B------:R-:W-:Y:S01]  /*3610*/  HMMA.16816.F32 R48, R12, R62, R16 ;  /* 0x0000003e0c30723c */ /* 0x000fe20000001810 */
[----:B------:R-:W-:Y:S06]  /*3620*/  BAR.SYNC.DEFER_BLOCKING 0x0 ;  /* 0x0000000000007b1d */ /* 0x000fec0000010000 */
[----:B------:R-:W-:Y:S01]  /*3630*/  @P6 LEA R16, P6, R6, c[0x0][0x1c8], 0x1 ;  /* 0x0000720006106a11 */ /* 0x000fe200078c08ff */
[----:B------:R-:W-:Y:S01]  /*3640*/  HMMA.16816.F32 R44, R8, R68, R44 ;  /* 0x00000044082c723c */ /* 0x000fe2000000182c */
[----:B------:R-:W-:-:S07]  /*3650*/  IMAD.U32 R18, RZ, RZ, UR13 ;  /* 0x0000000dff127e24 */ /* 0x000fce000f8e00ff */
[----:B------:R-:W-:Y:S01]  /*3660*/  HMMA.16816.F32 R36, R8, R58, R36 ;  /* 0x0000003a0824723c */ /* 0x000fe20000001824 */
[----:B------:R-:W-:-:S03]  /*3670*/  FMUL.FTZ R7, R52, c[0x0][0x320] ;  /* 0x0000c80034077a20 */ /* 0x000fc60000410000 */
[----:B------:R-:W-:Y:S01]  /*3680*/  @P0 LEA.HI.X R3, R6, c[0x0][0x1cc], R3, 0x1, P6 ;  /* 0x0000730006030a11 */ /* 0x000fe200030f0c03 */
[----:B------:R-:W-:Y:S01]  /*3690*/  IMAD.U32 R6, RZ, RZ, UR13 ;  /* 0x0000000dff067e24 */ /* 0x000fe2000f8e00ff */
[----:B------:R-:W-:Y:S01]  /*36a0*/  PLOP3.LUT P0, PT, PT, PT, UP0, 0x80, 0x0 ;  /* 0x000000000000781c */ /* 0x000fe20003f0f008 */
[----:B------:R3:W4:Y:S01]  /*36b0*/  MUFU.TANH R52, R7 ;  /* 0x0000000700347308 */ /* 0x0007220000002400 */
[----:B-1----:R-:W-:Y:S01]  /*36c0*/  HMMA.16816.F32 R56, R8, R20, R32 ;  /* 0x000000140838723c */ /* 0x002fe20000001820 */
[----:B------:R-:W-:-:S06]  /*36d0*/  PLOP3.LUT P6, PT, PT, PT, UP0, 0x80, 0x0 ;  /* 0x000000000000781c */ /* 0x000fcc0003fcf008 */
[----:B------:R-:W-:Y:S01]  /*36e0*/  FMUL.FTZ R20, R53, c[0x0][0x320] ;  /* 0x0000c80035147a20 */ /* 0x000fe20000410000 */
[C---:B------:R-:W-:Y:S01]  /*36f0*/  HMMA.16816.F32 R32, R8.reuse, R22, R24 ;  /* 0x000000160820723c */ /* 0x040fe20000001818 */
[----:B------:R-:W-:Y:S02]  /*3700*/  FMUL.FTZ R0, R44, c[0x0][0x320] ;  /* 0x0000c8002c007a20 */ /* 0x000fe40000410000 */
[----:B------:R1:W1:Y:S04]  /*3710*/  MUFU.TANH R27, R20 ;  /* 0x00000014001b7308 */ /* 0x0002680000002400 */
[----:B------:R-:W-:Y:S01]  /*3720*/  @P5 LEA R24, P5, R6, R16, 0x1 ;  /* 0x0000001006185211 */ /* 0x000fe200078a08ff */
[----:B---3--:R-:W-:Y:S01]  /*3730*/  IMAD.U32 R7, RZ, RZ, UR12 ;  /* 0x0000000cff077e24 */ /* 0x008fe2000f8e00ff */
[----:B------:R-:W-:Y:S01]  /*3740*/  LEA.HI R6, R100, R103, RZ, 0x2 ;  /* 0x0000006764067211 */ /* 0x000fe200078f10ff */
[----:B--2---:R-:W-:Y:S01]  /*3750*/  HMMA.16816.F32 R28, R8, R40, R28 ;  /* 0x00000028081c723c */ /* 0x004fe2000000181c */
[----:B------:R2:W3:Y:S02]  /*3760*/  MUFU.TANH R61, R0 ;  /* 0x00000000003d7308 */ /* 0x0004e40000002400 */
[----:B------:R-:W-:-:S05]  /*3770*/  LOP3.LUT R6, R6, 0xfffffffc, RZ, 0xc0, !PT ;  /* 0xfffffffc06067812 */ /* 0x000fca00078ec0ff */
[----:B------:R-:W-:Y:S01]  /*3780*/  IMAD.IADD R17, R103, 0x1, -R6 ;  /* 0x0000000167117824 */ /* 0x000fe200078e0a06 */
[----:B------:R-:W-:Y:S01]  /*3790*/  SHF.R.S32.HI R6, RZ, 0x1f, R97 ;  /* 0x0000001fff067819 */ /* 0x000fe20000011461 */
[----:B-1----:R-:W-:Y:S01]  /*37a0*/  FMUL.FTZ R20, R36, c[0x0][0x320] ;  /* 0x0000c80024147a20 */ /* 0x002fe20000410000 */
[----:B------:R-:W-:Y:S01]  /*37b0*/  @P0 LEA.HI.X R19, R18, R3, R7, 0x1, P5 ;  /* 0x0000000312130211 */ /* 0x000fe200028f0c07 */
[----:B------:R-:W-:Y:S01]  /*37c0*/  @P6 IMAD.MOV.U32 R7, RZ, RZ, R3 ;  /* 0x000000ffff076224 */ /* 0x000fe200078e0003 */
[----:B------:R-:W-:Y:S01]  /*37d0*/  PLOP3.LUT P0, PT, PT, PT, UP0, 0x80, 0x0 ;  /* 0x000000000000781c */ /* 0x000fe20003f0f008 */
[----:B------:R-:W-:Y:S01]  /*37e0*/  FMUL.FTZ R3, R37, c[0x0][0x320] ;  /* 0x0000c80025037a20 */ /* 0x000fe20000410000 */
[----:B------:R-:W-:Y:S01]  /*37f0*/  PLOP3.LUT P5, PT, PT, PT, UP0, 0x80, 0x0 ;  /* 0x000000000000781c */ /* 0x000fe20003faf008 */
[----:B------:R-:W-:Y:S01]  /*3800*/  HMMA.16816.F32 R40, R8, R42, R48 ;  /* 0x0000002a0828723c */ /* 0x000fe20000001830 */
[----:B--2---:R-:W-:Y:S01]  /*3810*/  FMUL.FTZ R0, R45, c[0x0][0x320] ;  /* 0x0000c8002d007a20 */ /* 0x004fe20000410000 */
[----:B------:R-:W-:Y:S01]  /*3820*/  LEA.HI R18, R6, R97, RZ, 0x3 ;  /* 0x0000006106127211 */ /* 0x000fe200078f18ff */
[----:B------:R-:W-:Y:S01]  /*3830*/  @P6 IMAD.MOV.U32 R6, RZ, RZ, R16 ;  /* 0x000000ffff066224 */ /* 0x000fe200078e0010 */
[----:B------:R1:W2:Y:S01]  /*3840*/  MUFU.TANH R45, R3 ;  /* 0x00000003002d7308 */ /* 0x0002a20000002400 */
[----:B------:R-:W-:-:S02]  /*3850*/  PLOP3.LUT P6, PT, PT, PT, UP0, 0x80, 0x0 ;  /* 0x000000000000781c */ /* 0x000fc40003fcf008 */
[----:B------:R-:W-:Y:S01]  /*3860*/  LOP3.LUT R16, R18, 0xffffff8, RZ, 0xc0, !PT ;  /* 0x0ffffff812107812 */ /* 0x000fe200078ec0ff */
[----:B------:R-:W-:Y:S02]  /*3870*/  FMUL.FTZ R18, R56, c[0x0][0x320] ;  /* 0x0000c80038127a20 */ /* 0x000fe40000410000 */
[----:B------:R-:W-:Y:S01]  /*3880*/  @!PT LDS RZ, [RZ] ;  /* 0x00000000fffff984 */ /* 0x000fe20000000800 */
[----:B------:R-:W-:Y:S01]  /*3890*/  @!PT LDS RZ, [RZ] ;  /* 0x00000000fffff984 */ /* 0x000fe20000000800 */
[----:B------:R-:W-:Y:S01]  /*38a0*/  @!PT LDS RZ, [RZ] ;  /* 0x00000000fffff984 */ /* 0x000fe20000000800 */
[----:B------:R5:W-:Y:S01]  /*38b0*/  @P0 LDGSTS.E.BYPASS.LTC128B.128 [R231+0x8100], [R6.64], !P4 ;  /* 0x0810000006e70fae */ /* 0x000be2000e101d52 */
[----:B------:R-:W-:Y:S01]  /*38c0*/  PLOP3.LUT P0, PT, PT, PT, UP0, 0x80, 0x0 ;  /* 0x000000000000781c */ /* 0x000fe20003f0f008 */
[----:B------:R2:W2:Y:S01]  /*38d0*/  MUFU.TANH R60, R0 ;  /* 0x00000000003c7308 */ /* 0x0004a20000002400 */
[----:B------:R-:W-:Y:S01]  /*38e0*/  IMAD.IADD R16, R97, 0x1, -R16 ;  /* 0x0000000161107824 */ /* 0x000fe200078e0a10 */
[----:B------:R5:W-:Y:S01]  /*38f0*/  @P5 LDGSTS.E.BYPASS.LTC128B.128 [R231+0xa100], [R6.64+0x80], !P3 ;  /* 0x0a10008006e75fae */ /* 0x000be2000d901d52 */
[----:B------:R-:W-:-:S03]  /*3900*/  PLOP3.LUT P5, PT, PT, PT, UP0, 0x80, 0x0 ;  /* 0x000000000000781c */ /* 0x000fc60003faf008 */
[----:B------:R5:W-:Y:S01]  /*3910*/  @P6 LDGSTS.E.BYPASS.LTC128B.128 [R231+0xc100], [R6.64+0x100], !P2 ;  /* 0x0c10010006e76fae */ /* 0x000be2000d101d52 */
[----:B------:R-:W-:Y:S01]  /*3920*/  PLOP3.LUT P6, PT, PT, PT, UP0, 0x80, 0x0 ;  /* 0x000000000000781c */ /* 0x000fe20003fcf008 */
[----:B------:R-:W3:Y:S01]  /*3930*/  MUFU.TANH R44, R18 ;  /* 0x00000012002c7308 */ /* 0x000ee20000002400 */
[----:B-1----:R-:W-:-:S03]  /*3940*/  LEA.HI R3, R17, R17, RZ, 0x1 ;  /* 0x0000001111037211 */ /* 0x002fc600078f08ff */
[----:B------:R5:W-:Y:S01]  /*3950*/  @P0 LDGSTS.E.BYPASS.LTC128B.128 [R231+0xe100], [R6.64+0x180], !P1 ;  /* 0x0e10018006e70fae */ /* 0x000be2000c901d52 */
[----:B------:R-:W-:Y:S02]  /*3960*/  LOP3.LUT R3, R3, 0x1ffffffe, RZ, 0xc0, !PT ;  /* 0x1ffffffe03037812 */ /* 0x000fe400078ec0ff */
[----:B------:R-:W-:Y:S01]  /*3970*/  PLOP3.LUT P0, PT, PT, PT, UP0, 0x80, 0x0 ;  /* 0x000000000000781c */ /* 0x000fe20003f0f008 */
[----:B--2---:R-:W-:Y:S02]  /*3980*/  FMUL.FTZ R0, R46, c[0x0][0x320] ;  /* 0x0000c8002e007a20 */ /* 0x004fe40000410000 */
[----:B------:R1:W2:Y:S08]  /*3990*/  MUFU.TANH R46, R20 ;  /* 0x00000014002e7308 */ /* 0x0002b00000002400 */
[----:B------:R2:W2:Y:S01]  /*39a0*/  MUFU.TANH R64, R0 ;  /* 0x0000000000407308 */ /* 0x0004a20000002400 */
[----:B-1----:R-:W-:Y:S01]  /*39b0*/  HMMA.16816.F32 R20, R12, R78, R84 ;  /* 0x0000004e0c14723c */ /* 0x002fe20000001854 */
[----:B-----5:R-:W-:-:S06]  /*39c0*/  @P5 IMAD.MOV.U32 R6, RZ, RZ, R24 ;  /* 0x000000ffff065224 */ /* 0x020fcc00078e0018 */
[----:B------:R-:W-:Y:S01]  /*39d0*/  IMAD.IADD R13, R17, 0x1, -R3 ;  /* 0x00000001110d7824 */ /* 0x000fe200078e0a03 */
[----:B--2---:R-:W-:Y:S01]  /*39e0*/  LOP3.LUT R0, R98, 0xffffffe0, RZ, 0xc0, !PT ;  /* 0xffffffe062007812 */ /* 0x004fe200078ec0ff */
[----:B------:R-:W-:Y:S02]  /*39f0*/  FMUL.FTZ R3, R32, c[0x0][0x320] ;  /* 0x0000c80020037a20 */ /* 0x000fe40000410000 */
[----:B------:R-:W-:Y:S01]  /*3a00*/  @P5 IMAD.MOV.U32 R7, RZ, RZ, R19 ;  /* 0x000000ffff075224 */ /* 0x000fe200078e0013 */
[----:B------:R-:W-:Y:S01]  /*3a10*/  PLOP3.LUT P5, PT, PT, PT, UP2, 0x80, 0x0 ;  /* 0x000000000000781c */ /* 0x000fe20003faf028 */
[----:B------:R-:W-:Y:S01]  /*3a20*/  IMAD.IADD R0, R103, 0x1, -R0 ;  /* 0x0000000167007824 */ /* 0x000fe200078e0a00 */
[----:B------:R1:W2:Y:S01]  /*3a30*/  MUFU.TANH R37, R3 ;  /* 0x0000000300257308 */ /* 0x0002a20000002400 */
[----:B------:R-:W-:Y:S01]  /*3a40*/  FMUL.FTZ R14, R33, c[0x0][0x320] ;  /* 0x0000c800210e7a20 */ /* 0x000fe20000410000 */
[----:B------:R5:W-:Y:S01]  /*3a50*/  @P0 LDGSTS.E.BYPASS.LTC128B.128 [R231+0x9100], [R6.64], !P4 ;  /* 0x0910000006e70fae */ /* 0x000be2000e101d52 */
[----:B------:R-:W-:-:S02]  /*3a60*/  PLOP3.LUT P0, PT, PT, PT, UP2, 0x80, 0x0 ;  /* 0x000000000000781c */ /* 0x000fc40003f0f028 */
[----:B------:R-:W-:Y:S01]  /*3a70*/  SHF.R.S32.HI R12, RZ, 0x1f, R0 ;  /* 0x0000001fff0c7819 */ /* 0x000fe20000011400 */
[----:B------:R5:W-:Y:S01]  /*3a80*/  @P6 LDGSTS.E.BYPASS.LTC128B.128 [R231+0xb100], [R6.64+0x80], !P3 ;  /* 0x0b10008006e76fae */ /* 0x000be2000d901d52 */
[----:B------:R-:W-:Y:S01]  /*3a90*/  PLOP3.LUT P6, PT, PT, PT, UP0, 0x80, 0x0 ;  /* 0x000000000000781c */ /* 0x000fe20003fcf008 */
[----:B------:R2:W2:Y:S02]  /*3aa0*/  MUFU.TANH R36, R14 ;  /* 0x0000000e00247308 */ /* 0x0004a40000002400 */
[----:B------:R-:W-:Y:S01]  /*3ab0*/  HMMA.16816.F32 R20, R8, R70, R20 ;  /* 0x000000460814723c */ /* 0x000fe20000001814 */
[----:B-1----:R-:W-:-:S06]  /*3ac0*/  LEA.HI R3, R12, R0, RZ, 0x2 ;  /* 0x000000000c037211 */ /* 0x002fcc00078f10ff */
[----:B------:R-:W-:Y:S02]  /*3ad0*/  FMUL.FTZ R9, R29, c[0x0][0x320] ;  /* 0x0000c8001d097a20 */ /* 0x000fe40000410000 */
[----:B------:R-:W-:Y:S01]  /*3ae0*/  FMUL.FTZ R10, R40, c[0x0][0x320] ;  /* 0x0000c800280a7a20 */ /* 0x000fe20000410000 */
[C---:B------:R-:W-:Y:S01]  /*3af0*/  LEA.HI.SX32 R12, R3.reuse, UR7, 0x1e ;  /* 0x00000007030c7c11 */ /* 0x040fe2000f8ff2ff */
[----:B------:R1:W1:Y:S01]  /*3b00*/  MUFU.TANH R29, R9 ;  /* 0x00000009001d7308 */ /* 0x0002620000002400 */
[----:B------:R-:W-:Y:S01]  /*3b10*/  LOP3.LUT R3, R3, 0x7ffffffc, RZ, 0xc0, !PT ;  /* 0x7ffffffc03037812 */ /* 0x000fe200078ec0ff */
[----:B------:R5:W-:Y:S01]  /*3b20*/  @P6 LDGSTS.E.BYPASS.LTC128B.128 [R231+0xd100], [R6.64+0x100], !P2 ;  /* 0x0d10010006e76fae */ /* 0x000be2000d101d52 */
[----:B--2---:R-:W-:Y:S02]  /*3b30*/  FMUL.FTZ R14, R28, c[0x0][0x320] ;  /* 0x0000c8001c0e7a20 */ /* 0x004fe40000410000 */
[----:B------:R-:W-:Y:S02]  /*3b40*/  IMAD R12, R16, 0x10, R12 ;  /* 0x00000010100c7824 */ /* 0x000fe400078e020c */
[----:B------:R-:W-:Y:S01]  /*3b50*/  IMAD.IADD R0, R0, 0x1, -R3 ;  /* 0x0000000100007824 */ /* 0x000fe200078e0a03 */
[----:B------:R-:W2:Y:S01]  /*3b60*/  MUFU.TANH R32, R14 ;  /* 0x0000000e00207308 */ /* 0x000ea20000002400 */
[----:B------:R-:W-:-:S02]  /*3b70*/  IMAD R62, R13, 0x8, R12 ;  /* 0x000000080d3e7824 */ /* 0x000fc400078e020c */
[----:B------:R-:W-:Y:S02]  /*3b80*/  FMUL.FTZ R3, R41, c[0x0][0x320] ;  /* 0x0000c80029037a20 */ /* 0x000fe40000410000 */
[----:B------:R-:W-:Y:S01]  /*3b90*/  @P5 IMAD.HI.U32 R8, R62, c[0x0][0x2c8], RZ ;  /* 0x0000b2003e085a27 */ /* 0x000fe200078e00ff */
[----:B------:R-:W-:Y:S01]  /*3ba0*/  PLOP3.LUT P5, PT, PT, PT, UP0, 0x80, 0x0 ;  /* 0x000000000000781c */ /* 0x000fe20003faf008 */
[----:B------:R-:W-:Y:S01]  /*3bb0*/  STL [R1+0x2c], R62 ;  /* 0x00002c3e01007387 */ /* 0x000fe20000100800 */
[----:B------:R2:W2:Y:S01]  /*3bc0*/  MUFU.TANH R25, R3 ;  /* 0x0000000300197308 */ /* 0x0004a20000002400 */
[----:B-1----:R-:W-:Y:S01]  /*3bd0*/  IMAD.MOV.U32 R9, RZ, RZ, R62 ;  /* 0x000000ffff097224 */ /* 0x002fe200078e003e */
[----:B------:R-:W-:Y:S01]  /*3be0*/  @P0 SHF.R.U32.HI R9, RZ, c[0x0][0x2cc], R8 ;  /* 0x0000b300ff090a19 */ /* 0x000fe20000011608 */
[----:B------:R-:W-:Y:S01]  /*3bf0*/  IMAD.SHL.U32 R40, R0, 0x2, RZ ;  /* 0x0000000200287824 */ /* 0x000fe200078e00ff */
[----:B------:R-:W-:-:S04]  /*3c00*/  PLOP3.LUT P0, PT, PT, PT, UP1, 0x40, 0x0 ;  /* 0x000000000000781c */ /* 0x000fc80003f0e818 */
[----:B------:R-:W-:Y:S01]  /*3c10*/  STL [R1+0x28], R40 ;  /* 0x0000282801007387 */ /* 0x000fe20000100800 */
[----:B------:R1:W1:Y:S01]  /*3c20*/  MUFU.TANH R26, R10 ;  /* 0x0000000a001a7308 */ /* 0x0002620000002400 */
[----:B------:R-:W-:Y:S02]  /*3c30*/  IADD3 R11, -R40, UR9, -R96 ;  /* 0x00000009280b7c10 */ /* 0x000fe4000fffe960 */
[----:B------:R5:W-:Y:S01]  /*3c40*/  @P5 LDGSTS.E.BYPASS.LTC128B.128 [R231+0xf100], [R6.64+0x180], !P1 ;  /* 0x0f10018006e75fae */ /* 0x000be2000c901d52 */
[----:B--2---:R-:W-:-:S03]  /*3c50*/  IMAD.U32 R3, RZ, RZ, UR17 ;  /* 0x00000011ff037e24 */ /* 0x004fc6000f8e00ff */
[----:B------:R-:W0:Y:S02]  /*3c60*/  LDGDEPBAR ;  /* 0x00000000000079af */ /* 0x000e240000000000 */
[----:B------:R-:W-:Y:S01]  /*3c70*/  IADD3 R0, R3, -UR16, -R40 ;  /* 0x8000001003007c10 */ /* 0x000fe2000fffe828 */
[----:B------:R-:W-:-:S03]  /*3c80*/  FMUL.FTZ R3, R20, c[0x0][0x320] ;  /* 0x0000c80014037a20 */ /* 0x000fc60000410000 */
[C---:B------:R-:W-:Y:S01]  /*3c90*/  IADD3 R8, R0.reuse, c[0x0][0x328], RZ ;  /* 0x0000ca0000087a10 */ /* 0x040fe20007ffe0ff */
[----:B------:R2:W2:Y:S01]  /*3ca0*/  MUFU.TANH R12, R3 ;  /* 0x00000003000c7308 */ /* 0x0004a20000002400 */
[----:B-1----:R-:W-:Y:S01]  /*3cb0*/  IADD3 R10, R0, UR15, RZ ;  /* 0x0000000f000a7c10 */ /* 0x002fe2000fffe0ff */
[----:B-----5:R-:W1:Y:S01]  /*3cc0*/  SHFL.IDX PT, R6, R9, RZ, 0x1c1f ;  /* 0x001c1fff09067589 */ /* 0x020e6200000e0000 */
[----:B------:R-:W-:Y:S02]  /*3cd0*/  FMUL.FTZ R7, R21, c[0x0][0x320] ;  /* 0x0000c80015077a20 */ /* 0x000fe40000410000 */
[----:B--2---:R-:W-:-:S03]  /*3ce0*/  FMUL.FTZ R3, R57, c[0x0][0x320] ;  /* 0x0000c80039037a20 */ /* 0x004fc60000410000 */
[----:B------:R-:W2:Y:S08]  /*3cf0*/  MUFU.TANH R13, R7 ;  /* 0x00000007000d7308 */ /* 0x000eb00000002400 */
[----:B------:R5:W2:Y:S01]  /*3d00*/  MUFU.TANH R15, R3 ;  /* 0x00000003000f7308 */ /* 0x000aa20000002400 */
[--C-:B-1----:R-:W-:Y:S02]  /*3d10*/  IMAD.IADD R0, R10, 0x1, R6.reuse ;  /* 0x000000010a007824 */ /* 0x102fe400078e0206 */
[----:B-----5:R-:W-:-:S05]  /*3d20*/  IMAD.IADD R3, R8, 0x1, R6 ;  /* 0x0000000108037824 */ /* 0x020fca00078e0206 */
[----:B------:R-:W-:Y:S01]  /*3d30*/  IMNMX R3, R3, R11, PT ;  /* 0x0000000b03037217 */ /* 0x000fe20003800200 */
[----:B------:R-:W-:Y:S05]  /*3d40*/  @P0 BRA `(.L_x_951) ;  /* 0x0000016000000947 */ /* 0x000fea0003800000 */
[----:B--234-:R-:W-:Y:S01]  /*3d50*/  IMAD.U32 R7, RZ, RZ, UR16 ;  /* 0x00000010ff077e24 */ /* 0x01cfe2000f8e00ff */
        /* <DEDUP_REMOVED lines=11> */
.L_x_953:
[----:B------:R-:W-:-:S04]  /*3e10*/  MOV R7, c[0x0][0x32c] ;  /* 0x0000cb0000077a02 */ /* 0x000fc80000000f00 */
[----:B------:R-:W-:-:S13]  /*3e20*/  ISETP.NE.AND P0, PT, R7, 0x1, PT ;  /* 0x000000010700780c */ /* 0x000fda0003f05270 */
[----:B------:R-:W-:-:S05]  /*3e30*/  @P0 IMAD.HI.U32 R7, R6, c[0x0][0x330], RZ ;  /* 0x0000cc0006070a27 */ /* 0x000fca00078e00ff */
[----:B------:R-:W-:Y:S02]  /*3e40*/  @P0 SHF.R.U32.HI R6, RZ, c[0x0][0x334], R7 ;  /* 0x0000cd00ff060a19 */ /* 0x000fe40000011607 */
.L_x_954:
[----:B------:R-:W-:Y:S05]  /*3e50*/  BSYNC B0 ;  /* 0x0000000000007941 */ /* 0x000fea0003800000 */
.L_x_952:
[----:B------:R-:W-:-:S04]  /*3e60*/  IMAD R6, R6, c[0x0][0x32c], -R96 ;  /* 0x0000cb0006067a24 */ /* 0x000fc800078e0a60 */
[----:B------:R-:W-:-:S05]  /*3e70*/  IMAD.IADD R6, R6, 0x1, -R40 ;  /* 0x0000000106067824 */ /* 0x000fca00078e0a28 */
[----:B------:R-:W-:Y:S02]  /*3e80*/  IADD3 R7, R6, c[0x0][0x32c], RZ ;  /* 0x0000cb0006077a10 */ /* 0x000fe40007ffe0ff */
[----:B------:R-:W-:Y:S02]  /*3e90*/  IMNMX R0, R0, R6, !PT ;  /* 0x0000000600007217 */ /* 0x000fe40007800200 */
[----:B------:R-:W-:Y:S02]  /*3ea0*/  IMNMX R3, R3, R7, PT ;  /* 0x0000000703037217 */ /* 0x000fe40003800200 */
.L_x_951:
[----:B--234-:R-:W-:Y:S01]  /*3eb0*/  ISETP.LT.AND P0, PT, RZ, UR14, PT ;  /* 0x0000000eff007c0c */ /* 0x01cfe2000bf01270 */
[----:B------:R-:W-:Y:S02]  /*3ec0*/  FMUL.FTZ R6, R55, c[0x0][0x320] ;  /* 0x0000c80037067a20 */ /* 0x000fe40000410000 */
[----:B------:R-:W-:Y:S01]  /*3ed0*/  FMUL.FTZ R7, R59, c[0x0][0x320] ;  /* 0x0000c8003b077a20 */ /* 0x000fe20000410000 */
[C---:B------:R-:W-:Y:S01]  /*3ee0*/  ISETP.GT.AND P6, PT, R0.reuse, 0x1, P0 ;  /* 0x000000010000780c */ /* 0x040fe200007c4270 */
[----:B------:R1:W2:Y:S01]  /*3ef0*/  MUFU.TANH R24, R6 ;  /* 0x0000000600187308 */ /* 0x0002a20000002400 */
[----:B------:R-:W-:-:S02]  /*3f00*/  ISETP.GT.AND P5, PT, R0, RZ, P0 ;  /* 0x000000ff0000720c */ /* 0x000fc400007a4270 */
[C---:B------:R-:W-:Y:S02]  /*3f10*/  ISETP.LT.OR P6, PT, R3.reuse, 0x2, P6 ;  /* 0x000000020300780c */ /* 0x040fe400037c1670 */
[----:B------:R-:W-:Y:S02]  /*3f20*/  ISETP.LT.OR P5, PT, R3, 0x1, P5 ;  /* 0x000000010300780c */ /* 0x000fe40002fa1670 */
[----:B------:R-:W-:Y:S02]  /*3f30*/  FSEL R17, R60, -INF , !P6 ;  /* 0xff8000003c117808 */ /* 0x000fe40007000000 */
[----:B------:R-:W-:Y:S02]  /*3f40*/  ISETP.GT.AND P6, PT, R0, 0x9, P0 ;  /* 0x000000090000780c */ /* 0x000fe400007c4270 */
[----:B------:R-:W-:Y:S02]  /*3f50*/  FSEL R16, R61, -INF , !P5 ;  /* 0xff8000003d107808 */ /* 0x000fe40006800000 */
[----:B------:R-:W-:-:S02]  /*3f60*/  ISETP.LT.OR P6, PT, R3, 0xa, P6 ;  /* 0x0000000a0300780c */ /* 0x000fc400037c1670 */
[----:B------:R-:W-:Y:S01]  /*3f70*/  ISETP.GT.AND P5, PT, R0, 0x8, P0 ;  /* 0x000000080000780c */ /* 0x000fe200007a4270 */
[----:B-1----:R-:W-:Y:S01]  /*3f80*/  FMUL.FTZ R6, R34, c[0x0][0x320] ;  /* 0x0000c80022067a20 */ /* 0x002fe20000410000 */
[----:B------:R-:W-:Y:S02]  /*3f90*/  FSEL R19, R13, -INF , !P6 ;  /* 0xff8000000d137808 */ /* 0x000fe40007000000 */
[----:B------:R-:W-:Y:S01]  /*3fa0*/  ISETP.GT.AND P6, PT, R0, 0x11, P0 ;  /* 0x000000110000780c */ /* 0x000fe200007c4270 */
[----:B------:R1:W3:Y:S01]  /*3fb0*/  MUFU.TANH R34, R6 ;  /* 0x0000000600227308 */ /* 0x0002e20000002400 */
[C---:B------:R-:W-:Y:S02]  /*3fc0*/  ISETP.LT.OR P5, PT, R3.reuse, 0x9, P5 ;  /* 0x000000090300780c */ /* 0x040fe40002fa1670 */
[----:B------:R-:W-:Y:S02]  /*3fd0*/  ISETP.LT.OR P6, PT, R3, 0x12, P6 ;  /* 0x000000120300780c */ /* 0x000fe400037c1670 */
[----:B------:R-:W-:-:S02]  /*3fe0*/  FSEL R18, R12, -INF , !P5 ;  /* 0xff8000000c127808 */ /* 0x000fc40006800000 */
[----:B------:R-:W-:Y:S02]  /*3ff0*/  FSEL R61, R27, -INF , !P6 ;  /* 0xff8000001b3d7808 */ /* 0x000fe40007000000 */
[C---:B------:R-:W-:Y:S02]  /*4000*/  ISETP.GT.AND P5, PT, R0.reuse, 0x10, P0 ;  /* 0x000000100000780c */ /* 0x040fe400007a4270 */
[----:B------:R-:W-:Y:S02]  /*4010*/  ISETP.GT.AND P6, PT, R0, 0x19, P0 ;  /* 0x000000190000780c */ /* 0x000fe400007c4270 */
[C---:B------:R-:W-:Y:S02]  /*4020*/  ISETP.LT.OR P5, PT, R3.reuse, 0x11, P5 ;  /* 0x000000110300780c */ /* 0x040fe40002fa1670 */
[----:B------:R-:W-:Y:S01]  /*4030*/  ISETP.LT.OR P6, PT, R3, 0x1a, P6 ;  /* 0x0000001a0300780c */ /* 0x000fe200037c1670 */
[----:B-1----:R-:W-:Y:S01]  /*4040*/  FMUL.FTZ R6, R35, c[0x0][0x320] ;  /* 0x0000c80023067a20 */ /* 0x002fe20000410000 */
[----:B------:R-:W-:-:S02]  /*4050*/  FSEL R60, R52, -INF , !P5 ;  /* 0xff800000343c7808 */ /* 0x000fc40006800000 */
[----:B------:R-:W-:Y:S01]  /*4060*/  FSEL R63, R45, -INF , !P6 ;  /* 0xff8000002d3f7808 */ /* 0x000fe20007000000 */
[----:B------:R1:W4:Y:S01]  /*4070*/  MUFU.TANH R35, R6 ;  /* 0x0000000600237308 */ /* 0x0003220000002400 */
[C---:B------:R-:W-:Y:S02]  /*4080*/  ISETP.GT.AND P5, PT, R0.reuse, 0x18, P0 ;  /* 0x000000180000780c */ /* 0x040fe400007a4270 */
[----:B------:R-:W-:Y:S02]  /*4090*/  ISETP.GT.AND P6, PT, R0, 0x21, P0 ;  /* 0x000000210000780c */ /* 0x000fe400007c4270 */
[C---:B------:R-:W-:Y:S02]  /*40a0*/  ISETP.LT.OR P5, PT, R3.reuse, 0x19, P5 ;  /* 0x000000190300780c */ /* 0x040fe40002fa1670 */
[----:B------:R-:W-:Y:S02]  /*40b0*/  ISETP.LT.OR P6, PT, R3, 0x22, P6 ;  /* 0x000000220300780c */ /* 0x000fe400037c1670 */
[----:B------:R-:W-:-:S02]  /*40c0*/  FSEL R62, R46, -INF , !P5 ;  /* 0xff8000002e3e7808 */ /* 0x000fc40006800000 */
[----:B------:R-:W-:Y:S02]  /*40d0*/  FSEL R166, R15, -INF , !P6 ;  /* 0xff8000000fa67808 */ /* 0x000fe40007000000 */
[C---:B------:R-:W-:Y:S01]  /*40e0*/  ISETP.GT.AND P5, PT, R0.reuse, 0x20, P0 ;  /* 0x000000200000780c */ /* 0x040fe200007a4270 */
[----:B------:R5:W2:Y:S01]  /*40f0*/  MUFU.TANH R15, R7 ;  /* 0x00000007000f7308 */ /* 0x000aa20000002400 */
[----:B------:R-:W-:Y:S01]  /*4100*/  ISETP.GT.AND P6, PT, R0, 0x29, P0 ;  /* 0x000000290000780c */ /* 0x000fe200007c4270 */
[----:B-1----:R-:W-:Y:S01]  /*4110*/  FMUL.FTZ R6, R23, c[0x0][0x320] ;  /* 0x0000c80017067a20 */ /* 0x002fe20000410000 */
[C---:B------:R-:W-:Y:S02]  /*4120*/  ISETP.LT.OR P5, PT, R3.reuse, 0x21, P5 ;  /* 0x000000210300780c */ /* 0x040fe40002fa1670 */
[----:B------:R-:W-:Y:S02]  /*4130*/  ISETP.LT.OR P6, PT, R3, 0x2a, P6 ;  /* 0x0000002a0300780c */ /* 0x000fe400037c1670 */
[----:B------:R-:W-:Y:S01]  /*4140*/  FSEL R165, R44, -INF , !P5 ;  /* 0xff8000002ca57808 */ /* 0x000fe20006800000 */
[----:B------:R1:W1:Y:S01]  /*4150*/  MUFU.TANH R20, R6 ;  /* 0x0000000600147308 */ /* 0x0002620000002400 */
[----:B------:R-:W-:-:S02]  /*4160*/  FSEL R176, R36, -INF , !P6 ;  /* 0xff80000024b07808 */ /* 0x000fc40007000000 */
[C---:B------:R-:W-:Y:S02]  /*4170*/  ISETP.GT.AND P5, PT, R0.reuse, 0x28, P0 ;  /* 0x000000280000780c */ /* 0x040fe400007a4270 */
[----:B------:R-:W-:Y:S02]  /*4180*/  ISETP.GT.AND P6, PT, R0, 0x31, P0 ;  /* 0x000000310000780c */ /* 0x000fe400007c4270 */
[C---:B------:R-:W-:Y:S01]  /*4190*/  ISETP.LT.OR P5, PT, R3.reuse, 0x29, P5 ;  /* 0x000000290300780c */ /* 0x040fe20002fa1670 */
[----:B-----5:R-:W-:Y:S01]  /*41a0*/  FMUL.FTZ R7, R54, c[0x0][0x320] ;  /* 0x0000c80036077a20 */ /* 0x020fe20000410000 */
[----:B------:R-:W-:Y:S02]  /*41b0*/  ISETP.LT.OR P6, PT, R3, 0x32, P6 ;  /* 0x000000320300780c */ /* 0x000fe400037c1670 */
[----:B------:R-:W-:Y:S02]  /*41c0*/  FSEL R167, R37, -INF , !P5 ;  /* 0xff80000025a77808 */ /* 0x000fe40006800000 */
[----:B------:R-:W-:-:S02]  /*41d0*/  FSEL R179, R29, -INF , !P6 ;  /* 0xff8000001db37808 */ /* 0x000fc40007000000 */
[C---:B------:R-:W-:Y:S01]  /*41e0*/  ISETP.GT.AND P5, PT, R0.reuse, 0x30, P0 ;  /* 0x000000300000780c */ /* 0x040fe200007a4270 */
[----:B-1----:R-:W-:Y:S01]  /*41f0*/  FMUL.FTZ R6, R47, c[0x0][0x320] ;  /* 0x0000c8002f067a20 */ /* 0x002fe20000410000 */
[----:B------:R-:W-:Y:S02]  /*4200*/  ISETP.GT.AND P6, PT, R0, 0x39, P0 ;  /* 0x000000390000780c */ /* 0x000fe400007c4270 */
[C---:B------:R-:W-:Y:S01]  /*4210*/  ISETP.LT.OR P5, PT, R3.reuse, 0x31, P5 ;  /* 0x000000310300780c */ /* 0x040fe20002fa1670 */
[----:B------:R1:W1:Y:S01]  /*4220*/  MUFU.TANH R14, R6 ;  /* 0x00000006000e7308 */ /* 0x0002620000002400 */
[----:B------:R-:W-:Y:S02]  /*4230*/  ISETP.LT.OR P6, PT, R3, 0x3a, P6 ;  /* 0x0000003a0300780c */ /* 0x000fe400037c1670 */
[----:B------:R-:W-:Y:S02]  /*4240*/  FSEL R177, R32, -INF , !P5 ;  /* 0xff80000020b17808 */ /* 0x000fe40006800000 */
[----:B------:R-:W-:-:S02]  /*4250*/  FSEL R25, R25, -INF , !P6 ;  /* 0xff80000019197808 */ /* 0x000fc40007000000 */
[----:B------:R-:W-:Y:S01]  /*4260*/  ISETP.GT.AND P5, PT, R0, 0x38, P0 ;  /* 0x000000380000780c */ /* 0x000fe200007a4270 */
[----:B------:R-:W-:Y:S02]  /*4270*/  FMUL.FTZ R0, R58, c[0x0][0x320] ;  /* 0x0000c8003a007a20 */ /* 0x000fe40000410000 */
[----:B------:R-:W-:Y:S01]  /*4280*/  STL [R1+0x50], R25 ;  /* 0x0000501901007387 */ /* 0x000fe20000100800 */
[----:B------:R-:W-:Y:S01]  /*4290*/  ISETP.LT.OR P5, PT, R3, 0x39, P5 ;  /* 0x000000390300780c */ /* 0x000fe20002fa1670 */
[----:B------:R-:W2:Y:S03]  /*42a0*/  MUFU.TANH R13, R0 ;  /* 0x00000000000d7308 */ /* 0x000ea60000002400 */
[----:B------:R-:W-:Y:S01]  /*42b0*/  FSEL R178, R26, -INF , !P5 ;  /* 0xff8000001ab27808 */ /* 0x000fe20006800000 */
[----:B-1----:R-:W-:Y:S01]  /*42c0*/  FMUL.FTZ R6, R30, c[0x0][0x320] ;  /* 0x0000c8001e067a20 */ /* 0x002fe20000410000 */
[----:B------:R-:W-:-:S03]  /*42d0*/  PLOP3.LUT P5, PT, PT, PT, UP1, 0x40, 0x0 ;  /* 0x000000000000781c */ /* 0x000fc60003fae818 */
        /* <DEDUP_REMOVED lines=13> */
[----:B-1----:R1:W5:Y:S06]  /*43b0*/  SHFL.IDX PT, R6, R9, 0x1, 0x1c1f ;  /* 0x003c1f0009067f89 */ /* 0x00236c00000e0000 */
[----:B-1----:R1:W1:Y:S01]  /*43c0*/  MUFU.TANH R9, R7 ;  /* 0x0000000700097308 */ /* 0x0022620000002400 */
[--C-:B-----5:R-:W-:Y:S02]  /*43d0*/  IMAD.IADD R3, R8, 0x1, R6.reuse ;  /* 0x0000000108037824 */ /* 0x120fe400078e0206 */
[----:B------:R-:W-:-:S03]  /*43e0*/  IMAD.IADD R0, R10, 0x1, R6 ;  /* 0x000000010a007824 */ /* 0x000fc600078e0206 */
[----:B------:R-:W-:Y:S01]  /*43f0*/  IMNMX R3, R3, R11, PT ;  /* 0x0000000b03037217 */ /* 0x000fe20003800200 */
        /* <DEDUP_REMOVED lines=13> */
.L_x_957:
[----:B------:R-:W-:-:S04]  /*44d0*/  MOV R7, c[0x0][0x32c] ;  /* 0x0000cb0000077a02 */ /* 0x000fc80000000f00 */
[----:B------:R-:W-:-:S13]  /*44e0*/  ISETP.NE.AND P5, PT, R7, 0x1, PT ;  /* 0x000000010700780c */ /* 0x000fda0003fa5270 */
[----:B------:R-:W-:-:S05]  /*44f0*/  @P5 IMAD.HI.U32 R7, R6, c[0x0][0x330], RZ ;  /* 0x0000cc0006075a27 */ /* 0x000fca00078e00ff */
[----:B------:R-:W-:Y:S02]  /*4500*/  @P5 SHF.R.U32.HI R6, RZ, c[0x0][0x334], R7 ;  /* 0x0000cd00ff065a19 */ /* 0x000fe40000011607 */
.L_x_958:
[----:B------:R-:W-:Y:S05]  /*4510*/  BSYNC B0 ;  /* 0x0000000000007941 */ /* 0x000fea0003800000 */
.L_x_956:
[----:B------:R-:W-:-:S04]  /*4520*/  IMAD R6, R6, c[0x0][0x32c], -R96 ;  /* 0x0000cb0006067a24 */ /* 0x000fc800078e0a60 */
[----:B------:R-:W-:-:S05]  /*4530*/  IMAD.IADD R6, R6, 0x1, -R40 ;  /* 0x0000000106067824 */ /* 0x000fca00078e0a28 */
[----:B------:R-:W-:Y:S02]  /*4540*/  IADD3 R7, R6, c[0x0][0x32c], RZ ;  /* 0x0000cb0006077a10 */ /* 0x000fe40007ffe0ff */
[----:B------:R-:W-:Y:S02]  /*4550*/  IMNMX R0, R0, R6, !PT ;  /* 0x0000000600007217 */ /* 0x000fe40007800200 */
[----:B------:R-:W-:Y:S02]  /*4560*/  IMNMX R3, R3, R7, PT ;  /* 0x0000000703037217 */ /* 0x000fe40003800200 */
.L_x_955:
[----:B--234-:R-:W-:Y:S01]  /*4570*/  ISETP.GT.AND P6, PT, R0, 0x8, P0 ;  /* 0x000000080000780c */ /* 0x01cfe200007c4270 */
[----:B------:R-:W-:Y:S01]  /*4580*/  STL [R1+0x8c], R221 ;  /* 0x00008cdd01007387 */ /* 0x000fe20000100800 */
[----:B------:R-:W-:Y:S01]  /*4590*/  FMNMX.FTZ R132, R16, R17, !PT ;  /* 0x0000001110847209 */ /* 0x000fe20007810000 */
[----:B------:R-:W-:Y:S01]  /*45a0*/  IMAD.SHL.U32 R205, R5, 0x2, RZ ;  /* 0x0000000205cd7824 */ /* 0x000fe200078e00ff */
[C---:B------:R-:W-:Y:S01]  /*45b0*/  ISETP.LT.OR P6, PT, R3.reuse, 0x9, P6 ;  /* 0x000000090300780c */ /* 0x040fe200037c1670 */
[----:B------:R-:W-:Y:S01]  /*45c0*/  STL [R1+0x88], R220 ;  /* 0x000088dc01007387 */ /* 0x000fe20000100800 */
[----:B------:R-:W-:Y:S01]  /*45d0*/  ISETP.GT.AND P5, PT, R0, 0x1, P0 ;  /* 0x000000010000780c */ /* 0x000fe200007a4270 */
[----:B------:R-:W-:Y:S01]  /*45e0*/  IMAD R208, R2, 0x2, R205 ;  /* 0x0000000202d07824 */ /* 0x000fe200078e02cd */
[----:B------:R-:W-:Y:S01]  /*45f0*/  FSEL R12, R12, -INF , !P6 ;  /* 0xff8000000c0c7808 */ /* 0x000fe20007000000 */
[----:B------:R2:W-:Y:S01]  /*4600*/  STL [R1+0x84], R219 ;  /* 0x000084db01007387 */ /* 0x0005e20000100800 */
[----:B------:R-:W-:Y:S01]  /*4610*/  ISETP.GT.AND P6, PT, R0, 0x10, P0 ;  /* 0x000000100000780c */ /* 0x000fe200007c4270 */
[----:B------:R-:W-:Y:S01]  /*4620*/  ULDC.64 UR4, c[0x0][0x2c8] ;  /* 0x0000b20000047ab9 */ /* 0x000fe20000000a00 */
[----:B------:R-:W-:Y:S01]  /*4630*/  FMNMX.FTZ R132, R18, R132, !PT ;  /* 0x0000008412847209 */ /* 0x000fe20007810000 */
[----:B------:R-:W-:Y:S01]  /*4640*/  STL [R1+0x80], R218 ;  /* 0x000080da01007387 */ /* 0x000fe20000100800 */
[----:B------:R-:W-:-:S02]  /*4650*/  ISETP.LT.OR P5, PT, R3, 0x2, P5 ;  /* 0x000000020300780c */ /* 0x000fc40002fa1670 */
[----:B------:R-:W-:Y:S01]  /*4660*/  ISETP.LT.OR P6, PT, R3, 0x11, P6 ;  /* 0x000000110300780c */ /* 0x000fe200037c1670 */
[----:B------:R-:W-:Y:S01]  /*4670*/  STL [R1+0x7c], R217 ;  /* 0x00007cd901007387 */ /* 0x000fe20000100800 */
[----:B------:R-:W-:Y:S02]  /*4680*/  FMNMX.FTZ R132, R19, R132, !PT ;  /* 0x0000008413847209 */ /* 0x000fe40007810000 */
[----:B------:R-:W-:Y:S01]  /*4690*/  FSEL R10, R14, -INF , !P5 ;  /* 0xff8000000e0a7808 */ /* 0x000fe20006800000 */
[----:B------:R-:W-:Y:S01]  /*46a0*/  STL [R1+0x78], R216 ;  /* 0x000078d801007387 */ /* 0x000fe20000100800 */
[----:B------:R-:W-:Y:S02]  /*46b0*/  ISETP.GT.AND P5, PT, R0, 0x9, P0 ;  /* 0x000000090000780c */ /* 0x000fe400007a4270 */
[----:B-1----:R-:W-:Y:S01]  /*46c0*/  FSEL R48, R9, -INF , !P6 ;  /* 0xff80000009307808 */ /* 0x002fe20007000000 */
[----:B------:R-:W-:Y:S01]  /*46d0*/  STL [R1+0x74], R215 ;  /* 0x000074d701007387 */ /* 0x000fe20000100800 */
[----:B------:R-:W-:-:S02]  /*46e0*/  FMNMX.FTZ R132, R60, R132, !PT ;  /* 0x000000843c847209 */ /* 0x000fc40007810000 */
[----:B------:R-:W-:Y:S01]  /*46f0*/  ISETP.GT.AND P6, PT, R0, RZ, P0 ;  /* 0x000000ff0000720c */ /* 0x000fe200007c4270 */
[----:B------:R-:W-:Y:S01]  /*4700*/  STL [R1+0x70], R214 ;  /* 0x000070d601007387 */ /* 0x000fe20000100800 */
[----:B------:R-:W-:Y:S02]  /*4710*/  ISETP.LT.OR P5, PT, R3, 0xa, P5 ;  /* 0x0000000a0300780c */ /* 0x000fe40002fa1670 */
[----:B------:R-:W-:Y:S01]  /*4720*/  FMNMX.FTZ R132, R61, R132, !PT ;  /* 0x000000843d847209 */ /* 0x000fe20007810000 */
[----:B------:R-:W-:Y:S01]  /*4730*/  STL [R1+0x6c], R213 ;  /* 0x00006cd501007387 */ /* 0x000fe20000100800 */
[----:B------:R-:W-:Y:S02]  /*4740*/  ISETP.LT.OR P6, PT, R3, 0x1, P6 ;  /* 0x000000010300780c */ /* 0x000fe400037c1670 */
[----:B------:R-:W-:Y:S01]  /*4750*/  FSEL R11, R20, -INF , !P5 ;  /* 0xff800000140b7808 */ /* 0x000fe20006800000 */
[----:B------:R-:W-:Y:S01]  /*4760*/  STL [R1+0x68], R212 ;  /* 0x000068d401007387 */ /* 0x000fe20000100800 */
[----:B------:R-:W-:-:S02]  /*4770*/  ISETP.GT.AND P5, PT, R0, 0x11, P0 ;  /* 0x000000110000780c */ /* 0x000fc400007a4270 */
[----:B------:R-:W-:Y:S01]  /*4780*/  FMNMX.FTZ R132, R62, R132, !PT ;  /* 0x000000843e847209 */ /* 0x000fe20007810000 */
[----:B------:R-:W-:Y:S01]  /*4790*/  STL [R1+0x64], R211 ;  /* 0x000064d301007387 */ /* 0x000fe20000100800 */
[----:B------:R-:W-:Y:S02]  /*47a0*/  FSEL R9, R64, -INF , !P6 ;  /* 0xff80000040097808 */ /* 0x000fe40007000000 */
[----:B------:R-:W-:Y:S01]  /*47b0*/  ISETP.LT.OR P5, PT, R3, 0x12, P5 ;  /* 0x000000120300780c */ /* 0x000fe20002fa1670 */
[----:B------:R-:W-:Y:S01]  /*47c0*/  STL [R1+0x60], R210 ;  /* 0x000060d201007387 */ /* 0x000fe20000100800 */
[----:B------:R-:W-:Y:S02]  /*47d0*/  FMNMX.FTZ R132, R63, R132, !PT ;  /* 0x000000843f847209 */ /* 0x000fe40007810000 */
[----:B------:R-:W-:Y:S01]  /*47e0*/  FMNMX.FTZ R6, R9, R10, !PT ;  /* 0x0000000a09067209 */ /* 0x000fe20007810000 */
[----:B------:R-:W-:Y:S01]  /*47f0*/  STL [R1+0x5c], R209 ;  /* 0x00005cd101007387 */ /* 0x000fe20000100800 */
[----:B------:R-:W-:-:S02]  /*4800*/  FSEL R51, R24, -INF , !P5 ;  /* 0xff80000018337808 */ /* 0x000fc40006800000 */
[----:B------:R-:W-:Y:S01]  /*4810*/  FMNMX.FTZ R132, R165, R132, !PT ;  /* 0x00000084a5847209 */ /* 0x000fe20007810000 */
[----:B------:R1:W-:Y:S01]  /*4820*/  STL [R1+0x58], R204 ;  /* 0x000058cc01007387 */ /* 0x0003e20000100800 */
[----:B------:R-:W-:Y:S02]  /*4830*/  ISETP.GT.AND P5, PT, R0, 0x18, P0 ;  /* 0x000000180000780c */ /* 0x000fe400007a4270 */
[----:B------:R-:W-:Y:S01]  /*4840*/  FMNMX.FTZ R6, R12, R6, !PT ;  /* 0x000000060c067209 */ /* 0x000fe20007810000 */
[----:B------:R-:W-:Y:S01]  /*4850*/  LDSM.16.MT88.4 R36, [R208+0x2100] ;  /* 0x00210000d024783b */ /* 0x000fe20000004200 */
[----:B------:R-:W-:Y:S02]  /*4860*/  FMNMX.FTZ R132, R166, R132, !PT ;  /* 0x00000084a6847209 */ /* 0x000fe40007810000 */
[----:B------:R-:W-:Y:S01]  /*4870*/  ISETP.LT.OR P5, PT, R3, 0x19, P5 ;  /* 0x000000190300780c */ /* 0x000fe20002fa1670 */
[----:B------:R-:W-:Y:S01]  /*4880*/  LDSM.16.MT88.4 R40, [R205+0x2100] ;  /* 0x00210000cd28783b */ /* 0x000fe20000004200 */
[----:B------:R-:W-:-:S02]  /*4890*/  FMNMX.FTZ R6, R11, R6, !PT ;  /* 0x000000060b067209 */ /* 0x000fc40007810000 */
[----:B------:R-:W-:Y:S02]  /*48a0*/  ISETP.GT.AND P6, PT, R0, 0x19, P0 ;  /* 0x000000190000780c */ /* 0x000fe400007c4270 */
[----:B------:R-:W-:Y:S02]  /*48b0*/  FMNMX.FTZ R132, R167, R132, !PT ;  /* 0x00000084a7847209 */ /* 0x000fe40007810000 */
[----:B------:R-:W-:Y:S02]  /*48c0*/  FSEL R50, R21, -INF , !P5 ;  /* 0xff80000015327808 */ /* 0x000fe40006800000 */
[----:B------:R-:W-:Y:S02]  /*48d0*/  FMNMX.FTZ R6, R48, R6, !PT ;  /* 0x0000000630067209 */ /* 0x000fe40007810000 */
[----:B------:R-:W-:Y:S02]  /*48e0*/  ISETP.GT.AND P5, PT, R0, 0x20, P0 ;  /* 0x000000200000780c */ /* 0x000fe400007a4270 */
[----:B------:R-:W-:-:S02]  /*48f0*/  ISETP.LT.OR P6, PT, R3, 0x1a, P6 ;  /* 0x0000001a0300780c */ /* 0x000fc400037c1670 */
[----:B------:R-:W-:Y:S02]  /*4900*/  FMNMX.FTZ R132, R176, R132, !PT ;  /* 0x00000084b0847209 */ /* 0x000fe40007810000 */
[----:B------:R-:W-:Y:S02]  /*4910*/  FMNMX.FTZ R6, R51, R6, !PT ;  /* 0x0000000633067209 */ /* 0x000fe40007810000 */
[----:B------:R-:W-:Y:S02]  /*4920*/  ISETP.LT.OR P5, PT, R3, 0x21, P5 ;  /* 0x000000210300780c */ /* 0x000fe40002fa1670 */
[----:B------:R-:W-:Y:S02]  /*4930*/  FSEL R49, R23, -INF , !P6 ;  /* 0xff80000017317808 */ /* 0x000fe40007000000 */
[----:B------:R-:W-:Y:S01]  /*4940*/  ISETP.GT.AND P6, PT, R0, 0x21, P0 ;  /* 0x000000210000780c */ /* 0x000fe200007c4270 */
[----:B------:R-:W-:Y:S01]  /*4950*/  LDSM.16.MT88.4 R20, [R205+0x100] ;  /* 0x00010000cd14783b */ /* 0x000fe20000004200 */
[----:B------:R-:W-:-:S02]  /*4960*/  FMNMX.FTZ R132, R177, R132, !PT ;  /* 0x00000084b1847209 */ /* 0x000fc40007810000 */
[----:B------:R-:W-:Y:S02]  /*4970*/  FMNMX.FTZ R6, R50, R6, !PT ;  /* 0x0000000632067209 */ /* 0x000fe40007810000 */
[----:B------:R-:W-:Y:S02]  /*4980*/  FSEL R134, R13, -INF , !P5 ;  /* 0xff8000000d867808 */ /* 0x000fe40006800000 */
[----:B------:R-:W-:Y:S02]  /*4990*/  ISETP.GT.AND P5, PT, R0, 0x28, P0 ;  /* 0x000000280000780c */ /* 0x000fe400007a4270 */
[----:B------:R-:W-:Y:S02]  /*49a0*/  ISETP.LT.OR P6, PT, R3, 0x22, P6 ;  /* 0x000000220300780c */ /* 0x000fe400037c1670 */
[----:B------:R-:W-:Y:S02]  /*49b0*/  FMNMX.FTZ R132, R179, R132, !PT ;  /* 0x00000084b3847209 */ /* 0x000fe40007810000 */
[----:B------:R-:W-:-:S02]  /*49c0*/  FMNMX.FTZ R6, R49, R6, !PT ;  /* 0x0000000631067209 */ /* 0x000fc40007810000 */
[----:B------:R-:W-:Y:S02]  /*49d0*/  ISETP.LT.OR P5, PT, R3, 0x29, P5 ;  /* 0x000000290300780c */ /* 0x000fe40002fa1670 */
[----:B------:R-:W-:Y:S02]  /*49e0*/  FSEL R133, R15, -INF , !P6 ;  /* 0xff8000000f857808 */ /* 0x000fe40007000000 */
[----:B------:R-:W-:Y:S02]  /*49f0*/  ISETP.GT.AND P6, PT, R0, 0x29, P0 ;  /* 0x000000290000780c */ /* 0x000fe400007c4270 */
[----:B------:R-:W-:Y:S02]  /*4a00*/  FMNMX.FTZ R132, R178, R132, !PT ;  /* 0x00000084b2847209 */ /* 0x000fe40007810000 */
[----:B------:R-:W-:Y:S02]  /*4a10*/  FMNMX.FTZ R6, R134, R6, !PT ;  /* 0x0000000686067209 */ /* 0x000fe40007810000 */
[----:B------:R-:W-:-:S02]  /*4a20*/  FSEL R135, R34, -INF , !P5 ;  /* 0xff80000022877808 */ /* 0x000fc40006800000 */
[----:B------:R-:W-:Y:S02]  /*4a30*/  ISETP.GT.AND P5, PT, R0, 0x30, P0 ;  /* 0x000000300000780c */ /* 0x000fe400007a4270 */
[----:B------:R-:W-:Y:S02]  /*4a40*/  ISETP.LT.OR P6, PT, R3, 0x2a, P6 ;  /* 0x0000002a0300780c */ /* 0x000fe400037c1670 */
[----:B------:R-:W-:Y:S02]  /*4a50*/  FMNMX.FTZ R132, R25, R132, !PT ;  /* 0x0000008419847209 */ /* 0x000fe40007810000 */
[----:B------:R-:W-:Y:S02]  /*4a60*/  FMNMX.FTZ R6, R133, R6, !PT ;  /* 0x0000000685067209 */ /* 0x000fe40007810000 */
[----:B------:R-:W-:Y:S01]  /*4a70*/  ISETP.LT.OR P5, PT, R3, 0x31, P5 ;  /* 0x000000310300780c */ /* 0x000fe20002fa1670 */
[----:B------:R-:W3:Y:S01]  /*4a80*/  SHFL.BFLY PT, R7, R132, 0x2, 0x1f ;  /* 0x0c401f0084077f89 */ /* 0x000ee200000e0000 */
[----:B------:R-:W-:-:S02]  /*4a90*/  FSEL R164, R35, -INF , !P6 ;  /* 0xff80000023a47808 */ /* 0x000fc40007000000 */
[C---:B------:R-:W-:Y:S02]  /*4aa0*/  ISETP.GT.AND P6, PT, R0.reuse, 0x31, P0 ;  /* 0x000000310000780c */ /* 0x040fe400007c4270 */
[----:B------:R-:W-:Y:S02]  /*4ab0*/  FMNMX.FTZ R6, R135, R6, !PT ;  /* 0x0000000687067209 */ /* 0x000fe40007810000 */
[----:B--2---:R-:W-:Y:S02]  /*4ac0*/  FSEL R219, R33, -INF , !P5 ;  /* 0xff80000021db7808 */ /* 0x004fe40006800000 */
[----:B------:R-:W-:Y:S02]  /*4ad0*/  ISETP.GT.AND P5, PT, R0, 0x38, P0 ;  /* 0x000000380000780c */ /* 0x000fe400007a4270 */
[----:B------:R-:W-:Y:S02]  /*4ae0*/  ISETP.LT.OR P6, PT, R3, 0x32, P6 ;  /* 0x000000320300780c */ /* 0x000fe400037c1670 */
[----:B------:R-:W-:-:S02]  /*4af0*/  FMNMX.FTZ R6, R164, R6, !PT ;  /* 0x00000006a4067209 */ /* 0x000fc40007810000 */
[----:B------:R-:W-:Y:S02]  /*4b00*/  ISETP.GT.AND P0, PT, R0, 0x39, P0 ;  /* 0x000000390000780c */ /* 0x000fe40000704270 */
[----:B------:R-:W-:Y:S02]  /*4b10*/  ISETP.LT.OR P5, PT, R3, 0x39, P5 ;  /* 0x000000390300780c */ /* 0x000fe40002fa1670 */
[----:B-1----:R-:W-:Y:S02]  /*4b20*/  FSEL R204, R30, -INF , !P6 ;  /* 0xff8000001ecc7808 */ /* 0x002fe40007000000 */
[----:B------:R-:W-:Y:S02]  /*4b30*/  FMNMX.FTZ R0, R219, R6, !PT ;  /* 0x00000006db007209 */ /* 0x000fe40007810000 */
[----:B------:R-:W-:Y:S02]  /*4b40*/  ISETP.LT.OR P0, PT, R3, 0x3a, P0 ;  /* 0x0000003a0300780c */ /* 0x000fe40000701670 */
[----:B------:R-:W-:-:S02]  /*4b50*/  FSEL R184, R28, -INF , !P5 ;  /* 0xff8000001cb87808 */ /* 0x000fc40006800000 */
[----:B------:R-:W-:Y:S02]  /*4b60*/  FMNMX.FTZ R0, R204, R0, !PT ;  /* 0x00000000cc007209 */ /* 0x000fe40007810000 */
[----:B------:R-:W-:Y:S02]  /*4b70*/  FSEL R181, R27, -INF , !P0 ;  /* 0xff8000001bb57808 */ /* 0x000fe40004000000 */
[----:B------:R-:W-:Y:S01]  /*4b80*/  FMNMX.FTZ R0, R184, R0, !PT ;  /* 0x00000000b8007209 */ /* 0x000fe20007810000 */
[----:B------:R-:W-:Y:S01]  /*4b90*/  LDSM.16.MT88.4 R24, [R205+0x4100] ;  /* 0x00410000cd18783b */ /* 0x000fe20000004200 */
[----:B---3--:R-:W-:Y:S02]  /*4ba0*/  FMNMX.FTZ R132, R132, R7, !PT ;  /* 0x0000000784847209 */ /* 0x008fe40007810000 */
[----:B------:R-:W-:Y:S02]  /*4bb0*/  FMNMX.FTZ R0, R181, R0, !PT ;  /* 0x00000000b5007209 */ /* 0x000fe40007810000 */
[----:B------:R-:W-:Y:S01]  /*4bc0*/  LEA R206, R4, R205, 0x1 ;  /* 0x000000cd04ce7211 */ /* 0x000fe200078e08ff */
[----:B------:R-:W1:Y:S04]  /*4bd0*/  SHFL.BFLY PT, R6, R132, 0x1, 0x1f ;  /* 0x0c201f0084067f89 */ /* 0x000e6800000e0000 */
[----:B------:R-:W2:Y:S01]  /*4be0*/  SHFL.BFLY PT, R3, R0, 0x2, 0x1f ;  /* 0x0c401f0000037f89 */ /* 0x000ea200000e0000 */
[----:B------:R-:W-:-:S03]  /*4bf0*/  IMAD R207, R2, 0x2, R206 ;  /* 0x0000000202cf7824 */ /* 0x000fc600078e02ce */
[----:B------:R-:W-:Y:S04]  /*4c00*/  LDSM.16.MT88.4 R44, [R206+0x2100] ;  /* 0x00210000ce2c783b */ /* 0x000fe80000004200 */
[----:B------:R-:W-:Y:S04]  /*4c10*/  LDSM.16.MT88.4 R28, [R207+0x100] ;  /* 0x00010000cf1c783b */ /* 0x000fe80000004200 */
[----:B------:R-:W-:Y:S01]  /*4c20*/  LDSM.16.MT88.4 R32, [R207+0x2100] ;  /* 0x00210000cf20783b */ /* 0x000fe20000004200 */
[----:B-1----:R-:W-:Y:S02]  /*4c30*/  FMNMX.FTZ R132, R132, R6, !PT ;  /* 0x0000000684847209 */ /* 0x002fe40007810000 */
[----:B--2---:R-:W-:-:S03]  /*4c40*/  FMNMX.FTZ R0, R0, R3, !PT ;  /* 0x0000000300007209 */ /* 0x004fc60007810000 */
[C---:B------:R-:W-:Y:S01]  /*4c50*/  FMUL.FTZ R8, R132.reuse, c[0x0][0x2d0] ;  /* 0x0000b40084087a20 */ /* 0x040fe20000410000 */
[----:B------:R-:W-:Y:S01]  /*4c60*/  FSETP.NEU.FTZ.AND P0, PT, R132, -INF , PT ;  /* 0xff8000008400780b */ /* 0x000fe20003f1d000 */
[----:B------:R-:W1:Y:S03]  /*4c70*/  SHFL.BFLY PT, R6, R0, 0x1, 0x1f ;  /* 0x0c201f0000067f89 */ /* 0x000e6600000e0000 */
[----:B------:R-:W-:-:S05]  /*4c80*/  FSEL R8, R8, RZ, P0 ;  /* 0x000000ff08087208 */ /* 0x000fca0000000000 */
[--C-:B------:R-:W-:Y:S02]  /*4c90*/  FFMA.FTZ R3, R16, c[0x0][0x2d0], -R8.reuse ;  /* 0x0000b40010037a23 */ /* 0x100fe40000010808 */
[--C-:B------:R-:W-:Y:S02]  /*4ca0*/  FFMA.FTZ R2, R60, c[0x0][0x2d0], -R8.reuse ;  /* 0x0000b4003c027a23 */ /* 0x100fe40000010808 */
[----:B------:R2:W-:Y:S08]  /*4cb0*/  MUFU.EX2 R209, R3 ;  /* 0x0000000300d17308 */ /* 0x0005f00000000800 */
[----:B------:R3:W-:Y:S01]  /*4cc0*/  MUFU.EX2 R215, R2 ;  /* 0x0000000200d77308 */ /* 0x0007e20000000800 */
[----:B--2---:R-:W-:-:S07]  /*4cd0*/  FFMA.FTZ R3, R17, c[0x0][0x2d0], -R8 ;  /* 0x0000b40011037a23 */ /* 0x004fce0000010808 */
[----:B------:R1:W-:Y:S01]  /*4ce0*/  MUFU.EX2 R180, R3 ;  /* 0x0000000300b47308 */ /* 0x0003e20000000800 */
[----:B---3--:R-:W-:-:S07]  /*4cf0*/  FFMA.FTZ R2, R61, c[0x0][0x2d0], -R8 ;  /* 0x0000b4003d027a23 */ /* 0x008fce0000010808 */
[----:B------:R2:W-:Y:S01]  /*4d00*/  MUFU.EX2 R212, R2 ;  /* 0x0000000200d47308 */ /* 0x0005e20000000800 */
[----:B-1----:R-:W-:Y:S01]  /*4d10*/  FMNMX.FTZ R3, R0, R6, !PT ;  /* 0x0000000600037209 */ /* 0x002fe20007810000 */
[--C-:B------:R-:W-:Y:S02]  /*4d20*/  FFMA.FTZ R0, R18, c[0x0][0x2d0], -R8.reuse ;  /* 0x0000b40012007a23 */ /* 0x100fe40000010808 */
[----:B------:R-:W-:Y:S01]  /*4d30*/  FFMA.FTZ R6, R19, c[0x0][0x2d0], -R8 ;  /* 0x0000b40013067a23 */ /* 0x000fe20000010808 */
[----:B------:R-:W-:-:S03]  /*4d40*/  FSETP.NEU.FTZ.AND P0, PT, R3, -INF , PT ;  /* 0xff8000000300780b */ /* 0x000fc60003f1d000 */
[----:B------:R1:W-:Y:S01]  /*4d50*/  MUFU.EX2 R218, R0 ;  /* 0x0000000000da7308 */ /* 0x0003e20000000800 */
[----:B------:R-:W3:Y:S01]  /*4d60*/  LDSM.16.MT88.4 R16, [R206+0x100] ;  /* 0x00010000ce10783b */ /* 0x000ee20000004200 */
[----:B--2---:R-:W-:-:S06]  /*4d70*/  FFMA.FTZ R2, R62, c[0x0][0x2d0], -R8 ;  /* 0x0000b4003e027a23 */ /* 0x004fcc0000010808 */
[----:B------:R2:W4:Y:S01]  /*4d80*/  MUFU.EX2 R13, R6 ;  /* 0x00000006000d7308 */ /* 0x0005220000000800 */
[----:B-1----:R-:W-:-:S07]  /*4d90*/  FMUL.FTZ R0, R3, c[0x0][0x2d0] ;  /* 0x0000b40003007a20 */ /* 0x002fce0000410000 */
[----:B------:R1:W-:Y:S01]  /*4da0*/  MUFU.EX2 R210, R2 ;  /* 0x0000000200d27308 */ /* 0x0003e20000000800 */
[----:B------:R-:W-:-:S05]  /*4db0*/  FSEL R0, R0, RZ, P0 ;  /* 0x000000ff00007208 */ /* 0x000fca0000000000 */
[--C-:B------:R-:W-:Y:S02]  /*4dc0*/  FFMA.FTZ R4, R12, c[0x0][0x2d0], -R0.reuse ;  /* 0x0000b4000c047a23 */ /* 0x100fe40000010800 */
[--C-:B--2---:R-:W-:Y:S02]  /*4dd0*/  FFMA.FTZ R6, R9, c[0x0][0x2d0], -R0.reuse ;  /* 0x0000b40009067a23 */ /* 0x104fe40000010800 */
[----:B------:R2:W-:Y:S01]  /*4de0*/  MUFU.EX2 R216, R4 ;  /* 0x0000000400d87308 */ /* 0x0005e20000000800 */
[----:B------:R-:W-:Y:S02]  /*4df0*/  FFMA.FTZ R5, R10, c[0x0][0x2d0], -R0 ;  /* 0x0000b4000a057a23 */ /* 0x000fe40000010800 */
[----:B----4-:R-:W-:Y:S02]  /*4e00*/  IMAD.MOV.U32 R10, RZ, RZ, R13 ;  /* 0x000000ffff0a7224 */ /* 0x010fe400078e000d */
[----:B------:R-:W4:Y:S01]  /*4e10*/  LDSM.16.MT88.4 R12, [R208+0x100] ;  /* 0x00010000d00c783b */ /* 0x000f220000004200 */
[----:B-1----:R-:W-:-:S02]  /*4e20*/  FFMA.FTZ R2, R63, c[0x0][0x2d0], -R8 ;  /* 0x0000b4003f027a23 */ /* 0x002fc40000010808 */
[----:B------:R1:W-:Y:S01]  /*4e30*/  MUFU.EX2 R214, R6 ;  /* 0x0000000600d67308 */ /* 0x0003e20000000800 */
[----:B--2---:R-:W-:-:S07]  /*4e40*/  FFMA.FTZ R4, R11, c[0x0][0x2d0], -R0 ;  /* 0x0000b4000b047a23 */ /* 0x004fce0000010800 */
[----:B------:R-:W2:Y:S01]  /*4e50*/  MUFU.EX2 R9, R5 ;  /* 0x0000000500097308 */ /* 0x000ea20000000800 */
[----:B-1----:R-:W-:-:S07]  /*4e60*/  F2FP.PACK_AB R6, R10, R218 ;  /* 0x000000da0a06723e */ /* 0x002fce00000000ff */
[----:B------:R1:W1:Y:S01]  /*4e70*/  MUFU.EX2 R213, R4 ;  /* 0x0000000400d57308 */ /* 0x0002620000000800 */
[----:B--2---:R-:W-:-:S07]  /*4e80*/  F2FP.PACK_AB R5, R9, R214 ;  /* 0x000000d60905723e */ /* 0x004fce00000000ff */
[----:B------:R2:W2:Y:S01]  /*4e90*/  MUFU.EX2 R217, R2 ;  /* 0x0000000200d97308 */ /* 0x0004a20000000800 */
[----:B-1----:R-:W-:Y:S02]  /*4ea0*/  F2FP.PACK_AB R4, R180, R209 ;  /* 0x000000d1b404723e */ /* 0x002fe400000000ff */
[----:B------:R-:W-:-:S07]  /*4eb0*/  F2FP.PACK_AB R7, R213, R216 ;  /* 0x000000d8d507723e */ /* 0x000fce00000000ff */
[----:B---3--:R-:W-:Y:S01]  /*4ec0*/  HMMA.16816.F32 R56, R4, R16, RZ ;  /* 0x000000100438723c */ /* 0x008fe200000018ff */
[----:B--2---:R-:W-:-:S04]  /*4ed0*/  FFMA.FTZ R2, R48, c[0x0][0x2d0], -R0 ;  /* 0x0000b40030027a23 */ /* 0x004fc80000010800 */
[----:B------:R1:W-:Y:S03]  /*4ee0*/  MUFU.EX2 R211, R2 ;  /* 0x0000000200d37308 */ /* 0x0003e60000000800 */
[C---:B------:R-:W-:Y:S01]  /*4ef0*/  HMMA.16816.F32 R64, R4.reuse, R18, RZ ;  /* 0x000000120440723c */ /* 0x040fe200000018ff */
[----:B------:R-:W2:Y:S07]  /*4f00*/  LDSM.16.MT88.4 R16, [R206+0x4100] ;  /* 0x00410000ce10783b */ /* 0x000eae0000004200 */
[----:B------:R-:W-:Y:S01]  /*4f10*/  HMMA.16816.F32 R76, R4, R20, RZ ;  /* 0x00000014044c723c */ /* 0x000fe200000018ff */
[----:B-1----:R-:W-:-:S07]  /*4f20*/  FFMA.FTZ R2, R51, c[0x0][0x2d0], -R0 ;  /* 0x0000b40033027a23 */ /* 0x002fce0000010800 */
[C---:B------:R-:W-:Y:S01]  /*4f30*/  HMMA.16816.F32 R68, R4.reuse, R22, RZ ;  /* 0x000000160444723c */ /* 0x040fe200000018ff */
[----:B------:R-:W1:Y:S01]  /*4f40*/  LDSM.16.MT88.4 R20, [R207+0x4100] ;  /* 0x00410000cf14783b */ /* 0x000e620000004200 */
[----:B------:R3:W1:Y:S06]  /*4f50*/  MUFU.EX2 R183, R2 ;  /* 0x0000000200b77308 */ /* 0x00066c0000000800 */
[C---:B----4-:R-:W-:Y:S08]  /*4f60*/  HMMA.16816.F32 R52, R4.reuse, R12, RZ ;  /* 0x0000000c0434723c */ /* 0x050ff000000018ff */
[----:B------:R-:W-:Y:S01]  /*4f70*/  HMMA.16816.F32 R92, R4, R14, RZ ;  /* 0x0000000e045c723c */ /* 0x000fe200000018ff */
[----:B------:R-:W4:Y:S01]  /*4f80*/  LDSM.16.MT88.4 R12, [R208+0x4100] ;  /* 0x00410000d00c783b */ /* 0x000f220000004200 */
[----:B---3--:R-:W-:-:S04]  /*4f90*/  FFMA.FTZ R2, R50, c[0x0][0x2d0], -R0 ;  /* 0x0000b40032027a23 */ /* 0x008fc80000010800 */
[----:B------:R3:W-:Y:S02]  /*4fa0*/  MUFU.EX2 R220, R2 ;  /* 0x0000000200dc7308 */ /* 0x0007e40000000800 */
[C---:B------:R-:W-:Y:S08]  /*4fb0*/  HMMA.16816.F32 R104, R4.reuse, R28, RZ ;  /* 0x0000001c0468723c */ /* 0x040ff000000018ff */
[----:B------:R-:W-:Y:S01]  /*4fc0*/  HMMA.16816.F32 R88, R4, R30, RZ ;  /* 0x0000001e0458723c */ /* 0x000fe200000018ff */
[----:B------:R-:W-:Y:S01]  /*4fd0*/  LDSM.16.MT88.4 R28, [R208+0x6100] ;  /* 0x00610000d01c783b */ /* 0x000fe20000004200 */
[----:B---3--:R-:W-:-:S06]  /*4fe0*/  FFMA.FTZ R2, R49, c[0x0][0x2d0], -R0 ;  /* 0x0000b40031027a23 */ /* 0x008fcc0000010800 */
[C---:B------:R-:W-:Y:S01]  /*4ff0*/  HMMA.16816.F32 R124, R4.reuse, R36, RZ ;  /* 0x00000024047c723c */ /* 0x040fe200000018ff */
[----:B------:R-:W3:Y:S07]  /*5000*/  MUFU.EX2 R182, R2 ;  /* 0x0000000200b67308 */ /* 0x000eee0000000800 */
[C---:B------:R-:W-:Y:S01]  /*5010*/  HMMA.16816.F32 R112, R4.reuse, R38, RZ ;  /* 0x000000260470723c */ /* 0x040fe200000018ff */
[----:B------:R-:W1:Y:S07]  /*5020*/  LDSM.16.MT88.4 R36, [R205+0x6100] ;  /* 0x00610000cd24783b */ /* 0x000e6e0000004200 */
[C---:B------:R-:W-:Y:S08]  /*5030*/  HMMA.16816.F32 R100, R4.reuse, R32, RZ ;  /* 0x000000200464723c */ /* 0x040ff000000018ff */
[C---:B------:R-:W-:Y:S01]  /*5040*/  HMMA.16816.F32 R80, R4.reuse, R34, RZ ;  /* 0x000000220450723c */ /* 0x040fe200000018ff */
[----:B------:R-:W3:Y:S07]  /*5050*/  LDSM.16.MT88.4 R32, [R206+0x6100] ;  /* 0x00610000ce20783b */ /* 0x000eee0000004200 */
[C---:B--2---:R-:W-:Y:S08]  /*5060*/  HMMA.16816.F32 R96, R4.reuse, R16, RZ ;  /* 0x000000100460723c */ /* 0x044ff000000018ff */
[C---:B------:R-:W-:Y:S01]  /*5070*/  HMMA.16816.F32 R108, R4.reuse, R18, RZ ;  /* 0x00000012046c723c */ /* 0x040fe200000018ff */
[----:B------:R-:W2:Y:S07]  /*5080*/  LDSM.16.MT88.4 R16, [R207+0x6100] ;  /* 0x00610000cf10783b */ /* 0x000eae0000004200 */
[C---:B------:R-:W-:Y:S08]  /*5090*/  HMMA.16816.F32 R72, R4.reuse, R24, RZ ;  /* 0x000000180448723c */ /* 0x040ff000000018ff */
[C---:B------:R-:W-:Y:S01]  /*50a0*/  HMMA.16816.F32 R84, R4.reuse, R26, RZ ;  /* 0x0000001a0454723c */ /* 0x040fe200000018ff */
[----:B------:R-:W2:Y:S07]  /*50b0*/  LDSM.16.MT88.4 R24, [R205+0x900] ;  /* 0x00090000cd18783b */ /* 0x000eae0000004200 */
[C---:B-1----:R-:W-:Y:S08]  /*50c0*/  HMMA.16816.F32 R148, R4.reuse, R20, RZ ;  /* 0x000000140494723c */ /* 0x042ff000000018ff */
[C---:B------:R-:W-:Y:S01]  /*50d0*/  HMMA.16816.F32 R152, R4.reuse, R22, RZ ;  /* 0x000000160498723c */ /* 0x040fe200000018ff */
[----:B------:R-:W-:Y:S07]  /*50e0*/  LDSM.16.MT88.4 R20, [R206+0x900] ;  /* 0x00090000ce14783b */ /* 0x000fee0000004200 */
[C---:B------:R-:W-:Y:S08]  /*50f0*/  HMMA.16816.F32 R136, R4.reuse, R40, RZ ;  /* 0x000000280488723c */ /* 0x040ff000000018ff */
[C---:B------:R-:W-:Y:S01]  /*5100*/  HMMA.16816.F32 R144, R4.reuse, R42, RZ ;  /* 0x0000002a0490723c */ /* 0x040fe200000018ff */
[----:B------:R-:W1:Y:S07]  /*5110*/  LDSM.16.MT88.4 R40, [R207+0x900] ;  /* 0x00090000cf28783b */ /* 0x000e6e0000004200 */
[C---:B------:R-:W-:Y:S08]  /*5120*/  HMMA.16816.F32 R128, R4.reuse, R44, RZ ;  /* 0x0000002c0480723c */ /* 0x040ff000000018ff */
[C---:B------:R-:W-:Y:S01]  /*5130*/  HMMA.16816.F32 R116, R4.reuse, R46, RZ ;  /* 0x0000002e0474723c */ /* 0x040fe200000018ff */
[----:B------:R-:W-:Y:S07]  /*5140*/  LDSM.16.MT88.4 R44, [R205+0x2900] ;  /* 0x00290000cd2c783b */ /* 0x000fee0000004200 */
[C---:B----4-:R-:W-:Y:S08]  /*5150*/  HMMA.16816.F32 R120, R4.reuse, R12, RZ ;  /* 0x0000000c0478723c */ /* 0x050ff000000018ff */
[C---:B------:R-:W-:Y:S01]  /*5160*/  HMMA.16816.F32 R140, R4.reuse, R14, RZ ;  /* 0x0000000e048c723c */ /* 0x040fe200000018ff */
[----:B------:R-:W4:Y:S07]  /*5170*/  LDSM.16.MT88.4 R12, [R208+0x900] ;  /* 0x00090000d00c783b */ /* 0x000f2e0000004200 */
[C---:B------:R-:W-:Y:S08]  /*5180*/  HMMA.16816.F32 R156, R4.reuse, R36, RZ ;  /* 0x00000024049c723c */ /* 0x040ff000000018ff */
[C---:B------:R-:W-:Y:S01]  /*5190*/  HMMA.16816.F32 R160, R4.reuse, R38, RZ ;  /* 0x0000002604a0723c */ /* 0x040fe200000018ff */
[----:B------:R-:W-:Y:S07]  /*51a0*/  LDSM.16.MT88.4 R36, [R206+0x2900] ;  /* 0x00290000ce24783b */ /* 0x000fee0000004200 */
[C---:B---3--:R-:W-:Y:S08]  /*51b0*/  HMMA.16816.F32 R168, R4.reuse, R32, RZ ;  /* 0x0000002004a8723c */ /* 0x048ff000000018ff */
[C---:B------:R-:W-:Y:S01]  /*51c0*/  HMMA.16816.F32 R172, R4.reuse, R34, RZ ;  /* 0x0000002204ac723c */ /* 0x040fe200000018ff */
[----:B------:R-:W-:Y:S07]  /*51d0*/  LDSM.16.MT88.4 R32, [R208+0x2900] ;  /* 0x00290000d020783b */ /* 0x000fee0000004200 */
[C---:B------:R-:W-:Y:S08]  /*51e0*/  HMMA.16816.F32 R196, R4.reuse, R28, RZ ;  /* 0x0000001c04c4723c */ /* 0x040ff000000018ff */
[C---:B------:R-:W-:Y:S08]  /*51f0*/  HMMA.16816.F32 R200, R4.reuse, R30, RZ ;  /* 0x0000001e04c8723c */ /* 0x040ff000000018ff */
[C---:B--2---:R-:W-:Y:S08]  /*5200*/  HMMA.16816.F32 R188, R4.reuse, R16, RZ ;  /* 0x0000001004bc723c */ /* 0x044ff000000018ff */
[----:B------:R-:W-:Y:S07]  /*5210*/  HMMA.16816.F32 R240, R4, R18, RZ ;  /* 0x0000001204f0723c */ /* 0x000fee00000018ff */
[----:B------:R-:W-:-:S02]  /*5220*/  F2FP.PACK_AB R4, R212, R215 ;  /* 0x000000d7d404723e */ /* 0x000fc400000000ff */
[----:B------:R-:W-:Y:S02]  /*5230*/  F2FP.PACK_AB R6, R217, R210 ;  /* 0x000000d2d906723e */ /* 0x000fe400000000ff */
[----:B------:R-:W-:Y:S02]  /*5240*/  F2FP.PACK_AB R5, R183, R211 ;  /* 0x000000d3b705723e */ /* 0x000fe400000000ff */
[----:B------:R-:W-:-:S03]  /*5250*/  F2FP.PACK_AB R7, R182, R220 ;  /* 0x000000dcb607723e */ /* 0x000fc600000000ff */
[----:B------:R-:W-:Y:S01]  /*5260*/  MOV R62, R189 ;  /* 0x000000bd003e7202 */ /* 0x000fe20000000f00 */
[----:B------:R-:W-:Y:S01]  /*5270*/  IMAD.MOV.U32 R61, RZ, RZ, R190 ;  /* 0x000000ffff3d7224 */ /* 0x000fe200078e00be */
[----:B------:R-:W-:Y:S01]  /*5280*/  MOV R51, R188 ;  /* 0x000000bc00337202 */ /* 0x000fe20000000f00 */
[----:B------:R-:W-:Y:S01]  /*5290*/  IMAD.MOV.U32 R60, RZ, RZ, R191 ;  /* 0x000000ffff3c7224 */ /* 0x000fe200078e00bf */
[C---:B------:R-:W-:Y:S08]  /*52a0*/  HMMA.16816.F32 R16, R4.reuse, R26, R68 ;  /* 0x0000001a0410723c */ /* 0x040ff00000001844 */
[C---:B------:R-:W-:Y:S01]  /*52b0*/  HMMA.16816.F32 R28, R4.reuse, R24, R76 ;  /* 0x00000018041c723c */ /* 0x040fe2000000184c */
[----:B------:R-:W-:Y:S07]  /*52c0*/  LDSM.16.MT88.4 R24, [R207+0x4900] ;  /* 0x00490000cf18783b */ /* 0x000fee0000004200 */
[C---:B-1----:R-:W-:Y:S07]  /*52d0*/  HMMA.16816.F32 R248, R4.reuse, R40, R104 ;  /* 0x0000002804f8723c */ /* 0x042fee0000001868 */
[----:B------:R-:W-:Y:S01]  /*52e0*/  IMAD.MOV.U32 R105, RZ, RZ, R62 ;  /* 0x000000ffff697224 */ /* 0x000fe200078e003e */
[----:B------:R-:W-:Y:S01]  /*52f0*/  MOV R70, R19 ;  /* 0x0000001300467202 */ /* 0x000fe20000000f00 */
[----:B------:R-:W-:Y:S01]  /*5300*/  IMAD.MOV.U32 R71, RZ, RZ, R18 ;  /* 0x000000ffff477224 */ /* 0x000fe200078e0012 */
[----:B----4-:R-:W-:Y:S01]  /*5310*/  HMMA.16816.F32 R232, R4, R12, R52 ;  /* 0x0000000c04e8723c */ /* 0x010fe20000001834 */
[----:B------:R-:W-:Y:S01]  /*5320*/  IMAD.MOV.U32 R69, RZ, RZ, R16 ;  /* 0x000000ffff457224 */ /* 0x000fe200078e0010 */
[----:B------:R-:W-:Y:S01]  /*5330*/  MOV R107, R60 ;  /* 0x0000003c006b7202 */ /* 0x000fe20000000f00 */
[----:B------:R-:W-:-:S02]  /*5340*/  IMAD.MOV.U32 R68, RZ, RZ, R17 ;  /* 0x000000ffff447224 */ /* 0x000fc400078e0011 */
[----:B------:R-:W-:Y:S01]  /*5350*/  IMAD.MOV.U32 R106, RZ, RZ, R61 ;  /* 0x000000ffff6a7224 */ /* 0x000fe200078e003d */
[----:B------:R-:W-:Y:S01]  /*5360*/  MOV R76, R28 ;  /* 0x0000001c004c7202 */ /* 0x000fe20000000f00 */
[----:B------:R-:W-:Y:S01]  /*5370*/  IMAD.MOV.U32 R78, RZ, RZ, R30 ;  /* 0x000000ffff4e7224 */ /* 0x000fe200078e001e */
[C---:B------:R-:W-:Y:S01]  /*5380*/  HMMA.16816.F32 R16, R4.reuse, R20, R56 ;  /* 0x000000140410723c */ /* 0x040fe20000001838 */
[----:B------:R-:W-:Y:S02]  /*5390*/  IMAD.MOV.U32 R77, RZ, RZ, R31 ;  /* 0x000000ffff4d7224 */ /* 0x000fe400078e001f */
[----:B------:R-:W-:Y:S02]  /*53a0*/  IMAD.MOV.U32 R63, RZ, RZ, R29 ;  /* 0x000000ffff3f7224 */ /* 0x000fe400078e001d */
[----:B------:R-:W-:Y:S01]  /*53b0*/  LDSM.16.MT88.4 R28, [R207+0x2900] ;  /* 0x00290000cf1c783b */ /* 0x000fe20000004200 */
[----:B------:R-:W-:Y:S02]  /*53c0*/  IMAD.MOV.U32 R104, RZ, RZ, R51 ;  /* 0x000000ffff687224 */ /* 0x000fe400078e0033 */
[C---:B------:R-:W-:Y:S01]  /*53d0*/  HMMA.16816.F32 R192, R4.reuse, R14, R92 ;  /* 0x0000000e04c0723c */ /* 0x040fe2000000185c */
[----:B------:R-:W1:Y:S06]  /*53e0*/  LDSM.16.MT88.4 R12, [R208+0x4900] ;  /* 0x00490000d00c783b */ /* 0x000e6c0000004200 */
[----:B------:R-:W-:Y:S01]  /*53f0*/  IMAD.MOV.U32 R92, RZ, RZ, R69 ;  /* 0x000000ffff5c7224 */ /* 0x000fe200078e0045 */
[C---:B------:R-:W-:Y:S01]  /*5400*/  HMMA.16816.F32 R236, R4.reuse, R22, R64 ;  /* 0x0000001604ec723c */ /* 0x040fe20000001840 */
[----:B------:R-:W2:Y:S07]  /*5410*/  LDSM.16.MT88.4 R20, [R205+0x4900] ;  /* 0x00490000cd14783b */ /* 0x000eae0000004200 */
[----:B------:R-:W-:Y:S01]  /*5420*/  MOV R58, R18 ;  /* 0x00000012003a7202 */ /* 0x000fe20000000f00 */
[----:B------:R-:W-:Y:S01]  /*5430*/  IMAD.MOV.U32 R57, RZ, RZ, R19 ;  /* 0x000000ffff397224 */ /* 0x000fe200078e0013 */
[----:B------:R-:W-:Y:S01]  /*5440*/  MOV R221, R16 ;  /* 0x0000001000dd7202 */ /* 0x000fe20000000f00 */
[----:B------:R-:W-:Y:S01]  /*5450*/  IMAD.MOV.U32 R56, RZ, RZ, R17 ;  /* 0x000000ffff387224 */ /* 0x000fe200078e0011 */
[----:B------:R-:W-:Y:S01]  /*5460*/  HMMA.16816.F32 R244, R4, R44, R136 ;  /* 0x0000002c04f4723c */ /* 0x000fe20000001888 */
[----:B------:R-:W-:Y:S01]  /*5470*/  MOV R94, R58 ;  /* 0x0000003a005e7202 */ /* 0x000fe20000000f00 */
[----:B------:R-:W-:-:S02]  /*5480*/  IMAD.MOV.U32 R95, RZ, RZ, R57 ;  /* 0x000000ffff5f7224 */ /* 0x000fc400078e0039 */
[----:B------:R-:W-:-:S03]  /*5490*/  IMAD.MOV.U32 R93, RZ, RZ, R56 ;  /* 0x000000ffff5d7224 */ /* 0x000fc600078e0038 */
[----:B------:R-:W-:Y:S01]  /*54a0*/  IMAD.MOV.U32 R138, RZ, RZ, R78 ;  /* 0x000000ffff8a7224 */ /* 0x000fe200078e004e */
[----:B------:R-:W-:Y:S01]  /*54b0*/  HMMA.16816.F32 R16, R4, R42, R88 ;  /* 0x0000002a0410723c */ /* 0x000fe20000001858 */
[----:B------:R-:W-:Y:S01]  /*54c0*/  IMAD.MOV.U32 R139, RZ, RZ, R77 ;  /* 0x000000ffff8b7224 */ /* 0x000fe200078e004d */
[----:B------:R-:W-:Y:S01]  /*54d0*/  MOV R136, R76 ;  /* 0x0000004c00887202 */ /* 0x000fe20000000f00 */
[----:B------:R-:W-:-:S05]  /*54e0*/  IMAD.MOV.U32 R137, RZ, RZ, R63 ;  /* 0x000000ffff897224 */ /* 0x000fca00078e003f */
[C---:B------:R-:W-:Y:S07]  /*54f0*/  HMMA.16816.F32 R40, R4.reuse, R46, R144 ;  /* 0x0000002e0428723c */ /* 0x040fee0000001890 */
[----:B------:R-:W-:Y:S01]  /*5500*/  MOV R147, R71 ;  /* 0x0000004700937202 */ /* 0x000fe20000000f00 */
[----:B-1----:R-:W-:Y:S01]  /*5510*/  HMMA.16816.F32 R76, R4, R12, R120 ;  /* 0x0000000c044c723c */ /* 0x002fe20000001878 */
[----:B------:R-:W-:-:S07]  /*5520*/  MOV R146, R68 ;  /* 0x0000004400927202 */ /* 0x000fce0000000f00 */
[----:B------:R-:W-:Y:S01]  /*5530*/  IMAD.MOV.U32 R2, RZ, RZ, R17 ;  /* 0x000000ffff027224 */ /* 0x000fe200078e0011 */
[C---:B------:R-:W-:Y:S01]  /*5540*/  HMMA.16816.F32 R188, R4.reuse, R34, R112 ;  /* 0x0000002204bc723c */ /* 0x040fe20000001870 */
[----:B------:R-:W-:Y:S01]  /*5550*/  IMAD.MOV.U32 R50, RZ, RZ, R18 ;  /* 0x000000ffff327224 */ /* 0x000fe200078e0012 */
[----:B------:R-:W-:Y:S01]  /*5560*/  MOV R48, R16 ;  /* 0x0000001000307202 */ /* 0x000fe20000000f00 */
[----:B------:R-:W-:Y:S02]  /*5570*/  IMAD.MOV.U32 R49, RZ, RZ, R19 ;  /* 0x000000ffff317224 */ /* 0x000fe400078e0013 */
[----:B------:R-:W1:Y:S02]  /*5580*/  LDSM.16.MT88.4 R16, [R206+0x4900] ;  /* 0x00490000ce10783b */ /* 0x000e640000004200 */
[----:B------:R-:W-:Y:S01]  /*5590*/  IMAD.MOV.U32 R47, RZ, RZ, R40 ;  /* 0x000000ffff2f7224 */ /* 0x000fe200078e0028 */
[----:B------:R-:W-:Y:S01]  /*55a0*/  MOV R46, R41 ;  /* 0x00000029002e7202 */ /* 0x000fe20000000f00 */
[----:B------:R-:W-:Y:S01]  /*55b0*/  IMAD.MOV.U32 R45, RZ, RZ, R42 ;  /* 0x000000ffff2d7224 */ /* 0x000fe200078e002a */
[----:B------:R-:W-:Y:S01]  /*55c0*/  HMMA.16816.F32 R56, R4, R26, R152 ;  /* 0x0000001a0438723c */ /* 0x000fe20000001898 */
[----:B------:R-:W-:-:S02]  /*55d0*/  IMAD.MOV.U32 R44, RZ, RZ, R43 ;  /* 0x000000ffff2c7224 */ /* 0x000fc400078e002b */
[----:B------:R-:W-:Y:S02]  /*55e0*/  IMAD.MOV.U32 R112, RZ, RZ, R2 ;  /* 0x000000ffff707224 */ /* 0x000fe400078e0002 */
[----:B------:R-:W-:Y:S02]  /*55f0*/  IMAD.MOV.U32 R113, RZ, RZ, R50 ;  /* 0x000000ffff717224 */ /* 0x000fe400078e0032 */
[----:B------:R-:W-:Y:S01]  /*5600*/  FFMA.FTZ R2, R165, c[0x0][0x2d0], -R8 ;  /* 0x0000b400a5027a23 */ /* 0x000fe20000010808 */
[----:B------:R-:W-:Y:S01]  /*5610*/  HMMA.16816.F32 R40, R4, R36, R128 ;  /* 0x000000240428723c */ /* 0x000fe20000001880 */
[----:B------:R-:W-:Y:S02]  /*5620*/  IMAD.MOV.U32 R115, RZ, RZ, R9 ;  /* 0x000000ffff737224 */ /* 0x000fe400078e0009 */
[----:B------:R-:W-:-:S05]  /*5630*/  IMAD.MOV.U32 R114, RZ, RZ, R49 ;  /* 0x000000ffff727224 */ /* 0x000fca00078e0031 */
[C---:B------:R-:W-:Y:S07]  /*5640*/  HMMA.16816.F32 R36, R4.reuse, R38, R116 ;  /* 0x000000260424723c */ /* 0x040fee0000001874 */
[----:B------:R-:W-:Y:S01]  /*5650*/  IMAD.MOV.U32 R117, RZ, RZ, R184 ;  /* 0x000000ffff757224 */ /* 0x000fe200078e00b8 */
[----:B------:R-:W-:Y:S01]  /*5660*/  MOV R116, R183 ;  /* 0x000000b700747202 */ /* 0x000fe20000000f00 */
[C---:B------:R-:W-:Y:S07]  /*5670*/  HMMA.16816.F32 R184, R4.reuse, R28, R100 ;  /* 0x0000001c04b8723c */ /* 0x040fee0000001864 */
[----:B------:R-:W-:Y:S01]  /*5680*/  MOV R53, R42 ;  /* 0x0000002a00357202 */ /* 0x000fe20000000f00 */
[----:B------:R-:W-:Y:S01]  /*5690*/  IMAD.MOV.U32 R52, RZ, RZ, R41 ;  /* 0x000000ffff347224 */ /* 0x000fe200078e0029 */
[----:B------:R-:W-:Y:S01]  /*56a0*/  MOV R144, R40 ;  /* 0x0000002800907202 */ /* 0x000fe20000000f00 */
[----:B------:R-:W-:Y:S01]  /*56b0*/  IMAD.MOV.U32 R145, RZ, RZ, R43 ;  /* 0x000000ffff917224 */ /* 0x000fe200078e002b */
[----:B------:R-:W-:Y:S01]  /*56c0*/  MOV R102, R180 ;  /* 0x000000b400667202 */ /* 0x000fe20000000f00 */
[----:B------:R-:W-:Y:S01]  /*56d0*/  IMAD.MOV.U32 R43, RZ, RZ, R70 ;  /* 0x000000ffff2b7224 */ /* 0x000fe200078e0046 */
[C---:B--2---:R-:W-:Y:S01]  /*56e0*/  HMMA.16816.F32 R128, R4.reuse, R20, R72 ;  /* 0x000000140480723c */ /* 0x044fe20000001848 */
        /* <DEDUP_REMOVED lines=10> */
[----:B------:R-:W-:Y:S01]  /*5790*/  MOV R165, R121 ;  /* 0x0000007900a57202 */ /* 0x000fe20000000f00 */
[----:B------:R-:W-:Y:S01]  /*57a0*/  IMAD.MOV.U32 R121, RZ, RZ, R112 ;  /* 0x000000ffff797224 */ /* 0x000fe200078e0070 */
[----:B------:R-:W2:Y:S01]  /*57b0*/  LDSM.16.MT88.4 R36, [R205+0x6900] ;  /* 0x00690000cd24783b */ /* 0x000ea20000004200 */
[----:B------:R-:W-:-:S02]  /*57c0*/  IMAD.MOV.U32 R112, RZ, RZ, R47 ;  /* 0x000000ffff707224 */ /* 0x000fc400078e002f */
[----:B------:R-:W-:Y:S01]  /*57d0*/  IMAD.MOV.U32 R140, RZ, RZ, R102 ;  /* 0x000000ffff8c7224 */ /* 0x000fe200078e0066 */
[C---:B------:R-:W-:Y:S01]  /*57e0*/  HMMA.16816.F32 R68, R4.reuse, R24, R148 ;  /* 0x000000180444723c */ /* 0x040fe20000001894 */
[----:B------:R-:W-:Y:S01]  /*57f0*/  IMAD.MOV.U32 R142, RZ, RZ, R116 ;  /* 0x000000ffff8e7224 */ /* 0x000fe200078e0074 */
[----:B------:R-:W-:Y:S01]  /*5800*/  MOV R143, R117 ;  /* 0x00000075008f7202 */ /* 0x000fe20000000f00 */
[----:B------:R-:W-:Y:S01]  /*5810*/  IMAD.MOV.U32 R116, RZ, RZ, R144 ;  /* 0x000000ffff747224 */ /* 0x000fe200078e0090 */
[----:B------:R-:W-:Y:S01]  /*5820*/  MOV R144, R221 ;  /* 0x000000dd00907202 */ /* 0x000fe20000000f00 */
[----:B------:R-:W-:Y:S01]  /*5830*/  IMAD.MOV.U32 R141, RZ, RZ, R115 ;  /* 0x000000ffff8d7224 */ /* 0x000fe200078e0073 */
[----:B------:R4:W5:Y:S01]  /*5840*/  LDL.LU R221, [R1+0x8c] ;  /* 0x00008c0001dd7983 */ /* 0x0009620000300800 */
[----:B------:R-:W-:Y:S01]  /*5850*/  IMAD.MOV.U32 R148, RZ, RZ, R122 ;  /* 0x000000ffff947224 */ /* 0x000fe200078e007a */
[C---:B-1----:R-:W-:Y:S01]  /*5860*/  HMMA.16816.F32 R88, R4.reuse, R16, R96 ;  /* 0x000000100458723c */ /* 0x042fe20000001860 */
[----:B------:R-:W-:Y:S01]  /*5870*/  IMAD.MOV.U32 R149, RZ, RZ, R123 ;  /* 0x000000ffff957224 */ /* 0x000fe200078e007b */
[----:B------:R1:W4:Y:S01]  /*5880*/  MUFU.EX2 R99, R2 ;  /* 0x0000000200637308 */ /* 0x0003220000000800 */
[----:B------:R-:W-:Y:S01]  /*5890*/  IMAD.MOV.U32 R122, RZ, RZ, R113 ;  /* 0x000000ffff7a7224 */ /* 0x000fe200078e0071 */
[----:B------:R-:W-:Y:S01]  /*58a0*/  MOV R113, R46 ;  /* 0x0000002e00717202 */ /* 0x000fe20000000f00 */
[----:B------:R-:W-:Y:S01]  /*58b0*/  IMAD.MOV.U32 R117, RZ, RZ, R118 ;  /* 0x000000ffff757224 */ /* 0x000fe200078e0076 */
[----:B------:R-:W-:Y:S01]  /*58c0*/  LDSM.16.MT88.4 R12, [R207+0x6900] ;  /* 0x00690000cf0c783b */ /* 0x000fe20000004200 */
[----:B------:R-:W-:Y:S01]  /*58d0*/  IMAD.MOV.U32 R153, RZ, RZ, R148 ;  /* 0x000000ffff997224 */ /* 0x000fe200078e0094 */
[----:B------:R-:W-:Y:S01]  /*58e0*/  MOV R148, R140 ;  /* 0x0000008c00947202 */ /* 0x000fe20000000f00 */
[C---:B------:R-:W-:Y:S01]  /*58f0*/  HMMA.16816.F32 R64, R4.reuse, R32, R124 ;  /* 0x000000200440723c */ /* 0x040fe2000000187c */
[----:B------:R-:W-:Y:S01]  /*5900*/  MOV R154, R149 ;  /* 0x00000095009a7202 */ /* 0x000fe20000000f00 */
[----:B------:R-:W-:Y:S01]  /*5910*/  IMAD.MOV.U32 R149, RZ, RZ, R141 ;  /* 0x000000ffff957224 */ /* 0x000fe200078e008d */
[----:B------:R-:W-:Y:S01]  /*5920*/  MOV R140, R112 ;  /* 0x00000070008c7202 */ /* 0x000fe20000000f00 */
[----:B------:R-:W-:Y:S01]  /*5930*/  IMAD.MOV.U32 R141, RZ, RZ, R113 ;  /* 0x000000ffff8d7224 */ /* 0x000fe200078e0071 */
[----:B------:R-:W-:Y:S01]  /*5940*/  MOV R112, R116 ;  /* 0x0000007400707202 */ /* 0x000fe20000000f00 */
[----:B------:R-:W-:Y:S01]  /*5950*/  IMAD.MOV.U32 R113, RZ, RZ, R117 ;  /* 0x000000ffff717224 */ /* 0x000fe200078e0075 */
[----:B------:R-:W-:Y:S01]  /*5960*/  MOV R116, R220 ;  /* 0x000000dc00747202 */ /* 0x000fe20000000f00 */
[----:B------:R-:W4:Y:S01]  /*5970*/  LDSM.16.MT88.4 R32, [R206+0x6900] ;  /* 0x00690000ce20783b */ /* 0x000f220000004200 */
[----:B-1----:R-:W-:Y:S01]  /*5980*/  FFMA.FTZ R2, R166, c[0x0][0x2d0], -R8 ;  /* 0x0000b400a6027a23 */ /* 0x002fe20000010808 */
[----:B------:R-:W-:Y:S01]  /*5990*/  HMMA.16816.F32 R84, R4, R22, R84 ;  /* 0x000000160454723c */ /* 0x000fe20000001854 */
[----:B------:R-:W-:Y:S01]  /*59a0*/  IMAD.MOV.U32 R100, RZ, RZ, R182 ;  /* 0x000000ffff647224 */ /* 0x000fe200078e00b6 */
[----:B------:R1:W5:Y:S01]  /*59b0*/  LDL.LU R220, [R1+0x88] ;  /* 0x0000880001dc7983 */ /* 0x0003620000300800 */
[----:B------:R4:W-:Y:S01]  /*59c0*/  MUFU.EX2 R166, R2 ;  /* 0x0000000200a67308 */ /* 0x0009e20000000800 */
[----:B------:R-:W-:-:S02]  /*59d0*/  IMAD.MOV.U32 R101, RZ, RZ, R181 ;  /* 0x000000ffff657224 */ /* 0x000fc400078e00b5 */
[----:B------:R-:W3:Y:S01]  /*59e0*/  LDL.LU R117, [R1+0x50] ;  /* 0x0000500001757983 */ /* 0x000ee20000300800 */
[----:B------:R-:W-:Y:S02]  /*59f0*/  IMAD.MOV.U32 R120, RZ, RZ, R11 ;  /* 0x000000ffff787224 */ /* 0x000fe400078e000b */
[----:B------:R-:W-:Y:S01]  /*5a00*/  IMAD.MOV.U32 R119, RZ, RZ, R53 ;  /* 0x000000ffff777224 */ /* 0x000fe200078e0035 */
[----:B------:R-:W1:Y:S01]  /*5a10*/  LDSM.16.MT88.4 R20, [R208+0x6900] ;  /* 0x00690000d014783b */ /* 0x000e620000004200 */
[C---:B--2---:R-:W-:Y:S03]  /*5a20*/  HMMA.16816.F32 R60, R4.reuse, R36, R156 ;  /* 0x00000024043c723c */ /* 0x044fe6000000189c */
[----:B------:R-:W2:Y:S01]  /*5a30*/  LDSM.16.MT88.4 R24, [R206+0x1100] ;  /* 0x00110000ce18783b */ /* 0x000ea20000004200 */
[----:B------:R-:W-:Y:S01]  /*5a40*/  MOV R123, R114 ;  /* 0x00000072007b7202 */ /* 0x000fe20000000f00 */
[----:B------:R-:W-:Y:S01]  /*5a50*/  IMAD.MOV.U32 R115, RZ, RZ, R44 ;  /* 0x000000ffff737224 */ /* 0x000fe200078e002c */
[----:B------:R-:W-:Y:S01]  /*5a60*/  MOV R126, R65 ;  /* 0x00000041007e7202 */ /* 0x000fe20000000f00 */
[----:B------:R-:W-:Y:S01]  /*5a70*/  IMAD.MOV.U32 R152, RZ, RZ, R165 ;  /* 0x000000ffff987224 */ /* 0x000fe200078e00a5 */
[----:B------:R-:W-:Y:S01]  /*5a80*/  MOV R150, R100 ;  /* 0x0000006400967202 */ /* 0x000fe20000000f00 */
[----:B----4-:R-:W-:Y:S01]  /*5a90*/  FFMA.FTZ R2, R167, c[0x0][0x2d0], -R8 ;  /* 0x0000b400a7027a23 */ /* 0x010fe20000010808 */
[----:B------:R-:W-:Y:S01]  /*5aa0*/  HMMA.16816.F32 R180, R4, R30, R80 ;  /* 0x0000001e04b4723c */ /* 0x000fe20000001850 */
[----:B------:R-:W-:-:S02]  /*5ab0*/  IMAD.MOV.U32 R155, RZ, RZ, R120 ;  /* 0x000000ffff9b7224 */ /* 0x000fc400078e0078 */
[----:B------:R-:W-:Y:S01]  /*5ac0*/  IMAD.MOV.U32 R151, RZ, RZ, R101 ;  /* 0x000000ffff977224 */ /* 0x000fe200078e0065 */
[----:B------:R4:W1:Y:S01]  /*5ad0*/  MUFU.EX2 R98, R2 ;  /* 0x0000000200627308 */ /* 0x0008620000000800 */
[----:B------:R-:W-:Y:S01]  /*5ae0*/  IMAD.MOV.U32 R118, RZ, RZ, R119 ;  /* 0x000000ffff767224 */ /* 0x000fe200078e0077 */
[----:B------:R-:W-:Y:S01]  /*5af0*/  MOV R119, R145 ;  /* 0x0000009100777202 */ /* 0x000fe20000000f00 */
[----:B------:R-:W-:Y:S01]  /*5b00*/  IMAD.MOV.U32 R114, RZ, RZ, R45 ;  /* 0x000000ffff727224 */ /* 0x000fe200078e002d */
[----:B------:R-:W-:Y:S01]  /*5b10*/  MOV R159, R155 ;  /* 0x0000009b009f7202 */ /* 0x000fe20000000f00 */
[----:B------:R-:W-:Y:S01]  /*5b20*/  IMAD.MOV.U32 R165, RZ, RZ, R150 ;  /* 0x000000ffffa57224 */ /* 0x000fe200078e0096 */
[----:B------:R-:W-:Y:S01]  /*5b30*/  HMMA.16816.F32 R80, R4, R18, R108 ;  /* 0x000000120450723c */ /* 0x000fe2000000186c */
[----:B------:R-:W-:Y:S01]  /*5b40*/  MOV R156, R152 ;  /* 0x00000098009c7202 */ /* 0x000fe20000000f00 */
[----:B------:R-:W-:Y:S01]  /*5b50*/  IMAD.MOV.U32 R157, RZ, RZ, R153 ;  /* 0x000000ffff9d7224 */ /* 0x000fe200078e0099 */
[----:B------:R-:W-:Y:S01]  /*5b60*/  MOV R158, R154 ;  /* 0x0000009a009e7202 */ /* 0x000fe20000000f00 */
[----:B------:R-:W-:Y:S01]  /*5b70*/  IMAD.MOV.U32 R127, RZ, RZ, R64 ;  /* 0x000000ffff7f7224 */ /* 0x000fe200078e0040 */
[----:B------:R-:W2:Y:S01]  /*5b80*/  LDSM.16.MT88.4 R28, [R205+0x1100] ;  /* 0x00110000cd1c783b */ /* 0x000ea20000004200 */
[----:B------:R-:W-:-:S02]  /*5b90*/  IMAD.MOV.U32 R125, RZ, RZ, R66 ;  /* 0x000000ffff7d7224 */ /* 0x000fc400078e0042 */
[C---:B------:R-:W-:Y:S01]  /*5ba0*/  HMMA.16816.F32 R48, R4.reuse, R34, R172 ;  /* 0x000000220430723c */ /* 0x040fe200000018ac */
[----:B------:R-:W-:Y:S02]  /*5bb0*/  IMAD.MOV.U32 R124, RZ, RZ, R67 ;  /* 0x000000ffff7c7224 */ /* 0x000fe400078e0043 */
[----:B----4-:R-:W-:Y:S01]  /*5bc0*/  FFMA.FTZ R2, R176, c[0x0][0x2d0], -R8 ;  /* 0x0000b400b0027a23 */ /* 0x010fe20000010808 */
[----:B------:R-:W-:Y:S01]  /*5bd0*/  MOV R150, R142 ;  /* 0x0000008e00967202 */ /* 0x000fe20000000f00 */
[----:B------:R-:W-:Y:S01]  /*5be0*/  IMAD.MOV.U32 R155, RZ, RZ, R151 ;  /* 0x000000ffff9b7224 */ /* 0x000fe200078e0097 */
[----:B------:R-:W-:Y:S01]  /*5bf0*/  MOV R110, R147 ;  /* 0x00000093006e7202 */ /* 0x000fe20000000f00 */
[----:B------:R4:W2:Y:S01]  /*5c00*/  MUFU.EX2 R9, R2 ;  /* 0x0000000200097308 */ /* 0x0008a20000000800 */
[----:B------:R-:W-:Y:S01]  /*5c10*/  IMAD.MOV.U32 R151, RZ, RZ, R143 ;  /* 0x000000ffff977224 */ /* 0x000fe200078e008f */
[----:B------:R-:W-:Y:S01]  /*5c20*/  MOV R142, R114 ;  /* 0x00000072008e7202 */ /* 0x000fe20000000f00 */
[----:B------:R-:W-:Y:S01]  /*5c30*/  IMAD.MOV.U32 R172, RZ, RZ, R99 ;  /* 0x000000ffffac7224 */ /* 0x000fe200078e0063 */
[----:B-1----:R-:W-:Y:S01]  /*5c40*/  MOV R173, R98 ;  /* 0x0000006200ad7202 */ /* 0x002fe20000000f00 */
        /* <DEDUP_REMOVED lines=8> */
[----:B------:R-:W1:Y:S01]  /*5cd0*/  LDSM.16.MT88.4 R16, [R208+0x1100] ;  /* 0x00110000d010783b */ /* 0x000e620000004200 */
[----:B------:R-:W-:-:S02]  /*5ce0*/  IMAD.MOV.U32 R111, RZ, RZ, R43 ;  /* 0x000000ffff6f7224 */ /* 0x000fc400078e002b */
[----:B----4-:R-:W-:Y:S01]  /*5cf0*/  FFMA.FTZ R2, R134, c[0x0][0x2d0], -R0 ;  /* 0x0000b40086027a23 */ /* 0x010fe20000010800 */
[----:B------:R-:W-:Y:S01]  /*5d00*/  MOV R114, R118 ;  /* 0x0000007600727202 */ /* 0x000fe20000000f00 */
[----:B------:R-:W-:Y:S01]  /*5d10*/  IMAD.MOV.U32 R143, RZ, RZ, R115 ;  /* 0x000000ffff8f7224 */ /* 0x000fe200078e0073 */
[----:B------:R-:W-:Y:S01]  /*5d20*/  MOV R154, R150 ;  /* 0x00000096009a7202 */ /* 0x000fe20000000f00 */
[----:B------:R4:W-:Y:S01]  /*5d30*/  MUFU.EX2 R252, R2 ;  /* 0x0000000200fc7308 */ /* 0x0009e20000000800 */
[----:B------:R-:W-:Y:S01]  /*5d40*/  IMAD.MOV.U32 R159, RZ, RZ, R155 ;  /* 0x000000ffff9f7224 */ /* 0x000fe200078e009b */
[----:B------:R-:W-:Y:S01]  /*5d50*/  MOV R148, R140 ;  /* 0x0000008c00947202 */ /* 0x000fe20000000f00 */
[----:B------:R-:W-:Y:S01]  /*5d60*/  IMAD.MOV.U32 R146, RZ, RZ, R94 ;  /* 0x000000ffff927224 */ /* 0x000fe200078e005e */
[C---:B------:R-:W-:Y:S01]  /*5d70*/  HMMA.16816.F32 R64, R4.reuse, R32, R168 ;  /* 0x000000200440723c */ /* 0x040fe200000018a8 */
[----:B------:R-:W-:Y:S01]  /*5d80*/  IMAD.MOV.U32 R153, RZ, RZ, R149 ;  /* 0x000000ffff997224 */ /* 0x000fe200078e0095 */
[----:B------:R-:W-:Y:S01]  /*5d90*/  MOV R176, R157 ;  /* 0x0000009d00b07202 */ /* 0x000fe20000000f00 */
[----:B------:R-:W1:Y:S04]  /*5da0*/  LDSM.16.MT88.4 R40, [R207+0x1100] ;  /* 0x00110000cf28783b */ /* 0x000e680000004200 */
[----:B------:R-:W1:Y:S01]  /*5db0*/  LDSM.16.MT88.4 R44, [R206+0x3100] ;  /* 0x00310000ce2c783b */ /* 0x000e620000004200 */
[----:B------:R-:W-:Y:S03]  /*5dc0*/  HMMA.16816.F32 R96, R4, R20, R196 ;  /* 0x000000140460723c */ /* 0x000fe600000018c4 */
[----:B------:R-:W-:Y:S01]  /*5dd0*/  LDSM.16.MT88.4 R36, [R205+0x3100] ;  /* 0x00310000cd24783b */ /* 0x000fe20000004200 */
[----:B----4-:R-:W-:-:S02]  /*5de0*/  FFMA.FTZ R2, R133, c[0x0][0x2d0], -R0 ;  /* 0x0000b40085027a23 */ /* 0x010fc40000010800 */
[----:B------:R-:W-:Y:S02]  /*5df0*/  IMAD.MOV.U32 R115, RZ, RZ, R119 ;  /* 0x000000ffff737224 */ /* 0x000fe400078e0077 */
[----:B------:R-:W-:Y:S01]  /*5e00*/  IMAD.MOV.U32 R118, RZ, RZ, R219 ;  /* 0x000000ffff767224 */ /* 0x000fe200078e00db */
[----:B------:R4:W1:Y:S01]  /*5e10*/  MUFU.EX2 R134, R2 ;  /* 0x0000000200867308 */ /* 0x0008620000000800 */
[----:B------:R-:W-:Y:S01]  /*5e20*/  MOV R119, R218 ;  /* 0x000000da00777202 */ /* 0x000fe20000000f00 */
[----:B------:R-:W-:Y:S01]  /*5e30*/  IMAD.MOV.U32 R155, RZ, RZ, R151 ;  /* 0x000000ffff9b7224 */ /* 0x000fe200078e0097 */
[----:B------:R-:W-:Y:S01]  /*5e40*/  HMMA.16816.F32 R92, R4, R22, R200 ;  /* 0x00000016045c723c */ /* 0x000fe200000018c8 */
[----:B------:R-:W-:Y:S01]  /*5e50*/  IMAD.MOV.U32 R149, RZ, RZ, R141 ;  /* 0x000000ffff957224 */ /* 0x000fe200078e008d */
[----:B------:R-:W-:Y:S01]  /*5e60*/  MOV R150, R142 ;  /* 0x0000008e00967202 */ /* 0x000fe20000000f00 */
[----:B------:R1:W5:Y:S01]  /*5e70*/  LDL.LU R219, [R1+0x84] ;  /* 0x0000840001db7983 */ /* 0x0003620000300800 */
[----:B------:R-:W-:-:S03]  /*5e80*/  MOV R140, R112 ;  /* 0x00000070008c7202 */ /* 0x000fc60000000f00 */
[----:B------:R-:W1:Y:S01]  /*5e90*/  LDSM.16.MT88.4 R32, [R208+0x3100] ;  /* 0x00310000d020783b */ /* 0x000e620000004200 */
[--C-:B----4-:R-:W-:Y:S01]  /*5ea0*/  FFMA.FTZ R2, R135, c[0x0][0x2d0], -R0.reuse ;  /* 0x0000b40087027a23 */ /* 0x110fe20000010800 */
[----:B------:R-:W-:Y:S01]  /*5eb0*/  HMMA.16816.F32 R104, R4, R12, R104 ;  /* 0x0000000c0468723c */ /* 0x000fe20000001868 */
[----:B------:R-:W-:Y:S01]  /*5ec0*/  IMAD.MOV.U32 R151, RZ, RZ, R143 ;  /* 0x000000ffff977224 */ /* 0x000fe200078e008f */
[----:B------:R-:W-:Y:S01]  /*5ed0*/  MOV R142, R114 ;  /* 0x00000072008e7202 */ /* 0x000fe20000000f00 */
[----:B------:R4:W-:Y:S01]  /*5ee0*/  MUFU.EX2 R133, R2 ;  /* 0x0000000200857308 */ /* 0x0009e20000000800 */
[----:B------:R-:W-:Y:S01]  /*5ef0*/  IMAD.MOV.U32 R141, RZ, RZ, R113 ;  /* 0x000000ffff8d7224 */ /* 0x000fe200078e0071 */
[----:B------:R1:W5:Y:S01]  /*5f00*/  LDL.LU R218, [R1+0x80] ;  /* 0x0000800001da7983 */ /* 0x0003620000300800 */
[----:B----4-:R-:W-:-:S05]  /*5f10*/  FFMA.FTZ R2, R164, c[0x0][0x2d0], -R0 ;  /* 0x0000b400a4027a23 */ /* 0x010fca0000010800 */
[----:B------:R-:W4:Y:S01]  /*5f20*/  MUFU.EX2 R11, R2 ;  /* 0x00000002000b7308 */ /* 0x000f220000000800 */
[----:B------:R-:W-:Y:S01]  /*5f30*/  HMMA.16816.F32 R100, R4, R14, R240 ;  /* 0x0000000e0464723c */ /* 0x000fe200000018f0 */
[----:B------:R-:W-:Y:S01]  /*5f40*/  IMAD.MOV.U32 R143, RZ, RZ, R115 ;  /* 0x000000ffff8f7224 */ /* 0x000fe200078e0073 */
[----:B------:R-:W-:Y:S01]  /*5f50*/  MOV R112, R116 ;  /* 0x0000007400707202 */ /* 0x000fe20000000f00 */
[----:B------:R-:W-:Y:S01]  /*5f60*/  IMAD.MOV.U32 R115, RZ, RZ, R119 ;  /* 0x000000ffff737224 */ /* 0x000fe200078e0077 */
[----:B------:R-:W-:Y:S01]  /*5f70*/  MOV R114, R118 ;  /* 0x0000007600727202 */ /* 0x000fe20000000f00 */
[----:B------:R-:W-:Y:S01]  /*5f80*/  IMAD.MOV.U32 R196, RZ, RZ, R140 ;  /* 0x000000ffffc47224 */ /* 0x000fe200078e008c */
[----:B------:R-:W-:Y:S01]  /*5f90*/  MOV R116, R217 ;  /* 0x000000d900747202 */ /* 0x000fe20000000f00 */
[----:B------:R-:W-:Y:S01]  /*5fa0*/  IMAD.MOV.U32 R135, RZ, RZ, R156 ;  /* 0x000000ffff877224 */ /* 0x000fe200078e009c */
[----:B------:R-:W-:Y:S01]  /*5fb0*/  F2FP.PACK_AB R4, R166, R172 ;  /* 0x000000aca604723e */ /* 0x000fe200000000ff */
[----:B------:R3:W5:Y:S01]  /*5fc0*/  LDL.LU R217, [R1+0x7c] ;  /* 0x00007c0001d97983 */ /* 0x0007620000300800 */
[----:B--2---:R-:W-:-:S02]  /*5fd0*/  F2FP.PACK_AB R6, R9, R173 ;  /* 0x000000ad0906723e */ /* 0x004fc400000000ff */
[----:B-1----:R-:W-:Y:S02]  /*5fe0*/  F2FP.PACK_AB R5, R134, R252 ;  /* 0x000000fc8605723e */ /* 0x002fe400000000ff */
[----:B----4-:R-:W-:Y:S01]  /*5ff0*/  F2FP.PACK_AB R7, R11, R133 ;  /* 0x000000850b07723e */ /* 0x010fe200000000ff */
        /* <DEDUP_REMOVED lines=27> */
[C---:B------:R-:W-:Y:S01]  /*61b0*/  HMMA.16816.F32 R136, R4.reuse, R28, R136 ;  /* 0x0000001c0488723c */ /* 0x040fe20000001888 */
[----:B------:R-:W-:Y:S07]  /*61c0*/  LDSM.16.MT88.4 R12, [R207+0x5100] ;  /* 0x00510000cf0c783b */ /* 0x000fee0000004200 */
[C---:B------:R-:W-:Y:S01]  /*61d0*/  HMMA.16816.F32 R108, R4.reuse, R30, R108 ;  /* 0x0000001e046c723c */ /* 0x040fe2000000186c */
[----:B------:R-:W-:Y:S07]  /*61e0*/  LDSM.16.MT88.4 R28, [R207+0x3100] ;  /* 0x00310000cf1c783b */ /* 0x000fee0000004200 */
[----:B------:R-:W-:Y:S01]  /*61f0*/  HMMA.16816.F32 R152, R4, R16, R232 ;  /* 0x000000100498723c */ /* 0x000fe200000018e8 */
[----:B---3--:R-:W-:-:S02]  /*6200*/  IMAD.MOV.U32 R113, RZ, RZ, R117 ;  /* 0x000000ffff717224 */ /* 0x008fc400078e0075 */
[----:B------:R-:W-:Y:S02]  /*6210*/  IMAD.MOV.U32 R117, RZ, RZ, R216 ;  /* 0x000000ffff757224 */ /* 0x000fe400078e00d8 */
[----:B------:R1:W5:Y:S01]  /*6220*/  LDL.LU R216, [R1+0x78] ;  /* 0x0000780001d87983 */ /* 0x0003620000300800 */
[----:B------:R-:W-:-:S03]  /*6230*/  MOV R167, R113 ;  /* 0x0000007100a77202 */ /* 0x000fc60000000f00 */
[----:B------:R1:W5:Y:S01]  /*6240*/  LDL.LU R215, [R1+0x74] ;  /* 0x0000740001d77983 */ /* 0x0003620000300800 */
[----:B------:R-:W-:Y:S03]  /*6250*/  HMMA.16816.F32 R112, R4, R26, R236 ;  /* 0x0000001a0470723c */ /* 0x000fe600000018ec */
[----:B------:R1:W5:Y:S04]  /*6260*/  LDL.LU R214, [R1+0x70] ;  /* 0x0000700001d67983 */ /* 0x0003680000300800 */
[----:B------:R1:W5:Y:S01]  /*6270*/  LDL.LU R213, [R1+0x6c] ;  /* 0x00006c0001d57983 */ /* 0x0003620000300800 */
[----:B------:R-:W-:Y:S01]  /*6280*/  MOV R239, R176 ;  /* 0x000000b000ef7202 */ /* 0x000fe20000000f00 */
[----:B------:R-:W-:-:S02]  /*6290*/  IMAD.MOV.U32 R238, RZ, RZ, R135 ;  /* 0x000000ffffee7224 */ /* 0x000fc400078e0087 */
[----:B------:R1:W5:Y:S01]  /*62a0*/  LDL.LU R212, [R1+0x68] ;  /* 0x0000680001d47983 */ /* 0x0003620000300800 */
[----:B------:R-:W-:Y:S01]  /*62b0*/  IMAD.MOV.U32 R176, RZ, RZ, R209 ;  /* 0x000000ffffb07224 */ /* 0x000fe200078e00d1 */
[----:B------:R-:W-:Y:S02]  /*62c0*/  MOV R135, R204 ;  /* 0x000000cc00877202 */ /* 0x000fe40000000f00 */
[----:B------:R1:W5:Y:S04]  /*62d0*/  LDL.LU R211, [R1+0x64] ;  /* 0x0000640001d37983 */ /* 0x0003680000300800 */
[----:B------:R1:W5:Y:S04]  /*62e0*/  LDL.LU R210, [R1+0x60] ;  /* 0x0000600001d27983 */ /* 0x0003680000300800 */
[----:B------:R1:W5:Y:S04]  /*62f0*/  LDL.LU R209, [R1+0x5c] ;  /* 0x00005c0001d17983 */ /* 0x0003680000300800 */
[----:B------:R1:W5:Y:S01]  /*6300*/  LDL.LU R204, [R1+0x58] ;  /* 0x0000580001cc7983 */ /* 0x0003620000300800 */
[----:B------:R-:W-:-:S02]  /*6310*/  MOV R143, R117 ;  /* 0x00000075008f7202 */ /* 0x000fc40000000f00 */
[C---:B------:R-:W-:Y:S01]  /*6320*/  HMMA.16816.F32 R116, R4.reuse, R18, R192 ;  /* 0x000000120474723c */ /* 0x040fe200000018c0 */
[----:B------:R-:W2:Y:S04]  /*6330*/  LDSM.16.MT88.4 R24, [R205+0x5100] ;  /* 0x00510000cd18783b */ /* 0x000ea80000004200 */
[----:B------:R-:W3:Y:S01]  /*6340*/  LDSM.16.MT88.4 R16, [R208+0x5100] ;  /* 0x00510000d010783b */ /* 0x000ee20000004200 */
[----:B------:R-:W-:Y:S01]  /*6350*/  IMAD.MOV.U32 R236, RZ, RZ, R20 ;  /* 0x000000ffffec7224 */ /* 0x000fe200078e0014 */
[----:B------:R-:W-:Y:S01]  /*6360*/  MOV R237, R21 ;  /* 0x0000001500ed7202 */ /* 0x000fe20000000f00 */
[----:B------:R-:W-:Y:S01]  /*6370*/  IMAD.MOV.U32 R240, RZ, RZ, R127 ;  /* 0x000000fffff07224 */ /* 0x000fe200078e007f */
[----:B------:R-:W-:Y:S01]  /*6380*/  MOV R241, R126 ;  /* 0x0000007e00f17202 */ /* 0x000fe20000000f00 */
[----:B------:R-:W-:Y:S01]  /*6390*/  IMAD.MOV.U32 R242, RZ, RZ, R125 ;  /* 0x000000fffff27224 */ /* 0x000fe200078e007d */
[----:B------:R-:W-:Y:S01]  /*63a0*/  MOV R243, R124 ;  /* 0x0000007c00f37202 */ /* 0x000fe20000000f00 */
[C---:B------:R-:W-:Y:S01]  /*63b0*/  HMMA.16816.F32 R160, R4.reuse, R40, R248 ;  /* 0x0000002804a0723c */ /* 0x040fe200000018f8 */
[----:B------:R-:W-:Y:S07]  /*63c0*/  LDSM.16.MT88.4 R20, [R206+0x5100] ;  /* 0x00510000ce14783b */ /* 0x000fee0000004200 */
[C---:B------:R-:W-:Y:S08]  /*63d0*/  HMMA.16816.F32 R120, R4.reuse, R42, R120 ;  /* 0x0000002a0478723c */ /* 0x040ff00000001878 */
[C---:B------:R-:W-:Y:S08]  /*63e0*/  HMMA.16816.F32 R40, R4.reuse, R46, R236 ;  /* 0x0000002e0428723c */ /* 0x040ff000000018ec */
[C---:B------:R-:W-:Y:S08]  /*63f0*/  HMMA.16816.F32 R192, R4.reuse, R32, R240 ;  /* 0x0000002004c0723c */ /* 0x040ff000000018f0 */
[C---:B------:R-:W-:Y:S08]  /*6400*/  HMMA.16816.F32 R124, R4.reuse, R36, R244 ;  /* 0x00000024047c723c */ /* 0x040ff000000018f4 */
[C---:B------:R-:W-:Y:S01]  /*6410*/  HMMA.16816.F32 R168, R4.reuse, R38, R168 ;  /* 0x0000002604a8723c */ /* 0x040fe200000018a8 */
[----:B------:R-:W4:Y:S07]  /*6420*/  LDSM.16.MT88.4 R36, [R205+0x7100] ;  /* 0x00710000cd24783b */ /* 0x000f2e0000004200 */
[----:B------:R-:W-:Y:S01]  /*6430*/  HMMA.16816.F32 R188, R4, R34, R188 ;  /* 0x0000002204bc723c */ /* 0x000fe200000018bc */
[----:B------:R-:W-:Y:S01]  /*6440*/  IMAD.MOV.U32 R203, RZ, RZ, R2 ;  /* 0x000000ffffcb7224 */ /* 0x000fe200078e0002 */
[----:B------:R-:W-:-:S02]  /*6450*/  MOV R47, R40 ;  /* 0x00000028002f7202 */ /* 0x000fc40000000f00 */
[----:B------:R-:W-:Y:S01]  /*6460*/  MOV R2, R135 ;  /* 0x0000008700027202 */ /* 0x000fe20000000f00 */
[----:B------:R-:W-:Y:S01]  /*6470*/  IMAD.MOV.U32 R135, RZ, RZ, R193 ;  /* 0x000000ffff877224 */ /* 0x000fe200078e00c1 */
[----:B------:R-:W-:Y:S02]  /*6480*/  MOV R40, R192 ;  /* 0x000000c000287202 */ /* 0x000fe40000000f00 */
[C---:B------:R-:W-:Y:S07]  /*6490*/  HMMA.16816.F32 R196, R4.reuse, R44, R196 ;  /* 0x0000002c04c4723c */ /* 0x040fee00000018c4 */
[----:B------:R-:W-:Y:S01]  /*64a0*/  MOV R45, R42 ;  /* 0x0000002a002d7202 */ /* 0x000fe20000000f00 */
[----:B------:R-:W-:Y:S01]  /*64b0*/  IMAD.MOV.U32 R44, RZ, RZ, R43 ;  /* 0x000000ffff2c7224 */ /* 0x000fe200078e002b */
[----:B------:R-:W-:Y:S01]  /*64c0*/  MOV R43, R194 ;  /* 0x000000c2002b7202 */ /* 0x000fe20000000f00 */
[----:B------:R-:W-:Y:S01]  /*64d0*/  IMAD.MOV.U32 R42, RZ, RZ, R195 ;  /* 0x000000ffff2a7224 */ /* 0x000fe200078e00c3 */
[C---:B--2---:R-:W-:Y:S05]  /*64e0*/  HMMA.16816.F32 R232, R4.reuse, R26, R84 ;  /* 0x0000001a04e8723c */ /* 0x044fea0000001854 */
[----:B------:R-:W-:Y:S01]  /*64f0*/  IMAD.MOV.U32 R35, RZ, RZ, R188 ;  /* 0x000000ffff237224 */ /* 0x000fe200078e00bc */
[----:B------:R-:W-:Y:S01]  /*6500*/  MOV R34, R189 ;  /* 0x000000bd00227202 */ /* 0x000fe20000000f00 */
[----:B------:R-:W-:Y:S01]  /*6510*/  IMAD.MOV.U32 R33, RZ, RZ, R190 ;  /* 0x000000ffff217224 */ /* 0x000fe200078e00be */
[----:B------:R-:W-:Y:S01]  /*6520*/  MOV R32, R191 ;  /* 0x000000bf00207202 */ /* 0x000fe20000000f00 */
[C---:B------:R-:W-:Y:S08]  /*6530*/  HMMA.16816.F32 R248, R4.reuse, R28, R184 ;  /* 0x0000001c04f8723c */ /* 0x040ff000000018b8 */
[C---:B---3--:R-:W-:Y:S08]  /*6540*/  HMMA.16816.F32 R84, R4.reuse, R16, R76 ;  /* 0x000000100454723c */ /* 0x048ff0000000184c */
[C---:B------:R-:W-:Y:S01]  /*6550*/  HMMA.16816.F32 R192, R4.reuse, R18, R72 ;  /* 0x0000001204c0723c */ /* 0x040fe20000001848 */
[----:B------:R-:W2:Y:S07]  /*6560*/  LDSM.16.MT88.4 R16, [R208+0x7100] ;  /* 0x00710000d010783b */ /* 0x000eae0000004200 */
[----:B------:R-:W-:Y:S01]  /*6570*/  HMMA.16816.F32 R188, R4, R12, R68 ;  /* 0x0000000c04bc723c */ /* 0x000fe20000001844 */
[----:B------:R-:W-:-:S07]  /*6580*/  MOV R28, R2 ;  /* 0x00000002001c7202 */ /* 0x000fce0000000f00 */
[----:B------:R-:W-:Y:S01]  /*6590*/  HMMA.16816.F32 R184, R4, R14, R56 ;  /* 0x0000000e04b8723c */ /* 0x000fe20000001838 */
[----:B------:R-:W3:Y:S01]  /*65a0*/  LDSM.16.MT88.4 R12, [R207+0x7100] ;  /* 0x00710000cf0c783b */ /* 0x000ee20000004200 */
[----:B------:R-:W-:-:S06]  /*65b0*/  FFMA.FTZ R2, R177, c[0x0][0x2d0], -R8 ;  /* 0x0000b400b1027a23 */ /* 0x000fcc0000010808 */
[C---:B------:R-:W-:Y:S01]  /*65c0*/  HMMA.16816.F32 R244, R4.reuse, R30, R180 ;  /* 0x0000001e04f4723c */ /* 0x040fe200000018b4 */
[----:B------:R1:W1:Y:S06]  /*65d0*/  MUFU.EX2 R75, R2 ;  /* 0x00000002004b7308 */ /* 0x00026c0000000800 */
[----:B------:R-:W-:Y:S01]  /*65e0*/  MOV R182, R179 ;  /* 0x000000b300b67202 */ /* 0x000fe20000000f00 */
[----:B------:R-:W-:Y:S01]  /*65f0*/  HMMA.16816.F32 R240, R4, R24, R128 ;  /* 0x0000001804f0723c */ /* 0x000fe20000001880 */
[----:B------:R-:W2:Y:S01]  /*6600*/  LDSM.16.MT88.4 R24, [R206+0x7100] ;  /* 0x00710000ce18783b */ /* 0x000ea20000004200 */
[----:B------:R-:W-:-:S02]  /*6610*/  IMAD.MOV.U32 R183, RZ, RZ, R178 ;  /* 0x000000ffffb77224 */ /* 0x000fc400078e00b2 */
[----:B------:R-:W-:Y:S02]  /*6620*/  IMAD.MOV.U32 R29, RZ, RZ, R176 ;  /* 0x000000ffff1d7224 */ /* 0x000fe400078e00b0 */
[----:B-1----:R-:W-:Y:S02]  /*6630*/  FFMA.FTZ R2, R182, c[0x0][0x2d0], -R8 ;  /* 0x0000b400b6027a23 */ /* 0x002fe40000010808 */
[----:B----4-:R-:W-:Y:S02]  /*6640*/  HMMA.16816.F32 R176, R4, R36, R60 ;  /* 0x0000002404b0723c */ /* 0x010fe4000000183c */
[----:B------:R1:W4:Y:S01]  /*6650*/  MUFU.EX2 R37, R2 ;  /* 0x0000000200257308 */ /* 0x0003220000000800 */
[----:B------:R-:W-:Y:S02]  /*6660*/  IMAD.MOV.U32 R46, RZ, RZ, R41 ;  /* 0x000000ffff2e7224 */ /* 0x000fe400078e0029 */
[----:B------:R-:W-:Y:S01]  /*6670*/  IMAD.MOV.U32 R41, RZ, RZ, R203 ;  /* 0x000000ffff297224 */ /* 0x000fe200078e00cb */
[----:B------:R-:W-:Y:S01]  /*6680*/  MOV R130, R28 ;  /* 0x0000001c00827202 */ /* 0x000fe20000000f00 */
[----:B------:R-:W-:-:S02]  /*6690*/  IMAD.MOV.U32 R181, RZ, RZ, R164 ;  /* 0x000000ffffb57224 */ /* 0x000fc400078e00a4 */
[----:B-1----:R-:W-:-:S04]  /*66a0*/  FFMA.FTZ R2, R183, c[0x0][0x2d0], -R8 ;  /* 0x0000b400b7027a23 */ /* 0x002fc80000010808 */
[----:B------:R1:W1:Y:S01]  /*66b0*/  MUFU.EX2 R36, R2 ;  /* 0x0000000200247308 */ /* 0x0002620000000800 */
[----:B------:R-:W-:Y:S01]  /*66c0*/  MOV R183, R135 ;  /* 0x0000008700b77202 */ /* 0x000fe20000000f00 */
[----:B------:R-:W-:Y:S01]  /*66d0*/  IMAD.MOV.U32 R182, RZ, RZ, R174 ;  /* 0x000000ffffb67224 */ /* 0x000fe200078e00ae */
[----:B------:R-:W-:Y:S01]  /*66e0*/  MOV R180, R41 ;  /* 0x0000002900b47202 */ /* 0x000fe20000000f00 */
[----:B------:R-:W-:Y:S01]  /*66f0*/  IMAD.MOV.U32 R164, RZ, RZ, R175 ;  /* 0x000000ffffa47224 */ /* 0x000fe200078e00af */
[----:B------:R-:W-:Y:S01]  /*6700*/  MOV R41, R173 ;  /* 0x000000ad00297202 */ /* 0x000fe20000000f00 */
[----:B------:R-:W-:Y:S01]  /*6710*/  IMAD.MOV.U32 R174, RZ, RZ, R158 ;  /* 0x000000ffffae7224 */ /* 0x000fe200078e009e */
[----:B------:R-:W-:Y:S02]  /*6720*/  MOV R173, R156 ;  /* 0x0000009c00ad7202 */ /* 0x000fe40000000f00 */
[----:B------:R-:W-:Y:S01]  /*6730*/  MOV R175, R159 ;  /* 0x0000009f00af7202 */ /* 0x000fe20000000f00 */
[----:B-1----:R-:W-:Y:S01]  /*6740*/  FFMA.FTZ R2, R167, c[0x0][0x2d0], -R8 ;  /* 0x0000b400a7027a23 */ /* 0x002fe20000010808 */
[----:B------:R-:W-:Y:S01]  /*6750*/  MOV R156, R148 ;  /* 0x00000094009c7202 */ /* 0x000fe20000000f00 */
[----:B------:R-:W-:-:S02]  /*6760*/  IMAD.MOV.U32 R167, RZ, RZ, R165 ;  /* 0x000000ffffa77224 */ /* 0x000fc400078e00a5 */
[----:B------:R1:W1:Y:S01]  /*6770*/  MUFU.EX2 R135, R2 ;  /* 0x0000000200877308 */ /* 0x0002620000000800 */
[----:B------:R-:W-:Y:S01]  /*6780*/  MOV R158, R150 ;  /* 0x00000096009e7202 */ /* 0x000fe20000000f00 */
[----:B------:R-:W-:Y:S01]  /*6790*/  IMAD.MOV.U32 R159, RZ, RZ, R140 ;  /* 0x000000ffff9f7224 */ /* 0x000fe200078e008c */
[----:B------:R-:W-:Y:S01]  /*67a0*/  MOV R148, R143 ;  /* 0x0000008f00947202 */ /* 0x000fe20000000f00 */
[----:B------:R-:W-:Y:S01]  /*67b0*/  IMAD.MOV.U32 R165, RZ, RZ, R142 ;  /* 0x000000ffffa57224 */ /* 0x000fe200078e008e */
[----:B------:R-:W-:Y:S01]  /*67c0*/  HMMA.16816.F32 R236, R4, R20, R88 ;  /* 0x0000001404ec723c */ /* 0x000fe20000001858 */
[----:B------:R-:W-:Y:S01]  /*67d0*/  IMAD.MOV.U32 R73, RZ, RZ, R182 ;  /* 0x000000ffff497224 */ /* 0x000fe200078e00b6 */
[----:B------:R-:W-:Y:S02]  /*67e0*/  MOV R182, R158 ;  /* 0x0000009e00b67202 */ /* 0x000fe40000000f00 */
[----:B------:R-:W-:Y:S01]  /*67f0*/  MOV R150, R141 ;  /* 0x0000008d00967202 */ /* 0x000fe20000000f00 */
[----:B------:R-:W-:Y:S01]  /*6800*/  IMAD.MOV.U32 R63, RZ, RZ, R75 ;  /* 0x000000ffff3f7224 */ /* 0x000fe200078e004b */
[----:B------:R-:W2:Y:S01]  /*6810*/  LDSM.16.MT88.4 R140, [R205+0x1900] ;  /* 0x00190000cd8c783b */ /* 0x000ea20000004200 */
[----:B-1----:R-:W-:-:S02]  /*6820*/  FFMA.FTZ R2, R157, c[0x0][0x2d0], -R0 ;  /* 0x0000b4009d027a23 */ /* 0x002fc40000010800 */
[----:B------:R-:W-:Y:S01]  /*6830*/  IMAD.MOV.U32 R157, RZ, RZ, R149 ;  /* 0x000000ffff9d7224 */ /* 0x000fe200078e0095 */
[----:B------:R-:W-:Y:S01]  /*6840*/  HMMA.16816.F32 R200, R4, R22, R80 ;  /* 0x0000001604c8723c */ /* 0x000fe20000001850 */
[----:B------:R-:W-:Y:S01]  /*6850*/  IMAD.MOV.U32 R149, RZ, RZ, R10 ;  /* 0x000000ffff957224 */ /* 0x000fe200078e000a */
[----:B------:R-:W-:Y:S01]  /*6860*/  MOV R89, R34 ;  /* 0x0000002200597202 */ /* 0x000fe20000000f00 */
        /* <DEDUP_REMOVED lines=12> */
[----:B-1----:R-:W-:Y:S01]  /*6930*/  FFMA.FTZ R2, R130, c[0x0][0x2d0], -R0 ;  /* 0x0000b40082027a23 */ /* 0x002fe20000010800 */
        /* <DEDUP_REMOVED lines=12> */
[----:B--2---:R-:W-:Y:S01]  /*6a00*/  HMMA.16816.F32 R172, R4, R16, R96 ;  /* 0x0000001004ac723c */ /* 0x004fe20000001860 */
[----:B------:R-:W-:Y:S01]  /*6a10*/  IMAD.MOV.U32 R128, RZ, RZ, R43 ;  /* 0x000000ffff807224 */ /* 0x000fe200078e002b */
[----:B------:R-:W-:Y:S01]  /*6a20*/  MOV R129, R42 ;  /* 0x0000002a00817202 */ /* 0x000fe20000000f00 */
[----:B------:R-:W-:-:S02]  /*6a30*/  IMAD.MOV.U32 R81, RZ, RZ, R167 ;  /* 0x000000ffff517224 */ /* 0x000fc400078e00a7 */
[----:B-1----:R-:W-:Y:S01]  /*6a40*/  FFMA.FTZ R2, R73, c[0x0][0x2d0], -R0 ;  /* 0x0000b40049027a23 */ /* 0x002fe20000010800 */
        /* <DEDUP_REMOVED lines=10> */
[----:B------:R-:W-:Y:S01]  /*6af0*/  LDSM.16.MT88.4 R148, [R206+0x1900] ;  /* 0x00190000ce94783b */ /* 0x000fe20000004200 */
[C---:B---3--:R-:W-:Y:S01]  /*6b00*/  HMMA.16816.F32 R16, R4.reuse, R14, R100 ;  /* 0x0000000e0410723c */ /* 0x048fe20000001864 */
[----:B------:R-:W-:Y:S01]  /*6b10*/  IMAD.MOV.U32 R131, RZ, RZ, R180 ;  /* 0x000000ffff837224 */ /* 0x000fe200078e00b4 */
[----:B------:R-:W-:Y:S01]  /*6b20*/  MOV R180, R156 ;  /* 0x0000009c00b47202 */ /* 0x000fe20000000f00 */
[----:B------:R-:W-:Y:S01]  /*6b30*/  FFMA.FTZ R0, R74, c[0x0][0x2d0], -R0 ;  /* 0x0000b4004a007a23 */ /* 0x000fe20000010800 */
[----:B------:R-:W-:Y:S03]  /*6b40*/  LDSM.16.MT88.4 R156, [R208+0x1900] ;  /* 0x00190000d09c783b */ /* 0x000fe60000004200 */
[----:B------:R-:W-:Y:S01]  /*6b50*/  MOV R102, R63 ;  /* 0x0000003f00667202 */ /* 0x000fe20000000f00 */
[----:B------:R-:W-:Y:S01]  /*6b60*/  IMAD.MOV.U32 R63, RZ, RZ, R56 ;  /* 0x000000ffff3f7224 */ /* 0x000fe200078e0038 */
[C---:B------:R-:W-:Y:S01]  /*6b70*/  HMMA.16816.F32 R28, R4.reuse, R24, R64 ;  /* 0x00000018041c723c */ /* 0x040fe20000001840 */
[----:B------:R-:W1:Y:S01]  /*6b80*/  LDSM.16.MT88.4 R56, [R208+0x3900] ;  /* 0x00390000d038783b */ /* 0x000e620000004200 */
[----:B------:R-:W-:Y:S01]  /*6b90*/  IMAD.MOV.U32 R70, RZ, RZ, R81 ;  /* 0x000000ffff467224 */ /* 0x000fe200078e0051 */
[----:B------:R-:W-:Y:S01]  /*6ba0*/  MOV R74, R42 ;  /* 0x0000002a004a7202 */ /* 0x000fe20000000f00 */
[----:B------:R-:W-:Y:S01]  /*6bb0*/  IMAD.MOV.U32 R75, RZ, RZ, R43 ;  /* 0x000000ffff4b7224 */ /* 0x000fe200078e002b */
[----:B------:R-:W-:Y:S01]  /*6bc0*/  MOV R80, R40 ;  /* 0x0000002800507202 */ /* 0x000fe20000000f00 */
[----:B------:R-:W-:Y:S01]  /*6bd0*/  IMAD.MOV.U32 R81, RZ, RZ, R41 ;  /* 0x000000ffff517224 */ /* 0x000fe200078e0029 */
[----:B------:R-:W-:Y:S01]  /*6be0*/  LDSM.16.MT88.4 R64, [R207+0x3900] ;  /* 0x00390000cf40783b */ /* 0x000fe20000004200 */
[C---:B------:R-:W-:Y:S03]  /*6bf0*/  HMMA.16816.F32 R24, R4.reuse, R26, R48 ;  /* 0x0000001a0418723c */ /* 0x040fe60000001830 */
[----:B------:R-:W2:Y:S01]  /*6c00*/  LDSM.16.MT88.4 R40, [R205+0x3900] ;  /* 0x00390000cd28783b */ /* 0x000ea20000004200 */
[----:B------:R3:W-:Y:S03]  /*6c10*/  MUFU.EX2 R8, R2 ;  /* 0x0000000200087308 */ /* 0x0007e60000000800 */
[----:B------:R-:W1:Y:S01]  /*6c20*/  LDSM.16.MT88.4 R48, [R206+0x3900] ;  /* 0x00390000ce30783b */ /* 0x000e620000004200 */
[C---:B------:R-:W-:Y:S01]  /*6c30*/  HMMA.16816.F32 R20, R4.reuse, R38, R52 ;  /* 0x000000260414723c */ /* 0x040fe20000001834 */
[----:B------:R-:W-:Y:S01]  /*6c40*/  MOV R79, R164 ;  /* 0x000000a4004f7202 */ /* 0x000fe20000000f00 */
[----:B------:R-:W-:Y:S01]  /*6c50*/  IMAD.MOV.U32 R68, RZ, RZ, R181 ;  /* 0x000000ffff447224 */ /* 0x000fe200078e00b5 */
[----:B------:R-:W-:Y:S01]  /*6c60*/  MOV R69, R180 ;  /* 0x000000b400457202 */ /* 0x000fe20000000f00 */
[----:B------:R-:W3:Y:S01]  /*6c70*/  MUFU.EX2 R0, R0 ;  /* 0x0000000000007308 */ /* 0x000ee20000000800 */
[----:B------:R-:W1:Y:S03]  /*6c80*/  LDSM.16.MT88.4 R164, [R207+0x1900] ;  /* 0x00190000cfa4783b */ /* 0x000e660000004200 */
[----:B------:R-:W-:Y:S01]  /*6c90*/  HMMA.16816.F32 R180, R4, R12, R104 ;  /* 0x0000000c04b4723c */ /* 0x000fe20000001868 */
[----:B------:R-:W-:Y:S01]  /*6ca0*/  IMAD.MOV.U32 R54, RZ, RZ, R128 ;  /* 0x000000ffff367224 */ /* 0x000fe200078e0080 */
[----:B------:R-:W-:Y:S01]  /*6cb0*/  MOV R55, R129 ;  /* 0x0000008100377202 */ /* 0x000fe20000000f00 */
[----:B------:R-:W-:Y:S04]  /*6cc0*/  LDSM.16.MT88.4 R96, [R207+0x5900] ;  /* 0x00590000cf60783b */ /* 0x000fe80000004200 */
[----:B----4-:R-:W-:Y:S01]  /*6cd0*/  IMAD.MOV.U32 R6, RZ, RZ, R37 ;  /* 0x000000ffff067224 */ /* 0x010fe200078e0025 */
[----:B------:R-:W-:Y:S01]  /*6ce0*/  MOV R7, R36 ;  /* 0x0000002400077202 */ /* 0x000fe20000000f00 */
[----:B---3--:R-:W-:Y:S01]  /*6cf0*/  IMAD.MOV.U32 R2, RZ, RZ, R130 ;  /* 0x000000ffff027224 */ /* 0x008fe200078e0082 */
[----:B------:R-:W-:Y:S01]  /*6d00*/  MOV R13, R131 ;  /* 0x00000083000d7202 */ /* 0x000fe20000000f00 */
[----:B------:R-:W-:Y:S01]  /*6d10*/  IMAD.MOV.U32 R52, RZ, RZ, R82 ;  /* 0x000000ffff347224 */ /* 0x000fe200078e0052 */
[----:B------:R-:W-:-:S02]  /*6d20*/  F2FP.PACK_AB R128, R6, R102 ;  /* 0x000000660680723e */ /* 0x000fc400000000ff */
[----:B------:R-:W-:Y:S01]  /*6d30*/  MOV R53, R83 ;  /* 0x0000005300357202 */ /* 0x000fe20000000f00 */
[----:B------:R-:W-:Y:S01]  /*6d40*/  IMAD.MOV.U32 R93, RZ, RZ, R74 ;  /* 0x000000ffff5d7224 */ /* 0x000fe200078e004a */
[----:B------:R-:W-:Y:S02]  /*6d50*/  F2FP.PACK_AB R130, R135, R7 ;  /* 0x000000078782723e */ /* 0x000fe400000000ff */
[----:B------:R-:W-:Y:S01]  /*6d60*/  MOV R92, R75 ;  /* 0x0000004b005c7202 */ /* 0x000fe20000000f00 */
[----:B------:R-:W-:Y:S01]  /*6d70*/  IMAD.MOV.U32 R4, RZ, RZ, R62 ;  /* 0x000000ffff047224 */ /* 0x000fe200078e003e */
[----:B------:R-:W-:Y:S01]  /*6d80*/  F2FP.PACK_AB R129, R9, R10 ;  /* 0x0000000a0981723e */ /* 0x000fe200000000ff */
[----:B------:R-:W-:Y:S01]  /*6d90*/  IMAD.MOV.U32 R95, RZ, RZ, R72 ;  /* 0x000000ffff5f7224 */ /* 0x000fe200078e0048 */
[----:B------:R-:W-:Y:S02]  /*6da0*/  F2FP.PACK_AB R131, R0, R8 ;  /* 0x000000080083723e */ /* 0x000fe400000000ff */
[----:B------:R-:W-:Y:S01]  /*6db0*/  MOV R94, R73 ;  /* 0x00000049005e7202 */ /* 0x000fe20000000f00 */
[----:B------:R-:W-:Y:S01]  /*6dc0*/  IMAD.MOV.U32 R5, RZ, RZ, R92 ;  /* 0x000000ffff057224 */ /* 0x000fe200078e005c */
[----:B------:R-:W-:Y:S01]  /*6dd0*/  MOV R12, R81 ;  /* 0x00000051000c7202 */ /* 0x000fe20000000f00 */
[----:B------:R-:W-:Y:S01]  /*6de0*/  IMAD.MOV.U32 R103, RZ, RZ, R80 ;  /* 0x000000ffff677224 */ /* 0x000fe200078e0050 */
[----:B------:R-:W3:Y:S01]  /*6df0*/  LDSM.16.MT88.4 R72, [R205+0x5900] ;  /* 0x00590000cd48783b */ /* 0x000ee20000004200 */
[C---:B------:R-:W-:Y:S03]  /*6e00*/  HMMA.16816.F32 R136, R128.reuse, R140, R136 ;  /* 0x0000008c8088723c */ /* 0x040fe60000001888 */
[----:B------:R-:W4:Y:S04]  /*6e10*/  LDSM.16.MT88.4 R80, [R206+0x5900] ;  /* 0x00590000ce50783b */ /* 0x000f280000004200 */
[----:B------:R-:W-:Y:S01]  /*6e20*/  LDSM.16.MT88.4 R104, [R205+0x7900] ;  /* 0x00790000cd68783b */ /* 0x000fe20000004200 */
[C---:B------:R-:W-:Y:S07]  /*6e30*/  HMMA.16816.F32 R140, R128.reuse, R142, R108 ;  /* 0x0000008e808c723c */ /* 0x040fee000000186c */
[----:B------:R-:W-:Y:S01]  /*6e40*/  IMAD.MOV.U32 R108, RZ, RZ, R88 ;  /* 0x000000ffff6c7224 */ /* 0x000fe200078e0058 */
[----:B------:R-:W-:Y:S01]  /*6e50*/  MOV R109, R89 ;  /* 0x00000059006d7202 */ /* 0x000fe20000000f00 */
[----:B------:R-:W-:Y:S01]  /*6e60*/  IMAD.MOV.U32 R110, RZ, RZ, R90 ;  /* 0x000000ffff6e7224 */ /* 0x000fe200078e005a */
[----:B------:R-:W-:Y:S01]  /*6e70*/  MOV R111, R91 ;  /* 0x0000005b006f7202 */ /* 0x000fe20000000f00 */
[C---:B-1----:R-:W-:Y:S01]  /*6e80*/  HMMA.16816.F32 R52, R128.reuse, R56, R52 ;  /* 0x000000388034723c */ /* 0x042fe20000001834 */
[----:B------:R-:W1:Y:S07]  /*6e90*/  LDSM.16.MT88.4 R88, [R208+0x5900] ;  /* 0x00590000d058783b */ /* 0x000e6e0000004200 */
[C---:B------:R-:W-:Y:S07]  /*6ea0*/  HMMA.16816.F32 R56, R128.reuse, R58, R108 ;  /* 0x0000003a8038723c */ /* 0x040fee000000186c */
[----:B------:R-:W-:Y:S01]  /*6eb0*/  MOV R111, R13 ;  /* 0x0000000d006f7202 */ /* 0x000fe20000000f00 */
[----:B------:R-:W-:Y:S04]  /*6ec0*/  HMMA.16816.F32 R144, R128, R148, R144 ;  /* 0x000000948090723c */ /* 0x000fe80000001890 */
[----:B------:R-:W-:-:S04]  /*6ed0*/  FADD.FTZ R2, R2, R111 ;  /* 0x0000006f02027221 */ /* 0x000fc80000010000 */
[----:B------:R-:W-:Y:S01]  /*6ee0*/  HMMA.16816.F32 R152, R128, R156, R152 ;  /* 0x0000009c8098723c */ /* 0x000fe20000001898 */
[----:B------:R-:W-:-:S07]  /*6ef0*/  FADD.FTZ R5, R5, R2 ;  /* 0x0000000205057221 */ /* 0x000fce0000010000 */
[C---:B------:R-:W-:Y:S07]  /*6f00*/  HMMA.16816.F32 R148, R128.reuse, R150, R112 ;  /* 0x000000968094723c */ /* 0x040fee0000001870 */
[----:B------:R-:W-:Y:S01]  /*6f10*/  IMAD.MOV.U32 R112, RZ, RZ, R47 ;  /* 0x000000ffff707224 */ /* 0x000fe200078e002f */
[----:B------:R-:W-:Y:S01]  /*6f20*/  HMMA.16816.F32 R156, R128, R158, R116 ;  /* 0x0000009e809c723c */ /* 0x000fe20000001874 */
[----:B------:R-:W-:Y:S01]  /*6f30*/  MOV R113, R46 ;  /* 0x0000002e00717202 */ /* 0x000fe20000000f00 */
[----:B------:R-:W-:Y:S01]  /*6f40*/  IMAD.MOV.U32 R114, RZ, RZ, R45 ;  /* 0x000000ffff727224 */ /* 0x000fe200078e002d */
[----:B------:R-:W-:-:S04]  /*6f50*/  MOV R115, R44 ;  /* 0x0000002c00737202 */ /* 0x000fc80000000f00 */
[----:B------:R-:W-:Y:S01]  /*6f60*/  IMAD.MOV.U32 R116, RZ, RZ, R60 ;  /* 0x000000ffff747224 */ /* 0x000fe200078e003c */
[----:B--2---:R-:W-:Y:S01]  /*6f70*/  HMMA.16816.F32 R36, R128, R40, R124 ;  /* 0x000000288024723c */ /* 0x004fe2000000187c */
[----:B------:R-:W-:-:S06]  /*6f80*/  MOV R117, R63 ;  /* 0x0000003f00757202 */ /* 0x000fcc0000000f00 */
[----:B------:R-:W-:Y:S01]  /*6f90*/  MOV R126, R61 ;  /* 0x0000003d007e7202 */ /* 0x000fe20000000f00 */
[C---:B------:R-:W-:Y:S07]  /*6fa0*/  HMMA.16816.F32 R44, R128.reuse, R48, R196 ;  /* 0x00000030802c723c */ /* 0x040fee00000018c4 */
[----:B------:R-:W-:Y:S01]  /*6fb0*/  MOV R196, R93 ;  /* 0x0000005d00c47202 */ /* 0x000fe20000000f00 */
[----:B------:R-:W-:Y:S01]  /*6fc0*/  HMMA.16816.F32 R60, R128, R64, R248 ;  /* 0x00000040803c723c */ /* 0x000fe200000018f8 */
[----:B------:R-:W-:Y:S01]  /*6fd0*/  IMAD.MOV.U32 R197, RZ, RZ, R94 ;  /* 0x000000ffffc57224 */ /* 0x000fe200078e005e */
[----:B------:R-:W-:-:S05]  /*6fe0*/  MOV R198, R95 ;  /* 0x0000005f00c67202 */ /* 0x000fca0000000f00 */
[----:B------:R-:W-:Y:S01]  /*6ff0*/  MOV R251, R79 ;  /* 0x0000004f00fb7202 */ /* 0x000fe20000000f00 */
[----:B------:R-:W-:-:S04]  /*7000*/  FADD.FTZ R5, R197, R5 ;  /* 0x00000005c5057221 */ /* 0x000fc80000010000 */
[----:B------:R-:W-:-:S04]  /*7010*/  FADD.FTZ R2, R196, R251 ;  /* 0x000000fbc4027221 */ /* 0x000fc80000010000 */
[----:B------:R-:W-:Y:S02]  /*7020*/  FADD.FTZ R2, R198, R2 ;  /* 0x00000002c6027221 */ /* 0x000fe40000010000 */
[----:B------:R-:W-:Y:S01]  /*7030*/  FADD.FTZ R5, R116, R5 ;  /* 0x0000000574057221 */ /* 0x000fe20000010000 */
[C---:B------:R-:W-:Y:S01]  /*7040*/  HMMA.16816.F32 R160, R128.reuse, R164, R160 ;  /* 0x000000a480a0723c */ /* 0x040fe200000018a0 */
[----:B------:R-:W-:Y:S02]  /*7050*/  IMAD.MOV.U32 R118, RZ, RZ, R68 ;  /* 0x000000ffff767224 */ /* 0x000fe400078e0044 */
[----:B------:R-:W-:Y:S01]  /*7060*/  FADD.FTZ R4, R4, R2 ;  /* 0x0000000204047221 */ /* 0x000fe20000010000 */
[----:B------:R-:W-:Y:S01]  /*7070*/  MOV R119, R69 ;  /* 0x0000004500777202 */ /* 0x000fe20000000f00 */
[----:B------:R-:W-:Y:S01]  /*7080*/  IMAD.MOV.U32 R127, RZ, RZ, R12 ;  /* 0x000000ffff7f7224 */ /* 0x000fe200078e000c */
[----:B------:R-:W-:Y:S01]  /*7090*/  MOV R199, R71 ;  /* 0x0000004700c77202 */ /* 0x000fe20000000f00 */
[----:B------:R-:W-:Y:S01]  /*70a0*/  FADD.FTZ R2, R117, R5 ;  /* 0x0000000575027221 */ /* 0x000fe20000010000 */
[----:B------:R-:W-:Y:S01]  /*70b0*/  HMMA.16816.F32 R164, R128, R166, R120 ;  /* 0x000000a680a4723c */ /* 0x000fe20000001878 */
[----:B------:R-:W-:Y:S01]  /*70c0*/  LDSM.16.MT88.4 R120, [R208+0x7900] ;  /* 0x00790000d078783b */ /* 0x000fe20000004200 */
[----:B------:R-:W-:-:S03]  /*70d0*/  FADD.FTZ R4, R118, R4 ;  /* 0x0000000476047221 */ /* 0x000fc60000010000 */
[----:B------:R-:W-:Y:S03]  /*70e0*/  LDSM.16.MT88.4 R12, [R207+0x7900] ;  /* 0x00790000cf0c783b */ /* 0x000fe60000004200 */
[----:B------:R-:W-:Y:S01]  /*70f0*/  HMMA.16816.F32 R48, R128, R50, R112 ;  /* 0x000000328030723c */ /* 0x000fe20000001870 */
[----:B------:R-:W2:Y:S01]  /*7100*/  LDSM.16.MT88.4 R112, [R206+0x7900] ;  /* 0x00790000ce70783b */ /* 0x000ea20000004200 */
[----:B------:R-:W-:Y:S02]  /*7110*/  FADD.FTZ R2, R119, R2 ;  /* 0x0000000277027221 */ /* 0x000fe40000010000 */
[----:B------:R-:W-:-:S04]  /*7120*/  FADD.FTZ R4, R199, R4 ;  /* 0x00000004c7047221 */ /* 0x000fc80000010000 */
[----:B------:R-:W-:Y:S01]  /*7130*/  HMMA.16816.F32 R40, R128, R42, R168 ;  /* 0x0000002a8028723c */ /* 0x000fe200000018a8 */
[----:B------:R-:W-:-:S06]  /*7140*/  IMAD.MOV.U32 R124, RZ, RZ, R78 ;  /* 0x000000ffff7c7224 */ /* 0x000fcc00078e004e */
[----:B------:R-:W-:Y:S01]  /*7150*/  IMAD.MOV.U32 R168, RZ, RZ, R76 ;  /* 0x000000ffffa87224 */ /* 0x000fe200078e004c */
[----:B------:R-:W-:Y:S01]  /*7160*/  MOV R169, R77 ;  /* 0x0000004d00a97202 */ /* 0x000fe20000000f00 */
[----:B------:R-:W-:Y:S02]  /*7170*/  IMAD.MOV.U32 R125, RZ, RZ, R70 ;  /* 0x000000ffff7d7224 */ /* 0x000fe400078e0046 */
[----:B------:R-:W-:Y:S02]  /*7180*/  FADD.FTZ R2, R168, R2 ;  /* 0x00000002a8027221 */ /* 0x000fe40000010000 */
[----:B------:R-:W-:Y:S02]  /*7190*/  FADD.FTZ R4, R169, R4 ;  /* 0x00000004a9047221 */ /* 0x000fe40000010000 */
[----:B------:R-:W-:Y:S02]  /*71a0*/  FADD.FTZ R2, R124, R2 ;  /* 0x000000027c027221 */ /* 0x000fe40000010000 */
[----:B------:R-:W-:-:S02]  /*71b0*/  FADD.FTZ R4, R125, R4 ;  /* 0x000000047d047221 */ /* 0x000fc40000010000 */
[----:B------:R-:W-:Y:S02]  /*71c0*/  FADD.FTZ R2, R126, R2 ;  /* 0x000000027e027221 */ /* 0x000fe40000010000 */
[----:B------:R-:W-:Y:S01]  /*71d0*/  FADD.FTZ R4, R252, R4 ;  /* 0x00000004fc047221 */ /* 0x000fe20000010000 */
[----:B------:R-:W-:Y:S01]  /*71e0*/  MOV R170, R103 ;  /* 0x0000006700aa7202 */ /* 0x000fe20000000f00 */
[----:B------:R-:W-:Y:S02]  /*71f0*/  FADD.FTZ R2, R127, R2 ;  /* 0x000000027f027221 */ /* 0x000fe40000010000 */
[----:B------:R-:W-:Y:S01]  /*7200*/  FADD.FTZ R4, R134, R4 ;  /* 0x0000000486047221 */ /* 0x000fe20000010000 */
[----:B------:R-:W-:Y:S01]  /*7210*/  UIMAD.WIDE.U32 UR20, UR7, UR4, URZ ;  /* 0x00000004071472a5 */ /* 0x000fe2000f8e003f */
[----:B------:R-:W-:Y:S02]  /*7220*/  IMAD.MOV.U32 R171, RZ, RZ, R102 ;  /* 0x000000ffffab7224 */ /* 0x000fe400078e0066 */
[----:B------:R-:W-:-:S02]  /*7230*/  FADD.FTZ R2, R170, R2 ;  /* 0x00000002aa027221 */ /* 0x000fc40000010000 */
[----:B------:R-:W-:Y:S02]  /*7240*/  FADD.FTZ R5, R133, R4 ;  /* 0x0000000485057221 */ /* 0x000fe40000010000 */
[----:B------:R-:W-:Y:S01]  /*7250*/  FADD.FTZ R4, R171, R2 ;  /* 0x00000002ab047221 */ /* 0x000fe20000010000 */
[----:B------:R-:W-:Y:S01]  /*7260*/  PLOP3.LUT P0, PT, PT, PT, UP1, 0x40, 0x0 ;  /* 0x000000000000781c */ /* 0x000fe20003f0e818 */
[----:B------:R-:W-:Y:S01]  /*7270*/  FADD.FTZ R2, R11, R5 ;  /* 0x000000050b027221 */ /* 0x000fe20000010000 */
[----:B------:R-:W-:Y:S02]  /*7280*/  @UP2 UMOV UR17, UR21 ;  /* 0x0000001500112c82 */ /* 0x000fe40008000000 */
[----:B------:R-:W-:Y:S01]  /*7290*/  @UP2 USHF.R.U32.HI UR7, URZ, UR5, UR17 ;  /* 0x000000053f072299 */ /* 0x000fe20008011611 */
[----:B------:R-:W-:Y:S02]  /*72a0*/  FADD.FTZ R2, R10, R2 ;  /* 0x000000020a027221 */ /* 0x000fe40000010000 */
[----:B------:R-:W-:Y:S01]  /*72b0*/  FADD.FTZ R4, R6, R4 ;  /* 0x0000000406047221 */ /* 0x000fe20000010000 */
[----:B------:R-:W-:Y:S01]  /*72c0*/  UIADD3 UR4, UR6, UR7, URZ ;  /* 0x0000000706047290 */ /* 0x000fe2000fffe03f */
[----:B------:R-:W-:Y:S01]  /*72d0*/  FADD.FTZ R2, R9, R2 ;  /* 0x0000000209027221 */ /* 0x000fe20000010000 */
[----:B---3--:R-:W-:Y:S01]  /*72e0*/  HMMA.16816.F32 R68, R128, R72, R240 ;  /* 0x000000488044723c */ /* 0x008fe200000018f0 */
[----:B------:R-:W-:Y:S01]  /*72f0*/  ULDC UR7, c[0x0][0x328] ;  /* 0x0000ca0000077ab9 */ /* 0x000fe20000000800 */
[----:B------:R-:W-:Y:S01]  /*7300*/  FADD.FTZ R4, R7, R4 ;  /* 0x0000000407047221 */ /* 0x000fe20000010000 */
[----:B------:R-:W-:Y:S01]  /*7310*/  UIADD3 UR14, UR14, -0x2, URZ ;  /* 0xfffffffe0e0e7890 */ /* 0x000fe2000fffe03f */
[----:B------:R-:W-:Y:S01]  /*7320*/  FADD.FTZ R8, R8, R2 ;  /* 0x0000000208087221 */ /* 0x000fe20000010000 */
[----:B------:R-:W-:-:S03]  /*7330*/  UIADD3 UR7, UR4, UR7, URZ ;  /* 0x0000000704077290 */ /* 0x000fc6000fffe03f */
[----:B----4-:R-:W-:Y:S01]  /*7340*/  HMMA.16816.F32 R76, R128, R80, R236 ;  /* 0x00000050804c723c */ /* 0x010fe200000018ec */
[----:B------:R-:W-:Y:S02]  /*7350*/  FADD.FTZ R249, R135, R4 ;  /* 0x0000000487f97221 */ /* 0x000fe40000010000 */
[----:B------:R-:W-:-:S05]  /*7360*/  FADD.FTZ R250, R0, R8 ;  /* 0x0000000800fa7221 */ /* 0x000fca0000010000 */
[C---:B-1----:R-:W-:Y:S08]  /*7370*/  HMMA.16816.F32 R84, R128.reuse, R88, R84 ;  /* 0x000000588054723c */ /* 0x042ff00000001854 */
        /* <DEDUP_REMOVED lines=14> */
[----:B------:R-:W-:Y:S07]  /*7460*/  @P0 BRA `(.L_x_959) ;  /* 0x0000013000000947 */ /* 0x000fee0003800000 */
[----:B------:R-:W-:Y:S01]  /*7470*/  ISETP.LT.AND P0, PT, RZ, UR4, PT ;  /* 0x00000004ff007c0c */ /* 0x000fe2000bf01270 */
[----:B------:R-:W-:-:S02]  /*7480*/  UIADD3 UR17, UR4, -0x1, URZ ;  /* 0xffffffff04117890 */ /* 0x000fc4000fffe03f */
[----:B------:R-:W-:-:S10]  /*7490*/  ULDC UR6, c[0x0][0x32c] ;  /* 0x0000cb0000067ab9 */ /* 0x000fd40000000800 */
        /* <DEDUP_REMOVED lines=8> */
.L_x_960:
[----:B------:R-:W-:Y:S02]  /*7520*/  UISETP.NE.AND UP0, UPT, UR6, 0x1, UPT ;  /* 0x000000010600788c */ /* 0x000fe4000bf05270 */
[----:B------:R-:W-:Y:S02]  /*7530*/  ULDC.64 UR4, c[0x0][0x330] ;  /* 0x0000cc0000047ab9 */ /* 0x000fe40000000a00 */
[----:B------:R-:W-:-:S07]  /*7540*/  UIMAD.WIDE.U32 UR20, UR17, UR4, URZ ;  /* 0x00000004111472a5 */ /* 0x000fce000f8e003f */
[----:B------:R-:W-:Y:S02]  /*7550*/  @UP0 USHF.R.U32.HI UR17, URZ, UR5, UR21 ;  /* 0x000000053f110299 */ /* 0x000fe40008011615 */
.L_x_961:
[----:B------:R-:W-:Y:S02]  /*7560*/  ULDC UR4, c[0x0][0x32c] ;  /* 0x0000cb0000047ab9 */ /* 0x000fe40000000800 */
[----:B------:R-:W-:-:S04]  /*7570*/  UIMAD UR4, UR17, UR6, UR4 ;  /* 0x00000006110472a4 */ /* 0x000fc8000f8e0204 */
[----:B------:R-:W-:-:S04]  /*7580*/  UISETP.LT.AND UP0, UPT, UR7, UR4, UPT ;  /* 0x000000040700728c */ /* 0x000fc8000bf01270 */
[----:B------:R-:W-:-:S04]  /*7590*/  USEL UR7, UR7, UR4, UP0 ;  /* 0x0000000407077287 */ /* 0x000fc80008000000 */
.L_x_959:
        /* <DEDUP_REMOVED lines=8> */
[----:B------:R-:W2:Y:S04]  /*7620*/  LDL.64 R10, [R1+0x48] ;  /* 0x00004800010a7983 */ /* 0x000ea80000100a00 */
[----:B------:R-:W3:Y:S04]  /*7630*/  LDL R0, [R1+0x2c] ;  /* 0x00002c0001007983 */ /* 0x000ee80000100800 */
[----:B------:R-:W4:Y:S04]  /*7640*/  LDL.64 R8, [R1+0x38] ;  /* 0x0000380001087983 */ /* 0x000f280000100a00 */
[----:B------:R-:W4:Y:S04]  /*7650*/  LDL.64 R6, [R1+0x40] ;  /* 0x0000400001067983 */ /* 0x000f280000100a00 */
[----:B------:R-:W4:Y:S01]  /*7660*/  LDL.64 R4, [R1+0x30] ;  /* 0x0000300001047983 */ /* 0x000f220000100a00 */
[----:B------:R-:W-:Y:S01]  /*7670*/  PLOP3.LUT P0, PT, PT, PT, UP2, 0x80, 0x0 ;  /* 0x000000000000781c */ /* 0x000fe20003f0f028 */
[----:B------:R-:W-:Y:S01]  /*7680*/  IMAD.MOV.U32 R134, RZ, RZ, R3 ;  /* 0x000000ffff867224 */ /* 0x000fe200078e0003 */
[----:B------:R-:W-:Y:S01]  /*7690*/  ULDC.64 UR6, c[0x0][0x208] ;  /* 0x0000820000067ab9 */ /* 0x000fe20000000a00 */
[----:B------:R-:W-:Y:S01]  /*76a0*/  IMAD.MOV.U32 R133, RZ, RZ, R132 ;  /* 0x000000ffff857224 */ /* 0x000fe200078e0084 */
[----:B------:R-:W-:Y:S01]  /*76b0*/  ULDC.64 UR4, c[0x0][0x1e0] ;  /* 0x0000780000047ab9 */ /* 0x000fe20000000a00 */
[----:B--2---:R-:W-:-:S02]  /*76c0*/  IADD3 R12, P6, R10, 0x40, RZ ;  /* 0x000000400a0c7810 */ /* 0x004fc40007fde0ff */
[----:B------:R-:W-:-:S06]  /*76d0*/  IADD3 R2, P5, R10, 0x80, RZ ;  /* 0x000000800a027810 */ /* 0x000fcc0007fbe0ff */
[----:B---3--:R-:W-:Y:S01]  /*76e0*/  @P0 IMAD.HI.U32 R0, R0, c[0x0][0x2c8], RZ ;  /* 0x0000b20000000a27 */ /* 0x008fe200078e00ff */
[----:B------:R-:W-:Y:S01]  /*76f0*/  PLOP3.LUT P0, PT, PT, PT, UP2, 0x80, 0x0 ;  /* 0x000000000000781c */ /* 0x000fe20003f0f028 */
[----:B------:R-:W-:Y:S04]  /*7700*/  STL [R1+0x10], R12 ;  /* 0x0000100c01007387 */ /* 0x000fe80000100800 */
[----:B------:R4:W-:Y:S08]  /*7710*/  STL [R1+0x8], R2 ;  /* 0x0000080201007387 */ /* 0x0009f00000100800 */
[----:B------:R-:W-:Y:S01]  /*7720*/  @P0 SHF.R.U32.HI R0, RZ, c[0x0][0x2cc], R0 ;  /* 0x0000b300ff000a19 */ /* 0x000fe20000011600 */
[----:B----4-:R-:W-:Y:S01]  /*7730*/  IMAD.X R2, RZ, RZ, R9, P6 ;  /* 0x000000ffff027224 */ /* 0x010fe200030e0609 */
[----:B------:R-:W-:-:S05]  /*7740*/  IADD3 R10, P6, R10, 0xc0, RZ ;  /* 0x000000c00a0a7810 */ /* 0x000fca0007fde0ff */
[----:B------:R-:W-:Y:S04]  /*7750*/  STL [R1], R10 ;  /* 0x0000000a01007387 */ /* 0x000fe80000100800 */
[----:B------:R1:W-:Y:S01]  /*7760*/  STL [R1+0xc], R2 ;  /* 0x00000c0201007387 */ /* 0x0003e20000100800 */
[--C-:B------:R-:W-:Y:S01]  /*7770*/  IMAD.X R252, RZ, RZ, R9.reuse, P6 ;  /* 0x000000fffffc7224 */ /* 0x100fe200030e0609 */
[----:B------:R-:W-:Y:S01]  /*7780*/  IADD3 R247, P6, R6, 0x80, RZ ;  /* 0x0000008006f77810 */ /* 0x000fe20007fde0ff */
[----:B-1----:R-:W-:-:S05]  /*7790*/  IMAD.X R2, RZ, RZ, R9, P5 ;  /* 0x000000ffff027224 */ /* 0x002fca00028e0609 */
[----:B------:R1:W-:Y:S04]  /*77a0*/  STL [R1+0x4], R2 ;  /* 0x0000040201007387 */ /* 0x0003e80000100800 */
[----:B------:R1:W-:Y:S01]  /*77b0*/  @P0 STL [R1+0x14], R0 ;  /* 0x0000140001000387 */ /* 0x0003e20000100800 */
[----:B------:R-:W-:-:S05]  /*77c0*/  IADD3 R251, P5, R6, 0x40, RZ ;  /* 0x0000004006fb7810 */ /* 0x000fca0007fbe0ff */
[--C-:B------:R-:W-:Y:S01]  /*77d0*/  IMAD.X R248, RZ, RZ, R5.reuse, P5 ;  /* 0x000000fffff87224 */ /* 0x100fe200028e0605 */
[----:B------:R-:W-:Y:S01]  /*77e0*/  IADD3 R245, P5, R6, 0xc0, RZ ;  /* 0x000000c006f57810 */ /* 0x000fe20007fbe0ff */
[----:B------:R-:W-:-:S04]  /*77f0*/  IMAD.X R246, RZ, RZ, R5, P6 ;  /* 0x000000fffff67224 */ /* 0x000fc800030e0605 */
[----:B------:R-:W-:Y:S02]  /*7800*/  IMAD.X R244, RZ, RZ, R5, P5 ;  /* 0x000000fffff47224 */ /* 0x000fe400028e0605 */
.L_x_971:
[----:B------:R-:W2:Y:S01]  /*7810*/  LDL.64 R18, [R1+0x48] ;  /* 0x0000480001127983 */ /* 0x000ea20000100a00 */
[----:B------:R-:W-:Y:S01]  /*7820*/  UISETP.GT.AND UP3, UPT, UR8, UR14, UPT ;  /* 0x0000000e0800728c */ /* 0x000fe2000bf64270 */
[----:B------:R-:W-:Y:S04]  /*7830*/  DEPBAR.LE SB0, 0x0 ;  /* 0x000080000000791a */ /* 0x000fe80000000000 */
[----:B------:R-:W3:Y:S01]  /*7840*/  LDL R14, [R1+0x10] ;  /* 0x00001000010e7983 */ /* 0x000ee20000100800 */
[----:B------:R-:W-:Y:S02]  /*7850*/  PLOP3.LUT P5, PT, PT, PT, UP3, 0x80, 0x0 ;  /* 0x000000000000781c */ /* 0x000fe40003faf038 */
[----:B------:R-:W-:Y:S02]  /*7860*/  PLOP3.LUT P0, PT, PT, PT, UP3, 0x80, 0x0 ;  /* 0x000000000000781c */ /* 0x000fe40003f0f038 */
[----:B------:R-:W-:Y:S01]  /*7870*/  PLOP3.LUT P6, PT, PT, PT, UP3, 0x80, 0x0 ;  /* 0x000000000000781c */ /* 0x000fe20003fcf038 */
[----:B------:R-:W4:Y:S01]  /*7880*/  LDL.64 R16, [R1+0x38] ;  /* 0x0000380001107983 */ /* 0x000f220000100a00 */
[----:B------:R-:W-:Y:S02]  /*7890*/  @!UP3 UIMAD.WIDE.U32 UR22, UR14, UR6, URZ ;  /* 0x000000060e16b2a5 */ /* 0x000fe4000f8e003f */
[----:B------:R-:W-:Y:S02]  /*78a0*/  @!UP3 USHF.R.S32.HI UR20, URZ, 0x1f, UR14 ;  /* 0x0000001f3f14b899 */ /* 0x000fe4000801140e */
[----:B------:R-:W-:Y:S01]  /*78b0*/  @!UP3 USHF.L.U32 UR21, UR22, 0x6, URZ ;  /* 0x000000061615b899 */ /* 0x000fe2000800063f */
[----:B------:R-:W4:Y:S01]  /*78c0*/  LDL R11, [R1+0xc] ;  /* 0x00000c00010b7983 */ /* 0x000f220000100800 */
[----:B------:R-:W-:Y:S04]  /*78d0*/  @!UP3 UIMAD UR20, UR20, UR6, URZ ;  /* 0x000000061414b2a4 */ /* 0x000fe8000f8e023f */
[----:B------:R-:W-:Y:S01]  /*78e0*/  @!UP3 UIMAD UR20, UR14, UR7, UR20 ;  /* 0x000000070e14b2a4 */ /* 0x000fe2000f8e0214 */
[----:B------:R-:W4:Y:S03]  /*78f0*/  LDL R10, [R1+0x8] ;  /* 0x00000800010a7983 */ /* 0x000f260000100800 */
[----:B------:R-:W-:Y:S03]  /*7900*/  @!UP3 UIADD3 UR20, UR23, UR20, URZ ;  /* 0x000000141714b290 */ /* 0x000fe6000fffe03f */
[----:B------:R-:W4:Y:S01]  /*7910*/  LDL R9, [R1+0x4] ;  /* 0x0000040001097983 */ /* 0x000f220000100800 */
[----:B------:R-:W-:Y:S05]  /*7920*/  @!UP3 USHF.L.U64.HI UR20, UR22, 0x6, UR20 ;  /* 0x000000061614b899 */ /* 0x000fea0008010214 */
[----:B------:R-:W4:Y:S06]  /*7930*/  LDL R8, [R1] ;  /* 0x0000000001087983 */ /* 0x000f2c0000100800 */
[----:B------:R-:W-:Y:S06]  /*7940*/  BAR.SYNC.DEFER_BLOCKING 0x0 ;  /* 0x0000000000007b1d */ /* 0x000fec0000010000 */
[----:B-----5:R-:W-:Y:S06]  /*7950*/  LDSM.16.M88.4 R32, [R211+0x10100] ;  /* 0x01010000d320783b */ /* 0x020fec0000000200 */
[----:B------:R-:W-:Y:S06]  /*7960*/  LDSM.16.M88.4 R24, [R204+0x9100] ;  /* 0x00910000cc18783b */ /* 0x000fec0000000200 */
[----:B------:R-:W-:Y:S06]  /*7970*/  LDSM.16.M88.4 R168, [R204+0x9900] ;  /* 0x00990000cca8783b */ /* 0x000fec0000000200 */
[----:B------:R-:W-:Y:S06]  /*7980*/  LDSM.16.M88.4 R172, [R212+0x10100] ;  /* 0x01010000d4ac783b */ /* 0x000fec0000000200 */
[----:B------:R-:W-:Y:S06]  /*7990*/  LDSM.16.M88.4 R176, [R215] ;  /* 0x00000000d7b0783b */ /* 0x000fec0000000200 */
[----:B------:R-:W-:Y:S06]  /*79a0*/  LDSM.16.M88.4 R180, [R230] ;  /* 0x00000000e6b4783b */ /* 0x000fec0000000200 */
[----:B------:R-:W-:Y:S06]  /*79b0*/  LDSM.16.M88.4 R184, [R229] ;  /* 0x00000000e5b8783b */ /* 0x000fec0000000200 */
[----:B------:R-:W-:Y:S06]  /*79c0*/  LDSM.16.M88.4 R188, [R228] ;  /* 0x00000000e4bc783b */ /* 0x000fec0000000200 */
[----:B------:R-:W4:Y:S06]  /*79d0*/  LDL.64 R234, [R1+0x40] ;  /* 0x0000400001ea7983 */ /* 0x000f2c0000100a00 */
[----:B------:R-:W4:Y:S01]  /*79e0*/  LDL.64 R232, [R1+0x30] ;  /* 0x0000300001e87983 */ /* 0x000f220000100a00 */
[----:B-12---:R-:W-:Y:S02]  /*79f0*/  @!P5 IADD3 R0, P5, R18, UR21, RZ ;  /* 0x000000151200dc10 */ /* 0x006fe4000ffbe0ff */
[----:B---3--:R-:W-:Y:S11]  /*7a00*/  @!P6 IADD3 R2, P6, R14, UR21, RZ ;  /* 0x000000150e02ec10 */ /* 0x008ff6000ffde0ff */
[----:B----4-:R-:W-:Y:S02]  /*7a10*/  @!P0 IADD3.X R3, R17, UR20, RZ, P5, !PT ;  /* 0x0000001411038c10 */ /* 0x010fe4000affe4ff */
[----:B------:R-:W-:Y:S02]  /*7a20*/  PLOP3.LUT P0, PT, PT, PT, UP3, 0x80, 0x0 ;  /* 0x000000000000781c */ /* 0x000fe40003f0f038 */
[----:B------:R-:W-:Y:S11]  /*7a30*/  PLOP3.LUT P5, PT, PT, PT, UP3, 0x80, 0x0 ;  /* 0x000000000000781c */ /* 0x000ff60003faf038 */
[----:B------:R-:W-:Y:S02]  /*7a40*/  @!P0 IADD3.X R4, R11, UR20, RZ, P6, !PT ;  /* 0x000000140b048c10 */ /* 0x000fe4000b7fe4ff */
[----:B------:R-:W-:Y:S02]  /*7a50*/  PLOP3.LUT P0, PT, PT, PT, UP3, 0x80, 0x0 ;  /* 0x000000000000781c */ /* 0x000fe40003f0f038 */
[C---:B------:R-:W-:Y:S02]  /*7a60*/  @!P5 LEA R5, P5, R0.reuse, c[0x0][0x1f8], 0x1 ;  /* 0x00007e000005da11 */ /* 0x040fe400078a08ff */
[----:B------:R-:W-:Y:S11]  /*7a70*/  PLOP3.LUT P6, PT, PT, PT, UP3, 0x80, 0x0 ;  /* 0x000000000000781c */ /* 0x000ff60003fcf038 */
[----:B------:R-:W-:Y:S02]  /*7a80*/  @!P0 LEA.HI.X R15, R0, c[0x0][0x1fc], R3, 0x1, P5 ;  /* 0x00007f00000f8a11 */ /* 0x000fe400028f0c03 */
[----:B------:R-:W-:Y:S02]  /*7a90*/  @!P6 LEA R12, P6, R2, c[0x0][0x1f8], 0x1 ;  /* 0x00007e00020cea11 */ /* 0x000fe400078c08ff */
[----:B------:R-:W-:Y:S02]  /*7aa0*/  PLOP3.LUT P5, PT, PT, PT, UP3, 0x80, 0x0 ;  /* 0x000000000000781c */ /* 0x000fe40003faf038 */
[----:B------:R-:W-:Y:S11]  /*7ab0*/  PLOP3.LUT P0, PT, PT, PT, UP3, 0x80, 0x0 ;  /* 0x000000000000781c */ /* 0x000ff60003f0f038 */
[----:B------:R-:W-:Y:S02]  /*7ac0*/  @!P5 IADD3 R0, P5, R10, UR21, RZ ;  /* 0x000000150a00dc10 */ /* 0x000fe4000ffbe0ff */
[----:B------:R-:W-:Y:S02]  /*7ad0*/  @!P0 LEA.HI.X R13, R2, c[0x0][0x1fc], R4, 0x1, P6 ;  /* 0x00007f00020d8a11 */ /* 0x000fe400030f0c04 */
[----:B------:R-:W-:Y:S02]  /*7ae0*/  PLOP3.LUT P0, PT, PT, PT, UP3, 0x80, 0x0 ;  /* 0x000000000000781c */ /* 0x000fe40003f0f038 */
[----:B------:R-:W-:Y:S11]  /*7af0*/  PLOP3.LUT P6, PT, PT, PT, UP3, 0x80, 0x0 ;  /* 0x000000000000781c */ /* 0x000ff60003fcf038 */
[----:B------:R-:W-:Y:S02]  /*7b00*/  @!P0 IADD3.X R2, R9, UR20, RZ, P5, !PT ;  /* 0x0000001409028c10 */ /* 0x000fe4000affe4ff */
[C---:B------:R-:W-:Y:S02]  /*7b10*/  @!P6 LEA R6, P6, R0.reuse, c[0x0][0x1f8], 0x1 ;  /* 0x00007e000006ea11 */ /* 0x040fe400078c08ff */
[----:B------:R-:W-:Y:S02]  /*7b20*/  PLOP3.LUT P5, PT, PT, PT, UP3, 0x80, 0x0 ;  /* 0x000000000000781c */ /* 0x000fe40003faf038 */
[----:B------:R-:W-:Y:S11]  /*7b30*/  PLOP3.LUT P0, PT, PT, PT, UP3, 0x80, 0x0 ;  /* 0x000000000000781c */ /* 0x000ff60003f0f038 */
[----:B------:R-:W-:Y:S02]  /*7b40*/  @!UPT UIADD3 URZ, URZ, URZ, URZ ;  /* 0x0000003f3f3ff290 */ /* 0x000fe4000fffe03f */
[----:B------:R-:W-:Y:S02]  /*7b50*/  @!P0 LEA.HI.X R7, R0, c[0x0][0x1fc], R2, 0x1, P6 ;  /* 0x00007f0000078a11 */ /* 0x000fe400030f0c02 */
[----:B------:R-:W-:Y:S01]  /*7b60*/  @!P5 IADD3 R0, P5, R8, UR21, RZ ;  /* 0x000000150800dc10 */ /* 0x000fe2000ffbe0ff */
[----:B------:R-:W-:Y:S01]  /*7b70*/  @!UP3 ULEA UR21, UP0, UR6, UR21, 0x5 ;  /* 0x000000150615b291 */ /* 0x000fe2000f80283f */
[----:B------:R-:W-:Y:S02]  /*7b80*/  PLOP3.LUT P6, PT, PT, PT, UP3, 0x80, 0x0 ;  /* 0x000000000000781c */ /* 0x000fe40003fcf038 */
[----:B------:R-:W-:Y:S11]  /*7b90*/  PLOP3.LUT P0, PT, PT, PT, UP3, 0x80, 0x0 ;  /* 0x000000000000781c */ /* 0x000ff60003f0f038 */
[----:B------:R-:W-:Y:S02]  /*7ba0*/  @!P6 LEA R4, P6, R0, c[0x0][0x1f8], 0x1 ;  /* 0x00007e000004ea11 */ /* 0x000fe400078c08ff */
[----:B------:R-:W-:Y:S01]  /*7bb0*/  @!P0 IADD3.X R2, R252, UR20, RZ, P5, !PT ;  /* 0x00000014fc028c10 */ /* 0x000fe2000affe4ff */
[----:B------:R-:W-:Y:S01]  /*7bc0*/  @!UP3 ULEA.HI.X UR20, UR6, UR20, UR7, 0x5, UP0 ;  /* 0x000000140614b291 */ /* 0x000fe200080f2c07 */
[----:B------:R-:W-:Y:S02]  /*7bd0*/  PLOP3.LUT P5, PT, PT, PT, UP3, 0x80, 0x0 ;  /* 0x000000000000781c */ /* 0x000fe40003faf038 */
[----:B------:R-:W-:Y:S11]  /*7be0*/  PLOP3.LUT P0, PT, PT, PT, UP3, 0x80, 0x0 ;  /* 0x000000000000781c */ /* 0x000ff60003f0f038 */
[----:B------:R-:W-:Y:S02]  /*7bf0*/  @!UPT UIADD3 URZ, URZ, URZ, URZ ;  /* 0x0000003f3f3ff290 */ /* 0x000fe4000fffe03f */
[----:B------:R-:W-:Y:S02]  /*7c00*/  @!P0 LEA.HI.X R23, R0, c[0x0][0x1fc], R2, 0x1, P6 ;  /* 0x00007f0000178a11 */ /* 0x000fe400030f0c02 */
[----:B------:R-:W-:Y:S02]  /*7c10*/  @!P5 IADD3 R0, P5, R18, UR21, RZ ;  /* 0x000000151200dc10 */ /* 0x000fe4000ffbe0ff */
[----:B------:R-:W-:Y:S02]  /*7c20*/  PLOP3.LUT P0, PT, PT, PT, UP3, 0x80, 0x0 ;  /* 0x000000000000781c */ /* 0x000fe40003f0f038 */
[----:B------:R-:W-:Y:S11]  /*7c30*/  PLOP3.LUT P6, PT, PT, PT, UP3, 0x80, 0x0 ;  /* 0x000000000000781c */ /* 0x000ff60003fcf038 */
[----:B------:R-:W-:Y:S02]  /*7c40*/  @!P0 IADD3.X R2, R17, UR20, RZ, P5, !PT ;  /* 0x0000001411028c10 */ /* 0x000fe4000affe4ff */
[----:B------:R-:W-:Y:S01]  /*7c50*/  PLOP3.LUT P0, PT, PT, PT, UP3, 0x80, 0x0 ;  /* 0x000000000000781c */ /* 0x000fe20003f0f038 */
[----:B------:R-:W-:Y:S01]  /*7c60*/  LDSM.16.M88.4 R16, [R204+0x8900] ;  /* 0x00890000cc10783b */ /* 0x000fe20000000200 */
[C---:B------:R-:W-:Y:S02]  /*7c70*/  @!P6 LEA R20, P6, R0.reuse, c[0x0][0x1f8], 0x1 ;  /* 0x00007e000014ea11 */ /* 0x040fe400078c08ff */
[----:B------:R-:W-:Y:S11]  /*7c80*/  PLOP3.LUT P5, PT, PT, PT, UP3, 0x80, 0x0 ;  /* 0x000000000000781c */ /* 0x000ff60003faf038 */
[----:B------:R-:W-:Y:S02]  /*7c90*/  @!P0 LEA.HI.X R3, R0, c[0x0][0x1fc], R2, 0x1, P6 ;  /* 0x00007f0000038a11 */ /* 0x000fe400030f0c02 */
[----:B------:R-:W-:Y:S02]  /*7ca0*/  PLOP3.LUT P0, PT, PT, PT, UP3, 0x80, 0x0 ;  /* 0x000000000000781c */ /* 0x000fe40003f0f038 */
[----:B------:R-:W-:Y:S02]  /*7cb0*/  @!P5 IADD3 R0, P5, R14, UR21, RZ ;  /* 0x000000150e00dc10 */ /* 0x000fe4000ffbe0ff */
[----:B------:R-:W-:Y:S11]  /*7cc0*/  PLOP3.LUT P6, PT, PT, PT, UP3, 0x80, 0x0 ;  /* 0x000000000000781c */ /* 0x000ff60003fcf038 */
[----:B------:R-:W-:Y:S02]  /*7cd0*/  @!P0 IADD3.X R2, R11, UR20, RZ, P5, !PT ;  /* 0x000000140b028c10 */ /* 0x000fe4000affe4ff */
[C---:B------:R-:W-:Y:S02]  /*7ce0*/  @!P6 LEA R21, P6, R0.reuse, c[0x0][0x1f8], 0x1 ;  /* 0x00007e000015ea11 */ /* 0x040fe400078c08ff */
        /* <DEDUP_REMOVED lines=14> */
[----:B------:R-:W-:Y:S01]  /*7dd0*/  PLOP3.LUT P0, PT, PT, PT, UP3, 0x80, 0x0 ;  /* 0x000000000000781c */ /* 0x000fe20003f0f038 */
[----:B------:R-:W1:Y:S01]  /*7de0*/  LDSM.16.M88.4 R8, [R204+0x8100] ;  /* 0x00810000cc08783b */ /* 0x000e620000000200 */
[----:B------:R-:W-:Y:S11]  /*7df0*/  PLOP3.LUT P6, PT, PT, PT, UP3, 0x80, 0x0 ;  /* 0x000000000000781c */ /* 0x000ff60003fcf038 */
[----:B------:R-:W-:Y:S02]  /*7e00*/  @!P0 IADD3.X R2, R252, UR20, RZ, P5, !PT ;  /* 0x00000014fc028c10 */ /* 0x000fe4000affe4ff */
[C---:B------:R-:W-:Y:S02]  /*7e10*/  @!P6 LEA R28, P6, R0.reuse, c[0x0][0x1f8], 0x1 ;  /* 0x00007e00001cea11 */ /* 0x040fe400078c08ff */
[----:B------:R-:W-:Y:S02]  /*7e20*/  PLOP3.LUT P5, PT, PT, PT, UP3, 0x80, 0x0 ;  /* 0x000000000000781c */ /* 0x000fe40003faf038 */
[----:B------:R-:W-:Y:S11]  /*7e30*/  PLOP3.LUT P0, PT, PT, PT, UP3, 0x80, 0x0 ;  /* 0x000000000000781c */ /* 0x000ff60003f0f038 */
[----:B------:R-:W-:Y:S02]  /*7e40*/  @!P5 LEA.HI.X R0, R0, c[0x0][0x1fc], R2, 0x1, P6 ;  /* 0x00007f000000da11 */ /* 0x000fe400030f0c02 */
[----:B------:R-:W-:Y:S01]  /*7e50*/  PLOP3.LUT P6, PT, PT, PT, UP3, 0x80, 0x0 ;  /* 0x000000000000781c */ /* 0x000fe20003fcf038 */
[----:B------:R-:W-:Y:S01]  /*7e60*/  @!P0 IMAD.MOV.U32 R14, RZ, RZ, R5 ;  /* 0x000000ffff0e8224 */ /* 0x000fe200078e0005 */
[----:B------:R-:W-:Y:S02]  /*7e70*/  PLOP3.LUT P0, PT, PT, PT, UP3, 0x80, 0x0 ;  /* 0x000000000000781c */ /* 0x000fe40003f0f038 */
[----:B------:R-:W-:Y:S02]  /*7e80*/  PLOP3.LUT P5, PT, PT, PT, UP3, 0x80, 0x0 ;  /* 0x000000000000781c */ /* 0x000fe40003faf038 */
[----:B------:R-:W-:Y:S07]  /*7e90*/  PLOP3.LUT P5, PT, PT, PT, UP3, 0x80, 0x0 ;  /* 0x000000000000781c */ /* 0x000fee0003faf038 */
[----:B------:R-:W-:Y:S01]  /*7ea0*/  @!PT LDS RZ, [RZ] ;  /* 0x00000000fffff984 */ /* 0x000fe20000000800 */
[----:B------:R-:W-:Y:S01]  /*7eb0*/  @!PT LDS RZ, [RZ] ;  /* 0x00000000fffff984 */ /* 0x000fe20000000800 */
[----:B------:R-:W-:Y:S01]  /*7ec0*/  @!PT LDS RZ, [RZ] ;  /* 0x00000000fffff984 */ /* 0x000fe20000000800 */
[----:B------:R2:W-:Y:S01]  /*7ed0*/  @!P6 LDGSTS.E.BYPASS.LTC128B.128 [R231+0x100], [R14.64], !P4 ;  /* 0x001000000ee7efae */ /* 0x0005e2000e101d52 */
[----:B------:R-:W-:Y:S02]  /*7ee0*/  PLOP3.LUT P6, PT, PT, PT, UP3, 0x80, 0x0 ;  /* 0x000000000000781c */ /* 0x000fe40003fcf038 */
[----:B------:R-:W-:Y:S03]  /*7ef0*/  PLOP3.LUT P6, PT, PT, PT, UP3, 0x80, 0x0 ;  /* 0x000000000000781c */ /* 0x000fe60003fcf038 */
[----:B------:R2:W-:Y:S01]  /*7f00*/  @!P0 LDGSTS.E.BYPASS.LTC128B.128 [R231+0x2100], [R12.64], !P3 ;  /* 0x021000000ce78fae */ /* 0x0005e2000d901d52 */
[----:B------:R-:W-:Y:S05]  /*7f10*/  PLOP3.LUT P0, PT, PT, PT, UP3, 0x80, 0x0 ;  /* 0x000000000000781c */ /* 0x000fea0003f0f038 */
[----:B------:R1:W-:Y:S01]  /*7f20*/  @!P5 LDGSTS.E.BYPASS.LTC128B.128 [R231+0x4100], [R6.64], !P2 ;  /* 0x0410000006e7dfae */ /* 0x0003e2000d101d52 */
[----:B------:R-:W-:Y:S07]  /*7f30*/  PLOP3.LUT P5, PT, PT, PT, UP3, 0x80, 0x0 ;  /* 0x000000000000781c */ /* 0x000fee0003faf038 */
[----:B------:R-:W-:Y:S01]  /*7f40*/  @!P0 IMAD.MOV.U32 R5, RZ, RZ, R23 ;  /* 0x000000ffff058224 */ /* 0x000fe200078e0017 */
[----:B------:R-:W-:Y:S04]  /*7f50*/  PLOP3.LUT P0, PT, PT, PT, UP3, 0x80, 0x0 ;  /* 0x000000000000781c */ /* 0x000fe80003f0f038 */
[----:B------:R1:W-:Y:S01]  /*7f60*/  @!P6 LDGSTS.E.BYPASS.LTC128B.128 [R231+0x6100], [R4.64], !P1 ;  /* 0x0610000004e7efae */ /* 0x0003e2000c901d52 */
[----:B------:R-:W-:Y:S01]  /*7f70*/  @!P5 IMAD.MOV.U32 R2, RZ, RZ, R20 ;  /* 0x000000ffff02d224 */ /* 0x000fe200078e0014 */
[----:B------:R-:W-:Y:S02]  /*7f80*/  PLOP3.LUT P6, PT, PT, PT, UP3, 0x80, 0x0 ;  /* 0x000000000000781c */ /* 0x000fe40003fcf038 */
[----:B------:R-:W-:Y:S05]  /*7f90*/  PLOP3.LUT P5, PT, PT, PT, UP3, 0x80, 0x0 ;  /* 0x000000000000781c */ /* 0x000fea0003faf038 */
[----:B------:R3:W-:Y:S01]  /*7fa0*/  @!P0 LDGSTS.E.BYPASS.LTC128B.128 [R231+0x1100], [R2.64], !P4 ;  /* 0x0110000002e78fae */ /* 0x0007e2000e101d52 */
[----:B------:R-:W-:Y:S01]  /*7fb0*/  PLOP3.LUT P0, PT, PT, PT, UP3, 0x80, 0x0 ;  /* 0x000000000000781c */ /* 0x000fe20003f0f038 */
[C---:B-1----:R-:W-:Y:S08]  /*7fc0*/  HMMA.16816.F32 R4, R32.reuse, R8, RZ ;  /* 0x000000082004723c */ /* 0x042ff000000018ff */
[C---:B------:R-:W-:Y:S01]  /*7fd0*/  HMMA.16816.F32 R8, R32.reuse, R10, RZ ;  /* 0x0000000a2008723c */ /* 0x040fe200000018ff */
[----:B---3--:R-:W-:Y:S03]  /*7fe0*/  @!P6 IMAD.MOV.U32 R2, RZ, RZ, R21 ;  /* 0x000000ffff02e224 */ /* 0x008fe600078e0015 */
[----:B------:R-:W-:Y:S01]  /*7ff0*/  @!P6 IMAD.MOV.U32 R3, RZ, RZ, R29 ;  /* 0x000000ffff03e224 */ /* 0x000fe200078e001d */
[----:B------:R-:W-:Y:S03]  /*8000*/  PLOP3.LUT P6, PT, PT, PT, UP3, 0x80, 0x0 ;  /* 0x000000000000781c */ /* 0x000fe60003fcf038 */
[C---:B--2---:R-:W-:Y:S01]  /*8010*/  HMMA.16816.F32 R12, R32.reuse, R16, RZ ;  /* 0x00000010200c723c */ /* 0x044fe200000018ff */
[----:B------:R1:W-:Y:S01]  /*8020*/  @!P5 LDGSTS.E.BYPASS.LTC128B.128 [R231+0x3100], [R2.64], !P3 ;  /* 0x0310000002e7dfae */ /* 0x0003e2000d901d52 */
[----:B------:R-:W-:Y:S06]  /*8030*/  PLOP3.LUT P5, PT, PT, PT, UP3, 0x80, 0x0 ;  /* 0x000000000000781c */ /* 0x000fec0003faf038 */
[C---:B------:R-:W-:Y:S01]  /*8040*/  HMMA.16816.F32 R16, R32.reuse, R18, RZ ;  /* 0x000000122010723c */ /* 0x040fe200000018ff */
[----:B-1----:R-:W-:Y:S07]  /*8050*/  @!P0 IMAD.MOV.U32 R2, RZ, RZ, R22 ;  /* 0x000000ffff028224 */ /* 0x002fee00078e0016 */
[C---:B------:R-:W-:Y:S01]  /*8060*/  HMMA.16816.F32 R20, R32.reuse, R24, RZ ;  /* 0x000000182014723c */ /* 0x040fe200000018ff */
[----:B------:R-:W-:Y:S01]  /*8070*/  @!P0 IMAD.MOV.U32 R3, RZ, RZ, R30 ;  /* 0x000000ffff038224 */ /* 0x000fe200078e001e */
[----:B------:R-:W-:Y:S01]  /*8080*/  PLOP3.LUT P0, PT, PT, PT, UP3, 0x80, 0x0 ;  /* 0x000000000000781c */ /* 0x000fe20003f0f038 */
[----:B------:R-:W-:Y:S03]  /*8090*/  UISETP.GT.AND UP3, UPT, UR14, UR8, UPT ;  /* 0x000000080e00728c */ /* 0x000fe6000bf64270 */
[----:B------:R1:W-:Y:S02]  /*80a0*/  @!P6 LDGSTS.E.BYPASS.LTC128B.128 [R231+0x5100], [R2.64], !P2 ;  /* 0x0510000002e7efae */ /* 0x0003e4000d101d52 */
[C---:B------:R-:W-:Y:S01]  /*80b0*/  HMMA.16816.F32 R24, R32.reuse, R26, RZ ;  /* 0x0000001a2018723c */ /* 0x040fe200000018ff */
[----:B------:R-:W-:Y:S05]  /*80c0*/  PLOP3.LUT P6, PT, PT, PT, UP3, 0x80, 0x0 ;  /* 0x000000000000781c */ /* 0x000fea0003fcf038 */
[----:B------:R-:W-:Y:S04]  /*80d0*/  @UP3 UIADD3 UR22, UR14, -0x1, URZ ;  /* 0xffffffff0e163890 */ /* 0x000fe8000fffe03f */
[----:B------:R-:W-:Y:S02]  /*80e0*/  @UP3 UIMAD.WIDE.U32 UR24, UR22, UR4, URZ ;  /* 0x00000004161832a5 */ /* 0x000fe4000f8e003f */
[----:B------:R-:W-:Y:S02]  /*80f0*/  @UP3 USHF.R.S32.HI UR20, URZ, 0x1f, UR22 ;  /* 0x0000001f3f143899 */ /* 0x000fe40008011416 */
[----:B------:R-:W-:Y:S02]  /*8100*/  @UP3 USHF.L.U32 UR21, UR24, 0x6, URZ ;  /* 0x0000000618153899 */ /* 0x000fe4000800063f */
[----:B------:R-:W-:Y:S04]  /*8110*/  @UP3 UIMAD UR20, UR20, UR4, URZ ;  /* 0x00000004141432a4 */ /* 0x000fe8000f8e023f */
[----:B------:R-:W-:Y:S04]  /*8120*/  @UP3 UIMAD UR20, UR22, UR5, UR20 ;  /* 0x00000005161432a4 */ /* 0x000fe8000f8e0214 */
[----:B------:R-:W-:Y:S01]  /*8130*/  @UP3 UIADD3 UR20, UR25, UR20, URZ ;  /* 0x0000001419143290 */ /* 0x000fe2000fffe03f */
[----:B-1----:R-:W-:Y:S02]  /*8140*/  @!P5 IMAD.MOV.U32 R2, RZ, RZ, R28 ;  /* 0x000000ffff02d224 */ /* 0x002fe400078e001c */
[C---:B------:R-:W-:Y:S01]  /*8150*/  HMMA.16816.F32 R28, R32.reuse, R168, RZ ;  /* 0x000000a8201c723c */ /* 0x040fe200000018ff */
[----:B------:R-:W-:Y:S01]  /*8160*/  @!P5 IMAD.MOV.U32 R3, RZ, RZ, R0 ;  /* 0x000000ffff03d224 */ /* 0x000fe200078e0000 */
[----:B------:R-:W-:Y:S01]  /*8170*/  @UP3 USHF.L.U64.HI UR20, UR24, 0x6, UR20 ;  /* 0x0000000618143899 */ /* 0x000fe20008010214 */
[----:B------:R-:W-:Y:S03]  /*8180*/  PLOP3.LUT P5, PT, PT, PT, UP3, 0x80, 0x0 ;  /* 0x000000000000781c */ /* 0x000fe60003faf038 */
[----:B------:R1:W-:Y:S01]  /*8190*/  @!P0 LDGSTS.E.BYPASS.LTC128B.128 [R231+0x7100], [R2.64], !P1 ;  /* 0x0710000002e78fae */ /* 0x0003e2000c901d52 */
[----:B------:R-:W-:Y:S01]  /*81a0*/  PLOP3.LUT P0, PT, PT, PT, UP3, 0x80, 0x0 ;  /* 0x000000000000781c */ /* 0x000fe20003f0f038 */
[----:B------:R-:W-:Y:S04]  /*81b0*/  HMMA.16816.F32 R32, R32, R170, RZ ;  /* 0x000000aa2020723c */ /* 0x000fe800000018ff */
[----:B------:R-:W-:Y:S04]  /*81c0*/  LDSM.16.M88.4 R192, [R214+0x10100] ;  /* 0x01010000d6c0783b */ /* 0x000fe80000000200 */
[C---:B------:R-:W-:Y:S02]  /*81d0*/  HMMA.16816.F32 R4, R172.reuse, R176, R4 ;  /* 0x000000b0ac04723c */ /* 0x040fe40000001804 */
[----:B------:R-:W0:Y:S03]  /*81e0*/  LDGDEPBAR ;  /* 0x00000000000079af */ /* 0x000e260000000000 */
[----:B------:R-:W-:Y:S03]  /*81f0*/  @P5 IADD3 R0, P5, R234, UR21, RZ ;  /* 0x00000015ea005c10 */ /* 0x000fe6000ffbe0ff */
[C---:B------:R-:W-:Y:S01]  /*8200*/  HMMA.16816.F32 R8, R172.reuse, R178, R8 ;  /* 0x000000b2ac08723c */ /* 0x040fe20000001808 */
[----:B------:R-:W2:Y:S06]  /*8210*/  LDSM.16.M88.4 R196, [R210+0x8100] ;  /* 0x00810000d2c4783b */ /* 0x000eac0000000200 */
[----:B------:R-:W3:Y:S01]  /*8220*/  LDSM.16.M88.4 R168, [R210+0x8900] ;  /* 0x00890000d2a8783b */ /* 0x000ee20000000200 */
[C---:B------:R-:W-:Y:S04]  /*8230*/  HMMA.16816.F32 R12, R172.reuse, R180, R12 ;  /* 0x000000b4ac0c723c */ /* 0x040fe8000000180c */
[----:B-1----:R-:W-:Y:S01]  /*8240*/  @P0 IADD3.X R2, R233, UR20, RZ, P5, !PT ;  /* 0x00000014e9020c10 */ /* 0x002fe2000affe4ff */
[----:B------:R-:W1:Y:S01]  /*8250*/  LDSM.16.M88.4 R176, [R210+0x9100] ;  /* 0x00910000d2b0783b */ /* 0x000e620000000200 */
[----:B------:R-:W-:Y:S02]  /*8260*/  PLOP3.LUT P0, PT, PT, PT, UP3, 0x80, 0x0 ;  /* 0x000000000000781c */ /* 0x000fe40003f0f038 */
[C---:B------:R-:W-:Y:S01]  /*8270*/  HMMA.16816.F32 R16, R172.reuse, R182, R16 ;  /* 0x000000b6ac10723c */ /* 0x040fe20000001810 */
[----:B------:R-:W-:Y:S02]  /*8280*/  PLOP3.LUT P5, PT, PT, PT, UP3, 0x80, 0x0 ;  /* 0x000000000000781c */ /* 0x000fe40003faf038 */
[----:B------:R-:W4:Y:S05]  /*8290*/  LDSM.16.M88.4 R200, [R210+0x9900] ;  /* 0x00990000d2c8783b */ /* 0x000f2a0000000200 */
[C---:B------:R-:W-:Y:S01]  /*82a0*/  HMMA.16816.F32 R20, R172.reuse, R184, R20 ;  /* 0x000000b8ac14723c */ /* 0x040fe20000001814 */
[----:B------:R-:W-:Y:S07]  /*82b0*/  LDSM.16.M88.4 R180, [R209] ;  /* 0x00000000d1b4783b */ /* 0x000fee0000000200 */
[C---:B------:R-:W-:Y:S01]  /*82c0*/  HMMA.16816.F32 R24, R172.reuse, R186, R24 ;  /* 0x000000baac18723c */ /* 0x040fe20000001818 */
[----:B------:R-:W-:Y:S07]  /*82d0*/  LDSM.16.M88.4 R184, [R209+0x800] ;  /* 0x00080000d1b8783b */ /* 0x000fee0000000200 */
[C---:B------:R-:W-:Y:S08]  /*82e0*/  HMMA.16816.F32 R28, R172.reuse, R188, R28 ;  /* 0x000000bcac1c723c */ /* 0x040ff0000000181c */
[----:B------:R-:W-:Y:S01]  /*82f0*/  HMMA.16816.F32 R32, R172, R190, R32 ;  /* 0x000000beac20723c */ /* 0x000fe20000001820 */
[----:B------:R-:W4:Y:S06]  /*8300*/  LDSM.16.M88.4 R172, [R213+0x10100] ;  /* 0x01010000d5ac783b */ /* 0x000f2c0000000200 */
[----:B------:R-:W4:Y:S01]  /*8310*/  LDSM.16.M88.4 R188, [R209+0x1000] ;  /* 0x00100000d1bc783b */ /* 0x000f220000000200 */
[C---:B--2---:R-:W-:Y:S08]  /*8320*/  HMMA.16816.F32 R4, R192.reuse, R196, R4 ;  /* 0x000000c4c004723c */ /* 0x044ff00000001804 */
[C---:B------:R-:W-:Y:S01]  /*8330*/  HMMA.16816.F32 R8, R192.reuse, R198, R8 ;  /* 0x000000c6c008723c */ /* 0x040fe20000001808 */
[----:B------:R-:W-:Y:S07]  /*8340*/  LDSM.16.M88.4 R196, [R204+0xa100] ;  /* 0x00a10000ccc4783b */ /* 0x000fee0000000200 */
[C---:B---3--:R-:W-:Y:S08]  /*8350*/  HMMA.16816.F32 R12, R192.reuse, R168, R12 ;  /* 0x000000a8c00c723c */ /* 0x048ff0000000180c */
[C---:B------:R-:W-:Y:S01]  /*8360*/  HMMA.16816.F32 R16, R192.reuse, R170, R16 ;  /* 0x000000aac010723c */ /* 0x040fe20000001810 */
[----:B------:R-:W2:Y:S07]  /*8370*/  LDSM.16.M88.4 R168, [R209+0x1800] ;  /* 0x00180000d1a8783b */ /* 0x000eae0000000200 */
[C---:B-1----:R-:W-:Y:S08]  /*8380*/  HMMA.16816.F32 R20, R192.reuse, R176, R20 ;  /* 0x000000b0c014723c */ /* 0x042ff00000001814 */
[C---:B------:R-:W-:Y:S01]  /*8390*/  HMMA.16816.F32 R24, R192.reuse, R178, R24 ;  /* 0x000000b2c018723c */ /* 0x040fe20000001818 */
[----:B------:R-:W1:Y:S07]  /*83a0*/  LDSM.16.M88.4 R176, [R211+0x14100] ;  /* 0x01410000d3b0783b */ /* 0x000e6e0000000200 */
[C---:B----4-:R-:W-:Y:S08]  /*83b0*/  HMMA.16816.F32 R28, R192.reuse, R200, R28 ;  /* 0x000000c8c01c723c */ /* 0x050ff0000000181c */
[----:B------:R-:W-:Y:S01]  /*83c0*/  HMMA.16816.F32 R32, R192, R202, R32 ;  /* 0x000000cac020723c */ /* 0x000fe20000001820 */
[----:B------:R-:W3:Y:S06]  /*83d0*/  LDSM.16.M88.4 R192, [R204+0xa900] ;  /* 0x00a90000ccc0783b */ /* 0x000eec0000000200 */
[----:B------:R-:W-:Y:S01]  /*83e0*/  LDSM.16.M88.4 R200, [R204+0xb900] ;  /* 0x00b90000ccc8783b */ /* 0x000fe20000000200 */
[C---:B------:R-:W-:Y:S08]  /*83f0*/  HMMA.16816.F32 R4, R172.reuse, R180, R4 ;  /* 0x000000b4ac04723c */ /* 0x040ff00000001804 */
[C---:B------:R-:W-:Y:S01]  /*8400*/  HMMA.16816.F32 R8, R172.reuse, R182, R8 ;  /* 0x000000b6ac08723c */ /* 0x040fe20000001808 */
[----:B------:R-:W4:Y:S07]  /*8410*/  LDSM.16.M88.4 R180, [R204+0xb100] ;  /* 0x00b10000ccb4783b */ /* 0x000f2e0000000200 */
[C---:B------:R-:W-:Y:S08]  /*8420*/  HMMA.16816.F32 R12, R172.reuse, R184, R12 ;  /* 0x000000b8ac0c723c */ /* 0x040ff0000000180c */
[C---:B------:R-:W-:Y:S01]  /*8430*/  HMMA.16816.F32 R16, R172.reuse, R186, R16 ;  /* 0x000000baac10723c */ /* 0x040fe20000001810 */
[----:B------:R-:W-:Y:S07]  /*8440*/  LDSM.16.M88.4 R184, [R212+0x14100] ;  /* 0x01410000d4b8783b */ /* 0x000fee0000000200 */
[C---:B------:R-:W-:Y:S08]  /*8450*/  HMMA.16816.F32 R20, R172.reuse, R188, R20 ;  /* 0x000000bcac14723c */ /* 0x040ff00000001814 */
[C---:B------:R-:W-:Y:S01]  /*8460*/  HMMA.16816.F32 R24, R172.reuse, R190, R24 ;  /* 0x000000beac18723c */ /* 0x040fe20000001818 */
[----:B------:R-:W4:Y:S07]  /*8470*/  LDSM.16.M88.4 R188, [R227] ;  /* 0x00000000e3bc783b */ /* 0x000f2e0000000200 */
[C---:B--2---:R-:W-:Y:S08]  /*8480*/  HMMA.16816.F32 R28, R172.reuse, R168, R28 ;  /* 0x000000a8ac1c723c */ /* 0x044ff0000000181c */
[----:B------:R-:W-:Y:S01]  /*8490*/  HMMA.16816.F32 R32, R172, R170, R32 ;  /* 0x000000aaac20723c */ /* 0x000fe20000001820 */
[----:B------:R-:W2:Y:S06]  /*84a0*/  LDSM.16.M88.4 R168, [R226] ;  /* 0x00000000e2a8783b */ /* 0x000eac0000000200 */
[----:B------:R-:W2:Y:S01]  /*84b0*/  LDSM.16.M88.4 R172, [R225] ;  /* 0x00000000e1ac783b */ /* 0x000ea20000000200 */
[C---:B-1----:R-:W-:Y:S08]  /*84c0*/  HMMA.16816.F32 R4, R176.reuse, R196, R4 ;  /* 0x000000c4b004723c */ /* 0x042ff00000001804 */
[C---:B------:R-:W-:Y:S01]  /*84d0*/  HMMA.16816.F32 R8, R176.reuse, R198, R8 ;  /* 0x000000c6b008723c */ /* 0x040fe20000001808 */
[----:B------:R-:W1:Y:S07]  /*84e0*/  LDSM.16.M88.4 R196, [R224] ;  /* 0x00000000e0c4783b */ /* 0x000e6e0000000200 */
[C---:B---3--:R-:W-:Y:S08]  /*84f0*/  HMMA.16816.F32 R12, R176.reuse, R192, R12 ;  /* 0x000000c0b00c723c */ /* 0x048ff0000000180c */
[C---:B------:R-:W-:Y:S01]  /*8500*/  HMMA.16816.F32 R16, R176.reuse, R194, R16 ;  /* 0x000000c2b010723c */ /* 0x040fe20000001810 */
[----:B------:R-:W-:Y:S07]  /*8510*/  LDSM.16.M88.4 R192, [R210+0xa100] ;  /* 0x00a10000d2c0783b */ /* 0x000fee0000000200 */
[C---:B----4-:R-:W-:Y:S08]  /*8520*/  HMMA.16816.F32 R20, R176.reuse, R180, R20 ;  /* 0x000000b4b014723c */ /* 0x050ff00000001814 */
[C---:B------:R-:W-:Y:S01]  /*8530*/  HMMA.16816.F32 R24, R176.reuse, R182, R24 ;  /* 0x000000b6b018723c */ /* 0x040fe20000001818 */
[----:B------:R-:W3:Y:S07]  /*8540*/  LDSM.16.M88.4 R180, [R214+0x14100] ;  /* 0x01410000d6b4783b */ /* 0x000eee0000000200 */
[C---:B------:R-:W-:Y:S08]  /*8550*/  HMMA.16816.F32 R28, R176.reuse, R200, R28 ;  /* 0x000000c8b01c723c */ /* 0x040ff0000000181c */
[----:B------:R-:W-:Y:S01]  /*8560*/  HMMA.16816.F32 R32, R176, R202, R32 ;  /* 0x000000cab020723c */ /* 0x000fe20000001820 */
[----:B------:R-:W4:Y:S06]  /*8570*/  LDSM.16.M88.4 R176, [R210+0xa900] ;  /* 0x00a90000d2b0783b */ /* 0x000f2c0000000200 */
[----:B------:R-:W-:Y:S01]  /*8580*/  LDSM.16.M88.4 R200, [R209+0x2000] ;  /* 0x00200000d1c8783b */ /* 0x000fe20000000200 */
[C---:B------:R-:W-:Y:S08]  /*8590*/  HMMA.16816.F32 R4, R184.reuse, R188, R4 ;  /* 0x000000bcb804723c */ /* 0x040ff00000001804 */
[C---:B------:R-:W-:Y:S01]  /*85a0*/  HMMA.16816.F32 R8, R184.reuse, R190, R8 ;  /* 0x000000beb808723c */ /* 0x040fe20000001808 */
[----:B------:R-:W3:Y:S07]  /*85b0*/  LDSM.16.M88.4 R188, [R210+0xb100] ;  /* 0x00b10000d2bc783b */ /* 0x000eee0000000200 */
[C---:B--2---:R-:W-:Y:S08]  /*85c0*/  HMMA.16816.F32 R12, R184.reuse, R168, R12 ;  /* 0x000000a8b80c723c */ /* 0x044ff0000000180c */
[C---:B------:R-:W-:Y:S01]  /*85d0*/  HMMA.16816.F32 R16, R184.reuse, R170, R16 ;  /* 0x000000aab810723c */ /* 0x040fe20000001810 */
[----:B------:R-:W2:Y:S07]  /*85e0*/  LDSM.16.M88.4 R168, [R210+0xb900] ;  /* 0x00b90000d2a8783b */ /* 0x000eae0000000200 */
[C---:B------:R-:W-:Y:S08]  /*85f0*/  HMMA.16816.F32 R20, R184.reuse, R172, R20 ;  /* 0x000000acb814723c */ /* 0x040ff00000001814 */
[C---:B------:R-:W-:Y:S01]  /*8600*/  HMMA.16816.F32 R24, R184.reuse, R174, R24 ;  /* 0x000000aeb818723c */ /* 0x040fe20000001818 */
[----:B------:R-:W2:Y:S07]  /*8610*/  LDSM.16.M88.4 R172, [R213+0x14100] ;  /* 0x01410000d5ac783b */ /* 0x000eae0000000200 */
[C---:B-1----:R-:W-:Y:S08]  /*8620*/  HMMA.16816.F32 R28, R184.reuse, R196, R28 ;  /* 0x000000c4b81c723c */ /* 0x042ff0000000181c */
[----:B------:R-:W-:Y:S01]  /*8630*/  HMMA.16816.F32 R32, R184, R198, R32 ;  /* 0x000000c6b820723c */ /* 0x000fe20000001820 */
[----:B------:R-:W1:Y:S06]  /*8640*/  LDSM.16.M88.4 R184, [R209+0x2800] ;  /* 0x00280000d1b8783b */ /* 0x000e6c0000000200 */
[----:B------:R-:W-:Y:S01]  /*8650*/  LDSM.16.M88.4 R196, [R209+0x3800] ;  /* 0x00380000d1c4783b */ /* 0x000fe20000000200 */
[C---:B---3--:R-:W-:Y:S08]  /*8660*/  HMMA.16816.F32 R4, R180.reuse, R192, R4 ;  /* 0x000000c0b404723c */ /* 0x048ff00000001804 */
[C---:B------:R-:W-:Y:S01]  /*8670*/  HMMA.16816.F32 R8, R180.reuse, R194, R8 ;  /* 0x000000c2b408723c */ /* 0x040fe20000001808 */
[----:B------:R-:W3:Y:S07]  /*8680*/  LDSM.16.M88.4 R192, [R209+0x3000] ;  /* 0x00300000d1c0783b */ /* 0x000eee0000000200 */
[C---:B----4-:R-:W-:Y:S08]  /*8690*/  HMMA.16816.F32 R12, R180.reuse, R176, R12 ;  /* 0x000000b0b40c723c */ /* 0x050ff0000000180c */
[C---:B------:R-:W-:Y:S01]  /*86a0*/  HMMA.16816.F32 R16, R180.reuse, R178, R16 ;  /* 0x000000b2b410723c */ /* 0x040fe20000001810 */
[----:B------:R-:W-:Y:S07]  /*86b0*/  LDSM.16.M88.4 R176, [R211+0x18100] ;  /* 0x01810000d3b0783b */ /* 0x000fee0000000200 */
[C---:B------:R-:W-:Y:S08]  /*86c0*/  HMMA.16816.F32 R20, R180.reuse, R188, R20 ;  /* 0x000000bcb414723c */ /* 0x040ff00000001814 */
[C---:B------:R-:W-:Y:S01]  /*86d0*/  HMMA.16816.F32 R24, R180.reuse, R190, R24 ;  /* 0x000000beb418723c */ /* 0x040fe20000001818 */
[----:B------:R-:W4:Y:S07]  /*86e0*/  LDSM.16.M88.4 R188, [R204+0xc100] ;  /* 0x00c10000ccbc783b */ /* 0x000f2e0000000200 */
[C---:B--2---:R-:W-:Y:S08]  /*86f0*/  HMMA.16816.F32 R28, R180.reuse, R168, R28 ;  /* 0x000000a8b41c723c */ /* 0x044ff0000000181c */
[----:B------:R-:W-:Y:S01]  /*8700*/  HMMA.16816.F32 R32, R180, R170, R32 ;  /* 0x000000aab420723c */ /* 0x000fe20000001820 */
[----:B------:R-:W2:Y:S06]  /*8710*/  LDSM.16.M88.4 R168, [R204+0xc900] ;  /* 0x00c90000cca8783b */ /* 0x000eac0000000200 */
[----:B------:R-:W2:Y:S01]  /*8720*/  LDSM.16.M88.4 R180, [R204+0xd100] ;  /* 0x00d10000ccb4783b */ /* 0x000ea20000000200 */
[C---:B------:R-:W-:Y:S08]  /*8730*/  HMMA.16816.F32 R4, R172.reuse, R200, R4 ;  /* 0x000000c8ac04723c */ /* 0x040ff00000001804 */
[C---:B------:R-:W-:Y:S01]  /*8740*/  HMMA.16816.F32 R8, R172.reuse, R202, R8 ;  /* 0x000000caac08723c */ /* 0x040fe20000001808 */
[----:B------:R-:W2:Y:S07]  /*8750*/  LDSM.16.M88.4 R200, [R204+0xd900] ;  /* 0x00d90000ccc8783b */ /* 0x000eae0000000200 */
[C---:B-1----:R-:W-:Y:S08]  /*8760*/  HMMA.16816.F32 R12, R172.reuse, R184, R12 ;  /* 0x000000b8ac0c723c */ /* 0x042ff0000000180c */
[C---:B------:R-:W-:Y:S01]  /*8770*/  HMMA.16816.F32 R16, R172.reuse, R186, R16 ;  /* 0x000000baac10723c */ /* 0x040fe20000001810 */
[----:B------:R-:W-:Y:S07]  /*8780*/  LDSM.16.M88.4 R184, [R212+0x18100] ;  /* 0x01810000d4b8783b */ /* 0x000fee0000000200 */
[C---:B---3--:R-:W-:Y:S08]  /*8790*/  HMMA.16816.F32 R20, R172.reuse, R192, R20 ;  /* 0x000000c0ac14723c */ /* 0x048ff00000001814 */
[C---:B------:R-:W-:Y:S01]  /*87a0*/  HMMA.16816.F32 R24, R172.reuse, R194, R24 ;  /* 0x000000c2ac18723c */ /* 0x040fe20000001818 */
[----:B------:R-:W1:Y:S07]  /*87b0*/  LDSM.16.M88.4 R192, [R223] ;  /* 0x00000000dfc0783b */ /* 0x000e6e0000000200 */
[C---:B------:R-:W-:Y:S08]  /*87c0*/  HMMA.16816.F32 R28, R172.reuse, R196, R28 ;  /* 0x000000c4ac1c723c */ /* 0x040ff0000000181c */
[----:B------:R-:W-:Y:S01]  /*87d0*/  HMMA.16816.F32 R32, R172, R198, R32 ;  /* 0x000000c6ac20723c */ /* 0x000fe20000001820 */
[----:B------:R-:W3:Y:S06]  /*87e0*/  LDSM.16.M88.4 R172, [R222] ;  /* 0x00000000deac783b */ /* 0x000eec0000000200 */
[----:B------:R-:W-:Y:S01]  /*87f0*/  LDSM.16.M88.4 R196, [R210+0xc100] ;  /* 0x00c10000d2c4783b */ /* 0x000fe20000000200 */
[C---:B----4-:R-:W-:Y:S08]  /*8800*/  HMMA.16816.F32 R4, R176.reuse, R188, R4 ;  /* 0x000000bcb004723c */ /* 0x050ff00000001804 */
[C---:B------:R-:W-:Y:S01]  /*8810*/  HMMA.16816.F32 R8, R176.reuse, R190, R8 ;  /* 0x000000beb008723c */ /* 0x040fe20000001808 */
[----:B------:R-:W4:Y:S07]  /*8820*/  LDSM.16.M88.4 R188, [R221] ;  /* 0x00000000ddbc783b */ /* 0x000f2e0000000200 */
[C---:B--2---:R-:W-:Y:S08]  /*8830*/  HMMA.16816.F32 R12, R176.reuse, R168, R12 ;  /* 0x000000a8b00c723c */ /* 0x044ff0000000180c */
[C---:B------:R-:W-:Y:S01]  /*8840*/  HMMA.16816.F32 R16, R176.reuse, R170, R16 ;  /* 0x000000aab010723c */ /* 0x040fe20000001810 */
[----:B------:R-:W2:Y:S07]  /*8850*/  LDSM.16.M88.4 R168, [R220] ;  /* 0x00000000dca8783b */ /* 0x000eae0000000200 */
[C---:B------:R-:W-:Y:S08]  /*8860*/  HMMA.16816.F32 R20, R176.reuse, R180, R20 ;  /* 0x000000b4b014723c */ /* 0x040ff00000001814 */
[C---:B------:R-:W-:Y:S01]  /*8870*/  HMMA.16816.F32 R24, R176.reuse, R182, R24 ;  /* 0x000000b6b018723c */ /* 0x040fe20000001818 */
[----:B------:R-:W2:Y:S07]  /*8880*/  LDSM.16.M88.4 R180, [R214+0x18100] ;  /* 0x01810000d6b4783b */ /* 0x000eae0000000200 */
[C---:B------:R-:W-:Y:S08]  /*8890*/  HMMA.16816.F32 R28, R176.reuse, R200, R28 ;  /* 0x000000c8b01c723c */ /* 0x040ff0000000181c */
[----:B------:R-:W-:Y:S01]  /*88a0*/  HMMA.16816.F32 R32, R176, R202, R32 ;  /* 0x000000cab020723c */ /* 0x000fe20000001820 */
[----:B------:R-:W2:Y:S06]  /*88b0*/  LDSM.16.M88.4 R176, [R210+0xc900] ;  /* 0x00c90000d2b0783b */ /* 0x000eac0000000200 */
[----:B------:R-:W-:Y:S01]  /*88c0*/  LDSM.16.M88.4 R200, [R210+0xd900] ;  /* 0x00d90000d2c8783b */ /* 0x000fe20000000200 */
[C---:B-1----:R-:W-:Y:S08]  /*88d0*/  HMMA.16816.F32 R4, R184.reuse, R192, R4 ;  /* 0x000000c0b804723c */ /* 0x042ff00000001804 */
[C---:B------:R-:W-:Y:S01]  /*88e0*/  HMMA.16816.F32 R8, R184.reuse, R194, R8 ;  /* 0x000000c2b808723c */ /* 0x040fe20000001808 */
[----:B------:R-:W1:Y:S07]  /*88f0*/  LDSM.16.M88.4 R192, [R210+0xd100] ;  /* 0x00d10000d2c0783b */ /* 0x000e6e0000000200 */
[C---:B---3--:R-:W-:Y:S08]  /*8900*/  HMMA.16816.F32 R12, R184.reuse, R172, R12 ;  /* 0x000000acb80c723c */ /* 0x048ff0000000180c */
[C---:B------:R-:W-:Y:S01]  /*8910*/  HMMA.16816.F32 R16, R184.reuse, R174, R16 ;  /* 0x000000aeb810723c */ /* 0x040fe20000001810 */
[----:B------:R-:W-:Y:S07]  /*8920*/  LDSM.16.M88.4 R172, [R213+0x18100] ;  /* 0x01810000d5ac783b */ /* 0x000fee0000000200 */
[C---:B----4-:R-:W-:Y:S08]  /*8930*/  HMMA.16816.F32 R20, R184.reuse, R188, R20 ;  /* 0x000000bcb814723c */ /* 0x050ff00000001814 */
[C---:B------:R-:W-:Y:S01]  /*8940*/  HMMA.16816.F32 R24, R184.reuse, R190, R24 ;  /* 0x000000beb818723c */ /* 0x040fe20000001818 */
[----:B------:R-:W3:Y:S07]  /*8950*/  LDSM.16.M88.4 R188, [R209+0x4000] ;  /* 0x00400000d1bc783b */ /* 0x000eee0000000200 */
[C---:B--2---:R-:W-:Y:S08]  /*8960*/  HMMA.16816.F32 R28, R184.reuse, R168, R28 ;  /* 0x000000a8b81c723c */ /* 0x044ff0000000181c */
[----:B------:R-:W-:Y:S01]  /*8970*/  HMMA.16816.F32 R32, R184, R170, R32 ;  /* 0x000000aab820723c */ /* 0x000fe20000001820 */
[----:B------:R-:W2:Y:S06]  /*8980*/  LDSM.16.M88.4 R168, [R209+0x4800] ;  /* 0x00480000d1a8783b */ /* 0x000eac0000000200 */
[----:B------:R-:W4:Y:S01]  /*8990*/  LDSM.16.M88.4 R184, [R209+0x5000] ;  /* 0x00500000d1b8783b */ /* 0x000f220000000200 */
[C---:B------:R-:W-:Y:S08]  /*89a0*/  HMMA.16816.F32 R4, R180.reuse, R196, R4 ;  /* 0x000000c4b404723c */ /* 0x040ff00000001804 */
[C---:B------:R-:W-:Y:S01]  /*89b0*/  HMMA.16816.F32 R8, R180.reuse, R198, R8 ;  /* 0x000000c6b408723c */ /* 0x040fe20000001808 */
[----:B------:R-:W2:Y:S07]  /*89c0*/  LDSM.16.M88.4 R196, [R209+0x5800] ;  /* 0x00580000d1c4783b */ /* 0x000eae0000000200 */
[C---:B------:R-:W-:Y:S08]  /*89d0*/  HMMA.16816.F32 R12, R180.reuse, R176, R12 ;  /* 0x000000b0b40c723c */ /* 0x040ff0000000180c */
[C---:B------:R-:W-:Y:S01]  /*89e0*/  HMMA.16816.F32 R16, R180.reuse, R178, R16 ;  /* 0x000000b2b410723c */ /* 0x040fe20000001810 */
[----:B------:R-:W-:Y:S07]  /*89f0*/  LDSM.16.M88.4 R176, [R211+0x1c100] ;  /* 0x01c10000d3b0783b */ /* 0x000fee0000000200 */
[C---:B-1----:R-:W-:Y:S08]  /*8a00*/  HMMA.16816.F32 R20, R180.reuse, R192, R20 ;  /* 0x000000c0b414723c */ /* 0x042ff00000001814 */
[C---:B------:R-:W-:Y:S01]  /*8a10*/  HMMA.16816.F32 R24, R180.reuse, R194, R24 ;  /* 0x000000c2b418723c */ /* 0x040fe20000001818 */
[----:B------:R-:W1:Y:S07]  /*8a20*/  LDSM.16.M88.4 R192, [R204+0xe100] ;  /* 0x00e10000ccc0783b */ /* 0x000e6e0000000200 */
[C---:B------:R-:W-:Y:S08]  /*8a30*/  HMMA.16816.F32 R28, R180.reuse, R200, R28 ;  /* 0x000000c8b41c723c */ /* 0x040ff0000000181c */
[----:B------:R-:W-:Y:S01]  /*8a40*/  HMMA.16816.F32 R32, R180, R202, R32 ;  /* 0x000000cab420723c */ /* 0x000fe20000001820 */
[----:B------:R-:W1:Y:S06]  /*8a50*/  LDSM.16.M88.4 R180, [R204+0xe900] ;  /* 0x00e90000ccb4783b */ /* 0x000e6c0000000200 */
[----:B------:R-:W-:Y:S01]  /*8a60*/  LDSM.16.M88.4 R200, [R219] ;  /* 0x00000000dbc8783b */ /* 0x000fe20000000200 */
[C---:B---3--:R-:W-:Y:S08]  /*8a70*/  HMMA.16816.F32 R4, R172.reuse, R188, R4 ;  /* 0x000000bcac04723c */ /* 0x048ff00000001804 */
[C---:B------:R-:W-:Y:S01]  /*8a80*/  HMMA.16816.F32 R8, R172.reuse, R190, R8 ;  /* 0x000000beac08723c */ /* 0x040fe20000001808 */
[----:B------:R-:W3:Y:S07]  /*8a90*/  LDSM.16.M88.4 R188, [R204+0xf100] ;  /* 0x00f10000ccbc783b */ /* 0x000eee0000000200 */
[C---:B--2---:R-:W-:Y:S08]  /*8aa0*/  HMMA.16816.F32 R12, R172.reuse, R168, R12 ;  /* 0x000000a8ac0c723c */ /* 0x044ff0000000180c */
[C---:B------:R-:W-:Y:S01]  /*8ab0*/  HMMA.16816.F32 R16, R172.reuse, R170, R16 ;  /* 0x000000aaac10723c */ /* 0x040fe20000001810 */
[----:B------:R-:W2:Y:S07]  /*8ac0*/  LDSM.16.M88.4 R168, [R204+0xf900] ;  /* 0x00f90000cca8783b */ /* 0x000eae0000000200 */
[C---:B----4-:R-:W-:Y:S08]  /*8ad0*/  HMMA.16816.F32 R20, R172.reuse, R184, R20 ;  /* 0x000000b8ac14723c */ /* 0x050ff00000001814 */
[C---:B------:R-:W-:Y:S01]  /*8ae0*/  HMMA.16816.F32 R24, R172.reuse, R186, R24 ;  /* 0x000000baac18723c */ /* 0x040fe20000001818 */
[----:B------:R-:W2:Y:S07]  /*8af0*/  LDSM.16.M88.4 R184, [R212+0x1c100] ;  /* 0x01c10000d4b8783b */ /* 0x000eae0000000200 */
[C---:B------:R-:W-:Y:S07]  /*8b00*/  HMMA.16816.F32 R28, R172.reuse, R196, R28 ;  /* 0x000000c4ac1c723c */ /* 0x040fee000000181c */
[C---:B------:R-:W-:Y:S01]  /*8b10*/  @P6 LEA R196, P6, R0.reuse, c[0x0][0x1c8], 0x1 ;  /* 0x0000720000c46a11 */ /* 0x040fe200078c08ff */
[----:B------:R-:W-:Y:S01]  /*8b20*/  HMMA.16816.F32 R32, R172, R198, R32 ;  /* 0x000000c6ac20723c */ /* 0x000fe20000001820 */
[----:B------:R-:W2:Y:S06]  /*8b30*/  LDSM.16.M88.4 R172, [R218] ;  /* 0x00000000daac783b */ /* 0x000eac0000000200 */
[----:B------:R-:W4:Y:S01]  /*8b40*/  LDL R198, [R1+0x14] ;  /* 0x0000140001c67983 */ /* 0x000f220000100800 */
[C---:B-1----:R-:W-:Y:S05]  /*8b50*/  HMMA.16816.F32 R4, R176.reuse, R192, R4 ;  /* 0x000000c0b004723c */ /* 0x042fea0000001804 */
[----:B------:R-:W-:Y:S01]  /*8b60*/  @P0 LEA.HI.X R197, R0, c[0x0][0x1cc], R2, 0x1, P6 ;  /* 0x0000730000c50a11 */ /* 0x000fe200030f0c02 */
[----:B------:R-:W4:Y:S01]  /*8b70*/  LDL R199, [R1+0x28] ;  /* 0x0000280001c77983 */ /* 0x000f220000100800 */
[----:B------:R-:W-:Y:S01]  /*8b80*/  @P5 IADD3 R0, P5, R251, UR21, RZ ;  /* 0x00000015fb005c10 */ /* 0x000fe2000ffbe0ff */
[C---:B------:R-:W-:Y:S01]  /*8b90*/  HMMA.16816.F32 R8, R176.reuse, R194, R8 ;  /* 0x000000c2b008723c */ /* 0x040fe20000001808 */
[----:B------:R-:W-:Y:S02]  /*8ba0*/  PLOP3.LUT P6, PT, PT, PT, UP3, 0x80, 0x0 ;  /* 0x000000000000781c */ /* 0x000fe40003fcf038 */
[----:B------:R-:W-:Y:S01]  /*8bb0*/  PLOP3.LUT P0, PT, PT, PT, UP3, 0x80, 0x0 ;  /* 0x000000000000781c */ /* 0x000fe20003f0f038 */
[----:B------:R-:W1:Y:S04]  /*8bc0*/  LDSM.16.M88.4 R192, [R217] ;  /* 0x00000000d9c0783b */ /* 0x000e680000000200 */
[C---:B------:R-:W-:Y:S08]  /*8bd0*/  HMMA.16816.F32 R12, R176.reuse, R180, R12 ;  /* 0x000000b4b00c723c */ /* 0x040ff0000000180c */
[C---:B------:R-:W-:Y:S01]  /*8be0*/  HMMA.16816.F32 R16, R176.reuse, R182, R16 ;  /* 0x000000b6b010723c */ /* 0x040fe20000001810 */
[----:B------:R-:W1:Y:S03]  /*8bf0*/  LDSM.16.M88.4 R180, [R216] ;  /* 0x00000000d8b4783b */ /* 0x000e660000000200 */
[----:B------:R-:W-:Y:S02]  /*8c00*/  @P0 IADD3.X R2, R248, UR20, RZ, P5, !PT ;  /* 0x00000014f8020c10 */ /* 0x000fe4000affe4ff */
[----:B------:R-:W-:Y:S02]  /*8c10*/  PLOP3.LUT P0, PT, PT, PT, UP3, 0x80, 0x0 ;  /* 0x000000000000781c */ /* 0x000fe40003f0f038 */
[C---:B---3--:R-:W-:Y:S01]  /*8c20*/  HMMA.16816.F32 R20, R176.reuse, R188, R20 ;  /* 0x000000bcb014723c */ /* 0x048fe20000001814 */
[----:B------:R-:W-:Y:S07]  /*8c30*/  PLOP3.LUT P5, PT, PT, PT, UP3, 0x80, 0x0 ;  /* 0x000000000000781c */ /* 0x000fee0003faf038 */
[C---:B------:R-:W-:Y:S01]  /*8c40*/  HMMA.16816.F32 R24, R176.reuse, R190, R24 ;  /* 0x000000beb018723c */ /* 0x040fe20000001818 */
[----:B------:R-:W-:Y:S07]  /*8c50*/  LDSM.16.M88.4 R188, [R210+0xf100] ;  /* 0x00f10000d2bc783b */ /* 0x000fee0000000200 */
[C---:B--2---:R-:W-:Y:S08]  /*8c60*/  HMMA.16816.F32 R28, R176.reuse, R168, R28 ;  /* 0x000000a8b01c723c */ /* 0x044ff0000000181c */
[----:B------:R-:W-:Y:S01]  /*8c70*/  HMMA.16816.F32 R32, R176, R170, R32 ;  /* 0x000000aab020723c */ /* 0x000fe20000001820 */
[----:B------:R-:W-:Y:S06]  /*8c80*/  LDSM.16.M88.4 R168, [R214+0x1c100] ;  /* 0x01c10000d6a8783b */ /* 0x000fec0000000200 */
[----:B------:R-:W-:Y:S01]  /*8c90*/  LDSM.16.M88.4 R176, [R210+0xe900] ;  /* 0x00e90000d2b0783b */ /* 0x000fe20000000200 */
[C---:B------:R-:W-:Y:S08]  /*8ca0*/  HMMA.16816.F32 R4, R184.reuse, R200, R4 ;  /* 0x000000c8b804723c */ /* 0x040ff00000001804 */
[C---:B------:R-:W-:Y:S08]  /*8cb0*/  HMMA.16816.F32 R8, R184.reuse, R202, R8 ;  /* 0x000000cab808723c */ /* 0x040ff00000001808 */
        /* <DEDUP_REMOVED lines=8> */
[----:B------:R-:W-:Y:S06]  /*8d40*/  LDSM.16.M88.4 R180, [R213+0x1c100] ;  /* 0x01c10000d5b4783b */ /* 0x000fec0000000200 */
[----:B------:R-:W3:Y:S01]  /*8d50*/  LDSM.16.M88.4 R184, [R209+0x6000] ;  /* 0x00600000d1b8783b */ /* 0x000ee20000000200 */
[C---:B--2---:R-:W-:Y:S07]  /*8d60*/  HMMA.16816.F32 R4, R168.reuse, R172, R4 ;  /* 0x000000aca804723c */ /* 0x044fee0000001804 */
[C---:B------:R-:W-:Y:S01]  /*8d70*/  @P6 LEA R172, P6, R0.reuse, c[0x0][0x1c8], 0x1 ;  /* 0x0000720000ac6a11 */ /* 0x040fe200078c08ff */
[C---:B------:R-:W-:Y:S08]  /*8d80*/  HMMA.16816.F32 R8, R168.reuse, R174, R8 ;  /* 0x000000aea808723c */ /* 0x040ff00000001808 */
[C---:B------:R-:W-:Y:S08]  /*8d90*/  HMMA.16816.F32 R12, R168.reuse, R176, R12 ;  /* 0x000000b0a80c723c */ /* 0x040ff0000000180c */
[C---:B------:R-:W-:Y:S08]  /*8da0*/  HMMA.16816.F32 R16, R168.reuse, R178, R16 ;  /* 0x000000b2a810723c */ /* 0x040ff00000001810 */
[C---:B------:R-:W-:Y:S08]  /*8db0*/  HMMA.16816.F32 R20, R168.reuse, R188, R20 ;  /* 0x000000bca814723c */ /* 0x040ff00000001814 */
[C---:B------:R-:W-:Y:S08]  /*8dc0*/  HMMA.16816.F32 R24, R168.reuse, R190, R24 ;  /* 0x000000bea818723c */ /* 0x040ff00000001818 */
[C---:B-1----:R-:W-:Y:S08]  /*8dd0*/  HMMA.16816.F32 R28, R168.reuse, R192, R28 ;  /* 0x000000c0a81c723c */ /* 0x042ff0000000181c */
[----:B------:R-:W-:Y:S01]  /*8de0*/  HMMA.16816.F32 R32, R168, R194, R32 ;  /* 0x000000c2a820723c */ /* 0x000fe20000001820 */
[----:B------:R-:W1:Y:S06]  /*8df0*/  LDSM.16.M88.4 R168, [R209+0x6800] ;  /* 0x00680000d1a8783b */ /* 0x000e6c0000000200 */
[----:B------:R-:W-:Y:S01]  /*8e00*/  @P0 LEA.HI.X R195, R0, c[0x0][0x1cc], R2, 0x1, P6 ;  /* 0x0000730000c30a11 */ /* 0x000fe200030f0c02 */
[C---:B---3--:R-:W-:Y:S01]  /*8e10*/  HMMA.16816.F32 R4, R180.reuse, R184, R4 ;  /* 0x000000b8b404723c */ /* 0x048fe20000001804 */
[----:B------:R-:W-:Y:S02]  /*8e20*/  PLOP3.LUT P6, PT, PT, PT, UP3, 0x80, 0x0 ;  /* 0x000000000000781c */ /* 0x000fe40003fcf038 */
[----:B------:R-:W-:Y:S02]  /*8e30*/  PLOP3.LUT P0, PT, PT, PT, UP3, 0x80, 0x0 ;  /* 0x000000000000781c */ /* 0x000fe40003f0f038 */
[----:B------:R-:W-:Y:S03]  /*8e40*/  @P5 IADD3 R0, P5, R247, UR21, RZ ;  /* 0x00000015f7005c10 */ /* 0x000fe6000ffbe0ff */
[C---:B------:R-:W-:Y:S06]  /*8e50*/  HMMA.16816.F32 R8, R180.reuse, R186, R8 ;  /* 0x000000bab408723c */ /* 0x040fec0000001808 */
[----:B------:R-:W-:Y:S06]  /*8e60*/  @P6 LEA R135, P6, R0, c[0x0][0x1c8], 0x1 ;  /* 0x0000720000876a11 */ /* 0x000fec00078c08ff */
[----:B------:R-:W-:Y:S02]  /*8e70*/  @P0 IADD3.X R2, R246, UR20, RZ, P5, !PT ;  /* 0x00000014f6020c10 */ /* 0x000fe4000affe4ff */
[----:B------:R-:W-:Y:S02]  /*8e80*/  PLOP3.LUT P0, PT, PT, PT, UP3, 0x80, 0x0 ;  /* 0x000000000000781c */ /* 0x000fe40003f0f038 */
[----:B------:R-:W-:Y:S01]  /*8e90*/  PLOP3.LUT P5, PT, PT, PT, UP3, 0x80, 0x0 ;  /* 0x000000000000781c */ /* 0x000fe20003faf038 */
[----:B------:R-:W-:Y:S02]  /*8ea0*/  FMUL.FTZ R4, R4, c[0x0][0x320] ;  /* 0x0000c80004047a20 */ /* 0x000fe40000410000 */
[----:B------:R-:W-:Y:S02]  /*8eb0*/  FMUL.FTZ R5, R5, c[0x0][0x320] ;  /* 0x0000c80005057a20 */ /* 0x000fe40000410000 */
[----:B------:R-:W2:Y:S01]  /*8ec0*/  MUFU.TANH R188, R4 ;  /* 0x0000000400bc7308 */ /* 0x000ea20000002400 */
[----:B------:R-:W-:Y:S02]  /*8ed0*/  FMUL.FTZ R6, R6, c[0x0][0x320] ;  /* 0x0000c80006067a20 */ /* 0x000fe40000410000 */
[----:B------:R-:W-:Y:S01]  /*8ee0*/  FMUL.FTZ R7, R7, c[0x0][0x320] ;  /* 0x0000c80007077a20 */ /* 0x000fe20000410000 */
[C---:B-1----:R-:W-:Y:S03]  /*8ef0*/  HMMA.16816.F32 R12, R180.reuse, R168, R12 ;  /* 0x000000a8b40c723c */ /* 0x042fe6000000180c */
[----:B------:R-:W-:Y:S01]  /*8f00*/  @P0 LEA.HI.X R194, R0, c[0x0][0x1cc], R2, 0x1, P6 ;  /* 0x0000730000c20a11 */ /* 0x000fe200030f0c02 */
[----:B------:R-:W-:Y:S01]  /*8f10*/  FMUL.FTZ R9, R9, c[0x0][0x320] ;  /* 0x0000c80009097a20 */ /* 0x000fe20000410000 */
[----:B------:R-:W-:Y:S01]  /*8f20*/  PLOP3.LUT P0, PT, PT, PT, UP3, 0x80, 0x0 ;  /* 0x000000000000781c */ /* 0x000fe20003f0f038 */
[----:B------:R-:W1:Y:S01]  /*8f30*/  MUFU.TANH R187, R5 ;  /* 0x0000000500bb7308 */ /* 0x000e620000002400 */
[----:B------:R-:W-:Y:S01]  /*8f40*/  @P5 IADD3 R0, P5, R245, UR21, RZ ;  /* 0x00000015f5005c10 */ /* 0x000fe2000ffbe0ff */
[----:B------:R-:W-:Y:S01]  /*8f50*/  FMUL.FTZ R10, R10, c[0x0][0x320] ;  /* 0x0000c8000a0a7a20 */ /* 0x000fe20000410000 */
[----:B------:R-:W-:Y:S01]  /*8f60*/  PLOP3.LUT P6, PT, PT, PT, UP3, 0x80, 0x0 ;  /* 0x000000000000781c */ /* 0x000fe20003fcf038 */
[C---:B------:R-:W-:Y:S01]  /*8f70*/  HMMA.16816.F32 R16, R180.reuse, R170, R16 ;  /* 0x000000aab410723c */ /* 0x040fe20000001810 */
[----:B------:R-:W-:Y:S02]  /*8f80*/  @UP3 UIADD3 UR21, UP0, UR13, UR21, URZ ;  /* 0x000000150d153290 */ /* 0x000fe4000ff1e03f */
[----:B------:R-:W-:Y:S02]  /*8f90*/  FMUL.FTZ R11, R11, c[0x0][0x320] ;  /* 0x0000c8000b0b7a20 */ /* 0x000fe40000410000 */
[----:B------:R-:W-:Y:S01]  /*8fa0*/  FMUL.FTZ R8, R8, c[0x0][0x320] ;  /* 0x0000c80008087a20 */ /* 0x000fe20000410000 */
[----:B------:R-:W3:Y:S06]  /*8fb0*/  MUFU.TANH R191, R6 ;  /* 0x0000000600bf7308 */ /* 0x000eec0000002400 */
[----:B------:R-:W-:Y:S01]  /*8fc0*/  @P0 IADD3.X R2, R244, UR20, RZ, P5, !PT ;  /* 0x00000014f4020c10 */ /* 0x000fe2000affe4ff */
[----:B------:R-:W-:Y:S01]  /*8fd0*/  @UP3 UIADD3.X UR20, UR12, UR20, URZ, UP0, !UPT ;  /* 0x000000140c143290 */ /* 0x000fe200087fe43f */
[----:B------:R-:W-:Y:S01]  /*8fe0*/  @P6 LEA R132, P6, R0, c[0x0][0x1c8], 0x1 ;  /* 0x0000720000846a11 */ /* 0x000fe200078c08ff */
[----:B------:R-:W-:Y:S01]  /*8ff0*/  FMUL.FTZ R13, R13, c[0x0][0x320] ;  /* 0x0000c8000d0d7a20 */ /* 0x000fe20000410000 */
[----:B------:R1:W1:Y:S01]  /*9000*/  MUFU.TANH R192, R7 ;  /* 0x0000000700c07308 */ /* 0x0002620000002400 */
[----:B------:R-:W-:Y:S01]  /*9010*/  PLOP3.LUT P0, PT, PT, PT, UP3, 0x80, 0x0 ;  /* 0x000000000000781c */ /* 0x000fe20003f0f038 */
[----:B------:R-:W-:Y:S01]  /*9020*/  FMUL.FTZ R12, R12, c[0x0][0x320] ;  /* 0x0000c8000c0c7a20 */ /* 0x000fe20000410000 */
[----:B------:R-:W-:Y:S01]  /*9030*/  PLOP3.LUT P5, PT, PT, PT, UP3, 0x80, 0x0 ;  /* 0x000000000000781c */ /* 0x000fe20003faf038 */
[----:B------:R-:W-:Y:S02]  /*9040*/  FMUL.FTZ R14, R14, c[0x0][0x320] ;  /* 0x0000c8000e0e7a20 */ /* 0x000fe40000410000 */
[----:B------:R-:W-:Y:S02]  /*9050*/  FMUL.FTZ R15, R15, c[0x0][0x320] ;  /* 0x0000c8000f0f7a20 */ /* 0x000fe40000410000 */
[----:B------:R-:W-:Y:S02]  /*9060*/  FMUL.FTZ R16, R16, c[0x0][0x320] ;  /* 0x0000c80010107a20 */ /* 0x000fe40000410000 */
[----:B------:R-:W2:Y:S01]  /*9070*/  MUFU.TANH R175, R12 ;  /* 0x0000000c00af7308 */ /* 0x000ea20000002400 */
[----:B------:R-:W-:Y:S02]  /*9080*/  FMUL.FTZ R17, R17, c[0x0][0x320] ;  /* 0x0000c80011117a20 */ /* 0x000fe40000410000 */
[----:B------:R-:W-:Y:S01]  /*9090*/  FMUL.FTZ R18, R18, c[0x0][0x320] ;  /* 0x0000c80012127a20 */ /* 0x000fe20000410000 */
[----:B------:R-:W-:Y:S01]  /*90a0*/  @P0 LEA.HI.X R193, R0, c[0x0][0x1cc], R2, 0x1, P6 ;  /* 0x0000730000c10a11 */ /* 0x000fe200030f0c02 */
[----:B------:R-:W-:Y:S01]  /*90b0*/  FMUL.FTZ R19, R19, c[0x0][0x320] ;  /* 0x0000c80013137a20 */ /* 0x000fe20000410000 */
[----:B------:R-:W-:Y:S02]  /*90c0*/  @P5 IADD3 R0, P5, R234, UR21, RZ ;  /* 0x00000015ea005c10 */ /* 0x000fe4000ffbe0ff */
[----:B------:R-:W-:Y:S02]  /*90d0*/  PLOP3.LUT P6, PT, PT, PT, UP3, 0x80, 0x0 ;  /* 0x000000000000781c */ /* 0x000fe40003fcf038 */
[----:B------:R2:W2:Y:S01]  /*90e0*/  MUFU.TANH R184, R8 ;  /* 0x0000000800b87308 */ /* 0x0004a20000002400 */
[----:B------:R-:W-:Y:S01]  /*90f0*/  PLOP3.LUT P0, PT, PT, PT, UP3, 0x80, 0x0 ;  /* 0x000000000000781c */ /* 0x000fe20003f0f038 */
[----:B-1----:R-:W1:Y:S08]  /*9100*/  LDSM.16.M88.4 R4, [R209+0x7000] ;  /* 0x00700000d104783b */ /* 0x002e700000000200 */
[----:B------:R-:W1:Y:S01]  /*9110*/  MUFU.TANH R170, R16 ;  /* 0x0000001000aa7308 */ /* 0x000e620000002400 */
[C---:B------:R-:W-:Y:S03]  /*9120*/  @P6 LEA R2, P6, R0.reuse, c[0x0][0x1c8], 0x1 ;  /* 0x0000720000026a11 */ /* 0x040fe600078c08ff */
[----:B------:R-:W-:Y:S02]  /*9130*/  @P0 IADD3.X R3, R233, UR20, RZ, P5, !PT ;  /* 0x00000014e9030c10 */ /* 0x000fe4000affe4ff */
[----:B------:R-:W-:Y:S02]  /*9140*/  PLOP3.LUT P0, PT, PT, PT, UP3, 0x80, 0x0 ;  /* 0x000000000000781c */ /* 0x000fe40003f0f038 */
[----:B------:R-:W-:Y:S02]  /*9150*/  PLOP3.LUT P5, PT, PT, PT, UP3, 0x80, 0x0 ;  /* 0x000000000000781c */ /* 0x000fe40003faf038 */
[----:B------:R1:W1:Y:S09]  /*9160*/  MUFU.TANH R171, R13 ;  /* 0x0000000d00ab7308 */ /* 0x0002720000002400 */
[----:B------:R-:W-:Y:S01]  /*9170*/  @P0 LEA.HI.X R3, R0, c[0x0][0x1cc], R3, 0x1, P6 ;  /* 0x0000730000030a11 */ /* 0x000fe200030f0c03 */
[----:B------:R-:W3:Y:S01]  /*9180*/  MUFU.TANH R178, R9 ;  /* 0x0000000900b27308 */ /* 0x000ee20000002400 */
[----:B------:R-:W-:Y:S02]  /*9190*/  PLOP3.LUT P0, PT, PT, PT, UP3, 0x80, 0x0 ;  /* 0x000000000000781c */ /* 0x000fe40003f0f038 */
[----:B------:R-:W-:Y:S02]  /*91a0*/  @P5 IADD3 R0, P5, R251, UR21, RZ ;  /* 0x00000015fb005c10 */ /* 0x000fe4000ffbe0ff */
[----:B------:R-:W-:Y:S05]  /*91b0*/  PLOP3.LUT P6, PT, PT, PT, UP3, 0x80, 0x0 ;  /* 0x000000000000781c */ /* 0x000fea0003fcf038 */
[----:B------:R-:W3:Y:S01]  /*91c0*/  MUFU.TANH R189, R10 ;  /* 0x0000000a00bd7308 */ /* 0x000ee20000002400 */
[C---:B-1----:R-:W-:Y:S05]  /*91d0*/  HMMA.16816.F32 R20, R180.reuse, R4, R20 ;  /* 0x00000004b414723c */ /* 0x042fea0000001814 */
[----:B--2---:R-:W-:Y:S02]  /*91e0*/  @P0 IADD3.X R8, R248, UR20, RZ, P5, !PT ;  /* 0x00000014f8080c10 */ /* 0x004fe4000affe4ff */
[C---:B------:R-:W-:Y:S02]  /*91f0*/  @P6 LEA R12, P6, R0.reuse, c[0x0][0x1c8], 0x1 ;  /* 0x00007200000c6a11 */ /* 0x040fe400078c08ff */
[----:B------:R1:W2:Y:S01]  /*9200*/  MUFU.TANH R190, R11 ;  /* 0x0000000b00be7308 */ /* 0x0002a20000002400 */
[----:B------:R-:W-:Y:S01]  /*9210*/  PLOP3.LUT P0, PT, PT, PT, UP3, 0x80, 0x0 ;  /* 0x000000000000781c */ /* 0x000fe20003f0f038 */
[C---:B------:R-:W-:Y:S01]  /*9220*/  HMMA.16816.F32 R24, R180.reuse, R6, R24 ;  /* 0x00000006b418723c */ /* 0x040fe20000001818 */
[----:B------:R-:W-:Y:S07]  /*9230*/  PLOP3.LUT P5, PT, PT, PT, UP3, 0x80, 0x0 ;  /* 0x000000000000781c */ /* 0x000fee0003faf038 */
[----:B------:R-:W2:Y:S04]  /*9240*/  MUFU.TANH R185, R14 ;  /* 0x0000000e00b97308 */ /* 0x000ea80000002400 */
[----:B------:R-:W-:Y:S02]  /*9250*/  @P0 LEA.HI.X R13, R0, c[0x0][0x1cc], R8, 0x1, P6 ;  /* 0x00007300000d0a11 */ /* 0x000fe400030f0c08 */
[----:B------:R-:W-:Y:S02]  /*9260*/  PLOP3.LUT P0, PT, PT, PT, UP3, 0x80, 0x0 ;  /* 0x000000000000781c */ /* 0x000fe40003f0f038 */
[----:B------:R-:W-:Y:S01]  /*9270*/  @P5 IADD3 R0, P5, R247, UR21, RZ ;  /* 0x00000015f7005c10 */ /* 0x000fe2000ffbe0ff */
[----:B------:R-:W-:Y:S01]  /*9280*/  FMUL.FTZ R20, R20, c[0x0][0x320] ;  /* 0x0000c80014147a20 */ /* 0x000fe20000410000 */
[----:B------:R-:W2:Y:S01]  /*9290*/  MUFU.TANH R186, R15 ;  /* 0x0000000f00ba7308 */ /* 0x000ea20000002400 */
[----:B------:R-:W-:Y:S01]  /*92a0*/  PLOP3.LUT P6, PT, PT, PT, UP3, 0x80, 0x0 ;  /* 0x000000000000781c */ /* 0x000fe20003fcf038 */
[----:B------:R-:W-:Y:S01]  /*92b0*/  FMUL.FTZ R22, R22, c[0x0][0x320] ;  /* 0x0000c80016167a20 */ /* 0x000fe20000410000 */
[----:B-1----:R-:W1:Y:S01]  /*92c0*/  LDSM.16.M88.4 R8, [R209+0x7800] ;  /* 0x00780000d108783b */ /* 0x002e620000000200 */
[----:B------:R-:W-:Y:S04]  /*92d0*/  DEPBAR.LE SB0, 0x0 ;  /* 0x000080000000791a */ /* 0x000fe80000000000 */
[----:B------:R-:W-:Y:S02]  /*92e0*/  FMUL.FTZ R23, R23, c[0x0][0x320] ;  /* 0x0000c80017177a20 */ /* 0x000fe40000410000 */
[----:B------:R2:W1:Y:S01]  /*92f0*/  MUFU.TANH R169, R17 ;  /* 0x0000001100a97308 */ /* 0x0004620000002400 */
[----:B------:R-:W-:Y:S01]  /*9300*/  @P0 IADD3.X R4, R246, UR20, RZ, P5, !PT ;  /* 0x00000014f6040c10 */ /* 0x000fe2000affe4ff */
[----:B------:R-:W-:Y:S01]  /*9310*/  BAR.SYNC.DEFER_BLOCKING 0x0 ;  /* 0x0000000000007b1d */ /* 0x000fe20000010000 */
[----:B------:R-:W-:Y:S02]  /*9320*/  PLOP3.LUT P0, PT, PT, PT, UP3, 0x80, 0x0 ;  /* 0x000000000000781c */ /* 0x000fe40003f0f038 */
[C---:B------:R-:W-:Y:S02]  /*9330*/  @P6 LEA R16, P6, R0.reuse, c[0x0][0x1c8], 0x1 ;  /* 0x0000720000106a11 */ /* 0x040fe400078c08ff */
[----:B------:R-:W-:Y:S03]  /*9340*/  PLOP3.LUT P5, PT, PT, PT, UP3, 0x80, 0x0 ;  /* 0x000000000000781c */ /* 0x000fe60003faf038 */
[----:B------:R-:W1:Y:S08]  /*9350*/  MUFU.TANH R176, R18 ;  /* 0x0000001200b07308 */ /* 0x000e700000002400 */
[----:B------:R-:W-:Y:S02]  /*9360*/  @P0 LEA.HI.X R179, R0, c[0x0][0x1cc], R4, 0x1, P6 ;  /* 0x0000730000b30a11 */ /* 0x000fe400030f0c04 */
[----:B------:R3:W3:Y:S01]  /*9370*/  MUFU.TANH R177, R19 ;  /* 0x0000001300b17308 */ /* 0x0006e20000002400 */
[----:B------:R-:W-:Y:S02]  /*9380*/  @P5 IADD3 R0, P5, R245, UR21, RZ ;  /* 0x00000015f5005c10 */ /* 0x000fe4000ffbe0ff */
[----:B------:R-:W-:Y:S01]  /*9390*/  PLOP3.LUT P6, PT, PT, PT, UP3, 0x80, 0x0 ;  /* 0x000000000000781c */ /* 0x000fe20003fcf038 */
[----:B--2---:R-:W-:Y:S01]  /*93a0*/  FMUL.FTZ R17, R25, c[0x0][0x320] ;  /* 0x0000c80019117a20 */ /* 0x004fe20000410000 */
[----:B------:R-:W-:Y:S05]  /*93b0*/  PLOP3.LUT P0, PT, PT, PT, UP3, 0x80, 0x0 ;  /* 0x000000000000781c */ /* 0x000fea0003f0f038 */
[----:B------:R-:W2:Y:S01]  /*93c0*/  MUFU.TANH R168, R20 ;  /* 0x0000001400a87308 */ /* 0x000ea20000002400 */
[C---:B-1----:R-:W-:Y:S05]  /*93d0*/  HMMA.16816.F32 R28, R180.reuse, R8, R28 ;  /* 0x00000008b41c723c */ /* 0x042fea000000181c */
[----:B------:R-:W-:Y:S04]  /*93e0*/  @P6 LEA R6, P6, R0, c[0x0][0x1c8], 0x1 ;  /* 0x0000720000066a11 */ /* 0x000fe800078c08ff */
[----:B------:R1:W1:Y:S03]  /*93f0*/  MUFU.TANH R173, R22 ;  /* 0x0000001600ad7308 */ /* 0x0002660000002400 */
[----:B------:R-:W-:Y:S01]  /*9400*/  @P0 IADD3.X R7, R244, UR20, RZ, P5, !PT ;  /* 0x00000014f4070c10 */ /* 0x000fe2000affe4ff */
[----:B------:R-:W-:Y:S01]  /*9410*/  USHF.L.U32 UR20, UR14, 0x6, URZ ;  /* 0x000000060e147899 */ /* 0x000fe2000800063f */
[----:B------:R-:W-:Y:S01]  /*9420*/  PLOP3.LUT P0, PT, PT, PT, UP3, 0x80, 0x0 ;  /* 0x000000000000781c */ /* 0x000fe20003f0f038 */
[----:B------:R-:W-:Y:S01]  /*9430*/  HMMA.16816.F32 R32, R180, R10, R32 ;  /* 0x0000000ab420723c */ /* 0x000fe20000001820 */
[----:B------:R-:W-:Y:S02]  /*9440*/  PLOP3.LUT P5, PT, PT, PT, UP3, 0x80, 0x0 ;  /* 0x000000000000781c */ /* 0x000fe40003faf038 */
[----:B---3--:R-:W-:Y:S02]  /*9450*/  FMUL.FTZ R19, R21, c[0x0][0x320] ;  /* 0x0000c80015137a20 */ /* 0x008fe40000410000 */
[----:B------:R-:W-:Y:S01]  /*9460*/  FMUL.FTZ R18, R24, c[0x0][0x320] ;  /* 0x0000c80018127a20 */ /* 0x000fe20000410000 */
[----:B------:R3:W2:Y:S06]  /*9470*/  MUFU.TANH R174, R23 ;  /* 0x0000001700ae7308 */ /* 0x0006ac0000002400 */
[----:B------:R-:W-:Y:S01]  /*9480*/  @P0 LEA.HI.X R7, R0, c[0x0][0x1cc], R7, 0x1, P6 ;  /* 0x0000730000070a11 */ /* 0x000fe200030f0c07 */
[----:B------:R-:W-:Y:S01]  /*9490*/  IMAD.U32 R0, RZ, RZ, UR16 ;  /* 0x00000010ff007e24 */ /* 0x000fe2000f8e00ff */
[----:B------:R-:W-:Y:S01]  /*94a0*/  PLOP3.LUT P0, PT, PT, PT, UP3, 0x80, 0x0 ;  /* 0x000000000000781c */ /* 0x000fe20003f0f038 */
[----:B------:R-:W-:Y:S01]  /*94b0*/  @P5 IMAD.MOV.U32 R4, RZ, RZ, R196 ;  /* 0x000000ffff045224 */ /* 0x000fe200078e00c4 */
[----:B------:R-:W2:Y:S01]  /*94c0*/  MUFU.TANH R19, R19 ;  /* 0x0000001300137308 */ /* 0x000ea20000002400 */
[----:B------:R-:W-:Y:S01]  /*94d0*/  @P5 IMAD.MOV.U32 R5, RZ, RZ, R197 ;  /* 0x000000ffff055224 */ /* 0x000fe200078e00c5 */
[----:B------:R-:W-:Y:S01]  /*94e0*/  PLOP3.LUT P6, PT, PT, PT, UP3, 0x80, 0x0 ;  /* 0x000000000000781c */ /* 0x000fe20003fcf038 */
[----:B------:R-:W-:Y:S01]  /*94f0*/  FMUL.FTZ R15, R28, c[0x0][0x320] ;  /* 0x0000c8001c0f7a20 */ /* 0x000fe20000410000 */
[----:B------:R-:W-:Y:S01]  /*9500*/  PLOP3.LUT P5, PT, PT, PT, UP3, 0x80, 0x0 ;  /* 0x000000000000781c */ /* 0x000fe20003faf038 */
[----:B-1----:R-:W-:Y:S02]  /*9510*/  FMUL.FTZ R22, R27, c[0x0][0x320] ;  /* 0x0000c8001b167a20 */ /* 0x002fe40000410000 */
[----:B------:R-:W-:Y:S02]  /*9520*/  FMUL.FTZ R14, R29, c[0x0][0x320] ;  /* 0x0000c8001d0e7a20 */ /* 0x000fe40000410000 */
[----:B------:R-:W-:Y:S01]  /*9530*/  FMUL.FTZ R21, R30, c[0x0][0x320] ;  /* 0x0000c8001e157a20 */ /* 0x000fe20000410000 */
[----:B------:R-:W1:Y:S01]  /*9540*/  MUFU.TANH R18, R18 ;  /* 0x0000001200127308 */ /* 0x000e620000002400 */
[----:B------:R-:W-:Y:S01]  /*9550*/  @!PT LDS RZ, [RZ] ;  /* 0x00000000fffff984 */ /* 0x000fe20000000800 */
[----:B------:R-:W-:Y:S01]  /*9560*/  @!PT LDS RZ, [RZ] ;  /* 0x00000000fffff984 */ /* 0x000fe20000000800 */
[----:B------:R-:W-:Y:S01]  /*9570*/  @!PT LDS RZ, [RZ] ;  /* 0x00000000fffff984 */ /* 0x000fe20000000800 */
[----:B------:R1:W-:Y:S01]  /*9580*/  @P0 LDGSTS.E.BYPASS.LTC128B.128 [R231+0x8100], [R4.64], !P4 ;  /* 0x0810000004e70fae */ /* 0x0003e2000e101d52 */
[----:B------:R-:W-:Y:S01]  /*9590*/  PLOP3.LUT P0, PT, PT, PT, UP3, 0x80, 0x0 ;  /* 0x000000000000781c */ /* 0x000fe20003f0f038 */
[----:B------:R-:W-:Y:S02]  /*95a0*/  FMUL.FTZ R20, R31, c[0x0][0x320] ;  /* 0x0000c8001f147a20 */ /* 0x000fe40000410000 */
[----:B---3--:R-:W-:Y:S02]  /*95b0*/  FMUL.FTZ R23, R26, c[0x0][0x320] ;  /* 0x0000c8001a177a20 */ /* 0x008fe40000410000 */
[----:B------:R-:W-:Y:S03]  /*95c0*/  FMUL.FTZ R35, R35, c[0x0][0x320] ;  /* 0x0000c80023237a20 */ /* 0x000fe60000410000 */
[----:B------:R-:W3:Y:S10]  /*95d0*/  MUFU.TANH R17, R17 ;  /* 0x0000001100117308 */ /* 0x000ef40000002400 */
[----:B------:R-:W2:Y:S01]  /*95e0*/  MUFU.TANH R23, R23 ;  /* 0x0000001700177308 */ /* 0x000ea20000002400 */
[----:B-1----:R-:W-:Y:S09]  /*95f0*/  @P6 IMAD.MOV.U32 R5, RZ, RZ, R195 ;  /* 0x000000ffff056224 */ /* 0x002ff200078e00c3 */
[----:B------:R-:W1:Y:S01]  /*9600*/  MUFU.TANH R22, R22 ;  /* 0x0000001600167308 */ /* 0x000e620000002400 */
[----:B------:R-:W-:Y:S01]  /*9610*/  @P6 IMAD.MOV.U32 R4, RZ, RZ, R172 ;  /* 0x000000ffff046224 */ /* 0x000fe200078e00ac */
[----:B------:R-:W-:Y:S04]  /*9620*/  PLOP3.LUT P6, PT, PT, PT, UP3, 0x80, 0x0 ;  /* 0x000000000000781c */ /* 0x000fe80003fcf038 */
[----:B------:R1:W-:Y:S01]  /*9630*/  @P5 LDGSTS.E.BYPASS.LTC128B.128 [R231+0xa100], [R4.64], !P3 ;  /* 0x0a10000004e75fae */ /* 0x0003e2000d901d52 */
[----:B------:R-:W-:Y:S03]  /*9640*/  PLOP3.LUT P5, PT, PT, PT, UP3, 0x80, 0x0 ;  /* 0x000000000000781c */ /* 0x000fe60003faf038 */
[----:B------:R-:W2:Y:S10]  /*9650*/  MUFU.TANH R15, R15 ;  /* 0x0000000f000f7308 */ /* 0x000eb40000002400 */
[----:B------:R-:W2:Y:S10]  /*9660*/  MUFU.TANH R14, R14 ;  /* 0x0000000e000e7308 */ /* 0x000eb40000002400 */
[----:B------:R-:W2:Y:S01]  /*9670*/  MUFU.TANH R21, R21 ;  /* 0x0000001500157308 */ /* 0x000ea20000002400 */
[----:B-1----:R-:W-:Y:S02]  /*9680*/  @P0 IMAD.MOV.U32 R5, RZ, RZ, R194 ;  /* 0x000000ffff050224 */ /* 0x002fe400078e00c2 */
[----:B------:R-:W-:Y:S01]  /*9690*/  @P0 IMAD.MOV.U32 R4, RZ, RZ, R135 ;  /* 0x000000ffff040224 */ /* 0x000fe200078e0087 */
[----:B------:R-:W-:Y:S04]  /*96a0*/  PLOP3.LUT P0, PT, PT, PT, UP3, 0x80, 0x0 ;  /* 0x000000000000781c */ /* 0x000fe80003f0f038 */
[----:B------:R1:W-:Y:S02]  /*96b0*/  @P6 LDGSTS.E.BYPASS.LTC128B.128 [R231+0xc100], [R4.64], !P2 ;  /* 0x0c10000004e76fae */ /* 0x0003e4000d101d52 */
[----:B------:R-:W1:Y:S01]  /*96c0*/  MUFU.TANH R20, R20 ;  /* 0x0000001400147308 */ /* 0x000e620000002400 */
[----:B------:R-:W-:Y:S02]  /*96d0*/  PLOP3.LUT P6, PT, PT, PT, UP3, 0x80, 0x0 ;  /* 0x000000000000781c */ /* 0x000fe40003fcf038 */
[----:B------:R-:W-:Y:S07]  /*96e0*/  PLOP3.LUT P6, PT, PT, PT, UP3, 0x80, 0x0 ;  /* 0x000000000000781c */ /* 0x000fee0003fcf038 */
[----:B------:R2:W2:Y:S01]  /*96f0*/  MUFU.TANH R135, R35 ;  /* 0x0000002300877308 */ /* 0x0004a20000002400 */
[----:B-1----:R-:W-:Y:S02]  /*9700*/  @P5 IMAD.MOV.U32 R5, RZ, RZ, R193 ;  /* 0x000000ffff055224 */ /* 0x002fe400078e00c1 */
[----:B------:R-:W-:Y:S01]  /*9710*/  @P5 IMAD.MOV.U32 R4, RZ, RZ, R132 ;  /* 0x000000ffff045224 */ /* 0x000fe200078e0084 */
[----:B------:R-:W-:Y:S04]  /*9720*/  PLOP3.LUT P5, PT, PT, PT, UP3, 0x80, 0x0 ;  /* 0x000000000000781c */ /* 0x000fe80003faf038 */
[----:B------:R1:W-:Y:S01]  /*9730*/  @P0 LDGSTS.E.BYPASS.LTC128B.128 [R231+0xe100], [R4.64], !P1 ;  /* 0x0e10000004e70fae */ /* 0x0003e2000c901d52 */
[----:B------:R-:W-:Y:S08]  /*9740*/  PLOP3.LUT P0, PT, PT, PT, UP3, 0x80, 0x0 ;  /* 0x000000000000781c */ /* 0x000ff00003f0f038 */
[----:B------:R2:W-:Y:S01]  /*9750*/  @P5 LDGSTS.E.BYPASS.LTC128B.128 [R231+0x9100], [R2.64], !P4 ;  /* 0x0910000002e75fae */ /* 0x0005e2000e101d52 */
[----:B------:R-:W-:Y:S05]  /*9760*/  PLOP3.LUT P5, PT, PT, PT, UP2, 0x80, 0x0 ;  /* 0x000000000000781c */ /* 0x000fea0003faf028 */
[----:B-1----:R1:W3:Y:S01]  /*9770*/  LDL R5, [R1+0x2c] ;  /* 0x00002c0001057983 */ /* 0x0022e20000100800 */
[----:B------:R-:W-:Y:S02]  /*9780*/  IMAD.U32 R4, RZ, RZ, UR20 ;  /* 0x00000014ff047e24 */ /* 0x000fe4000f8e00ff */
[----:B--2---:R-:W-:Y:S02]  /*9790*/  @P0 IMAD.MOV.U32 R2, RZ, RZ, R12 ;  /* 0x000000ffff020224 */ /* 0x004fe400078e000c */
[----:B------:R-:W-:Y:S01]  /*97a0*/  @P0 IMAD.MOV.U32 R3, RZ, RZ, R13 ;  /* 0x000000ffff030224 */ /* 0x000fe200078e000d */
[----:B------:R-:W-:Y:S01]  /*97b0*/  PLOP3.LUT P0, PT, PT, PT, UP3, 0x80, 0x0 ;  /* 0x000000000000781c */ /* 0x000fe20003f0f038 */
[----:B------:R-:W-:Y:S02]  /*97c0*/  FMUL.FTZ R13, R32, c[0x0][0x320] ;  /* 0x0000c800200d7a20 */ /* 0x000fe40000410000 */
[----:B------:R-:W-:Y:S01]  /*97d0*/  FMUL.FTZ R12, R33, c[0x0][0x320] ;  /* 0x0000c800210c7a20 */ /* 0x000fe20000410000 */
[----:B------:R4:W-:Y:S01]  /*97e0*/  @P6 LDGSTS.E.BYPASS.LTC128B.128 [R231+0xb100], [R2.64], !P3 ;  /* 0x0b10000002e76fae */ /* 0x0009e2000d901d52 */
[----:B------:R-:W-:Y:S02]  /*97f0*/  PLOP3.LUT P6, PT, PT, PT, UP3, 0x80, 0x0 ;  /* 0x000000000000781c */ /* 0x000fe40003fcf038 */
[----:B------:R-:W2:Y:S06]  /*9800*/  MUFU.TANH R13, R13 ;  /* 0x0000000d000d7308 */ /* 0x000eac0000002400 */
[----:B------:R-:W-:Y:S02]  /*9810*/  @P0 IMAD.MOV.U32 R8, RZ, RZ, R16 ;  /* 0x000000ffff080224 */ /* 0x000fe400078e0010 */
[----:B------:R-:W-:Y:S01]  /*9820*/  @P0 IMAD.MOV.U32 R9, RZ, RZ, R179 ;  /* 0x000000ffff090224 */ /* 0x000fe200078e00b3 */
[----:B------:R-:W-:Y:S01]  /*9830*/  PLOP3.LUT P0, PT, PT, PT, UP3, 0x80, 0x0 ;  /* 0x000000000000781c */ /* 0x000fe20003f0f038 */
[----:B------:R-:W-:Y:S01]  /*9840*/  FMUL.FTZ R16, R34, c[0x0][0x320] ;  /* 0x0000c80022107a20 */ /* 0x000fe20000410000 */
[----:B------:R-:W1:Y:S02]  /*9850*/  MUFU.TANH R12, R12 ;  /* 0x0000000c000c7308 */ /* 0x000e640000002400 */
[----:B------:R1:W-:Y:S08]  /*9860*/  @P6 LDGSTS.E.BYPASS.LTC128B.128 [R231+0xd100], [R8.64], !P2 ;  /* 0x0d10000008e76fae */ /* 0x0003f0000d101d52 */
[----:B------:R-:W1:Y:S01]  /*9870*/  MUFU.TANH R16, R16 ;  /* 0x0000001000107308 */ /* 0x000e620000002400 */
[----:B------:R1:W-:Y:S01]  /*9880*/  @P0 LDGSTS.E.BYPASS.LTC128B.128 [R231+0xf100], [R6.64], !P1 ;  /* 0x0f10000006e70fae */ /* 0x0003e2000c901d52 */
[----:B------:R-:W-:Y:S02]  /*9890*/  PLOP3.LUT P0, PT, PT, PT, UP1, 0x40, 0x0 ;  /* 0x000000000000781c */ /* 0x000fe40003f0e818 */
[----:B----4-:R-:W-:Y:S03]  /*98a0*/  IADD3 R2, -R199, 0x1, -R4 ;  /* 0x00000001c7027810 */ /* 0x010fe60007ffe904 */
[----:B------:R-:W0:Y:S01]  /*98b0*/  LDGDEPBAR ;  /* 0x00000000000079af */ /* 0x000e220000000000 */
[----:B------:R-:W-:Y:S04]  /*98c0*/  IADD3 R0, -R0, UR9, R2 ;  /* 0x0000000900007c10 */ /* 0x000fe8000fffe102 */
[C---:B-1----:R-:W-:Y:S02]  /*98d0*/  IADD3 R7, R0.reuse, c[0x0][0x328], RZ ;  /* 0x0000ca0000077a10 */ /* 0x042fe40007ffe0ff */
[----:B------:R-:W-:Y:S01]  /*98e0*/  IADD3 R6, R0, UR15, RZ ;  /* 0x0000000f00067c10 */ /* 0x000fe2000fffe0ff */
[----:B---3--:R-:W-:Y:S01]  /*98f0*/  @P5 IMAD.MOV.U32 R5, RZ, RZ, R198 ;  /* 0x000000ffff055224 */ /* 0x008fe200078e00c6 */
[----:B------:R-:W-:Y:S04]  /*9900*/  PLOP3.LUT P5, PT, PT, PT, UP3, 0x80, 0x0 ;  /* 0x000000000000781c */ /* 0x000fe80003faf038 */
[----:B------:R-:W1:Y:S02]  /*9910*/  SHFL.IDX PT, R3, R5, RZ, 0x1c1f ;  /* 0x001c1fff05037589 */ /* 0x000e6400000e0000 */
[--C-:B-1----:R-:W-:Y:S02]  /*9920*/  IMAD.IADD R2, R7, 0x1, R3.reuse ;  /* 0x0000000107027824 */ /* 0x102fe400078e0203 */
[----:B------:R-:W-:Y:S01]  /*9930*/  IMAD.IADD R0, R6, 0x1, R3 ;  /* 0x0000000106007824 */ /* 0x000fe200078e0203 */
[----:B------:R-:W-:-:S05]  /*9940*/  @P0 BRA `(.L_x_963) ;  /* 0x0000019000000947 */ /* 0x000fca0003800000 */
[----:B--2---:R-:W-:Y:S01]  /*9950*/  IMAD.U32 R8, RZ, RZ, UR16 ;  /* 0x00000010ff087e24 */ /* 0x004fe2000f8e00ff */
        /* <DEDUP_REMOVED lines=13> */
.L_x_965:
[----:B------:R-:W-:Y:S04]  /*9a30*/  MOV R8, c[0x0][0x32c] ;  /* 0x0000cb0000087a02 */ /* 0x000fe80000000f00 */
[----:B------:R-:W-:Y:S11]  /*9a40*/  ISETP.NE.AND P0, PT, R8, 0x1, PT ;  /* 0x000000010800780c */ /* 0x000ff60003f05270 */
[----:B------:R-:W-:Y:S02]  /*9a50*/  @!UPT UIADD3 URZ, URZ, URZ, URZ ;  /* 0x0000003f3f3ff290 */ /* 0x000fe4000fffe03f */
[----:B------:R-:W-:Y:S05]  /*9a60*/  @P0 IMAD.HI.U32 R8, R3, c[0x0][0x330], RZ ;  /* 0x0000cc0003080a27 */ /* 0x000fea00078e00ff */
[----:B------:R-:W-:Y:S02]  /*9a70*/  @P0 SHF.R.U32.HI R3, RZ, c[0x0][0x334], R8 ;  /* 0x0000cd00ff030a19 */ /* 0x000fe40000011608 */
.L_x_966:
[----:B------:R-:W-:Y:S05]  /*9a80*/  BSYNC B0 ;  /* 0x0000000000007941 */ /* 0x000fea0003800000 */
.L_x_964:
[----:B------:R-:W-:Y:S04]  /*9a90*/  IMAD R3, R3, c[0x0][0x32c], -R4 ;  /* 0x0000cb0003037a24 */ /* 0x000fe800078e0a04 */
[----:B------:R-:W-:Y:S05]  /*9aa0*/  IMAD.IADD R3, R3, 0x1, -R199 ;  /* 0x0000000103037824 */ /* 0x000fea00078e0ac7 */
[----:B------:R-:W-:Y:S02]  /*9ab0*/  IADD3 R8, R3, c[0x0][0x32c], RZ ;  /* 0x0000cb0003087a10 */ /* 0x000fe40007ffe0ff */
[----:B------:R-:W-:Y:S02]  /*9ac0*/  IMNMX R0, R0, R3, !PT ;  /* 0x0000000300007217 */ /* 0x000fe40007800200 */
[----:B------:R-:W-:Y:S02]  /*9ad0*/  IMNMX R2, R2, R8, PT ;  /* 0x0000000802027217 */ /* 0x000fe40003800200 */
.L_x_963:
[----:B--2---:R-:W-:Y:S01]  /*9ae0*/  UISETP.GT.AND UP0, UPT, UR14, -0x1, UPT ;  /* 0xffffffff0e00788c */ /* 0x004fe2000bf04270 */
[----:B------:R-:W1:Y:S05]  /*9af0*/  SHFL.IDX PT, R3, R5, 0x1, 0x1c1f ;  /* 0x003c1f0005037f89 */ /* 0x000e6a00000e0000 */
[----:B------:R-:W-:Y:S02]  /*9b00*/  PLOP3.LUT P0, PT, PT, PT, UP0, 0x80, 0x0 ;  /* 0x000000000000781c */ /* 0x000fe40003f0f008 */
[----:B------:R-:W-:Y:S02]  /*9b10*/  PLOP3.LUT P6, PT, PT, PT, UP0, 0x80, 0x0 ;  /* 0x000000000000781c */ /* 0x000fe40003fcf008 */
[C---:B------:R-:W-:Y:S02]  /*9b20*/  ISETP.GT.AND P0, PT, R0.reuse, RZ, P0 ;  /* 0x000000ff0000720c */ /* 0x040fe40000704270 */
[----:B------:R-:W-:Y:S02]  /*9b30*/  ISETP.GT.AND P6, PT, R0, 0x8, P6 ;  /* 0x000000080000780c */ /* 0x000fe400037c4270 */
[----:B------:R-:W-:Y:S02]  /*9b40*/  ISETP.LT.OR P5, PT, R2, 0x1, P0 ;  /* 0x000000010200780c */ /* 0x000fe400007a1670 */
[----:B------:R-:W-:Y:S02]  /*9b50*/  PLOP3.LUT P0, PT, PT, PT, UP0, 0x80, 0x0 ;  /* 0x000000000000781c */ /* 0x000fe40003f0f008 */
[----:B------:R-:W-:Y:S02]  /*9b60*/  FSEL R8, R188, -INF , !P5 ;  /* 0xff800000bc087808 */ /* 0x000fe40006800000 */
[----:B------:R-:W-:Y:S02]  /*9b70*/  ISETP.GT.AND P0, PT, R0, 0x1, P0 ;  /* 0x000000010000780c */ /* 0x000fe40000704270 */
[----:B------:R-:W-:Y:S02]  /*9b80*/  PLOP3.LUT P5, PT, PT, PT, UP0, 0x80, 0x0 ;  /* 0x000000000000781c */ /* 0x000fe40003faf008 */
[----:B------:R-:W-:Y:S02]  /*9b90*/  ISETP.LT.OR P0, PT, R2, 0x2, P0 ;  /* 0x000000020200780c */ /* 0x000fe40000701670 */
[----:B------:R-:W-:Y:S02]  /*9ba0*/  ISETP.GT.AND P5, PT, R0, 0x9, P5 ;  /* 0x000000090000780c */ /* 0x000fe40002fa4270 */
[----:B------:R-:W-:Y:S02]  /*9bb0*/  FSEL R10, R187, -INF , !P0 ;  /* 0xff800000bb0a7808 */ /* 0x000fe40004000000 */
[----:B------:R-:W-:Y:S02]  /*9bc0*/  PLOP3.LUT P0, PT, PT, PT, UP0, 0x80, 0x0 ;  /* 0x000000000000781c */ /* 0x000fe40003f0f008 */
[----:B------:R-:W-:Y:S02]  /*9bd0*/  ISETP.LT.OR P6, PT, R2, 0x9, P6 ;  /* 0x000000090200780c */ /* 0x000fe400037c1670 */
[----:B------:R-:W-:Y:S02]  /*9be0*/  ISETP.GT.AND P0, PT, R0, 0x10, P0 ;  /* 0x000000100000780c */ /* 0x000fe40000704270 */
[C---:B------:R-:W-:Y:S02]  /*9bf0*/  ISETP.LT.OR P5, PT, R2.reuse, 0xa, P5 ;  /* 0x0000000a0200780c */ /* 0x040fe40002fa1670 */
[----:B------:R-:W-:Y:S02]  /*9c00*/  ISETP.LT.OR P0, PT, R2, 0x11, P0 ;  /* 0x000000110200780c */ /* 0x000fe40000701670 */
[----:B------:R-:W-:Y:S02]  /*9c10*/  FSEL R9, R184, -INF , !P6 ;  /* 0xff800000b8097808 */ /* 0x000fe40007000000 */
[----:B------:R-:W-:Y:S02]  /*9c20*/  FSEL R175, R175, -INF , !P0 ;  /* 0xff800000afaf7808 */ /* 0x000fe40004000000 */
[----:B------:R-:W-:Y:S02]  /*9c30*/  PLOP3.LUT P0, PT, PT, PT, UP0, 0x80, 0x0 ;  /* 0x000000000000781c */ /* 0x000fe40003f0f008 */
        /* <DEDUP_REMOVED lines=40> */
[----:B------:R-:W-:Y:S01]  /*9ec0*/  ISETP.GT.AND P5, PT, R0, 0x39, P5 ;  /* 0x000000390000780c */ /* 0x000fe20002fa4270 */
[--C-:B-1----:R-:W-:Y:S01]  /*9ed0*/  IMAD.IADD R0, R6, 0x1, R3.reuse ;  /* 0x0000000106007824 */ /* 0x102fe200078e0203 */
[C---:B------:R-:W-:Y:S02]  /*9ee0*/  ISETP.LT.OR P6, PT, R2.reuse, 0x39, P6 ;  /* 0x000000390200780c */ /* 0x040fe400037c1670 */
[----:B------:R-:W-:Y:S01]  /*9ef0*/  ISETP.LT.OR P5, PT, R2, 0x3a, P5 ;  /* 0x0000003a0200780c */ /* 0x000fe20002fa1670 */
[----:B------:R-:W-:Y:S01]  /*9f00*/  IMAD.IADD R2, R7, 0x1, R3 ;  /* 0x0000000107027824 */ /* 0x000fe200078e0203 */
[----:B------:R-:W-:Y:S02]  /*9f10*/  FSEL R197, R13, -INF , !P6 ;  /* 0xff8000000dc57808 */ /* 0x000fe40007000000 */
[----:B------:R-:W-:Y:S01]  /*9f20*/  FSEL R198, R12, -INF , !P5 ;  /* 0xff8000000cc67808 */ /* 0x000fe20006800000 */
        /* <DEDUP_REMOVED lines=15> */
.L_x_969:
[----:B------:R-:W-:Y:S04]  /*a020*/  MOV R5, c[0x0][0x32c] ;  /* 0x0000cb0000057a02 */ /* 0x000fe80000000f00 */
[----:B------:R-:W-:Y:S11]  /*a030*/  ISETP.NE.AND P0, PT, R5, 0x1, PT ;  /* 0x000000010500780c */ /* 0x000ff60003f05270 */
[----:B------:R-:W-:Y:S02]  /*a040*/  @!UPT UIADD3 URZ, URZ, URZ, URZ ;  /* 0x0000003f3f3ff290 */ /* 0x000fe4000fffe03f */
[----:B------:R-:W-:Y:S05]  /*a050*/  @P0 IMAD.HI.U32 R5, R3, c[0x0][0x330], RZ ;  /* 0x0000cc0003050a27 */ /* 0x000fea00078e00ff */
[----:B------:R-:W-:Y:S02]  /*a060*/  @P0 SHF.R.U32.HI R3, RZ, c[0x0][0x334], R5 ;  /* 0x0000cd00ff030a19 */ /* 0x000fe40000011605 */
.L_x_970:
[----:B------:R-:W-:Y:S05]  /*a070*/  BSYNC B0 ;  /* 0x0000000000007941 */ /* 0x000fea0003800000 */
.L_x_968:
[----:B------:R-:W-:Y:S04]  /*a080*/  IMAD R4, R3, c[0x0][0x32c], -R4 ;  /* 0x0000cb0003047a24 */ /* 0x000fe800078e0a04 */
[----:B------:R-:W-:Y:S05]  /*a090*/  IMAD.IADD R4, R4, 0x1, -R199 ;  /* 0x0000000104047824 */ /* 0x000fea00078e0ac7 */
[----:B------:R-:W-:Y:S02]  /*a0a0*/  IADD3 R3, R4, c[0x0][0x32c], RZ ;  /* 0x0000cb0004037a10 */ /* 0x000fe40007ffe0ff */
[----:B------:R-:W-:Y:S02]  /*a0b0*/  IMNMX R0, R0, R4, !PT ;  /* 0x0000000400007217 */ /* 0x000fe40007800200 */
[----:B------:R-:W-:Y:S02]  /*a0c0*/  IMNMX R2, R2, R3, PT ;  /* 0x0000000302027217 */ /* 0x000fe40003800200 */
.L_x_967:
[----:B------:R-:W-:Y:S01]  /*a0d0*/  FMNMX.FTZ R3, R8, R133, !PT ;  /* 0x0000008508037209 */ /* 0x000fe20007810000 */
[----:B------:R-:W-:Y:S01]  /*a0e0*/  LDSM.16.MT88.4 R28, [R208+0x100] ;  /* 0x00010000d01c783b */ /* 0x000fe20000004200 */
[----:B------:R-:W-:Y:S02]  /*a0f0*/  PLOP3.LUT P0, PT, PT, PT, UP0, 0x80, 0x0 ;  /* 0x000000000000781c */ /* 0x000fe40003f0f008 */
[----:B------:R-:W-:Y:S02]  /*a100*/  FMNMX.FTZ R3, R10, R3, !PT ;  /* 0x000000030a037209 */ /* 0x000fe40007810000 */
[C---:B------:R-:W-:Y:S02]  /*a110*/  ISETP.GT.AND P0, PT, R0.reuse, RZ, P0 ;  /* 0x000000ff0000720c */ /* 0x040fe40000704270 */
[----:B------:R-:W-:Y:S02]  /*a120*/  FMNMX.FTZ R3, R9, R3, !PT ;  /* 0x0000000309037209 */ /* 0x000fe40007810000 */
[----:B------:R-:W-:Y:S02]  /*a130*/  PLOP3.LUT P6, PT, PT, PT, UP0, 0x80, 0x0 ;  /* 0x000000000000781c */ /* 0x000fe40003fcf008 */
[----:B------:R-:W-:Y:S02]  /*a140*/  FMNMX.FTZ R3, R11, R3, !PT ;  /* 0x000000030b037209 */ /* 0x000fe40007810000 */
[----:B------:R-:W-:Y:S02]  /*a150*/  ISETP.GT.AND P6, PT, R0, 0x1, P6 ;  /* 0x000000010000780c */ /* 0x000fe400037c4270 */
[----:B------:R-:W-:Y:S02]  /*a160*/  FMNMX.FTZ R3, R175, R3, !PT ;  /* 0x00000003af037209 */ /* 0x000fe40007810000 */
[----:B------:R-:W-:Y:S02]  /*a170*/  PLOP3.LUT P5, PT, PT, PT, UP0, 0x80, 0x0 ;  /* 0x000000000000781c */ /* 0x000fe40003faf008 */
[----:B------:R-:W-:Y:S02]  /*a180*/  ISETP.LT.OR P0, PT, R2, 0x1, P0 ;  /* 0x000000010200780c */ /* 0x000fe40000701670 */
[----:B------:R-:W-:Y:S02]  /*a190*/  FMNMX.FTZ R3, R178, R3, !PT ;  /* 0x00000003b2037209 */ /* 0x000fe40007810000 */
[----:B------:R-:W-:Y:S02]  /*a1a0*/  ISETP.GT.AND P5, PT, R0, 0x8, P5 ;  /* 0x000000080000780c */ /* 0x000fe40002fa4270 */
[----:B------:R-:W-:Y:S02]  /*a1b0*/  ISETP.LT.OR P6, PT, R2, 0x2, P6 ;  /* 0x000000020200780c */ /* 0x000fe400037c1670 */
[----:B------:R-:W-:Y:S02]  /*a1c0*/  FSEL R4, R191, -INF , !P0 ;  /* 0xff800000bf047808 */ /* 0x000fe40004000000 */
[----:B------:R-:W-:Y:S02]  /*a1d0*/  PLOP3.LUT P0, PT, PT, PT, UP0, 0x80, 0x0 ;  /* 0x000000000000781c */ /* 0x000fe40003f0f008 */
[----:B------:R-:W-:Y:S02]  /*a1e0*/  FMNMX.FTZ R3, R179, R3, !PT ;  /* 0x00000003b3037209 */ /* 0x000fe40007810000 */
[----:B------:R-:W-:Y:S02]  /*a1f0*/  FSEL R6, R192, -INF , !P6 ;  /* 0xff800000c0067808 */ /* 0x000fe40007000000 */
[----:B------:R-:W-:Y:S02]  /*a200*/  ISETP.GT.AND P0, PT, R0, 0x9, P0 ;  /* 0x000000090000780c */ /* 0x000fe40000704270 */
[----:B------:R-:W-:Y:S02]  /*a210*/  FMNMX.FTZ R12, R4, R134, !PT ;  /* 0x00000086040c7209 */ /* 0x000fe40007810000 */
[----:B------:R-:W-:Y:S02]  /*a220*/  PLOP3.LUT P6, PT, PT, PT, UP0, 0x80, 0x0 ;  /* 0x000000000000781c */ /* 0x000fe40003fcf008 */
[----:B------:R-:W-:Y:S02]  /*a230*/  ISETP.LT.OR P5, PT, R2, 0x9, P5 ;  /* 0x000000090200780c */ /* 0x000fe40002fa1670 */
[----:B------:R-:W-:Y:S02]  /*a240*/  FMNMX.FTZ R3, R180, R3, !PT ;  /* 0x00000003b4037209 */ /* 0x000fe40007810000 */
[----:B------:R-:W-:Y:S02]  /*a250*/  ISETP.GT.AND P6, PT, R0, 0x10, P6 ;  /* 0x000000100000780c */ /* 0x000fe400037c4270 */
[----:B------:R-:W-:Y:S02]  /*a260*/  FSEL R5, R189, -INF , !P5 ;  /* 0xff800000bd057808 */ /* 0x000fe40006800000 */
[----:B------:R-:W-:Y:S02]  /*a270*/  PLOP3.LUT P5, PT, PT, PT, UP0, 0x80, 0x0 ;  /* 0x000000000000781c */ /* 0x000fe40003faf008 */
[----:B------:R-:W-:Y:S02]  /*a280*/  FMNMX.FTZ R12, R6, R12, !PT ;  /* 0x0000000c060c7209 */ /* 0x000fe40007810000 */
        /* <DEDUP_REMOVED lines=15> */
[----:B------:R-:W-:Y:S02]  /*a380*/  ISETP.LT.OR P0, PT, R2, 0x19, P0 ;  /* 0x000000190200780c */ /* 0x000fe40000701670 */
[----:B------:R-:W-:Y:S02]  /*a390*/  FSEL R186, R186, -INF , !P5 ;  /* 0xff800000baba7808 */ /* 0x000fe40006800000 */
[----:B------:R-:W-:Y:S02]  /*a3a0*/  PLOP3.LUT P5, PT, PT, PT, UP0, 0x80, 0x0 ;  /* 0x000000000000781c */ /* 0x000fe40003faf008 */
[----:B------:R-:W-:Y:S02]  /*a3b0*/  FMNMX.FTZ R12, R185, R12, !PT ;  /* 0x0000000cb90c7209 */ /* 0x000fe40007810000 */
[----:B------:R-:W-:Y:S02]  /*a3c0*/  FMNMX.FTZ R3, R188, R3, !PT ;  /* 0x00000003bc037209 */ /* 0x000fe40007810000 */
[----:B------:R-:W-:Y:S02]  /*a3d0*/  FSEL R176, R176, -INF , !P0 ;  /* 0xff800000b0b07808 */ /* 0x000fe40004000000 */
[----:B------:R-:W-:Y:S02]  /*a3e0*/  ISETP.LT.OR P6, PT, R2, 0x1a, P6 ;  /* 0x0000001a0200780c */ /* 0x000fe400037c1670 */
[----:B------:R-:W-:Y:S02]  /*a3f0*/  ISETP.GT.AND P5, PT, R0, 0x20, P5 ;  /* 0x000000200000780c */ /* 0x000fe40002fa4270 */
[----:B------:R-:W-:Y:S02]  /*a400*/  FMNMX.FTZ R12, R186, R12, !PT ;  /* 0x0000000cba0c7209 */ /* 0x000fe40007810000 */
[----:B------:R-:W-:Y:S02]  /*a410*/  PLOP3.LUT P0, PT, PT, PT, UP0, 0x80, 0x0 ;  /* 0x000000000000781c */ /* 0x000fe40003f0f008 */
[----:B------:R-:W-:Y:S02]  /*a420*/  FMNMX.FTZ R3, R195, R3, !PT ;  /* 0x00000003c3037209 */ /* 0x000fe40007810000 */
[----:B------:R-:W-:Y:S02]  /*a430*/  FSEL R177, R177, -INF , !P6 ;  /* 0xff800000b1b17808 */ /* 0x000fe40007000000 */
[----:B------:R-:W-:Y:S02]  /*a440*/  FMNMX.FTZ R12, R176, R12, !PT ;  /* 0x0000000cb00c7209 */ /* 0x000fe40007810000 */
[----:B------:R-:W-:Y:S02]  /*a450*/  ISETP.GT.AND P0, PT, R0, 0x21, P0 ;  /* 0x000000210000780c */ /* 0x000fe40000704270 */
[----:B------:R-:W-:Y:S02]  /*a460*/  ISETP.LT.OR P5, PT, R2, 0x21, P5 ;  /* 0x000000210200780c */ /* 0x000fe40002fa1670 */
[----:B------:R-:W-:Y:S02]  /*a470*/  PLOP3.LUT P6, PT, PT, PT, UP0, 0x80, 0x0 ;  /* 0x000000000000781c */ /* 0x000fe40003fcf008 */
[----:B------:R-:W-:Y:S02]  /*a480*/  FMNMX.FTZ R3, R196, R3, !PT ;  /* 0x00000003c4037209 */ /* 0x000fe40007810000 */
[----:B------:R-:W-:Y:S02]  /*a490*/  FSEL R173, R173, -INF , !P5 ;  /* 0xff800000adad7808 */ /* 0x000fe40006800000 */
[----:B------:R-:W-:Y:S02]  /*a4a0*/  FMNMX.FTZ R12, R177, R12, !PT ;  /* 0x0000000cb10c7209 */ /* 0x000fe40007810000 */
[----:B------:R-:W-:Y:S02]  /*a4b0*/  ISETP.LT.OR P0, PT, R2, 0x22, P0 ;  /* 0x000000220200780c */ /* 0x000fe40000701670 */
[----:B------:R-:W-:Y:S02]  /*a4c0*/  ISETP.GT.AND P6, PT, R0, 0x28, P6 ;  /* 0x000000280000780c */ /* 0x000fe400037c4270 */
        /* <DEDUP_REMOVED lines=9> */
[----:B------:R-:W-:Y:S01]  /*a560*/  FMNMX.FTZ R12, R174, R12, !PT ;  /* 0x0000000cae0c7209 */ /* 0x000fe20007810000 */
[----:B------:R-:W-:Y:S01]  /*a570*/  SHFL.BFLY PT, R13, R3, 0x2, 0x1f ;  /* 0x0c401f00030d7f89 */ /* 0x000fe200000e0000 */
[----:B------:R-:W-:Y:S02]  /*a580*/  ISETP.GT.AND P0, PT, R0, 0x30, P0 ;  /* 0x000000300000780c */ /* 0x000fe40000704270 */
[----:B------:R-:W-:Y:S02]  /*a590*/  ISETP.LT.OR P5, PT, R2, 0x2a, P5 ;  /* 0x0000002a0200780c */ /* 0x000fe40002fa1670 */
[----:B------:R-:W-:Y:S02]  /*a5a0*/  PLOP3.LUT P6, PT, PT, PT, UP0, 0x80, 0x0 ;  /* 0x000000000000781c */ /* 0x000fe40003fcf008 */
[----:B------:R-:W-:Y:S02]  /*a5b0*/  FSEL R187, R22, -INF , !P5 ;  /* 0xff80000016bb7808 */ /* 0x000fe40006800000 */
[----:B------:R-:W-:Y:S02]  /*a5c0*/  ISETP.LT.OR P0, PT, R2, 0x31, P0 ;  /* 0x000000310200780c */ /* 0x000fe40000701670 */
[C---:B------:R-:W-:Y:S02]  /*a5d0*/  ISETP.GT.AND P6, PT, R0.reuse, 0x31, P6 ;  /* 0x000000310000780c */ /* 0x040fe400037c4270 */
[----:B------:R-:W-:Y:S02]  /*a5e0*/  FMNMX.FTZ R12, R181, R12, !PT ;  /* 0x0000000cb50c7209 */ /* 0x000fe40007810000 */
[----:B------:R-:W-:Y:S02]  /*a5f0*/  PLOP3.LUT P5, PT, PT, PT, UP0, 0x80, 0x0 ;  /* 0x000000000000781c */ /* 0x000fe40003faf008 */
[----:B------:R-:W-:Y:S02]  /*a600*/  FSEL R192, R21, -INF , !P0 ;  /* 0xff80000015c07808 */ /* 0x000fe40004000000 */
[----:B------:R-:W-:Y:S02]  /*a610*/  FMNMX.FTZ R12, R187, R12, !PT ;  /* 0x0000000cbb0c7209 */ /* 0x000fe40007810000 */
[----:B------:R-:W-:Y:S02]  /*a620*/  ISETP.GT.AND P5, PT, R0, 0x38, P5 ;  /* 0x000000380000780c */ /* 0x000fe40002fa4270 */
[----:B------:R-:W-:Y:S02]  /*a630*/  ISETP.LT.OR P6, PT, R2, 0x32, P6 ;  /* 0x000000320200780c */ /* 0x000fe400037c1670 */
[----:B------:R-:W-:Y:S01]  /*a640*/  PLOP3.LUT P0, PT, PT, PT, UP0, 0x80, 0x0 ;  /* 0x000000000000781c */ /* 0x000fe20003f0f008 */
[----:B------:R-:W-:Y:S01]  /*a650*/  UISETP.GT.AND UP0, UPT, UR14, UR17, UPT ;  /* 0x000000110e00728c */ /* 0x000fe2000bf04270 */
[----:B------:R-:W-:Y:S01]  /*a660*/  FSEL R193, R20, -INF , !P6 ;  /* 0xff80000014c17808 */ /* 0x000fe20007000000 */
[----:B------:R-:W-:Y:S01]  /*a670*/  UIADD3 UR14, UR14, -0x1, URZ ;  /* 0xffffffff0e0e7890 */ /* 0x000fe2000fffe03f */
[----:B------:R-:W-:Y:S01]  /*a680*/  ISETP.GT.AND P0, PT, R0, 0x39, P0 ;  /* 0x000000390000780c */ /* 0x000fe20000704270 */
[----:B------:R-:W-:Y:S01]  /*a690*/  LDSM.16.MT88.4 R20, [R206+0x100] ;  /* 0x00010000ce14783b */ /* 0x000fe20000004200 */
[----:B------:R-:W-:Y:S02]  /*a6a0*/  FMNMX.FTZ R0, R192, R12, !PT ;  /* 0x0000000cc0007209 */ /* 0x000fe40007810000 */
[C---:B------:R-:W-:Y:S02]  /*a6b0*/  ISETP.LT.OR P5, PT, R2.reuse, 0x39, P5 ;  /* 0x000000390200780c */ /* 0x040fe40002fa1670 */
[----:B------:R-:W-:Y:S02]  /*a6c0*/  ISETP.LT.OR P0, PT, R2, 0x3a, P0 ;  /* 0x0000003a0200780c */ /* 0x000fe40000701670 */
[----:B------:R-:W-:Y:S02]  /*a6d0*/  FSEL R194, R16, -INF , !P5 ;  /* 0xff80000010c27808 */ /* 0x000fe40006800000 */
        /* <DEDUP_REMOVED lines=35> */
[----:B------:R-:W-:Y:S01]  /*a910*/  PLOP3.LUT P0, PT, PT, PT, UP0, 0x80, 0x0 ;  /* 0x000000000000781c */ /* 0x000fe20003f0f008 */
        /* <DEDUP_REMOVED lines=30> */
[C---:B------:R-:W-:Y:S01]  /*ab00*/  FMUL.FTZ R60, R2.reuse, R60 ;  /* 0x0000003c023c7220 */ /* 0x040fe20000410000 */
        /* <DEDUP_REMOVED lines=12> */
[C---:B------:R-:W-:Y:S01]  /*abd0*/  FMUL.FTZ R77, R2.reuse, R77 ;  /* 0x0000004d024d7220 */ /* 0x040fe20000410000 */
        /* <DEDUP_REMOVED lines=26> */
[----:B------:R-:W-:Y:S02]  /*ad80*/  FMUL.FTZ R35, R0, R167 ;  /* 0x000000a700237220 */ /* 0x000fe40000410000 */
[--C-:B-1----:R-:W-:Y:S01]  /*ad90*/  FFMA.FTZ R134, R178, c[0x0][0x2d0], -R172.reuse ;  /* 0x0000b400b2867a23 */ /* 0x102fe200000108ac */
[----:B------:R-:W-:Y:S01]  /*ada0*/  LDSM.16.MT88.4 R156, [R205+0x2900] ;  /* 0x00290000cd9c783b */ /* 0x000fe20000004200 */
[C---:B------:R-:W-:Y:S01]  /*adb0*/  FMUL.FTZ R20, R2.reuse, R152 ;  /* 0x0000009802147220 */ /* 0x040fe20000410000 */
[C---:B------:R-:W-:Y:S01]  /*adc0*/  HMMA.16816.F32 R16, R168.reuse, R22, R16 ;  /* 0x00000016a810723c */ /* 0x040fe20000001810 */
[----:B------:R1:W5:Y:S03]  /*add0*/  MUFU.EX2 R238, R134 ;  /* 0x0000008600ee7308 */ /* 0x0003660000000800 */
        /* <DEDUP_REMOVED lines=17> */
[----:B------:R1:W-:Y:S02]  /*aef0*/  MUFU.EX2 R237, R134 ;  /* 0x0000008600ed7308 */ /* 0x0003e40000000800 */
        /* <DEDUP_REMOVED lines=17> */
[----:B------:R-:W-:Y:S02]  /*b010*/  FMUL.FTZ R67, R0, R67 ;  /* 0x0000004300437220 */ /* 0x000fe40000410000 */
[--C-:B-1----:R-:W-:Y:S02]  /*b020*/  FFMA.FTZ R134, R180, c[0x0][0x2d0], -R172.reuse ;  /* 0x0000b400b4867a23 */ /* 0x102fe400000108ac */
[C---:B----4-:R-:W-:Y:S02]  /*b030*/  HMMA.16816.F32 R44, R168.reuse, R144, R44 ;  /* 0x00000090a82c723c */ /* 0x050fe4000000182c */
[----:B------:R1:W-:Y:S02]  /*b040*/  MUFU.EX2 R236, R134 ;  /* 0x0000008600ec7308 */ /* 0x0003e40000000800 */
[C---:B------:R-:W-:Y:S02]  /*b050*/  FMUL.FTZ R70, R0.reuse, R70 ;  /* 0x0000004600467220 */ /* 0x040fe40000410000 */
[C---:B------:R-:W-:Y:S02]  /*b060*/  FMUL.FTZ R71, R0.reuse, R71 ;  /* 0x0000004700477220 */ /* 0x040fe40000410000 */
[C---:B------:R-:W-:Y:S01]  /*b070*/  HMMA.16816.F32 R48, R168.reuse, R146, R48 ;  /* 0x00000092a830723c */ /* 0x040fe20000001830 */
[----:B------:R-:W4:Y:S03]  /*b080*/  LDSM.16.MT88.4 R144, [R205+0x4100] ;  /* 0x00410000cd90783b */ /* 0x000f260000004200 */
        /* <DEDUP_REMOVED lines=9> */
[C---:B------:R-:W-:Y:S02]  /*b120*/  FMUL.FTZ R86, R0.reuse, R86 ;  /* 0x0000005600567220 */ /* 0x040fe40000410000 */
[----:B------:R-:W-:Y:S02]  /*b130*/  FMUL.FTZ R87, R0, R87 ;  /* 0x0000005700577220 */ /* 0x000fe40000410000 */
[C---:B---3--:R-:W-:Y:S04]  /*b140*/  HMMA.16816.F32 R60, R168.reuse, R140, R60 ;  /* 0x0000008ca83c723c */ /* 0x048fe8000000183c */
[----:B------:R-:W-:Y:S02]  /*b150*/  FMUL.FTZ R89, R2, R89 ;  /* 0x0000005902597220 */ /* 0x000fe40000410000 */
[C---:B------:R-:W-:Y:S02]  /*b160*/  FMUL.FTZ R90, R0.reuse, R90 ;  /* 0x0000005a005a7220 */ /* 0x040fe40000410000 */
[C---:B------:R-:W-:Y:S01]  /*b170*/  HMMA.16816.F32 R64, R168.reuse, R142, R64 ;  /* 0x0000008ea840723c */ /* 0x040fe20000001840 */
[----:B------:R-:W3:Y:S03]  /*b180*/  LDSM.16.MT88.4 R140, [R208+0x4100] ;  /* 0x00410000d08c783b */ /* 0x000ee60000004200 */
[----:B------:R-:W-:Y:S02]  /*b190*/  FMUL.FTZ R91, R0, R91 ;  /* 0x0000005b005b7220 */ /* 0x000fe40000410000 */
[C---:B------:R-:W-:Y:S02]  /*b1a0*/  FMUL.FTZ R92, R2.reuse, R92 ;  /* 0x0000005c025c7220 */ /* 0x040fe40000410000 */
[C---:B----4-:R-:W-:Y:S04]  /*b1b0*/  HMMA.16816.F32 R68, R168.reuse, R144, R68 ;  /* 0x00000090a844723c */ /* 0x050fe80000001844 */
[----:B------:R-:W-:Y:S02]  /*b1c0*/  FMUL.FTZ R93, R2, R93 ;  /* 0x0000005d025d7220 */ /* 0x000fe40000410000 */
[C---:B------:R-:W-:Y:S02]  /*b1d0*/  FMUL.FTZ R94, R0.reuse, R94 ;  /* 0x0000005e005e7220 */ /* 0x040fe40000410000 */
[C---:B------:R-:W-:Y:S01]  /*b1e0*/  HMMA.16816.F32 R72, R168.reuse, R146, R72 ;  /* 0x00000092a848723c */ /* 0x040fe20000001848 */
[----:B------:R-:W4:Y:S03]  /*b1f0*/  LDSM.16.MT88.4 R144, [R207+0x4100] ;  /* 0x00410000cf90783b */ /* 0x000f260000004200 */
[--C-:B-1----:R-:W-:Y:S02]  /*b200*/  FFMA.FTZ R134, R185, c[0x0][0x2d0], -R133.reuse ;  /* 0x0000b400b9867a23 */ /* 0x102fe40000010885 */
[----:B------:R-:W-:Y:S02]  /*b210*/  FMUL.FTZ R95, R0, R95 ;  /* 0x0000005f005f7220 */ /* 0x000fe40000410000 */
[C---:B------:R-:W-:Y:S01]  /*b220*/  FMUL.FTZ R96, R2.reuse, R96 ;  /* 0x0000006002607220 */ /* 0x040fe20000410000 */
[C---:B--2---:R-:W-:Y:S01]  /*b230*/  HMMA.16816.F32 R76, R168.reuse, R136, R76 ;  /* 0x00000088a84c723c */ /* 0x044fe2000000184c */
[----:B------:R1:W-:Y:S02]  /*b240*/  MUFU.EX2 R191, R134 ;  /* 0x0000008600bf7308 */ /* 0x0003e40000000800 */
[----:B------:R-:W-:Y:S02]  /*b250*/  FMUL.FTZ R97, R2, R97 ;  /* 0x0000006102617220 */ /* 0x000fe40000410000 */
[C---:B------:R-:W-:Y:S02]  /*b260*/  FMUL.FTZ R98, R0.reuse, R98 ;  /* 0x0000006200627220 */ /* 0x040fe40000410000 */
[----:B------:R-:W-:Y:S01]  /*b270*/  FMUL.FTZ R99, R0, R99 ;  /* 0x0000006300637220 */ /* 0x000fe20000410000 */
        /* <DEDUP_REMOVED lines=11> */
[C---:B----4-:R-:W-:Y:S01]  /*b330*/  HMMA.16816.F32 R92, R168.reuse, R144, R92 ;  /* 0x00000090a85c723c */ /* 0x050fe2000000185c */
[----:B------:R1:W4:Y:S03]  /*b340*/  MUFU.EX2 R190, R134 ;  /* 0x0000008600be7308 */ /* 0x0003260000000800 */
[----:B------:R-:W-:Y:S02]  /*b350*/  FMUL.FTZ R105, R2, R105 ;  /* 0x0000006902697220 */ /* 0x000fe40000410000 */
[C---:B------:R-:W-:Y:S02]  /*b360*/  FMUL.FTZ R106, R0.reuse, R106 ;  /* 0x0000006a006a7220 */ /* 0x040fe40000410000 */
[C---:B------:R-:W-:Y:S01]  /*b370*/  HMMA.16816.F32 R96, R168.reuse, R146, R96 ;  /* 0x00000092a860723c */ /* 0x040fe20000001860 */
[----:B------:R-:W4:Y:S03]  /*b380*/  LDSM.16.MT88.4 R144, [R208+0x6100] ;  /* 0x00610000d090783b */ /* 0x000f260000004200 */
[----:B------:R-:W-:Y:S02]  /*b390*/  FMUL.FTZ R107, R0, R107 ;  /* 0x0000006b006b7220 */ /* 0x000fe40000410000 */
[C---:B------:R-:W-:Y:S02]  /*b3a0*/  FMUL.FTZ R108, R2.reuse, R108 ;  /* 0x0000006c026c7220 */ /* 0x040fe40000410000 */
[----:B------:R-:W-:Y:S01]  /*b3b0*/  FMUL.FTZ R109, R2, R109 ;  /* 0x0000006d026d7220 */ /* 0x000fe20000410000 */
[C---:B--2---:R-:W-:Y:S03]  /*b3c0*/  HMMA.16816.F32 R100, R168.reuse, R136, R100 ;  /* 0x00000088a864723c */ /* 0x044fe60000001864 */
[C---:B------:R-:W-:Y:S02]  /*b3d0*/  FMUL.FTZ R110, R0.reuse, R110 ;  /* 0x0000006e006e7220 */ /* 0x040fe40000410000 */
[----:B------:R-:W-:Y:S02]  /*b3e0*/  FMUL.FTZ R111, R0, R111 ;  /* 0x0000006f006f7220 */ /* 0x000fe40000410000 */
[----:B------:R-:W-:Y:S01]  /*b3f0*/  FMUL.FTZ R112, R2, R112 ;  /* 0x0000007002707220 */ /* 0x000fe20000410000 */
[C---:B------:R-:W-:Y:S01]  /*b400*/  HMMA.16816.F32 R104, R168.reuse, R138, R104 ;  /* 0x0000008aa868723c */ /* 0x040fe20000001868 */
[----:B------:R-:W2:Y:S03]  /*b410*/  LDSM.16.MT88.4 R136, [R207+0x6100] ;  /* 0x00610000cf88783b */ /* 0x000ea60000004200 */
[--C-:B-1----:R-:W-:Y:S02]  /*b420*/  FFMA.FTZ R134, R176, c[0x0][0x2d0], -R133.reuse ;  /* 0x0000b400b0867a23 */ /* 0x102fe40000010885 */
[----:B------:R-:W-:Y:S02]  /*b430*/  FMUL.FTZ R113, R2, R113 ;  /* 0x0000007102717220 */ /* 0x000fe40000410000 */
[C---:B---3--:R-:W-:Y:S01]  /*b440*/  HMMA.16816.F32 R108, R168.reuse, R140, R108 ;  /* 0x0000008ca86c723c */ /* 0x048fe2000000186c */
[----:B------:R1:W-:Y:S03]  /*b450*/  MUFU.EX2 R189, R134 ;  /* 0x0000008600bd7308 */ /* 0x0003e60000000800 */
[C---:B------:R-:W-:Y:S02]  /*b460*/  FMUL.FTZ R114, R0.reuse, R114 ;  /* 0x0000007200727220 */ /* 0x040fe40000410000 */
[----:B------:R-:W-:Y:S02]  /*b470*/  FMUL.FTZ R115, R0, R115 ;  /* 0x0000007300737220 */ /* 0x000fe40000410000 */
[C---:B------:R-:W-:Y:S04]  /*b480*/  FMUL.FTZ R116, R2.reuse, R116 ;  /* 0x0000007402747220 */ /* 0x040fe80000410000 */
[----:B------:R-:W-:Y:S01]  /*b490*/  FMUL.FTZ R117, R2, R117 ;  /* 0x0000007502757220 */ /* 0x000fe20000410000 */
[C---:B------:R-:W-:Y:S01]  /*b4a0*/  HMMA.16816.F32 R112, R168.reuse, R142, R112 ;  /* 0x0000008ea870723c */ /* 0x040fe20000001870 */
[----:B------:R-:W3:Y:S02]  /*b4b0*/  LDSM.16.MT88.4 R140, [R205+0x900] ;  /* 0x00090000cd8c783b */ /* 0x000ee40000004200 */
[C---:B------:R-:W-:Y:S02]  /*b4c0*/  FMUL.FTZ R118, R0.reuse, R118 ;  /* 0x0000007600767220 */ /* 0x040fe40000410000 */
[----:B------:R-:W-:Y:S02]  /*b4d0*/  FMUL.FTZ R119, R0, R119 ;  /* 0x0000007700777220 */ /* 0x000fe40000410000 */
[C---:B------:R-:W-:Y:S02]  /*b4e0*/  FMUL.FTZ R120, R2.reuse, R120 ;  /* 0x0000007802787220 */ /* 0x040fe40000410000 */
[----:B------:R-:W-:Y:S03]  /*b4f0*/  FMUL.FTZ R121, R2, R121 ;  /* 0x0000007902797220 */ /* 0x000fe60000410000 */
[C---:B----4-:R-:W-:Y:S03]  /*b500*/  HMMA.16816.F32 R116, R168.reuse, R144, R116 ;  /* 0x00000090a874723c */ /* 0x050fe60000001874 */
[C---:B------:R-:W-:Y:S02]  /*b510*/  FMUL.FTZ R122, R0.reuse, R122 ;  /* 0x0000007a007a7220 */ /* 0x040fe40000410000 */
[----:B------:R-:W-:Y:S02]  /*b520*/  FMUL.FTZ R123, R0, R123 ;  /* 0x0000007b007b7220 */ /* 0x000fe40000410000 */
[--C-:B-1----:R-:W-:Y:S02]  /*b530*/  FFMA.FTZ R134, R177, c[0x0][0x2d0], -R133.reuse ;  /* 0x0000b400b1867a23 */ /* 0x102fe40000010885 */
[----:B------:R-:W-:Y:S02]  /*b540*/  LDSM.16.MT88.4 R176, [R206+0x3900] ;  /* 0x00390000ceb0783b */ /* 0x000fe40000004200 */
[----:B------:R1:W4:Y:S01]  /*b550*/  MUFU.EX2 R186, R134 ;  /* 0x0000008600ba7308 */ /* 0x0003220000000800 */
[C---:B------:R-:W-:Y:S03]  /*b560*/  HMMA.16816.F32 R120, R168.reuse, R146, R120 ;  /* 0x00000092a878723c */ /* 0x040fe60000001878 */
[C---:B------:R-:W-:Y:S02]  /*b570*/  FMUL.FTZ R124, R2.reuse, R124 ;  /* 0x0000007c027c7220 */ /* 0x040fe40000410000 */
[----:B------:R-:W-:Y:S01]  /*b580*/  FMUL.FTZ R125, R2, R125 ;  /* 0x0000007d027d7220 */ /* 0x000fe20000410000 */
[----:B------:R-:W3:Y:S01]  /*b590*/  LDSM.16.MT88.4 R144, [R208+0x900] ;  /* 0x00090000d090783b */ /* 0x000ee20000004200 */
[C---:B------:R-:W-:Y:S02]  /*b5a0*/  FMUL.FTZ R126, R0.reuse, R126 ;  /* 0x0000007e007e7220 */ /* 0x040fe40000410000 */
[----:B------:R-:W-:Y:S03]  /*b5b0*/  FMUL.FTZ R127, R0, R127 ;  /* 0x0000007f007f7220 */ /* 0x000fe60000410000 */
[C---:B------:R-:W-:Y:S02]  /*b5c0*/  FMUL.FTZ R128, R2.reuse, R128 ;  /* 0x0000008002807220 */ /* 0x040fe40000410000 */
[----:B------:R-:W-:Y:S02]  /*b5d0*/  FMUL.FTZ R129, R2, R129 ;  /* 0x0000008102817220 */ /* 0x000fe40000410000 */
[C---:B--2---:R-:W-:Y:S03]  /*b5e0*/  HMMA.16816.F32 R124, R168.reuse, R136, R124 ;  /* 0x00000088a87c723c */ /* 0x044fe6000000187c */
[C---:B------:R-:W-:Y:S02]  /*b5f0*/  FMUL.FTZ R130, R0.reuse, R130 ;  /* 0x0000008200827220 */ /* 0x040fe40000410000 */
[----:B------:R-:W-:Y:S02]  /*b600*/  FMUL.FTZ R131, R0, R131 ;  /* 0x0000008300837220 */ /* 0x000fe40000410000 */
[----:B-----5:R-:W-:Y:S01]  /*b610*/  F2FP.PACK_AB R136, R238, R239 ;  /* 0x000000efee88723e */ /* 0x020fe200000000ff */
[--C-:B-1----:R-:W-:Y:S01]  /*b620*/  FFMA.FTZ R134, R182, c[0x0][0x2d0], -R172.reuse ;  /* 0x0000b400b6867a23 */ /* 0x102fe200000108ac */
[----:B------:R-:W-:Y:S03]  /*b630*/  F2FP.PACK_AB R137, R190, R191 ;  /* 0x000000bfbe89723e */ /* 0x000fe600000000ff */
[----:B------:R-:W-:Y:S01]  /*b640*/  HMMA.16816.F32 R128, R168, R138, R128 ;  /* 0x0000008aa880723c */ /* 0x000fe20000001880 */
[----:B------:R1:W-:Y:S06]  /*b650*/  MUFU.EX2 R235, R134 ;  /* 0x0000008600eb7308 */ /* 0x0003ec0000000800 */
[----:B------:R-:W-:Y:S02]  /*b660*/  F2FP.PACK_AB R138, R236, R237 ;  /* 0x000000edec8a723e */ /* 0x000fe400000000ff */
[----:B----4-:R-:W-:Y:S07]  /*b670*/  F2FP.PACK_AB R139, R186, R189 ;  /* 0x000000bdba8b723e */ /* 0x010fee00000000ff */
[C---:B---3--:R-:W-:Y:S08]  /*b680*/  HMMA.16816.F32 R4, R136.reuse, R140, R4 ;  /* 0x0000008c8804723c */ /* 0x048ff00000001804 */
[C---:B------:R-:W-:Y:S01]  /*b690*/  HMMA.16816.F32 R8, R136.reuse, R142, R8 ;  /* 0x0000008e8808723c */ /* 0x040fe20000001808 */
[----:B------:R-:W2:Y:S03]  /*b6a0*/  LDSM.16.MT88.4 R140, [R206+0x2900] ;  /* 0x00290000ce8c783b */ /* 0x000ea60000004200 */
[--C-:B-1----:R-:W-:Y:S04]  /*b6b0*/  FFMA.FTZ R134, R183, c[0x0][0x2d0], -R172.reuse ;  /* 0x0000b400b7867a23 */ /* 0x102fe800000108ac */
[C---:B------:R-:W-:Y:S01]  /*b6c0*/  HMMA.16816.F32 R12, R136.reuse, R148, R12 ;  /* 0x00000094880c723c */ /* 0x040fe2000000180c */
[----:B------:R1:W3:Y:S07]  /*b6d0*/  MUFU.EX2 R234, R134 ;  /* 0x0000008600ea7308 */ /* 0x0002ee0000000800 */
[C---:B------:R-:W-:Y:S01]  /*b6e0*/  HMMA.16816.F32 R16, R136.reuse, R150, R16 ;  /* 0x000000968810723c */ /* 0x040fe20000001810 */
[----:B------:R-:W-:Y:S07]  /*b6f0*/  LDSM.16.MT88.4 R148, [R207+0x2900] ;  /* 0x00290000cf94783b */ /* 0x000fee0000004200 */
[C---:B------:R-:W-:Y:S08]  /*b700*/  HMMA.16816.F32 R20, R136.reuse, R144, R20 ;  /* 0x000000908814723c */ /* 0x040ff00000001814 */
[C---:B------:R-:W-:Y:S01]  /*b710*/  HMMA.16816.F32 R24, R136.reuse, R146, R24 ;  /* 0x000000928818723c */ /* 0x040fe20000001818 */
[----:B------:R-:W4:Y:S03]  /*b720*/  LDSM.16.MT88.4 R144, [R208+0x2900] ;  /* 0x00290000d090783b */ /* 0x000f260000004200 */
[--C-:B-1----:R-:W-:Y:S04]  /*b730*/  FFMA.FTZ R134, R184, c[0x0][0x2d0], -R172.reuse ;  /* 0x0000b400b8867a23 */ /* 0x102fe800000108ac */
[C---:B------:R-:W-:Y:S01]  /*b740*/  HMMA.16816.F32 R28, R136.reuse, R152, R28 ;  /* 0x00000098881c723c */ /* 0x040fe2000000181c */
[----:B------:R1:W-:Y:S07]  /*b750*/  MUFU.EX2 R233, R134 ;  /* 0x0000008600e97308 */ /* 0x0003ee0000000800 */
[C---:B------:R-:W-:Y:S01]  /*b760*/  HMMA.16816.F32 R32, R136.reuse, R154, R32 ;  /* 0x0000009a8820723c */ /* 0x040fe20000001820 */
[----:B------:R-:W5:Y:S07]  /*b770*/  LDSM.16.MT88.4 R152, [R208+0x4900] ;  /* 0x00490000d098783b */ /* 0x000f6e0000004200 */
[C---:B------:R-:W-:Y:S08]  /*b780*/  HMMA.16816.F32 R36, R136.reuse, R156, R36 ;  /* 0x0000009c8824723c */ /* 0x040ff00000001824 */
[C---:B------:R-:W-:Y:S01]  /*b790*/  HMMA.16816.F32 R40, R136.reuse, R158, R40 ;  /* 0x0000009e8828723c */ /* 0x040fe20000001828 */
[----:B------:R-:W-:Y:S03]  /*b7a0*/  LDSM.16.MT88.4 R156, [R206+0x1100] ;  /* 0x00110000ce9c783b */ /* 0x000fe60000004200 */
[--C-:B-1----:R-:W-:Y:S04]  /*b7b0*/  FFMA.FTZ R134, R188, c[0x0][0x2d0], -R172.reuse ;  /* 0x0000b400bc867a23 */ /* 0x102fe800000108ac */
[C---:B--2---:R-:W-:Y:S01]  /*b7c0*/  HMMA.16816.F32 R44, R136.reuse, R140, R44 ;  /* 0x0000008c882c723c */ /* 0x044fe2000000182c */
[----:B------:R1:W2:Y:S07]  /*b7d0*/  MUFU.EX2 R232, R134 ;  /* 0x0000008600e87308 */ /* 0x0002ae0000000800 */
[C---:B------:R-:W-:Y:S01]  /*b7e0*/  HMMA.16816.F32 R48, R136.reuse, R142, R48 ;  /* 0x0000008e8830723c */ /* 0x040fe20000001830 */
[----:B------:R-:W2:Y:S07]  /*b7f0*/  LDSM.16.MT88.4 R140, [R207+0x4900] ;  /* 0x00490000cf8c783b */ /* 0x000eae0000004200 */
[C---:B----4-:R-:W-:Y:S08]  /*b800*/  HMMA.16816.F32 R52, R136.reuse, R144, R52 ;  /* 0x000000908834723c */ /* 0x050ff00000001834 */
[C---:B------:R-:W-:Y:S01]  /*b810*/  HMMA.16816.F32 R56, R136.reuse, R146, R56 ;  /* 0x000000928838723c */ /* 0x040fe20000001838 */
[----:B------:R-:W4:Y:S03]  /*b820*/  LDSM.16.MT88.4 R144, [R205+0x6900] ;  /* 0x00690000cd90783b */ /* 0x000f260000004200 */
[--C-:B-1----:R-:W-:Y:S04]  /*b830*/  FFMA.FTZ R134, R173, c[0x0][0x2d0], -R133.reuse ;  /* 0x0000b400ad867a23 */ /* 0x102fe80000010885 */
[C---:B------:R-:W-:Y:S01]  /*b840*/  HMMA.16816.F32 R60, R136.reuse, R148, R60 ;  /* 0x00000094883c723c */ /* 0x040fe2000000183c */
[----:B------:R1:W-:Y:S07]  /*b850*/  MUFU.EX2 R185, R134 ;  /* 0x0000008600b97308 */ /* 0x0003ee0000000800 */
[C---:B------:R-:W-:Y:S01]  /*b860*/  HMMA.16816.F32 R64, R136.reuse, R150, R64 ;  /* 0x000000968840723c */ /* 0x040fe20000001840 */
[----:B------:R-:W2:Y:S07]  /*b870*/  LDSM.16.MT88.4 R148, [R206+0x6900] ;  /* 0x00690000ce94783b */ /* 0x000eae0000004200 */
[C---:B------:R-:W-:Y:S08]  /*b880*/  HMMA.16816.F32 R68, R136.reuse, R160, R68 ;  /* 0x000000a08844723c */ /* 0x040ff00000001844 */
[C---:B------:R-:W-:Y:S01]  /*b890*/  HMMA.16816.F32 R72, R136.reuse, R162, R72 ;  /* 0x000000a28848723c */ /* 0x040fe20000001848 */
[----:B------:R-:W-:Y:S03]  /*b8a0*/  LDSM.16.MT88.4 R160, [R207+0x1100] ;  /* 0x00110000cfa0783b */ /* 0x000fe60000004200 */
[--C-:B-1----:R-:W-:Y:S04]  /*b8b0*/  FFMA.FTZ R134, R174, c[0x0][0x2d0], -R133.reuse ;  /* 0x0000b400ae867a23 */ /* 0x102fe80000010885 */
[C---:B------:R-:W-:Y:S01]  /*b8c0*/  HMMA.16816.F32 R76, R136.reuse, R164, R76 ;  /* 0x000000a4884c723c */ /* 0x040fe2000000184c */
[----:B------:R1:W1:Y:S07]  /*b8d0*/  MUFU.EX2 R184, R134 ;  /* 0x0000008600b87308 */ /* 0x00026e0000000800 */
[C---:B------:R-:W-:Y:S01]  /*b8e0*/  HMMA.16816.F32 R80, R136.reuse, R166, R80 ;  /* 0x000000a68850723c */ /* 0x040fe20000001850 */
[----:B------:R-:W-:Y:S07]  /*b8f0*/  LDSM.16.MT88.4 R164, [R206+0x5100] ;  /* 0x00510000cea4783b */ /* 0x000fee0000004200 */
[C---:B-----5:R-:W-:Y:S08]  /*b900*/  HMMA.16816.F32 R84, R136.reuse, R152, R84 ;  /* 0x000000988854723c */ /* 0x060ff00000001854 */
[C---:B------:R-:W-:Y:S01]  /*b910*/  HMMA.16816.F32 R88, R136.reuse, R154, R88 ;  /* 0x0000009a8858723c */ /* 0x040fe20000001858 */
[----:B------:R-:W5:Y:S03]  /*b920*/  LDSM.16.MT88.4 R152, [R208+0x6900] ;  /* 0x00690000d098783b */ /* 0x000f660000004200 */
[--C-:B-1----:R-:W-:Y:S04]  /*b930*/  FFMA.FTZ R134, R181, c[0x0][0x2d0], -R133.reuse ;  /* 0x0000b400b5867a23 */ /* 0x102fe80000010885 */
[C---:B--2---:R-:W-:Y:S01]  /*b940*/  HMMA.16816.F32 R92, R136.reuse, R140, R92 ;  /* 0x0000008c885c723c */ /* 0x044fe2000000185c */
[----:B------:R1:W-:Y:S07]  /*b950*/  MUFU.EX2 R183, R134 ;  /* 0x0000008600b77308 */ /* 0x0003ee0000000800 */
[C---:B------:R-:W-:Y:S01]  /*b960*/  HMMA.16816.F32 R96, R136.reuse, R142, R96 ;  /* 0x0000008e8860723c */ /* 0x040fe20000001860 */
[----:B------:R-:W2:Y:S07]  /*b970*/  LDSM.16.MT88.4 R140, [R207+0x6900] ;  /* 0x00690000cf8c783b */ /* 0x000eae0000004200 */
[C---:B----4-:R-:W-:Y:S08]  /*b980*/  HMMA.16816.F32 R100, R136.reuse, R144, R100 ;  /* 0x000000908864723c */ /* 0x050ff00000001864 */
[C---:B------:R-:W-:Y:S01]  /*b990*/  HMMA.16816.F32 R104, R136.reuse, R146, R104 ;  /* 0x000000928868723c */ /* 0x040fe20000001868 */
[----:B------:R-:W4:Y:S03]  /*b9a0*/  LDSM.16.MT88.4 R144, [R205+0x1100] ;  /* 0x00110000cd90783b */ /* 0x000f260000004200 */
[--C-:B-1----:R-:W-:Y:S04]  /*b9b0*/  FFMA.FTZ R134, R187, c[0x0][0x2d0], -R133.reuse ;  /* 0x0000b400bb867a23 */ /* 0x102fe80000010885 */
[C---:B------:R-:W-:Y:S01]  /*b9c0*/  HMMA.16816.F32 R108, R136.reuse, R148, R108 ;  /* 0x00000094886c723c */ /* 0x040fe2000000186c */
[----:B------:R1:W1:Y:S07]  /*b9d0*/  MUFU.EX2 R182, R134 ;  /* 0x0000008600b67308 */ /* 0x00026e0000000800 */
[C---:B------:R-:W-:Y:S01]  /*b9e0*/  HMMA.16816.F32 R112, R136.reuse, R150, R112 ;  /* 0x000000968870723c */ /* 0x040fe20000001870 */
[----:B------:R-:W4:Y:S07]  /*b9f0*/  LDSM.16.MT88.4 R148, [R208+0x1100] ;  /* 0x00110000d094783b */ /* 0x000f2e0000004200 */
[C---:B-----5:R-:W-:Y:S08]  /*ba00*/  HMMA.16816.F32 R116, R136.reuse, R152, R116 ;  /* 0x000000988874723c */ /* 0x060ff00000001874 */
[C---:B------:R-:W-:Y:S01]  /*ba10*/  HMMA.16816.F32 R120, R136.reuse, R154, R120 ;  /* 0x0000009a8878723c */ /* 0x040fe20000001878 */
[----:B------:R-:W-:Y:S03]  /*ba20*/  LDSM.16.MT88.4 R152, [R208+0x3100] ;  /* 0x00310000d098783b */ /* 0x000fe60000004200 */
[--C-:B-1----:R-:W-:Y:S04]  /*ba30*/  FFMA.FTZ R134, R195, c[0x0][0x2d0], -R172.reuse ;  /* 0x0000b400c3867a23 */ /* 0x102fe800000108ac */
[C---:B--2---:R-:W-:Y:S01]  /*ba40*/  HMMA.16816.F32 R124, R136.reuse, R140, R124 ;  /* 0x0000008c887c723c */ /* 0x044fe2000000187c */
[----:B------:R1:W-:Y:S07]  /*ba50*/  MUFU.EX2 R203, R134 ;  /* 0x0000008600cb7308 */ /* 0x0003ee0000000800 */
[----:B------:R-:W-:Y:S01]  /*ba60*/  HMMA.16816.F32 R128, R136, R142, R128 ;  /* 0x0000008e8880723c */ /* 0x000fe20000001880 */
[----:B------:R-:W2:Y:S06]  /*ba70*/  LDSM.16.MT88.4 R140, [R205+0x3100] ;  /* 0x00310000cd8c783b */ /* 0x000eac0000004200 */
[----:B---3--:R-:W-:Y:S02]  /*ba80*/  F2FP.PACK_AB R136, R234, R235 ;  /* 0x000000ebea88723e */ /* 0x008fe400000000ff */
[----:B------:R-:W-:Y:S03]  /*ba90*/  F2FP.PACK_AB R138, R232, R233 ;  /* 0x000000e9e88a723e */ /* 0x000fe600000000ff */
[----:B------:R-:W-:Y:S02]  /*baa0*/  F2FP.PACK_AB R137, R184, R185 ;  /* 0x000000b9b889723e */ /* 0x000fe400000000ff */
[----:B------:R-:W-:Y:S01]  /*bab0*/  F2FP.PACK_AB R139, R182, R183 ;  /* 0x000000b7b68b723e */ /* 0x000fe200000000ff */
[--C-:B-1----:R-:W-:Y:S06]  /*bac0*/  FFMA.FTZ R134, R196, c[0x0][0x2d0], -R172.reuse ;  /* 0x0000b400c4867a23 */ /* 0x102fec00000108ac */
[C---:B----4-:R-:W-:Y:S01]  /*bad0*/  HMMA.16816.F32 R4, R136.reuse, R144, R4 ;  /* 0x000000908804723c */ /* 0x050fe20000001804 */
[----:B------:R1:W3:Y:S07]  /*bae0*/  MUFU.EX2 R195, R134 ;  /* 0x0000008600c37308 */ /* 0x0002ee0000000800 */
[C---:B------:R-:W-:Y:S01]  /*baf0*/  HMMA.16816.F32 R8, R136.reuse, R146, R8 ;  /* 0x000000928808723c */ /* 0x040fe20000001808 */
[----:B------:R-:W4:Y:S07]  /*bb00*/  LDSM.16.MT88.4 R144, [R206+0x3100] ;  /* 0x00310000ce90783b */ /* 0x000f2e0000004200 */
[C---:B------:R-:W-:Y:S08]  /*bb10*/  HMMA.16816.F32 R12, R136.reuse, R156, R12 ;  /* 0x0000009c880c723c */ /* 0x040ff0000000180c */
[C---:B------:R-:W-:Y:S01]  /*bb20*/  HMMA.16816.F32 R16, R136.reuse, R158, R16 ;  /* 0x0000009e8810723c */ /* 0x040fe20000001810 */
[----:B------:R-:W5:Y:S03]  /*bb30*/  LDSM.16.MT88.4 R156, [R207+0x3100] ;  /* 0x00310000cf9c783b */ /* 0x000f660000004200 */
[--C-:B-1----:R-:W-:Y:S01]  /*bb40*/  FFMA.FTZ R134, R197, c[0x0][0x2d0], -R172.reuse ;  /* 0x0000b400c5867a23 */ /* 0x102fe200000108ac */
[----:B---3--:R-:W-:Y:S01]  /*bb50*/  F2FP.PACK_AB R168, R195, R203 ;  /* 0x000000cbc3a8723e */ /* 0x008fe200000000ff */
[----:B------:R-:W-:Y:S02]  /*bb60*/  FFMA.FTZ R172, R198, c[0x0][0x2d0], -R172 ;  /* 0x0000b400c6ac7a23 */ /* 0x000fe400000108ac */
[C---:B------:R-:W-:Y:S01]  /*bb70*/  HMMA.16816.F32 R20, R136.reuse, R148, R20 ;  /* 0x000000948814723c */ /* 0x040fe20000001814 */
[----:B------:R1:W-:Y:S07]  /*bb80*/  MUFU.EX2 R188, R134 ;  /* 0x0000008600bc7308 */ /* 0x0003ee0000000800 */
[C---:B------:R-:W-:Y:S01]  /*bb90*/  HMMA.16816.F32 R24, R136.reuse, R150, R24 ;  /* 0x000000968818723c */ /* 0x040fe20000001818 */
[----:B------:R-:W3:Y:S02]  /*bba0*/  LDSM.16.MT88.4 R148, [R205+0x5100] ;  /* 0x00510000cd94783b */ /* 0x000ee40000004200 */
[----:B------:R4:W4:Y:S05]  /*bbb0*/  MUFU.EX2 R187, R172 ;  /* 0x000000ac00bb7308 */ /* 0x00092a0000000800 */
[C---:B------:R-:W-:Y:S08]  /*bbc0*/  HMMA.16816.F32 R28, R136.reuse, R160, R28 ;  /* 0x000000a0881c723c */ /* 0x040ff0000000181c */
[C---:B------:R-:W-:Y:S01]  /*bbd0*/  HMMA.16816.F32 R32, R136.reuse, R162, R32 ;  /* 0x000000a28820723c */ /* 0x040fe20000001820 */
[----:B------:R-:W3:Y:S03]  /*bbe0*/  LDSM.16.MT88.4 R160, [R208+0x5100] ;  /* 0x00510000d0a0783b */ /* 0x000ee60000004200 */
[--C-:B-1----:R-:W-:Y:S04]  /*bbf0*/  FFMA.FTZ R134, R192, c[0x0][0x2d0], -R133.reuse ;  /* 0x0000b400c0867a23 */ /* 0x102fe80000010885 */
[C---:B--2---:R-:W-:Y:S01]  /*bc00*/  HMMA.16816.F32 R36, R136.reuse, R140, R36 ;  /* 0x0000008c8824723c */ /* 0x044fe20000001824 */
[----:B------:R1:W-:Y:S01]  /*bc10*/  MUFU.EX2 R181, R134 ;  /* 0x0000008600b57308 */ /* 0x0003e20000000800 */
[----:B----4-:R-:W-:Y:S02]  /*bc20*/  LDSM.16.MT88.4 R172, [R205+0x3900] ;  /* 0x00390000cdac783b */ /* 0x010fe40000004200 */
[----:B------:R-:W-:Y:S04]  /*bc30*/  F2FP.PACK_AB R170, R187, R188 ;  /* 0x000000bcbbaa723e */ /* 0x000fe800000000ff */
[C---:B------:R-:W-:Y:S02]  /*bc40*/  HMMA.16816.F32 R40, R136.reuse, R142, R40 ;  /* 0x0000008e8828723c */ /* 0x040fe40000001828 */
[----:B------:R-:W2:Y:S06]  /*bc50*/  LDSM.16.MT88.4 R140, [R207+0x5100] ;  /* 0x00510000cf8c783b */ /* 0x000eac0000004200 */
[C---:B------:R-:W-:Y:S08]  /*bc60*/  HMMA.16816.F32 R44, R136.reuse, R144, R44 ;  /* 0x00000090882c723c */ /* 0x040ff0000000182c */
[C---:B------:R-:W-:Y:S01]  /*bc70*/  HMMA.16816.F32 R48, R136.reuse, R146, R48 ;  /* 0x000000928830723c */ /* 0x040fe20000001830 */
[----:B------:R-:W4:Y:S03]  /*bc80*/  LDSM.16.MT88.4 R144, [R205+0x7100] ;  /* 0x00710000cd90783b */ /* 0x000f260000004200 */
[--C-:B-1----:R-:W-:Y:S04]  /*bc90*/  FFMA.FTZ R134, R193, c[0x0][0x2d0], -R133.reuse ;  /* 0x0000b400c1867a23 */ /* 0x102fe80000010885 */
[C---:B------:R-:W-:Y:S01]  /*bca0*/  HMMA.16816.F32 R52, R136.reuse, R152, R52 ;  /* 0x000000988834723c */ /* 0x040fe20000001834 */
[----:B------:R-:W1:Y:S07]  /*bcb0*/  MUFU.EX2 R180, R134 ;  /* 0x0000008600b47308 */ /* 0x000e6e0000000800 */
[C---:B------:R-:W-:Y:S01]  /*bcc0*/  HMMA.16816.F32 R56, R136.reuse, R154, R56 ;  /* 0x0000009a8838723c */ /* 0x040fe20000001838 */
[----:B------:R-:W-:Y:S07]  /*bcd0*/  LDSM.16.MT88.4 R152, [R208+0x7100] ;  /* 0x00710000d098783b */ /* 0x000fee0000004200 */
[C---:B-----5:R-:W-:Y:S08]  /*bce0*/  HMMA.16816.F32 R60, R136.reuse, R156, R60 ;  /* 0x0000009c883c723c */ /* 0x060ff0000000183c */
[C---:B------:R-:W-:Y:S01]  /*bcf0*/  HMMA.16816.F32 R64, R136.reuse, R158, R64 ;  /* 0x0000009e8840723c */ /* 0x040fe20000001840 */
[----:B------:R-:W-:Y:S03]  /*bd00*/  LDSM.16.MT88.4 R156, [R206+0x1900] ;  /* 0x00190000ce9c783b */ /* 0x000fe60000004200 */
[----:B-1----:R-:W-:Y:S01]  /*bd10*/  F2FP.PACK_AB R169, R180, R181 ;  /* 0x000000b5b4a9723e */ /* 0x002fe200000000ff */
[--C-:B------:R-:W-:Y:S02]  /*bd20*/  FFMA.FTZ R134, R194, c[0x0][0x2d0], -R133.reuse ;  /* 0x0000b400c2867a23 */ /* 0x100fe40000010885 */
[----:B------:R-:W-:Y:S01]  /*bd30*/  FFMA.FTZ R133, R135, c[0x0][0x2d0], -R133 ;  /* 0x0000b40087857a23 */ /* 0x000fe20000010885 */
[C---:B---3--:R-:W-:Y:S03]  /*bd40*/  HMMA.16816.F32 R68, R136.reuse, R148, R68 ;  /* 0x000000948844723c */ /* 0x048fe60000001844 */
[----:B------:R-:W-:Y:S05]  /*bd50*/  MUFU.EX2 R134, R134 ;  /* 0x0000008600867308 */ /* 0x000fea0000000800 */
[C---:B------:R-:W-:Y:S01]  /*bd60*/  HMMA.16816.F32 R72, R136.reuse, R150, R72 ;  /* 0x000000968848723c */ /* 0x040fe20000001848 */
[----:B------:R-:W1:Y:S04]  /*bd70*/  LDSM.16.MT88.4 R148, [R206+0x7100] ;  /* 0x00710000ce94783b */ /* 0x000e680000004200 */
[----:B------:R-:W3:Y:S03]  /*bd80*/  MUFU.EX2 R133, R133 ;  /* 0x0000008500857308 */ /* 0x000ee60000000800 */
[C---:B------:R-:W-:Y:S08]  /*bd90*/  HMMA.16816.F32 R76, R136.reuse, R164, R76 ;  /* 0x000000a4884c723c */ /* 0x040ff0000000184c */
[C---:B------:R-:W-:Y:S01]  /*bda0*/  HMMA.16816.F32 R80, R136.reuse, R166, R80 ;  /* 0x000000a68850723c */ /* 0x040fe20000001850 */
[----:B------:R-:W-:Y:S07]  /*bdb0*/  LDSM.16.MT88.4 R164, [R207+0x1900] ;  /* 0x00190000cfa4783b */ /* 0x000fee0000004200 */
[C---:B------:R-:W-:Y:S04]  /*bdc0*/  HMMA.16816.F32 R84, R136.reuse, R160, R84 ;  /* 0x000000a08854723c */ /* 0x040fe80000001854 */
[----:B---3--:R-:W-:Y:S04]  /*bdd0*/  F2FP.PACK_AB R171, R133, R134 ;  /* 0x0000008685ab723e */ /* 0x008fe800000000ff */
[C---:B------:R-:W-:Y:S01]  /*bde0*/  HMMA.16816.F32 R88, R136.reuse, R162, R88 ;  /* 0x000000a28858723c */ /* 0x040fe20000001858 */
[----:B------:R-:W-:Y:S07]  /*bdf0*/  LDSM.16.MT88.4 R160, [R208+0x1900] ;  /* 0x00190000d0a0783b */ /* 0x000fee0000004200 */
[C---:B--2---:R-:W-:Y:S08]  /*be00*/  HMMA.16816.F32 R92, R136.reuse, R140, R92 ;  /* 0x0000008c885c723c */ /* 0x044ff0000000185c */
[C---:B------:R-:W-:Y:S01]  /*be10*/  HMMA.16816.F32 R96, R136.reuse, R142, R96 ;  /* 0x0000008e8860723c */ /* 0x040fe20000001860 */
[----:B------:R-:W2:Y:S07]  /*be20*/  LDSM.16.MT88.4 R140, [R207+0x7100] ;  /* 0x00710000cf8c783b */ /* 0x000eae0000004200 */
[C---:B----4-:R-:W-:Y:S08]  /*be30*/  HMMA.16816.F32 R100, R136.reuse, R144, R100 ;  /* 0x000000908864723c */ /* 0x050ff00000001864 */
[C---:B------:R-:W-:Y:S01]  /*be40*/  HMMA.16816.F32 R104, R136.reuse, R146, R104 ;  /* 0x000000928868723c */ /* 0x040fe20000001868 */
[----:B------:R-:W3:Y:S07]  /*be50*/  LDSM.16.MT88.4 R144, [R205+0x1900] ;  /* 0x00190000cd90783b */ /* 0x000eee0000004200 */
[C---:B-1----:R-:W-:Y:S08]  /*be60*/  HMMA.16816.F32 R108, R136.reuse, R148, R108 ;  /* 0x00000094886c723c */ /* 0x042ff0000000186c */
[C---:B------:R-:W-:Y:S08]  /*be70*/  HMMA.16816.F32 R112, R136.reuse, R150, R112 ;  /* 0x000000968870723c */ /* 0x040ff00000001870 */
[C---:B------:R-:W-:Y:S08]  /*be80*/  HMMA.16816.F32 R116, R136.reuse, R152, R116 ;  /* 0x000000988874723c */ /* 0x040ff00000001874 */
[C---:B------:R-:W-:Y:S08]  /*be90*/  HMMA.16816.F32 R120, R136.reuse, R154, R120 ;  /* 0x0000009a8878723c */ /* 0x040ff00000001878 */
[C---:B--2---:R-:W-:Y:S08]  /*bea0*/  HMMA.16816.F32 R124, R136.reuse, R140, R124 ;  /* 0x0000008c887c723c */ /* 0x044ff0000000187c */
[----:B------:R-:W-:Y:S08]  /*beb0*/  HMMA.16816.F32 R128, R136, R142, R128 ;  /* 0x0000008e8880723c */ /* 0x000ff00000001880 */
[C---:B---3--:R-:W-:Y:S01]  /*bec0*/  HMMA.16816.F32 R136, R168.reuse, R144, R4 ;  /* 0x00000090a888723c */ /* 0x048fe20000001804 */
        /* <DEDUP_REMOVED lines=10> */
[----:B------:R-:W1:Y:S07]  /*bf70*/  LDSM.16.MT88.4 R24, [R207+0x5900] ;  /* 0x00590000cf18783b */ /* 0x000e6e0000004200 */
[C---:B------:R-:W-:Y:S01]  /*bf80*/  HMMA.16816.F32 R160, R168.reuse, R164, R28 ;  /* 0x000000a4a8a0723c */ /* 0x040fe2000000181c */
[----:B------:R-:W1:Y:S07]  /*bf90*/  LDSM.16.MT88.4 R28, [R205+0x7900] ;  /* 0x00790000cd1c783b */ /* 0x000e6e0000004200 */
[C---:B------:R-:W-:Y:S08]  /*bfa0*/  HMMA.16816.F32 R164, R168.reuse, R166, R32 ;  /* 0x000000a6a8a4723c */ /* 0x040ff00000001820 */
        /* <DEDUP_REMOVED lines=13> */
[C---:B----4-:R-:W-:Y:S07]  /*c080*/  HMMA.16816.F32 R76, R168.reuse, R16, R76 ;  /* 0x00000010a84c723c */ /* 0x050fee000000184c */
[----:B------:R-:W-:Y:S01]  /*c090*/  FFMA.FTZ R16, R2, R249, R240 ;  /* 0x000000f902107223 */ /* 0x000fe200000100f0 */
        /* <DEDUP_REMOVED lines=33> */
[----:B------:R-:W-:Y:S01]  /*c2b0*/  FADD.FTZ R4, R182, R2 ;  /* 0x00000002b6047221 */ /* 0x000fe20000010000 */
[C---:B---3--:R-:W-:Y:S03]  /*c2c0*/  HMMA.16816.F32 R124, R168.reuse, R12, R124 ;  /* 0x0000000ca87c723c */ /* 0x048fe6000000187c */
[----:B------:R-:W-:Y:S02]  /*c2d0*/  FADD.FTZ R2, R203, R0 ;  /* 0x00000000cb027221 */ /* 0x000fe40000010000 */
[----:B------:R-:W-:Y:S02]  /*c2e0*/  FADD.FTZ R0, R181, R4 ;  /* 0x00000004b5007221 */ /* 0x000fe40000010000 */
[----:B------:R-:W-:Y:S01]  /*c2f0*/  FADD.FTZ R2, R195, R2 ;  /* 0x00000002c3027221 */ /* 0x000fe20000010000 */
[----:B------:R-:W-:Y:S04]  /*c300*/  HMMA.16816.F32 R128, R168, R14, R128 ;  /* 0x0000000ea880723c */ /* 0x000fe80000001880 */
[----:B------:R-:W-:Y:S02]  /*c310*/  FADD.FTZ R0, R180, R0 ;  /* 0x00000000b4007221 */ /* 0x000fe40000010000 */
[----:B------:R-:W-:Y:S02]  /*c320*/  FADD.FTZ R2, R188, R2 ;  /* 0x00000002bc027221 */ /* 0x000fe40000010000 */
[----:B------:R-:W-:Y:S01]  /*c330*/  FADD.FTZ R0, R134, R0 ;  /* 0x0000000086007221 */ /* 0x000fe20000010000 */
[----:B------:R-:W-:Y:S03]  /*c340*/  MOV R134, R3 ;  /* 0x0000000300867202 */ /* 0x000fe60000000f00 */
[----:B------:R-:W-:Y:S02]  /*c350*/  FADD.FTZ R249, R187, R2 ;  /* 0x00000002bbf97221 */ /* 0x000fe40000010000 */
[----:B------:R-:W-:Y:S01]  /*c360*/  FADD.FTZ R250, R133, R0 ;  /* 0x0000000085fa7221 */ /* 0x000fe20000010000 */
[----:B------:R-:W-:Y:S01]  /*c370*/  MOV R133, R132 ;  /* 0x0000008400857202 */ /* 0x000fe20000000f00 */
[----:B------:R-:W-:-:S05]  /*c380*/  @P0 BRA `(.L_x_971) ;  /* 0xffffb48000000947 */ /* 0x000fca000383ffff */
.L_x_962:
        /* <DEDUP_REMOVED lines=23> */
.L_x_973:
[----:B------:R-:W-:Y:S02]  /*c500*/  ULDC UR4, c[0x0][0x32c] ;  /* 0x0000cb0000047ab9 */ /* 0x000fe40000000800 */
[----:B------:R-:W-:-:S03]  /*c510*/  UISETP.NE.AND UP0, UPT, UR4, 0x1, UPT ;  /* 0x000000010400788c */ /* 0x000fc6000bf05270 */
[----:B------:R-:W-:Y:S02]  /*c520*/  ULDC.64 UR4, c[0x0][0x330] ;  /* 0x0000cc0000047ab9 */ /* 0x000fe40000000a00 */
[----:B------:R-:W-:-:S07]  /*c530*/  UIMAD.WIDE.U32 UR20, UR7, UR4, URZ ;  /* 0x00000004071472a5 */ /* 0x000fce000f8e003f */
[----:B------:R-:W-:Y:S02]  /*c540*/  @UP0 UMOV UR17, UR21 ;  /* 0x0000001500110c82 */ /* 0x000fe40008000000 */
[----:B------:R-:W-:Y:S02]  /*c550*/  @UP0 USHF.R.U32.HI UR7, URZ, UR5, UR17 ;  /* 0x000000053f070299 */ /* 0x000fe40008011611 */
.L_x_974:
[----:B------:R-:W-:Y:S02]  /*c560*/  ULDC UR4, c[0x0][0x32c] ;  /* 0x0000cb0000047ab9 */ /* 0x000fe40000000800 */
[----:B------:R-:W-:-:S04]  /*c570*/  UIMAD UR4, UR7, UR4, URZ ;  /* 0x00000004070472a4 */ /* 0x000fc8000f8e023f */
[----:B------:R-:W-:-:S04]  /*c580*/  UISETP.LT.AND UP0, UPT, UR6, UR4, UPT ;  /* 0x000000040600728c */ /* 0x000fc8000bf01270 */
[----:B------:R-:W-:-:S04]  /*c590*/  USEL UR6, UR6, UR4, !UP0 ;  /* 0x0000000406067287 */ /* 0x000fc8000c000000 */
.L_x_972:
        /* <DEDUP_REMOVED lines=10> */
[----:B------:R-:W3:Y:S04]  /*c640*/  LDL.64 R8, [R1+0x38] ;  /* 0x0000380001087983 */ /* 0x000ee80000100a00 */
[----:B------:R-:W4:Y:S04]  /*c650*/  LDL.64 R6, [R1+0x40] ;  /* 0x0000400001067983 */ /* 0x000f280000100a00 */
[----:B------:R-:W3:Y:S01]  /*c660*/  LDL.64 R4, [R1+0x30] ;  /* 0x0000300001047983 */ /* 0x000ee20000100a00 */
[----:B------:R-:W-:Y:S01]  /*c670*/  IMAD.MOV.U32 R134, RZ, RZ, R3 ;  /* 0x000000ffff867224 */ /* 0x000fe200078e0003 */
[----:B------:R-:W-:Y:S01]  /*c680*/  MOV R133, R132 ;  /* 0x0000008400857202 */ /* 0x000fe20000000f00 */
[----:B------:R-:W-:-:S02]  /*c690*/  UMOV UR20, UR14 ;  /* 0x0000000e00147c82 */ /* 0x000fc40008000000 */
[----:B------:R-:W-:Y:S02]  /*c6a0*/  ULDC.64 UR6, c[0x0][0x208] ;  /* 0x0000820000067ab9 */ /* 0x000fe40000000a00 */
[----:B------:R-:W-:Y:S01]  /*c6b0*/  ULDC.64 UR4, c[0x0][0x1e0] ;  /* 0x0000780000047ab9 */ /* 0x000fe20000000a00 */
[C---:B--2---:R-:W-:Y:S02]  /*c6c0*/  IADD3 R2, P6, R10.reuse, 0x40, RZ ;  /* 0x000000400a027810 */ /* 0x044fe40007fde0ff */
[C---:B------:R-:W-:Y:S02]  /*c6d0*/  IADD3 R0, P5, R10.reuse, 0x80, RZ ;  /* 0x000000800a007810 */ /* 0x040fe40007fbe0ff */
[----:B------:R-:W-:Y:S01]  /*c6e0*/  IADD3 R3, P0, R10, 0xc0, RZ ;  /* 0x000000c00a037810 */ /* 0x000fe20007f1e0ff */
[----:B------:R3:W-:Y:S04]  /*c6f0*/  STL [R1+0x24], R2 ;  /* 0x0000240201007387 */ /* 0x0007e80000100800 */
[----:B------:R4:W-:Y:S04]  /*c700*/  STL [R1+0x1c], R0 ;  /* 0x00001c0001007387 */ /* 0x0009e80000100800 */
[----:B------:R1:W-:Y:S01]  /*c710*/  STL [R1+0x14], R3 ;  /* 0x0000140301007387 */ /* 0x0003e20000100800 */
[----:B---3--:R-:W-:Y:S01]  /*c720*/  IMAD.X R2, RZ, RZ, R9, P6 ;  /* 0x000000ffff027224 */ /* 0x008fe200030e0609 */
[----:B----4-:R-:W-:-:S04]  /*c730*/  IADD3 R0, P6, R6, 0x40, RZ ;  /* 0x0000004006007810 */ /* 0x010fc80007fde0ff */
[----:B------:R2:W-:Y:S01]  /*c740*/  STL [R1+0x20], R2 ;  /* 0x0000200201007387 */ /* 0x0005e20000100800 */
[----:B-1----:R-:W-:-:S03]  /*c750*/  IMAD.X R3, RZ, RZ, R9, P5 ;  /* 0x000000ffff037224 */ /* 0x002fc600028e0609 */
[----:B------:R1:W-:Y:S04]  /*c760*/  STL [R1+0xc], R0 ;  /* 0x00000c0001007387 */ /* 0x0003e80000100800 */
[----:B------:R-:W-:Y:S01]  /*c770*/  STL [R1+0x18], R3 ;  /* 0x0000180301007387 */ /* 0x000fe20000100800 */
[----:B--2---:R-:W-:Y:S01]  /*c780*/  IADD3 R2, P5, R6, 0x80, RZ ;  /* 0x0000008006027810 */ /* 0x004fe20007fbe0ff */
[----:B-1----:R-:W-:-:S04]  /*c790*/  IMAD.X R0, RZ, RZ, R9, P0 ;  /* 0x000000ffff007224 */ /* 0x002fc800000e0609 */
[----:B------:R1:W-:Y:S01]  /*c7a0*/  STL [R1+0x4], R2 ;  /* 0x0000040201007387 */ /* 0x0003e20000100800 */
[----:B------:R-:W-:-:S03]  /*c7b0*/  IADD3 R252, P0, R6, 0xc0, RZ ;  /* 0x000000c006fc7810 */ /* 0x000fc60007f1e0ff */
[----:B------:R2:W-:Y:S01]  /*c7c0*/  STL [R1+0x10], R0 ;  /* 0x0000100001007387 */ /* 0x0005e20000100800 */
[----:B------:R-:W-:Y:S01]  /*c7d0*/  IADD3.X R251, RZ, R5, RZ, P0, !PT ;  /* 0x00000005fffb7210 */ /* 0x000fe200007fe4ff */
[--C-:B-1----:R-:W-:Y:S02]  /*c7e0*/  IMAD.X R2, RZ, RZ, R5.reuse, P6 ;  /* 0x000000ffff027224 */ /* 0x102fe400030e0605 */
[----:B--2---:R-:W-:-:S05]  /*c7f0*/  IMAD.X R0, RZ, RZ, R5, P5 ;  /* 0x000000ffff007224 */ /* 0x004fca00028e0605 */
[----:B------:R1:W-:Y:S04]  /*c800*/  STL [R1], R0 ;  /* 0x0000000001007387 */ /* 0x0003e80000100800 */
[----:B------:R1:W-:Y:S02]  /*c810*/  STL [R1+0x8], R2 ;  /* 0x0000080201007387 */ /* 0x0003e40000100800 */
.L_x_976:
[----:B------:R-:W2:Y:S01]  /*c820*/  LDL.64 R20, [R1+0x48] ;  /* 0x0000480001147983 */ /* 0x000ea20000100a00 */
[----:B------:R-:W-:Y:S01]  /*c830*/  UISETP.GT.AND UP3, UPT, UR8, UR20, UPT ;  /* 0x000000140800728c */ /* 0x000fe2000bf64270 */
[----:B------:R-:W-:Y:S04]  /*c840*/  DEPBAR.LE SB0, 0x0 ;  /* 0x000080000000791a */ /* 0x000fe80000000000 */
[----:B------:R-:W3:Y:S01]  /*c850*/  LDL.64 R18, [R1+0x38] ;  /* 0x0000380001127983 */ /* 0x000ee20000100a00 */
[----:B------:R-:W-:Y:S02]  /*c860*/  PLOP3.LUT P5, PT, PT, PT, UP3, 0x80, 0x0 ;  /* 0x000000000000781c */ /* 0x000fe40003faf038 */
[----:B------:R-:W-:Y:S02]  /*c870*/  PLOP3.LUT P0, PT, PT, PT, UP3, 0x80, 0x0 ;  /* 0x000000000000781c */ /* 0x000fe40003f0f038 */
[----:B------:R-:W-:Y:S01]  /*c880*/  PLOP3.LUT P6, PT, PT, PT, UP3, 0x80, 0x0 ;  /* 0x000000000000781c */ /* 0x000fe20003fcf038 */
[----:B------:R-:W4:Y:S01]  /*c890*/  LDL R16, [R1+0x24] ;  /* 0x0000240001107983 */ /* 0x000f220000100800 */
[----:B------:R-:W-:Y:S02]  /*c8a0*/  @!UP3 UIMAD.WIDE.U32 UR22, UR20, UR6, URZ ;  /* 0x000000061416b2a5 */ /* 0x000fe4000f8e003f */
[----:B------:R-:W-:Y:S01]  /*c8b0*/  @!UP3 USHF.R.S32.HI UR14, URZ, 0x1f, UR20 ;  /* 0x0000001f3f0eb899 */ /* 0x000fe20008011414 */
[----:B------:R-:W3:Y:S01]  /*c8c0*/  LDL R14, [R1+0x20] ;  /* 0x00002000010e7983 */ /* 0x000ee20000100800 */
[----:B------:R-:W-:Y:S02]  /*c8d0*/  @!UP3 USHF.L.U32 UR21, UR22, 0x6, URZ ;  /* 0x000000061615b899 */ /* 0x000fe4000800063f */
[----:B------:R-:W-:Y:S01]  /*c8e0*/  @!UP3 UIMAD UR14, UR14, UR6, URZ ;  /* 0x000000060e0eb2a4 */ /* 0x000fe2000f8e023f */
[----:B------:R-:W3:Y:S03]  /*c8f0*/  LDL R11, [R1+0x1c] ;  /* 0x00001c00010b7983 */ /* 0x000ee60000100800 */
[----:B------:R-:W-:Y:S01]  /*c900*/  @!UP3 UIMAD UR14, UR20, UR7, UR14 ;  /* 0x00000007140eb2a4 */ /* 0x000fe2000f8e020e */
[----:B------:R-:W3:Y:S03]  /*c910*/  LDL R10, [R1+0x18] ;  /* 0x00001800010a7983 */ /* 0x000ee60000100800 */
[----:B------:R-:W-:Y:S01]  /*c920*/  @!UP3 UIADD3 UR14, UR23, UR14, URZ ;  /* 0x0000000e170eb290 */ /* 0x000fe2000fffe03f */
[----:B------:R-:W3:Y:S03]  /*c930*/  LDL R9, [R1+0x14] ;  /* 0x0000140001097983 */ /* 0x000ee60000100800 */
[----:B------:R-:W-:Y:S01]  /*c940*/  @!UP3 USHF.L.U64.HI UR14, UR22, 0x6, UR14 ;  /* 0x00000006160eb899 */ /* 0x000fe2000801020e */
[----:B------:R-:W3:Y:S04]  /*c950*/  LDL R8, [R1+0x10] ;  /* 0x0000100001087983 */ /* 0x000ee80000100800 */
[----:B------:R-:W-:Y:S08]  /*c960*/  BAR.SYNC.DEFER_BLOCKING 0x0 ;  /* 0x0000000000007b1d */ /* 0x000ff00000010000 */
[----:B-----5:R-:W-:Y:S08]  /*c970*/  LDSM.16.M88.4 R32, [R211+0x10100] ;  /* 0x01010000d320783b */ /* 0x020ff00000000200 */
[----:B------:R-:W-:Y:S08]  /*c980*/  LDSM.16.M88.4 R24, [R204+0x9100] ;  /* 0x00910000cc18783b */ /* 0x000ff00000000200 */
[----:B------:R-:W-:Y:S08]  /*c990*/  LDSM.16.M88.4 R168, [R204+0x9900] ;  /* 0x00990000cca8783b */ /* 0x000ff00000000200 */
[----:B------:R-:W-:Y:S08]  /*c9a0*/  LDSM.16.M88.4 R172, [R212+0x10100] ;  /* 0x01010000d4ac783b */ /* 0x000ff00000000200 */
[----:B------:R-:W-:Y:S08]  /*c9b0*/  LDSM.16.M88.4 R176, [R215] ;  /* 0x00000000d7b0783b */ /* 0x000ff00000000200 */
[----:B------:R-:W-:Y:S08]  /*c9c0*/  LDSM.16.M88.4 R180, [R230] ;  /* 0x00000000e6b4783b */ /* 0x000ff00000000200 */
[----:B------:R-:W-:Y:S08]  /*c9d0*/  LDSM.16.M88.4 R184, [R229] ;  /* 0x00000000e5b8783b */ /* 0x000ff00000000200 */
[----:B------:R-:W-:Y:S08]  /*c9e0*/  LDSM.16.M88.4 R188, [R228] ;  /* 0x00000000e4bc783b */ /* 0x000ff00000000200 */
[----:B------:R-:W3:Y:S06]  /*c9f0*/  LDL.64 R238, [R1+0x40] ;  /* 0x0000400001ee7983 */ /* 0x000eec0000100a00 */
[----:B------:R-:W3:Y:S04]  /*ca00*/  LDL R135, [R1+0xc] ;  /* 0x00000c0001877983 */ /* 0x000ee80000100800 */
[----:B------:R-:W3:Y:S06]  /*ca10*/  LDL.64 R236, [R1+0x30] ;  /* 0x0000300001ec7983 */ /* 0x000eec0000100a00 */
[----:B------:R-:W3:Y:S04]  /*ca20*/  LDL R234, [R1+0x8] ;  /* 0x0000080001ea7983 */ /* 0x000ee80000100800 */
[----:B------:R-:W3:Y:S04]  /*ca30*/  LDL R233, [R1+0x4] ;  /* 0x0000040001e97983 */ /* 0x000ee80000100800 */
[----:B------:R-:W3:Y:S01]  /*ca40*/  LDL R232, [R1] ;  /* 0x0000000001e87983 */ /* 0x000ee20000100800 */
[----:B-12---:R-:W-:Y:S02]  /*ca50*/  @!P5 IADD3 R0, P5, R20, UR21, RZ ;  /* 0x000000151400dc10 */ /* 0x006fe4000ffbe0ff */
[----:B----4-:R-:W-:Y:S11]  /*ca60*/  @!P6 IADD3 R2, P6, R16, UR21, RZ ;  /* 0x000000151002ec10 */ /* 0x010ff6000ffde0ff */
[----:B---3--:R-:W-:Y:S02]  /*ca70*/  @!P0 IADD3.X R3, R19, UR14, RZ, P5, !PT ;  /* 0x0000000e13038c10 */ /* 0x008fe4000affe4ff */
[----:B------:R-:W-:Y:S02]  /*ca80*/  PLOP3.LUT P0, PT, PT, PT, UP3, 0x80, 0x0 ;  /* 0x000000000000781c */ /* 0x000fe40003f0f038 */
[----:B------:R-:W-:Y:S11]  /*ca90*/  PLOP3.LUT P5, PT, PT, PT, UP3, 0x80, 0x0 ;  /* 0x000000000000781c */ /* 0x000ff60003faf038 */
[----:B------:R-:W-:Y:S02]  /*caa0*/  @!P0 IADD3.X R4, R14, UR14, RZ, P6, !PT ;  /* 0x0000000e0e048c10 */ /* 0x000fe4000b7fe4ff */
[----:B------:R-:W-:Y:S02]  /*cab0*/  PLOP3.LUT P0, PT, PT, PT, UP3, 0x80, 0x0 ;  /* 0x000000000000781c */ /* 0x000fe40003f0f038 */
[C---:B------:R-:W-:Y:S02]  /*cac0*/  @!P5 LEA R5, P5, R0.reuse, c[0x0][0x1f8], 0x1 ;  /* 0x00007e000005da11 */ /* 0x040fe400078a08ff */
[----:B------:R-:W-:Y:S11]  /*cad0*/  PLOP3.LUT P6, PT, PT, PT, UP3, 0x80, 0x0 ;  /* 0x000000000000781c */ /* 0x000ff60003fcf038 */
[----:B------:R-:W-:Y:S02]  /*cae0*/  @!P0 LEA.HI.X R15, R0, c[0x0][0x1fc], R3, 0x1, P5 ;  /* 0x00007f00000f8a11 */ /* 0x000fe400028f0c03 */
[C---:B------:R-:W-:Y:S02]  /*caf0*/  @!P6 LEA R12, P6, R2.reuse, c[0x0][0x1f8], 0x1 ;  /* 0x00007e00020cea11 */ /* 0x040fe400078c08ff */
        /* <DEDUP_REMOVED lines=21> */
[----:B------:R-:W-:Y:S02]  /*cc50*/  @!P0 LEA.HI.X R23, R0, c[0x0][0x1fc], R2, 0x1, P6 ;  /* 0x00007f0000178a11 */ /* 0x000fe400030f0c02 */
[----:B------:R-:W-:Y:S02]  /*cc60*/  PLOP3.LUT P0, PT, PT, PT, UP3, 0x80, 0x0 ;  /* 0x000000000000781c */ /* 0x000fe40003f0f038 */
[----:B------:R-:W-:Y:S02]  /*cc70*/  @!P5 IADD3 R0, P5, R20, UR21, RZ ;  /* 0x000000151400dc10 */ /* 0x000fe4000ffbe0ff */
[----:B------:R-:W-:Y:S11]  /*cc80*/  PLOP3.LUT P6, PT, PT, PT, UP3, 0x80, 0x0 ;  /* 0x000000000000781c */ /* 0x000ff60003fcf038 */
[----:B------:R-:W-:Y:S02]  /*cc90*/  @!P0 IADD3.X R2, R19, UR14, RZ, P5, !PT ;  /* 0x0000000e13028c10 */ /* 0x000fe4000affe4ff */
[----:B------:R-:W-:Y:S02]  /*cca0*/  PLOP3.LUT P0, PT, PT, PT, UP3, 0x80, 0x0 ;  /* 0x000000000000781c */ /* 0x000fe40003f0f038 */
[----:B------:R-:W-:Y:S02]  /*ccb0*/  PLOP3.LUT P5, PT, PT, PT, UP3, 0x80, 0x0 ;  /* 0x000000000000781c */ /* 0x000fe40003faf038 */
[C---:B------:R-:W-:Y:S11]  /*ccc0*/  @!P6 LEA R20, P6, R0.reuse, c[0x0][0x1f8], 0x1 ;  /* 0x00007e000014ea11 */ /* 0x040ff600078c08ff */
[----:B------:R-:W-:Y:S02]  /*ccd0*/  @!UPT UIADD3 URZ, URZ, URZ, URZ ;  /* 0x0000003f3f3ff290 */ /* 0x000fe4000fffe03f */
[----:B------:R-:W-:Y:S02]  /*cce0*/  @!P0 LEA.HI.X R3, R0, c[0x0][0x1fc], R2, 0x1, P6 ;  /* 0x00007f0000038a11 */ /* 0x000fe400030f0c02 */
[----:B------:R-:W-:Y:S02]  /*ccf0*/  @!P5 IADD3 R0, P5, R16, UR21, RZ ;  /* 0x000000151000dc10 */ /* 0x000fe4000ffbe0ff */
[----:B------:R-:W-:Y:S01]  /*cd00*/  PLOP3.LUT P0, PT, PT, PT, UP3, 0x80, 0x0 ;  /* 0x000000000000781c */ /* 0x000fe20003f0f038 */
[----:B------:R-:W-:Y:S01]  /*cd10*/  LDSM.16.M88.4 R16, [R204+0x8900] ;  /* 0x00890000cc10783b */ /* 0x000fe20000000200 */
[----:B------:R-:W-:Y:S11]  /*cd20*/  PLOP3.LUT P6, PT, PT, PT, UP3, 0x80, 0x0 ;  /* 0x000000000000781c */ /* 0x000ff60003fcf038 */
[----:B------:R-:W-:Y:S02]  /*cd30*/  @!P0 IADD3.X R2, R14, UR14, RZ, P5, !PT ;  /* 0x0000000e0e028c10 */ /* 0x000fe4000affe4ff */
[----:B------:R-:W-:Y:S02]  /*cd40*/  PLOP3.LUT P5, PT, PT, PT, UP3, 0x80, 0x0 ;  /* 0x000000000000781c */ /* 0x000fe40003faf038 */
[C---:B------:R-:W-:Y:S02]  /*cd50*/  @!P6 LEA R21, P6, R0.reuse, c[0x0][0x1f8], 0x1 ;  /* 0x00007e000015ea11 */ /* 0x040fe400078c08ff */
        /* <DEDUP_REMOVED lines=15> */
[----:B------:R-:W-:Y:S01]  /*ce50*/  @!P0 IADD3.X R2, R8, UR14, RZ, P5, !PT ;  /* 0x0000000e08028c10 */ /* 0x000fe2000affe4ff */
[----:B------:R-:W-:Y:S01]  /*ce60*/  UIADD3 UR14, UR20, -0x1, URZ ;  /* 0xffffffff140e7890 */ /* 0x000fe2000fffe03f */
[C---:B------:R-:W-:Y:S01]  /*ce70*/  @!P6 LEA R132, P6, R0.reuse, c[0x0][0x1f8], 0x1 ;  /* 0x00007e000084ea11 */ /* 0x040fe200078c08ff */
[----:B------:R-:W1:Y:S01]  /*ce80*/  LDSM.16.M88.4 R8, [R204+0x8100] ;  /* 0x00810000cc08783b */ /* 0x000e620000000200 */
[----:B------:R-:W-:Y:S02]  /*ce90*/  PLOP3.LUT P5, PT, PT, PT, UP3, 0x80, 0x0 ;  /* 0x000000000000781c */ /* 0x000fe40003faf038 */
[----:B------:R-:W-:Y:S11]  /*cea0*/  PLOP3.LUT P0, PT, PT, PT, UP3, 0x80, 0x0 ;  /* 0x000000000000781c */ /* 0x000ff60003f0f038 */
[----:B------:R-:W-:Y:S02]  /*ceb0*/  @!P5 LEA.HI.X R0, R0, c[0x0][0x1fc], R2, 0x1, P6 ;  /* 0x00007f000000da11 */ /* 0x000fe400030f0c02 */
[----:B------:R-:W-:Y:S02]  /*cec0*/  PLOP3.LUT P6, PT, PT, PT, UP3, 0x80, 0x0 ;  /* 0x000000000000781c */ /* 0x000fe40003fcf038 */
[----:B------:R-:W-:Y:S02]  /*ced0*/  @!P0 MOV R14, R5 ;  /* 0x00000005000e8202 */ /* 0x000fe40000000f00 */
[----:B------:R-:W-:Y:S02]  /*cee0*/  PLOP3.LUT P0, PT, PT, PT, UP3, 0x80, 0x0 ;  /* 0x000000000000781c */ /* 0x000fe40003f0f038 */
[----:B------:R-:W-:Y:S02]  /*cef0*/  PLOP3.LUT P5, PT, PT, PT, UP3, 0x80, 0x0 ;  /* 0x000000000000781c */ /* 0x000fe40003faf038 */
[----:B------:R-:W-:Y:S05]  /*cf00*/  PLOP3.LUT P5, PT, PT, PT, UP3, 0x80, 0x0 ;  /* 0x000000000000781c */ /* 0x000fea0003faf038 */
[----:B------:R-:W-:Y:S01]  /*cf10*/  @!PT LDS RZ, [RZ] ;  /* 0x00000000fffff984 */ /* 0x000fe20000000800 */
[----:B------:R-:W-:Y:S01]  /*cf20*/  @!PT LDS RZ, [RZ] ;  /* 0x00000000fffff984 */ /* 0x000fe20000000800 */
[----:B------:R-:W-:Y:S01]  /*cf30*/  @!PT LDS RZ, [RZ] ;  /* 0x00000000fffff984 */ /* 0x000fe20000000800 */
[----:B------:R2:W-:Y:S01]  /*cf40*/  @!P6 LDGSTS.E.BYPASS.LTC128B.128 [R231+0x100], [R14.64], !P4 ;  /* 0x001000000ee7efae */ /* 0x0005e2000e101d52 */
[----:B------:R-:W-:Y:S02]  /*cf50*/  PLOP3.LUT P6, PT, PT, PT, UP3, 0x80, 0x0 ;  /* 0x000000000000781c */ /* 0x000fe40003fcf038 */
[----:B------:R-:W-:Y:S05]  /*cf60*/  PLOP3.LUT P6, PT, PT, PT, UP3, 0x80, 0x0 ;  /* 0x000000000000781c */ /* 0x000fea0003fcf038 */
[----:B------:R2:W-:Y:S01]  /*cf70*/  @!P0 LDGSTS.E.BYPASS.LTC128B.128 [R231+0x2100], [R12.64], !P3 ;  /* 0x021000000ce78fae */ /* 0x0005e2000d901d52 */
[----:B------:R-:W-:Y:S07]  /*cf80*/  PLOP3.LUT P0, PT, PT, PT, UP3, 0x80, 0x0 ;  /* 0x000000000000781c */ /* 0x000fee0003f0f038 */
[----:B------:R1:W-:Y:S01]  /*cf90*/  @!P5 LDGSTS.E.BYPASS.LTC128B.128 [R231+0x4100], [R6.64], !P2 ;  /* 0x0410000006e7dfae */ /* 0x0003e2000d101d52 */
[----:B------:R-:W-:Y:S05]  /*cfa0*/  PLOP3.LUT P5, PT, PT, PT, UP3, 0x80, 0x0 ;  /* 0x000000000000781c */ /* 0x000fea0003faf038 */
[----:B------:R-:W-:Y:S02]  /*cfb0*/  @!P0 MOV R5, R23 ;  /* 0x0000001700058202 */ /* 0x000fe40000000f00 */
[----:B------:R-:W-:Y:S03]  /*cfc0*/  PLOP3.LUT P0, PT, PT, PT, UP3, 0x80, 0x0 ;  /* 0x000000000000781c */ /* 0x000fe60003f0f038 */
[----:B------:R1:W-:Y:S01]  /*cfd0*/  @!P6 LDGSTS.E.BYPASS.LTC128B.128 [R231+0x6100], [R4.64], !P1 ;  /* 0x0610000004e7efae */ /* 0x0003e2000c901d52 */
[----:B------:R-:W-:Y:S02]  /*cfe0*/  PLOP3.LUT P6, PT, PT, PT, UP3, 0x80, 0x0 ;  /* 0x000000000000781c */ /* 0x000fe40003fcf038 */
[----:B------:R-:W-:Y:S02]  /*cff0*/  @!P5 MOV R2, R20 ;  /* 0x000000140002d202 */ /* 0x000fe40000000f00 */
[----:B------:R-:W-:Y:S05]  /*d000*/  PLOP3.LUT P5, PT, PT, PT, UP3, 0x80, 0x0 ;  /* 0x000000000000781c */ /* 0x000fea0003faf038 */
[----:B------:R3:W-:Y:S01]  /*d010*/  @!P0 LDGSTS.E.BYPASS.LTC128B.128 [R231+0x1100], [R2.64], !P4 ;  /* 0x0110000002e78fae */ /* 0x0007e2000e101d52 */
[----:B------:R-:W-:Y:S01]  /*d020*/  PLOP3.LUT P0, PT, PT, PT, UP3, 0x80, 0x0 ;  /* 0x000000000000781c */ /* 0x000fe20003f0f038 */
[C---:B-1----:R-:W-:Y:S08]  /*d030*/  HMMA.16816.F32 R4, R32.reuse, R8, RZ ;  /* 0x000000082004723c */ /* 0x042ff000000018ff */
[C---:B------:R-:W-:Y:S01]  /*d040*/  HMMA.16816.F32 R8, R32.reuse, R10, RZ ;  /* 0x0000000a2008723c */ /* 0x040fe200000018ff */
[----:B---3--:R-:W-:Y:S03]  /*d050*/  @!P6 MOV R2, R21 ;  /* 0x000000150002e202 */ /* 0x008fe60000000f00 */
[----:B------:R-:W-:Y:S04]  /*d060*/  @!P6 MOV R3, R28 ;  /* 0x0000001c0003e202 */ /* 0x000fe80000000f00 */
[C---:B--2---:R-:W-:Y:S01]  /*d070*/  HMMA.16816.F32 R12, R32.reuse, R16, RZ ;  /* 0x00000010200c723c */ /* 0x044fe200000018ff */
[----:B------:R-:W-:Y:S01]  /*d080*/  PLOP3.LUT P6, PT, PT, PT, UP3, 0x80, 0x0 ;  /* 0x000000000000781c */ /* 0x000fe20003fcf038 */
[----:B------:R1:W-:Y:S01]  /*d090*/  @!P5 LDGSTS.E.BYPASS.LTC128B.128 [R231+0x3100], [R2.64], !P3 ;  /* 0x0310000002e7dfae */ /* 0x0003e2000d901d52 */
[----:B------:R-:W-:Y:S05]  /*d0a0*/  PLOP3.LUT P5, PT, PT, PT, UP3, 0x80, 0x0 ;  /* 0x000000000000781c */ /* 0x000fea0003faf038 */
[C---:B------:R-:W-:Y:S01]  /*d0b0*/  HMMA.16816.F32 R16, R32.reuse, R18, RZ ;  /* 0x000000122010723c */ /* 0x040fe200000018ff */
[----:B-1----:R-:W-:Y:S07]  /*d0c0*/  @!P0 MOV R2, R22 ;  /* 0x0000001600028202 */ /* 0x002fee0000000f00 */
[C---:B------:R-:W-:Y:S01]  /*d0d0*/  HMMA.16816.F32 R20, R32.reuse, R24, RZ ;  /* 0x000000182014723c */ /* 0x040fe200000018ff */
[----:B------:R-:W-:Y:S02]  /*d0e0*/  @!P0 MOV R3, R29 ;  /* 0x0000001d00038202 */ /* 0x000fe40000000f00 */
[----:B------:R-:W-:Y:S01]  /*d0f0*/  PLOP3.LUT P0, PT, PT, PT, UP3, 0x80, 0x0 ;  /* 0x000000000000781c */ /* 0x000fe20003f0f038 */
[----:B------:R-:W-:Y:S02]  /*d100*/  UISETP.GT.AND UP3, UPT, UR20, UR8, UPT ;  /* 0x000000081400728c */ /* 0x000fe4000bf64270 */
[----:B------:R1:W-:Y:S02]  /*d110*/  @!P6 LDGSTS.E.BYPASS.LTC128B.128 [R231+0x5100], [R2.64], !P2 ;  /* 0x0510000002e7efae */ /* 0x0003e4000d101d52 */
[C---:B------:R-:W-:Y:S02]  /*d120*/  HMMA.16816.F32 R24, R32.reuse, R26, RZ ;  /* 0x0000001a2018723c */ /* 0x040fe400000018ff */
[----:B------:R-:W-:Y:S05]  /*d130*/  PLOP3.LUT P6, PT, PT, PT, UP3, 0x80, 0x0 ;  /* 0x000000000000781c */ /* 0x000fea0003fcf038 */
[----:B------:R-:W-:Y:S01]  /*d140*/  @UP3 UIMAD.WIDE.U32 UR24, UR14, UR4, URZ ;  /* 0x000000040e1832a5 */ /* 0x000fe2000f8e003f */
[C---:B------:R-:W-:Y:S01]  /*d150*/  HMMA.16816.F32 R28, R32.reuse, R168, RZ ;  /* 0x000000a8201c723c */ /* 0x040fe200000018ff */
[----:B------:R-:W-:Y:S02]  /*d160*/  @UP3 USHF.R.S32.HI UR21, URZ, 0x1f, UR14 ;  /* 0x0000001f3f153899 */ /* 0x000fe4000801140e */
[----:B------:R-:W-:Y:S02]  /*d170*/  @UP3 USHF.L.U32 UR22, UR24, 0x6, URZ ;  /* 0x0000000618163899 */ /* 0x000fe4000800063f */
[----:B------:R-:W-:Y:S03]  /*d180*/  @UP3 UIMAD UR21, UR21, UR4, URZ ;  /* 0x00000004151532a4 */ /* 0x000fe6000f8e023f */
[----:B------:R-:W-:Y:S01]  /*d190*/  HMMA.16816.F32 R32, R32, R170, RZ ;  /* 0x000000aa2020723c */ /* 0x000fe200000018ff */
[----:B------:R-:W-:Y:S04]  /*d1a0*/  @UP3 UIMAD UR21, UR14, UR5, UR21 ;  /* 0x000000050e1532a4 */ /* 0x000fe8000f8e0215 */
[----:B------:R-:W-:Y:S03]  /*d1b0*/  @UP3 UIADD3 UR21, UR25, UR21, URZ ;  /* 0x0000001519153290 */ /* 0x000fe6000fffe03f */
[C---:B------:R-:W-:Y:S01]  /*d1c0*/  HMMA.16816.F32 R4, R172.reuse, R176, R4 ;  /* 0x000000b0ac04723c */ /* 0x040fe20000001804 */
[----:B------:R-:W-:Y:S04]  /*d1d0*/  @UP3 USHF.L.U64.HI UR21, UR24, 0x6, UR21 ;  /* 0x0000000618153899 */ /* 0x000fe80008010215 */
[----:B-1----:R-:W-:Y:S01]  /*d1e0*/  @!P5 IMAD.MOV.U32 R2, RZ, RZ, R132 ;  /* 0x000000ffff02d224 */ /* 0x002fe200078e0084 */
[----:B------:R-:W-:Y:S02]  /*d1f0*/  @!P5 MOV R3, R0 ;  /* 0x000000000003d202 */ /* 0x000fe40000000f00 */
[C---:B------:R-:W-:Y:S01]  /*d200*/  HMMA.16816.F32 R8, R172.reuse, R178, R8 ;  /* 0x000000b2ac08723c */ /* 0x040fe20000001808 */
[----:B------:R-:W-:Y:S02]  /*d210*/  PLOP3.LUT P5, PT, PT, PT, UP3, 0x80, 0x0 ;  /* 0x000000000000781c */ /* 0x000fe40003faf038 */
[----:B------:R1:W-:Y:S01]  /*d220*/  @!P0 LDGSTS.E.BYPASS.LTC128B.128 [R231+0x7100], [R2.64], !P1 ;  /* 0x0710000002e78fae */ /* 0x0003e2000c901d52 */
[----:B------:R-:W-:Y:S04]  /*d230*/  PLOP3.LUT P0, PT, PT, PT, UP3, 0x80, 0x0 ;  /* 0x000000000000781c */ /* 0x000fe80003f0f038 */
[C---:B------:R-:W-:Y:S03]  /*d240*/  HMMA.16816.F32 R12, R172.reuse, R180, R12 ;  /* 0x000000b4ac0c723c */ /* 0x040fe6000000180c */
[----:B------:R-:W-:Y:S03]  /*d250*/  LDSM.16.M88.4 R192, [R214+0x10100] ;  /* 0x01010000d6c0783b */ /* 0x000fe60000000200 */
[----:B------:R-:W-:Y:S02]  /*d260*/  @P5 IADD3 R0, P5, R238, UR22, RZ ;  /* 0x00000016ee005c10 */ /* 0x000fe4000ffbe0ff */
[C---:B------:R-:W-:Y:S03]  /*d270*/  HMMA.16816.F32 R16, R172.reuse, R182, R16 ;  /* 0x000000b6ac10723c */ /* 0x040fe60000001810 */
[----:B------:R-:W2:Y:S05]  /*d280*/  LDSM.16.M88.4 R196, [R210+0x8100] ;  /* 0x00810000d2c4783b */ /* 0x000eaa0000000200 */
[C---:B------:R-:W-:Y:S03]  /*d290*/  HMMA.16816.F32 R20, R172.reuse, R184, R20 ;  /* 0x000000b8ac14723c */ /* 0x040fe60000001814 */
[----:B------:R-:W0:Y:S01]  /*d2a0*/  LDGDEPBAR ;  /* 0x00000000000079af */ /* 0x000e220000000000 */
[----:B-1----:R-:W-:Y:S04]  /*d2b0*/  @P0 IADD3.X R2, R237, UR21, RZ, P5, !PT ;  /* 0x00000015ed020c10 */ /* 0x002fe8000affe4ff */
[C---:B------:R-:W-:Y:S01]  /*d2c0*/  HMMA.16816.F32 R24, R172.reuse, R186, R24 ;  /* 0x000000baac18723c */ /* 0x040fe20000001818 */
[----:B------:R-:W-:Y:S02]  /*d2d0*/  PLOP3.LUT P5, PT, PT, PT, UP3, 0x80, 0x0 ;  /* 0x000000000000781c */ /* 0x000fe40003faf038 */
[----:B------:R-:W1:Y:S01]  /*d2e0*/  LDSM.16.M88.4 R168, [R210+0x8900] ;  /* 0x00890000d2a8783b */ /* 0x000e620000000200 */
[----:B------:R-:W-:Y:S04]  /*d2f0*/  PLOP3.LUT P0, PT, PT, PT, UP3, 0x80, 0x0 ;  /* 0x000000000000781c */ /* 0x000fe80003f0f038 */
[C---:B------:R-:W-:Y:S03]  /*d300*/  HMMA.16816.F32 R28, R172.reuse, R188, R28 ;  /* 0x000000bcac1c723c */ /* 0x040fe6000000181c */
[----:B------:R-:W3:Y:S05]  /*d310*/  LDSM.16.M88.4 R200, [R210+0x9100] ;  /* 0x00910000d2c8783b */ /* 0x000eea0000000200 */
[----:B------:R-:W-:Y:S03]  /*d320*/  HMMA.16816.F32 R32, R172, R190, R32 ;  /* 0x000000beac20723c */ /* 0x000fe60000001820 */
[----:B------:R-:W4:Y:S05]  /*d330*/  LDSM.16.M88.4 R176, [R210+0x9900] ;  /* 0x00990000d2b0783b */ /* 0x000f2a0000000200 */
[C---:B--2---:R-:W-:Y:S03]  /*d340*/  HMMA.16816.F32 R4, R192.reuse, R196, R4 ;  /* 0x000000c4c004723c */ /* 0x044fe60000001804 */
[----:B------:R-:W-:Y:S05]  /*d350*/  LDSM.16.M88.4 R180, [R213+0x10100] ;  /* 0x01010000d5b4783b */ /* 0x000fea0000000200 */
[C---:B------:R-:W-:Y:S03]  /*d360*/  HMMA.16816.F32 R8, R192.reuse, R198, R8 ;  /* 0x000000c6c008723c */ /* 0x040fe60000001808 */
[----:B------:R-:W2:Y:S05]  /*d370*/  LDSM.16.M88.4 R184, [R209] ;  /* 0x00000000d1b8783b */ /* 0x000eaa0000000200 */
[C---:B-1----:R-:W-:Y:S03]  /*d380*/  HMMA.16816.F32 R12, R192.reuse, R168, R12 ;  /* 0x000000a8c00c723c */ /* 0x042fe6000000180c */
[----:B------:R-:W1:Y:S05]  /*d390*/  LDSM.16.M88.4 R172, [R209+0x800] ;  /* 0x00080000d1ac783b */ /* 0x000e6a0000000200 */
[C---:B------:R-:W-:Y:S03]  /*d3a0*/  HMMA.16816.F32 R16, R192.reuse, R170, R16 ;  /* 0x000000aac010723c */ /* 0x040fe60000001810 */
[----:B------:R-:W1:Y:S05]  /*d3b0*/  LDSM.16.M88.4 R188, [R209+0x1000] ;  /* 0x00100000d1bc783b */ /* 0x000e6a0000000200 */
[C---:B---3--:R-:W-:Y:S03]  /*d3c0*/  HMMA.16816.F32 R20, R192.reuse, R200, R20 ;  /* 0x000000c8c014723c */ /* 0x048fe60000001814 */
[----:B------:R-:W3:Y:S05]  /*d3d0*/  LDSM.16.M88.4 R168, [R209+0x1800] ;  /* 0x00180000d1a8783b */ /* 0x000eea0000000200 */
[C---:B------:R-:W-:Y:S03]  /*d3e0*/  HMMA.16816.F32 R24, R192.reuse, R202, R24 ;  /* 0x000000cac018723c */ /* 0x040fe60000001818 */
[----:B------:R-:W-:Y:S05]  /*d3f0*/  LDSM.16.M88.4 R196, [R211+0x14100] ;  /* 0x01410000d3c4783b */ /* 0x000fea0000000200 */
[C---:B----4-:R-:W-:Y:S03]  /*d400*/  HMMA.16816.F32 R28, R192.reuse, R176, R28 ;  /* 0x000000b0c01c723c */ /* 0x050fe6000000181c */
[----:B------:R-:W4:Y:S05]  /*d410*/  LDSM.16.M88.4 R200, [R204+0xa100] ;  /* 0x00a10000ccc8783b */ /* 0x000f2a0000000200 */
[----:B------:R-:W-:Y:S03]  /*d420*/  HMMA.16816.F32 R32, R192, R178, R32 ;  /* 0x000000b2c020723c */ /* 0x000fe60000001820 */
[----:B------:R-:W-:Y:S05]  /*d430*/  LDSM.16.M88.4 R176, [R204+0xb100] ;  /* 0x00b10000ccb0783b */ /* 0x000fea0000000200 */
[C---:B--2---:R-:W-:Y:S03]  /*d440*/  HMMA.16816.F32 R4, R180.reuse, R184, R4 ;  /* 0x000000b8b404723c */ /* 0x044fe60000001804 */
[----:B------:R-:W-:Y:S05]  /*d450*/  LDSM.16.M88.4 R192, [R227] ;  /* 0x00000000e3c0783b */ /* 0x000fea0000000200 */
[C---:B------:R-:W-:Y:S03]  /*d460*/  HMMA.16816.F32 R8, R180.reuse, R186, R8 ;  /* 0x000000bab408723c */ /* 0x040fe60000001808 */
[----:B------:R-:W-:Y:S05]  /*d470*/  LDSM.16.M88.4 R184, [R204+0xb900] ;  /* 0x00b90000ccb8783b */ /* 0x000fea0000000200 */
        /* <DEDUP_REMOVED lines=8> */
[----:B------:R-:W3:Y:S07]  /*d500*/  LDSM.16.M88.4 R168, [R226] ;  /* 0x00000000e2a8783b */ /* 0x000eee0000000200 */
[C---:B----4-:R-:W-:Y:S01]  /*d510*/  HMMA.16816.F32 R4, R196.reuse, R200, R4 ;  /* 0x000000c8c404723c */ /* 0x050fe20000001804 */
[----:B------:R-:W4:Y:S07]  /*d520*/  LDSM.16.M88.4 R180, [R225] ;  /* 0x00000000e1b4783b */ /* 0x000f2e0000000200 */
[C---:B------:R-:W-:Y:S01]  /*d530*/  HMMA.16816.F32 R8, R196.reuse, R202, R8 ;  /* 0x000000cac408723c */ /* 0x040fe20000001808 */
[----:B------:R-:W2:Y:S07]  /*d540*/  LDSM.16.M88.4 R200, [R224] ;  /* 0x00000000e0c8783b */ /* 0x000eae0000000200 */
[C---:B-1----:R-:W-:Y:S08]  /*d550*/  HMMA.16816.F32 R12, R196.reuse, R172, R12 ;  /* 0x000000acc40c723c */ /* 0x042ff0000000180c */
[C---:B------:R-:W-:Y:S01]  /*d560*/  HMMA.16816.F32 R16, R196.reuse, R174, R16 ;  /* 0x000000aec410723c */ /* 0x040fe20000001810 */
[----:B------:R-:W-:Y:S07]  /*d570*/  LDSM.16.M88.4 R172, [R214+0x14100] ;  /* 0x01410000d6ac783b */ /* 0x000fee0000000200 */
[C---:B------:R-:W-:Y:S08]  /*d580*/  HMMA.16816.F32 R20, R196.reuse, R176, R20 ;  /* 0x000000b0c414723c */ /* 0x040ff00000001814 */
[C---:B------:R-:W-:Y:S01]  /*d590*/  HMMA.16816.F32 R24, R196.reuse, R178, R24 ;  /* 0x000000b2c418723c */ /* 0x040fe20000001818 */
[----:B------:R-:W1:Y:S07]  /*d5a0*/  LDSM.16.M88.4 R176, [R210+0xa100] ;  /* 0x00a10000d2b0783b */ /* 0x000e6e0000000200 */
[C---:B------:R-:W-:Y:S08]  /*d5b0*/  HMMA.16816.F32 R28, R196.reuse, R184, R28 ;  /* 0x000000b8c41c723c */ /* 0x040ff0000000181c */
[----:B------:R-:W-:Y:S01]  /*d5c0*/  HMMA.16816.F32 R32, R196, R186, R32 ;  /* 0x000000bac420723c */ /* 0x000fe20000001820 */
[----:B------:R-:W1:Y:S07]  /*d5d0*/  LDSM.16.M88.4 R184, [R210+0xa900] ;  /* 0x00a90000d2b8783b */ /* 0x000e6e0000000200 */
[C---:B--2---:R-:W-:Y:S01]  /*d5e0*/  HMMA.16816.F32 R4, R188.reuse, R192, R4 ;  /* 0x000000c0bc04723c */ /* 0x044fe20000001804 */
[----:B------:R-:W2:Y:S07]  /*d5f0*/  LDSM.16.M88.4 R196, [R210+0xb100] ;  /* 0x00b10000d2c4783b */ /* 0x000eae0000000200 */
        /* <DEDUP_REMOVED lines=10> */
[----:B------:R-:W4:Y:S07]  /*d6a0*/  LDSM.16.M88.4 R188, [R209+0x2800] ;  /* 0x00280000d1bc783b */ /* 0x000f2e0000000200 */
[C---:B-1----:R-:W-:Y:S01]  /*d6b0*/  HMMA.16816.F32 R4, R172.reuse, R176, R4 ;  /* 0x000000b0ac04723c */ /* 0x042fe20000001804 */
[----:B------:R-:W1:Y:S07]  /*d6c0*/  LDSM.16.M88.4 R200, [R209+0x3000] ;  /* 0x00300000d1c8783b */ /* 0x000e6e0000000200 */
[C---:B------:R-:W-:Y:S01]  /*d6d0*/  HMMA.16816.F32 R8, R172.reuse, R178, R8 ;  /* 0x000000b2ac08723c */ /* 0x040fe20000001808 */
[----:B------:R-:W1:Y:S07]  /*d6e0*/  LDSM.16.M88.4 R176, [R209+0x3800] ;  /* 0x00380000d1b0783b */ /* 0x000e6e0000000200 */
[C---:B------:R-:W-:Y:S08]  /*d6f0*/  HMMA.16816.F32 R12, R172.reuse, R184, R12 ;  /* 0x000000b8ac0c723c */ /* 0x040ff0000000180c */
[C---:B------:R-:W-:Y:S01]  /*d700*/  HMMA.16816.F32 R16, R172.reuse, R186, R16 ;  /* 0x000000baac10723c */ /* 0x040fe20000001810 */
[----:B------:R-:W-:Y:S07]  /*d710*/  LDSM.16.M88.4 R184, [R211+0x18100] ;  /* 0x01810000d3b8783b */ /* 0x000fee0000000200 */
[C---:B--2---:R-:W-:Y:S08]  /*d720*/  HMMA.16816.F32 R20, R172.reuse, R196, R20 ;  /* 0x000000c4ac14723c */ /* 0x044ff00000001814 */
[C---:B------:R-:W-:Y:S01]  /*d730*/  HMMA.16816.F32 R24, R172.reuse, R198, R24 ;  /* 0x000000c6ac18723c */ /* 0x040fe20000001818 */
[----:B------:R-:W2:Y:S07]  /*d740*/  LDSM.16.M88.4 R196, [R204+0xc100] ;  /* 0x00c10000ccc4783b */ /* 0x000eae0000000200 */
[C---:B------:R-:W-:Y:S08]  /*d750*/  HMMA.16816.F32 R28, R172.reuse, R192, R28 ;  /* 0x000000c0ac1c723c */ /* 0x040ff0000000181c */
[----:B------:R-:W-:Y:S01]  /*d760*/  HMMA.16816.F32 R32, R172, R194, R32 ;  /* 0x000000c2ac20723c */ /* 0x000fe20000001820 */
[----:B------:R-:W2:Y:S07]  /*d770*/  LDSM.16.M88.4 R172, [R204+0xc900] ;  /* 0x00c90000ccac783b */ /* 0x000eae0000000200 */
[C---:B---3--:R-:W-:Y:S01]  /*d780*/  HMMA.16816.F32 R4, R168.reuse, R180, R4 ;  /* 0x000000b4a804723c */ /* 0x048fe20000001804 */
[----:B------:R-:W3:Y:S07]  /*d790*/  LDSM.16.M88.4 R192, [R204+0xd100] ;  /* 0x00d10000ccc0783b */ /* 0x000eee0000000200 */
[C---:B------:R-:W-:Y:S01]  /*d7a0*/  HMMA.16816.F32 R8, R168.reuse, R182, R8 ;  /* 0x000000b6a808723c */ /* 0x040fe20000001808 */
[----:B------:R-:W2:Y:S07]  /*d7b0*/  LDSM.16.M88.4 R180, [R204+0xd900] ;  /* 0x00d90000ccb4783b */ /* 0x000eae0000000200 */
[C---:B----4-:R-:W-:Y:S08]  /*d7c0*/  HMMA.16816.F32 R12, R168.reuse, R188, R12 ;  /* 0x000000bca80c723c */ /* 0x050ff0000000180c */
[C---:B------:R-:W-:Y:S01]  /*d7d0*/  HMMA.16816.F32 R16, R168.reuse, R190, R16 ;  /* 0x000000bea810723c */ /* 0x040fe20000001810 */
[----:B------:R-:W-:Y:S07]  /*d7e0*/  LDSM.16.M88.4 R188, [R212+0x18100] ;  /* 0x01810000d4bc783b */ /* 0x000fee0000000200 */
[C---:B-1----:R-:W-:Y:S08]  /*d7f0*/  HMMA.16816.F32 R20, R168.reuse, R200, R20 ;  /* 0x000000c8a814723c */ /* 0x042ff00000001814 */
[C---:B------:R-:W-:Y:S01]  /*d800*/  HMMA.16816.F32 R24, R168.reuse, R202, R24 ;  /* 0x000000caa818723c */ /* 0x040fe20000001818 */
[----:B------:R-:W1:Y:S07]  /*d810*/  LDSM.16.M88.4 R200, [R223] ;  /* 0x00000000dfc8783b */ /* 0x000e6e0000000200 */
[C---:B------:R-:W-:Y:S08]  /*d820*/  HMMA.16816.F32 R28, R168.reuse, R176, R28 ;  /* 0x000000b0a81c723c */ /* 0x040ff0000000181c */
[----:B------:R-:W-:Y:S01]  /*d830*/  HMMA.16816.F32 R32, R168, R178, R32 ;  /* 0x000000b2a820723c */ /* 0x000fe20000001820 */
[----:B------:R-:W4:Y:S07]  /*d840*/  LDSM.16.M88.4 R168, [R222] ;  /* 0x00000000dea8783b */ /* 0x000f2e0000000200 */
[C---:B--2---:R-:W-:Y:S01]  /*d850*/  HMMA.16816.F32 R4, R184.reuse, R196, R4 ;  /* 0x000000c4b804723c */ /* 0x044fe20000001804 */
[----:B------:R-:W-:Y:S07]  /*d860*/  LDSM.16.M88.4 R176, [R220] ;  /* 0x00000000dcb0783b */ /* 0x000fee0000000200 */
[C---:B------:R-:W-:Y:S01]  /*d870*/  HMMA.16816.F32 R8, R184.reuse, R198, R8 ;  /* 0x000000c6b808723c */ /* 0x040fe20000001808 */
[----:B------:R-:W-:Y:S07]  /*d880*/  LDSM.16.M88.4 R196, [R210+0xc100] ;  /* 0x00c10000d2c4783b */ /* 0x000fee0000000200 */
[C---:B------:R-:W-:Y:S08]  /*d890*/  HMMA.16816.F32 R12, R184.reuse, R172, R12 ;  /* 0x000000acb80c723c */ /* 0x040ff0000000180c */
[C---:B------:R-:W-:Y:S01]  /*d8a0*/  HMMA.16816.F32 R16, R184.reuse, R174, R16 ;  /* 0x000000aeb810723c */ /* 0x040fe20000001810 */
[----:B------:R-:W2:Y:S07]  /*d8b0*/  LDSM.16.M88.4 R172, [R221] ;  /* 0x00000000ddac783b */ /* 0x000eae0000000200 */
[C---:B---3--:R-:W-:Y:S08]  /*d8c0*/  HMMA.16816.F32 R20, R184.reuse, R192, R20 ;  /* 0x000000c0b814723c */ /* 0x048ff00000001814 */
[C---:B------:R-:W-:Y:S01]  /*d8d0*/  HMMA.16816.F32 R24, R184.reuse, R194, R24 ;  /* 0x000000c2b818723c */ /* 0x040fe20000001818 */
[----:B------:R-:W3:Y:S07]  /*d8e0*/  LDSM.16.M88.4 R192, [R214+0x18100] ;  /* 0x01810000d6c0783b */ /* 0x000eee0000000200 */
[C---:B------:R-:W-:Y:S08]  /*d8f0*/  HMMA.16816.F32 R28, R184.reuse, R180, R28 ;  /* 0x000000b4b81c723c */ /* 0x040ff0000000181c */
[----:B------:R-:W-:Y:S01]  /*d900*/  HMMA.16816.F32 R32, R184, R182, R32 ;  /* 0x000000b6b820723c */ /* 0x000fe20000001820 */
[----:B------:R-:W3:Y:S07]  /*d910*/  LDSM.16.M88.4 R180, [R210+0xc900] ;  /* 0x00c90000d2b4783b */ /* 0x000eee0000000200 */
[C---:B-1----:R-:W-:Y:S01]  /*d920*/  HMMA.16816.F32 R4, R188.reuse, R200, R4 ;  /* 0x000000c8bc04723c */ /* 0x042fe20000001804 */
[----:B------:R-:W1:Y:S07]  /*d930*/  LDSM.16.M88.4 R184, [R210+0xd100] ;  /* 0x00d10000d2b8783b */ /* 0x000e6e0000000200 */
[C---:B------:R-:W-:Y:S01]  /*d940*/  HMMA.16816.F32 R8, R188.reuse, R202, R8 ;  /* 0x000000cabc08723c */ /* 0x040fe20000001808 */
[----:B------:R-:W1:Y:S07]  /*d950*/  LDSM.16.M88.4 R200, [R210+0xd900] ;  /* 0x00d90000d2c8783b */ /* 0x000e6e0000000200 */
        /* <DEDUP_REMOVED lines=8> */
[----:B------:R-:W4:Y:S07]  /*d9e0*/  LDSM.16.M88.4 R176, [R209+0x4800] ;  /* 0x00480000d1b0783b */ /* 0x000f2e0000000200 */
[C---:B---3--:R-:W-:Y:S01]  /*d9f0*/  HMMA.16816.F32 R4, R192.reuse, R196, R4 ;  /* 0x000000c4c004723c */ /* 0x048fe20000001804 */
[----:B------:R-:W3:Y:S07]  /*da00*/  LDSM.16.M88.4 R188, [R209+0x5000] ;  /* 0x00500000d1bc783b */ /* 0x000eee0000000200 */
        /* <DEDUP_REMOVED lines=15> */
[C---:B----4-:R-:W-:Y:S08]  /*db00*/  HMMA.16816.F32 R12, R168.reuse, R176, R12 ;  /* 0x000000b0a80c723c */ /* 0x050ff0000000180c */
[C---:B------:R-:W-:Y:S01]  /*db10*/  HMMA.16816.F32 R16, R168.reuse, R178, R16 ;  /* 0x000000b2a810723c */ /* 0x040fe20000001810 */
[----:B------:R-:W-:Y:S07]  /*db20*/  LDSM.16.M88.4 R176, [R212+0x1c100] ;  /* 0x01c10000d4b0783b */ /* 0x000fee0000000200 */
[C---:B---3--:R-:W-:Y:S08]  /*db30*/  HMMA.16816.F32 R20, R168.reuse, R188, R20 ;  /* 0x000000bca814723c */ /* 0x048ff00000001814 */
[C---:B------:R-:W-:Y:S01]  /*db40*/  HMMA.16816.F32 R24, R168.reuse, R190, R24 ;  /* 0x000000bea818723c */ /* 0x040fe20000001818 */
[----:B------:R-:W3:Y:S07]  /*db50*/  LDSM.16.M88.4 R188, [R219] ;  /* 0x00000000dbbc783b */ /* 0x000eee0000000200 */
[C---:B------:R-:W-:Y:S08]  /*db60*/  HMMA.16816.F32 R28, R168.reuse, R196, R28 ;  /* 0x000000c4a81c723c */ /* 0x040ff0000000181c */
[----:B------:R-:W-:Y:S01]  /*db70*/  HMMA.16816.F32 R32, R168, R198, R32 ;  /* 0x000000c6a820723c */ /* 0x000fe20000001820 */
[----:B------:R-:W4:Y:S07]  /*db80*/  LDSM.16.M88.4 R168, [R218] ;  /* 0x00000000daa8783b */ /* 0x000f2e0000000200 */
[C---:B-1----:R-:W-:Y:S01]  /*db90*/  HMMA.16816.F32 R4, R180.reuse, R184, R4 ;  /* 0x000000b8b404723c */ /* 0x042fe20000001804 */
[----:B------:R-:W1:Y:S07]  /*dba0*/  LDSM.16.M88.4 R196, [R217] ;  /* 0x00000000d9c4783b */ /* 0x000e6e0000000200 */
[C---:B------:R-:W-:Y:S01]  /*dbb0*/  HMMA.16816.F32 R8, R180.reuse, R186, R8 ;  /* 0x000000bab408723c */ /* 0x040fe20000001808 */
[----:B------:R-:W1:Y:S07]  /*dbc0*/  LDSM.16.M88.4 R184, [R216] ;  /* 0x00000000d8b8783b */ /* 0x000e6e0000000200 */
        /* <DEDUP_REMOVED lines=8> */
[----:B------:R-:W-:Y:S07]  /*dc50*/  LDSM.16.M88.4 R172, [R210+0xf100] ;  /* 0x00f10000d2ac783b */ /* 0x000fee0000000200 */
[C---:B---3--:R-:W-:Y:S01]  /*dc60*/  HMMA.16816.F32 R4, R176.reuse, R188, R4 ;  /* 0x000000bcb004723c */ /* 0x048fe20000001804 */
[----:B------:R-:W-:Y:S07]  /*dc70*/  LDSM.16.M88.4 R180, [R210+0xf900] ;  /* 0x00f90000d2b4783b */ /* 0x000fee0000000200 */
[C---:B------:R-:W-:Y:S01]  /*dc80*/  HMMA.16816.F32 R8, R176.reuse, R190, R8 ;  /* 0x000000beb008723c */ /* 0x040fe20000001808 */
[----:B------:R-:W-:Y:S07]  /*dc90*/  LDSM.16.M88.4 R188, [R213+0x1c100] ;  /* 0x01c10000d5bc783b */ /* 0x000fee0000000200 */
[C---:B----4-:R-:W-:Y:S08]  /*dca0*/  HMMA.16816.F32 R12, R176.reuse, R168, R12 ;  /* 0x000000a8b00c723c */ /* 0x050ff0000000180c */
[C---:B------:R-:W-:Y:S01]  /*dcb0*/  HMMA.16816.F32 R16, R176.reuse, R170, R16 ;  /* 0x000000aab010723c */ /* 0x040fe20000001810 */
[----:B------:R-:W3:Y:S07]  /*dcc0*/  LDSM.16.M88.4 R168, [R210+0xe900] ;  /* 0x00e90000d2a8783b */ /* 0x000eee0000000200 */
[C---:B-1----:R-:W-:Y:S08]  /*dcd0*/  HMMA.16816.F32 R20, R176.reuse, R196, R20 ;  /* 0x000000c4b014723c */ /* 0x042ff00000001814 */
[C---:B------:R-:W-:Y:S01]  /*dce0*/  HMMA.16816.F32 R24, R176.reuse, R198, R24 ;  /* 0x000000c6b018723c */ /* 0x040fe20000001818 */
[----:B------:R-:W1:Y:S07]  /*dcf0*/  LDSM.16.M88.4 R196, [R209+0x6000] ;  /* 0x00600000d1c4783b */ /* 0x000e6e0000000200 */
[C---:B------:R-:W-:Y:S08]  /*dd00*/  HMMA.16816.F32 R28, R176.reuse, R184, R28 ;  /* 0x000000b8b01c723c */ /* 0x040ff0000000181c */
[----:B------:R-:W-:Y:S08]  /*dd10*/  HMMA.16816.F32 R32, R176, R186, R32 ;  /* 0x000000bab020723c */ /* 0x000ff00000001820 */
[C---:B--2---:R-:W-:Y:S08]  /*dd20*/  HMMA.16816.F32 R4, R192.reuse, R200, R4 ;  /* 0x000000c8c004723c */ /* 0x044ff00000001804 */
[C---:B------:R-:W-:Y:S08]  /*dd30*/  HMMA.16816.F32 R8, R192.reuse, R202, R8 ;  /* 0x000000cac008723c */ /* 0x040ff00000001808 */
[C---:B---3--:R-:W-:Y:S08]  /*dd40*/  HMMA.16816.F32 R12, R192.reuse, R168, R12 ;  /* 0x000000a8c00c723c */ /* 0x048ff0000000180c */
[C---:B------:R-:W-:Y:S01]  /*dd50*/  HMMA.16816.F32 R16, R192.reuse, R170, R16 ;  /* 0x000000aac010723c */ /* 0x040fe20000001810 */
[----:B------:R-:W2:Y:S07]  /*dd60*/  LDSM.16.M88.4 R168, [R209+0x6800] ;  /* 0x00680000d1a8783b */ /* 0x000eae0000000200 */
[C---:B------:R-:W-:Y:S08]  /*dd70*/  HMMA.16816.F32 R20, R192.reuse, R172, R20 ;  /* 0x000000acc014723c */ /* 0x040ff00000001814 */
[C---:B------:R-:W-:Y:S08]  /*dd80*/  HMMA.16816.F32 R24, R192.reuse, R174, R24 ;  /* 0x000000aec018723c */ /* 0x040ff00000001818 */
[C---:B------:R-:W-:Y:S08]  /*dd90*/  HMMA.16816.F32 R28, R192.reuse, R180, R28 ;  /* 0x000000b4c01c723c */ /* 0x040ff0000000181c */
[----:B------:R-:W-:Y:S08]  /*dda0*/  HMMA.16816.F32 R32, R192, R182, R32 ;  /* 0x000000b6c020723c */ /* 0x000ff00000001820 */
[C---:B-1----:R-:W-:Y:S08]  /*ddb0*/  HMMA.16816.F32 R4, R188.reuse, R196, R4 ;  /* 0x000000c4bc04723c */ /* 0x042ff00000001804 */
[C---:B------:R-:W-:Y:S08]  /*ddc0*/  HMMA.16816.F32 R8, R188.reuse, R198, R8 ;  /* 0x000000c6bc08723c */ /* 0x040ff00000001808 */
[C---:B--2---:R-:W-:Y:S08]  /*ddd0*/  HMMA.16816.F32 R12, R188.reuse, R168, R12 ;  /* 0x000000a8bc0c723c */ /* 0x044ff0000000180c */
        /* <DEDUP_REMOVED lines=12> */
[----:B------:R-:W-:Y:S01]  /*dea0*/  FMUL.FTZ R3, R17, c[0x0][0x320] ;  /* 0x0000c80011037a20 */ /* 0x000fe20000410000 */
[----:B------:R-:W-:Y:S01]  /*deb0*/  @P6 LEA R17, P6, R0, c[0x0][0x1c8], 0x1 ;  /* 0x0000720000116a11 */ /* 0x000fe200078c08ff */
[----:B------:R-:W-:Y:S02]  /*dec0*/  FMUL.FTZ R11, R11, c[0x0][0x320] ;  /* 0x0000c8000b0b7a20 */ /* 0x000fe40000410000 */
[----:B------:R-:W-:Y:S01]  /*ded0*/  FMUL.FTZ R13, R13, c[0x0][0x320] ;  /* 0x0000c8000d0d7a20 */ /* 0x000fe20000410000 */
[----:B------:R-:W1:Y:S01]  /*dee0*/  MUFU.TANH R178, R6 ;  /* 0x0000000600b27308 */ /* 0x000e620000002400 */
[----:B------:R-:W-:Y:S02]  /*def0*/  FMUL.FTZ R19, R19, c[0x0][0x320] ;  /* 0x0000c80013137a20 */ /* 0x000fe40000410000 */
[----:B------:R-:W-:Y:S02]  /*df00*/  FMUL.FTZ R12, R12, c[0x0][0x320] ;  /* 0x0000c8000c0c7a20 */ /* 0x000fe40000410000 */
[----:B------:R-:W-:Y:S02]  /*df10*/  FMUL.FTZ R18, R18, c[0x0][0x320] ;  /* 0x0000c80012127a20 */ /* 0x000fe40000410000 */
[----:B------:R-:W-:Y:S02]  /*df20*/  FMUL.FTZ R16, R16, c[0x0][0x320] ;  /* 0x0000c80010107a20 */ /* 0x000fe40000410000 */
[----:B------:R-:W-:Y:S01]  /*df30*/  @P0 LEA.HI.X R169, R0, c[0x0][0x1cc], R2, 0x1, P6 ;  /* 0x0000730000a90a11 */ /* 0x000fe200030f0c02 */
[----:B------:R2:W3:Y:S01]  /*df40*/  MUFU.TANH R179, R7 ;  /* 0x0000000700b37308 */ /* 0x0004e20000002400 */
[----:B------:R-:W-:Y:S02]  /*df50*/  @P5 IADD3 R0, P5, R135, UR22, RZ ;  /* 0x0000001687005c10 */ /* 0x000fe4000ffbe0ff */
[----:B------:R-:W-:Y:S02]  /*df60*/  PLOP3.LUT P6, PT, PT, PT, UP3, 0x80, 0x0 ;  /* 0x000000000000781c */ /* 0x000fe40003fcf038 */
[----:B------:R-:W-:Y:S05]  /*df70*/  PLOP3.LUT P0, PT, PT, PT, UP3, 0x80, 0x0 ;  /* 0x000000000000781c */ /* 0x000fea0003f0f038 */
[----:B------:R4:W-:Y:S08]  /*df80*/  MUFU.TANH R181, R15 ;  /* 0x0000000f00b57308 */ /* 0x0009f00000002400 */
[----:B------:R-:W-:Y:S02]  /*df90*/  @P0 IADD3.X R2, R234, UR21, RZ, P5, !PT ;  /* 0x00000015ea020c10 */ /* 0x000fe4000affe4ff */
[----:B------:R-:W-:Y:S01]  /*dfa0*/  PLOP3.LUT P0, PT, PT, PT, UP3, 0x80, 0x0 ;  /* 0x000000000000781c */ /* 0x000fe20003f0f038 */
[----:B------:R-:W-:Y:S01]  /*dfb0*/  MUFU.TANH R171, R14 ;  /* 0x0000000e00ab7308 */ /* 0x000fe20000002400 */
[----:B------:R-:W-:Y:S01]  /*dfc0*/  PLOP3.LUT P5, PT, PT, PT, UP3, 0x80, 0x0 ;  /* 0x000000000000781c */ /* 0x000fe20003faf038 */
[----:B--2---:R-:W2:Y:S08]  /*dfd0*/  LDSM.16.M88.4 R4, [R209+0x7000] ;  /* 0x00700000d104783b */ /* 0x004eb00000000200 */
[----:B------:R-:W-:Y:S01]  /*dfe0*/  MUFU.TANH R172, R8 ;  /* 0x0000000800ac7308 */ /* 0x000fe20000002400 */
[----:B----4-:R-:W-:Y:S09]  /*dff0*/  @P6 LEA R15, P6, R0, c[0x0][0x1c8], 0x1 ;  /* 0x00007200000f6a11 */ /* 0x010ff200078c08ff */
[----:B------:R-:W-:Y:S10]  /*e000*/  MUFU.TANH R173, R9 ;  /* 0x0000000900ad7308 */ /* 0x000ff40000002400 */
[----:B------:R-:W4:Y:S10]  /*e010*/  MUFU.TANH R174, R10 ;  /* 0x0000000a00ae7308 */ /* 0x000f340000002400 */
[----:B------:R1:W1:Y:S01]  /*e020*/  MUFU.TANH R176, R11 ;  /* 0x0000000b00b07308 */ /* 0x0002620000002400 */
[C---:B--2---:R-:W-:Y:S09]  /*e030*/  HMMA.16816.F32 R20, R188.reuse, R4, R20 ;  /* 0x00000004bc14723c */ /* 0x044ff20000001814 */
[----:B------:R-:W-:Y:S01]  /*e040*/  MUFU.TANH R170, R13 ;  /* 0x0000000d00aa7308 */ /* 0x000fe20000002400 */
[C---:B------:R-:W-:Y:S09]  /*e050*/  HMMA.16816.F32 R24, R188.reuse, R6, R24 ;  /* 0x00000006bc18723c */ /* 0x040ff20000001818 */
[----:B------:R-:W-:Y:S01]  /*e060*/  MUFU.TANH R185, R19 ;  /* 0x0000001300b97308 */ /* 0x000fe20000002400 */
[----:B-1----:R-:W1:Y:S01]  /*e070*/  LDSM.16.M88.4 R8, [R209+0x7800] ;  /* 0x00780000d108783b */ /* 0x002e620000000200 */
[----:B------:R-:W-:Y:S04]  /*e080*/  DEPBAR.LE SB0, 0x0 ;  /* 0x000080000000791a */ /* 0x000fe80000000000 */
[----:B------:R-:W-:Y:S04]  /*e090*/  FMUL.FTZ R21, R21, c[0x0][0x320] ;  /* 0x0000c80015157a20 */ /* 0x000fe80000410000 */
[----:B------:R-:W-:Y:S01]  /*e0a0*/  MUFU.TANH R180, R12 ;  /* 0x0000000c00b47308 */ /* 0x000fe20000002400 */
[----:B------:R-:W-:Y:S01]  /*e0b0*/  FMUL.FTZ R20, R20, c[0x0][0x320] ;  /* 0x0000c80014147a20 */ /* 0x000fe20000410000 */
[----:B------:R-:W-:Y:S01]  /*e0c0*/  BAR.SYNC.DEFER_BLOCKING 0x0 ;  /* 0x0000000000007b1d */ /* 0x000fe20000010000 */
[----:B------:R-:W-:Y:S02]  /*e0d0*/  FMUL.FTZ R22, R22, c[0x0][0x320] ;  /* 0x0000c80016167a20 */ /* 0x000fe40000410000 */
[----:B------:R-:W-:Y:S02]  /*e0e0*/  FMUL.FTZ R23, R23, c[0x0][0x320] ;  /* 0x0000c80017177a20 */ /* 0x000fe40000410000 */
[----:B------:R-:W-:Y:S02]  /*e0f0*/  FMUL.FTZ R24, R24, c[0x0][0x320] ;  /* 0x0000c80018187a20 */ /* 0x000fe40000410000 */
[----:B------:R-:W-:Y:S02]  /*e100*/  FMUL.FTZ R25, R25, c[0x0][0x320] ;  /* 0x0000c80019197a20 */ /* 0x000fe40000410000 */
[----:B------:R-:W-:Y:S02]  /*e110*/  FMUL.FTZ R26, R26, c[0x0][0x320] ;  /* 0x0000c8001a1a7a20 */ /* 0x000fe40000410000 */
[----:B------:R-:W-:Y:S01]  /*e120*/  FMUL.FTZ R27, R27, c[0x0][0x320] ;  /* 0x0000c8001b1b7a20 */ /* 0x000fe20000410000 */
[C---:B-1----:R-:W-:Y:S01]  /*e130*/  HMMA.16816.F32 R28, R188.reuse, R8, R28 ;  /* 0x00000008bc1c723c */ /* 0x042fe2000000181c */
[----:B------:R1:W-:Y:S07]  /*e140*/  MUFU.TANH R187, R21 ;  /* 0x0000001500bb7308 */ /* 0x0003ee0000002400 */
[----:B------:R-:W-:Y:S03]  /*e150*/  HMMA.16816.F32 R32, R188, R10, R32 ;  /* 0x0000000abc20723c */ /* 0x000fe60000001820 */
[----:B------:R-:W-:Y:S10]  /*e160*/  MUFU.TANH R186, R20 ;  /* 0x0000001400ba7308 */ /* 0x000ff40000002400 */
[----:B------:R2:W-:Y:S03]  /*e170*/  MUFU.TANH R183, R3 ;  /* 0x0000000300b77308 */ /* 0x0005e60000002400 */
[----:B------:R-:W-:Y:S01]  /*e180*/  FMUL.FTZ R28, R28, c[0x0][0x320] ;  /* 0x0000c8001c1c7a20 */ /* 0x000fe20000410000 */
[----:B-1----:R-:W-:Y:S01]  /*e190*/  @P0 LEA.HI.X R21, R0, c[0x0][0x1cc], R2, 0x1, P6 ;  /* 0x0000730000150a11 */ /* 0x002fe200030f0c02 */
[----:B------:R-:W-:Y:S01]  /*e1a0*/  FMUL.FTZ R29, R29, c[0x0][0x320] ;  /* 0x0000c8001d1d7a20 */ /* 0x000fe20000410000 */
[----:B------:R-:W-:Y:S01]  /*e1b0*/  @P5 IADD3 R0, P5, R233, UR22, RZ ;  /* 0x00000016e9005c10 */ /* 0x000fe2000ffbe0ff */
[----:B------:R-:W-:Y:S01]  /*e1c0*/  FMUL.FTZ R30, R30, c[0x0][0x320] ;  /* 0x0000c8001e1e7a20 */ /* 0x000fe20000410000 */
[----:B------:R-:W-:Y:S01]  /*e1d0*/  PLOP3.LUT P6, PT, PT, PT, UP3, 0x80, 0x0 ;  /* 0x000000000000781c */ /* 0x000fe20003fcf038 */
[----:B------:R-:W-:Y:S01]  /*e1e0*/  FMUL.FTZ R31, R31, c[0x0][0x320] ;  /* 0x0000c8001f1f7a20 */ /* 0x000fe20000410000 */
[----:B------:R-:W-:Y:S01]  /*e1f0*/  PLOP3.LUT P0, PT, PT, PT, UP3, 0x80, 0x0 ;  /* 0x000000000000781c */ /* 0x000fe20003f0f038 */
[----:B------:R-:W1:Y:S01]  /*e200*/  MUFU.TANH R184, R18 ;  /* 0x0000001200b87308 */ /* 0x000e620000002400 */
[----:B------:R-:W-:Y:S02]  /*e210*/  FMUL.FTZ R32, R32, c[0x0][0x320] ;  /* 0x0000c80020207a20 */ /* 0x000fe40000410000 */
[----:B------:R-:W-:Y:S02]  /*e220*/  FMUL.FTZ R33, R33, c[0x0][0x320] ;  /* 0x0000c80021217a20 */ /* 0x000fe40000410000 */
[----:B------:R-:W-:Y:S05]  /*e230*/  FMUL.FTZ R34, R34, c[0x0][0x320] ;  /* 0x0000c80022227a20 */ /* 0x000fea0000410000 */
[----:B------:R-:W-:Y:S01]  /*e240*/  @P6 LEA R14, P6, R0, c[0x0][0x1c8], 0x1 ;  /* 0x00007200000e6a11 */ /* 0x000fe200078c08ff */
[----:B------:R-:W1:Y:S01]  /*e250*/  MUFU.TANH R182, R16 ;  /* 0x0000001000b67308 */ /* 0x000e620000002400 */
[----:B------:R-:W-:Y:S02]  /*e260*/  @P0 IADD3.X R2, R232, UR21, RZ, P5, !PT ;  /* 0x00000015e8020c10 */ /* 0x000fe4000affe4ff */
[----:B------:R-:W-:Y:S02]  /*e270*/  PLOP3.LUT P0, PT, PT, PT, UP3, 0x80, 0x0 ;  /* 0x000000000000781c */ /* 0x000fe40003f0f038 */
[----:B------:R-:W-:Y:S02]  /*e280*/  PLOP3.LUT P5, PT, PT, PT, UP3, 0x80, 0x0 ;  /* 0x000000000000781c */ /* 0x000fe40003faf038 */
[----:B--2---:R-:W-:Y:S03]  /*e290*/  FMNMX.FTZ R3, R178, R134, !PT ;  /* 0x00000086b2037209 */ /* 0x004fe60007810000 */
[----:B------:R-:W2:Y:S01]  /*e2a0*/  MUFU.TANH R192, R22 ;  /* 0x0000001600c07308 */ /* 0x000ea20000002400 */
[----:B---3--:R-:W-:Y:S04]  /*e2b0*/  FMNMX.FTZ R3, R179, R3, !PT ;  /* 0x00000003b3037209 */ /* 0x008fe80007810000 */
[----:B----4-:R-:W-:Y:S02]  /*e2c0*/  FMNMX.FTZ R3, R174, R3, !PT ;  /* 0x00000003ae037209 */ /* 0x010fe40007810000 */
[----:B------:R-:W-:Y:S02]  /*e2d0*/  @P0 LEA.HI.X R20, R0, c[0x0][0x1cc], R2, 0x1, P6 ;  /* 0x0000730000140a11 */ /* 0x000fe400030f0c02 */
[----:B------:R-:W-:Y:S01]  /*e2e0*/  @P5 IADD3 R0, P5, R252, UR22, RZ ;  /* 0x00000016fc005c10 */ /* 0x000fe2000ffbe0ff */
[----:B------:R-:W-:Y:S01]  /*e2f0*/  @UP3 UIADD3 UR22, UP0, UR13, UR22, URZ ;  /* 0x000000160d163290 */ /* 0x000fe2000ff1e03f */
[----:B------:R-:W-:Y:S01]  /*e300*/  PLOP3.LUT P6, PT, PT, PT, UP3, 0x80, 0x0 ;  /* 0x000000000000781c */ /* 0x000fe20003fcf038 */
[----:B------:R-:W-:Y:S01]  /*e310*/  MUFU.TANH R197, R23 ;  /* 0x0000001700c57308 */ /* 0x000fe20000002400 */
[----:B------:R-:W-:Y:S02]  /*e320*/  PLOP3.LUT P0, PT, PT, PT, UP3, 0x80, 0x0 ;  /* 0x000000000000781c */ /* 0x000fe40003f0f038 */
[----:B------:R-:W-:Y:S04]  /*e330*/  FMNMX.FTZ R3, R176, R3, !PT ;  /* 0x00000003b0037209 */ /* 0x000fe80007810000 */
[----:B------:R-:W-:Y:S03]  /*e340*/  FMNMX.FTZ R3, R171, R3, !PT ;  /* 0x00000003ab037209 */ /* 0x000fe60007810000 */
[----:B------:R-:W3:Y:S01]  /*e350*/  MUFU.TANH R201, R24 ;  /* 0x0000001800c97308 */ /* 0x000ee20000002400 */
[----:B------:R-:W-:Y:S02]  /*e360*/  FMNMX.FTZ R3, R181, R3, !PT ;  /* 0x00000003b5037209 */ /* 0x000fe40007810000 */
[----:B------:R-:W-:Y:S02]  /*e370*/  @P6 LEA R13, P6, R0, c[0x0][0x1c8], 0x1 ;  /* 0x00007200000d6a11 */ /* 0x000fe400078c08ff */
[----:B------:R-:W-:Y:S01]  /*e380*/  @P0 IADD3.X R2, R251, UR21, RZ, P5, !PT ;  /* 0x00000015fb020c10 */ /* 0x000fe2000affe4ff */
[----:B------:R-:W-:Y:S01]  /*e390*/  @UP3 UIADD3.X UR21, UR12, UR21, URZ, UP0, !UPT ;  /* 0x000000150c153290 */ /* 0x000fe200087fe43f */
[----:B------:R-:W-:Y:S01]  /*e3a0*/  PLOP3.LUT P0, PT, PT, PT, UP3, 0x80, 0x0 ;  /* 0x000000000000781c */ /* 0x000fe20003f0f038 */
[----:B------:R-:W-:Y:S01]  /*e3b0*/  UISETP.GT.AND UP0, UPT, UR20, UR17, UPT ;  /* 0x000000111400728c */ /* 0x000fe2000bf04270 */
[----:B------:R-:W-:Y:S01]  /*e3c0*/  PLOP3.LUT P5, PT, PT, PT, UP3, 0x80, 0x0 ;  /* 0x000000000000781c */ /* 0x000fe20003faf038 */
[----:B------:R-:W4:Y:S01]  /*e3d0*/  MUFU.TANH R241, R25 ;  /* 0x0000001900f17308 */ /* 0x000f220000002400 */
[----:B-1----:R-:W-:Y:S01]  /*e3e0*/  FMNMX.FTZ R3, R184, R3, !PT ;  /* 0x00000003b8037209 */ /* 0x002fe20007810000 */
[----:B------:R-:W-:Y:S08]  /*e3f0*/  UMOV UR20, UR14 ;  /* 0x0000000e00147c82 */ /* 0x000ff00008000000 */
[----:B------:R-:W-:Y:S01]  /*e400*/  @P0 LEA.HI.X R19, R0, c[0x0][0x1cc], R2, 0x1, P6 ;  /* 0x0000730000130a11 */ /* 0x000fe200030f0c02 */
[----:B------:R-:W1:Y:S01]  /*e410*/  MUFU.TANH R242, R26 ;  /* 0x0000001a00f27308 */ /* 0x000e620000002400 */
[----:B------:R-:W-:Y:S02]  /*e420*/  @P5 IADD3 R0, P5, R238, UR22, RZ ;  /* 0x00000016ee005c10 */ /* 0x000fe4000ffbe0ff */
[----:B------:R-:W-:Y:S02]  /*e430*/  PLOP3.LUT P6, PT, PT, PT, UP3, 0x80, 0x0 ;  /* 0x000000000000781c */ /* 0x000fe40003fcf038 */
[----:B------:R-:W-:Y:S02]  /*e440*/  PLOP3.LUT P0, PT, PT, PT, UP3, 0x80, 0x0 ;  /* 0x000000000000781c */ /* 0x000fe40003f0f038 */
[----:B------:R-:W-:Y:S03]  /*e450*/  FMNMX.FTZ R2, R177, R133, !PT ;  /* 0x00000085b1027209 */ /* 0x000fe60007810000 */
[----:B------:R-:W1:Y:S01]  /*e460*/  MUFU.TANH R244, R28 ;  /* 0x0000001c00f47308 */ /* 0x000e620000002400 */
[----:B------:R-:W-:Y:S04]  /*e470*/  FMNMX.FTZ R2, R175, R2, !PT ;  /* 0x00000002af027209 */ /* 0x000fe80007810000 */
[----:B------:R-:W-:Y:S02]  /*e480*/  FMNMX.FTZ R2, R172, R2, !PT ;  /* 0x00000002ac027209 */ /* 0x000fe40007810000 */
[----:B------:R-:W-:Y:S02]  /*e490*/  @P6 LEA R12, P6, R0, c[0x0][0x1c8], 0x1 ;  /* 0x00007200000c6a11 */ /* 0x000fe400078c08ff */
[----:B------:R-:W-:Y:S01]  /*e4a0*/  @P0 IADD3.X R4, R237, UR21, RZ, P5, !PT ;  /* 0x00000015ed040c10 */ /* 0x000fe2000affe4ff */
[----:B------:R-:W1:Y:S01]  /*e4b0*/  MUFU.TANH R243, R27 ;  /* 0x0000001b00f37308 */ /* 0x000e620000002400 */
[----:B------:R-:W-:Y:S02]  /*e4c0*/  PLOP3.LUT P0, PT, PT, PT, UP3, 0x80, 0x0 ;  /* 0x000000000000781c */ /* 0x000fe40003f0f038 */
[----:B------:R-:W-:Y:S02]  /*e4d0*/  FMNMX.FTZ R2, R173, R2, !PT ;  /* 0x00000002ad027209 */ /* 0x000fe40007810000 */
[----:B------:R-:W-:Y:S02]  /*e4e0*/  PLOP3.LUT P5, PT, PT, PT, UP3, 0x80, 0x0 ;  /* 0x000000000000781c */ /* 0x000fe40003faf038 */
[----:B------:R-:W-:Y:S03]  /*e4f0*/  FMNMX.FTZ R2, R180, R2, !PT ;  /* 0x00000002b4027209 */ /* 0x000fe60007810000 */
[----:B------:R-:W1:Y:S04]  /*e500*/  MUFU.TANH R245, R29 ;  /* 0x0000001d00f57308 */ /* 0x000e680000002400 */
[----:B------:R-:W-:Y:S02]  /*e510*/  @P0 LEA.HI.X R18, R0, c[0x0][0x1cc], R4, 0x1, P6 ;  /* 0x0000730000120a11 */ /* 0x000fe400030f0c04 */
[----:B------:R-:W-:Y:S02]  /*e520*/  FMNMX.FTZ R0, R170, R2, !PT ;  /* 0x00000002aa007209 */ /* 0x000fe40007810000 */
[----:B------:R-:W-:Y:S02]  /*e530*/  FMNMX.FTZ R4, R185, R3, !PT ;  /* 0x00000003b9047209 */ /* 0x000fe40007810000 */
[----:B------:R-:W-:Y:S01]  /*e540*/  FMNMX.FTZ R0, R182, R0, !PT ;  /* 0x00000000b6007209 */ /* 0x000fe20007810000 */
[----:B------:R-:W1:Y:S01]  /*e550*/  MUFU.TANH R190, R30 ;  /* 0x0000001e00be7308 */ /* 0x000e620000002400 */
[----:B------:R-:W-:Y:S02]  /*e560*/  @P5 IADD3 R2, P5, R135, UR22, RZ ;  /* 0x0000001687025c10 */ /* 0x000fe4000ffbe0ff */
[----:B------:R-:W-:Y:S02]  /*e570*/  FMNMX.FTZ R0, R183, R0, !PT ;  /* 0x00000000b7007209 */ /* 0x000fe40007810000 */
[----:B------:R-:W-:Y:S02]  /*e580*/  PLOP3.LUT P6, PT, PT, PT, UP3, 0x80, 0x0 ;  /* 0x000000000000781c */ /* 0x000fe40003fcf038 */
[----:B------:R-:W-:Y:S02]  /*e590*/  FMNMX.FTZ R0, R186, R0, !PT ;  /* 0x00000000ba007209 */ /* 0x000fe40007810000 */
[----:B------:R-:W-:Y:S01]  /*e5a0*/  PLOP3.LUT P0, PT, PT, PT, UP3, 0x80, 0x0 ;  /* 0x000000000000781c */ /* 0x000fe20003f0f038 */
[----:B------:R-:W-:Y:S01]  /*e5b0*/  MUFU.TANH R246, R31 ;  /* 0x0000001f00f67308 */ /* 0x000fe20000002400 */
[----:B------:R-:W-:Y:S01]  /*e5c0*/  FMNMX.FTZ R3, R187, R0, !PT ;  /* 0x00000000bb037209 */ /* 0x000fe20007810000 */
[----:B------:R-:W-:Y:S01]  /*e5d0*/  FMUL.FTZ R0, R35, c[0x0][0x320] ;  /* 0x0000c80023007a20 */ /* 0x000fe20000410000 */
[----:B--2---:R-:W-:Y:S02]  /*e5e0*/  FMNMX.FTZ R4, R192, R4, !PT ;  /* 0x00000004c0047209 */ /* 0x004fe40007810000 */
[----:B---3--:R-:W-:Y:S02]  /*e5f0*/  FMNMX.FTZ R3, R201, R3, !PT ;  /* 0x00000003c9037209 */ /* 0x008fe40007810000 */
[----:B------:R-:W-:Y:S02]  /*e600*/  FMNMX.FTZ R4, R197, R4, !PT ;  /* 0x00000004c5047209 */ /* 0x000fe40007810000 */
[----:B------:R-:W-:Y:S01]  /*e610*/  @P6 LEA R11, P6, R2, c[0x0][0x1c8], 0x1 ;  /* 0x00007200020b6a11 */ /* 0x000fe200078c08ff */
[----:B------:R4:W-:Y:S02]  /*e620*/  MUFU.TANH R168, R0 ;  /* 0x0000000000a87308 */ /* 0x0009e40000002400 */
[----:B------:R-:W-:Y:S02]  /*e630*/  @P0 IADD3.X R5, R234, UR21, RZ, P5, !PT ;  /* 0x00000015ea050c10 */ /* 0x000fe4000affe4ff */
[----:B------:R-:W-:Y:S02]  /*e640*/  PLOP3.LUT P0, PT, PT, PT, UP3, 0x80, 0x0 ;  /* 0x000000000000781c */ /* 0x000fe40003f0f038 */
[----:B------:R-:W-:Y:S04]  /*e650*/  PLOP3.LUT P5, PT, PT, PT, UP3, 0x80, 0x0 ;  /* 0x000000000000781c */ /* 0x000fe80003faf038 */
[----:B------:R-:W2:Y:S07]  /*e660*/  MUFU.TANH R247, R32 ;  /* 0x0000002000f77308 */ /* 0x000eae0000002400 */
[----:B------:R-:W-:Y:S02]  /*e670*/  @P0 LEA.HI.X R16, R2, c[0x0][0x1cc], R5, 0x1, P6 ;  /* 0x0000730002100a11 */ /* 0x000fe400030f0c05 */
[----:B------:R-:W-:Y:S01]  /*e680*/  PLOP3.LUT P6, PT, PT, PT, UP3, 0x80, 0x0 ;  /* 0x000000000000781c */ /* 0x000fe20003fcf038 */
[----:B------:R-:W3:Y:S01]  /*e690*/  MUFU.TANH R248, R33 ;  /* 0x0000002100f87308 */ /* 0x000ee20000002400 */
[----:B------:R-:W-:Y:S02]  /*e6a0*/  PLOP3.LUT P0, PT, PT, PT, UP3, 0x80, 0x0 ;  /* 0x000000000000781c */ /* 0x000fe40003f0f038 */
[----:B----4-:R-:W-:Y:S02]  /*e6b0*/  FMNMX.FTZ R0, R241, R3, !PT ;  /* 0x00000003f1007209 */ /* 0x010fe40007810000 */
[----:B-1----:R-:W-:Y:S02]  /*e6c0*/  FMNMX.FTZ R3, R242, R4, !PT ;  /* 0x00000004f2037209 */ /* 0x002fe40007810000 */
[----:B------:R-:W-:Y:S02]  /*e6d0*/  FMNMX.FTZ R0, R244, R0, !PT ;  /* 0x00000000f4007209 */ /* 0x000fe40007810000 */
[----:B------:R-:W-:Y:S01]  /*e6e0*/  FMNMX.FTZ R3, R243, R3, !PT ;  /* 0x00000003f3037209 */ /* 0x000fe20007810000 */
[----:B------:R-:W1:Y:S01]  /*e6f0*/  MUFU.TANH R135, R34 ;  /* 0x0000002200877308 */ /* 0x000e620000002400 */
[----:B------:R-:W-:Y:S02]  /*e700*/  FMNMX.FTZ R0, R245, R0, !PT ;  /* 0x00000000f5007209 */ /* 0x000fe40007810000 */
[----:B------:R-:W-:Y:S02]  /*e710*/  FMNMX.FTZ R3, R190, R3, !PT ;  /* 0x00000003be037209 */ /* 0x000fe40007810000 */
[----:B--2---:R-:W-:Y:S02]  /*e720*/  FMNMX.FTZ R132, R247, R0, !PT ;  /* 0x00000000f7847209 */ /* 0x004fe40007810000 */
[----:B------:R-:W-:Y:S02]  /*e730*/  FMNMX.FTZ R0, R246, R3, !PT ;  /* 0x00000003f6007209 */ /* 0x000fe40007810000 */
[----:B------:R-:W-:Y:S02]  /*e740*/  @P5 IADD3 R3, P5, R233, UR22, RZ ;  /* 0x00000016e9035c10 */ /* 0x000fe4000ffbe0ff */
[----:B---3--:R-:W-:Y:S02]  /*e750*/  FMNMX.FTZ R132, R248, R132, !PT ;  /* 0x00000084f8847209 */ /* 0x008fe40007810000 */
[----:B------:R-:W-:Y:S03]  /*e760*/  @P6 LEA R8, P6, R3, c[0x0][0x1c8], 0x1 ;  /* 0x0000720003086a11 */ /* 0x000fe600078c08ff */
[----:B------:R-:W2:Y:S06]  /*e770*/  SHFL.BFLY PT, R5, R132, 0x2, 0x1f ;  /* 0x0c401f0084057f89 */ /* 0x000eac00000e0000 */
[----:B------:R-:W-:Y:S02]  /*e780*/  @P0 IADD3.X R4, R232, UR21, RZ, P5, !PT ;  /* 0x00000015e8040c10 */ /* 0x000fe4000affe4ff */
[----:B------:R-:W-:Y:S02]  /*e790*/  PLOP3.LUT P0, PT, PT, PT, UP3, 0x80, 0x0 ;  /* 0x000000000000781c */ /* 0x000fe40003f0f038 */
[----:B------:R-:W-:Y:S02]  /*e7a0*/  PLOP3.LUT P5, PT, PT, PT, UP3, 0x80, 0x0 ;  /* 0x000000000000781c */ /* 0x000fe40003faf038 */
[----:B-1----:R-:W-:Y:S04]  /*e7b0*/  FMNMX.FTZ R0, R135, R0, !PT ;  /* 0x0000000087007209 */ /* 0x002fe80007810000 */
[----:B------:R-:W-:Y:S05]  /*e7c0*/  FMNMX.FTZ R0, R168, R0, !PT ;  /* 0x00000000a8007209 */ /* 0x000fea0007810000 */
[----:B------:R-:W-:Y:S01]  /*e7d0*/  @P0 LEA.HI.X R9, R3, c[0x0][0x1cc], R4, 0x1, P6 ;  /* 0x0000730003090a11 */ /* 0x000fe200030f0c04 */
[----:B------:R-:W1:Y:S01]  /*e7e0*/  SHFL.BFLY PT, R2, R0, 0x2, 0x1f ;  /* 0x0c401f0000027f89 */ /* 0x000e6200000e0000 */
[----:B------:R-:W-:Y:S02]  /*e7f0*/  @P5 IADD3 R4, P5, R252, UR22, RZ ;  /* 0x00000016fc045c10 */ /* 0x000fe4000ffbe0ff */
[----:B------:R-:W-:Y:S02]  /*e800*/  PLOP3.LUT P0, PT, PT, PT, UP3, 0x80, 0x0 ;  /* 0x000000000000781c */ /* 0x000fe40003f0f038 */
[----:B------:R-:W-:Y:S02]  /*e810*/  PLOP3.LUT P6, PT, PT, PT, UP3, 0x80, 0x0 ;  /* 0x000000000000781c */ /* 0x000fe40003fcf038 */
[----:B--2---:R-:W-:Y:S05]  /*e820*/  FMNMX.FTZ R132, R132, R5, !PT ;  /* 0x0000000584847209 */ /* 0x004fea0007810000 */
[----:B------:R-:W2:Y:S04]  /*e830*/  SHFL.BFLY PT, R6, R132, 0x1, 0x1f ;  /* 0x0c201f0084067f89 */ /* 0x000ea800000e0000 */
[----:B------:R-:W-:Y:S02]  /*e840*/  @P0 IADD3.X R5, R251, UR21, RZ, P5, !PT ;  /* 0x00000015fb050c10 */ /* 0x000fe4000affe4ff */
[----:B------:R-:W-:Y:S02]  /*e850*/  PLOP3.LUT P5, PT, PT, PT, UP3, 0x80, 0x0 ;  /* 0x000000000000781c */ /* 0x000fe40003faf038 */
[----:B------:R-:W-:Y:S02]  /*e860*/  @P6 LEA R10, P6, R4, c[0x0][0x1c8], 0x1 ;  /* 0x00007200040a6a11 */ /* 0x000fe400078c08ff */
[----:B------:R-:W-:Y:S02]  /*e870*/  PLOP3.LUT P0, PT, PT, PT, UP3, 0x80, 0x0 ;  /* 0x000000000000781c */ /* 0x000fe40003f0f038 */
[----:B-1----:R-:W-:Y:S05]  /*e880*/  FMNMX.FTZ R0, R0, R2, !PT ;  /* 0x0000000200007209 */ /* 0x002fea0007810000 */
[----:B------:R-:W1:Y:S04]  /*e890*/  SHFL.BFLY PT, R3, R0, 0x1, 0x1f ;  /* 0x0c201f0000037f89 */ /* 0x000e6800000e0000 */
[----:B------:R-:W-:Y:S02]  /*e8a0*/  @P5 LEA.HI.X R7, R4, c[0x0][0x1cc], R5, 0x1, P6 ;  /* 0x0000730004075a11 */ /* 0x000fe400030f0c05 */
[----:B------:R-:W-:Y:S02]  /*e8b0*/  PLOP3.LUT P6, PT, PT, PT, UP3, 0x80, 0x0 ;  /* 0x000000000000781c */ /* 0x000fe40003fcf038 */
[----:B------:R-:W-:Y:S02]  /*e8c0*/  @P0 MOV R4, R17 ;  /* 0x0000001100040202 */ /* 0x000fe40000000f00 */
[----:B------:R-:W-:Y:S02]  /*e8d0*/  @P0 MOV R5, R169 ;  /* 0x000000a900050202 */ /* 0x000fe40000000f00 */
[----:B------:R-:W-:Y:S02]  /*e8e0*/  PLOP3.LUT P5, PT, PT, PT, UP3, 0x80, 0x0 ;  /* 0x000000000000781c */ /* 0x000fe40003faf038 */
[----:B------:R-:W-:Y:S02]  /*e8f0*/  PLOP3.LUT P0, PT, PT, PT, UP3, 0x80, 0x0 ;  /* 0x000000000000781c */ /* 0x000fe40003f0f038 */
[----:B--2---:R-:W-:Y:S03]  /*e900*/  FMNMX.FTZ R132, R132, R6, !PT ;  /* 0x0000000684847209 */ /* 0x004fe60007810000 */
[----:B------:R2:W-:Y:S01]  /*e910*/  @P6 LDGSTS.E.BYPASS.LTC128B.128 [R231+0x8100], [R4.64], !P4 ;  /* 0x0810000004e76fae */ /* 0x0005e2000e101d52 */
[----:B------:R-:W-:Y:S01]  /*e920*/  PLOP3.LUT P6, PT, PT, PT, UP3, 0x80, 0x0 ;  /* 0x000000000000781c */ /* 0x000fe20003fcf038 */
[C---:B------:R-:W-:Y:S02]  /*e930*/  FMUL.FTZ R169, R132.reuse, c[0x0][0x2d0] ;  /* 0x0000b40084a97a20 */ /* 0x040fe40000410000 */
[----:B------:R-:W-:Y:S01]  /*e940*/  FADD.FTZ R2, -R132, R133 ;  /* 0x0000008584027221 */ /* 0x000fe20000010100 */
[----:B-1----:R-:W-:Y:S01]  /*e950*/  FMNMX.FTZ R3, R0, R3, !PT ;  /* 0x0000000300037209 */ /* 0x002fe20007810000 */
[----:B------:R-:W-:Y:S02]  /*e960*/  FFMA.FTZ R6, R175, c[0x0][0x2d0], -R169 ;  /* 0x0000b400af067a23 */ /* 0x000fe400000108a9 */
[----:B------:R-:W-:Y:S02]  /*e970*/  FMUL.FTZ R0, R2, c[0x0][0x2d0] ;  /* 0x0000b40002007a20 */ /* 0x000fe40000410000 */
[----:B------:R-:W-:Y:S01]  /*e980*/  FMUL.FTZ R133, R3, c[0x0][0x2d0] ;  /* 0x0000b40003857a20 */ /* 0x000fe20000410000 */
[----:B------:R1:W-:Y:S03]  /*e990*/  MUFU.EX2 R239, R6 ;  /* 0x0000000600ef7308 */ /* 0x0003e60000000800 */
[----:B------:R-:W-:Y:S07]  /*e9a0*/  FFMA.FTZ R135, R135, c[0x0][0x2d0], -R133 ;  /* 0x0000b40087877a23 */ /* 0x000fee0000010885 */
[----:B------:R3:W4:Y:S01]  /*e9b0*/  MUFU.EX2 R2, R0 ;  /* 0x0000000000027308 */ /* 0x0007220000000800 */
[----:B--2---:R-:W-:Y:S01]  /*e9c0*/  @P5 MOV R4, R15 ;  /* 0x0000000f00045202 */ /* 0x004fe20000000f00 */
[----:B------:R-:W-:Y:S01]  /*e9d0*/  @P5 IMAD.MOV.U32 R5, RZ, RZ, R21 ;  /* 0x000000ffff055224 */ /* 0x000fe200078e0015 */
[----:B------:R-:W-:Y:S07]  /*e9e0*/  PLOP3.LUT P5, PT, PT, PT, UP3, 0x80, 0x0 ;  /* 0x000000000000781c */ /* 0x000fee0003faf038 */
[----:B------:R-:W-:Y:S01]  /*e9f0*/  MUFU.EX2 R135, R135 ;  /* 0x0000008700877308 */ /* 0x000fe20000000800 */
[----:B------:R2:W-:Y:S01]  /*ea00*/  @P0 LDGSTS.E.BYPASS.LTC128B.128 [R231+0xa100], [R4.64], !P3 ;  /* 0x0a10000004e70fae */ /* 0x0005e2000d901d52 */
[----:B------:R-:W-:Y:S01]  /*ea10*/  PLOP3.LUT P0, PT, PT, PT, UP3, 0x80, 0x0 ;  /* 0x000000000000781c */ /* 0x000fe20003f0f038 */
[--C-:B-1----:R-:W-:Y:S07]  /*ea20*/  FFMA.FTZ R6, R172, c[0x0][0x2d0], -R169.reuse ;  /* 0x0000b400ac067a23 */ /* 0x102fee00000108a9 */
[----:B------:R-:W-:Y:S01]  /*ea30*/  MUFU.EX2 R238, R6 ;  /* 0x0000000600ee7308 */ /* 0x000fe20000000800 */
[----:B---3--:R-:W-:Y:S02]  /*ea40*/  FADD.FTZ R0, -R3, R134 ;  /* 0x0000008603007221 */ /* 0x008fe40000010100 */
[----:B----4-:R-:W-:Y:S02]  /*ea50*/  FMUL.FTZ R17, R2, R149 ;  /* 0x0000009502117220 */ /* 0x010fe40000410000 */
[----:B------:R-:W-:Y:S02]  /*ea60*/  FMUL.FTZ R0, R0, c[0x0][0x2d0] ;  /* 0x0000b40000007a20 */ /* 0x000fe40000410000 */
[C---:B------:R-:W-:Y:S02]  /*ea70*/  FMUL.FTZ R24, R2.reuse, R156 ;  /* 0x0000009c02187220 */ /* 0x040fe40000410000 */
[----:B------:R-:W-:Y:S02]  /*ea80*/  FMUL.FTZ R25, R2, R157 ;  /* 0x0000009d02197220 */ /* 0x000fe40000410000 */
[----:B------:R-:W1:Y:S01]  /*ea90*/  MUFU.EX2 R0, R0 ;  /* 0x0000000000007308 */ /* 0x000e620000000800 */
[--C-:B------:R-:W-:Y:S02]  /*eaa0*/  FFMA.FTZ R134, R180, c[0x0][0x2d0], -R169.reuse ;  /* 0x0000b400b4867a23 */ /* 0x100fe400000108a9 */
[C---:B------:R-:W-:Y:S02]  /*eab0*/  FMUL.FTZ R32, R2.reuse, R164 ;  /* 0x000000a402207220 */ /* 0x040fe40000410000 */
[--C-:B--2---:R-:W-:Y:S01]  /*eac0*/  FFMA.FTZ R4, R177, c[0x0][0x2d0], -R169.reuse ;  /* 0x0000b400b1047a23 */ /* 0x104fe200000108a9 */
[----:B------:R-:W-:Y:S01]  /*ead0*/  @P6 MOV R5, R20 ;  /* 0x0000001400056202 */ /* 0x000fe20000000f00 */
        /* <DEDUP_REMOVED lines=8> */
[----:B------:R-:W-:Y:S01]  /*eb60*/  MUFU.EX2 R236, R134 ;  /* 0x0000008600ec7308 */ /* 0x000fe20000000800 */
[C---:B------:R-:W-:Y:S02]  /*eb70*/  FMUL.FTZ R48, R2.reuse, R48 ;  /* 0x0000003002307220 */ /* 0x040fe40000410000 */
[----:B------:R-:W-:Y:S02]  /*eb80*/  FMUL.FTZ R49, R2, R49 ;  /* 0x0000003102317220 */ /* 0x000fe40000410000 */
[C---:B-1----:R-:W-:Y:S02]  /*eb90*/  FMUL.FTZ R26, R0.reuse, R158 ;  /* 0x0000009e001a7220 */ /* 0x042fe40000410000 */
[C---:B------:R-:W-:Y:S02]  /*eba0*/  FMUL.FTZ R27, R0.reuse, R159 ;  /* 0x0000009f001b7220 */ /* 0x040fe40000410000 */
[C---:B------:R-:W-:Y:S02]  /*ebb0*/  FMUL.FTZ R34, R0.reuse, R166 ;  /* 0x000000a600227220 */ /* 0x040fe40000410000 */
[C---:B------:R-:W-:Y:S02]  /*ebc0*/  FMUL.FTZ R35, R0.reuse, R167 ;  /* 0x000000a700237220 */ /* 0x040fe40000410000 */
[C---:B------:R-:W-:Y:S01]  /*ebd0*/  FMUL.FTZ R38, R0.reuse, R38 ;  /* 0x0000002600267220 */ /* 0x040fe20000410000 */
[----:B--2---:R-:W-:Y:S01]  /*ebe0*/  @P6 MOV R4, R14 ;  /* 0x0000000e00046202 */ /* 0x004fe20000000f00 */
[C---:B------:R-:W-:Y:S01]  /*ebf0*/  FMUL.FTZ R39, R0.reuse, R39 ;  /* 0x0000002700277220 */ /* 0x040fe20000410000 */
[----:B------:R-:W-:Y:S01]  /*ec00*/  PLOP3.LUT P6, PT, PT, PT, UP3, 0x80, 0x0 ;  /* 0x000000000000781c */ /* 0x000fe20003fcf038 */
[C---:B------:R-:W-:Y:S02]  /*ec10*/  FMUL.FTZ R42, R0.reuse, R42 ;  /* 0x0000002a002a7220 */ /* 0x040fe40000410000 */
[----:B------:R1:W-:Y:S01]  /*ec20*/  @P5 LDGSTS.E.BYPASS.LTC128B.128 [R231+0xc100], [R4.64], !P2 ;  /* 0x0c10000004e75fae */ /* 0x0003e2000d101d52 */
[----:B------:R-:W-:Y:S01]  /*ec30*/  PLOP3.LUT P5, PT, PT, PT, UP3, 0x80, 0x0 ;  /* 0x000000000000781c */ /* 0x000fe20003faf038 */
[C---:B------:R-:W-:Y:S02]  /*ec40*/  FMUL.FTZ R43, R0.reuse, R43 ;  /* 0x0000002b002b7220 */ /* 0x040fe40000410000 */
[C---:B------:R-:W-:Y:S02]  /*ec50*/  FMUL.FTZ R46, R0.reuse, R46 ;  /* 0x0000002e002e7220 */ /* 0x040fe40000410000 */
[C---:B------:R-:W-:Y:S02]  /*ec60*/  FMUL.FTZ R47, R0.reuse, R47 ;  /* 0x0000002f002f7220 */ /* 0x040fe40000410000 */
        /* <DEDUP_REMOVED lines=9> */
[----:B------:R-:W-:Y:S01]  /*ed00*/  FMUL.FTZ R59, R0, R59 ;  /* 0x0000003b003b7220 */ /* 0x000fe20000410000 */
[----:B-1----:R-:W-:Y:S01]  /*ed10*/  @P0 MOV R4, R13 ;  /* 0x0000000d00040202 */ /* 0x002fe20000000f00 */
[----:B------:R-:W-:Y:S01]  /*ed20*/  FMUL.FTZ R60, R2, R60 ;  /* 0x0000003c023c7220 */ /* 0x000fe20000410000 */
[----:B------:R-:W-:Y:S01]  /*ed30*/  @P0 MOV R5, R19 ;  /* 0x0000001300050202 */ /* 0x000fe20000000f00 */
[----:B------:R-:W-:Y:S01]  /*ed40*/  FMUL.FTZ R19, R0, R151 ;  /* 0x0000009700137220 */ /* 0x000fe20000410000 */
[----:B------:R-:W-:Y:S01]  /*ed50*/  PLOP3.LUT P0, PT, PT, PT, UP3, 0x80, 0x0 ;  /* 0x000000000000781c */ /* 0x000fe20003f0f038 */
[----:B------:R-:W-:Y:S02]  /*ed60*/  FMUL.FTZ R61, R2, R61 ;  /* 0x0000003d023d7220 */ /* 0x000fe40000410000 */
[----:B------:R1:W-:Y:S01]  /*ed70*/  @P6 LDGSTS.E.BYPASS.LTC128B.128 [R231+0xe100], [R4.64], !P1 ;  /* 0x0e10000004e76fae */ /* 0x0003e2000c901d52 */
[----:B------:R-:W-:Y:S01]  /*ed80*/  PLOP3.LUT P6, PT, PT, PT, UP3, 0x80, 0x0 ;  /* 0x000000000000781c */ /* 0x000fe20003fcf038 */
        /* <DEDUP_REMOVED lines=12> */
[C---:B------:R-:W-:Y:S01]  /*ee50*/  FMUL.FTZ R74, R0.reuse, R74 ;  /* 0x0000004a004a7220 */ /* 0x040fe20000410000 */
[----:B-1----:R-:W-:Y:S01]  /*ee60*/  @P5 MOV R4, R12 ;  /* 0x0000000c00045202 */ /* 0x002fe20000000f00 */
[----:B------:R-:W-:Y:S01]  /*ee70*/  @P5 IMAD.MOV.U32 R5, RZ, RZ, R18 ;  /* 0x000000ffff055224 */ /* 0x000fe200078e0012 */
[----:B------:R-:W-:Y:S01]  /*ee80*/  PLOP3.LUT P5, PT, PT, PT, UP3, 0x80, 0x0 ;  /* 0x000000000000781c */ /* 0x000fe20003faf038 */
[C---:B------:R-:W-:Y:S02]  /*ee90*/  FMUL.FTZ R18, R0.reuse, R150 ;  /* 0x0000009600127220 */ /* 0x040fe40000410000 */
[----:B------:R-:W-:Y:S01]  /*eea0*/  FMUL.FTZ R75, R0, R75 ;  /* 0x0000004b004b7220 */ /* 0x000fe20000410000 */
[----:B------:R1:W-:Y:S01]  /*eeb0*/  @P0 LDGSTS.E.BYPASS.LTC128B.128 [R231+0x9100], [R4.64], !P4 ;  /* 0x0910000004e70fae */ /* 0x0003e2000e101d52 */
[----:B------:R-:W-:Y:S01]  /*eec0*/  PLOP3.LUT P0, PT, PT, PT, UP3, 0x80, 0x0 ;  /* 0x000000000000781c */ /* 0x000fe20003f0f038 */
[C---:B------:R-:W-:Y:S01]  /*eed0*/  FMUL.FTZ R76, R2.reuse, R76 ;  /* 0x0000004c024c7220 */ /* 0x040fe20000410000 */
[----:B------:R-:W-:Y:S01]  /*eee0*/  PLOP3.LUT P0, PT, PT, PT, UP3, 0x80, 0x0 ;  /* 0x000000000000781c */ /* 0x000fe20003f0f038 */
        /* <DEDUP_REMOVED lines=13> */
[----:B------:R-:W-:Y:S02]  /*efc0*/  FFMA.FTZ R4, R173, c[0x0][0x2d0], -R169 ;  /* 0x0000b400ad047a23 */ /* 0x000fe400000108a9 */
[C---:B------:R-:W-:Y:S02]  /*efd0*/  FMUL.FTZ R16, R2.reuse, R148 ;  /* 0x0000009402107220 */ /* 0x040fe40000410000 */
[----:B------:R1:W2:Y:S01]  /*efe0*/  MUFU.EX2 R237, R4 ;  /* 0x0000000400ed7308 */ /* 0x0002a20000000800 */
        /* <DEDUP_REMOVED lines=12> */
[----:B-1----:R-:W-:Y:S01]  /*f0b0*/  @P6 MOV R4, R11 ;  /* 0x0000000b00046202 */ /* 0x002fe20000000f00 */
        /* <DEDUP_REMOVED lines=9> */
[----:B------:R3:W-:Y:S01]  /*f150*/  @P6 LDGSTS.E.BYPASS.LTC128B.128 [R231+0xd100], [R8.64], !P2 ;  /* 0x0d10000008e76fae */ /* 0x0007e2000d101d52 */
[C---:B------:R-:W-:Y:S02]  /*f160*/  FMUL.FTZ R106, R0.reuse, R106 ;  /* 0x0000006a006a7220 */ /* 0x040fe40000410000 */
[C---:B------:R-:W-:Y:S01]  /*f170*/  FMUL.FTZ R107, R0.reuse, R107 ;  /* 0x0000006b006b7220 */ /* 0x040fe20000410000 */
[----:B------:R-:W-:Y:S01]  /*f180*/  @P5 MOV R6, R10 ;  /* 0x0000000a00065202 */ /* 0x000fe20000000f00 */
[----:B------:R-:W-:Y:S02]  /*f190*/  FMUL.FTZ R10, R0, R142 ;  /* 0x0000008e000a7220 */ /* 0x000fe40000410000 */
[C---:B------:R-:W-:Y:S02]  /*f1a0*/  FMUL.FTZ R108, R2.reuse, R108 ;  /* 0x0000006c026c7220 */ /* 0x040fe40000410000 */
[----:B------:R4:W-:Y:S01]  /*f1b0*/  @P0 LDGSTS.E.BYPASS.LTC128B.128 [R231+0xf100], [R6.64], !P1 ;  /* 0x0f10000006e70fae */ /* 0x0009e2000c901d52 */
[----:B------:R-:W-:Y:S01]  /*f1c0*/  FMUL.FTZ R109, R2, R109 ;  /* 0x0000006d026d7220 */ /* 0x000fe20000410000 */
[----:B------:R-:W-:Y:S01]  /*f1d0*/  PLOP3.LUT P0, PT, PT, PT, UP0, 0x80, 0x0 ;  /* 0x000000000000781c */ /* 0x000fe20003f0f008 */
[C---:B------:R-:W-:Y:S02]  /*f1e0*/  FMUL.FTZ R110, R0.reuse, R110 ;  /* 0x0000006e006e7220 */ /* 0x040fe40000410000 */
[----:B------:R-:W-:Y:S02]  /*f1f0*/  FMUL.FTZ R111, R0, R111 ;  /* 0x0000006f006f7220 */ /* 0x000fe40000410000 */
[----:B------:R-:W-:Y:S01]  /*f200*/  FMUL.FTZ R112, R2, R112 ;  /* 0x0000007002707220 */ /* 0x000fe20000410000 */
[----:B------:R-:W2:Y:S01]  /*f210*/  LDSM.16.MT88.4 R12, [R205+0x100] ;  /* 0x00010000cd0c783b */ /* 0x000ea20000004200 */
[--C-:B-1----:R-:W-:Y:S02]  /*f220*/  FFMA.FTZ R4, R178, c[0x0][0x2d0], -R133.reuse ;  /* 0x0000b400b2047a23 */ /* 0x102fe40000010885 */
[C---:B------:R-:W-:Y:S02]  /*f230*/  FMUL.FTZ R5, R2.reuse, R137 ;  /* 0x0000008902057220 */ /* 0x040fe40000410000 */
[----:B------:R1:W-:Y:S01]  /*f240*/  MUFU.EX2 R200, R4 ;  /* 0x0000000400c87308 */ /* 0x0003e20000000800 */
[----:B------:R-:W-:Y:S02]  /*f250*/  FMUL.FTZ R113, R2, R113 ;  /* 0x0000007102717220 */ /* 0x000fe40000410000 */
[----:B------:R-:W2:Y:S01]  /*f260*/  LDSM.16.MT88.4 R20, [R206+0x100] ;  /* 0x00010000ce14783b */ /* 0x000ea20000004200 */
[----:B------:R-:W-:Y:S02]  /*f270*/  FMUL.FTZ R114, R0, R114 ;  /* 0x0000007200727220 */ /* 0x000fe40000410000 */
[C---:B---3--:R-:W-:Y:S02]  /*f280*/  FMUL.FTZ R8, R2.reuse, R140 ;  /* 0x0000008c02087220 */ /* 0x048fe40000410000 */
[----:B------:R-:W-:Y:S02]  /*f290*/  FMUL.FTZ R9, R2, R141 ;  /* 0x0000008d02097220 */ /* 0x000fe40000410000 */
[----:B------:R-:W-:Y:S01]  /*f2a0*/  FMUL.FTZ R115, R0, R115 ;  /* 0x0000007300737220 */ /* 0x000fe20000410000 */
[----:B------:R-:W3:Y:S01]  /*f2b0*/  LDSM.16.MT88.4 R28, [R208+0x100] ;  /* 0x00010000d01c783b */ /* 0x000ee20000004200 */
[----:B------:R-:W-:Y:S02]  /*f2c0*/  FMUL.FTZ R116, R2, R116 ;  /* 0x0000007402747220 */ /* 0x000fe40000410000 */
[C---:B----4-:R-:W-:Y:S01]  /*f2d0*/  FMUL.FTZ R6, R0.reuse, R138 ;  /* 0x0000008a00067220 */ /* 0x050fe20000410000 */
[----:B--2---:R-:W-:Y:S01]  /*f2e0*/  F2FP.PACK_AB R138, R237, R238 ;  /* 0x000000eeed8a723e */ /* 0x004fe200000000ff */
[----:B------:R-:W-:Y:S02]  /*f2f0*/  FMUL.FTZ R7, R0, R139 ;  /* 0x0000008b00077220 */ /* 0x000fe40000410000 */
[----:B------:R-:W-:Y:S01]  /*f300*/  FMUL.FTZ R117, R2, R117 ;  /* 0x0000007502757220 */ /* 0x000fe20000410000 */
[----:B------:R-:W2:Y:S01]  /*f310*/  LDSM.16.MT88.4 R140, [R207+0x100] ;  /* 0x00010000cf8c783b */ /* 0x000ea20000004200 */
[C---:B------:R-:W-:Y:S02]  /*f320*/  FMUL.FTZ R118, R0.reuse, R118 ;  /* 0x0000007600767220 */ /* 0x040fe40000410000 */
[----:B------:R-:W-:Y:S02]  /*f330*/  FMUL.FTZ R119, R0, R119 ;  /* 0x0000007700777220 */ /* 0x000fe40000410000 */
[--C-:B-1----:R-:W-:Y:S02]  /*f340*/  FFMA.FTZ R4, R179, c[0x0][0x2d0], -R133.reuse ;  /* 0x0000b400b3047a23 */ /* 0x102fe40000010885 */
[C---:B------:R-:W-:Y:S01]  /*f350*/  FMUL.FTZ R120, R2.reuse, R120 ;  /* 0x0000007802787220 */ /* 0x040fe20000410000 */
[----:B------:R-:W-:Y:S01]  /*f360*/  LDSM.16.MT88.4 R148, [R206+0x2100] ;  /* 0x00210000ce94783b */ /* 0x000fe20000004200 */
[----:B------:R1:W4:Y:S01]  /*f370*/  MUFU.EX2 R202, R4 ;  /* 0x0000000400ca7308 */ /* 0x0003220000000800 */
[----:B------:R-:W-:Y:S02]  /*f380*/  FMUL.FTZ R121, R2, R121 ;  /* 0x0000007902797220 */ /* 0x000fe40000410000 */
[C---:B------:R-:W-:Y:S02]  /*f390*/  FMUL.FTZ R122, R0.reuse, R122 ;  /* 0x0000007a007a7220 */ /* 0x040fe40000410000 */
[----:B------:R-:W-:Y:S02]  /*f3a0*/  FMUL.FTZ R123, R0, R123 ;  /* 0x0000007b007b7220 */ /* 0x000fe40000410000 */
[----:B------:R-:W-:Y:S01]  /*f3b0*/  LDSM.16.MT88.4 R156, [R205+0x2900] ;  /* 0x00290000cd9c783b */ /* 0x000fe20000004200 */
[C---:B------:R-:W-:Y:S02]  /*f3c0*/  FMUL.FTZ R124, R2.reuse, R124 ;  /* 0x0000007c027c7220 */ /* 0x040fe40000410000 */
[----:B------:R-:W-:Y:S02]  /*f3d0*/  FMUL.FTZ R125, R2, R125 ;  /* 0x0000007d027d7220 */ /* 0x000fe40000410000 */
[C---:B------:R-:W-:Y:S02]  /*f3e0*/  FMUL.FTZ R126, R0.reuse, R126 ;  /* 0x0000007e007e7220 */ /* 0x040fe40000410000 */
[----:B------:R-:W-:Y:S01]  /*f3f0*/  FMUL.FTZ R127, R0, R127 ;  /* 0x0000007f007f7220 */ /* 0x000fe20000410000 */
[----:B------:R-:W-:Y:S01]  /*f400*/  LDSM.16.MT88.4 R164, [R207+0x2900] ;  /* 0x00290000cfa4783b */ /* 0x000fe20000004200 */
[C---:B------:R-:W-:Y:S02]  /*f410*/  FMUL.FTZ R128, R2.reuse, R128 ;  /* 0x0000008002807220 */ /* 0x040fe40000410000 */
[----:B------:R-:W-:Y:S02]  /*f420*/  FMUL.FTZ R129, R2, R129 ;  /* 0x0000008102817220 */ /* 0x000fe40000410000 */
[C---:B------:R-:W-:Y:S02]  /*f430*/  FMUL.FTZ R130, R0.reuse, R130 ;  /* 0x0000008200827220 */ /* 0x040fe40000410000 */
[----:B------:R-:W-:Y:S01]  /*f440*/  FMUL.FTZ R131, R0, R131 ;  /* 0x0000008300837220 */ /* 0x000fe20000410000 */
[----:B------:R-:W0:Y:S01]  /*f450*/  LDGDEPBAR ;  /* 0x00000000000079af */ /* 0x000e220000000000 */
[----:B-1----:R-:W-:Y:S01]  /*f460*/  FFMA.FTZ R4, R174, c[0x0][0x2d0], -R133 ;  /* 0x0000b400ae047a23 */ /* 0x002fe20000010885 */
[----:B----4-:R-:W-:Y:S01]  /*f470*/  F2FP.PACK_AB R137, R202, R200 ;  /* 0x000000c8ca89723e */ /* 0x010fe200000000ff */
[----:B------:R-:W-:Y:S02]  /*f480*/  FFMA.FTZ R134, R170, c[0x0][0x2d0], -R169 ;  /* 0x0000b400aa867a23 */ /* 0x000fe400000108a9 */
[----:B------:R1:W-:Y:S03]  /*f490*/  MUFU.EX2 R199, R4 ;  /* 0x0000000400c77308 */ /* 0x0003e60000000800 */
[----:B------:R-:W-:Y:S07]  /*f4a0*/  LDSM.16.MT88.4 R172, [R207+0x1900] ;  /* 0x00190000cfac783b */ /* 0x000fee0000004200 */
[----:B------:R4:W-:Y:S01]  /*f4b0*/  MUFU.EX2 R235, R134 ;  /* 0x0000008600eb7308 */ /* 0x0009e20000000800 */
[--C-:B-1----:R-:W-:Y:S02]  /*f4c0*/  FFMA.FTZ R4, R176, c[0x0][0x2d0], -R133.reuse ;  /* 0x0000b400b0047a23 */ /* 0x102fe40000010885 */
[----:B------:R-:W-:Y:S07]  /*f4d0*/  LDSM.16.MT88.4 R176, [R205+0x3900] ;  /* 0x00390000cdb0783b */ /* 0x000fee0000004200 */
[----:B------:R-:W1:Y:S01]  /*f4e0*/  MUFU.EX2 R198, R4 ;  /* 0x0000000400c67308 */ /* 0x000e620000000800 */
[--C-:B----4-:R-:W-:Y:S09]  /*f4f0*/  FFMA.FTZ R134, R171, c[0x0][0x2d0], -R133.reuse ;  /* 0x0000b400ab867a23 */ /* 0x110ff20000010885 */
[----:B------:R4:W2:Y:S01]  /*f500*/  MUFU.EX2 R196, R134 ;  /* 0x0000008600c47308 */ /* 0x0008a20000000800 */
[----:B-1----:R-:W-:Y:S01]  /*f510*/  F2FP.PACK_AB R139, R198, R199 ;  /* 0x000000c7c68b723e */ /* 0x002fe200000000ff */
[C---:B------:R-:W-:Y:S01]  /*f520*/  FMUL.FTZ R4, R2.reuse, R136 ;  /* 0x0000008802047220 */ /* 0x040fe20000410000 */
[----:B------:R-:W-:Y:S07]  /*f530*/  F2FP.PACK_AB R136, R239, R240 ;  /* 0x000000f0ef88723e */ /* 0x000fee00000000ff */
[C---:B------:R-:W-:Y:S05]  /*f540*/  HMMA.16816.F32 R4, R136.reuse, R12, R4 ;  /* 0x0000000c8804723c */ /* 0x040fea0000001804 */
[----:B----4-:R-:W-:Y:S02]  /*f550*/  FFMA.FTZ R134, R181, c[0x0][0x2d0], -R133 ;  /* 0x0000b400b5867a23 */ /* 0x010fe40000010885 */
[C---:B------:R-:W-:Y:S01]  /*f560*/  FMUL.FTZ R12, R2.reuse, R144 ;  /* 0x00000090020c7220 */ /* 0x040fe20000410000 */
[C---:B------:R-:W-:Y:S01]  /*f570*/  HMMA.16816.F32 R8, R136.reuse, R14, R8 ;  /* 0x0000000e8808723c */ /* 0x040fe20000001808 */
[----:B------:R1:W4:Y:S03]  /*f580*/  MUFU.EX2 R195, R134 ;  /* 0x0000008600c37308 */ /* 0x0003260000000800 */
[----:B------:R-:W-:Y:S03]  /*f590*/  FMUL.FTZ R13, R2, R145 ;  /* 0x00000091020d7220 */ /* 0x000fe60000410000 */
[C---:B------:R-:W-:Y:S02]  /*f5a0*/  FMUL.FTZ R14, R0.reuse, R146 ;  /* 0x00000092000e7220 */ /* 0x040fe40000410000 */
[----:B------:R-:W-:Y:S02]  /*f5b0*/  FMUL.FTZ R15, R0, R147 ;  /* 0x00000093000f7220 */ /* 0x000fe40000410000 */
[----:B------:R-:W2:Y:S05]  /*f5c0*/  LDSM.16.MT88.4 R144, [R205+0x2100] ;  /* 0x00210000cd90783b */ /* 0x000eaa0000004200 */
[C---:B------:R-:W-:Y:S07]  /*f5d0*/  HMMA.16816.F32 R12, R136.reuse, R20, R12 ;  /* 0x00000014880c723c */ /* 0x040fee000000180c */
[C---:B------:R-:W-:Y:S01]  /*f5e0*/  FMUL.FTZ R20, R2.reuse, R152 ;  /* 0x0000009802147220 */ /* 0x040fe20000410000 */
[C---:B------:R-:W-:Y:S04]  /*f5f0*/  HMMA.16816.F32 R16, R136.reuse, R22, R16 ;  /* 0x000000168810723c */ /* 0x040fe80000001810 */
[----:B------:R-:W-:Y:S02]  /*f600*/  FMUL.FTZ R21, R2, R153 ;  /* 0x0000009902157220 */ /* 0x000fe40000410000 */
[--C-:B-1----:R-:W-:Y:S02]  /*f610*/  FFMA.FTZ R134, R182, c[0x0][0x2d0], -R169.reuse ;  /* 0x0000b400b6867a23 */ /* 0x102fe400000108a9 */
[C---:B------:R-:W-:Y:S02]  /*f620*/  FMUL.FTZ R22, R0.reuse, R154 ;  /* 0x0000009a00167220 */ /* 0x040fe40000410000 */
[----:B------:R1:W1:Y:S02]  /*f630*/  MUFU.EX2 R234, R134 ;  /* 0x0000008600ea7308 */ /* 0x0002640000000800 */
[----:B------:R-:W-:Y:S02]  /*f640*/  FMUL.FTZ R23, R0, R155 ;  /* 0x0000009b00177220 */ /* 0x000fe40000410000 */
[----:B------:R-:W-:Y:S05]  /*f650*/  LDSM.16.MT88.4 R152, [R208+0x900] ;  /* 0x00090000d098783b */ /* 0x000fea0000004200 */
[C---:B---3--:R-:W-:Y:S07]  /*f660*/  HMMA.16816.F32 R20, R136.reuse, R28, R20 ;  /* 0x0000001c8814723c */ /* 0x048fee0000001814 */
[C---:B------:R-:W-:Y:S01]  /*f670*/  FMUL.FTZ R28, R2.reuse, R160 ;  /* 0x000000a0021c7220 */ /* 0x040fe20000410000 */
[C---:B------:R-:W-:Y:S04]  /*f680*/  HMMA.16816.F32 R24, R136.reuse, R30, R24 ;  /* 0x0000001e8818723c */ /* 0x040fe80000001818 */
[C---:B------:R-:W-:Y:S02]  /*f690*/  FMUL.FTZ R29, R2.reuse, R161 ;  /* 0x000000a1021d7220 */ /* 0x040fe40000410000 */
[----:B------:R-:W-:Y:S02]  /*f6a0*/  FFMA.FTZ R2, R2, R249, R240 ;  /* 0x000000f902027223 */ /* 0x000fe400000100f0 */
[C---:B------:R-:W-:Y:S04]  /*f6b0*/  FMUL.FTZ R30, R0.reuse, R162 ;  /* 0x000000a2001e7220 */ /* 0x040fe80000410000 */
[C---:B------:R-:W-:Y:S02]  /*f6c0*/  FMUL.FTZ R31, R0.reuse, R163 ;  /* 0x000000a3001f7220 */ /* 0x040fe40000410000 */
[----:B------:R-:W-:Y:S01]  /*f6d0*/  LDSM.16.MT88.4 R160, [R208+0x2900] ;  /* 0x00290000d0a0783b */ /* 0x000fe20000004200 */
[----:B-1----:R-:W-:Y:S02]  /*f6e0*/  FFMA.FTZ R134, R183, c[0x0][0x2d0], -R169 ;  /* 0x0000b400b7867a23 */ /* 0x002fe400000108a9 */
[----:B------:R-:W-:Y:S02]  /*f6f0*/  FFMA.FTZ R0, R0, R250, R200 ;  /* 0x000000fa00007223 */ /* 0x000fe400000100c8 */
[C---:B--2---:R-:W-:Y:S01]  /*f700*/  HMMA.16816.F32 R28, R136.reuse, R140, R28 ;  /* 0x0000008c881c723c */ /* 0x044fe2000000181c */
[----:B------:R1:W2:Y:S02]  /*f710*/  MUFU.EX2 R233, R134 ;  /* 0x0000008600e97308 */ /* 0x0002a40000000800 */
[----:B------:R-:W-:Y:S01]  /*f720*/  LDSM.16.MT88.4 R180, [R206+0x3900] ;  /* 0x00390000ceb4783b */ /* 0x000fe20000004200 */
[----:B------:R-:W-:Y:S02]  /*f730*/  FADD.FTZ R2, R239, R2 ;  /* 0x00000002ef027221 */ /* 0x000fe40000010000 */
[----:B------:R-:W-:Y:S02]  /*f740*/  FADD.FTZ R0, R202, R0 ;  /* 0x00000000ca007221 */ /* 0x000fe40000010000 */
[C---:B------:R-:W-:Y:S03]  /*f750*/  HMMA.16816.F32 R32, R136.reuse, R142, R32 ;  /* 0x0000008e8820723c */ /* 0x040fe60000001820 */
[----:B------:R-:W3:Y:S01]  /*f760*/  LDSM.16.MT88.4 R140, [R208+0x2100] ;  /* 0x00210000d08c783b */ /* 0x000ee20000004200 */
[----:B------:R-:W-:Y:S02]  /*f770*/  FADD.FTZ R2, R238, R2 ;  /* 0x00000002ee027221 */ /* 0x000fe40000010000 */
[----:B------:R-:W-:Y:S02]  /*f780*/  FADD.FTZ R0, R199, R0 ;  /* 0x00000000c7007221 */ /* 0x000fe40000010000 */
[C---:B------:R-:W-:Y:S04]  /*f790*/  HMMA.16816.F32 R36, R136.reuse, R144, R36 ;  /* 0x000000908824723c */ /* 0x040fe80000001824 */
[----:B------:R-:W-:Y:S02]  /*f7a0*/  FADD.FTZ R2, R237, R2 ;  /* 0x00000002ed027221 */ /* 0x000fe40000010000 */
[----:B------:R-:W-:Y:S02]  /*f7b0*/  FADD.FTZ R0, R198, R0 ;  /* 0x00000000c6007221 */ /* 0x000fe40000010000 */
[C---:B------:R-:W-:Y:S01]  /*f7c0*/  HMMA.16816.F32 R40, R136.reuse, R146, R40 ;  /* 0x000000928828723c */ /* 0x040fe20000001828 */
[----:B------:R-:W2:Y:S03]  /*f7d0*/  LDSM.16.MT88.4 R144, [R207+0x2100] ;  /* 0x00210000cf90783b */ /* 0x000ea60000004200 */
[--C-:B-1----:R-:W-:Y:S02]  /*f7e0*/  FFMA.FTZ R134, R184, c[0x0][0x2d0], -R133.reuse ;  /* 0x0000b400b8867a23 */ /* 0x102fe40000010885 */
[----:B------:R-:W-:Y:S02]  /*f7f0*/  FADD.FTZ R2, R236, R2 ;  /* 0x00000002ec027221 */ /* 0x000fe40000010000 */
[C---:B------:R-:W-:Y:S01]  /*f800*/  HMMA.16816.F32 R44, R136.reuse, R148, R44 ;  /* 0x00000094882c723c */ /* 0x040fe2000000182c */
[----:B------:R1:W1:Y:S03]  /*f810*/  MUFU.EX2 R194, R134 ;  /* 0x0000008600c27308 */ /* 0x0002660000000800 */
[----:B------:R-:W-:Y:S02]  /*f820*/  FADD.FTZ R0, R196, R0 ;  /* 0x00000000c4007221 */ /* 0x000fe40000010000 */
[----:B------:R-:W-:Y:S02]  /*f830*/  FADD.FTZ R2, R235, R2 ;  /* 0x00000002eb027221 */ /* 0x000fe40000010000 */
[C---:B------:R-:W-:Y:S01]  /*f840*/  HMMA.16816.F32 R48, R136.reuse, R150, R48 ;  /* 0x000000968830723c */ /* 0x040fe20000001830 */
[----:B------:R-:W2:Y:S03]  /*f850*/  LDSM.16.MT88.4 R148, [R205+0x4100] ;  /* 0x00410000cd94783b */ /* 0x000ea60000004200 */
[----:B----4-:R-:W-:Y:S02]  /*f860*/  FADD.FTZ R0, R195, R0 ;  /* 0x00000000c3007221 */ /* 0x010fe40000010000 */
[----:B------:R-:W-:Y:S02]  /*f870*/  FADD.FTZ R2, R234, R2 ;  /* 0x00000002ea027221 */ /* 0x000fe40000010000 */
[C---:B---3--:R-:W-:Y:S04]  /*f880*/  HMMA.16816.F32 R52, R136.reuse, R140, R52 ;  /* 0x0000008c8834723c */ /* 0x048fe80000001834 */
[----:B--2---:R-:W-:Y:S02]  /*f890*/  FADD.FTZ R2, R233, R2 ;  /* 0x00000002e9027221 */ /* 0x004fe40000010000 */
[----:B-1----:R-:W-:Y:S02]  /*f8a0*/  FFMA.FTZ R134, R185, c[0x0][0x2d0], -R133 ;  /* 0x0000b400b9867a23 */ /* 0x002fe40000010885 */
[C---:B------:R-:W-:Y:S01]  /*f8b0*/  HMMA.16816.F32 R56, R136.reuse, R142, R56 ;  /* 0x0000008e8838723c */ /* 0x040fe20000001838 */
[----:B------:R-:W1:Y:S01]  /*f8c0*/  LDSM.16.MT88.4 R140, [R206+0x4100] ;  /* 0x00410000ce8c783b */ /* 0x000e620000004200 */
[----:B------:R2:W3:Y:S02]  /*f8d0*/  MUFU.EX2 R193, R134 ;  /* 0x0000008600c17308 */ /* 0x0004e40000000800 */
[----:B------:R-:W-:Y:S04]  /*f8e0*/  FADD.FTZ R0, R194, R0 ;  /* 0x00000000c2007221 */ /* 0x000fe80000010000 */
[C---:B------:R-:W-:Y:S08]  /*f8f0*/  HMMA.16816.F32 R60, R136.reuse, R144, R60 ;  /* 0x00000090883c723c */ /* 0x040ff0000000183c */
[C---:B------:R-:W-:Y:S01]  /*f900*/  HMMA.16816.F32 R64, R136.reuse, R146, R64 ;  /* 0x000000928840723c */ /* 0x040fe20000001840 */
[----:B------:R-:W4:Y:S07]  /*f910*/  LDSM.16.MT88.4 R144, [R208+0x4100] ;  /* 0x00410000d090783b */ /* 0x000f2e0000004200 */
[C---:B------:R-:W-:Y:S04]  /*f920*/  HMMA.16816.F32 R68, R136.reuse, R148, R68 ;  /* 0x000000948844723c */ /* 0x040fe80000001844 */
[--C-:B--2---:R-:W-:Y:S02]  /*f930*/  FFMA.FTZ R134, R186, c[0x0][0x2d0], -R169.reuse ;  /* 0x0000b400ba867a23 */ /* 0x104fe400000108a9 */
[----:B---3--:R-:W-:Y:S02]  /*f940*/  FADD.FTZ R0, R193, R0 ;  /* 0x00000000c1007221 */ /* 0x008fe40000010000 */
[C---:B------:R-:W-:Y:S01]  /*f950*/  HMMA.16816.F32 R72, R136.reuse, R150, R72 ;  /* 0x000000968848723c */ /* 0x040fe20000001848 */
[----:B------:R-:W2:Y:S01]  /*f960*/  LDSM.16.MT88.4 R148, [R207+0x4100] ;  /* 0x00410000cf94783b */ /* 0x000ea20000004200 */
[----:B------:R3:W3:Y:S06]  /*f970*/  MUFU.EX2 R232, R134 ;  /* 0x0000008600e87308 */ /* 0x0006ec0000000800 */
[C---:B-1----:R-:W-:Y:S08]  /*f980*/  HMMA.16816.F32 R76, R136.reuse, R140, R76 ;  /* 0x0000008c884c723c */ /* 0x042ff0000000184c */
[C---:B------:R-:W-:Y:S01]  /*f990*/  HMMA.16816.F32 R80, R136.reuse, R142, R80 ;  /* 0x0000008e8850723c */ /* 0x040fe20000001850 */
[----:B------:R-:W1:Y:S07]  /*f9a0*/  LDSM.16.MT88.4 R140, [R205+0x6100] ;  /* 0x00610000cd8c783b */ /* 0x000e6e0000004200 */
[C---:B----4-:R-:W-:Y:S04]  /*f9b0*/  HMMA.16816.F32 R84, R136.reuse, R144, R84 ;  /* 0x000000908854723c */ /* 0x050fe80000001854 */
[----:B---3--:R-:W-:Y:S02]  /*f9c0*/  FFMA.FTZ R134, R187, c[0x0][0x2d0], -R169 ;  /* 0x0000b400bb867a23 */ /* 0x008fe400000108a9 */
[----:B------:R-:W-:Y:S02]  /*f9d0*/  FADD.FTZ R2, R232, R2 ;  /* 0x00000002e8027221 */ /* 0x000fe40000010000 */
[C---:B------:R-:W-:Y:S01]  /*f9e0*/  HMMA.16816.F32 R88, R136.reuse, R146, R88 ;  /* 0x000000928858723c */ /* 0x040fe20000001858 */
[----:B------:R-:W3:Y:S01]  /*f9f0*/  LDSM.16.MT88.4 R144, [R206+0x6100] ;  /* 0x00610000ce90783b */ /* 0x000ee20000004200 */
[----:B------:R4:W4:Y:S06]  /*fa00*/  MUFU.EX2 R203, R134 ;  /* 0x0000008600cb7308 */ /* 0x00092c0000000800 */
[C---:B--2---:R-:W-:Y:S08]  /*fa10*/  HMMA.16816.F32 R92, R136.reuse, R148, R92 ;  /* 0x00000094885c723c */ /* 0x044ff0000000185c */
[C---:B------:R-:W-:Y:S01]  /*fa20*/  HMMA.16816.F32 R96, R136.reuse, R150, R96 ;  /* 0x000000968860723c */ /* 0x040fe20000001860 */
[----:B------:R-:W2:Y:S07]  /*fa30*/  LDSM.16.MT88.4 R148, [R208+0x6100] ;  /* 0x00610000d094783b */ /* 0x000eae0000004200 */
[C---:B-1----:R-:W-:Y:S04]  /*fa40*/  HMMA.16816.F32 R100, R136.reuse, R140, R100 ;  /* 0x0000008c8864723c */ /* 0x042fe80000001864 */
[--C-:B----4-:R-:W-:Y:S02]  /*fa50*/  FFMA.FTZ R134, R192, c[0x0][0x2d0], -R133.reuse ;  /* 0x0000b400c0867a23 */ /* 0x110fe40000010885 */
[----:B------:R-:W-:Y:S02]  /*fa60*/  FADD.FTZ R2, R203, R2 ;  /* 0x00000002cb027221 */ /* 0x000fe40000010000 */
[----:B------:R1:W4:Y:S01]  /*fa70*/  MUFU.EX2 R189, R134 ;  /* 0x0000008600bd7308 */ /* 0x0003220000000800 */
[C---:B------:R-:W-:Y:S01]  /*fa80*/  HMMA.16816.F32 R104, R136.reuse, R142, R104 ;  /* 0x0000008e8868723c */ /* 0x040fe20000001868 */
[----:B------:R-:W4:Y:S07]  /*fa90*/  LDSM.16.MT88.4 R140, [R207+0x6100] ;  /* 0x00610000cf8c783b */ /* 0x000f2e0000004200 */
[C---:B---3--:R-:W-:Y:S08]  /*faa0*/  HMMA.16816.F32 R108, R136.reuse, R144, R108 ;  /* 0x00000090886c723c */ /* 0x048ff0000000186c */
[C---:B------:R-:W-:Y:S01]  /*fab0*/  HMMA.16816.F32 R112, R136.reuse, R146, R112 ;  /* 0x000000928870723c */ /* 0x040fe20000001870 */
[----:B------:R-:W3:Y:S03]  /*fac0*/  LDSM.16.MT88.4 R144, [R205+0x900] ;  /* 0x00090000cd90783b */ /* 0x000ee60000004200 */
[----:B-1----:R-:W-:Y:S04]  /*fad0*/  FFMA.FTZ R134, R197, c[0x0][0x2d0], -R133 ;  /* 0x0000b400c5867a23 */ /* 0x002fe80000010885 */
[C---:B--2---:R-:W-:Y:S01]  /*fae0*/  HMMA.16816.F32 R116, R136.reuse, R148, R116 ;  /* 0x000000948874723c */ /* 0x044fe20000001874 */
[----:B------:R1:W2:Y:S03]  /*faf0*/  MUFU.EX2 R188, R134 ;  /* 0x0000008600bc7308 */ /* 0x0002a60000000800 */
[----:B----4-:R-:W-:Y:S04]  /*fb00*/  FADD.FTZ R0, R189, R0 ;  /* 0x00000000bd007221 */ /* 0x010fe80000010000 */
[C---:B------:R-:W-:Y:S01]  /*fb10*/  HMMA.16816.F32 R120, R136.reuse, R150, R120 ;  /* 0x000000968878723c */ /* 0x040fe20000001878 */
[----:B------:R-:W4:Y:S07]  /*fb20*/  LDSM.16.MT88.4 R148, [R206+0x900] ;  /* 0x00090000ce94783b */ /* 0x000f2e0000004200 */
[C---:B------:R-:W-:Y:S08]  /*fb30*/  HMMA.16816.F32 R124, R136.reuse, R140, R124 ;  /* 0x0000008c887c723c */ /* 0x040ff0000000187c */
[----:B------:R-:W-:Y:S01]  /*fb40*/  HMMA.16816.F32 R128, R136, R142, R128 ;  /* 0x0000008e8880723c */ /* 0x000fe20000001880 */
[----:B------:R-:W4:Y:S03]  /*fb50*/  LDSM.16.MT88.4 R140, [R207+0x900] ;  /* 0x00090000cf8c783b */ /* 0x000f260000004200 */
[--C-:B-1----:R-:W-:Y:S02]  /*fb60*/  FFMA.FTZ R134, R201, c[0x0][0x2d0], -R169.reuse ;  /* 0x0000b400c9867a23 */ /* 0x102fe400000108a9 */
[----:B--2---:R-:W-:Y:S01]  /*fb70*/  FADD.FTZ R0, R188, R0 ;  /* 0x00000000bc007221 */ /* 0x004fe20000010000 */
[----:B------:R-:W-:Y:S01]  /*fb80*/  F2FP.PACK_AB R136, R235, R236 ;  /* 0x000000eceb88723e */ /* 0x000fe200000000ff */
[----:B------:R1:W2:Y:S01]  /*fb90*/  MUFU.EX2 R201, R134 ;  /* 0x0000008600c97308 */ /* 0x0002a20000000800 */
[----:B------:R-:W-:Y:S03]  /*fba0*/  F2FP.PACK_AB R137, R195, R196 ;  /* 0x000000c4c389723e */ /* 0x000fe600000000ff */
[----:B------:R-:W-:Y:S02]  /*fbb0*/  F2FP.PACK_AB R138, R233, R234 ;  /* 0x000000eae98a723e */ /* 0x000fe400000000ff */
[----:B------:R-:W-:Y:S07]  /*fbc0*/  F2FP.PACK_AB R139, R193, R194 ;  /* 0x000000c2c18b723e */ /* 0x000fee00000000ff */
[C---:B---3--:R-:W-:Y:S08]  /*fbd0*/  HMMA.16816.F32 R4, R136.reuse, R144, R4 ;  /* 0x000000908804723c */ /* 0x048ff00000001804 */
[C---:B------:R-:W-:Y:S01]  /*fbe0*/  HMMA.16816.F32 R8, R136.reuse, R146, R8 ;  /* 0x000000928808723c */ /* 0x040fe20000001808 */
[----:B------:R-:W3:Y:S03]  /*fbf0*/  LDSM.16.MT88.4 R144, [R206+0x2900] ;  /* 0x00290000ce90783b */ /* 0x000ee60000004200 */
[----:B-1----:R-:W-:Y:S02]  /*fc00*/  FFMA.FTZ R134, R241, c[0x0][0x2d0], -R169 ;  /* 0x0000b400f1867a23 */ /* 0x002fe400000108a9 */
[----:B--2---:R-:W-:Y:S02]  /*fc10*/  FADD.FTZ R2, R201, R2 ;  /* 0x00000002c9027221 */ /* 0x004fe40000010000 */
[C---:B----4-:R-:W-:Y:S01]  /*fc20*/  HMMA.16816.F32 R12, R136.reuse, R148, R12 ;  /* 0x00000094880c723c */ /* 0x050fe2000000180c */
[----:B------:R1:W2:Y:S07]  /*fc30*/  MUFU.EX2 R197, R134 ;  /* 0x0000008600c57308 */ /* 0x0002ae0000000800 */
[C---:B------:R-:W-:Y:S01]  /*fc40*/  HMMA.16816.F32 R16, R136.reuse, R150, R16 ;  /* 0x000000968810723c */ /* 0x040fe20000001810 */
[----:B------:R-:W4:Y:S07]  /*fc50*/  LDSM.16.MT88.4 R148, [R205+0x4900] ;  /* 0x00490000cd94783b */ /* 0x000f2e0000004200 */
[C---:B------:R-:W-:Y:S08]  /*fc60*/  HMMA.16816.F32 R20, R136.reuse, R152, R20 ;  /* 0x000000988814723c */ /* 0x040ff00000001814 */
[C---:B------:R-:W-:Y:S01]  /*fc70*/  HMMA.16816.F32 R24, R136.reuse, R154, R24 ;  /* 0x0000009a8818723c */ /* 0x040fe20000001818 */
[----:B------:R-:W4:Y:S03]  /*fc80*/  LDSM.16.MT88.4 R152, [R206+0x4900] ;  /* 0x00490000ce98783b */ /* 0x000f260000004200 */
[--C-:B-1----:R-:W-:Y:S02]  /*fc90*/  FFMA.FTZ R134, R242, c[0x0][0x2d0], -R133.reuse ;  /* 0x0000b400f2867a23 */ /* 0x102fe40000010885 */
[----:B--2---:R-:W-:Y:S02]  /*fca0*/  FADD.FTZ R2, R197, R2 ;  /* 0x00000002c5027221 */ /* 0x004fe40000010000 */
[C---:B------:R-:W-:Y:S01]  /*fcb0*/  HMMA.16816.F32 R28, R136.reuse, R140, R28 ;  /* 0x0000008c881c723c */ /* 0x040fe2000000181c */
[----:B------:R1:W2:Y:S07]  /*fcc0*/  MUFU.EX2 R187, R134 ;  /* 0x0000008600bb7308 */ /* 0x0002ae0000000800 */
[C---:B------:R-:W-:Y:S01]  /*fcd0*/  HMMA.16816.F32 R32, R136.reuse, R142, R32 ;  /* 0x0000008e8820723c */ /* 0x040fe20000001820 */
[----:B------:R-:W4:Y:S07]  /*fce0*/  LDSM.16.MT88.4 R140, [R208+0x4900] ;  /* 0x00490000d08c783b */ /* 0x000f2e0000004200 */
[C---:B------:R-:W-:Y:S08]  /*fcf0*/  HMMA.16816.F32 R36, R136.reuse, R156, R36 ;  /* 0x0000009c8824723c */ /* 0x040ff00000001824 */
[C---:B------:R-:W-:Y:S01]  /*fd00*/  HMMA.16816.F32 R40, R136.reuse, R158, R40 ;  /* 0x0000009e8828723c */ /* 0x040fe20000001828 */
[----:B------:R-:W-:Y:S03]  /*fd10*/  LDSM.16.MT88.4 R156, [R205+0x3100] ;  /* 0x00310000cd9c783b */ /* 0x000fe60000004200 */
[----:B-1----:R-:W-:Y:S02]  /*fd20*/  FFMA.FTZ R134, R243, c[0x0][0x2d0], -R133 ;  /* 0x0000b400f3867a23 */ /* 0x002fe40000010885 */
[----:B--2---:R-:W-:Y:S02]  /*fd30*/  FADD.FTZ R0, R187, R0 ;  /* 0x00000000bb007221 */ /* 0x004fe40000010000 */
[C---:B---3--:R-:W-:Y:S01]  /*fd40*/  HMMA.16816.F32 R44, R136.reuse, R144, R44 ;  /* 0x00000090882c723c */ /* 0x048fe2000000182c */
[----:B------:R1:W2:Y:S07]  /*fd50*/  MUFU.EX2 R186, R134 ;  /* 0x0000008600ba7308 */ /* 0x0002ae0000000800 */
[C---:B------:R-:W-:Y:S01]  /*fd60*/  HMMA.16816.F32 R48, R136.reuse, R146, R48 ;  /* 0x000000928830723c */ /* 0x040fe20000001830 */
[----:B------:R-:W3:Y:S07]  /*fd70*/  LDSM.16.MT88.4 R144, [R207+0x4900] ;  /* 0x00490000cf90783b */ /* 0x000eee0000004200 */
[C---:B------:R-:W-:Y:S08]  /*fd80*/  HMMA.16816.F32 R52, R136.reuse, R160, R52 ;  /* 0x000000a08834723c */ /* 0x040ff00000001834 */
[C---:B------:R-:W-:Y:S01]  /*fd90*/  HMMA.16816.F32 R56, R136.reuse, R162, R56 ;  /* 0x000000a28838723c */ /* 0x040fe20000001838 */
[----:B------:R-:W-:Y:S03]  /*fda0*/  LDSM.16.MT88.4 R160, [R206+0x3100] ;  /* 0x00310000cea0783b */ /* 0x000fe60000004200 */
[--C-:B-1----:R-:W-:Y:S02]  /*fdb0*/  FFMA.FTZ R134, R244, c[0x0][0x2d0], -R169.reuse ;  /* 0x0000b400f4867a23 */ /* 0x102fe400000108a9 */
[----:B--2---:R-:W-:Y:S02]  /*fdc0*/  FADD.FTZ R0, R186, R0 ;  /* 0x00000000ba007221 */ /* 0x004fe40000010000 */
[C---:B------:R-:W-:Y:S01]  /*fdd0*/  HMMA.16816.F32 R60, R136.reuse, R164, R60 ;  /* 0x000000a4883c723c */ /* 0x040fe2000000183c */
[----:B------:R1:W2:Y:S07]  /*fde0*/  MUFU.EX2 R192, R134 ;  /* 0x0000008600c07308 */ /* 0x0002ae0000000800 */
[C---:B------:R-:W-:Y:S01]  /*fdf0*/  HMMA.16816.F32 R64, R136.reuse, R166, R64 ;  /* 0x000000a68840723c */ /* 0x040fe20000001840 */
[----:B------:R-:W-:Y:S07]  /*fe00*/  LDSM.16.MT88.4 R164, [R205+0x5100] ;  /* 0x00510000cda4783b */ /* 0x000fee0000004200 */
[C---:B----4-:R-:W-:Y:S08]  /*fe10*/  HMMA.16816.F32 R68, R136.reuse, R148, R68 ;  /* 0x000000948844723c */ /* 0x050ff00000001844 */
[C---:B------:R-:W-:Y:S01]  /*fe20*/  HMMA.16816.F32 R72, R136.reuse, R150, R72 ;  /* 0x000000968848723c */ /* 0x040fe20000001848 */
[----:B------:R-:W4:Y:S03]  /*fe30*/  LDSM.16.MT88.4 R148, [R205+0x6900] ;  /* 0x00690000cd94783b */ /* 0x000f260000004200 */
[----:B-1----:R-:W-:Y:S02]  /*fe40*/  FFMA.FTZ R134, R245, c[0x0][0x2d0], -R169 ;  /* 0x0000b400f5867a23 */ /* 0x002fe400000108a9 */
[----:B--2---:R-:W-:Y:S02]  /*fe50*/  FADD.FTZ R2, R192, R2 ;  /* 0x00000002c0027221 */ /* 0x004fe40000010000 */
[C---:B------:R-:W-:Y:S01]  /*fe60*/  HMMA.16816.F32 R76, R136.reuse, R152, R76 ;  /* 0x00000098884c723c */ /* 0x040fe2000000184c */
[----:B------:R1:W2:Y:S07]  /*fe70*/  MUFU.EX2 R191, R134 ;  /* 0x0000008600bf7308 */ /* 0x0002ae0000000800 */
[C---:B------:R-:W-:Y:S01]  /*fe80*/  HMMA.16816.F32 R80, R136.reuse, R154, R80 ;  /* 0x0000009a8850723c */ /* 0x040fe20000001850 */
[----:B------:R-:W2:Y:S07]  /*fe90*/  LDSM.16.MT88.4 R152, [R206+0x6900] ;  /* 0x00690000ce98783b */ /* 0x000eae0000004200 */
[C---:B------:R-:W-:Y:S08]  /*fea0*/  HMMA.16816.F32 R84, R136.reuse, R140, R84 ;  /* 0x0000008c8854723c */ /* 0x040ff00000001854 */
[C---:B------:R-:W-:Y:S01]  /*feb0*/  HMMA.16816.F32 R88, R136.reuse, R142, R88 ;  /* 0x0000008e8858723c */ /* 0x040fe20000001858 */
[----:B------:R-:W2:Y:S03]  /*fec0*/  LDSM.16.MT88.4 R140, [R208+0x6900] ;  /* 0x00690000d08c783b */ /* 0x000ea60000004200 */
[--C-:B-1----:R-:W-:Y:S04]  /*fed0*/  FFMA.FTZ R134, R190, c[0x0][0x2d0], -R133.reuse ;  /* 0x0000b400be867a23 */ /* 0x102fe80000010885 */
[C---:B---3--:R-:W-:Y:S01]  /*fee0*/  HMMA.16816.F32 R92, R136.reuse, R144, R92 ;  /* 0x00000090885c723c */ /* 0x048fe2000000185c */
[----:B------:R1:W-:Y:S07]  /*fef0*/  MUFU.EX2 R185, R134 ;  /* 0x0000008600b97308 */ /* 0x0003ee0000000800 */
[C---:B------:R-:W-:Y:S01]  /*ff00*/  HMMA.16816.F32 R96, R136.reuse, R146, R96 ;  /* 0x000000928860723c */ /* 0x040fe20000001860 */
[----:B------:R-:W3:Y:S07]  /*ff10*/  LDSM.16.MT88.4 R144, [R207+0x6900] ;  /* 0x00690000cf90783b */ /* 0x000eee0000004200 */
[C---:B----4-:R-:W-:Y:S08]  /*ff20*/  HMMA.16816.F32 R100, R136.reuse, R148, R100 ;  /* 0x000000948864723c */ /* 0x050ff00000001864 */
[C---:B------:R-:W-:Y:S01]  /*ff30*/  HMMA.16816.F32 R104, R136.reuse, R150, R104 ;  /* 0x000000968868723c */ /* 0x040fe20000001868 */
[----:B------:R-:W4:Y:S03]  /*ff40*/  LDSM.16.MT88.4 R148, [R205+0x1100] ;  /* 0x00110000cd94783b */ /* 0x000f260000004200 */
[--C-:B-1----:R-:W-:Y:S02]  /*ff50*/  FFMA.FTZ R134, R246, c[0x0][0x2d0], -R133.reuse ;  /* 0x0000b400f6867a23 */ /* 0x102fe40000010885 */
[----:B------:R-:W-:Y:S01]  /*ff60*/  FFMA.FTZ R133, R168, c[0x0][0x2d0], -R133 ;  /* 0x0000b400a8857a23 */ /* 0x000fe20000010885 */
[----:B--2---:R-:W-:Y:S01]  /*ff70*/  F2FP.PACK_AB R168, R191, R192 ;  /* 0x000000c0bfa8723e */ /* 0x004fe200000000ff */
[C---:B------:R-:W-:Y:S01]  /*ff80*/  HMMA.16816.F32 R108, R136.reuse, R152, R108 ;  /* 0x00000098886c723c */ /* 0x040fe2000000186c */
[----:B------:R1:W-:Y:S07]  /*ff90*/  MUFU.EX2 R184, R134 ;  /* 0x0000008600b87308 */ /* 0x0003ee0000000800 */
[C---:B------:R-:W-:Y:S01]  /*ffa0*/  HMMA.16816.F32 R112, R136.reuse, R154, R112 ;  /* 0x0000009a8870723c */ /* 0x040fe20000001870 */
[----:B------:R-:W-:Y:S02]  /*ffb0*/  LDSM.16.MT88.4 R152, [R208+0x1100] ;  /* 0x00110000d098783b */ /* 0x000fe40000004200 */
[----:B------:R-:W2:Y:S05]  /*ffc0*/  MUFU.EX2 R133, R133 ;  /* 0x0000008500857308 */ /* 0x000eaa0000000800 */
[C---:B------:R-:W-:Y:S08]  /*ffd0*/  HMMA.16816.F32 R116, R136.reuse, R140, R116 ;  /* 0x0000008c8874723c */ /* 0x040ff00000001874 */
[C---:B------:R-:W-:Y:S01]  /*ffe0*/  HMMA.16816.F32 R120, R136.reuse, R142, R120 ;  /* 0x0000008e8878723c */ /* 0x040fe20000001878 */
[----:B------:R-:W4:Y:S03]  /*fff0*/  LDSM.16.MT88.4 R140, [R206+0x1100] ;  /* 0x00110000ce8c783b */ /* 0x000f260000004200 */
[--C-:B-1----:R-:W-:Y:S04]  /*10000*/  FFMA.FTZ R134, R247, c[0x0][0x2d0], -R169.reuse ;  /* 0x0000b400f7867a23 */ /* 0x102fe800000108a9 */
[C---:B---3--:R-:W-:Y:S01]  /*10010*/  HMMA.16816.F32 R124, R136.reuse, R144, R124 ;  /* 0x00000090887c723c */ /* 0x048fe2000000187c */
[----:B------:R1:W-:Y:S03]  /*10020*/  MUFU.EX2 R190, R134 ;  /* 0x0000008600be7308 */ /* 0x0003e60000000800 */
[----:B--2---:R-:W-:Y:S04]  /*10030*/  F2FP.PACK_AB R171, R133, R135 ;  /* 0x0000008785ab723e */ /* 0x004fe800000000ff */
[----:B------:R-:W-:Y:S01]  /*10040*/  HMMA.16816.F32 R128, R136, R146, R128 ;  /* 0x000000928880723c */ /* 0x000fe20000001880 */
[----:B------:R-:W2:Y:S06]  /*10050*/  LDSM.16.MT88.4 R144, [R207+0x1100] ;  /* 0x00110000cf90783b */ /* 0x000eac0000004200 */
[----:B------:R-:W-:Y:S02]  /*10060*/  F2FP.PACK_AB R136, R203, R232 ;  /* 0x000000e8cb88723e */ /* 0x000fe400000000ff */
[----:B------:R-:W-:Y:S03]  /*10070*/  F2FP.PACK_AB R137, R188, R189 ;  /* 0x000000bdbc89723e */ /* 0x000fe600000000ff */
[----:B------:R-:W-:Y:S02]  /*10080*/  F2FP.PACK_AB R138, R197, R201 ;  /* 0x000000c9c58a723e */ /* 0x000fe400000000ff */
[----:B------:R-:W-:Y:S01]  /*10090*/  F2FP.PACK_AB R139, R186, R187 ;  /* 0x000000bbba8b723e */ /* 0x000fe200000000ff */
[----:B-1----:R-:W-:Y:S01]  /*100a0*/  FFMA.FTZ R134, R248, c[0x0][0x2d0], -R169 ;  /* 0x0000b400f8867a23 */ /* 0x002fe200000108a9 */
[----:B------:R-:W-:Y:S05]  /*100b0*/  F2FP.PACK_AB R169, R184, R185 ;  /* 0x000000b9b8a9723e */ /* 0x000fea00000000ff */
[C---:B----4-:R-:W-:Y:S01]  /*100c0*/  HMMA.16816.F32 R4, R136.reuse, R148, R4 ;  /* 0x000000948804723c */ /* 0x050fe20000001804 */
[----:B------:R-:W1:Y:S07]  /*100d0*/  MUFU.EX2 R134, R134 ;  /* 0x0000008600867308 */ /* 0x000e6e0000000800 */
[C---:B------:R-:W-:Y:S01]  /*100e0*/  HMMA.16816.F32 R8, R136.reuse, R150, R8 ;  /* 0x000000968808723c */ /* 0x040fe20000001808 */
[----:B------:R-:W3:Y:S07]  /*100f0*/  LDSM.16.MT88.4 R148, [R208+0x3100] ;  /* 0x00310000d094783b */ /* 0x000eee0000004200 */
[C---:B------:R-:W-:Y:S08]  /*10100*/  HMMA.16816.F32 R12, R136.reuse, R140, R12 ;  /* 0x0000008c880c723c */ /* 0x040ff0000000180c */
[C---:B------:R-:W-:Y:S01]  /*10110*/  HMMA.16816.F32 R16, R136.reuse, R142, R16 ;  /* 0x0000008e8810723c */ /* 0x040fe20000001810 */
[----:B------:R-:W4:Y:S03]  /*10120*/  LDSM.16.MT88.4 R140, [R207+0x3100] ;  /* 0x00310000cf8c783b */ /* 0x000f260000004200 */
[----:B-1----:R-:W-:Y:S04]  /*10130*/  F2FP.PACK_AB R170, R134, R190 ;  /* 0x000000be86aa723e */ /* 0x002fe800000000ff */
[C---:B------:R-:W-:Y:S08]  /*10140*/  HMMA.16816.F32 R20, R136.reuse, R152, R20 ;  /* 0x000000988814723c */ /* 0x040ff00000001814 */
[C---:B------:R-:W-:Y:S01]  /*10150*/  HMMA.16816.F32 R24, R136.reuse, R154, R24 ;  /* 0x0000009a8818723c */ /* 0x040fe20000001818 */
[----:B------:R-:W-:Y:S07]  /*10160*/  LDSM.16.MT88.4 R152, [R205+0x7100] ;  /* 0x00710000cd98783b */ /* 0x000fee0000004200 */
[C---:B--2---:R-:W-:Y:S08]  /*10170*/  HMMA.16816.F32 R28, R136.reuse, R144, R28 ;  /* 0x00000090881c723c */ /* 0x044ff0000000181c */
        /* <DEDUP_REMOVED lines=8> */
[C---:B---3--:R-:W-:Y:S08]  /*10200*/  HMMA.16816.F32 R52, R136.reuse, R148, R52 ;  /* 0x000000948834723c */ /* 0x048ff00000001834 */
[C---:B------:R-:W-:Y:S01]  /*10210*/  HMMA.16816.F32 R56, R136.reuse, R150, R56 ;  /* 0x000000968838723c */ /* 0x040fe20000001838 */
[----:B------:R-:W2:Y:S07]  /*10220*/  LDSM.16.MT88.4 R148, [R208+0x5100] ;  /* 0x00510000d094783b */ /* 0x000eae0000004200 */
[C---:B----4-:R-:W-:Y:S08]  /*10230*/  HMMA.16816.F32 R60, R136.reuse, R140, R60 ;  /* 0x0000008c883c723c */ /* 0x050ff0000000183c */
[C---:B------:R-:W-:Y:S01]  /*10240*/  HMMA.16816.F32 R64, R136.reuse, R142, R64 ;  /* 0x0000008e8840723c */ /* 0x040fe20000001840 */
[----:B------:R-:W3:Y:S07]  /*10250*/  LDSM.16.MT88.4 R140, [R207+0x5100] ;  /* 0x00510000cf8c783b */ /* 0x000eee0000004200 */
[C---:B------:R-:W-:Y:S08]  /*10260*/  HMMA.16816.F32 R68, R136.reuse, R164, R68 ;  /* 0x000000a48844723c */ /* 0x040ff00000001844 */
        /* <DEDUP_REMOVED lines=12> */
[C---:B------:R-:W-:Y:S08]  /*10330*/  HMMA.16816.F32 R104, R136.reuse, R154, R104 ;  /* 0x0000009a8868723c */ /* 0x040ff00000001868 */
        /* <DEDUP_REMOVED lines=15> */
[----:B------:R-:W1:Y:S07]  /*10430*/  LDSM.16.MT88.4 R20, [R208+0x5900] ;  /* 0x00590000d014783b */ /* 0x000e6e0000004200 */
[C---:B------:R-:W-:Y:S01]  /*10440*/  HMMA.16816.F32 R156, R168.reuse, R166, R24 ;  /* 0x000000a6a89c723c */ /* 0x040fe20000001818 */
[----:B------:R-:W1:Y:S07]  /*10450*/  LDSM.16.MT88.4 R24, [R207+0x5900] ;  /* 0x00590000cf18783b */ /* 0x000e6e0000004200 */
[C---:B------:R-:W-:Y:S01]  /*10460*/  HMMA.16816.F32 R160, R168.reuse, R172, R28 ;  /* 0x000000aca8a0723c */ /* 0x040fe2000000181c */
[----:B------:R-:W1:Y:S07]  /*10470*/  LDSM.16.MT88.4 R28, [R205+0x7900] ;  /* 0x00790000cd1c783b */ /* 0x000e6e0000004200 */
[C---:B------:R-:W-:Y:S01]  /*10480*/  HMMA.16816.F32 R164, R168.reuse, R174, R32 ;  /* 0x000000aea8a4723c */ /* 0x040fe20000001820 */
[----:B------:R-:W2:Y:S07]  /*10490*/  LDSM.16.MT88.4 R32, [R206+0x7900] ;  /* 0x00790000ce20783b */ /* 0x000eae0000004200 */
        /* <DEDUP_REMOVED lines=34> */
[----:B------:R-:W-:Y:S01]  /*106c0*/  MOV R133, R132 ;  /* 0x0000008400857202 */ /* 0x000fe20000000f00 */
[----:B------:R-:W-:-:S05]  /*106d0*/  @P0 BRA `(.L_x_976) ;  /* 0xffffc14000000947 */ /* 0x000fca000383ffff */
.L_x_975:
[----:B------:R-:W-:-:S06]  /*106e0*/  UISETP.GE.AND UP0, UPT, UR14, UR8, UPT ;  /* 0x000000080e00728c */ /* 0x000fcc000bf06270 */
[----:B------:R-:W-:-:S13]  /*106f0*/  PLOP3.LUT P0, PT, PT, PT, UP0, 0x80, 0x0 ;  /* 0x000000000000781c */ /* 0x000fda0003f0f008 */
[----:B------:R-:W-:Y:S05]  /*10700*/  @!P0 BRA `(.L_x_977) ;  /* 0x000048f000008947 */ /* 0x000fea0003800000 */
[----:B------:R-:W2:Y:S01]  /*10710*/  LDL.64 R6, [R1+0x48] ;  /* 0x0000480001067983 */ /* 0x000ea20000100a00 */
[----:B------:R-:W-:-:S03]  /*10720*/  ULDC.64 UR4, c[0x0][0x208] ;  /* 0x0000820000047ab9 */ /* 0x000fc60000000a00 */
[----:B------:R-:W2:Y:S04]  /*10730*/  LDL.64 R4, [R1+0x38] ;  /* 0x0000380001047983 */ /* 0x000ea80000100a00 */
[----:B------:R-:W3:Y:S04]  /*10740*/  LDL.64 R10, [R1+0x40] ;  /* 0x00004000010a7983 */ /* 0x000ee80000100a00 */
[----:B------:R-:W4:Y:S01]  /*10750*/  LDL.64 R8, [R1+0x30] ;  /* 0x0000300001087983 */ /* 0x000f220000100a00 */
[----:B------:R-:W-:Y:S01]  /*10760*/  MOV R134, R3 ;  /* 0x0000000300867202 */ /* 0x000fe20000000f00 */
[----:B------:R-:W-:Y:S01]  /*10770*/  IMAD.MOV.U32 R133, RZ, RZ, R132 ;  /* 0x000000ffff857224 */ /* 0x000fe200078e0084 */
[----:B------:R-:W-:-:S02]  /*10780*/  USHF.L.U64.HI UR21, UR4, 0x5, UR5 ;  /* 0x0000000504157899 */ /* 0x000fc40008010205 */
[----:B------:R-:W-:-:S03]  /*10790*/  USHF.L.U32 UR20, UR4, 0x5, URZ ;  /* 0x0000000504147899 */ /* 0x000fc6000800063f */
[----:B------:R-:W-:Y:S01]  /*107a0*/  ULDC.64 UR4, c[0x0][0x1e0] ;  /* 0x0000780000047ab9 */ /* 0x000fe20000000a00 */
[----:B--2---:R-:W-:-:S05]  /*107b0*/  MOV R4, R6 ;  /* 0x0000000600047202 */ /* 0x004fca0000000f00 */
[----:B------:R1:W-:Y:S01]  /*107c0*/  STL.64 [R1+0x38], R4 ;  /* 0x0000380401007387 */ /* 0x0003e20000100a00 */
[C---:B------:R-:W-:Y:S02]  /*107d0*/  IADD3 R236, P6, R6.reuse, 0x40, RZ ;  /* 0x0000004006ec7810 */ /* 0x040fe40007fde0ff */
[C---:B------:R-:W-:Y:S02]  /*107e0*/  IADD3 R232, P0, R6.reuse, 0xc0, RZ ;  /* 0x000000c006e87810 */ /* 0x040fe40007f1e0ff */
[----:B------:R-:W-:Y:S01]  /*107f0*/  IADD3 R234, P5, R6, 0x80, RZ ;  /* 0x0000008006ea7810 */ /* 0x000fe20007fbe0ff */
[--C-:B------:R-:W-:Y:S01]  /*10800*/  IMAD.X R237, RZ, RZ, R5.reuse, P6 ;  /* 0x000000ffffed7224 */ /* 0x100fe200030e0605 */
[C---:B---3--:R-:W-:Y:S01]  /*10810*/  IADD3 R252, P6, R10.reuse, 0x40, RZ ;  /* 0x000000400afc7810 */ /* 0x048fe20007fde0ff */
[--C-:B------:R-:W-:Y:S01]  /*10820*/  IMAD.X R233, RZ, RZ, R5.reuse, P0 ;  /* 0x000000ffffe97224 */ /* 0x100fe200000e0605 */
[C---:B------:R-:W-:Y:S01]  /*10830*/  IADD3 R246, P0, R10.reuse, 0xc0, RZ ;  /* 0x000000c00af67810 */ /* 0x040fe20007f1e0ff */
[----:B------:R-:W-:Y:S01]  /*10840*/  IMAD.X R235, RZ, RZ, R5, P5 ;  /* 0x000000ffffeb7224 */ /* 0x000fe200028e0605 */
[----:B------:R-:W-:Y:S01]  /*10850*/  IADD3 R248, P5, R10, 0x80, RZ ;  /* 0x000000800af87810 */ /* 0x000fe20007fbe0ff */
[----:B----4-:R-:W-:-:S02]  /*10860*/  IMAD.X R251, RZ, RZ, R9, P6 ;  /* 0x000000fffffb7224 */ /* 0x010fc400030e0609 */
[----:B------:R-:W-:Y:S01]  /*10870*/  IMAD.X R245, RZ, RZ, R9, P0 ;  /* 0x000000fffff57224 */ /* 0x000fe200000e0609 */
[----:B------:R-:W-:Y:S02]  /*10880*/  IADD3.X R247, RZ, R9, RZ, P5, !PT ;  /* 0x00000009fff77210 */ /* 0x000fe40002ffe4ff */
.L_x_986:
[----:B------:R-:W2:Y:S01]  /*10890*/  LDL.64 R196, [R1+0x38] ;  /* 0x0000380001c47983 */ /* 0x000ea20000100a00 */
[----:B------:R-:W-:Y:S04]  /*108a0*/  DEPBAR.LE SB0, 0x0 ;  /* 0x000080000000791a */ /* 0x000fe80000000000 */
[----:B------:R-:W-:Y:S01]  /*108b0*/  USHF.R.S32.HI UR7, URZ, 0x1f, UR14 ;  /* 0x0000001f3f077899 */ /* 0x000fe2000801140e */
[----:B------:R-:W3:Y:S01]  /*108c0*/  LDL.64 R172, [R1+0x48] ;  /* 0x0000480001ac7983 */ /* 0x000ee20000100a00 */
[----:B------:R-:W-:Y:S01]  /*108d0*/  UIMAD UR6, UR10, UR14, URZ ;  /* 0x0000000e0a0672a4 */ /* 0x000fe2000f8e023f */
[----:B------:R-:W-:Y:S01]  /*108e0*/  IMAD.U32 R2, RZ, RZ, UR14 ;  /* 0x0000000eff027e24 */ /* 0x000fe2000f8e00ff */
[----:B------:R-:W-:Y:S01]  /*108f0*/  UIMAD.WIDE.U32 UR22, UR14, UR11, UR20 ;  /* 0x0000000b0e1672a5 */ /* 0x000fe2000f8e0014 */
[----:B------:R-:W-:Y:S01]  /*10900*/  IMAD.U32 R20, RZ, RZ, UR14 ;  /* 0x0000000eff147e24 */ /* 0x000fe2000f8e00ff */
[----:B------:R-:W-:Y:S01]  /*10910*/  UIMAD UR6, UR7, UR11, UR6 ;  /* 0x0000000b070672a4 */ /* 0x000fe2000f8e0206 */
[----:B------:R-:W-:Y:S01]  /*10920*/  BAR.SYNC.DEFER_BLOCKING 0x0 ;  /* 0x0000000000007b1d */ /* 0x000fe20000010000 */
[----:B------:R-:W-:Y:S01]  /*10930*/  IMAD.U32 R12, RZ, RZ, UR14 ;  /* 0x0000000eff0c7e24 */ /* 0x000fe2000f8e00ff */
[----:B------:R-:W-:Y:S01]  /*10940*/  UISETP.GT.AND UP3, UPT, UR14, UR8, UPT ;  /* 0x000000080e00728c */ /* 0x000fe2000bf64270 */
[----:B------:R-:W-:Y:S04]  /*10950*/  IMAD.WIDE.U32 R20, R20, UR11, R234 ;  /* 0x0000000b14147c25 */ /* 0x000fe8000f8e00ea */
[----:B------:R-:W-:Y:S01]  /*10960*/  IMAD.U32 R22, RZ, RZ, UR14 ;  /* 0x0000000eff167e24 */ /* 0x000fe2000f8e00ff */
[----:B------:R-:W-:Y:S02]  /*10970*/  LEA R192, P5, R20, c[0x0][0x1f8], 0x1 ;  /* 0x00007e0014c07a11 */ /* 0x000fe400078a08ff */
[----:B------:R-:W-:Y:S01]  /*10980*/  IADD3 R21, R21, UR6, RZ ;  /* 0x0000000615157c10 */ /* 0x000fe2000fffe0ff */
[----:B------:R-:W-:Y:S02]  /*10990*/  IMAD.WIDE.U32 R22, R22, UR11, R236 ;  /* 0x0000000b16167c25 */ /* 0x000fe4000f8e00ec */
[----:B------:R-:W-:Y:S01]  /*109a0*/  @UP3 UIADD3 UR17, UR14, -0x1, URZ ;  /* 0xffffffff0e113890 */ /* 0x000fe2000fffe03f */
[----:B------:R-:W-:Y:S02]  /*109b0*/  LEA.HI.X R193, R20, c[0x0][0x1fc], R21, 0x1, P5 ;  /* 0x00007f0014c17a11 */ /* 0x000fe400028f0c15 */
[C---:B------:R-:W-:Y:S02]  /*109c0*/  LEA R28, P6, R22.reuse, c[0x0][0x1f8], 0x1 ;  /* 0x00007e00161c7a11 */ /* 0x040fe400078c08ff */
[----:B------:R-:W-:Y:S04]  /*109d0*/  IADD3 R23, R23, UR6, RZ ;  /* 0x0000000617177c10 */ /* 0x000fe8000fffe0ff */
[----:B------:R-:W-:Y:S01]  /*109e0*/  LEA.HI.X R29, R22, c[0x0][0x1fc], R23, 0x1, P6 ;  /* 0x00007f00161d7a11 */ /* 0x000fe200030f0c17 */
[----:B-----5:R-:W-:Y:S06]  /*109f0*/  LDSM.16.M88.4 R32, [R211+0x10100] ;  /* 0x01010000d320783b */ /* 0x020fec0000000200 */
[----:B------:R-:W4:Y:S06]  /*10a00*/  LDSM.16.M88.4 R8, [R204+0x8100] ;  /* 0x00810000cc08783b */ /* 0x000f2c0000000200 */
[----:B------:R-:W1:Y:S06]  /*10a10*/  LDSM.16.M88.4 R16, [R204+0x8900] ;  /* 0x00890000cc10783b */ /* 0x000e6c0000000200 */
[----:B------:R-:W1:Y:S06]  /*10a20*/  LDSM.16.M88.4 R24, [R204+0x9100] ;  /* 0x00910000cc18783b */ /* 0x000e6c0000000200 */
[----:B------:R-:W1:Y:S06]  /*10a30*/  LDSM.16.M88.4 R168, [R204+0x9900] ;  /* 0x00990000cca8783b */ /* 0x000e6c0000000200 */
[----:B------:R-:W-:Y:S06]  /*10a40*/  LDSM.16.M88.4 R176, [R215] ;  /* 0x00000000d7b0783b */ /* 0x000fec0000000200 */
[----:B------:R-:W-:Y:S06]  /*10a50*/  LDSM.16.M88.4 R180, [R230] ;  /* 0x00000000e6b4783b */ /* 0x000fec0000000200 */
[----:B------:R-:W-:Y:S01]  /*10a60*/  LDSM.16.M88.4 R184, [R229] ;  /* 0x00000000e5b8783b */ /* 0x000fe20000000200 */
[C---:B-1--4-:R-:W-:Y:S05]  /*10a70*/  HMMA.16816.F32 R4, R32.reuse, R8, RZ ;  /* 0x000000082004723c */ /* 0x052fea00000018ff */
[----:B------:R-:W-:Y:S03]  /*10a80*/  LDSM.16.M88.4 R188, [R228] ;  /* 0x00000000e4bc783b */ /* 0x000fe60000000200 */
[C---:B------:R-:W-:Y:S03]  /*10a90*/  HMMA.16816.F32 R8, R32.reuse, R10, RZ ;  /* 0x0000000a2008723c */ /* 0x040fe600000018ff */
[----:B------:R-:W4:Y:S06]  /*10aa0*/  LDL.64 R202, [R1+0x40] ;  /* 0x0000400001ca7983 */ /* 0x000f2c0000100a00 */
[----:B------:R-:W4:Y:S03]  /*10ab0*/  LDL.64 R200, [R1+0x30] ;  /* 0x0000300001c87983 */ /* 0x000f260000100a00 */
[----:B--2---:R-:W-:Y:S05]  /*10ac0*/  IMAD.WIDE.U32 R2, R2, UR11, R196 ;  /* 0x0000000b02027c25 */ /* 0x004fea000f8e00c4 */
[C---:B------:R-:W-:Y:S02]  /*10ad0*/  LEA R30, P0, R2.reuse, c[0x0][0x1f8], 0x1 ;  /* 0x00007e00021e7a11 */ /* 0x040fe400078008ff */
[----:B------:R-:W-:Y:S04]  /*10ae0*/  IADD3 R0, R3, UR6, RZ ;  /* 0x0000000603007c10 */ /* 0x000fe8000fffe0ff */
[----:B------:R-:W-:Y:S01]  /*10af0*/  LEA.HI.X R31, R2, c[0x0][0x1fc], R0, 0x1, P0 ;  /* 0x00007f00021f7a11 */ /* 0x000fe200000f0c00 */
[----:B------:R-:W-:Y:S02]  /*10b00*/  IMAD.WIDE.U32 R2, R12, UR11, R232 ;  /* 0x0000000b0c027c25 */ /* 0x000fe4000f8e00e8 */
[C---:B------:R-:W-:Y:S03]  /*10b10*/  HMMA.16816.F32 R12, R32.reuse, R16, RZ ;  /* 0x00000010200c723c */ /* 0x040fe600000018ff */
[C---:B------:R-:W-:Y:S02]  /*10b20*/  LEA R194, P0, R2.reuse, c[0x0][0x1f8], 0x1 ;  /* 0x00007e0002c27a11 */ /* 0x040fe400078008ff */
[----:B------:R-:W-:Y:S01]  /*10b30*/  IADD3 R0, R3, UR6, RZ ;  /* 0x0000000603007c10 */ /* 0x000fe2000fffe0ff */
[----:B------:R-:W-:Y:S02]  /*10b40*/  UIADD3 UR6, UR6, UR23, URZ ;  /* 0x0000001706067290 */ /* 0x000fe4000fffe03f */
[C---:B------:R-:W-:Y:S01]  /*10b50*/  HMMA.16816.F32 R16, R32.reuse, R18, RZ ;  /* 0x000000122010723c */ /* 0x040fe200000018ff */
[----:B------:R-:W-:Y:S03]  /*10b60*/  LEA.HI.X R195, R2, c[0x0][0x1fc], R0, 0x1, P0 ;  /* 0x00007f0002c37a11 */ /* 0x000fe600000f0c00 */
[----:B---3--:R-:W-:Y:S02]  /*10b70*/  IADD3 R0, P5, R172, UR22, RZ ;  /* 0x00000016ac007c10 */ /* 0x008fe4000ffbe0ff */
[----:B------:R-:W1:Y:S02]  /*10b80*/  LDSM.16.M88.4 R172, [R212+0x10100] ;  /* 0x01010000d4ac783b */ /* 0x000e640000000200 */
[C---:B------:R-:W-:Y:S01]  /*10b90*/  HMMA.16816.F32 R20, R32.reuse, R24, RZ ;  /* 0x000000182014723c */ /* 0x040fe200000018ff */
[----:B------:R-:W-:Y:S03]  /*10ba0*/  LEA R2, P0, R0, c[0x0][0x1f8], 0x1 ;  /* 0x00007e0000027a11 */ /* 0x000fe600078008ff */
[----:B------:R-:W-:Y:S01]  /*10bb0*/  @!PT LDS RZ, [RZ] ;  /* 0x00000000fffff984 */ /* 0x000fe20000000800 */
[----:B------:R-:W-:Y:S01]  /*10bc0*/  @!PT LDS RZ, [RZ] ;  /* 0x00000000fffff984 */ /* 0x000fe20000000800 */
[----:B------:R-:W-:Y:S01]  /*10bd0*/  @!PT LDS RZ, [RZ] ;  /* 0x00000000fffff984 */ /* 0x000fe20000000800 */
[----:B------:R2:W-:Y:S01]  /*10be0*/  LDGSTS.E.BYPASS.LTC128B.128 [R231+0x100], [R30.64], !P4 ;  /* 0x001000001ee77fae */ /* 0x0005e2000e101d52 */
[----:B------:R-:W-:Y:S02]  /*10bf0*/  IADD3.X R3, R197, UR6, RZ, P5, !PT ;  /* 0x00000006c5037c10 */ /* 0x000fe4000affe4ff */
[----:B------:R-:W-:Y:S01]  /*10c00*/  IADD3 R132, P5, R236, UR22, RZ ;  /* 0x00000016ec847c10 */ /* 0x000fe2000ffbe0ff */
[C---:B------:R-:W-:Y:S01]  /*10c10*/  HMMA.16816.F32 R24, R32.reuse, R26, RZ ;  /* 0x0000001a2018723c */ /* 0x040fe200000018ff */
[----:B------:R-:W-:Y:S01]  /*10c20*/  LEA.HI.X R3, R0, c[0x0][0x1fc], R3, 0x1, P0 ;  /* 0x00007f0000037a11 */ /* 0x000fe200000f0c03 */
[----:B------:R2:W-:Y:S02]  /*10c30*/  LDGSTS.E.BYPASS.LTC128B.128 [R231+0x2100], [R28.64], !P3 ;  /* 0x021000001ce77fae */ /* 0x0005e4000d901d52 */
[----:B------:R-:W-:Y:S04]  /*10c40*/  IADD3.X R0, R237, UR6, RZ, P5, !PT ;  /* 0x00000006ed007c10 */ /* 0x000fe8000affe4ff */
[----:B------:R3:W-:Y:S06]  /*10c50*/  LDGSTS.E.BYPASS.LTC128B.128 [R231+0x4100], [R192.64], !P2 ;  /* 0x04100000c0e77fae */ /* 0x0007ec000d101d52 */
[----:B------:R1:W-:Y:S06]  /*10c60*/  LDGSTS.E.BYPASS.LTC128B.128 [R231+0x6100], [R194.64], !P1 ;  /* 0x06100000c2e77fae */ /* 0x0003ec000c901d52 */
[----:B------:R1:W-:Y:S01]  /*10c70*/  LDGSTS.E.BYPASS.LTC128B.128 [R231+0x1100], [R2.64], !P4 ;  /* 0x0110000002e77fae */ /* 0x0003e2000e101d52 */
[C---:B--2---:R-:W-:Y:S01]  /*10c80*/  HMMA.16816.F32 R28, R32.reuse, R168, RZ ;  /* 0x000000a8201c723c */ /* 0x044fe200000018ff */
[C---:B---3--:R-:W-:Y:S07]  /*10c90*/  LEA R192, P0, R132.reuse, c[0x0][0x1f8], 0x1 ;  /* 0x00007e0084c07a11 */ /* 0x048fee00078008ff */
[----:B------:R-:W-:Y:S01]  /*10ca0*/  HMMA.16816.F32 R32, R32, R170, RZ ;  /* 0x000000aa2020723c */ /* 0x000fe200000018ff */
[----:B------:R-:W-:Y:S03]  /*10cb0*/  LEA.HI.X R193, R132, c[0x0][0x1fc], R0, 0x1, P0 ;  /* 0x00007f0084c17a11 */ /* 0x000fe600000f0c00 */
[----:B------:R-:W-:Y:S04]  /*10cc0*/  IADD3 R132, P0, R234, UR22, RZ ;  /* 0x00000016ea847c10 */ /* 0x000fe8000ff1e0ff */
[C---:B-1----:R-:W-:Y:S01]  /*10cd0*/  HMMA.16816.F32 R4, R172.reuse, R176, R4 ;  /* 0x000000b0ac04723c */ /* 0x042fe20000001804 */
[----:B------:R1:W-:Y:S04]  /*10ce0*/  LDGSTS.E.BYPASS.LTC128B.128 [R231+0x3100], [R192.64], !P3 ;  /* 0x03100000c0e77fae */ /* 0x0003e8000d901d52 */
[C---:B------:R-:W-:Y:S02]  /*10cf0*/  LEA R168, P6, R132.reuse, c[0x0][0x1f8], 0x1 ;  /* 0x00007e0084a87a11 */ /* 0x040fe400078c08ff */
[----:B------:R-:W-:Y:S01]  /*10d00*/  IADD3.X R3, R235, UR6, RZ, P0, !PT ;  /* 0x00000006eb037c10 */ /* 0x000fe200087fe4ff */
[C---:B------:R-:W-:Y:S04]  /*10d10*/  HMMA.16816.F32 R8, R172.reuse, R178, R8 ;  /* 0x000000b2ac08723c */ /* 0x040fe80000001808 */
[----:B------:R-:W-:Y:S02]  /*10d20*/  LEA.HI.X R169, R132, c[0x0][0x1fc], R3, 0x1, P6 ;  /* 0x00007f0084a97a11 */ /* 0x000fe400030f0c03 */
[----:B------:R-:W-:Y:S01]  /*10d30*/  IADD3 R0, P5, R232, UR22, RZ ;  /* 0x00000016e8007c10 */ /* 0x000fe2000ffbe0ff */
[----:B------:R-:W-:Y:S01]  /*10d40*/  @UP3 UIMAD.WIDE.U32 UR22, UR17, UR4, URZ ;  /* 0x00000004111632a5 */ /* 0x000fe2000f8e003f */
[C---:B------:R-:W-:Y:S01]  /*10d50*/  HMMA.16816.F32 R12, R172.reuse, R180, R12 ;  /* 0x000000b4ac0c723c */ /* 0x040fe2000000180c */
[----:B------:R2:W-:Y:S01]  /*10d60*/  LDGSTS.E.BYPASS.LTC128B.128 [R231+0x5100], [R168.64], !P2 ;  /* 0x05100000a8e77fae */ /* 0x0005e2000d101d52 */
[----:B------:R-:W-:Y:S01]  /*10d70*/  PLOP3.LUT P6, PT, PT, PT, UP3, 0x80, 0x0 ;  /* 0x000000000000781c */ /* 0x000fe20003fcf038 */
[----:B------:R-:W-:Y:S01]  /*10d80*/  @UP3 USHF.L.U32 UR7, UR22, 0x6, URZ ;  /* 0x0000000616073899 */ /* 0x000fe2000800063f */
[C---:B------:R-:W-:Y:S02]  /*10d90*/  LEA R2, P0, R0.reuse, c[0x0][0x1f8], 0x1 ;  /* 0x00007e0000027a11 */ /* 0x040fe400078008ff */
[----:B------:R-:W-:Y:S01]  /*10da0*/  IADD3.X R135, R233, UR6, RZ, P5, !PT ;  /* 0x00000006e9877c10 */ /* 0x000fe2000affe4ff */
[----:B------:R-:W-:Y:S01]  /*10db0*/  @UP3 USHF.R.S32.HI UR6, URZ, 0x1f, UR17 ;  /* 0x0000001f3f063899 */ /* 0x000fe20008011411 */
[C---:B------:R-:W-:Y:S01]  /*10dc0*/  HMMA.16816.F32 R16, R172.reuse, R182, R16 ;  /* 0x000000b6ac10723c */ /* 0x040fe20000001810 */
[----:B------:R-:W-:Y:S02]  /*10dd0*/  PLOP3.LUT P5, PT, PT, PT, UP3, 0x80, 0x0 ;  /* 0x000000000000781c */ /* 0x000fe40003faf038 */
[----:B------:R-:W-:Y:S01]  /*10de0*/  @UP3 UIMAD UR6, UR6, UR4, URZ ;  /* 0x00000004060632a4 */ /* 0x000fe2000f8e023f */
[----:B------:R-:W-:Y:S02]  /*10df0*/  LEA.HI.X R3, R0, c[0x0][0x1fc], R135, 0x1, P0 ;  /* 0x00007f0000037a11 */ /* 0x000fe400000f0c87 */
[----:B------:R-:W-:Y:S01]  /*10e00*/  PLOP3.LUT P0, PT, PT, PT, UP3, 0x80, 0x0 ;  /* 0x000000000000781c */ /* 0x000fe20003f0f038 */
[----:B------:R-:W-:Y:S01]  /*10e10*/  @UP3 UIMAD UR6, UR17, UR5, UR6 ;  /* 0x00000005110632a4 */ /* 0x000fe2000f8e0206 */
[C---:B------:R-:W-:Y:S01]  /*10e20*/  HMMA.16816.F32 R20, R172.reuse, R184, R20 ;  /* 0x000000b8ac14723c */ /* 0x040fe20000001814 */
[----:B------:R3:W-:Y:S02]  /*10e30*/  LDGSTS.E.BYPASS.LTC128B.128 [R231+0x7100], [R2.64], !P1 ;  /* 0x0710000002e77fae */ /* 0x0007e4000c901d52 */
[----:B------:R-:W-:Y:S03]  /*10e40*/  @UP3 UIADD3 UR6, UR23, UR6, URZ ;  /* 0x0000000617063290 */ /* 0x000fe6000fffe03f */
[----:B----4-:R-:W-:Y:S01]  /*10e50*/  @P5 IADD3 R0, P5, R202, UR7, RZ ;  /* 0x00000007ca005c10 */ /* 0x010fe2000ffbe0ff */
[----:B-1----:R-:W-:Y:S01]  /*10e60*/  LDSM.16.M88.4 R192, [R210+0x8100] ;  /* 0x00810000d2c0783b */ /* 0x002fe20000000200 */
[C---:B------:R-:W-:Y:S01]  /*10e70*/  HMMA.16816.F32 R24, R172.reuse, R186, R24 ;  /* 0x000000baac18723c */ /* 0x040fe20000001818 */
[----:B------:R-:W-:Y:S03]  /*10e80*/  @UP3 USHF.L.U64.HI UR6, UR22, 0x6, UR6 ;  /* 0x0000000616063899 */ /* 0x000fe60008010206 */
[C---:B------:R-:W-:Y:S01]  /*10e90*/  @P6 LEA R196, P6, R0.reuse, c[0x0][0x1c8], 0x1 ;  /* 0x0000720000c46a11 */ /* 0x040fe200078c08ff */
[----:B--2---:R-:W1:Y:S03]  /*10ea0*/  LDSM.16.M88.4 R168, [R214+0x10100] ;  /* 0x01010000d6a8783b */ /* 0x004e660000000200 */
[C---:B------:R-:W-:Y:S03]  /*10eb0*/  HMMA.16816.F32 R28, R172.reuse, R188, R28 ;  /* 0x000000bcac1c723c */ /* 0x040fe6000000181c */
[----:B------:R-:W2:Y:S05]  /*10ec0*/  LDSM.16.M88.4 R176, [R210+0x8900] ;  /* 0x00890000d2b0783b */ /* 0x000eaa0000000200 */
[----:B------:R-:W-:Y:S01]  /*10ed0*/  HMMA.16816.F32 R32, R172, R190, R32 ;  /* 0x000000beac20723c */ /* 0x000fe20000001820 */
[----:B------:R-:W4:Y:S03]  /*10ee0*/  LDSM.16.M88.4 R180, [R210+0x9100] ;  /* 0x00910000d2b4783b */ /* 0x000f260000000200 */
[----:B---3--:R-:W-:Y:S02]  /*10ef0*/  @P0 IADD3.X R2, R201, UR6, RZ, P5, !PT ;  /* 0x00000006c9020c10 */ /* 0x008fe4000affe4ff */
[----:B------:R-:W-:Y:S01]  /*10f00*/  PLOP3.LUT P0, PT, PT, PT, UP3, 0x80, 0x0 ;  /* 0x000000000000781c */ /* 0x000fe20003f0f038 */
[----:B------:R-:W0:Y:S01]  /*10f10*/  LDGDEPBAR ;  /* 0x00000000000079af */ /* 0x000e220000000000 */
[----:B------:R-:W-:Y:S05]  /*10f20*/  PLOP3.LUT P5, PT, PT, PT, UP3, 0x80, 0x0 ;  /* 0x000000000000781c */ /* 0x000fea0003faf038 */
[----:B------:R-:W3:Y:S06]  /*10f30*/  LDSM.16.M88.4 R172, [R210+0x9900] ;  /* 0x00990000d2ac783b */ /* 0x000eec0000000200 */
[----:B------:R-:W-:Y:S01]  /*10f40*/  LDSM.16.M88.4 R184, [R213+0x10100] ;  /* 0x01010000d5b8783b */ /* 0x000fe20000000200 */
[----:B------:R-:W-:Y:S02]  /*10f50*/  @P0 LEA.HI.X R199, R0, c[0x0][0x1cc], R2, 0x1, P6 ;  /* 0x0000730000c70a11 */ /* 0x000fe400030f0c02 */
[----:B------:R-:W-:Y:S02]  /*10f60*/  @P5 IADD3 R0, P5, R252, UR7, RZ ;  /* 0x00000007fc005c10 */ /* 0x000fe4000ffbe0ff */
[----:B------:R-:W-:Y:S01]  /*10f70*/  PLOP3.LUT P6, PT, PT, PT, UP3, 0x80, 0x0 ;  /* 0x000000000000781c */ /* 0x000fe20003fcf038 */
[----:B------:R-:W3:Y:S01]  /*10f80*/  LDSM.16.M88.4 R188, [R209] ;  /* 0x00000000d1bc783b */ /* 0x000ee20000000200 */
[----:B------:R-:W-:Y:S01]  /*10f90*/  PLOP3.LUT P0, PT, PT, PT, UP3, 0x80, 0x0 ;  /* 0x000000000000781c */ /* 0x000fe20003f0f038 */
[C---:B-1----:R-:W-:Y:S08]  /*10fa0*/  HMMA.16816.F32 R4, R168.reuse, R192, R4 ;  /* 0x000000c0a804723c */ /* 0x042ff00000001804 */
[C---:B------:R-:W-:Y:S01]  /*10fb0*/  HMMA.16816.F32 R8, R168.reuse, R194, R8 ;  /* 0x000000c2a808723c */ /* 0x040fe20000001808 */
[----:B------:R-:W1:Y:S03]  /*10fc0*/  LDSM.16.M88.4 R192, [R209+0x800] ;  /* 0x00080000d1c0783b */ /* 0x000e660000000200 */
[----:B------:R-:W-:Y:S02]  /*10fd0*/  @P0 IADD3.X R2, R251, UR6, RZ, P5, !PT ;  /* 0x00000006fb020c10 */ /* 0x000fe4000affe4ff */
[----:B------:R-:W-:Y:S02]  /*10fe0*/  PLOP3.LUT P0, PT, PT, PT, UP3, 0x80, 0x0 ;  /* 0x000000000000781c */ /* 0x000fe40003f0f038 */
[C---:B--2---:R-:W-:Y:S01]  /*10ff0*/  HMMA.16816.F32 R12, R168.reuse, R176, R12 ;  /* 0x000000b0a80c723c */ /* 0x044fe2000000180c */
[----:B------:R-:W-:Y:S07]  /*11000*/  PLOP3.LUT P5, PT, PT, PT, UP3, 0x80, 0x0 ;  /* 0x000000000000781c */ /* 0x000fee0003faf038 */
[C---:B------:R-:W-:Y:S01]  /*11010*/  HMMA.16816.F32 R16, R168.reuse, R178, R16 ;  /* 0x000000b2a810723c */ /* 0x040fe20000001810 */
[----:B------:R-:W-:Y:S07]  /*11020*/  LDSM.16.M88.4 R176, [R211+0x14100] ;  /* 0x01410000d3b0783b */ /* 0x000fee0000000200 */
[C---:B----4-:R-:W-:Y:S08]  /*11030*/  HMMA.16816.F32 R20, R168.reuse, R180, R20 ;  /* 0x000000b4a814723c */ /* 0x050ff00000001814 */
[C---:B------:R-:W-:Y:S01]  /*11040*/  HMMA.16816.F32 R24, R168.reuse, R182, R24 ;  /* 0x000000b6a818723c */ /* 0x040fe20000001818 */
[----:B------:R-:W-:Y:S07]  /*11050*/  LDSM.16.M88.4 R180, [R204+0xa100] ;  /* 0x00a10000ccb4783b */ /* 0x000fee0000000200 */
[C---:B---3--:R-:W-:Y:S08]  /*11060*/  HMMA.16816.F32 R28, R168.reuse, R172, R28 ;  /* 0x000000aca81c723c */ /* 0x048ff0000000181c */
[----:B------:R-:W-:Y:S01]  /*11070*/  HMMA.16816.F32 R32, R168, R174, R32 ;  /* 0x000000aea820723c */ /* 0x000fe20000001820 */
[----:B------:R-:W2:Y:S06]  /*11080*/  LDSM.16.M88.4 R168, [R209+0x1000] ;  /* 0x00100000d1a8783b */ /* 0x000eac0000000200 */
[----:B------:R-:W3:Y:S01]  /*11090*/  LDSM.16.M88.4 R172, [R209+0x1800] ;  /* 0x00180000d1ac783b */ /* 0x000ee20000000200 */
[C---:B------:R-:W-:Y:S08]  /*110a0*/  HMMA.16816.F32 R4, R184.reuse, R188, R4 ;  /* 0x000000bcb804723c */ /* 0x040ff00000001804 */
[C---:B------:R-:W-:Y:S01]  /*110b0*/  HMMA.16816.F32 R8, R184.reuse, R190, R8 ;  /* 0x000000beb808723c */ /* 0x040fe20000001808 */
[----:B------:R-:W4:Y:S07]  /*110c0*/  LDSM.16.M88.4 R188, [R204+0xa900] ;  /* 0x00a90000ccbc783b */ /* 0x000f2e0000000200 */
[C---:B-1----:R-:W-:Y:S08]  /*110d0*/  HMMA.16816.F32 R12, R184.reuse, R192, R12 ;  /* 0x000000c0b80c723c */ /* 0x042ff0000000180c */
[C---:B------:R-:W-:Y:S01]  /*110e0*/  HMMA.16816.F32 R16, R184.reuse, R194, R16 ;  /* 0x000000c2b810723c */ /* 0x040fe20000001810 */
[----:B------:R-:W1:Y:S07]  /*110f0*/  LDSM.16.M88.4 R192, [R204+0xb100] ;  /* 0x00b10000ccc0783b */ /* 0x000e6e0000000200 */
[C---:B--2---:R-:W-:Y:S08]  /*11100*/  HMMA.16816.F32 R20, R184.reuse, R168, R20 ;  /* 0x000000a8b814723c */ /* 0x044ff00000001814 */
[C---:B------:R-:W-:Y:S01]  /*11110*/  HMMA.16816.F32 R24, R184.reuse, R170, R24 ;  /* 0x000000aab818723c */ /* 0x040fe20000001818 */
[----:B------:R-:W2:Y:S07]  /*11120*/  LDSM.16.M88.4 R168, [R204+0xb900] ;  /* 0x00b90000cca8783b */ /* 0x000eae0000000200 */
[C---:B---3--:R-:W-:Y:S08]  /*11130*/  HMMA.16816.F32 R28, R184.reuse, R172, R28 ;  /* 0x000000acb81c723c */ /* 0x048ff0000000181c */
[----:B------:R-:W-:Y:S01]  /*11140*/  HMMA.16816.F32 R32, R184, R174, R32 ;  /* 0x000000aeb820723c */ /* 0x000fe20000001820 */
[----:B------:R-:W-:Y:S06]  /*11150*/  LDSM.16.M88.4 R172, [R212+0x14100] ;  /* 0x01410000d4ac783b */ /* 0x000fec0000000200 */
[----:B------:R-:W-:Y:S01]  /*11160*/  LDSM.16.M88.4 R184, [R226] ;  /* 0x00000000e2b8783b */ /* 0x000fe20000000200 */
[C---:B------:R-:W-:Y:S08]  /*11170*/  HMMA.16816.F32 R4, R176.reuse, R180, R4 ;  /* 0x000000b4b004723c */ /* 0x040ff00000001804 */
[C---:B------:R-:W-:Y:S01]  /*11180*/  HMMA.16816.F32 R8, R176.reuse, R182, R8 ;  /* 0x000000b6b008723c */ /* 0x040fe20000001808 */
[----:B------:R-:W3:Y:S07]  /*11190*/  LDSM.16.M88.4 R180, [R227] ;  /* 0x00000000e3b4783b */ /* 0x000eee0000000200 */
[C---:B----4-:R-:W-:Y:S08]  /*111a0*/  HMMA.16816.F32 R12, R176.reuse, R188, R12 ;  /* 0x000000bcb00c723c */ /* 0x050ff0000000180c */
[C---:B------:R-:W-:Y:S01]  /*111b0*/  HMMA.16816.F32 R16, R176.reuse, R190, R16 ;  /* 0x000000beb010723c */ /* 0x040fe20000001810 */
[----:B------:R-:W4:Y:S07]  /*111c0*/  LDSM.16.M88.4 R188, [R225] ;  /* 0x00000000e1bc783b */ /* 0x000f2e0000000200 */
[C---:B-1----:R-:W-:Y:S08]  /*111d0*/  HMMA.16816.F32 R20, R176.reuse, R192, R20 ;  /* 0x000000c0b014723c */ /* 0x042ff00000001814 */
[C---:B------:R-:W-:Y:S01]  /*111e0*/  HMMA.16816.F32 R24, R176.reuse, R194, R24 ;  /* 0x000000c2b018723c */ /* 0x040fe20000001818 */
[----:B------:R-:W1:Y:S07]  /*111f0*/  LDSM.16.M88.4 R192, [R224] ;  /* 0x00000000e0c0783b */ /* 0x000e6e0000000200 */
[C---:B--2---:R-:W-:Y:S08]  /*11200*/  HMMA.16816.F32 R28, R176.reuse, R168, R28 ;  /* 0x000000a8b01c723c */ /* 0x044ff0000000181c */
[----:B------:R-:W-:Y:S01]  /*11210*/  HMMA.16816.F32 R32, R176, R170, R32 ;  /* 0x000000aab020723c */ /* 0x000fe20000001820 */
[----:B------:R-:W-:Y:S06]  /*11220*/  LDSM.16.M88.4 R168, [R214+0x14100] ;  /* 0x01410000d6a8783b */ /* 0x000fec0000000200 */
[----:B------:R-:W2:Y:S01]  /*11230*/  LDSM.16.M88.4 R176, [R210+0xa100] ;  /* 0x00a10000d2b0783b */ /* 0x000ea20000000200 */
[C---:B---3--:R-:W-:Y:S08]  /*11240*/  HMMA.16816.F32 R4, R172.reuse, R180, R4 ;  /* 0x000000b4ac04723c */ /* 0x048ff00000001804 */
[C---:B------:R-:W-:Y:S01]  /*11250*/  HMMA.16816.F32 R8, R172.reuse, R182, R8 ;  /* 0x000000b6ac08723c */ /* 0x040fe20000001808 */
[----:B------:R-:W3:Y:S07]  /*11260*/  LDSM.16.M88.4 R180, [R210+0xa900] ;  /* 0x00a90000d2b4783b */ /* 0x000eee0000000200 */
[C---:B------:R-:W-:Y:S08]  /*11270*/  HMMA.16816.F32 R12, R172.reuse, R184, R12 ;  /* 0x000000b8ac0c723c */ /* 0x040ff0000000180c */
[C---:B------:R-:W-:Y:S01]  /*11280*/  HMMA.16816.F32 R16, R172.reuse, R186, R16 ;  /* 0x000000baac10723c */ /* 0x040fe20000001810 */
[----:B------:R-:W3:Y:S07]  /*11290*/  LDSM.16.M88.4 R184, [R210+0xb100] ;  /* 0x00b10000d2b8783b */ /* 0x000eee0000000200 */
[C---:B----4-:R-:W-:Y:S08]  /*112a0*/  HMMA.16816.F32 R20, R172.reuse, R188, R20 ;  /* 0x000000bcac14723c */ /* 0x050ff00000001814 */
[C---:B------:R-:W-:Y:S01]  /*112b0*/  HMMA.16816.F32 R24, R172.reuse, R190, R24 ;  /* 0x000000beac18723c */ /* 0x040fe20000001818 */
[----:B------:R-:W4:Y:S07]  /*112c0*/  LDSM.16.M88.4 R188, [R210+0xb900] ;  /* 0x00b90000d2bc783b */ /* 0x000f2e0000000200 */
[C---:B-1----:R-:W-:Y:S08]  /*112d0*/  HMMA.16816.F32 R28, R172.reuse, R192, R28 ;  /* 0x000000c0ac1c723c */ /* 0x042ff0000000181c */
[----:B------:R-:W-:Y:S01]  /*112e0*/  HMMA.16816.F32 R32, R172, R194, R32 ;  /* 0x000000c2ac20723c */ /* 0x000fe20000001820 */
[----:B------:R-:W-:Y:S06]  /*112f0*/  LDSM.16.M88.4 R172, [R213+0x14100] ;  /* 0x01410000d5ac783b */ /* 0x000fec0000000200 */
[----:B------:R-:W1:Y:S01]  /*11300*/  LDSM.16.M88.4 R192, [R209+0x2000] ;  /* 0x00200000d1c0783b */ /* 0x000e620000000200 */
[C---:B--2---:R-:W-:Y:S08]  /*11310*/  HMMA.16816.F32 R4, R168.reuse, R176, R4 ;  /* 0x000000b0a804723c */ /* 0x044ff00000001804 */
[C---:B------:R-:W-:Y:S01]  /*11320*/  HMMA.16816.F32 R8, R168.reuse, R178, R8 ;  /* 0x000000b2a808723c */ /* 0x040fe20000001808 */
[----:B------:R-:W2:Y:S07]  /*11330*/  LDSM.16.M88.4 R176, [R209+0x2800] ;  /* 0x00280000d1b0783b */ /* 0x000eae0000000200 */
[C---:B---3--:R-:W-:Y:S08]  /*11340*/  HMMA.16816.F32 R12, R168.reuse, R180, R12 ;  /* 0x000000b4a80c723c */ /* 0x048ff0000000180c */
[C---:B------:R-:W-:Y:S01]  /*11350*/  HMMA.16816.F32 R16, R168.reuse, R182, R16 ;  /* 0x000000b6a810723c */ /* 0x040fe20000001810 */
[----:B------:R-:W3:Y:S07]  /*11360*/  LDSM.16.M88.4 R180, [R209+0x3000] ;  /* 0x00300000d1b4783b */ /* 0x000eee0000000200 */
[C---:B------:R-:W-:Y:S08]  /*11370*/  HMMA.16816.F32 R20, R168.reuse, R184, R20 ;  /* 0x000000b8a814723c */ /* 0x040ff00000001814 */
[C---:B------:R-:W-:Y:S01]  /*11380*/  HMMA.16816.F32 R24, R168.reuse, R186, R24 ;  /* 0x000000baa818723c */ /* 0x040fe20000001818 */
[----:B------:R-:W-:Y:S07]  /*11390*/  LDSM.16.M88.4 R184, [R211+0x18100] ;  /* 0x01810000d3b8783b */ /* 0x000fee0000000200 */
[C---:B----4-:R-:W-:Y:S08]  /*113a0*/  HMMA.16816.F32 R28, R168.reuse, R188, R28 ;  /* 0x000000bca81c723c */ /* 0x050ff0000000181c */
[----:B------:R-:W-:Y:S01]  /*113b0*/  HMMA.16816.F32 R32, R168, R190, R32 ;  /* 0x000000bea820723c */ /* 0x000fe20000001820 */
[----:B------:R-:W4:Y:S06]  /*113c0*/  LDSM.16.M88.4 R168, [R209+0x3800] ;  /* 0x00380000d1a8783b */ /* 0x000f2c0000000200 */
[----:B------:R-:W4:Y:S01]  /*113d0*/  LDSM.16.M88.4 R188, [R204+0xc100] ;  /* 0x00c10000ccbc783b */ /* 0x000f220000000200 */
[C---:B-1----:R-:W-:Y:S08]  /*113e0*/  HMMA.16816.F32 R4, R172.reuse, R192, R4 ;  /* 0x000000c0ac04723c */ /* 0x042ff00000001804 */
[C---:B------:R-:W-:Y:S01]  /*113f0*/  HMMA.16816.F32 R8, R172.reuse, R194, R8 ;  /* 0x000000c2ac08723c */ /* 0x040fe20000001808 */
[----:B------:R-:W1:Y:S07]  /*11400*/  LDSM.16.M88.4 R192, [R204+0xc900] ;  /* 0x00c90000ccc0783b */ /* 0x000e6e0000000200 */
[C---:B--2---:R-:W-:Y:S08]  /*11410*/  HMMA.16816.F32 R12, R172.reuse, R176, R12 ;  /* 0x000000b0ac0c723c */ /* 0x044ff0000000180c */
[C---:B------:R-:W-:Y:S01]  /*11420*/  HMMA.16816.F32 R16, R172.reuse, R178, R16 ;  /* 0x000000b2ac10723c */ /* 0x040fe20000001810 */
[----:B------:R-:W-:Y:S07]  /*11430*/  LDSM.16.M88.4 R176, [R212+0x18100] ;  /* 0x01810000d4b0783b */ /* 0x000fee0000000200 */
[C---:B---3--:R-:W-:Y:S08]  /*11440*/  HMMA.16816.F32 R20, R172.reuse, R180, R20 ;  /* 0x000000b4ac14723c */ /* 0x048ff00000001814 */
[C---:B------:R-:W-:Y:S01]  /*11450*/  HMMA.16816.F32 R24, R172.reuse, R182, R24 ;  /* 0x000000b6ac18723c */ /* 0x040fe20000001818 */
[----:B------:R-:W-:Y:S07]  /*11460*/  LDSM.16.M88.4 R180, [R223] ;  /* 0x00000000dfb4783b */ /* 0x000fee0000000200 */
[C---:B----4-:R-:W-:Y:S08]  /*11470*/  HMMA.16816.F32 R28, R172.reuse, R168, R28 ;  /* 0x000000a8ac1c723c */ /* 0x050ff0000000181c */
[----:B------:R-:W-:Y:S01]  /*11480*/  HMMA.16816.F32 R32, R172, R170, R32 ;  /* 0x000000aaac20723c */ /* 0x000fe20000001820 */
[----:B------:R-:W2:Y:S06]  /*11490*/  LDSM.16.M88.4 R168, [R204+0xd100] ;  /* 0x00d10000cca8783b */ /* 0x000eac0000000200 */
[----:B------:R-:W3:Y:S01]  /*114a0*/  LDSM.16.M88.4 R172, [R204+0xd900] ;  /* 0x00d90000ccac783b */ /* 0x000ee20000000200 */
[C---:B------:R-:W-:Y:S08]  /*114b0*/  HMMA.16816.F32 R4, R184.reuse, R188, R4 ;  /* 0x000000bcb804723c */ /* 0x040ff00000001804 */
[C---:B------:R-:W-:Y:S01]  /*114c0*/  HMMA.16816.F32 R8, R184.reuse, R190, R8 ;  /* 0x000000beb808723c */ /* 0x040fe20000001808 */
[----:B------:R-:W4:Y:S07]  /*114d0*/  LDSM.16.M88.4 R188, [R222] ;  /* 0x00000000debc783b */ /* 0x000f2e0000000200 */
[C---:B-1----:R-:W-:Y:S08]  /*114e0*/  HMMA.16816.F32 R12, R184.reuse, R192, R12 ;  /* 0x000000c0b80c723c */ /* 0x042ff0000000180c */
[C---:B------:R-:W-:Y:S01]  /*114f0*/  HMMA.16816.F32 R16, R184.reuse, R194, R16 ;  /* 0x000000c2b810723c */ /* 0x040fe20000001810 */
[----:B------:R-:W1:Y:S07]  /*11500*/  LDSM.16.M88.4 R192, [R221] ;  /* 0x00000000ddc0783b */ /* 0x000e6e0000000200 */
[C---:B--2---:R-:W-:Y:S08]  /*11510*/  HMMA.16816.F32 R20, R184.reuse, R168, R20 ;  /* 0x000000a8b814723c */ /* 0x044ff00000001814 */
[C---:B------:R-:W-:Y:S01]  /*11520*/  HMMA.16816.F32 R24, R184.reuse, R170, R24 ;  /* 0x000000aab818723c */ /* 0x040fe20000001818 */
[----:B------:R-:W2:Y:S07]  /*11530*/  LDSM.16.M88.4 R168, [R220] ;  /* 0x00000000dca8783b */ /* 0x000eae0000000200 */
[C---:B---3--:R-:W-:Y:S08]  /*11540*/  HMMA.16816.F32 R28, R184.reuse, R172, R28 ;  /* 0x000000acb81c723c */ /* 0x048ff0000000181c */
[----:B------:R-:W-:Y:S01]  /*11550*/  HMMA.16816.F32 R32, R184, R174, R32 ;  /* 0x000000aeb820723c */ /* 0x000fe20000001820 */
[----:B------:R-:W-:Y:S06]  /*11560*/  LDSM.16.M88.4 R172, [R214+0x18100] ;  /* 0x01810000d6ac783b */ /* 0x000fec0000000200 */
[----:B------:R-:W-:Y:S01]  /*11570*/  LDSM.16.M88.4 R184, [R210+0xc900] ;  /* 0x00c90000d2b8783b */ /* 0x000fe20000000200 */
[C---:B------:R-:W-:Y:S08]  /*11580*/  HMMA.16816.F32 R4, R176.reuse, R180, R4 ;  /* 0x000000b4b004723c */ /* 0x040ff00000001804 */
[C---:B------:R-:W-:Y:S01]  /*11590*/  HMMA.16816.F32 R8, R176.reuse, R182, R8 ;  /* 0x000000b6b008723c */ /* 0x040fe20000001808 */
[----:B------:R-:W3:Y:S07]  /*115a0*/  LDSM.16.M88.4 R180, [R210+0xc100] ;  /* 0x00c10000d2b4783b */ /* 0x000eee0000000200 */
[C---:B----4-:R-:W-:Y:S08]  /*115b0*/  HMMA.16816.F32 R12, R176.reuse, R188, R12 ;  /* 0x000000bcb00c723c */ /* 0x050ff0000000180c */
[C---:B------:R-:W-:Y:S01]  /*115c0*/  HMMA.16816.F32 R16, R176.reuse, R190, R16 ;  /* 0x000000beb010723c */ /* 0x040fe20000001810 */
[----:B------:R-:W4:Y:S07]  /*115d0*/  LDSM.16.M88.4 R188, [R210+0xd100] ;  /* 0x00d10000d2bc783b */ /* 0x000f2e0000000200 */
[C---:B-1----:R-:W-:Y:S08]  /*115e0*/  HMMA.16816.F32 R20, R176.reuse, R192, R20 ;  /* 0x000000c0b014723c */ /* 0x042ff00000001814 */
[C---:B------:R-:W-:Y:S01]  /*115f0*/  HMMA.16816.F32 R24, R176.reuse, R194, R24 ;  /* 0x000000c2b018723c */ /* 0x040fe20000001818 */
[----:B------:R-:W1:Y:S07]  /*11600*/  LDSM.16.M88.4 R192, [R210+0xd900] ;  /* 0x00d90000d2c0783b */ /* 0x000e6e0000000200 */
        /* <DEDUP_REMOVED lines=29> */
[----:B------:R-:W4:Y:S01]  /*117e0*/  LDSM.16.M88.4 R188, [R219] ;  /* 0x00000000dbbc783b */ /* 0x000f220000000200 */
[C---:B-1----:R-:W-:Y:S08]  /*117f0*/  HMMA.16816.F32 R4, R172.reuse, R192, R4 ;  /* 0x000000c0ac04723c */ /* 0x042ff00000001804 */
[C---:B------:R-:W-:Y:S01]  /*11800*/  HMMA.16816.F32 R8, R172.reuse, R194, R8 ;  /* 0x000000c2ac08723c */ /* 0x040fe20000001808 */
[----:B------:R-:W1:Y:S07]  /*11810*/  LDSM.16.M88.4 R192, [R218] ;  /* 0x00000000dac0783b */ /* 0x000e6e0000000200 */
[C---:B--2---:R-:W-:Y:S08]  /*11820*/  HMMA.16816.F32 R12, R172.reuse, R176, R12 ;  /* 0x000000b0ac0c723c */ /* 0x044ff0000000180c */
[C---:B------:R-:W-:Y:S01]  /*11830*/  HMMA.16816.F32 R16, R172.reuse, R178, R16 ;  /* 0x000000b2ac10723c */ /* 0x040fe20000001810 */
[----:B------:R-:W2:Y:S07]  /*11840*/  LDSM.16.M88.4 R176, [R217] ;  /* 0x00000000d9b0783b */ /* 0x000eae0000000200 */
[C---:B---3--:R-:W-:Y:S08]  /*11850*/  HMMA.16816.F32 R20, R172.reuse, R180, R20 ;  /* 0x000000b4ac14723c */ /* 0x048ff00000001814 */
[C---:B------:R-:W-:Y:S01]  /*11860*/  HMMA.16816.F32 R24, R172.reuse, R182, R24 ;  /* 0x000000b6ac18723c */ /* 0x040fe20000001818 */
[----:B------:R-:W-:Y:S07]  /*11870*/  LDSM.16.M88.4 R180, [R210+0xe100] ;  /* 0x00e10000d2b4783b */ /* 0x000fee0000000200 */
[C---:B----4-:R-:W-:Y:S08]  /*11880*/  HMMA.16816.F32 R28, R172.reuse, R168, R28 ;  /* 0x000000a8ac1c723c */ /* 0x050ff0000000181c */
[----:B------:R-:W-:Y:S01]  /*11890*/  HMMA.16816.F32 R32, R172, R170, R32 ;  /* 0x000000aaac20723c */ /* 0x000fe20000001820 */
[----:B------:R-:W3:Y:S06]  /*118a0*/  LDSM.16.M88.4 R168, [R216] ;  /* 0x00000000d8a8783b */ /* 0x000eec0000000200 */
[----:B------:R-:W4:Y:S01]  /*118b0*/  LDSM.16.M88.4 R172, [R214+0x1c100] ;  /* 0x01c10000d6ac783b */ /* 0x000f220000000200 */
[C---:B------:R-:W-:Y:S08]  /*118c0*/  HMMA.16816.F32 R4, R184.reuse, R188, R4 ;  /* 0x000000bcb804723c */ /* 0x040ff00000001804 */
[C---:B------:R-:W-:Y:S01]  /*118d0*/  HMMA.16816.F32 R8, R184.reuse, R190, R8 ;  /* 0x000000beb808723c */ /* 0x040fe20000001808 */
[----:B------:R-:W4:Y:S07]  /*118e0*/  LDSM.16.M88.4 R188, [R210+0xe900] ;  /* 0x00e90000d2bc783b */ /* 0x000f2e0000000200 */
[C---:B-1----:R-:W-:Y:S08]  /*118f0*/  HMMA.16816.F32 R12, R184.reuse, R192, R12 ;  /* 0x000000c0b80c723c */ /* 0x042ff0000000180c */
[C---:B------:R-:W-:Y:S01]  /*11900*/  HMMA.16816.F32 R16, R184.reuse, R194, R16 ;  /* 0x000000c2b810723c */ /* 0x040fe20000001810 */
[----:B------:R-:W-:Y:S07]  /*11910*/  LDSM.16.M88.4 R192, [R209+0x6000] ;  /* 0x00600000d1c0783b */ /* 0x000fee0000000200 */
[C---:B--2---:R-:W-:Y:S08]  /*11920*/  HMMA.16816.F32 R20, R184.reuse, R176, R20 ;  /* 0x000000b0b814723c */ /* 0x044ff00000001814 */
[C---:B------:R-:W-:Y:S01]  /*11930*/  HMMA.16816.F32 R24, R184.reuse, R178, R24 ;  /* 0x000000b2b818723c */ /* 0x040fe20000001818 */
[----:B------:R-:W1:Y:S07]  /*11940*/  LDSM.16.M88.4 R176, [R210+0xf100] ;  /* 0x00f10000d2b0783b */ /* 0x000e6e0000000200 */
[C---:B---3--:R-:W-:Y:S08]  /*11950*/  HMMA.16816.F32 R28, R184.reuse, R168, R28 ;  /* 0x000000a8b81c723c */ /* 0x048ff0000000181c */
[----:B------:R-:W-:Y:S01]  /*11960*/  HMMA.16816.F32 R32, R184, R170, R32 ;  /* 0x000000aab820723c */ /* 0x000fe20000001820 */
[----:B------:R-:W2:Y:S06]  /*11970*/  LDSM.16.M88.4 R168, [R210+0xf900] ;  /* 0x00f90000d2a8783b */ /* 0x000eac0000000200 */
[----:B------:R-:W3:Y:S01]  /*11980*/  LDSM.16.M88.4 R184, [R213+0x1c100] ;  /* 0x01c10000d5b8783b */ /* 0x000ee20000000200 */
[C---:B----4-:R-:W-:Y:S08]  /*11990*/  HMMA.16816.F32 R4, R172.reuse, R180, R4 ;  /* 0x000000b4ac04723c */ /* 0x050ff00000001804 */
[C---:B------:R-:W-:Y:S07]  /*119a0*/  HMMA.16816.F32 R8, R172.reuse, R182, R8 ;  /* 0x000000b6ac08723c */ /* 0x040fee0000001808 */
[C---:B------:R-:W-:Y:S01]  /*119b0*/  @P6 LEA R182, P6, R0.reuse, c[0x0][0x1c8], 0x1 ;  /* 0x0000720000b66a11 */ /* 0x040fe200078c08ff */
[C---:B------:R-:W-:Y:S08]  /*119c0*/  HMMA.16816.F32 R12, R172.reuse, R188, R12 ;  /* 0x000000bcac0c723c */ /* 0x040ff0000000180c */
[C---:B------:R-:W-:Y:S04]  /*119d0*/  HMMA.16816.F32 R16, R172.reuse, R190, R16 ;  /* 0x000000beac10723c */ /* 0x040fe80000001810 */
[----:B------:R-:W-:Y:S02]  /*119e0*/  @P0 LEA.HI.X R197, R0, c[0x0][0x1cc], R2, 0x1, P6 ;  /* 0x0000730000c50a11 */ /* 0x000fe400030f0c02 */
[----:B------:R-:W-:Y:S02]  /*119f0*/  @P5 IADD3 R0, P5, R248, UR7, RZ ;  /* 0x00000007f8005c10 */ /* 0x000fe4000ffbe0ff */
[C---:B-1----:R-:W-:Y:S01]  /*11a00*/  HMMA.16816.F32 R20, R172.reuse, R176, R20 ;  /* 0x000000b0ac14723c */ /* 0x042fe20000001814 */
[----:B------:R-:W-:Y:S02]  /*11a10*/  PLOP3.LUT P6, PT, PT, PT, UP3, 0x80, 0x0 ;  /* 0x000000000000781c */ /* 0x000fe40003fcf038 */
[----:B------:R-:W-:Y:S05]  /*11a20*/  PLOP3.LUT P0, PT, PT, PT, UP3, 0x80, 0x0 ;  /* 0x000000000000781c */ /* 0x000fea0003f0f038 */
[C---:B------:R-:W-:Y:S08]  /*11a30*/  HMMA.16816.F32 R24, R172.reuse, R178, R24 ;  /* 0x000000b2ac18723c */ /* 0x040ff00000001818 */
[C---:B--2---:R-:W-:Y:S04]  /*11a40*/  HMMA.16816.F32 R28, R172.reuse, R168, R28 ;  /* 0x000000a8ac1c723c */ /* 0x044fe8000000181c */
[----:B------:R-:W-:Y:S02]  /*11a50*/  @P0 IADD3.X R2, R247, UR6, RZ, P5, !PT ;  /* 0x00000006f7020c10 */ /* 0x000fe4000affe4ff */
[----:B------:R-:W-:Y:S02]  /*11a60*/  PLOP3.LUT P0, PT, PT, PT, UP3, 0x80, 0x0 ;  /* 0x000000000000781c */ /* 0x000fe40003f0f038 */
[----:B------:R-:W-:Y:S01]  /*11a70*/  HMMA.16816.F32 R32, R172, R170, R32 ;  /* 0x000000aaac20723c */ /* 0x000fe20000001820 */
[----:B------:R-:W1:Y:S01]  /*11a80*/  LDSM.16.M88.4 R168, [R209+0x6800] ;  /* 0x00680000d1a8783b */ /* 0x000e620000000200 */
[----:B------:R-:W-:Y:S05]  /*11a90*/  PLOP3.LUT P5, PT, PT, PT, UP3, 0x80, 0x0 ;  /* 0x000000000000781c */ /* 0x000fea0003faf038 */
[C---:B------:R-:W-:Y:S01]  /*11aa0*/  @P6 LEA R172, P6, R0.reuse, c[0x0][0x1c8], 0x1 ;  /* 0x0000720000ac6a11 */ /* 0x040fe200078c08ff */
[C---:B---3--:R-:W-:Y:S08]  /*11ab0*/  HMMA.16816.F32 R4, R184.reuse, R192, R4 ;  /* 0x000000c0b804723c */ /* 0x048ff00000001804 */
[C---:B------:R-:W-:Y:S01]  /*11ac0*/  HMMA.16816.F32 R8, R184.reuse, R194, R8 ;  /* 0x000000c2b808723c */ /* 0x040fe20000001808 */
[----:B------:R-:W2:Y:S03]  /*11ad0*/  LDL R194, [R1+0x2c] ;  /* 0x00002c0001c27983 */ /* 0x000ea60000100800 */
[----:B------:R-:W-:Y:S02]  /*11ae0*/  @P0 LEA.HI.X R198, R0, c[0x0][0x1cc], R2, 0x1, P6 ;  /* 0x0000730000c60a11 */ /* 0x000fe400030f0c02 */
[----:B------:R-:W-:Y:S01]  /*11af0*/  @P5 IADD3 R0, P5, R246, UR7, RZ ;  /* 0x00000007f6005c10 */ /* 0x000fe2000ffbe0ff */
[----:B------:R-:W-:Y:S01]  /*11b00*/  @UP3 UIADD3 UR7, UP0, UR13, UR7, URZ ;  /* 0x000000070d073290 */ /* 0x000fe2000ff1e03f */
[----:B------:R-:W-:Y:S02]  /*11b10*/  PLOP3.LUT P6, PT, PT, PT, UP3, 0x80, 0x0 ;  /* 0x000000000000781c */ /* 0x000fe40003fcf038 */
[----:B------:R-:W-:Y:S06]  /*11b20*/  PLOP3.LUT P0, PT, PT, PT, UP3, 0x80, 0x0 ;  /* 0x000000000000781c */ /* 0x000fec0003f0f038 */
[----:B------:R-:W-:Y:S02]  /*11b30*/  FMUL.FTZ R4, R4, c[0x0][0x320] ;  /* 0x0000c80004047a20 */ /* 0x000fe40000410000 */
[----:B------:R-:W-:Y:S02]  /*11b40*/  FMUL.FTZ R5, R5, c[0x0][0x320] ;  /* 0x0000c80005057a20 */ /* 0x000fe40000410000 */
[----:B------:R-:W3:Y:S01]  /*11b50*/  MUFU.TANH R183, R4 ;  /* 0x0000000400b77308 */ /* 0x000ee20000002400 */
[----:B------:R-:W-:Y:S01]  /*11b60*/  FMUL.FTZ R6, R6, c[0x0][0x320] ;  /* 0x0000c80006067a20 */ /* 0x000fe20000410000 */
[----:B------:R-:W-:Y:S01]  /*11b70*/  @P6 LEA R135, P6, R0, c[0x0][0x1c8], 0x1 ;  /* 0x0000720000876a11 */ /* 0x000fe200078c08ff */
[----:B------:R-:W-:Y:S01]  /*11b80*/  FMUL.FTZ R7, R7, c[0x0][0x320] ;  /* 0x0000c80007077a20 */ /* 0x000fe20000410000 */
[----:B------:R-:W-:Y:S01]  /*11b90*/  @P0 IADD3.X R2, R245, UR6, RZ, P5, !PT ;  /* 0x00000006f5020c10 */ /* 0x000fe2000affe4ff */
[----:B------:R-:W-:Y:S01]  /*11ba0*/  FMUL.FTZ R8, R8, c[0x0][0x320] ;  /* 0x0000c80008087a20 */ /* 0x000fe20000410000 */
[C---:B-1----:R-:W-:Y:S01]  /*11bb0*/  HMMA.16816.F32 R12, R184.reuse, R168, R12 ;  /* 0x000000a8b80c723c */ /* 0x042fe2000000180c */
[----:B------:R-:W-:Y:S01]  /*11bc0*/  PLOP3.LUT P0, PT, PT, PT, UP3, 0x80, 0x0 ;  /* 0x000000000000781c */ /* 0x000fe20003f0f038 */
[----:B------:R-:W-:Y:S01]  /*11bd0*/  @UP3 UIADD3.X UR6, UR12, UR6, URZ, UP0, !UPT ;  /* 0x000000060c063290 */ /* 0x000fe200087fe43f */
[----:B------:R-:W-:Y:S01]  /*11be0*/  FMUL.FTZ R9, R9, c[0x0][0x320] ;  /* 0x0000c80009097a20 */ /* 0x000fe20000410000 */
[----:B------:R-:W1:Y:S01]  /*11bf0*/  MUFU.TANH R180, R5 ;  /* 0x0000000500b47308 */ /* 0x000e620000002400 */
[----:B------:R-:W-:Y:S01]  /*11c00*/  FMUL.FTZ R10, R10, c[0x0][0x320] ;  /* 0x0000c8000a0a7a20 */ /* 0x000fe20000410000 */
[----:B------:R-:W-:Y:S01]  /*11c10*/  PLOP3.LUT P5, PT, PT, PT, UP3, 0x80, 0x0 ;  /* 0x000000000000781c */ /* 0x000fe20003faf038 */
[----:B------:R-:W-:Y:S01]  /*11c20*/  FMUL.FTZ R11, R11, c[0x0][0x320] ;  /* 0x0000c8000b0b7a20 */ /* 0x000fe20000410000 */
[C---:B------:R-:W-:Y:S06]  /*11c30*/  HMMA.16816.F32 R16, R184.reuse, R170, R16 ;  /* 0x000000aab810723c */ /* 0x040fec0000001810 */
[----:B------:R-:W4:Y:S01]  /*11c40*/  MUFU.TANH R190, R6 ;  /* 0x0000000600be7308 */ /* 0x000f220000002400 */
[----:B------:R-:W-:Y:S02]  /*11c50*/  @P0 LEA.HI.X R193, R0, c[0x0][0x1cc], R2, 0x1, P6 ;  /* 0x0000730000c10a11 */ /* 0x000fe400030f0c02 */
[----:B------:R-:W-:Y:S02]  /*11c60*/  PLOP3.LUT P0, PT, PT, PT, UP3, 0x80, 0x0 ;  /* 0x000000000000781c */ /* 0x000fe40003f0f038 */
[----:B------:R-:W-:Y:S02]  /*11c70*/  PLOP3.LUT P6, PT, PT, PT, UP3, 0x80, 0x0 ;  /* 0x000000000000781c */ /* 0x000fe40003fcf038 */
[----:B------:R-:W-:Y:S03]  /*11c80*/  @P5 IADD3 R0, P5, R202, UR7, RZ ;  /* 0x00000007ca005c10 */ /* 0x000fe6000ffbe0ff */
[----:B------:R1:W1:Y:S01]  /*11c90*/  MUFU.TANH R191, R7 ;  /* 0x0000000700bf7308 */ /* 0x0002620000002400 */
[----:B------:R-:W-:Y:S02]  /*11ca0*/  FMUL.FTZ R12, R12, c[0x0][0x320] ;  /* 0x0000c8000c0c7a20 */ /* 0x000fe40000410000 */
[----:B------:R-:W-:Y:S02]  /*11cb0*/  FMUL.FTZ R13, R13, c[0x0][0x320] ;  /* 0x0000c8000d0d7a20 */ /* 0x000fe40000410000 */
[----:B------:R-:W-:Y:S02]  /*11cc0*/  FMUL.FTZ R14, R14, c[0x0][0x320] ;  /* 0x0000c8000e0e7a20 */ /* 0x000fe40000410000 */
[----:B------:R-:W-:Y:S01]  /*11cd0*/  FMUL.FTZ R15, R15, c[0x0][0x320] ;  /* 0x0000c8000f0f7a20 */ /* 0x000fe20000410000 */
[----:B------:R-:W-:Y:S01]  /*11ce0*/  @P6 LEA R132, P6, R0, c[0x0][0x1c8], 0x1 ;  /* 0x0000720000846a11 */ /* 0x000fe200078c08ff */
[----:B------:R-:W-:Y:S01]  /*11cf0*/  FMUL.FTZ R17, R17, c[0x0][0x320] ;  /* 0x0000c80011117a20 */ /* 0x000fe20000410000 */
[----:B------:R-:W2:Y:S01]  /*11d00*/  MUFU.TANH R178, R8 ;  /* 0x0000000800b27308 */ /* 0x000ea20000002400 */
[----:B------:R-:W-:Y:S01]  /*11d10*/  @P0 IADD3.X R2, R201, UR6, RZ, P5, !PT ;  /* 0x00000006c9020c10 */ /* 0x000fe2000affe4ff */
[----:B------:R-:W-:Y:S01]  /*11d20*/  FMUL.FTZ R16, R16, c[0x0][0x320] ;  /* 0x0000c80010107a20 */ /* 0x000fe20000410000 */
[----:B------:R-:W-:Y:S01]  /*11d30*/  PLOP3.LUT P0, PT, PT, PT, UP3, 0x80, 0x0 ;  /* 0x000000000000781c */ /* 0x000fe20003f0f038 */
[----:B------:R-:W-:Y:S01]  /*11d40*/  FMUL.FTZ R18, R18, c[0x0][0x320] ;  /* 0x0000c80012127a20 */ /* 0x000fe20000410000 */
[----:B------:R-:W-:Y:S01]  /*11d50*/  PLOP3.LUT P5, PT, PT, PT, UP3, 0x80, 0x0 ;  /* 0x000000000000781c */ /* 0x000fe20003faf038 */
[----:B------:R-:W-:Y:S04]  /*11d60*/  FMUL.FTZ R19, R19, c[0x0][0x320] ;  /* 0x0000c80013137a20 */ /* 0x000fe80000410000 */
[----:B------:R-:W2:Y:S01]  /*11d70*/  MUFU.TANH R168, R17 ;  /* 0x0000001100a87308 */ /* 0x000ea20000002400 */
[----:B-1----:R-:W1:Y:S05]  /*11d80*/  LDSM.16.M88.4 R4, [R209+0x7000] ;  /* 0x00700000d104783b */ /* 0x002e6a0000000200 */
[----:B------:R-:W-:Y:S02]  /*11d90*/  @P0 LEA.HI.X R192, R0, c[0x0][0x1cc], R2, 0x1, P6 ;  /* 0x0000730000c00a11 */ /* 0x000fe400030f0c02 */
[----:B------:R-:W-:Y:S02]  /*11da0*/  @P5 IADD3 R0, P5, R252, UR7, RZ ;  /* 0x00000007fc005c10 */ /* 0x000fe4000ffbe0ff */
[----:B------:R-:W1:Y:S01]  /*11db0*/  MUFU.TANH R175, R9 ;  /* 0x0000000900af7308 */ /* 0x000e620000002400 */
[----:B------:R-:W-:Y:S02]  /*11dc0*/  PLOP3.LUT P6, PT, PT, PT, UP3, 0x80, 0x0 ;  /* 0x000000000000781c */ /* 0x000fe40003fcf038 */
[----:B------:R-:W-:Y:S07]  /*11dd0*/  PLOP3.LUT P0, PT, PT, PT, UP3, 0x80, 0x0 ;  /* 0x000000000000781c */ /* 0x000fee0003f0f038 */
[----:B------:R-:W1:Y:S04]  /*11de0*/  MUFU.TANH R188, R10 ;  /* 0x0000000a00bc7308 */ /* 0x000e680000002400 */
[C---:B------:R-:W-:Y:S02]  /*11df0*/  @P6 LEA R2, P6, R0.reuse, c[0x0][0x1c8], 0x1 ;  /* 0x0000720000026a11 */ /* 0x040fe400078c08ff */
[----:B------:R-:W-:Y:S02]  /*11e00*/  @P0 IADD3.X R3, R251, UR6, RZ, P5, !PT ;  /* 0x00000006fb030c10 */ /* 0x000fe4000affe4ff */
[----:B------:R-:W-:Y:S02]  /*11e10*/  PLOP3.LUT P0, PT, PT, PT, UP3, 0x80, 0x0 ;  /* 0x000000000000781c */ /* 0x000fe40003f0f038 */
[----:B------:R3:W2:Y:S01]  /*11e20*/  MUFU.TANH R189, R11 ;  /* 0x0000000b00bd7308 */ /* 0x0006a20000002400 */
[----:B------:R-:W-:Y:S09]  /*11e30*/  PLOP3.LUT P5, PT, PT, PT, UP3, 0x80, 0x0 ;  /* 0x000000000000781c */ /* 0x000ff20003faf038 */
[----:B------:R4:W2:Y:S01]  /*11e40*/  MUFU.TANH R169, R16 ;  /* 0x0000001000a97308 */ /* 0x0008a20000002400 */
[----:B------:R-:W-:Y:S02]  /*11e50*/  @P0 LEA.HI.X R3, R0, c[0x0][0x1cc], R3, 0x1, P6 ;  /* 0x0000730000030a11 */ /* 0x000fe400030f0c03 */
[----:B------:R-:W-:Y:S01]  /*11e60*/  PLOP3.LUT P6, PT, PT, PT, UP3, 0x80, 0x0 ;  /* 0x000000000000781c */ /* 0x000fe20003fcf038 */
[C---:B-1----:R-:W-:Y:S01]  /*11e70*/  HMMA.16816.F32 R20, R184.reuse, R4, R20 ;  /* 0x00000004b814723c */ /* 0x042fe20000001814 */
[----:B------:R-:W-:Y:S02]  /*11e80*/  PLOP3.LUT P0, PT, PT, PT, UP3, 0x80, 0x0 ;  /* 0x000000000000781c */ /* 0x000fe40003f0f038 */
[----:B------:R-:W-:Y:S03]  /*11e90*/  @P5 IADD3 R0, P5, R248, UR7, RZ ;  /* 0x00000007f8005c10 */ /* 0x000fe6000ffbe0ff */
[----:B------:R-:W1:Y:S02]  /*11ea0*/  MUFU.TANH R173, R12 ;  /* 0x0000000c00ad7308 */ /* 0x000e640000002400 */
[C---:B------:R-:W-:Y:S01]  /*11eb0*/  HMMA.16816.F32 R24, R184.reuse, R6, R24 ;  /* 0x00000006b818723c */ /* 0x040fe20000001818 */
[----:B---3--:R-:W3:Y:S01]  /*11ec0*/  LDSM.16.M88.4 R8, [R209+0x7800] ;  /* 0x00780000d108783b */ /* 0x008ee20000000200 */
[----:B------:R-:W-:Y:S06]  /*11ed0*/  DEPBAR.LE SB0, 0x0 ;  /* 0x000080000000791a */ /* 0x000fec0000000000 */
[----:B------:R-:W1:Y:S01]  /*11ee0*/  MUFU.TANH R170, R13 ;  /* 0x0000000d00aa7308 */ /* 0x000e620000002400 */
[----:B------:R-:W-:Y:S01]  /*11ef0*/  @P0 IADD3.X R4, R247, UR6, RZ, P5, !PT ;  /* 0x00000006f7040c10 */ /* 0x000fe2000affe4ff */
[----:B------:R-:W-:Y:S01]  /*11f00*/  BAR.SYNC.DEFER_BLOCKING 0x0 ;  /* 0x0000000000007b1d */ /* 0x000fe20000010000 */
[----:B------:R-:W-:Y:S02]  /*11f10*/  PLOP3.LUT P0, PT, PT, PT, UP3, 0x80, 0x0 ;  /* 0x000000000000781c */ /* 0x000fe40003f0f038 */
[----:B----4-:R-:W-:Y:S02]  /*11f20*/  @P6 LEA R16, P6, R0, c[0x0][0x1c8], 0x1 ;  /* 0x0000720000106a11 */ /* 0x010fe400078c08ff */
[----:B------:R-:W-:Y:S01]  /*11f30*/  PLOP3.LUT P5, PT, PT, PT, UP3, 0x80, 0x0 ;  /* 0x000000000000781c */ /* 0x000fe20003faf038 */
[----:B------:R-:W-:Y:S02]  /*11f40*/  FMUL.FTZ R22, R22, c[0x0][0x320] ;  /* 0x0000c80016167a20 */ /* 0x000fe40000410000 */
[----:B------:R-:W4:Y:S01]  /*11f50*/  MUFU.TANH R179, R14 ;  /* 0x0000000e00b37308 */ /* 0x000f220000002400 */
[----:B------:R-:W-:Y:S02]  /*11f60*/  FMUL.FTZ R23, R23, c[0x0][0x320] ;  /* 0x0000c80017177a20 */ /* 0x000fe40000410000 */
[----:B------:R-:W-:Y:S03]  /*11f70*/  FMUL.FTZ R20, R20, c[0x0][0x320] ;  /* 0x0000c80014147a20 */ /* 0x000fe60000410000 */
[----:B------:R-:W-:Y:S02]  /*11f80*/  FMUL.FTZ R17, R25, c[0x0][0x320] ;  /* 0x0000c80019117a20 */ /* 0x000fe40000410000 */
[----:B------:R-:W4:Y:S01]  /*11f90*/  LDL R25, [R1+0x28] ;  /* 0x0000280001197983 */ /* 0x000f220000100800 */
[----:B------:R-:W-:Y:S01]  /*11fa0*/  @P0 LEA.HI.X R4, R0, c[0x0][0x1cc], R4, 0x1, P6 ;  /* 0x0000730000040a11 */ /* 0x000fe200030f0c04 */
[----:B------:R-:W1:Y:S01]  /*11fb0*/  MUFU.TANH R181, R15 ;  /* 0x0000000f00b57308 */ /* 0x000e620000002400 */
[----:B------:R-:W-:Y:S02]  /*11fc0*/  @P5 IADD3 R0, P5, R246, UR7, RZ ;  /* 0x00000007f6005c10 */ /* 0x000fe4000ffbe0ff */
[----:B------:R-:W-:Y:S02]  /*11fd0*/  PLOP3.LUT P6, PT, PT, PT, UP3, 0x80, 0x0 ;  /* 0x000000000000781c */ /* 0x000fe40003fcf038 */
[----:B------:R-:W-:Y:S05]  /*11fe0*/  PLOP3.LUT P0, PT, PT, PT, UP3, 0x80, 0x0 ;  /* 0x000000000000781c */ /* 0x000fea0003f0f038 */
[----:B------:R1:W1:Y:S01]  /*11ff0*/  MUFU.TANH R176, R18 ;  /* 0x0000001200b07308 */ /* 0x0002620000002400 */
[C---:B---3--:R-:W-:Y:S05]  /*12000*/  HMMA.16816.F32 R28, R184.reuse, R8, R28 ;  /* 0x00000008b81c723c */ /* 0x048fea000000181c */
[----:B------:R-:W-:Y:S04]  /*12010*/  @P6 LEA R6, P6, R0, c[0x0][0x1c8], 0x1 ;  /* 0x0000720000066a11 */ /* 0x000fe800078c08ff */
[----:B------:R3:W2:Y:S03]  /*12020*/  MUFU.TANH R177, R19 ;  /* 0x0000001300b17308 */ /* 0x0006a60000002400 */
[----:B------:R-:W-:Y:S01]  /*12030*/  @P0 IADD3.X R7, R245, UR6, RZ, P5, !PT ;  /* 0x00000006f5070c10 */ /* 0x000fe2000affe4ff */
[----:B------:R-:W-:Y:S01]  /*12040*/  HMMA.16816.F32 R32, R184, R10, R32 ;  /* 0x0000000ab820723c */ /* 0x000fe20000001820 */
[----:B------:R-:W-:Y:S01]  /*12050*/  PLOP3.LUT P0, PT, PT, PT, UP3, 0x80, 0x0 ;  /* 0x000000000000781c */ /* 0x000fe20003f0f038 */
[----:B------:R-:W-:Y:S01]  /*12060*/  USHF.L.U32 UR6, UR14, 0x6, URZ ;  /* 0x000000060e067899 */ /* 0x000fe2000800063f */
[----:B------:R-:W-:Y:S03]  /*12070*/  PLOP3.LUT P5, PT, PT, PT, UP2, 0x80, 0x0 ;  /* 0x000000000000781c */ /* 0x000fe60003faf028 */
[----:B------:R3:W2:Y:S01]  /*12080*/  MUFU.TANH R171, R22 ;  /* 0x0000001600ab7308 */ /* 0x0006a20000002400 */
[----:B-1----:R-:W-:Y:S07]  /*12090*/  FMUL.FTZ R18, R24, c[0x0][0x320] ;  /* 0x0000c80018127a20 */ /* 0x002fee0000410000 */
[----:B------:R-:W-:Y:S01]  /*120a0*/  @P0 LEA.HI.X R7, R0, c[0x0][0x1cc], R7, 0x1, P6 ;  /* 0x0000730000070a11 */ /* 0x000fe200030f0c07 */
[----:B------:R-:W-:Y:S01]  /*120b0*/  FMUL.FTZ R24, R26, c[0x0][0x320] ;  /* 0x0000c8001a187a20 */ /* 0x000fe20000410000 */
[----:B------:R-:W-:Y:S01]  /*120c0*/  PLOP3.LUT P6, PT, PT, PT, UP3, 0x80, 0x0 ;  /* 0x000000000000781c */ /* 0x000fe20003fcf038 */
[----:B------:R-:W-:Y:S01]  /*120d0*/  FMUL.FTZ R15, R28, c[0x0][0x320] ;  /* 0x0000c8001c0f7a20 */ /* 0x000fe20000410000 */
[----:B------:R1:W1:Y:S01]  /*120e0*/  MUFU.TANH R174, R23 ;  /* 0x0000001700ae7308 */ /* 0x0002620000002400 */
[----:B------:R-:W-:Y:S01]  /*120f0*/  PLOP3.LUT P0, PT, PT, PT, UP2, 0x80, 0x0 ;  /* 0x000000000000781c */ /* 0x000fe20003f0f028 */
[----:B------:R-:W-:Y:S02]  /*12100*/  FMUL.FTZ R14, R29, c[0x0][0x320] ;  /* 0x0000c8001d0e7a20 */ /* 0x000fe40000410000 */
[----:B---3--:R-:W-:Y:S02]  /*12110*/  FMUL.FTZ R19, R21, c[0x0][0x320] ;  /* 0x0000c80015137a20 */ /* 0x008fe40000410000 */
[----:B------:R-:W-:Y:S02]  /*12120*/  FMUL.FTZ R21, R31, c[0x0][0x320] ;  /* 0x0000c8001f157a20 */ /* 0x000fe40000410000 */
[----:B------:R-:W-:Y:S02]  /*12130*/  FMUL.FTZ R13, R32, c[0x0][0x320] ;  /* 0x0000c800200d7a20 */ /* 0x000fe40000410000 */
[----:B------:R-:W3:Y:S01]  /*12140*/  MUFU.TANH R20, R20 ;  /* 0x0000001400147308 */ /* 0x000ee20000002400 */
[----:B------:R-:W-:Y:S02]  /*12150*/  @P6 IMAD.MOV.U32 R8, RZ, RZ, R196 ;  /* 0x000000ffff086224 */ /* 0x000fe400078e00c4 */
[----:B------:R-:W-:Y:S01]  /*12160*/  @P6 IMAD.MOV.U32 R9, RZ, RZ, R199 ;  /* 0x000000ffff096224 */ /* 0x000fe200078e00c7 */
[----:B------:R-:W-:Y:S01]  /*12170*/  PLOP3.LUT P6, PT, PT, PT, UP3, 0x80, 0x0 ;  /* 0x000000000000781c */ /* 0x000fe20003fcf038 */
[----:B------:R-:W-:Y:S02]  /*12180*/  FMUL.FTZ R22, R30, c[0x0][0x320] ;  /* 0x0000c8001e167a20 */ /* 0x000fe40000410000 */
[----:B------:R-:W-:Y:S02]  /*12190*/  FMUL.FTZ R12, R33, c[0x0][0x320] ;  /* 0x0000c800210c7a20 */ /* 0x000fe40000410000 */
[----:B------:R-:W-:Y:S01]  /*121a0*/  FMUL.FTZ R35, R35, c[0x0][0x320] ;  /* 0x0000c80023237a20 */ /* 0x000fe20000410000 */
[----:B------:R-:W2:Y:S01]  /*121b0*/  MUFU.TANH R19, R19 ;  /* 0x0000001300137308 */ /* 0x000ea20000002400 */
[----:B-1----:R-:W-:Y:S09]  /*121c0*/  FMUL.FTZ R23, R27, c[0x0][0x320] ;  /* 0x0000c8001b177a20 */ /* 0x002ff20000410000 */
        /* <DEDUP_REMOVED lines=9> */
[----:B--2---:R-:W-:Y:S01]  /*12260*/  @P5 IMAD.HI.U32 R0, R194, c[0x0][0x2c8], RZ ;  /* 0x0000b200c2005a27 */ /* 0x004fe200078e00ff */
[----:B------:R-:W-:Y:S03]  /*12270*/  PLOP3.LUT P5, PT, PT, PT, UP3, 0x80, 0x0 ;  /* 0x000000000000781c */ /* 0x000fe60003faf038 */
[----:B------:R-:W-:Y:S01]  /*12280*/  IMAD.MOV.U32 R5, RZ, RZ, R194 ;  /* 0x000000ffff057224 */ /* 0x000fe200078e00c2 */
[----:B------:R-:W-:Y:S01]  /*12290*/  @P0 SHF.R.U32.HI R5, RZ, c[0x0][0x2cc], R0 ;  /* 0x0000b300ff050a19 */ /* 0x000fe20000011600 */
[----:B------:R-:W-:Y:S01]  /*122a0*/  IMAD.U32 R0, RZ, RZ, UR16 ;  /* 0x00000010ff007e24 */ /* 0x000fe2000f8e00ff */
[----:B------:R-:W-:Y:S02]  /*122b0*/  PLOP3.LUT P0, PT, PT, PT, UP3, 0x80, 0x0 ;  /* 0x000000000000781c */ /* 0x000fe40003f0f038 */
[----:B------:R-:W2:Y:S05]  /*122c0*/  MUFU.TANH R12, R12 ;  /* 0x0000000c000c7308 */ /* 0x000eaa0000002400 */
[----:B------:R-:W-:Y:S01]  /*122d0*/  @!PT LDS RZ, [RZ] ;  /* 0x00000000fffff984 */ /* 0x000fe20000000800 */
[----:B------:R-:W-:Y:S01]  /*122e0*/  @!PT LDS RZ, [RZ] ;  /* 0x00000000fffff984 */ /* 0x000fe20000000800 */
[----:B------:R-:W-:Y:S01]  /*122f0*/  @!PT LDS RZ, [RZ] ;  /* 0x00000000fffff984 */ /* 0x000fe20000000800 */
[----:B------:R1:W-:Y:S01]  /*12300*/  @P5 LDGSTS.E.BYPASS.LTC128B.128 [R231+0x8100], [R8.64], !P4 ;  /* 0x0810000008e75fae */ /* 0x0003e2000e101d52 */
[----:B------:R-:W-:Y:S05]  /*12310*/  PLOP3.LUT P5, PT, PT, PT, UP3, 0x80, 0x0 ;  /* 0x000000000000781c */ /* 0x000fea0003faf038 */
[----:B-1----:R-:W-:Y:S02]  /*12320*/  @P0 IMAD.MOV.U32 R8, RZ, RZ, R182 ;  /* 0x000000ffff080224 */ /* 0x002fe400078e00b6 */
[----:B------:R-:W-:Y:S01]  /*12330*/  @P0 IMAD.MOV.U32 R9, RZ, RZ, R197 ;  /* 0x000000ffff090224 */ /* 0x000fe200078e00c5 */
[----:B------:R-:W-:Y:S04]  /*12340*/  PLOP3.LUT P0, PT, PT, PT, UP3, 0x80, 0x0 ;  /* 0x000000000000781c */ /* 0x000fe80003f0f038 */
[----:B------:R1:W-:Y:S01]  /*12350*/  @P6 LDGSTS.E.BYPASS.LTC128B.128 [R231+0xa100], [R8.64], !P3 ;  /* 0x0a10000008e76fae */ /* 0x0003e2000d901d52 */
[----:B------:R-:W-:Y:S01]  /*12360*/  PLOP3.LUT P6, PT, PT, PT, UP3, 0x80, 0x0 ;  /* 0x000000000000781c */ /* 0x000fe20003fcf038 */
[----:B-1----:R-:W-:Y:S02]  /*12370*/  @P5 IMAD.MOV.U32 R8, RZ, RZ, R172 ;  /* 0x000000ffff085224 */ /* 0x002fe400078e00ac */
[----:B------:R-:W-:Y:S01]  /*12380*/  @P5 IMAD.MOV.U32 R9, RZ, RZ, R198 ;  /* 0x000000ffff095224 */ /* 0x000fe200078e00c6 */
[----:B------:R-:W-:Y:S04]  /*12390*/  PLOP3.LUT P5, PT, PT, PT, UP3, 0x80, 0x0 ;  /* 0x000000000000781c */ /* 0x000fe80003faf038 */
[----:B------:R1:W-:Y:S01]  /*123a0*/  @P0 LDGSTS.E.BYPASS.LTC128B.128 [R231+0xc100], [R8.64], !P2 ;  /* 0x0c10000008e70fae */ /* 0x0003e2000d101d52 */
[----:B------:R-:W-:Y:S04]  /*123b0*/  PLOP3.LUT P0, PT, PT, PT, UP3, 0x80, 0x0 ;  /* 0x000000000000781c */ /* 0x000fe80003f0f038 */
[----:B-1----:R-:W-:Y:S02]  /*123c0*/  @P6 IMAD.MOV.U32 R8, RZ, RZ, R135 ;  /* 0x000000ffff086224 */ /* 0x002fe400078e0087 */
[----:B------:R-:W-:Y:S01]  /*123d0*/  @P6 IMAD.MOV.U32 R9, RZ, RZ, R193 ;  /* 0x000000ffff096224 */ /* 0x000fe200078e00c1 */
[----:B------:R-:W-:Y:S01]  /*123e0*/  PLOP3.LUT P6, PT, PT, PT, UP3, 0x80, 0x0 ;  /* 0x000000000000781c */ /* 0x000fe20003fcf038 */
[----:B------:R1:W1:Y:S03]  /*123f0*/  MUFU.TANH R135, R35 ;  /* 0x0000002300877308 */ /* 0x0002660000002400 */
[----:B------:R1:W-:Y:S01]  /*12400*/  @P5 LDGSTS.E.BYPASS.LTC128B.128 [R231+0xe100], [R8.64], !P1 ;  /* 0x0e10000008e75fae */ /* 0x0003e2000c901d52 */
[----:B------:R-:W-:Y:S02]  /*12410*/  PLOP3.LUT P5, PT, PT, PT, UP3, 0x80, 0x0 ;  /* 0x000000000000781c */ /* 0x000fe40003faf038 */
[----:B------:R-:W-:Y:S01]  /*12420*/  PLOP3.LUT P5, PT, PT, PT, UP3, 0x80, 0x0 ;  /* 0x000000000000781c */ /* 0x000fe20003faf038 */
[----:B-1----:R-:W-:Y:S02]  /*12430*/  @P0 IMAD.MOV.U32 R8, RZ, RZ, R132 ;  /* 0x000000ffff080224 */ /* 0x002fe400078e0084 */
[----:B------:R-:W-:Y:S01]  /*12440*/  @P0 IMAD.MOV.U32 R9, RZ, RZ, R192 ;  /* 0x000000ffff090224 */ /* 0x000fe200078e00c0 */
[----:B------:R-:W-:Y:S04]  /*12450*/  PLOP3.LUT P0, PT, PT, PT, UP3, 0x80, 0x0 ;  /* 0x000000000000781c */ /* 0x000fe80003f0f038 */
[----:B------:R1:W-:Y:S01]  /*12460*/  @P6 LDGSTS.E.BYPASS.LTC128B.128 [R231+0x9100], [R8.64], !P4 ;  /* 0x0910000008e76fae */ /* 0x0003e2000e101d52 */
[----:B------:R-:W-:Y:S08]  /*12470*/  PLOP3.LUT P6, PT, PT, PT, UP3, 0x80, 0x0 ;  /* 0x000000000000781c */ /* 0x000ff00003fcf038 */
[----:B------:R4:W-:Y:S01]  /*12480*/  @P0 LDGSTS.E.BYPASS.LTC128B.128 [R231+0xb100], [R2.64], !P3 ;  /* 0x0b10000002e70fae */ /* 0x0009e2000d901d52 */
[----:B------:R-:W-:Y:S02]  /*12490*/  PLOP3.LUT P0, PT, PT, PT, UP3, 0x80, 0x0 ;  /* 0x000000000000781c */ /* 0x000fe40003f0f038 */
[----:B------:R-:W-:Y:S02]  /*124a0*/  PLOP3.LUT P0, PT, PT, PT, UP1, 0x40, 0x0 ;  /* 0x000000000000781c */ /* 0x000fe40003f0e818 */
[----:B-1----:R-:W-:Y:S02]  /*124b0*/  @P6 IMAD.MOV.U32 R8, RZ, RZ, R16 ;  /* 0x000000ffff086224 */ /* 0x002fe400078e0010 */
[----:B------:R-:W-:Y:S01]  /*124c0*/  @P6 IMAD.MOV.U32 R9, RZ, RZ, R4 ;  /* 0x000000ffff096224 */ /* 0x000fe200078e0004 */
[----:B------:R-:W-:Y:S01]  /*124d0*/  PLOP3.LUT P6, PT, PT, PT, UP3, 0x80, 0x0 ;  /* 0x000000000000781c */ /* 0x000fe20003fcf038 */
[----:B------:R-:W-:Y:S02]  /*124e0*/  FMUL.FTZ R16, R34, c[0x0][0x320] ;  /* 0x0000c80022107a20 */ /* 0x000fe40000410000 */
[----:B------:R-:W-:Y:S01]  /*124f0*/  IMAD.U32 R4, RZ, RZ, UR6 ;  /* 0x00000006ff047e24 */ /* 0x000fe2000f8e00ff */
[----:B------:R1:W-:Y:S03]  /*12500*/  @P5 LDGSTS.E.BYPASS.LTC128B.128 [R231+0xd100], [R8.64], !P2 ;  /* 0x0d10000008e75fae */ /* 0x0003e6000d101d52 */
[----:B------:R-:W1:Y:S01]  /*12510*/  MUFU.TANH R16, R16 ;  /* 0x0000001000107308 */ /* 0x000e620000002400 */
[----:B----4-:R-:W-:Y:S02]  /*12520*/  IADD3 R2, -R25, 0x1, -R4 ;  /* 0x0000000119027810 */ /* 0x010fe40007ffe904 */
[----:B------:R-:W4:Y:S02]  /*12530*/  SHFL.IDX PT, R3, R5, RZ, 0x1c1f ;  /* 0x001c1fff05037589 */ /* 0x000f2400000e0000 */
[----:B------:R-:W-:Y:S04]  /*12540*/  IADD3 R0, -R0, UR9, R2 ;  /* 0x0000000900007c10 */ /* 0x000fe8000fffe102 */
[----:B------:R1:W-:Y:S06]  /*12550*/  @P6 LDGSTS.E.BYPASS.LTC128B.128 [R231+0xf100], [R6.64], !P1 ;  /* 0x0f10000006e76fae */ /* 0x0003ec000c901d52 */
[----:B------:R-:W0:Y:S01]  /*12560*/  LDGDEPBAR ;  /* 0x00000000000079af */ /* 0x000e220000000000 */
[C---:B-1----:R-:W-:Y:S02]  /*12570*/  IADD3 R7, R0.reuse, c[0x0][0x328], RZ ;  /* 0x0000ca0000077a10 */ /* 0x042fe40007ffe0ff */
[----:B------:R-:W-:Y:S03]  /*12580*/  IADD3 R6, R0, UR15, RZ ;  /* 0x0000000f00067c10 */ /* 0x000fe6000fffe0ff */
[--C-:B----4-:R-:W-:Y:S02]  /*12590*/  IMAD.IADD R2, R7, 0x1, R3.reuse ;  /* 0x0000000107027824 */ /* 0x110fe400078e0203 */
[----:B------:R-:W-:Y:S01]  /*125a0*/  IMAD.IADD R0, R6, 0x1, R3 ;  /* 0x0000000106007824 */ /* 0x000fe200078e0203 */
[----:B------:R-:W-:-:S05]  /*125b0*/  @P0 BRA `(.L_x_978) ;  /* 0x0000019000000947 */ /* 0x000fca0003800000 */
[----:B--23--:R-:W-:Y:S01]  /*125c0*/  IMAD.U32 R8, RZ, RZ, UR16 ;  /* 0x00000010ff087e24 */ /* 0x00cfe2000f8e00ff */
        /* <DEDUP_REMOVED lines=13> */
.L_x_980:
[----:B------:R-:W-:Y:S04]  /*126a0*/  MOV R8, c[0x0][0x32c] ;  /* 0x0000cb0000087a02 */ /* 0x000fe80000000f00 */
[----:B------:R-:W-:Y:S11]  /*126b0*/  ISETP.NE.AND P0, PT, R8, 0x1, PT ;  /* 0x000000010800780c */ /* 0x000ff60003f05270 */
[----:B------:R-:W-:Y:S02]  /*126c0*/  @!UPT UIADD3 URZ, URZ, URZ, URZ ;  /* 0x0000003f3f3ff290 */ /* 0x000fe4000fffe03f */
[----:B------:R-:W-:Y:S05]  /*126d0*/  @P0 IMAD.HI.U32 R8, R3, c[0x0][0x330], RZ ;  /* 0x0000cc0003080a27 */ /* 0x000fea00078e00ff */
[----:B------:R-:W-:Y:S02]  /*126e0*/  @P0 SHF.R.U32.HI R3, RZ, c[0x0][0x334], R8 ;  /* 0x0000cd00ff030a19 */ /* 0x000fe40000011608 */
.L_x_981:
[----:B------:R-:W-:Y:S05]  /*126f0*/  BSYNC B0 ;  /* 0x0000000000007941 */ /* 0x000fea0003800000 */
.L_x_979:
[----:B------:R-:W-:Y:S04]  /*12700*/  IMAD R3, R3, c[0x0][0x32c], -R4 ;  /* 0x0000cb0003037a24 */ /* 0x000fe800078e0a04 */
[----:B------:R-:W-:Y:S05]  /*12710*/  IMAD.IADD R3, R3, 0x1, -R25 ;  /* 0x0000000103037824 */ /* 0x000fea00078e0a19 */
[----:B------:R-:W-:Y:S02]  /*12720*/  IADD3 R8, R3, c[0x0][0x32c], RZ ;  /* 0x0000cb0003087a10 */ /* 0x000fe40007ffe0ff */
[----:B------:R-:W-:Y:S02]  /*12730*/  IMNMX R0, R0, R3, !PT ;  /* 0x0000000300007217 */ /* 0x000fe40007800200 */
[----:B------:R-:W-:Y:S02]  /*12740*/  IMNMX R2, R2, R8, PT ;  /* 0x0000000802027217 */ /* 0x000fe40003800200 */
.L_x_978:
[----:B--23--:R-:W-:Y:S01]  /*12750*/  UISETP.GT.AND UP0, UPT, UR14, -0x1, UPT ;  /* 0xffffffff0e00788c */ /* 0x00cfe2000bf04270 */
        /* <DEDUP_REMOVED lines=83> */
.L_x_984:
[----:B------:R-:W-:Y:S04]  /*12c90*/  MOV R5, c[0x0][0x32c] ;  /* 0x0000cb0000057a02 */ /* 0x000fe80000000f00 */
[----:B------:R-:W-:Y:S11]  /*12ca0*/  ISETP.NE.AND P0, PT, R5, 0x1, PT ;  /* 0x000000010500780c */ /* 0x000ff60003f05270 */
[----:B------:R-:W-:Y:S02]  /*12cb0*/  @!UPT UIADD3 URZ, URZ, URZ, URZ ;  /* 0x0000003f3f3ff290 */ /* 0x000fe4000fffe03f */
[----:B------:R-:W-:Y:S05]  /*12cc0*/  @P0 IMAD.HI.U32 R5, R3, c[0x0][0x330], RZ ;  /* 0x0000cc0003050a27 */ /* 0x000fea00078e00ff */
[----:B------:R-:W-:Y:S02]  /*12cd0*/  @P0 SHF.R.U32.HI R3, RZ, c[0x0][0x334], R5 ;  /* 0x0000cd00ff030a19 */ /* 0x000fe40000011605 */
.L_x_985:
[----:B------:R-:W-:Y:S05]  /*12ce0*/  BSYNC B0 ;  /* 0x0000000000007941 */ /* 0x000fea0003800000 */
.L_x_983:
[----:B------:R-:W-:Y:S04]  /*12cf0*/  IMAD R4, R3, c[0x0][0x32c], -R4 ;  /* 0x0000cb0003047a24 */ /* 0x000fe800078e0a04 */
[----:B------:R-:W-:Y:S05]  /*12d00*/  IMAD.IADD R4, R4, 0x1, -R25 ;  /* 0x0000000104047824 */ /* 0x000fea00078e0a19 */
[----:B------:R-:W-:Y:S02]  /*12d10*/  IADD3 R3, R4, c[0x0][0x32c], RZ ;  /* 0x0000cb0004037a10 */ /* 0x000fe40007ffe0ff */
[----:B------:R-:W-:Y:S02]  /*12d20*/  IMNMX R0, R0, R4, !PT ;  /* 0x0000000400007217 */ /* 0x000fe40007800200 */
[----:B------:R-:W-:Y:S02]  /*12d30*/  IMNMX R2, R2, R3, PT ;  /* 0x0000000302027217 */ /* 0x000fe40003800200 */
.L_x_982:
        /* <DEDUP_REMOVED lines=10> */
[----:B------:R-:W-:Y:S02]  /*12de0*/  ISETP.LT.OR P0, PT, R2, 0x1, P0 ;  /* 0x000000010200780c */ /* 0x000fe40000701670 */
[----:B------:R-:W-:Y:S02]  /*12df0*/  PLOP3.LUT P5, PT, PT, PT, UP0, 0x80, 0x0 ;  /* 0x000000000000781c */ /* 0x000fe40003faf008 */
[----:B------:R-:W-:Y:S02]  /*12e00*/  FMNMX.FTZ R3, R175, R3, !PT ;  /* 0x00000003af037209 */ /* 0x000fe40007810000 */
[----:B------:R-:W-:Y:S02]  /*12e10*/  FSEL R4, R190, -INF , !P0 ;  /* 0xff800000be047808 */ /* 0x000fe40004000000 */
[----:B------:R-:W-:Y:S02]  /*12e20*/  ISETP.GT.AND P5, PT, R0, 0x8, P5 ;  /* 0x000000080000780c */ /* 0x000fe40002fa4270 */
        /* <DEDUP_REMOVED lines=16> */
[----:B------:R-:W-:Y:S02]  /*12f30*/  ISETP.GT.AND P5, PT, R0, 0x11, P5 ;  /* 0x000000110000780c */ /* 0x000fe40002fa4270 */
[----:B------:R-:W-:Y:S02]  /*12f40*/  PLOP3.LUT P0, PT, PT, PT, UP0, 0x80, 0x0 ;  /* 0x000000000000781c */ /* 0x000fe40003f0f008 */
[----:B------:R-:W-:Y:S02]  /*12f50*/  FMNMX.FTZ R12, R5, R12, !PT ;  /* 0x0000000c050c7209 */ /* 0x000fe40007810000 */
[----:B------:R-:W-:Y:S02]  /*12f60*/  ISETP.LT.OR P6, PT, R2, 0x11, P6 ;  /* 0x000000110200780c */ /* 0x000fe400037c1670 */
[----:B------:R-:W-:Y:S02]  /*12f70*/  FMNMX.FTZ R3, R186, R3, !PT ;  /* 0x00000003ba037209 */ /* 0x000fe40007810000 */
[----:B------:R-:W-:Y:S02]  /*12f80*/  ISETP.GT.AND P0, PT, R0, 0x18, P0 ;  /* 0x000000180000780c */ /* 0x000fe40000704270 */
[----:B------:R-:W-:Y:S02]  /*12f90*/  FMNMX.FTZ R12, R7, R12, !PT ;  /* 0x0000000c070c7209 */ /* 0x000fe40007810000 */
[----:B------:R-:W-:Y:S02]  /*12fa0*/  FSEL R179, R179, -INF , !P6 ;  /* 0xff800000b3b37808 */ /* 0x000fe40007000000 */
        /* <DEDUP_REMOVED lines=18> */
[----:B------:R-:W-:Y:S02]  /*130d0*/  ISETP.LT.OR P5, PT, R2, 0x21, P5 ;  /* 0x000000210200780c */ /* 0x000fe40002fa1670 */
[----:B------:R-:W-:Y:S02]  /*130e0*/  FMNMX.FTZ R12, R176, R12, !PT ;  /* 0x0000000cb00c7209 */ /* 0x000fe40007810000 */
        /* <DEDUP_REMOVED lines=14> */
[----:B------:R-:W-:Y:S01]  /*131d0*/  ISETP.LT.OR P5, PT, R2, 0x2a, P5 ;  /* 0x0000002a0200780c */ /* 0x000fe20002fa1670 */
[----:B------:R-:W-:Y:S01]  /*131e0*/  SHFL.BFLY PT, R13, R3, 0x2, 0x1f ;  /* 0x0c401f00030d7f89 */ /* 0x000fe200000e0000 */
[----:B------:R-:W-:Y:S02]  /*131f0*/  FSEL R183, R24, -INF , !P6 ;  /* 0xff80000018b77808 */ /* 0x000fe40007000000 */
[----:B------:R-:W-:Y:S02]  /*13200*/  PLOP3.LUT P6, PT, PT, PT, UP0, 0x80, 0x0 ;  /* 0x000000000000781c */ /* 0x000fe40003fcf008 */
[----:B------:R-:W-:Y:S02]  /*13210*/  FMNMX.FTZ R12, R174, R12, !PT ;  /* 0x0000000cae0c7209 */ /* 0x000fe40007810000 */
[----:B------:R-:W-:Y:S02]  /*13220*/  FSEL R185, R23, -INF , !P5 ;  /* 0xff80000017b97808 */ /* 0x000fe40006800000 */
[----:B------:R-:W-:Y:S02]  /*13230*/  ISETP.LT.OR P0, PT, R2, 0x31, P0 ;  /* 0x000000310200780c */ /* 0x000fe40000701670 */
[----:B------:R-:W-:Y:S02]  /*13240*/  ISETP.GT.AND P6, PT, R0, 0x31, P6 ;  /* 0x000000310000780c */ /* 0x000fe400037c4270 */
        /* <DEDUP_REMOVED lines=60> */
[C---:B------:R-:W-:Y:S01]  /*13610*/  FMUL.FTZ R32, R2.reuse, R164 ;  /* 0x000000a402207220 */ /* 0x040fe20000410000 */
        /* <DEDUP_REMOVED lines=31> */
[C---:B------:R-:W-:Y:S02]  /*13810*/  FMUL.FTZ R76, R2.reuse, R76 ;  /* 0x0000004c024c7220 */ /* 0x040fe40000410000 */
        /* <DEDUP_REMOVED lines=10> */
[----:B------:R-:W1:Y:S01]  /*138c0*/  LDSM.16.MT88.4 R136, [R207+0x100] ;  /* 0x00010000cf88783b */ /* 0x000e620000004200 */
[C---:B------:R-:W-:Y:S02]  /*138d0*/  FMUL.FTZ R10, R0.reuse, R142 ;  /* 0x0000008e000a7220 */ /* 0x040fe40000410000 */
[C---:B------:R-:W-:Y:S02]  /*138e0*/  FMUL.FTZ R11, R0.reuse, R143 ;  /* 0x0000008f000b7220 */ /* 0x040fe40000410000 */
[C---:B------:R-:W-:Y:S03]  /*138f0*/  HMMA.16816.F32 R4, R168.reuse, R12, R4 ;  /* 0x0000000ca804723c */ /* 0x040fe60000001804 */
[----:B------:R-:W2:Y:S02]  /*13900*/  LDSM.16.MT88.4 R140, [R205+0x2100] ;  /* 0x00210000cd8c783b */ /* 0x000ea40000004200 */
        /* <DEDUP_REMOVED lines=10> */
[----:B------:R-:W3:Y:S01]  /*139b0*/  LDSM.16.MT88.4 R144, [R206+0x2100] ;  /* 0x00210000ce90783b */ /* 0x000ee20000004200 */
        /* <DEDUP_REMOVED lines=8> */
[--C-:B------:R-:W-:Y:S01]  /*13a40*/  FFMA.FTZ R134, R173, c[0x0][0x2d0], -R172.reuse ;  /* 0x0000b400ad867a23 */ /* 0x100fe200000108ac */
[----:B------:R-:W-:Y:S01]  /*13a50*/  LDSM.16.MT88.4 R164, [R207+0x1900] ;  /* 0x00190000cfa4783b */ /* 0x000fe20000004200 */
[C---:B------:R-:W-:Y:S02]  /*13a60*/  FMUL.FTZ R22, R0.reuse, R154 ;  /* 0x0000009a00167220 */ /* 0x040fe40000410000 */
[----:B------:R4:W-:Y:S02]  /*13a70*/  MUFU.EX2 R240, R134 ;  /* 0x0000008600f07308 */ /* 0x0009e40000000800 */
        /* <DEDUP_REMOVED lines=11> */
[C---:B------:R-:W-:Y:S02]  /*13b30*/  FMUL.FTZ R50, R0.reuse, R50 ;  /* 0x0000003200327220 */ /* 0x040fe40000410000 */
[C---:B------:R-:W-:Y:S04]  /*13b40*/  FMUL.FTZ R30, R0.reuse, R162 ;  /* 0x000000a2001e7220 */ /* 0x040fe80000410000 */
[C---:B------:R-:W-:Y:S02]  /*13b50*/  FMUL.FTZ R31, R0.reuse, R163 ;  /* 0x000000a3001f7220 */ /* 0x040fe40000410000 */
[----:B------:R-:W-:Y:S01]  /*13b60*/  LDSM.16.MT88.4 R160, [R208+0x1900] ;  /* 0x00190000d0a0783b */ /* 0x000fe20000004200 */
[C---:B------:R-:W-:Y:S02]  /*13b70*/  FMUL.FTZ R51, R0.reuse, R51 ;  /* 0x0000003300337220 */ /* 0x040fe40000410000 */
[C---:B------:R-:W-:Y:S02]  /*13b80*/  FMUL.FTZ R54, R0.reuse, R54 ;  /* 0x0000003600367220 */ /* 0x040fe40000410000 */
[C---:B-1----:R-:W-:Y:S03]  /*13b90*/  HMMA.16816.F32 R28, R168.reuse, R136, R28 ;  /* 0x00000088a81c723c */ /* 0x042fe6000000181c */
[C---:B------:R-:W-:Y:S02]  /*13ba0*/  FMUL.FTZ R55, R0.reuse, R55 ;  /* 0x0000003700377220 */ /* 0x040fe40000410000 */
[C---:B------:R-:W-:Y:S02]  /*13bb0*/  FMUL.FTZ R58, R0.reuse, R58 ;  /* 0x0000003a003a7220 */ /* 0x040fe40000410000 */
[C---:B------:R-:W-:Y:S01]  /*13bc0*/  FMUL.FTZ R59, R0.reuse, R59 ;  /* 0x0000003b003b7220 */ /* 0x040fe20000410000 */
[C---:B------:R-:W-:Y:S01]  /*13bd0*/  HMMA.16816.F32 R32, R168.reuse, R138, R32 ;  /* 0x0000008aa820723c */ /* 0x040fe20000001820 */
[----:B------:R-:W1:Y:S03]  /*13be0*/  LDSM.16.MT88.4 R136, [R208+0x2100] ;  /* 0x00210000d088783b */ /* 0x000e660000004200 */
[--C-:B----4-:R-:W-:Y:S02]  /*13bf0*/  FFMA.FTZ R134, R175, c[0x0][0x2d0], -R172.reuse ;  /* 0x0000b400af867a23 */ /* 0x110fe400000108ac */
[C---:B------:R-:W-:Y:S02]  /*13c00*/  FMUL.FTZ R62, R0.reuse, R62 ;  /* 0x0000003e003e7220 */ /* 0x040fe40000410000 */
[C---:B--2---:R-:W-:Y:S01]  /*13c10*/  HMMA.16816.F32 R36, R168.reuse, R140, R36 ;  /* 0x0000008ca824723c */ /* 0x044fe20000001824 */
[----:B------:R2:W4:Y:S03]  /*13c20*/  MUFU.EX2 R239, R134 ;  /* 0x0000008600ef7308 */ /* 0x0005260000000800 */
[C---:B------:R-:W-:Y:S02]  /*13c30*/  FMUL.FTZ R63, R0.reuse, R63 ;  /* 0x0000003f003f7220 */ /* 0x040fe40000410000 */
[C---:B------:R-:W-:Y:S02]  /*13c40*/  FMUL.FTZ R66, R0.reuse, R66 ;  /* 0x0000004200427220 */ /* 0x040fe40000410000 */
[C---:B------:R-:W-:Y:S01]  /*13c50*/  HMMA.16816.F32 R40, R168.reuse, R142, R40 ;  /* 0x0000008ea828723c */ /* 0x040fe20000001828 */
[----:B------:R-:W5:Y:S03]  /*13c60*/  LDSM.16.MT88.4 R140, [R207+0x2100] ;  /* 0x00210000cf8c783b */ /* 0x000f660000004200 */
[C---:B------:R-:W-:Y:S02]  /*13c70*/  FMUL.FTZ R67, R0.reuse, R67 ;  /* 0x0000004300437220 */ /* 0x040fe40000410000 */
[C---:B------:R-:W-:Y:S02]  /*13c80*/  FMUL.FTZ R70, R0.reuse, R70 ;  /* 0x0000004600467220 */ /* 0x040fe40000410000 */
[C---:B---3--:R-:W-:Y:S04]  /*13c90*/  HMMA.16816.F32 R44, R168.reuse, R144, R44 ;  /* 0x00000090a82c723c */ /* 0x048fe8000000182c */
[C---:B------:R-:W-:Y:S02]  /*13ca0*/  FMUL.FTZ R71, R0.reuse, R71 ;  /* 0x0000004700477220 */ /* 0x040fe40000410000 */
[----:B------:R-:W-:Y:S02]  /*13cb0*/  FMUL.FTZ R74, R0, R74 ;  /* 0x0000004a004a7220 */ /* 0x000fe40000410000 */
[C---:B------:R-:W-:Y:S01]  /*13cc0*/  HMMA.16816.F32 R48, R168.reuse, R146, R48 ;  /* 0x00000092a830723c */ /* 0x040fe20000001830 */
[----:B------:R-:W3:Y:S03]  /*13cd0*/  LDSM.16.MT88.4 R144, [R205+0x4100] ;  /* 0x00410000cd90783b */ /* 0x000ee60000004200 */
[--C-:B--2---:R-:W-:Y:S02]  /*13ce0*/  FFMA.FTZ R134, R178, c[0x0][0x2d0], -R172.reuse ;  /* 0x0000b400b2867a23 */ /* 0x104fe400000108ac */
[C---:B------:R-:W-:Y:S02]  /*13cf0*/  FMUL.FTZ R75, R0.reuse, R75 ;  /* 0x0000004b004b7220 */ /* 0x040fe40000410000 */
[----:B------:R2:W-:Y:S01]  /*13d00*/  MUFU.EX2 R238, R134 ;  /* 0x0000008600ee7308 */ /* 0x0005e20000000800 */
        /* <DEDUP_REMOVED lines=8> */
[C---:B-----5:R-:W-:Y:S04]  /*13d90*/  HMMA.16816.F32 R60, R168.reuse, R140, R60 ;  /* 0x0000008ca83c723c */ /* 0x060fe8000000183c */
[C---:B------:R-:W-:Y:S02]  /*13da0*/  FMUL.FTZ R87, R0.reuse, R87 ;  /* 0x0000005700577220 */ /* 0x040fe40000410000 */
[----:B------:R-:W-:Y:S02]  /*13db0*/  FMUL.FTZ R90, R0, R90 ;  /* 0x0000005a005a7220 */ /* 0x000fe40000410000 */
[C---:B------:R-:W-:Y:S01]  /*13dc0*/  HMMA.16816.F32 R64, R168.reuse, R142, R64 ;  /* 0x0000008ea840723c */ /* 0x040fe20000001840 */
[----:B------:R-:W5:Y:S03]  /*13dd0*/  LDSM.16.MT88.4 R140, [R208+0x4100] ;  /* 0x00410000d08c783b */ /* 0x000f660000004200 */
[--C-:B--2---:R-:W-:Y:S02]  /*13de0*/  FFMA.FTZ R134, R180, c[0x0][0x2d0], -R172.reuse ;  /* 0x0000b400b4867a23 */ /* 0x104fe400000108ac */
[----:B------:R-:W-:Y:S02]  /*13df0*/  FMUL.FTZ R91, R0, R91 ;  /* 0x0000005b005b7220 */ /* 0x000fe40000410000 */
[C---:B---3--:R-:W-:Y:S01]  /*13e00*/  HMMA.16816.F32 R68, R168.reuse, R144, R68 ;  /* 0x00000090a844723c */ /* 0x048fe20000001844 */
[----:B------:R2:W-:Y:S03]  /*13e10*/  MUFU.EX2 R203, R134 ;  /* 0x0000008600cb7308 */ /* 0x0005e60000000800 */
[C---:B------:R-:W-:Y:S02]  /*13e20*/  FMUL.FTZ R92, R2.reuse, R92 ;  /* 0x0000005c025c7220 */ /* 0x040fe40000410000 */
[----:B------:R-:W-:Y:S02]  /*13e30*/  FMUL.FTZ R93, R2, R93 ;  /* 0x0000005d025d7220 */ /* 0x000fe40000410000 */
[C---:B------:R-:W-:Y:S01]  /*13e40*/  HMMA.16816.F32 R72, R168.reuse, R146, R72 ;  /* 0x00000092a848723c */ /* 0x040fe20000001848 */
[----:B------:R-:W3:Y:S03]  /*13e50*/  LDSM.16.MT88.4 R144, [R207+0x4100] ;  /* 0x00410000cf90783b */ /* 0x000ee60000004200 */
[C---:B------:R-:W-:Y:S02]  /*13e60*/  FMUL.FTZ R94, R0.reuse, R94 ;  /* 0x0000005e005e7220 */ /* 0x040fe40000410000 */
[----:B------:R-:W-:Y:S02]  /*13e70*/  FMUL.FTZ R95, R0, R95 ;  /* 0x0000005f005f7220 */ /* 0x000fe40000410000 */
[C---:B------:R-:W-:Y:S01]  /*13e80*/  FMUL.FTZ R96, R2.reuse, R96 ;  /* 0x0000006002607220 */ /* 0x040fe20000410000 */
[C---:B-1----:R-:W-:Y:S03]  /*13e90*/  HMMA.16816.F32 R76, R168.reuse, R136, R76 ;  /* 0x00000088a84c723c */ /* 0x042fe6000000184c */
[----:B------:R-:W-:Y:S02]  /*13ea0*/  FMUL.FTZ R97, R2, R97 ;  /* 0x0000006102617220 */ /* 0x000fe40000410000 */
[C---:B------:R-:W-:Y:S02]  /*13eb0*/  FMUL.FTZ R98, R0.reuse, R98 ;  /* 0x0000006200627220 */ /* 0x040fe40000410000 */
[----:B------:R-:W-:Y:S01]  /*13ec0*/  FMUL.FTZ R99, R0, R99 ;  /* 0x0000006300637220 */ /* 0x000fe20000410000 */
[C---:B------:R-:W-:Y:S01]  /*13ed0*/  HMMA.16816.F32 R80, R168.reuse, R138, R80 ;  /* 0x0000008aa850723c */ /* 0x040fe20000001850 */
[----:B------:R-:W1:Y:S03]  /*13ee0*/  LDSM.16.MT88.4 R136, [R205+0x6100] ;  /* 0x00610000cd88783b */ /* 0x000e660000004200 */
[--C-:B--2---:R-:W-:Y:S02]  /*13ef0*/  FFMA.FTZ R134, R179, c[0x0][0x2d0], -R133.reuse ;  /* 0x0000b400b3867a23 */ /* 0x104fe40000010885 */
[C---:B------:R-:W-:Y:S02]  /*13f00*/  FMUL.FTZ R100, R2.reuse, R100 ;  /* 0x0000006402647220 */ /* 0x040fe40000410000 */
[C---:B-----5:R-:W-:Y:S01]  /*13f10*/  HMMA.16816.F32 R84, R168.reuse, R140, R84 ;  /* 0x0000008ca854723c */ /* 0x060fe20000001854 */
[----:B------:R2:W-:Y:S03]  /*13f20*/  MUFU.EX2 R188, R134 ;  /* 0x0000008600bc7308 */ /* 0x0005e60000000800 */
[----:B------:R-:W-:Y:S02]  /*13f30*/  FMUL.FTZ R101, R2, R101 ;  /* 0x0000006502657220 */ /* 0x000fe40000410000 */
[C---:B------:R-:W-:Y:S02]  /*13f40*/  FMUL.FTZ R102, R0.reuse, R102 ;  /* 0x0000006600667220 */ /* 0x040fe40000410000 */
[C---:B------:R-:W-:Y:S01]  /*13f50*/  HMMA.16816.F32 R88, R168.reuse, R142, R88 ;  /* 0x0000008ea858723c */ /* 0x040fe20000001858 */
[----:B------:R-:W5:Y:S03]  /*13f60*/  LDSM.16.MT88.4 R140, [R206+0x6100] ;  /* 0x00610000ce8c783b */ /* 0x000f660000004200 */
[----:B------:R-:W-:Y:S02]  /*13f70*/  FMUL.FTZ R103, R0, R103 ;  /* 0x0000006700677220 */ /* 0x000fe40000410000 */
[C---:B------:R-:W-:Y:S02]  /*13f80*/  FMUL.FTZ R104, R2.reuse, R104 ;  /* 0x0000006802687220 */ /* 0x040fe40000410000 */
[C---:B---3--:R-:W-:Y:S04]  /*13f90*/  HMMA.16816.F32 R92, R168.reuse, R144, R92 ;  /* 0x00000090a85c723c */ /* 0x048fe8000000185c */
[----:B------:R-:W-:Y:S02]  /*13fa0*/  FMUL.FTZ R105, R2, R105 ;  /* 0x0000006902697220 */ /* 0x000fe40000410000 */
[C---:B------:R-:W-:Y:S02]  /*13fb0*/  FMUL.FTZ R106, R0.reuse, R106 ;  /* 0x0000006a006a7220 */ /* 0x040fe40000410000 */
[C---:B------:R-:W-:Y:S01]  /*13fc0*/  HMMA.16816.F32 R96, R168.reuse, R146, R96 ;  /* 0x00000092a860723c */ /* 0x040fe20000001860 */
[----:B------:R-:W3:Y:S03]  /*13fd0*/  LDSM.16.MT88.4 R144, [R208+0x6100] ;  /* 0x00610000d090783b */ /* 0x000ee60000004200 */
[--C-:B--2---:R-:W-:Y:S02]  /*13fe0*/  FFMA.FTZ R134, R181, c[0x0][0x2d0], -R133.reuse ;  /* 0x0000b400b5867a23 */ /* 0x104fe40000010885 */
[----:B------:R-:W-:Y:S02]  /*13ff0*/  FMUL.FTZ R107, R0, R107 ;  /* 0x0000006b006b7220 */ /* 0x000fe40000410000 */
[----:B------:R2:W2:Y:S01]  /*14000*/  MUFU.EX2 R180, R134 ;  /* 0x0000008600b47308 */ /* 0x0004a20000000800 */
[C---:B-1----:R-:W-:Y:S03]  /*14010*/  HMMA.16816.F32 R100, R168.reuse, R136, R100 ;  /* 0x00000088a864723c */ /* 0x042fe60000001864 */
[C---:B------:R-:W-:Y:S02]  /*14020*/  FMUL.FTZ R108, R2.reuse, R108 ;  /* 0x0000006c026c7220 */ /* 0x040fe40000410000 */
[----:B------:R-:W-:Y:S02]  /*14030*/  FMUL.FTZ R109, R2, R109 ;  /* 0x0000006d026d7220 */ /* 0x000fe40000410000 */
[C---:B------:R-:W-:Y:S01]  /*14040*/  FMUL.FTZ R110, R0.reuse, R110 ;  /* 0x0000006e006e7220 */ /* 0x040fe20000410000 */
[C---:B------:R-:W-:Y:S01]  /*14050*/  HMMA.16816.F32 R104, R168.reuse, R138, R104 ;  /* 0x0000008aa868723c */ /* 0x040fe20000001868 */
[----:B------:R-:W1:Y:S03]  /*14060*/  LDSM.16.MT88.4 R136, [R207+0x6100] ;  /* 0x00610000cf88783b */ /* 0x000e660000004200 */
[----:B------:R-:W-:Y:S02]  /*14070*/  FMUL.FTZ R111, R0, R111 ;  /* 0x0000006f006f7220 */ /* 0x000fe40000410000 */
[C---:B------:R-:W-:Y:S02]  /*14080*/  FMUL.FTZ R112, R2.reuse, R112 ;  /* 0x0000007002707220 */ /* 0x040fe40000410000 */
[----:B------:R-:W-:Y:S03]  /*14090*/  FMUL.FTZ R113, R2, R113 ;  /* 0x0000007102717220 */ /* 0x000fe60000410000 */
[C---:B-----5:R-:W-:Y:S03]  /*140a0*/  HMMA.16816.F32 R108, R168.reuse, R140, R108 ;  /* 0x0000008ca86c723c */ /* 0x060fe6000000186c */
[----:B------:R-:W-:Y:S02]  /*140b0*/  FMUL.FTZ R114, R0, R114 ;  /* 0x0000007200727220 */ /* 0x000fe40000410000 */
[--C-:B--2---:R-:W-:Y:S02]  /*140c0*/  FFMA.FTZ R134, R176, c[0x0][0x2d0], -R133.reuse ;  /* 0x0000b400b0867a23 */ /* 0x104fe40000010885 */
[----:B------:R-:W-:Y:S02]  /*140d0*/  FMUL.FTZ R115, R0, R115 ;  /* 0x0000007300737220 */ /* 0x000fe40000410000 */
[----:B------:R2:W-:Y:S03]  /*140e0*/  MUFU.EX2 R179, R134 ;  /* 0x0000008600b37308 */ /* 0x0005e60000000800 */
[C---:B------:R-:W-:Y:S02]  /*140f0*/  FMUL.FTZ R116, R2.reuse, R116 ;  /* 0x0000007402747220 */ /* 0x040fe40000410000 */
[C---:B------:R-:W-:Y:S01]  /*14100*/  HMMA.16816.F32 R112, R168.reuse, R142, R112 ;  /* 0x0000008ea870723c */ /* 0x040fe20000001870 */
[----:B------:R-:W5:Y:S02]  /*14110*/  LDSM.16.MT88.4 R140, [R205+0x900] ;  /* 0x00090000cd8c783b */ /* 0x000f640000004200 */
        /* <DEDUP_REMOVED lines=8> */
[--C-:B--2---:R-:W-:Y:S02]  /*141a0*/  FFMA.FTZ R134, R177, c[0x0][0x2d0], -R133.reuse ;  /* 0x0000b400b1867a23 */ /* 0x104fe40000010885 */
[C---:B------:R-:W-:Y:S02]  /*141b0*/  FMUL.FTZ R124, R2.reuse, R124 ;  /* 0x0000007c027c7220 */ /* 0x040fe40000410000 */
[----:B------:R2:W3:Y:S01]  /*141c0*/  MUFU.EX2 R178, R134 ;  /* 0x0000008600b27308 */ /* 0x0004e20000000800 */
[C---:B------:R-:W-:Y:S01]  /*141d0*/  HMMA.16816.F32 R120, R168.reuse, R146, R120 ;  /* 0x00000092a878723c */ /* 0x040fe20000001878 */
[----:B------:R-:W5:Y:S02]  /*141e0*/  LDSM.16.MT88.4 R144, [R206+0x900] ;  /* 0x00090000ce90783b */ /* 0x000f640000004200 */
[----:B------:R-:W-:Y:S02]  /*141f0*/  FMUL.FTZ R125, R2, R125 ;  /* 0x0000007d027d7220 */ /* 0x000fe40000410000 */
[C---:B------:R-:W-:Y:S02]  /*14200*/  FMUL.FTZ R126, R0.reuse, R126 ;  /* 0x0000007e007e7220 */ /* 0x040fe40000410000 */
[----:B------:R-:W-:Y:S02]  /*14210*/  FMUL.FTZ R127, R0, R127 ;  /* 0x0000007f007f7220 */ /* 0x000fe40000410000 */
[C---:B------:R-:W-:Y:S03]  /*14220*/  FMUL.FTZ R128, R2.reuse, R128 ;  /* 0x0000008002807220 */ /* 0x040fe60000410000 */
[----:B------:R-:W-:Y:S02]  /*14230*/  FMUL.FTZ R129, R2, R129 ;  /* 0x0000008102817220 */ /* 0x000fe40000410000 */
[C---:B-1----:R-:W-:Y:S03]  /*14240*/  HMMA.16816.F32 R124, R168.reuse, R136, R124 ;  /* 0x00000088a87c723c */ /* 0x042fe6000000187c */
[C---:B------:R-:W-:Y:S02]  /*14250*/  FMUL.FTZ R130, R0.reuse, R130 ;  /* 0x0000008200827220 */ /* 0x040fe40000410000 */
[----:B------:R-:W-:Y:S02]  /*14260*/  FMUL.FTZ R131, R0, R131 ;  /* 0x0000008300837220 */ /* 0x000fe40000410000 */
[----:B----4-:R-:W-:Y:S02]  /*14270*/  F2FP.PACK_AB R136, R239, R240 ;  /* 0x000000f0ef88723e */ /* 0x010fe400000000ff */
[----:B------:R-:W-:Y:S03]  /*14280*/  F2FP.PACK_AB R137, R180, R188 ;  /* 0x000000bcb489723e */ /* 0x000fe600000000ff */
[----:B------:R-:W-:Y:S03]  /*14290*/  HMMA.16816.F32 R128, R168, R138, R128 ;  /* 0x0000008aa880723c */ /* 0x000fe60000001880 */
[--C-:B--2---:R-:W-:Y:S04]  /*142a0*/  FFMA.FTZ R134, R184, c[0x0][0x2d0], -R172.reuse ;  /* 0x0000b400b8867a23 */ /* 0x104fe800000108ac */
[----:B------:R-:W-:Y:S01]  /*142b0*/  F2FP.PACK_AB R138, R203, R238 ;  /* 0x000000eecb8a723e */ /* 0x000fe200000000ff */
[----:B------:R1:W-:Y:S01]  /*142c0*/  MUFU.EX2 R202, R134 ;  /* 0x0000008600ca7308 */ /* 0x0003e20000000800 */
[----:B---3--:R-:W-:Y:S07]  /*142d0*/  F2FP.PACK_AB R139, R178, R179 ;  /* 0x000000b3b28b723e */ /* 0x008fee00000000ff */
[C---:B-----5:R-:W-:Y:S08]  /*142e0*/  HMMA.16816.F32 R4, R136.reuse, R140, R4 ;  /* 0x0000008c8804723c */ /* 0x060ff00000001804 */
        /* <DEDUP_REMOVED lines=15> */
[C---:B------:R-:W-:Y:S08]  /*143e0*/  HMMA.16816.F32 R36, R136.reuse, R156, R36 ;  /* 0x0000009c8824723c */ /* 0x040ff00000001824 */
[C---:B------:R-:W-:Y:S01]  /*143f0*/  HMMA.16816.F32 R40, R136.reuse, R158, R40 ;  /* 0x0000009e8828723c */ /* 0x040fe20000001828 */
[----:B------:R-:W3:Y:S07]  /*14400*/  LDSM.16.MT88.4 R156, [R206+0x4900] ;  /* 0x00490000ce9c783b */ /* 0x000eee0000004200 */
[C---:B--2---:R-:W-:Y:S04]  /*14410*/  HMMA.16816.F32 R44, R136.reuse, R140, R44 ;  /* 0x0000008c882c723c */ /* 0x044fe8000000182c */
[--C-:B-1----:R-:W-:Y:S04]  /*14420*/  FFMA.FTZ R134, R192, c[0x0][0x2d0], -R172.reuse ;  /* 0x0000b400c0867a23 */ /* 0x102fe800000108ac */
[C---:B------:R-:W-:Y:S01]  /*14430*/  HMMA.16816.F32 R48, R136.reuse, R142, R48 ;  /* 0x0000008e8830723c */ /* 0x040fe20000001830 */
[----:B------:R-:W1:Y:S01]  /*14440*/  LDSM.16.MT88.4 R140, [R208+0x4900] ;  /* 0x00490000d08c783b */ /* 0x000e620000004200 */
[----:B------:R2:W1:Y:S06]  /*14450*/  MUFU.EX2 R186, R134 ;  /* 0x0000008600ba7308 */ /* 0x00046c0000000800 */
[C---:B------:R-:W-:Y:S08]  /*14460*/  HMMA.16816.F32 R52, R136.reuse, R144, R52 ;  /* 0x000000908834723c */ /* 0x040ff00000001834 */
[C---:B------:R-:W-:Y:S01]  /*14470*/  HMMA.16816.F32 R56, R136.reuse, R146, R56 ;  /* 0x000000928838723c */ /* 0x040fe20000001838 */
[----:B------:R-:W1:Y:S07]  /*14480*/  LDSM.16.MT88.4 R144, [R207+0x4900] ;  /* 0x00490000cf90783b */ /* 0x000e6e0000004200 */
[C---:B-----5:R-:W-:Y:S04]  /*14490*/  HMMA.16816.F32 R60, R136.reuse, R148, R60 ;  /* 0x00000094883c723c */ /* 0x060fe8000000183c */
[--C-:B--2---:R-:W-:Y:S04]  /*144a0*/  FFMA.FTZ R134, R174, c[0x0][0x2d0], -R133.reuse ;  /* 0x0000b400ae867a23 */ /* 0x104fe80000010885 */
[C---:B------:R-:W-:Y:S01]  /*144b0*/  HMMA.16816.F32 R64, R136.reuse, R150, R64 ;  /* 0x000000968840723c */ /* 0x040fe20000001840 */
[----:B------:R-:W2:Y:S01]  /*144c0*/  LDSM.16.MT88.4 R148, [R205+0x6900] ;  /* 0x00690000cd94783b */ /* 0x000ea20000004200 */
[----:B------:R5:W-:Y:S06]  /*144d0*/  MUFU.EX2 R176, R134 ;  /* 0x0000008600b07308 */ /* 0x000bec0000000800 */
[C---:B---3--:R-:W-:Y:S08]  /*144e0*/  HMMA.16816.F32 R68, R136.reuse, R152, R68 ;  /* 0x000000988844723c */ /* 0x048ff00000001844 */
[C---:B------:R-:W-:Y:S01]  /*144f0*/  HMMA.16816.F32 R72, R136.reuse, R154, R72 ;  /* 0x0000009a8848723c */ /* 0x040fe20000001848 */
[----:B------:R-:W3:Y:S07]  /*14500*/  LDSM.16.MT88.4 R152, [R206+0x6900] ;  /* 0x00690000ce98783b */ /* 0x000eee0000004200 */
[C---:B------:R-:W-:Y:S04]  /*14510*/  HMMA.16816.F32 R76, R136.reuse, R156, R76 ;  /* 0x0000009c884c723c */ /* 0x040fe8000000184c */
[--C-:B-----5:R-:W-:Y:S03]  /*14520*/  FFMA.FTZ R134, R183, c[0x0][0x2d0], -R133.reuse ;  /* 0x0000b400b7867a23 */ /* 0x120fe60000010885 */
[--C-:B------:R-:W-:Y:S01]  /*14530*/  FFMA.FTZ R156, R182, c[0x0][0x2d0], -R133.reuse ;  /* 0x0000b400b69c7a23 */ /* 0x100fe20000010885 */
[C---:B------:R-:W-:Y:S01]  /*14540*/  HMMA.16816.F32 R80, R136.reuse, R158, R80 ;  /* 0x0000009e8850723c */ /* 0x040fe20000001850 */
[----:B------:R5:W-:Y:S07]  /*14550*/  MUFU.EX2 R175, R134 ;  /* 0x0000008600af7308 */ /* 0x000bee0000000800 */
[C---:B-1----:R-:W-:Y:S03]  /*14560*/  HMMA.16816.F32 R84, R136.reuse, R140, R84 ;  /* 0x0000008c8854723c */ /* 0x042fe60000001854 */
[----:B------:R1:W1:Y:S05]  /*14570*/  MUFU.EX2 R177, R156 ;  /* 0x0000009c00b17308 */ /* 0x00026a0000000800 */
[C---:B------:R-:W-:Y:S01]  /*14580*/  HMMA.16816.F32 R88, R136.reuse, R142, R88 ;  /* 0x0000008e8858723c */ /* 0x040fe20000001858 */
[----:B------:R-:W4:Y:S07]  /*14590*/  LDSM.16.MT88.4 R140, [R208+0x6900] ;  /* 0x00690000d08c783b */ /* 0x000f2e0000004200 */
[C---:B------:R-:W-:Y:S04]  /*145a0*/  HMMA.16816.F32 R92, R136.reuse, R144, R92 ;  /* 0x00000090885c723c */ /* 0x040fe8000000185c */
[--C-:B-----5:R-:W-:Y:S04]  /*145b0*/  FFMA.FTZ R134, R185, c[0x0][0x2d0], -R133.reuse ;  /* 0x0000b400b9867a23 */ /* 0x120fe80000010885 */
[C---:B------:R-:W-:Y:S01]  /*145c0*/  HMMA.16816.F32 R96, R136.reuse, R146, R96 ;  /* 0x000000928860723c */ /* 0x040fe20000001860 */
[----:B------:R-:W5:Y:S01]  /*145d0*/  LDSM.16.MT88.4 R144, [R207+0x6900] ;  /* 0x00690000cf90783b */ /* 0x000f620000004200 */
[----:B------:R4:W4:Y:S06]  /*145e0*/  MUFU.EX2 R174, R134 ;  /* 0x0000008600ae7308 */ /* 0x00092c0000000800 */
[C---:B--2---:R-:W-:Y:S01]  /*145f0*/  HMMA.16816.F32 R100, R136.reuse, R148, R100 ;  /* 0x000000948864723c */ /* 0x044fe20000001864 */
[----:B-1----:R-:W-:Y:S07]  /*14600*/  LDSM.16.MT88.4 R156, [R208+0x1100] ;  /* 0x00110000d09c783b */ /* 0x002fee0000004200 */
[C---:B------:R-:W-:Y:S01]  /*14610*/  HMMA.16816.F32 R104, R136.reuse, R150, R104 ;  /* 0x000000968868723c */ /* 0x040fe20000001868 */
[----:B------:R-:W1:Y:S07]  /*14620*/  LDSM.16.MT88.4 R148, [R205+0x1100] ;  /* 0x00110000cd94783b */ /* 0x000e6e0000004200 */
[C---:B---3--:R-:W-:Y:S04]  /*14630*/  HMMA.16816.F32 R108, R136.reuse, R152, R108 ;  /* 0x00000098886c723c */ /* 0x048fe8000000186c */
[--C-:B----4-:R-:W-:Y:S04]  /*14640*/  FFMA.FTZ R134, R193, c[0x0][0x2d0], -R172.reuse ;  /* 0x0000b400c1867a23 */ /* 0x110fe800000108ac */
[C---:B------:R-:W-:Y:S01]  /*14650*/  HMMA.16816.F32 R112, R136.reuse, R154, R112 ;  /* 0x0000009a8870723c */ /* 0x040fe20000001870 */
[----:B------:R-:W2:Y:S01]  /*14660*/  LDSM.16.MT88.4 R152, [R206+0x1100] ;  /* 0x00110000ce98783b */ /* 0x000ea20000004200 */
[----:B------:R3:W-:Y:S06]  /*14670*/  MUFU.EX2 R184, R134 ;  /* 0x0000008600b87308 */ /* 0x0007ec0000000800 */
[C---:B------:R-:W-:Y:S08]  /*14680*/  HMMA.16816.F32 R116, R136.reuse, R140, R116 ;  /* 0x0000008c8874723c */ /* 0x040ff00000001874 */
[C---:B------:R-:W-:Y:S01]  /*14690*/  HMMA.16816.F32 R120, R136.reuse, R142, R120 ;  /* 0x0000008e8878723c */ /* 0x040fe20000001878 */
[----:B------:R-:W4:Y:S07]  /*146a0*/  LDSM.16.MT88.4 R140, [R207+0x1100] ;  /* 0x00110000cf8c783b */ /* 0x000f2e0000004200 */
[C---:B-----5:R-:W-:Y:S04]  /*146b0*/  HMMA.16816.F32 R124, R136.reuse, R144, R124 ;  /* 0x00000090887c723c */ /* 0x060fe8000000187c */
[--C-:B---3--:R-:W-:Y:S04]  /*146c0*/  FFMA.FTZ R134, R194, c[0x0][0x2d0], -R172.reuse ;  /* 0x0000b400c2867a23 */ /* 0x108fe800000108ac */
[----:B------:R-:W-:Y:S01]  /*146d0*/  HMMA.16816.F32 R128, R136, R146, R128 ;  /* 0x000000928880723c */ /* 0x000fe20000001880 */
[----:B------:R-:W3:Y:S01]  /*146e0*/  LDSM.16.MT88.4 R144, [R205+0x3100] ;  /* 0x00310000cd90783b */ /* 0x000ee20000004200 */
[----:B------:R-:W5:Y:S05]  /*146f0*/  MUFU.EX2 R183, R134 ;  /* 0x0000008600b77308 */ /* 0x000f6a0000000800 */
[----:B------:R-:W-:Y:S02]  /*14700*/  F2FP.PACK_AB R136, R201, R202 ;  /* 0x000000cac988723e */ /* 0x000fe400000000ff */
[----:B------:R-:W-:Y:S03]  /*14710*/  F2FP.PACK_AB R138, R186, R187 ;  /* 0x000000bbba8a723e */ /* 0x000fe600000000ff */
[----:B------:R-:W-:Y:S02]  /*14720*/  F2FP.PACK_AB R137, R176, R177 ;  /* 0x000000b1b089723e */ /* 0x000fe400000000ff */
[----:B------:R-:W-:Y:S07]  /*14730*/  F2FP.PACK_AB R139, R174, R175 ;  /* 0x000000afae8b723e */ /* 0x000fee00000000ff */
[C---:B-1----:R-:W-:Y:S03]  /*14740*/  HMMA.16816.F32 R4, R136.reuse, R148, R4 ;  /* 0x000000948804723c */ /* 0x042fe60000001804 */
[----:B-----5:R-:W-:Y:S01]  /*14750*/  F2FP.PACK_AB R168, R183, R184 ;  /* 0x000000b8b7a8723e */ /* 0x020fe200000000ff */
[--C-:B------:R-:W-:Y:S04]  /*14760*/  FFMA.FTZ R134, R195, c[0x0][0x2d0], -R172.reuse ;  /* 0x0000b400c3867a23 */ /* 0x100fe800000108ac */
[C---:B------:R-:W-:Y:S01]  /*14770*/  HMMA.16816.F32 R8, R136.reuse, R150, R8 ;  /* 0x000000968808723c */ /* 0x040fe20000001808 */
[----:B------:R-:W1:Y:S01]  /*14780*/  LDSM.16.MT88.4 R148, [R206+0x3100] ;  /* 0x00310000ce94783b */ /* 0x000e620000004200 */
[----:B------:R5:W-:Y:S02]  /*14790*/  MUFU.EX2 R182, R134 ;  /* 0x0000008600b67308 */ /* 0x000be40000000800 */
[----:B------:R-:W-:Y:S04]  /*147a0*/  FFMA.FTZ R172, R196, c[0x0][0x2d0], -R172 ;  /* 0x0000b400c4ac7a23 */ /* 0x000fe800000108ac */
[C---:B--2---:R-:W-:Y:S04]  /*147b0*/  HMMA.16816.F32 R12, R136.reuse, R152, R12 ;  /* 0x00000098880c723c */ /* 0x044fe8000000180c */
[----:B------:R-:W2:Y:S04]  /*147c0*/  MUFU.EX2 R181, R172 ;  /* 0x000000ac00b57308 */ /* 0x000ea80000000800 */
[C---:B------:R-:W-:Y:S01]  /*147d0*/  HMMA.16816.F32 R16, R136.reuse, R154, R16 ;  /* 0x0000009a8810723c */ /* 0x040fe20000001810 */
[----:B------:R-:W1:Y:S07]  /*147e0*/  LDSM.16.MT88.4 R152, [R208+0x3100] ;  /* 0x00310000d098783b */ /* 0x000e6e0000004200 */
[C---:B------:R-:W-:Y:S04]  /*147f0*/  HMMA.16816.F32 R20, R136.reuse, R156, R20 ;  /* 0x0000009c8814723c */ /* 0x040fe80000001814 */
[--C-:B-----5:R-:W-:Y:S04]  /*14800*/  FFMA.FTZ R134, R189, c[0x0][0x2d0], -R133.reuse ;  /* 0x0000b400bd867a23 */ /* 0x120fe80000010885 */
[C---:B------:R-:W-:Y:S01]  /*14810*/  HMMA.16816.F32 R24, R136.reuse, R158, R24 ;  /* 0x0000009e8818723c */ /* 0x040fe20000001818 */
[----:B------:R-:W-:Y:S01]  /*14820*/  LDSM.16.MT88.4 R156, [R205+0x5100] ;  /* 0x00510000cd9c783b */ /* 0x000fe20000004200 */
[----:B------:R5:W-:Y:S02]  /*14830*/  MUFU.EX2 R173, R134 ;  /* 0x0000008600ad7308 */ /* 0x000be40000000800 */
[----:B--2---:R-:W-:Y:S04]  /*14840*/  F2FP.PACK_AB R170, R181, R182 ;  /* 0x000000b6b5aa723e */ /* 0x004fe800000000ff */
[C---:B----4-:R-:W-:Y:S08]  /*14850*/  HMMA.16816.F32 R28, R136.reuse, R140, R28 ;  /* 0x0000008c881c723c */ /* 0x050ff0000000181c */
[C---:B------:R-:W-:Y:S01]  /*14860*/  HMMA.16816.F32 R32, R136.reuse, R142, R32 ;  /* 0x0000008e8820723c */ /* 0x040fe20000001820 */
[----:B------:R-:W2:Y:S07]  /*14870*/  LDSM.16.MT88.4 R140, [R207+0x3100] ;  /* 0x00310000cf8c783b */ /* 0x000eae0000004200 */
[C---:B---3--:R-:W-:Y:S04]  /*14880*/  HMMA.16816.F32 R36, R136.reuse, R144, R36 ;  /* 0x000000908824723c */ /* 0x048fe80000001824 */
[--C-:B-----5:R-:W-:Y:S04]  /*14890*/  FFMA.FTZ R134, R190, c[0x0][0x2d0], -R133.reuse ;  /* 0x0000b400be867a23 */ /* 0x120fe80000010885 */
[C---:B------:R-:W-:Y:S01]  /*148a0*/  HMMA.16816.F32 R40, R136.reuse, R146, R40 ;  /* 0x000000928828723c */ /* 0x040fe20000001828 */
[----:B------:R-:W3:Y:S01]  /*148b0*/  LDSM.16.MT88.4 R144, [R206+0x5100] ;  /* 0x00510000ce90783b */ /* 0x000ee20000004200 */
[----:B------:R-:W4:Y:S06]  /*148c0*/  MUFU.EX2 R172, R134 ;  /* 0x0000008600ac7308 */ /* 0x000f2c0000000800 */
[C---:B-1----:R-:W-:Y:S08]  /*148d0*/  HMMA.16816.F32 R44, R136.reuse, R148, R44 ;  /* 0x00000094882c723c */ /* 0x042ff0000000182c */
[C---:B------:R-:W-:Y:S01]  /*148e0*/  HMMA.16816.F32 R48, R136.reuse, R150, R48 ;  /* 0x000000968830723c */ /* 0x040fe20000001830 */
[----:B------:R-:W1:Y:S07]  /*148f0*/  LDSM.16.MT88.4 R148, [R208+0x5100] ;  /* 0x00510000d094783b */ /* 0x000e6e0000004200 */
[C---:B------:R-:W-:Y:S04]  /*14900*/  HMMA.16816.F32 R52, R136.reuse, R152, R52 ;  /* 0x000000988834723c */ /* 0x040fe80000001834 */
[----:B----4-:R-:W-:Y:S01]  /*14910*/  F2FP.PACK_AB R169, R172, R173 ;  /* 0x000000adaca9723e */ /* 0x010fe200000000ff */
[--C-:B------:R-:W-:Y:S02]  /*14920*/  FFMA.FTZ R134, R191, c[0x0][0x2d0], -R133.reuse ;  /* 0x0000b400bf867a23 */ /* 0x100fe40000010885 */
[----:B------:R-:W-:Y:S01]  /*14930*/  FFMA.FTZ R133, R135, c[0x0][0x2d0], -R133 ;  /* 0x0000b40087857a23 */ /* 0x000fe20000010885 */
[C---:B------:R-:W-:Y:S01]  /*14940*/  HMMA.16816.F32 R56, R136.reuse, R154, R56 ;  /* 0x0000009a8838723c */ /* 0x040fe20000001838 */
[----:B------:R-:W4:Y:S02]  /*14950*/  LDSM.16.MT88.4 R152, [R207+0x5100] ;  /* 0x00510000cf98783b */ /* 0x000f240000004200 */
[----:B------:R-:W-:Y:S05]  /*14960*/  MUFU.EX2 R134, R134 ;  /* 0x0000008600867308 */ /* 0x000fea0000000800 */
[C---:B--2---:R-:W-:Y:S05]  /*14970*/  HMMA.16816.F32 R60, R136.reuse, R140, R60 ;  /* 0x0000008c883c723c */ /* 0x044fea000000183c */
[----:B------:R-:W2:Y:S03]  /*14980*/  MUFU.EX2 R133, R133 ;  /* 0x0000008500857308 */ /* 0x000ea60000000800 */
[C---:B------:R-:W-:Y:S01]  /*14990*/  HMMA.16816.F32 R64, R136.reuse, R142, R64 ;  /* 0x0000008e8840723c */ /* 0x040fe20000001840 */
[----:B------:R-:W5:Y:S07]  /*149a0*/  LDSM.16.MT88.4 R140, [R205+0x7100] ;  /* 0x00710000cd8c783b */ /* 0x000f6e0000004200 */
[C---:B------:R-:W-:Y:S08]  /*149b0*/  HMMA.16816.F32 R68, R136.reuse, R156, R68 ;  /* 0x0000009c8844723c */ /* 0x040ff00000001844 */
[C---:B------:R-:W-:Y:S01]  /*149c0*/  HMMA.16816.F32 R72, R136.reuse, R158, R72 ;  /* 0x0000009e8848723c */ /* 0x040fe20000001848 */
[----:B------:R-:W-:Y:S03]  /*149d0*/  LDSM.16.MT88.4 R156, [R206+0x1900] ;  /* 0x00190000ce9c783b */ /* 0x000fe60000004200 */
[----:B--2---:R-:W-:Y:S04]  /*149e0*/  F2FP.PACK_AB R171, R133, R134 ;  /* 0x0000008685ab723e */ /* 0x004fe800000000ff */
[C---:B---3--:R-:W-:Y:S08]  /*149f0*/  HMMA.16816.F32 R76, R136.reuse, R144, R76 ;  /* 0x00000090884c723c */ /* 0x048ff0000000184c */
[C---:B------:R-:W-:Y:S01]  /*14a00*/  HMMA.16816.F32 R80, R136.reuse, R146, R80 ;  /* 0x000000928850723c */ /* 0x040fe20000001850 */
[----:B------:R-:W2:Y:S07]  /*14a10*/  LDSM.16.MT88.4 R144, [R206+0x7100] ;  /* 0x00710000ce90783b */ /* 0x000eae0000004200 */
[C---:B-1----:R-:W-:Y:S08]  /*14a20*/  HMMA.16816.F32 R84, R136.reuse, R148, R84 ;  /* 0x000000948854723c */ /* 0x042ff00000001854 */
[C---:B------:R-:W-:Y:S01]  /*14a30*/  HMMA.16816.F32 R88, R136.reuse, R150, R88 ;  /* 0x000000968858723c */ /* 0x040fe20000001858 */
[----:B------:R-:W1:Y:S07]  /*14a40*/  LDSM.16.MT88.4 R148, [R208+0x7100] ;  /* 0x00710000d094783b */ /* 0x000e6e0000004200 */
[C---:B----4-:R-:W-:Y:S08]  /*14a50*/  HMMA.16816.F32 R92, R136.reuse, R152, R92 ;  /* 0x00000098885c723c */ /* 0x050ff0000000185c */
[C---:B------:R-:W-:Y:S01]  /*14a60*/  HMMA.16816.F32 R96, R136.reuse, R154, R96 ;  /* 0x0000009a8860723c */ /* 0x040fe20000001860 */
[----:B------:R-:W3:Y:S07]  /*14a70*/  LDSM.16.MT88.4 R152, [R207+0x7100] ;  /* 0x00710000cf98783b */ /* 0x000eee0000004200 */
[C---:B-----5:R-:W-:Y:S08]  /*14a80*/  HMMA.16816.F32 R100, R136.reuse, R140, R100 ;  /* 0x0000008c8864723c */ /* 0x060ff00000001864 */
[C---:B------:R-:W-:Y:S01]  /*14a90*/  HMMA.16816.F32 R104, R136.reuse, R142, R104 ;  /* 0x0000008e8868723c */ /* 0x040fe20000001868 */
[----:B------:R-:W4:Y:S07]  /*14aa0*/  LDSM.16.MT88.4 R140, [R205+0x1900] ;  /* 0x00190000cd8c783b */ /* 0x000f2e0000004200 */
[C---:B--2---:R-:W-:Y:S08]  /*14ab0*/  HMMA.16816.F32 R108, R136.reuse, R144, R108 ;  /* 0x00000090886c723c */ /* 0x044ff0000000186c */
[C---:B------:R-:W-:Y:S08]  /*14ac0*/  HMMA.16816.F32 R112, R136.reuse, R146, R112 ;  /* 0x000000928870723c */ /* 0x040ff00000001870 */
[C---:B-1----:R-:W-:Y:S08]  /*14ad0*/  HMMA.16816.F32 R116, R136.reuse, R148, R116 ;  /* 0x000000948874723c */ /* 0x042ff00000001874 */
[C---:B------:R-:W-:Y:S08]  /*14ae0*/  HMMA.16816.F32 R120, R136.reuse, R150, R120 ;  /* 0x000000968878723c */ /* 0x040ff00000001878 */
[C---:B---3--:R-:W-:Y:S08]  /*14af0*/  HMMA.16816.F32 R124, R136.reuse, R152, R124 ;  /* 0x00000098887c723c */ /* 0x048ff0000000187c */
        /* <DEDUP_REMOVED lines=12> */
[----:B------:R-:W-:Y:S07]  /*14bc0*/  LDSM.16.MT88.4 R24, [R205+0x7900] ;  /* 0x00790000cd18783b */ /* 0x000fee0000004200 */
        /* <DEDUP_REMOVED lines=20> */
[C---:B--2---:R-:W-:Y:S07]  /*14d10*/  HMMA.16816.F32 R84, R168.reuse, R8, R84 ;  /* 0x00000008a854723c */ /* 0x044fee0000001854 */
[----:B------:R-:W-:Y:S01]  /*14d20*/  FFMA.FTZ R8, R2, R249, R241 ;  /* 0x000000f902087223 */ /* 0x000fe200000100f1 */
[C---:B------:R-:W-:Y:S04]  /*14d30*/  HMMA.16816.F32 R88, R168.reuse, R10, R88 ;  /* 0x0000000aa858723c */ /* 0x040fe80000001858 */
[----:B------:R-:W-:Y:S02]  /*14d40*/  FFMA.FTZ R2, R0, R250, R200 ;  /* 0x000000fa00027223 */ /* 0x000fe400000100c8 */
        /* <DEDUP_REMOVED lines=13> */
[C---:B----4-:R-:W-:Y:S04]  /*14e20*/  HMMA.16816.F32 R108, R168.reuse, R16, R108 ;  /* 0x00000010a86c723c */ /* 0x050fe8000000186c */
[----:B------:R-:W-:Y:S02]  /*14e30*/  FADD.FTZ R2, R180, R2 ;  /* 0x00000002b4027221 */ /* 0x000fe40000010000 */
[----:B------:R-:W-:Y:S02]  /*14e40*/  FADD.FTZ R0, R238, R0 ;  /* 0x00000000ee007221 */ /* 0x000fe40000010000 */
[C---:B------:R-:W-:Y:S04]  /*14e50*/  HMMA.16816.F32 R112, R168.reuse, R18, R112 ;  /* 0x00000012a870723c */ /* 0x040fe80000001870 */
[----:B------:R-:W-:Y:S02]  /*14e60*/  FADD.FTZ R2, R179, R2 ;  /* 0x00000002b3027221 */ /* 0x000fe40000010000 */
[----:B------:R-:W-:Y:S02]  /*14e70*/  FADD.FTZ R0, R203, R0 ;  /* 0x00000000cb007221 */ /* 0x000fe40000010000 */
[----:B------:R-:W-:Y:S01]  /*14e80*/  FADD.FTZ R2, R178, R2 ;  /* 0x00000002b2027221 */ /* 0x000fe20000010000 */
[C---:B-----5:R-:W-:Y:S03]  /*14e90*/  HMMA.16816.F32 R116, R168.reuse, R20, R116 ;  /* 0x00000014a874723c */ /* 0x060fe60000001874 */
        /* <DEDUP_REMOVED lines=8> */
[----:B------:R-:W-:Y:S04]  /*14f20*/  FADD.FTZ R0, R186, R0 ;  /* 0x00000000ba007221 */ /* 0x000fe80000010000 */
[----:B------:R-:W-:Y:S01]  /*14f30*/  FADD.FTZ R4, R174, R2 ;  /* 0x00000002ae047221 */ /* 0x000fe20000010000 */
[----:B------:R-:W-:Y:S04]  /*14f40*/  HMMA.16816.F32 R128, R168, R6, R128 ;  /* 0x00000006a880723c */ /* 0x000fe80000001880 */
[----:B------:R-:W-:Y:S02]  /*14f50*/  FADD.FTZ R2, R184, R0 ;  /* 0x00000000b8027221 */ /* 0x000fe40000010000 */
[----:B------:R-:W-:Y:S02]  /*14f60*/  FADD.FTZ R0, R173, R4 ;  /* 0x00000004ad007221 */ /* 0x000fe40000010000 */
[----:B------:R-:W-:Y:S04]  /*14f70*/  FADD.FTZ R2, R183, R2 ;  /* 0x00000002b7027221 */ /* 0x000fe80000010000 */
[----:B------:R-:W-:Y:S02]  /*14f80*/  FADD.FTZ R0, R172, R0 ;  /* 0x00000000ac007221 */ /* 0x000fe40000010000 */
[----:B------:R-:W-:Y:S02]  /*14f90*/  FADD.FTZ R2, R182, R2 ;  /* 0x00000002b6027221 */ /* 0x000fe40000010000 */
[----:B------:R-:W-:Y:S01]  /*14fa0*/  FADD.FTZ R0, R134, R0 ;  /* 0x0000000086007221 */ /* 0x000fe20000010000 */
[----:B------:R-:W-:Y:S01]  /*14fb0*/  MOV R134, R3 ;  /* 0x0000000300867202 */ /* 0x000fe20000000f00 */
[----:B------:R-:W-:Y:S02]  /*14fc0*/  FADD.FTZ R249, R181, R2 ;  /* 0x00000002b5f97221 */ /* 0x000fe40000010000 */
[----:B------:R-:W-:Y:S01]  /*14fd0*/  FADD.FTZ R250, R133, R0 ;  /* 0x0000000085fa7221 */ /* 0x000fe20000010000 */
[----:B------:R-:W-:Y:S01]  /*14fe0*/  MOV R133, R132 ;  /* 0x0000008400857202 */ /* 0x000fe20000000f00 */
[----:B------:R-:W-:-:S05]  /*14ff0*/  @P0 BRA `(.L_x_986) ;  /* 0xffffb89000000947 */ /* 0x000fca000383ffff */
.L_x_977:
[----:B------:R-:W1:Y:S01]  /*15000*/  SHFL.BFLY PT, R0, R249, 0x2, 0x1f ;  /* 0x0c401f00f9007f89 */ /* 0x000e6200000e0000 */
[----:B------:R-:W-:-:S02]  /*15010*/  MOV R2, RZ ;  /* 0x000000ff00027202 */ /* 0x000fc40000000f00 */
[----:B------:R-:W-:Y:S01]  /*15020*/  PLOP3.LUT P1, PT, PT, PT, PT, 0x8, 0x0 ;  /* 0x000000000000781c */ /* 0x000fe20003f2e170 */
[----:B------:R-:W2:Y:S01]  /*15030*/  SHFL.BFLY PT, R4, R250, 0x2, 0x1f ;  /* 0x0c401f00fa047f89 */ /* 0x000ea200000e0000 */
        /* <DEDUP_REMOVED lines=151> */
.L_x_944:
[----:B------:R-:W-:Y:S05]  /*159b0*/  @P1 BRA `(.L_x_987) ;  /* 0x00001ab000001947 */ /* 0x000fea0003800000 */
        /* <DEDUP_REMOVED lines=183> */
.L_x_988:
        /* <DEDUP_REMOVED lines=15> */
[----:B------:R-:W-:Y:S02]  /*16620*/  IADD3 R7, -R5, R43, RZ ;  /* 0x0000002b05077210 */ /* 0x000fe40007ffe1ff */
        /* <DEDUP_REMOVED lines=86> */
[----:B------:R-:W-:Y:S01]  /*16b90*/  IMAD.IADD R3, R5, 0x1, R6 ;  /* 0x0000000105037824 */ /* 0x000fe200078e0206 */
[C---:B------:R-:W-:Y:S01]  /*16ba0*/  LEA R31, P0, R4.reuse, c[0x0][0x380], 0x1 ;  /* 0x0000e000041f7a11 */ /* 0x040fe200078008ff */
[----:B----4-:R1:W-:Y:S03]  /*16bb0*/  @!P2 ST.E [R8.64], R57 ;  /* 0x000000390800a985 */ /* 0x0103e6000c101912 */
[----:B------:R-:W-:Y:S01]  /*16bc0*/  LEA.HI.X R30, R4, c[0x0][0x384], R3, 0x1, P0 ;  /* 0x0000e100041e7a11 */ /* 0x000fe200000f0c03 */
[----:B------:R1:W2:Y:S01]  /*16bd0*/  LDS.128 R44, [R2+0x1080] ;  /* 0x00108000022c7984 */ /* 0x0002a20000000c00 */
[----:B------:R-:W-:-:S03]  /*16be0*/  ISETP.GE.AND P0, PT, R28, R29, PT ;  /* 0x0000001d1c00720c */ /* 0x000fc60003f06270 */
        /* <DEDUP_REMOVED lines=42> */
.L_x_990:
[----:B--234-:R-:W-:Y:S05]  /*16e90*/  BSYNC B0 ;  /* 0x0000000000007941 */ /* 0x01cfea0003800000 */
.L_x_989:
        /* <DEDUP_REMOVED lines=30> */
.L_x_992:
[----:B------:R-:W-:Y:S05]  /*17080*/  BSYNC B0 ;  /* 0x0000000000007941 */ /* 0x000fea0003800000 */
.L_x_991:
        /* <DEDUP_REMOVED lines=30> */
.L_x_994:
[----:B------:R-:W-:Y:S05]  /*17270*/  BSYNC B0 ;  /* 0x0000000000007941 */ /* 0x000fea0003800000 */
.L_x_993:
        /* <DEDUP_REMOVED lines=31> */
.L_x_987:
        /* <DEDUP_REMOVED lines=19> */
.L_x_995:
        /* <DEDUP_REMOVED lines=42> */
.L_x_997:
[----:B------:R-:W-:Y:S05]  /*17840*/  BSYNC B0 ;  /* 0x0000000000007941 */ /* 0x000fea0003800000 */
.L_x_996:
        /* <DEDUP_REMOVED lines=73> */
.L_x_999:
[----:B------:R-:W-:Y:S05]  /*17ce0*/  BSYNC B0 ;  /* 0x0000000000007941 */ /* 0x000fea0003800000 */
.L_x_998:
        /* <DEDUP_REMOVED lines=27> */
.L_x_1001:
[----:B------:R-:W-:Y:S05]  /*17ea0*/  BSYNC B0 ;  /* 0x0000000000007941 */ /* 0x000fea0003800000 */
.L_x_1000:
        /* <DEDUP_REMOVED lines=27> */
.L_x_1003:
[----:B------:R-:W-:Y:S05]  /*18060*/  BSYNC B0 ;  /* 0x0000000000007941 */ /* 0x000fea0003800000 */
.L_x_1002:
        /* <DEDUP_REMOVED lines=28> */
.L_x_1004:
        /* <DEDUP_REMOVED lines=13> */
.L_x_3004:


//--------------------- .text._ZN7cutlass13device_kernelIN5flash19enable_sm80_to_sm89INS1_16FlashAttnFwdSm80INS1_25CollectiveMainloopFwdSm80ILi8ELi1ELb0EN4cute5tupleIJNS5_1CILi128EEENS7_ILi48EEENS7_ILi256EEEEEELi256ENS_6half_tEfNS_4arch4Sm80ELb0ELb1ELb1ELb1ELb0ELb1ELb1ELb0EEENS1_21CollectiveEpilogueFwdINS6_IJS8_SA_S9_EEENS6_IJNS7_ILi1EEESI_SI_EEESC_SE_Li256ELb1ELb1ELb0ELb0EEENS1_19SingleTileSchedulerILb1ELb0ELb1ELi128EEEEEEEEEvNT_6ParamsE --------------------------
	.section	.text._ZN7cutlass13device_kernelIN5flash19enable_sm80_to_sm89INS1_16FlashAttnFwdSm80INS1_25CollectiveMainloopFwdSm80ILi8ELi1ELb0EN4cute5tupleIJNS5_1CILi128EEENS7_ILi48EEENS7_ILi256EEEEEELi256ENS_6half_tEfNS_4arch4Sm80ELb0ELb1ELb1ELb1ELb0ELb1ELb1ELb0EEENS1_21CollectiveEpilogueFwdINS6_IJS8_SA_S9_EEENS6_IJNS7_ILi1EEESI_SI_EEESC_SE_Li256ELb1ELb1ELb0ELb0EEENS1_19SingleTileSchedulerILb1ELb0ELb1ELi128EEEEEEEEEvNT_6ParamsE,"ax",@progbits
	.sectioninfo	@"SHI_REGISTERS=255"
	.align	128
.text._ZN7cutlass13device_kernelIN5flash19enable_sm80_to_sm89INS1_16FlashAttnFwdSm80INS1_25CollectiveMainloopFwdSm80ILi8ELi1ELb0EN4cute5tupleIJNS5_1CILi128EEENS7_ILi48EEENS7_ILi256EEEEEELi256ENS_6half_tEfNS_4arch4Sm80ELb0ELb1ELb1ELb1ELb0ELb1ELb1ELb0EEENS1_21CollectiveEpilogueFwdINS6_IJS8_SA_S9_EEENS6_IJNS7_ILi1EEESI_SI_EEESC_SE_Li256ELb1ELb1ELb0ELb0EEENS1_19SingleTileSchedulerILb1ELb0ELb1ELi128EEEEEEEEEvNT_6ParamsE:
        .type           _ZN7cutlass13device_kernelIN5flash19enable_sm80_to_sm89INS1_16FlashAttnFwdSm80INS1_25CollectiveMainloopFwdSm80ILi8ELi1ELb0EN4cute5tupleIJNS5_1CILi128EEENS7_ILi48EEENS7_ILi256EEEEEELi256ENS_6half_tEfNS_4arch4Sm80ELb0ELb1ELb1ELb1ELb0ELb1ELb1ELb0EEENS1_21CollectiveEpilogueFwdINS6_IJS8_SA_S9_EEENS6_IJNS7_ILi1EEESI_SI_EEESC_SE_Li256ELb1ELb1ELb0ELb0EEENS1_19SingleTileSchedulerILb1ELb0ELb1ELi128EEEEEEEEEvNT_6ParamsE,@function
        .size           _ZN7cutlass13device_kernelIN5flash19enable_sm80_to_sm89INS1_16FlashAttnFwdSm80INS1_25CollectiveMainloopFwdSm80ILi8ELi1ELb0EN4cute5tupleIJNS5_1CILi128EEENS7_ILi48EEENS7_ILi256EEEEEELi256ENS_6half_tEfNS_4arch4Sm80ELb0ELb1ELb1ELb1ELb0ELb1ELb1ELb0EEENS1_21CollectiveEpilogueFwdINS6_IJS8_SA_S9_EEENS6_IJNS7_ILi1EEESI_SI_EEESC_SE_Li256ELb1ELb1ELb0ELb0EEENS1_19SingleTileSchedulerILb1ELb0ELb1ELi128EEEEEEEEEvNT_6ParamsE,(.L_x_3005 - _ZN7cutlass13device_kernelIN5flash19enable_sm80_to_sm89INS1_16FlashAttnFwdSm80INS1_25CollectiveMainloopFwdSm80ILi8ELi1ELb0EN4cute5tupleIJNS5_1CILi128EEENS7_ILi48EEENS7_ILi256EEEEEELi256ENS_6half_tEfNS_4arch4Sm80ELb0ELb1ELb1ELb1ELb0ELb1ELb1ELb0EEENS1_21CollectiveEpilogueFwdINS6_IJS8_SA_S9_EEENS6_IJNS7_ILi1EEESI_SI_EEESC_SE_Li256ELb1ELb1ELb0ELb0EEENS1_19SingleTileSchedulerILb1ELb0ELb1ELi128EEEEEEEEEvNT_6ParamsE)
        .other          _ZN7cutlass13device_kernelIN5flash19enable_sm80_to_sm89INS1_16FlashAttnFwdSm80INS1_25CollectiveMainloopFwdSm80ILi8ELi1ELb0EN4cute5tupleIJNS5_1CILi128EEENS7_ILi48EEENS7_ILi256EEEEEELi256ENS_6half_tEfNS_4arch4Sm80ELb0ELb1ELb1ELb1ELb0ELb1ELb1ELb0EEENS1_21CollectiveEpilogueFwdINS6_IJS8_SA_S9_EEENS6_IJNS7_ILi1EEESI_SI_EEESC_SE_Li256ELb1ELb1ELb0ELb0EEENS1_19SingleTileSchedulerILb1ELb0ELb1ELi128EEEEEEEEEvNT_6ParamsE,@"STO_CUDA_ENTRY STV_DEFAULT"
_ZN7cutlass13device_kernelIN5flash19enable_sm80_to_sm89INS1_16FlashAttnFwdSm80INS1_25CollectiveMainloopFwdSm80ILi8ELi1ELb0EN4cute5tupleIJNS5_1CILi128EEENS7_ILi48EEENS7_ILi256EEEEEELi256ENS_6half_tEfNS_4arch4Sm80ELb0ELb1ELb1ELb1ELb0ELb1ELb1ELb0EEENS1_21CollectiveEpilogueFwdINS6_IJS8_SA_S9_EEENS6_IJNS7_ILi1EEESI_SI_EEESC_SE_Li256ELb1ELb1ELb0ELb0EEENS1_19SingleTileSchedulerILb1ELb0ELb1ELi128EEEEEEEEEvNT_6ParamsE:
        /* <DEDUP_REMOVED lines=17> */
.L_x_1006:
        /* <DEDUP_REMOVED lines=8> */
.L_x_1008:
[----:B------:R-:W-:-:S05]  /*0190*/  MOV R0, c[0x0][0x54c] ;  /* 0x0001530000007a02 */ /* 0x000fca0000000f00 */
.L_x_1007:
[----:B-----5:R-:W-:Y:S01]  /*01a0*/  IMAD R0, R0, c[0x0][0x548], RZ ;  /* 0x0001520000007a24 */ /* 0x020fe200078e02ff */
[----:B------:R-:W-:-:S04]  /*01b0*/  SHF.L.U32 R93, R225, 0x7, RZ ;  /* 0x00000007e15d7819 */ /* 0x000fc800000006ff */
[----:B------:R-:W-:-:S04]  /*01c0*/  ISETP.GE.AND P0, PT, R93, R0, PT ;  /* 0x000000005d00720c */ /* 0x000fc80003f06270 */
[----:B------:R-:W-:Y:S01]  /*01d0*/  SEL R226, R226, 0xffffffff, !P0 ;  /* 0xffffffffe2e27807 */ /* 0x000fe20004000000 */
[----:B------:R-:W-:Y:S05]  /*01e0*/  BRA `(.L_x_1009) ;  /* 0x0000012000007947 */ /* 0x000fea0003800000 */
.L_x_1005:
[----:B---3--:R-:W-:-:S04]  /*01f0*/  ISETP.NE.U32.AND P0, PT, RZ, c[0x0][0x568], PT ;  /* 0x00015a00ff007a0c */ /* 0x008fc80003f05070 */
[----:B------:R-:W-:-:S13]  /*0200*/  ISETP.NE.AND.EX P0, PT, RZ, c[0x0][0x56c], PT, P0 ;  /* 0x00015b00ff007a0c */ /* 0x000fda0003f05300 */
[----:B------:R-:W-:Y:S05]  /*0210*/  @!P0 BRA `(.L_x_1010) ;  /* 0x0000002000008947 */ /* 0x000fea0003800000 */
[----:B------:R1:W5:Y:S01]  /*0220*/  LDG.E R0, [R2.64] ;  /* 0x0000001202007981 */ /* 0x000362000c1e1900 */
[----:B------:R-:W-:Y:S05]  /*0230*/  BRA `(.L_x_1011) ;  /* 0x0000009000007947 */ /* 0x000fea0003800000 */
.L_x_1010:
        /* <DEDUP_REMOVED lines=8> */
.L_x_1012:
[----:B------:R-:W-:-:S05]  /*02c0*/  MOV R0, c[0x0][0x54c] ;  /* 0x0001530000007a02 */ /* 0x000fca0000000f00 */
.L_x_1011:
[----:B-----5:R-:W-:Y:S01]  /*02d0*/  IMAD R0, R0, c[0x0][0x548], RZ ;  /* 0x0001520000007a24 */ /* 0x020fe200078e02ff */
[----:B------:R-:W-:-:S04]  /*02e0*/  SHF.L.U32 R93, R225, 0x7, RZ ;  /* 0x00000007e15d7819 */ /* 0x000fc800000006ff */
[----:B------:R-:W-:-:S04]  /*02f0*/  ISETP.GE.AND P0, PT, R93, R0, PT ;  /* 0x000000005d00720c */ /* 0x000fc80003f06270 */
[----:B------:R-:W-:-:S04]  /*0300*/  SEL R226, R226, 0xffffffff, !P0 ;  /* 0xffffffffe2e27807 */ /* 0x000fc80004000000 */
.L_x_1009:
[----:B------:R-:W-:-:S13]  /*0310*/  ISETP.GE.AND P0, PT, R226, RZ, PT ;  /* 0x000000ffe200720c */ /* 0x000fda0003f06270 */
[----:B------:R-:W-:Y:S05]  /*0320*/  @!P0 EXIT ;  /* 0x000000000000894d */ /* 0x000fea0003800000 */
[----:B------:R-:W-:Y:S01]  /*0330*/  ISETP.NE.U32.AND P0, PT, RZ, c[0x0][0x370], PT ;  /* 0x0000dc00ff007a0c */ /* 0x000fe20003f05070 */
[----:B------:R-:W-:Y:S01]  /*0340*/  IMAD.MOV.U32 R4, RZ, RZ, RZ ;  /* 0x000000ffff047224 */ /* 0x000fe200078e00ff */
[----:B------:R-:W-:Y:S01]  /*0350*/  ISETP.NE.U32.AND P1, PT, RZ, c[0x0][0x350], PT ;  /* 0x0000d400ff007a0c */ /* 0x000fe20003f25070 */
[----:B------:R-:W-:Y:S01]  /*0360*/  IMAD.MOV.U32 R142, RZ, RZ, RZ ;  /* 0x000000ffff8e7224 */ /* 0x000fe200078e00ff */
[----:B------:R-:W-:Y:S01]  /*0370*/  ISETP.NE.AND.EX P0, PT, RZ, c[0x0][0x374], PT, P0 ;  /* 0x0000dd00ff007a0c */ /* 0x000fe20003f05300 */
[----:B------:R-:W-:Y:S01]  /*0380*/  IMAD.WIDE R12, R226, R9, c[0x0][0x350] ;  /* 0x0000d400e20c7625 */ /* 0x000fe200078e0209 */
[----:B------:R-:W-:Y:S02]  /*0390*/  ISETP.NE.AND.EX P5, PT, RZ, c[0x0][0x354], PT, P1 ;  /* 0x0000d500ff007a0c */ /* 0x000fe40003fa5310 */
[----:B------:R-:W-:Y:S02]  /*03a0*/  ISETP.NE.U32.AND P2, PT, RZ, c[0x0][0x348], PT ;  /* 0x0000d200ff007a0c */ /* 0x000fe40003f45070 */
[----:B------:R-:W-:-:S02]  /*03b0*/  ISETP.NE.U32.AND P4, PT, RZ, c[0x0][0x358], PT ;  /* 0x0000d600ff007a0c */ /* 0x000fc40003f85070 */
[----:B------:R-:W-:Y:S02]  /*03c0*/  ISETP.NE.AND.EX P1, PT, RZ, c[0x0][0x34c], PT, P2 ;  /* 0x0000d300ff007a0c */ /* 0x000fe40003f25320 */
[----:B------:R-:W-:-:S03]  /*03d0*/  ISETP.NE.AND.EX P4, PT, RZ, c[0x0][0x35c], PT, P4 ;  /* 0x0000d700ff007a0c */ /* 0x000fc60003f85340 */
[CC--:B-1----:R-:W-:Y:S02]  /*03e0*/  @P0 IMAD.WIDE R2, R226.reuse, R9.reuse, c[0x0][0x370] ;  /* 0x0000dc00e2020625 */ /* 0x0c2fe400078e0209 */
[----:B------:R-:W2:Y:S02]  /*03f0*/  @P5 LDG.E R142, [R12.64] ;  /* 0x000000120c8e5981 */ /* 0x000ea4000c1e1900 */
[----:B------:R-:W-:Y:S02]  /*0400*/  IMAD.MOV.U32 R16, RZ, RZ, RZ ;  /* 0x000000ffff107224 */ /* 0x000fe400078e00ff */
[----:B------:R-:W-:Y:S01]  /*0410*/  IMAD.MOV.U32 R6, RZ, RZ, RZ ;  /* 0x000000ffff067224 */ /* 0x000fe200078e00ff */
[----:B------:R1:W2:Y:S01]  /*0420*/  @P0 LDG.E R4, [R2.64] ;  /* 0x0000001202040981 */ /* 0x0002a2000c1e1900 */
[----:B------:R-:W-:-:S04]  /*0430*/  IMAD.WIDE R14, R226, R9, c[0x0][0x348] ;  /* 0x0000d200e20e7625 */ /* 0x000fc800078e0209 */
[----:B------:R-:W-:Y:S01]  /*0440*/  IMAD.WIDE R10, R226, R9, c[0x0][0x358] ;  /* 0x0000d600e20a7625 */ /* 0x000fe200078e0209 */
[----:B------:R-:W3:Y:S01]  /*0450*/  @P1 LDG.E R16, [R14.64] ;  /* 0x000000120e101981 */ /* 0x000ee2000c1e1900 */
[----:B------:R-:W-:-:S03]  /*0460*/  ISETP.NE.U32.AND P0, PT, RZ, c[0x0][0x360], PT ;  /* 0x0000d800ff007a0c */ /* 0x000fc60003f05070 */
[----:B------:R-:W4:Y:S01]  /*0470*/  @P4 LDG.E R6, [R10.64] ;  /* 0x000000120a064981 */ /* 0x000f22000c1e1900 */
[----:B------:R-:W-:Y:S02]  /*0480*/  ISETP.NE.AND.EX P0, PT, RZ, c[0x0][0x364], PT, P0 ;  /* 0x0000d900ff007a0c */ /* 0x000fe40003f05300 */
[----:B------:R-:W-:-:S11]  /*0490*/  MOV R0, c[0x0][0x168] ;  /* 0x00005a0000007a02 */ /* 0x000fd60000000f00 */
[----:B------:R-:W-:-:S05]  /*04a0*/  @P0 IMAD.WIDE R18, R226, R9, c[0x0][0x360] ;  /* 0x0000d800e2120625 */ /* 0x000fca00078e0209 */
[----:B------:R2:W5:Y:S04]  /*04b0*/  @P0 LDG.E R0, [R18.64] ;  /* 0x0000001212000981 */ /* 0x000568000c1e1900 */
[----:B------:R-:W1:Y:S01]  /*04c0*/  S2R R223, SR_CTAID.Y ;  /* 0x0000000000df7919 */ /* 0x000e620000002600 */
[----:B------:R-:W-:Y:S01]  /*04d0*/  IMAD.MOV.U32 R5, RZ, RZ, c[0x0][0x1d0] ;  /* 0x00007400ff057624 */ /* 0x000fe200078e00ff */
[----:B-1----:R-:W-:Y:S02]  /*04e0*/  MOV R2, c[0x0][0x228] ;  /* 0x00008a0000027a02 */ /* 0x002fe40000000f00 */
[----:B------:R-:W-:Y:S01]  /*04f0*/  SHF.R.S32.HI R94, RZ, 0x1f, R223 ;  /* 0x0000001fff5e7819 */ /* 0x000fe200000114df */
[----:B--2---:R-:W-:Y:S01]  /*0500*/  IMAD.IADD R8, R142, 0x1, R4 ;  /* 0x000000018e087824 */ /* 0x004fe200078e0204 */
[----:B------:R1:W-:Y:S04]  /*0510*/  STL [R1+0x48], R4 ;  /* 0x0000480401007387 */ /* 0x0003e80000100800 */
[----:B------:R1:W-:Y:S04]  /*0520*/  STL [R1+0x50], R8 ;  /* 0x0000500801007387 */ /* 0x0003e80000100800 */
[----:B---3--:R1:W-:Y:S04]  /*0530*/  STL [R1+0x4c], R16 ;  /* 0x00004c1001007387 */ /* 0x0083e80000100800 */
[----:B----4-:R1:W-:Y:S01]  /*0540*/  STL [R1+0x54], R6 ;  /* 0x0000540601007387 */ /* 0x0103e20000100800 */
[----:B------:R-:W-:Y:S05]  /*0550*/  @P0 BRA `(.L_x_1013) ;  /* 0x0000004000000947 */ /* 0x000fea0003800000 */
[----:B------:R-:W-:Y:S05]  /*0560*/  @!P1 BRA `(.L_x_1013) ;  /* 0x0000003000009947 */ /* 0x000fea0003800000 */
[----:B-----5:R-:W2:Y:S04]  /*0570*/  LDG.E R0, [R14.64] ;  /* 0x000000120e007981 */ /* 0x020ea8000c1e1900 */
[----:B------:R-:W2:Y:S02]  /*0580*/  LDG.E R3, [R14.64+0x4] ;  /* 0x000004120e037981 */ /* 0x000ea4000c1e1900 */
[----:B--2---:R-:W-:-:S05]  /*0590*/  IADD3 R0, -R0, R3, RZ ;  /* 0x0000000300007210 */ /* 0x004fca0007ffe1ff */
.L_x_1013:
[----:B-----5:R2:W-:Y:S01]  /*05a0*/  STL [R1+0x58], R0 ;  /* 0x0000580001007387 */ /* 0x0205e20000100800 */
[----:B------:R-:W-:-:S04]  /*05b0*/  ISETP.NE.U32.AND P0, PT, RZ, c[0x0][0x368], PT ;  /* 0x0000da00ff007a0c */ /* 0x000fc80003f05070 */
[----:B------:R-:W-:-:S13]  /*05c0*/  ISETP.NE.AND.EX P0, PT, RZ, c[0x0][0x36c], PT, P0 ;  /* 0x0000db00ff007a0c */ /* 0x000fda0003f05300 */
[----:B------:R-:W-:Y:S05]  /*05d0*/  @!P0 BRA `(.L_x_1014) ;  /* 0x0000003000008947 */ /* 0x000fea0003800000 */
[----:B------:R-:W-:-:S05]  /*05e0*/  IMAD.WIDE R12, R226, R9, c[0x0][0x368] ;  /* 0x0000da00e20c7625 */ /* 0x000fca00078e0209 */
[----:B------:R3:W5:Y:S01]  /*05f0*/  LDG.E R5, [R12.64] ;  /* 0x000000120c057981 */ /* 0x000762000c1e1900 */
[----:B------:R-:W-:Y:S05]  /*0600*/  BRA `(.L_x_1015) ;  /* 0x0000004000007947 */ /* 0x000fea0003800000 */
.L_x_1014:
[----:B------:R-:W-:Y:S05]  /*0610*/  @!P5 BRA `(.L_x_1015) ;  /* 0x000000300000d947 */ /* 0x000fea0003800000 */
[----:B------:R-:W3:Y:S04]  /*0620*/  LDG.E R5, [R12.64] ;  /* 0x000000120c057981 */ /* 0x000ee8000c1e1900 */
[----:B-1----:R-:W3:Y:S02]  /*0630*/  LDG.E R8, [R12.64+0x4] ;  /* 0x000004120c087981 */ /* 0x002ee4000c1e1900 */
[----:B---3--:R-:W-:Y:S02]  /*0640*/  IADD3 R5, -R5, R8, RZ ;  /* 0x0000000805057210 */ /* 0x008fe40007ffe1ff */
.L_x_1015:
[----:B------:R-:W-:Y:S01]  /*0650*/  ISETP.NE.U32.AND P0, PT, RZ, c[0x0][0x378], PT ;  /* 0x0000de00ff007a0c */ /* 0x000fe20003f05070 */
[----:B------:R-:W4:Y:S03]  /*0660*/  @P4 LDG.E R3, [R10.64] ;  /* 0x000000120a034981 */ /* 0x000f26000c1e1900 */
[----:B------:R-:W-:Y:S01]  /*0670*/  ISETP.NE.AND.EX P0, PT, RZ, c[0x0][0x37c], PT, P0 ;  /* 0x0000df00ff007a0c */ /* 0x000fe20003f05300 */
[----:B-1----:R-:W4:Y:S01]  /*0680*/  @P4 LDG.E R8, [R10.64+0x4] ;  /* 0x000004120a084981 */ /* 0x002f22000c1e1900 */
[----:B-----5:R-:W-:-:S11]  /*0690*/  IMAD.MOV.U32 R144, RZ, RZ, R5 ;  /* 0x000000ffff907224 */ /* 0x020fd600078e0005 */
[----:B---3--:R-:W-:-:S05]  /*06a0*/  @P0 IMAD.WIDE R12, R226, R9, c[0x0][0x378] ;  /* 0x0000de00e20c0625 */ /* 0x008fca00078e0209 */
[----:B------:R-:W3:Y:S01]  /*06b0*/  @P0 LDG.E R144, [R12.64] ;  /* 0x000000120c900981 */ /* 0x000ee2000c1e1900 */
[----:B------:R-:W-:-:S05]  /*06c0*/  IMAD.MOV.U32 R7, RZ, RZ, c[0x0][0x2c4] ;  /* 0x0000b100ff077624 */ /* 0x000fca00078e00ff */
[----:B------:R-:W-:Y:S01]  /*06d0*/  ISETP.NE.AND P1, PT, R7, 0x1, PT ;  /* 0x000000010700780c */ /* 0x000fe20003f25270 */
[----:B------:R-:W-:-:S05]  /*06e0*/  IMAD.IADD R4, R5, 0x1, -R4 ;  /* 0x0000000105047824 */ /* 0x000fca00078e0a04 */
[----:B------:R1:W-:Y:S01]  /*06f0*/  STL [R1+0x5c], R4 ;  /* 0x00005c0401007387 */ /* 0x0003e20000100800 */
[----:B----4-:R-:W-:Y:S01]  /*0700*/  @P4 IMAD.IADD R2, R8, 0x1, -R3 ;  /* 0x0000000108024824 */ /* 0x010fe200078e0a03 */
[----:B------:R-:W-:-:S03]  /*0710*/  IADD3 R8, R93, 0x7f, RZ ;  /* 0x0000007f5d087810 */ /* 0x000fc60007ffe0ff */
[----:B------:R-:W-:Y:S02]  /*0720*/  IMAD.IADD R3, R4, 0x1, R2 ;  /* 0x0000000104037824 */ /* 0x000fe400078e0202 */
[----:B------:R-:W-:-:S03]  /*0730*/  @P1 IMAD.HI.U32 R7, R8, c[0x0][0x2c8], RZ ;  /* 0x0000b20008071a27 */ /* 0x000fc600078e00ff */
[----:B------:R1:W-:Y:S02]  /*0740*/  STL.64 [R1+0x60], R2 ;  /* 0x0000600201007387 */ /* 0x0003e40000100a00 */
[----:B------:R-:W-:Y:S01]  /*0750*/  @P1 SHF.R.U32.HI R8, RZ, c[0x0][0x2cc], R7 ;  /* 0x0000b300ff081a19 */ /* 0x000fe20000011607 */
[----:B------:R-:W-:Y:S01]  /*0760*/  IMAD.MOV.U32 R7, RZ, RZ, c[0x0][0x32c] ;  /* 0x0000cb00ff077624 */ /* 0x000fe200078e00ff */
[----:B---3--:R1:W-:Y:S01]  /*0770*/  STL [R1+0x68], R144 ;  /* 0x0000689001007387 */ /* 0x0083e20000100800 */
[----:B------:R-:W-:-:S03]  /*0780*/  IADD3 R11, R3, 0x2f, RZ ;  /* 0x0000002f030b7810 */ /* 0x000fc60007ffe0ff */
[----:B------:R-:W-:Y:S02]  /*0790*/  ISETP.GE.AND P2, PT, R7, 0x1, PT ;  /* 0x000000010700780c */ /* 0x000fe40003f46270 */
[----:B------:R-:W-:Y:S01]  /*07a0*/  IADD3 R13, R8, 0x1, R3 ;  /* 0x00000001080d7810 */ /* 0x000fe20007ffe003 */
[----:B------:R-:W-:-:S04]  /*07b0*/  IMAD.HI R11, R11, 0x2aaaaaab, RZ ;  /* 0x2aaaaaab0b0b7827 */ /* 0x000fc800078e02ff */
[----:B------:R-:W-:Y:S01]  /*07c0*/  IMAD.IADD R10, R13, 0x1, -R0 ;  /* 0x000000010d0a7824 */ /* 0x000fe200078e0a00 */
[----:B------:R-:W-:-:S04]  /*07d0*/  SHF.R.U32.HI R168, RZ, 0x1f, R11 ;  /* 0x0000001fffa87819 */ /* 0x000fc8000001160b */
[----:B------:R-:W-:Y:S02]  /*07e0*/  LEA.HI.SX32 R168, R11, R168, 0x1d ;  /* 0x000000a80ba87211 */ /* 0x000fe400078feaff */
[----:B------:R-:W-:Y:S01]  /*07f0*/  IADD3 R11, R10, c[0x0][0x328], RZ ;  /* 0x0000ca000a0b7a10 */ /* 0x000fe20007ffe0ff */
[----:B------:R-:W-:Y:S05]  /*0800*/  @!P2 BRA `(.L_x_1016) ;  /* 0x000000e00000a947 */ /* 0x000fea0003800000 */
[C---:B------:R-:W-:Y:S02]  /*0810*/  ISETP.GT.AND P0, PT, R10.reuse, RZ, PT ;  /* 0x000000ff0a00720c */ /* 0x040fe40003f04270 */
[----:B------:R-:W-:-:S11]  /*0820*/  IADD3 R8, R10, -0x1, RZ ;  /* 0xffffffff0a087810 */ /* 0x000fd60007ffe0ff */
[----:B------:R-:W-:Y:S05]  /*0830*/  @P0 BRA `(.L_x_1017) ;  /* 0x0000006000000947 */ /* 0x000fea0003800000 */
[----:B------:R-:W-:Y:S01]  /*0840*/  ISETP.NE.AND P0, PT, R7, 0x1, PT ;  /* 0x000000010700780c */ /* 0x000fe20003f05270 */
[----:B------:R-:W-:-:S12]  /*0850*/  IMAD.MOV R10, RZ, RZ, -R10 ;  /* 0x000000ffff0a7224 */ /* 0x000fd800078e0a0a */
[----:B------:R-:W-:-:S05]  /*0860*/  @P0 IMAD.HI.U32 R8, R10, c[0x0][0x330], RZ ;  /* 0x0000cc000a080a27 */ /* 0x000fca00078e00ff */
[----:B------:R-:W-:-:S04]  /*0870*/  @P0 SHF.R.U32.HI R10, RZ, c[0x0][0x334], R8 ;  /* 0x0000cd00ff0a0a19 */ /* 0x000fc80000011608 */
[----:B------:R-:W-:Y:S01]  /*0880*/  LOP3.LUT R8, RZ, R10, RZ, 0x33, !PT ;  /* 0x0000000aff087212 */ /* 0x000fe200078e33ff */
[----:B------:R-:W-:Y:S05]  /*0890*/  BRA `(.L_x_1018) ;  /* 0x0000003000007947 */ /* 0x000fea0003800000 */
.L_x_1017:
[----:B------:R-:W-:-:S13]  /*08a0*/  ISETP.NE.AND P0, PT, R7, 0x1, PT ;  /* 0x000000010700780c */ /* 0x000fda0003f05270 */
[----:B------:R-:W-:-:S05]  /*08b0*/  @P0 IMAD.HI.U32 R10, R8, c[0x0][0x330], RZ ;  /* 0x0000cc00080a0a27 */ /* 0x000fca00078e00ff */
[----:B------:R-:W-:-:S05]  /*08c0*/  @P0 SHF.R.U32.HI R8, RZ, c[0x0][0x334], R10 ;  /* 0x0000cd00ff080a19 */ /* 0x000fca000001160a */
.L_x_1018:
[----:B------:R-:W-:-:S05]  /*08d0*/  IMAD R8, R8, R7, c[0x0][0x32c] ;  /* 0x0000cb0008087624 */ /* 0x000fca00078e0207 */
[----:B------:R-:W-:Y:S02]  /*08e0*/  IMNMX R11, R11, R8, PT ;  /* 0x000000080b0b7217 */ /* 0x000fe40003800200 */
.L_x_1016:
[----:B------:R-:W-:-:S04]  /*08f0*/  @P1 IMAD.HI.U32 R8, R93, c[0x0][0x2c8], RZ ;  /* 0x0000b2005d081a27 */ /* 0x000fc800078e00ff */
[----:B------:R-:W-:Y:S01]  /*0900*/  IMAD.MOV.U32 R10, RZ, RZ, R93 ;  /* 0x000000ffff0a7224 */ /* 0x000fe200078e005d */
[----:B------:R-:W-:-:S04]  /*0910*/  @P1 SHF.R.U32.HI R10, RZ, c[0x0][0x2cc], R8 ;  /* 0x0000b300ff0a1a19 */ /* 0x000fc80000011608 */
[----:B------:R-:W-:-:S04]  /*0920*/  IADD3 R8, R10, R3, -R0 ;  /* 0x000000030a087210 */ /* 0x000fc80007ffe800 */
[----:B------:R-:W-:Y:S01]  /*0930*/  IADD3 R10, R8, -c[0x0][0x324], RZ ;  /* 0x8000c900080a7a10 */ /* 0x000fe20007ffe0ff */
[----:B------:R-:W-:Y:S05]  /*0940*/  @!P2 BRA `(.L_x_1019) ;  /* 0x000000d00000a947 */ /* 0x000fea0003800000 */
[----:B------:R-:W-:-:S13]  /*0950*/  ISETP.GT.AND P0, PT, R8, -0x1, PT ;  /* 0xffffffff0800780c */ /* 0x000fda0003f04270 */
[----:B------:R-:W-:Y:S05]  /*0960*/  @P0 BRA `(.L_x_1020) ;  /* 0x0000006000000947 */ /* 0x000fea0003800000 */
[----:B------:R-:W-:Y:S02]  /*0970*/  ISETP.NE.AND P0, PT, R7, 0x1, PT ;  /* 0x000000010700780c */ /* 0x000fe40003f05270 */
[----:B------:R-:W-:-:S11]  /*0980*/  LOP3.LUT R8, RZ, R8, RZ, 0x33, !PT ;  /* 0x00000008ff087212 */ /* 0x000fd600078e33ff */
[----:B------:R-:W-:-:S05]  /*0990*/  @P0 IMAD.HI.U32 R7, R8, c[0x0][0x330], RZ ;  /* 0x0000cc0008070a27 */ /* 0x000fca00078e00ff */
[----:B------:R-:W-:-:S04]  /*09a0*/  @P0 SHF.R.U32.HI R8, RZ, c[0x0][0x334], R7 ;  /* 0x0000cd00ff080a19 */ /* 0x000fc80000011607 */
[----:B------:R-:W-:Y:S01]  /*09b0*/  LOP3.LUT R8, RZ, R8, RZ, 0x33, !PT ;  /* 0x00000008ff087212 */ /* 0x000fe200078e33ff */
[----:B------:R-:W-:Y:S05]  /*09c0*/  BRA `(.L_x_1021) ;  /* 0x0000003000007947 */ /* 0x000fea0003800000 */
.L_x_1020:
[----:B------:R-:W-:-:S13]  /*09d0*/  ISETP.NE.AND P0, PT, R7, 0x1, PT ;  /* 0x000000010700780c */ /* 0x000fda0003f05270 */
[----:B------:R-:W-:-:S05]  /*09e0*/  @P0 IMAD.HI.U32 R7, R8, c[0x0][0x330], RZ ;  /* 0x0000cc0008070a27 */ /* 0x000fca00078e00ff */
[----:B------:R-:W-:-:S05]  /*09f0*/  @P0 SHF.R.U32.HI R8, RZ, c[0x0][0x334], R7 ;  /* 0x0000cd00ff080a19 */ /* 0x000fca0000011607 */
.L_x_1021:
[----:B------:R-:W-:-:S05]  /*0a00*/  IMAD R7, R8, c[0x0][0x32c], RZ ;  /* 0x0000cb0008077a24 */ /* 0x000fca00078e02ff */
[----:B------:R-:W-:-:S04]  /*0a10*/  IMNMX R10, R10, R7, !PT ;  /* 0x000000070a0a7217 */ /* 0x000fc80007800200 */
.L_x_1019:
[----:B------:R-:W-:Y:S01]  /*0a20*/  IADD3 R11, R11, 0x2f, RZ ;  /* 0x0000002f0b0b7810 */ /* 0x000fe20007ffe0ff */
[----:B------:R-:W-:-:S04]  /*0a30*/  IMAD.HI R8, R10, 0x2aaaaaab, RZ ;  /* 0x2aaaaaab0a087827 */ /* 0x000fc800078e02ff */
[----:B------:R-:W-:Y:S01]  /*0a40*/  IMAD.HI R11, R11, 0x2aaaaaab, RZ ;  /* 0x2aaaaaab0b0b7827 */ /* 0x000fe200078e02ff */
[----:B------:R-:W-:-:S04]  /*0a50*/  SHF.R.U32.HI R7, RZ, 0x1f, R8 ;  /* 0x0000001fff077819 */ /* 0x000fc80000011608 */
[----:B------:R-:W-:Y:S02]  /*0a60*/  SHF.R.U32.HI R10, RZ, 0x1f, R11 ;  /* 0x0000001fff0a7819 */ /* 0x000fe4000001160b */
[----:B------:R-:W-:Y:S02]  /*0a70*/  LEA.HI.SX32 R7, R8, R7, 0x1d ;  /* 0x0000000708077211 */ /* 0x000fe400078feaff */
[----:B------:R-:W-:Y:S02]  /*0a80*/  LEA.HI.SX32 R11, R11, R10, 0x1d ;  /* 0x0000000a0b0b7211 */ /* 0x000fe400078feaff */
[----:B------:R-:W-:Y:S02]  /*0a90*/  IMNMX R7, RZ, R7, !PT ;  /* 0x00000007ff077217 */ /* 0x000fe40007800200 */
[----:B------:R-:W-:-:S03]  /*0aa0*/  IMNMX R11, R168, R11, PT ;  /* 0x0000000ba80b7217 */ /* 0x000fc60003800200 */
[--C-:B------:R-:W-:Y:S02]  /*0ab0*/  IMAD R7, R7, 0x30, -R4.reuse ;  /* 0x0000003007077824 */ /* 0x100fe400078e0a04 */
[----:B------:R-:W-:-:S03]  /*0ac0*/  IMAD R11, R11, 0x30, -R4 ;  /* 0x000000300b0b7824 */ /* 0x000fc600078e0a04 */
[----:B------:R-:W-:Y:S02]  /*0ad0*/  IMNMX R96, RZ, R7, !PT ;  /* 0x00000007ff607217 */ /* 0x000fe40007800200 */
[----:B------:R-:W-:-:S04]  /*0ae0*/  IMNMX R11, R11, R2, PT ;  /* 0x000000020b0b7217 */ /* 0x000fc80003800200 */
[----:B------:R-:W-:Y:S01]  /*0af0*/  ISETP.GT.AND P0, PT, R11, R96, PT ;  /* 0x000000600b00720c */ /* 0x000fe20003f04270 */
[----:B------:R-:W-:-:S05]  /*0b00*/  IMAD.WIDE.U32 R96, R96, -0x55555555, RZ ;  /* 0xaaaaaaab60607825 */ /* 0x000fca00078e00ff */
[----:B------:R-:W-:-:S05]  /*0b10*/  SHF.R.U32.HI R96, RZ, 0x5, R97 ;  /* 0x00000005ff607819 */ /* 0x000fca0000011661 */
[----:B------:R-:W-:Y:S02]  /*0b20*/  IMAD.MOV.U32 R7, RZ, RZ, R96 ;  /* 0x000000ffff077224 */ /* 0x000fe400078e0060 */
[----:B------:R-:W-:-:S05]  /*0b30*/  @P0 IADD3 R11, R11, 0x2f, RZ ;  /* 0x0000002f0b0b0810 */ /* 0x000fca0007ffe0ff */
[----:B------:R-:W-:-:S05]  /*0b40*/  @P0 IMAD.HI R11, R11, 0x2aaaaaab, RZ ;  /* 0x2aaaaaab0b0b0827 */ /* 0x000fca00078e02ff */
[----:B-1----:R-:W-:-:S04]  /*0b50*/  @P0 SHF.R.U32.HI R4, RZ, 0x1f, R11 ;  /* 0x0000001fff040819 */ /* 0x002fc8000001160b */
[----:B------:R-:W-:-:S04]  /*0b60*/  @P0 LEA.HI.SX32 R7, R11, R4, 0x1d ;  /* 0x000000040b070211 */ /* 0x000fc800078feaff */
[----:B------:R-:W-:-:S13]  /*0b70*/  ISETP.GT.AND P0, PT, R7, R96, PT ;  /* 0x000000600700720c */ /* 0x000fda0003f04270 */
[----:B------:R-:W-:Y:S05]  /*0b80*/  @!P0 BRA `(.L_x_1022) ;  /* 0x00006b6000008947 */ /* 0x000fea0003800000 */
[----:B------:R-:W-:Y:S02]  /*0b90*/  ISETP.NE.U32.AND P3, PT, RZ, c[0x0][0x340], PT ;  /* 0x0000d000ff007a0c */ /* 0x000fe40003f65070 */
[----:B------:R-:W-:Y:S01]  /*0ba0*/  SHF.R.S32.HI R3, RZ, 0x1f, R224 ;  /* 0x0000001fff037819 */ /* 0x000fe200000114e0 */
[----:B------:R-:W-:Y:S01]  /*0bb0*/  IMAD.IADD R142, R142, 0x1, R5 ;  /* 0x000000018e8e7824 */ /* 0x000fe200078e0205 */
[----:B------:R-:W-:Y:S01]  /*0bc0*/  ISETP.NE.AND.EX P3, PT, RZ, c[0x0][0x344], PT, P3 ;  /* 0x0000d100ff007a0c */ /* 0x000fe20003f65330 */
[C---:B------:R-:W-:Y:S01]  /*0bd0*/  IMAD R136, R94.reuse, c[0x0][0x240], RZ ;  /* 0x000090005e887a24 */ /* 0x040fe200078e02ff */
[----:B------:R-:W-:Y:S01]  /*0be0*/  IADD3 R53, R7, -0x1, RZ ;  /* 0xffffffff07357810 */ /* 0x000fe20007ffe0ff */
[----:B------:R-:W-:Y:S01]  /*0bf0*/  IMAD R26, R94, c[0x0][0x1e8], RZ ;  /* 0x00007a005e1a7a24 */ /* 0x000fe200078e02ff */
[----:B------:R-:W-:Y:S01]  /*0c00*/  UMOV UR7, 0x30 ;  /* 0x0000003000077882 */ /* 0x000fe20000000000 */
[----:B------:R-:W-:Y:S01]  /*0c10*/  SEL R140, R226, RZ, !P4 ;  /* 0x000000ffe28c7207 */ /* 0x000fe20006000000 */
[----:B------:R-:W-:Y:S01]  /*0c20*/  ULDC.64 UR10, c[0x0][0x238] ;  /* 0x00008e00000a7ab9 */ /* 0x000fe20000000a00 */
[----:B------:R-:W-:-:S04]  /*0c30*/  IMAD.WIDE.U32 R10, R223, c[0x0][0x1e8], RZ ;  /* 0x00007a00df0a7a25 */ /* 0x000fc800078e00ff */
[----:B------:R-:W-:Y:S01]  /*0c40*/  IMAD R24, R94, c[0x0][0x260], RZ ;  /* 0x000098005e187a24 */ /* 0x000fe200078e02ff */
[----:B------:R-:W-:Y:S01]  /*0c50*/  UMOV UR6, 0x5 ;  /* 0x0000000500067882 */ /* 0x000fe20000000000 */
[----:B------:R-:W-:Y:S01]  /*0c60*/  @P3 IMAD.WIDE R12, R226, R9, c[0x0][0x340] ;  /* 0x0000d000e20c3625 */ /* 0x000fe200078e0209 */
[----:B------:R-:W-:Y:S02]  /*0c70*/  ULDC.64 UR4, c[0x0][0x1e0] ;  /* 0x0000780000047ab9 */ /* 0x000fe40000000a00 */
[----:B------:R-:W-:Y:S02]  /*0c80*/  USHF.L.U64.HI UR9, UR4, UR6, UR5 ;  /* 0x0000000604097299 */ /* 0x000fe40008010205 */
[----:B------:R1:W3:Y:S01]  /*0c90*/  @P3 LDG.E R4, [R12.64] ;  /* 0x000000120c043981 */ /* 0x0002e2000c1e1900 */
[----:B------:R-:W-:Y:S01]  /*0ca0*/  LEA.HI R101, R3, R224, RZ, 0x3 ;  /* 0x000000e003657211 */ /* 0x000fe200078f18ff */
[----:B------:R-:W-:Y:S01]  /*0cb0*/  IMAD R136, R223, c[0x0][0x244], R136 ;  /* 0x00009100df887a24 */ /* 0x000fe200078e0288 */
[----:B------:R-:W-:Y:S01]  /*0cc0*/  SHF.R.S32.HI R5, RZ, 0x1f, R226 ;  /* 0x0000001fff057819 */ /* 0x000fe200000114e2 */
[----:B--2---:R-:W-:Y:S01]  /*0cd0*/  IMAD R0, R53, -0x30, R2 ;  /* 0xffffffd035007824 */ /* 0x004fe200078e0202 */
[----:B------:R-:W-:Y:S01]  /*0ce0*/  LOP3.LUT R9, R101, 0xfffffff8, RZ, 0xc0, !PT ;  /* 0xfffffff865097812 */ /* 0x000fe200078ec0ff */
[----:B------:R-:W-:Y:S01]  /*0cf0*/  UIMAD.WIDE.U32 UR14, UR7, UR10, URZ ;  /* 0x0000000a070e72a5 */ /* 0x000fe2000f8e003f */
[----:B------:R-:W-:Y:S01]  /*0d00*/  SEL R121, R5, RZ, !P4 ;  /* 0x000000ff05797207 */ /* 0x000fe20006000000 */
[----:B------:R-:W-:Y:S01]  /*0d10*/  UIMAD UR8, UR7, UR11, URZ ;  /* 0x0000000b070872a4 */ /* 0x000fe2000f8e023f */
[----:B------:R-:W-:Y:S01]  /*0d20*/  SHF.R.S32.HI R101, RZ, 0x3, R101 ;  /* 0x00000003ff657819 */ /* 0x000fe20000011465 */
[----:B------:R-:W-:Y:S01]  /*0d30*/  IMAD.IADD R18, R224, 0x1, -R9 ;  /* 0x00000001e0127824 */ /* 0x000fe200078e0a09 */
[----:B------:R-:W-:Y:S01]  /*0d40*/  IMNMX R0, R0, 0x30, PT ;  /* 0x0000003000007817 */ /* 0x000fe20003800200 */
[----:B------:R-:W-:Y:S01]  /*0d50*/  IMAD R26, R223, c[0x0][0x1ec], R26 ;  /* 0x00007b00df1a7a24 */ /* 0x000fe200078e021a */
[----:B------:R-:W-:Y:S01]  /*0d60*/  IADD3 R97, P0, R101, R6, RZ ;  /* 0x0000000665617210 */ /* 0x000fe20007f1e0ff */
[----:B------:R-:W-:Y:S01]  /*0d70*/  IMAD.SHL.U32 R16, R18, 0x8, RZ ;  /* 0x0000000812107824 */ /* 0x000fe200078e00ff */
[----:B------:R-:W-:Y:S01]  /*0d80*/  UIADD3 UR8, UR15, UR8, URZ ;  /* 0x000000080f087290 */ /* 0x000fe2000fffe03f */
[----:B------:R-:W-:Y:S01]  /*0d90*/  IMAD.IADD R0, R0, 0x1, -R101 ;  /* 0x0000000100007824 */ /* 0x000fe200078e0a65 */
[----:B------:R-:W-:Y:S01]  /*0da0*/  IADD3 R27, R11, R26, RZ ;  /* 0x0000001a0b1b7210 */ /* 0x000fe20007ffe0ff */
[----:B------:R-:W-:Y:S01]  /*0db0*/  IMAD.MOV.U32 R26, RZ, RZ, R10 ;  /* 0x000000ffff1a7224 */ /* 0x000fe200078e000a */
[--C-:B------:R-:W-:Y:S01]  /*0dc0*/  SHF.R.S32.HI R17, RZ, 0x1f, R16.reuse ;  /* 0x0000001fff117819 */ /* 0x100fe20000011410 */
[----:B------:R-:W-:Y:S01]  /*0dd0*/  IMAD.SHL.U32 R18, R18, 0x4, RZ ;  /* 0x0000000412127824 */ /* 0x000fe200078e00ff */
[----:B------:R-:W-:Y:S01]  /*0de0*/  SHF.R.S32.HI R10, RZ, 0x1f, R53 ;  /* 0x0000001fff0a7819 */ /* 0x000fe20000011435 */
[----:B------:R-:W-:Y:S01]  /*0df0*/  IMAD R7, R53, UR8, RZ ;  /* 0x0000000835077c24 */ /* 0x000fe2000f8e02ff */
[----:B------:R-:W-:Y:S01]  /*0e00*/  ISETP.GE.AND P2, PT, R0, 0x1, PT ;  /* 0x000000010000780c */ /* 0x000fe20003f46270 */
[----:B------:R-:W-:Y:S01]  /*0e10*/  IMAD.WIDE.U32 R8, R223, c[0x0][0x240], R16 ;  /* 0x00009000df087a25 */ /* 0x000fe200078e0010 */
[----:B------:R-:W-:Y:S01]  /*0e20*/  SHF.R.S32.HI R19, RZ, 0x1f, R18 ;  /* 0x0000001fff137819 */ /* 0x000fe20000011412 */
[----:B------:R-:W-:Y:S01]  /*0e30*/  USHF.L.U32 UR12, UR10, 0x5, URZ ;  /* 0x000000050a0c7899 */ /* 0x000fe2000800063f */
[----:B------:R-:W-:Y:S01]  /*0e40*/  IADD3 R14, R18, 0x40, RZ ;  /* 0x00000040120e7810 */ /* 0x000fe20007ffe0ff */
[----:B------:R-:W-:Y:S01]  /*0e50*/  IMAD.IADD R137, R9, 0x1, R136 ;  /* 0x0000000109897824 */ /* 0x000fe200078e0288 */
[----:B------:R-:W-:Y:S01]  /*0e60*/  USHF.L.U64.HI UR11, UR10, UR6, UR11 ;  /* 0x000000060a0b7299 */ /* 0x000fe2000801020b */
[----:B------:R-:W-:Y:S01]  /*0e70*/  IMAD.MOV.U32 R136, RZ, RZ, R8 ;  /* 0x000000ffff887224 */ /* 0x000fe200078e0008 */
[----:B------:R-:W-:Y:S01]  /*0e80*/  SHF.R.S32.HI R8, RZ, 0x1f, R101 ;  /* 0x0000001fff087819 */ /* 0x000fe20000011465 */
[----:B------:R-:W-:Y:S01]  /*0e90*/  IMAD R9, R121, c[0x0][0x248], RZ ;  /* 0x0000920079097a24 */ /* 0x000fe200078e02ff */
[----:B------:R-:W-:Y:S01]  /*0ea0*/  IADD3 R109, R16, 0x80, RZ ;  /* 0x00000080106d7810 */ /* 0x000fe20007ffe0ff */
[----:B------:R-:W-:Y:S01]  /*0eb0*/  IMAD.WIDE.U32 R136, R140, c[0x0][0x248], R136 ;  /* 0x000092008c887a25 */ /* 0x000fe200078e0088 */
[----:B------:R-:W-:Y:S01]  /*0ec0*/  LEA.HI.X.SX32 R95, R6, R8, 0x1, P0 ;  /* 0x00000008065f7211 */ /* 0x000fe200000f0eff */
[----:B------:R-:W-:Y:S01]  /*0ed0*/  USHF.L.U32 UR10, UR4, 0x5, URZ ;  /* 0x00000005040a7899 */ /* 0x000fe2000800063f */
[----:B------:R-:W-:Y:S01]  /*0ee0*/  ISETP.GT.AND P0, PT, R0, 0x20, PT ;  /* 0x000000200000780c */ /* 0x000fe20003f04270 */
[----:B------:R-:W-:Y:S01]  /*0ef0*/  IMAD R9, R140, c[0x0][0x24c], R9 ;  /* 0x000093008c097a24 */ /* 0x000fe200078e0209 */
[----:B------:R-:W-:Y:S01]  /*0f00*/  IADD3 R108, R16, 0xc0, RZ ;  /* 0x000000c0106c7810 */ /* 0x000fe20007ffe0ff */
[----:B------:R-:W-:Y:S01]  /*0f10*/  IMAD R6, R95, c[0x0][0x238], RZ ;  /* 0x00008e005f067a24 */ /* 0x000fe200078e02ff */
[----:B------:R-:W-:Y:S01]  /*0f20*/  IADD3 R106, R101, 0x20, RZ ;  /* 0x00000020656a7810 */ /* 0x000fe20007ffe0ff */
[----:B------:R-:W-:Y:S01]  /*0f30*/  IMAD R7, R10, UR14, R7 ;  /* 0x0000000e0a077c24 */ /* 0x000fe2000f8e0207 */
[----:B------:R-:W-:Y:S01]  /*0f40*/  IADD3 R137, R137, R9, RZ ;  /* 0x0000000989897210 */ /* 0x000fe20007ffe0ff */
[----:B------:R-:W-:Y:S01]  /*0f50*/  IMAD R139, R97, c[0x0][0x23c], R6 ;  /* 0x00008f00618b7a24 */ /* 0x000fe200078e0206 */
[----:B------:R-:W-:Y:S01]  /*0f60*/  LEA.HI R6, R3, R224, RZ, 0x6 ;  /* 0x000000e003067211 */ /* 0x000fe200078f30ff */
[----:B------:R-:W-:Y:S01]  /*0f70*/  IMAD R24, R223, c[0x0][0x264], R24 ;  /* 0x00009900df187a24 */ /* 0x000fe200078e0218 */
[----:B------:R-:W-:Y:S01]  /*0f80*/  ISETP.GE.AND P6, PT, R108, c[0x0][0x1d4], PT ;  /* 0x000075006c007a0c */ /* 0x000fe20003fc6270 */
[----:B------:R-:W-:Y:S01]  /*0f90*/  IMAD.WIDE.U32 R136, R97, c[0x0][0x238], R136 ;  /* 0x00008e0061887a25 */ /* 0x000fe200078e0088 */
[----:B------:R-:W-:Y:S01]  /*0fa0*/  SHF.R.S32.HI R115, RZ, 0x1f, R106 ;  /* 0x0000001fff737819 */ /* 0x000fe2000001146a */
[----:B------:R-:W-:Y:S01]  /*0fb0*/  ULDC.64 UR4, c[0x0][0x280] ;  /* 0x0000a00000047ab9 */ /* 0x000fe20000000a00 */
[----:B------:R-:W-:Y:S01]  /*0fc0*/  IADD3 R116, -R101, 0x30, RZ ;  /* 0x0000003065747810 */ /* 0x000fe20007ffe1ff */
[----:B------:R-:W-:Y:S01]  /*0fd0*/  IMAD.WIDE.U32 R10, R223, c[0x0][0x260], R16 ;  /* 0x00009800df0a7a25 */ /* 0x000fe200078e0010 */
[----:B------:R-:W-:Y:S01]  /*0fe0*/  UIMAD.WIDE.U32 UR22, UR7, UR4, URZ ;  /* 0x00000004071672a5 */ /* 0x000fe2000f8e003f */
[----:B------:R-:W-:Y:S01]  /*0ff0*/  IADD3 R15, R18, 0x20, RZ ;  /* 0x00000020120f7810 */ /* 0x000fe20007ffe0ff */
[----:B------:R-:W-:Y:S01]  /*1000*/  UIMAD UR16, UR7, UR5, URZ ;  /* 0x00000005071072a4 */ /* 0x000fe2000f8e023f */
[----:B------:R-:W-:Y:S01]  /*1010*/  IMAD.IADD R139, R137, 0x1, R139 ;  /* 0x00000001898b7824 */ /* 0x000fe200078e028b */
[----:B------:R-:W-:Y:S01]  /*1020*/  ULDC UR20, c[0x0][0x1e0] ;  /* 0x0000780000147ab9 */ /* 0x000fe20000000800 */
[----:B------:R-:W-:Y:S01]  /*1030*/  IMAD.MOV.U32 R138, RZ, RZ, R136 ;  /* 0x000000ffff8a7224 */ /* 0x000fe200078e0088 */
[----:B------:R-:W-:Y:S01]  /*1040*/  ULDC.64 UR4, c[0x0][0x290] ;  /* 0x0000a40000047ab9 */ /* 0x000fe20000000a00 */
[----:B------:R-:W-:Y:S01]  /*1050*/  IMAD.IADD R25, R11, 0x1, R24 ;  /* 0x000000010b197824 */ /* 0x000fe200078e0218 */
[----:B------:R-:W-:Y:S01]  /*1060*/  MOV R24, R10 ;  /* 0x0000000a00187202 */ /* 0x000fe20000000f00 */
[----:B------:R-:W-:Y:S01]  /*1070*/  IMAD R146, R8, c[0x0][0x280], RZ ;  /* 0x0000a00008927a24 */ /* 0x000fe200078e02ff */
[----:B------:R-:W-:Y:S01]  /*1080*/  ULDC UR17, c[0x0][0x1e4] ;  /* 0x0000790000117ab9 */ /* 0x000fe20000000800 */
[----:B------:R-:W-:Y:S01]  /*1090*/  IMAD.WIDE.U32 R10, R53, UR14, R138 ;  /* 0x0000000e350a7c25 */ /* 0x000fe2000f8e008a */
[----:B------:R-:W-:-:S02]  /*10a0*/  UIMAD UR13, UR7, UR5, URZ ;  /* 0x00000005070d72a4 */ /* 0x000fc4000f8e023f */
[----:B------:R-:W-:Y:S01]  /*10b0*/  UIMAD.WIDE.U32 UR26, UR7, UR4, URZ ;  /* 0x00000004071a72a5 */ /* 0x000fe2000f8e003f */
[C---:B------:R-:W-:Y:S01]  /*10c0*/  IMAD R146, R101.reuse, c[0x0][0x284], R146 ;  /* 0x0000a10065927a24 */ /* 0x040fe200078e0292 */
[C---:B------:R-:W-:Y:S01]  /*10d0*/  @P2 LEA R30, P1, R10.reuse, c[0x0][0x220], 0x1 ;  /* 0x000088000a1e2a11 */ /* 0x040fe200078208ff */
[C---:B-1----:R-:W-:Y:S01]  /*10e0*/  IMAD.WIDE.U32 R12, R101.reuse, c[0x0][0x280], R16 ;  /* 0x0000a000650c7a25 */ /* 0x042fe200078e0010 */
[----:B------:R-:W-:Y:S01]  /*10f0*/  @P0 IADD3 R0, P4, R10, UR12, RZ ;  /* 0x0000000c0a000c10 */ /* 0x000fe2000ff9e0ff */
[----:B------:R-:W-:Y:S02]  /*1100*/  USHF.L.U64.HI UR5, UR4, UR6, UR5 ;  /* 0x0000000604057299 */ /* 0x000fe40008010205 */
[----:B------:R-:W-:Y:S01]  /*1110*/  IMAD.WIDE.U32 R150, R101, c[0x0][0x280], R18 ;  /* 0x0000a00065967a25 */ /* 0x000fe200078e0012 */
[----:B------:R-:W-:Y:S01]  /*1120*/  IADD3 R147, R146, R13, RZ ;  /* 0x0000000d92937210 */ /* 0x000fe20007ffe0ff */
[----:B------:R-:W-:Y:S02]  /*1130*/  USHF.L.U32 UR24, UR4, 0x5, URZ ;  /* 0x0000000504187899 */ /* 0x000fe4000800063f */
[----:B------:R-:W-:Y:S01]  /*1140*/  IMAD.IADD R7, R11, 0x1, R7 ;  /* 0x000000010b077824 */ /* 0x000fe200078e0207 */
[----:B------:R-:W-:Y:S01]  /*1150*/  UIMAD.WIDE.U32 UR28, UR7, UR20, URZ ;  /* 0x00000014071c72a5 */ /* 0x000fe2000f8e003f */
[----:B------:R-:W-:Y:S01]  /*1160*/  IMAD.IADD R151, R151, 0x1, R146 ;  /* 0x0000000197977824 */ /* 0x000fe200078e0292 */
[----:B------:R-:W-:Y:S01]  /*1170*/  UIMAD UR17, UR7, UR17, URZ ;  /* 0x00000011071172a4 */ /* 0x000fe2000f8e023f */
[----:B------:R-:W-:Y:S01]  /*1180*/  IMAD.MOV.U32 R146, RZ, RZ, R12 ;  /* 0x000000ffff927224 */ /* 0x000fe200078e000c */
[----:B------:R-:W-:Y:S01]  /*1190*/  @P2 LEA.HI.X R31, R10, c[0x0][0x224], R7, 0x1, P1 ;  /* 0x000089000a1f2a11 */ /* 0x000fe200008f0c07 */
[----:B------:R-:W-:Y:S01]  /*11a0*/  IMAD.SHL.U32 R99, R101, 0x40, RZ ;  /* 0x0000004065637824 */ /* 0x000fe200078e00ff */
[----:B------:R-:W-:Y:S01]  /*11b0*/  ISETP.GE.AND P1, PT, R16, c[0x0][0x1d4], PT ;  /* 0x0000750010007a0c */ /* 0x000fe20003f26270 */
[----:B------:R-:W-:Y:S01]  /*11c0*/  IMAD.SHL.U32 R6, R6, 0x8, RZ ;  /* 0x0000000806067824 */ /* 0x000fe200078e00ff */
[----:B------:R-:W-:Y:S01]  /*11d0*/  @P0 IADD3.X R7, R7, UR11, RZ, P4, !PT ;  /* 0x0000000b07070c10 */ /* 0x000fe2000a7fe4ff */
[----:B------:R-:W-:Y:S01]  /*11e0*/  IMAD R20, R94, c[0x0][0x210], RZ ;  /* 0x000084005e147a24 */ /* 0x000fe200078e02ff */
[----:B------:R-:W-:Y:S01]  /*11f0*/  LOP3.LUT R99, R99, 0x1c0, RZ, 0xc0, !PT ;  /* 0x000001c063637812 */ /* 0x000fe200078ec0ff */
[----:B------:R-:W-:Y:S01]  /*1200*/  IMAD R22, R8, c[0x0][0x290], RZ ;  /* 0x0000a40008167a24 */ /* 0x000fe200078e02ff */
[----:B------:R-:W-:Y:S01]  /*1210*/  P2R R114, PR, RZ, 0x2 ;  /* 0x00000002ff727803 */ /* 0x000fe20000000000 */
[C---:B------:R-:W-:Y:S01]  /*1220*/  IMAD R20, R223.reuse, c[0x0][0x214], R20 ;  /* 0x00008500df147a24 */ /* 0x040fe200078e0214 */
[----:B------:R-:W-:Y:S01]  /*1230*/  LOP3.LUT R6, R6, 0xfffffe00, RZ, 0xc0, !PT ;  /* 0xfffffe0006067812 */ /* 0x000fe200078ec0ff */
[----:B------:R-:W-:Y:S01]  /*1240*/  IMAD.WIDE.U32 R28, R223, c[0x0][0x210], R16 ;  /* 0x00008400df1c7a25 */ /* 0x000fe200078e0010 */
[----:B------:R-:W-:Y:S01]  /*1250*/  LOP3.LUT R110, R99, 0x38, R16, 0xf8, !PT ;  /* 0x00000038636e7812 */ /* 0x000fe200078ef810 */
[----:B------:R-:W-:Y:S01]  /*1260*/  ULDC UR21, c[0x0][0x280] ;  /* 0x0000a00000157ab9 */ /* 0x000fe20000000800 */
[----:B------:R-:W-:Y:S01]  /*1270*/  SHF.R.U32.HI R111, RZ, 0x3, R99 ;  /* 0x00000003ff6f7819 */ /* 0x000fe20000011663 */
[C---:B------:R-:W-:Y:S01]  /*1280*/  IMAD R22, R101.reuse, c[0x0][0x294], R22 ;  /* 0x0000a50065167a24 */ /* 0x040fe200078e0216 */
[----:B------:R-:W-:Y:S01]  /*1290*/  ISETP.NE.AND P4, PT, R114, RZ, PT ;  /* 0x000000ff7200720c */ /* 0x000fe20003f85270 */
[C---:B------:R-:W-:Y:S01]  /*12a0*/  IMAD.WIDE.U32 R148, R101.reuse, c[0x0][0x290], R18 ;  /* 0x0000a40065947a25 */ /* 0x040fe200078e0012 */
[----:B------:R-:W-:Y:S01]  /*12b0*/  LOP3.LUT R110, R6, R110, R111, 0xf6, !PT ;  /* 0x0000006e066e7212 */ /* 0x000fe200078ef66f */
[----:B------:R-:W-:Y:S01]  /*12c0*/  ULDC UR4, c[0x0][0x284] ;  /* 0x0000a10000047ab9 */ /* 0x000fe20000000800 */
[----:B------:R-:W-:Y:S01]  /*12d0*/  ISETP.GE.AND P1, PT, R16, c[0x0][0x27c], PT ;  /* 0x00009f0010007a0c */ /* 0x000fe20003f26270 */
[----:B------:R-:W-:Y:S01]  /*12e0*/  IMAD.WIDE.U32 R10, R101, c[0x0][0x290], R16 ;  /* 0x0000a400650a7a25 */ /* 0x000fe200078e0010 */
[----:B------:R-:W-:-:S02]  /*12f0*/  USHF.L.U64.HI UR4, UR21, UR6, UR4 ;  /* 0x0000000615047299 */ /* 0x000fc40008010204 */
[----:B------:R-:W-:Y:S01]  /*1300*/  SEL R3, RZ, c[0x0][0x27c], !P1 ;  /* 0x00009f00ff037a07 */ /* 0x000fe20004800000 */
[----:B------:R-:W-:Y:S01]  /*1310*/  IMAD.SHL.U32 R110, R110, 0x2, RZ ;  /* 0x000000026e6e7824 */ /* 0x000fe200078e00ff */
[----:B------:R-:W-:Y:S01]  /*1320*/  USHF.L.U32 UR21, UR21, 0x5, URZ ;  /* 0x0000000515157899 */ /* 0x000fe2000800063f */
[----:B------:R-:W-:Y:S01]  /*1330*/  IMAD.IADD R21, R29, 0x1, R20 ;  /* 0x000000011d157824 */ /* 0x000fe200078e0214 */
[----:B------:R-:W-:Y:S01]  /*1340*/  IADD3 R3, R16, R3, RZ ;  /* 0x0000000310037210 */ /* 0x000fe20007ffe0ff */
[----:B------:R-:W-:Y:S01]  /*1350*/  IMAD.IADD R149, R149, 0x1, R22 ;  /* 0x0000000195957824 */ /* 0x000fe200078e0216 */
[----:B------:R-:W-:Y:S01]  /*1360*/  @!PT LDS RZ, [RZ] ;  /* 0x00000000fffff984 */ /* 0x000fe20000000800 */
[----:B------:R-:W-:Y:S01]  /*1370*/  @!PT LDS RZ, [RZ] ;  /* 0x00000000fffff984 */ /* 0x000fe20000000800 */
[----:B------:R-:W-:Y:S01]  /*1380*/  @!PT LDS RZ, [RZ] ;  /* 0x00000000fffff984 */ /* 0x000fe20000000800 */
[----:B------:R1:W-:Y:S01]  /*1390*/  @P2 LDGSTS.E.BYPASS.LTC128B.128 [R110+0xa080], [R30.64], !P4 ;  /* 0x0a0800001e6e2fae */ /* 0x0003e2000e101d52 */
[----:B------:R-:W-:Y:S01]  /*13a0*/  MOV R20, R28 ;  /* 0x0000001c00147202 */ /* 0x000fe20000000f00 */
[----:B------:R-:W-:Y:S01]  /*13b0*/  IMAD.IADD R23, R22, 0x1, R11 ;  /* 0x0000000116177824 */ /* 0x000fe200078e020b */
[----:B------:R-:W-:Y:S01]  /*13c0*/  UIADD3 UR16, UR23, UR16, URZ ;  /* 0x0000001017107290 */ /* 0x000fe2000fffe03f */
[----:B------:R-:W-:Y:S01]  /*13d0*/  IMAD.MOV.U32 R22, RZ, RZ, R10 ;  /* 0x000000ffff167224 */ /* 0x000fe200078e000a */
[----:B------:R-:W-:Y:S01]  /*13e0*/  SHF.R.S32.HI R10, RZ, 0x1f, R3 ;  /* 0x0000001fff0a7819 */ /* 0x000fe20000011403 */
[----:B------:R-:W-:Y:S01]  /*13f0*/  IMAD.WIDE.U32 R152, R101, c[0x0][0x1e0], RZ ;  /* 0x0000780065987a25 */ /* 0x000fe200078e00ff */
[----:B------:R-:W-:-:S02]  /*1400*/  UIADD3 UR13, UR27, UR13, URZ ;  /* 0x0000000d1b0d7290 */ /* 0x000fc4000fffe03f */
[----:B------:R-:W-:Y:S01]  /*1410*/  UIADD3 UR17, UR29, UR17, URZ ;  /* 0x000000111d117290 */ /* 0x000fe2000fffe03f */
[----:B------:R-:W-:Y:S01]  /*1420*/  IMAD.SHL.U32 R107, R106, 0x40, RZ ;  /* 0x000000406a6b7824 */ /* 0x000fe200078e00ff */
[----:B------:R-:W-:Y:S01]  /*1430*/  ULDC.U8 UR6, c[0x0][0x298] ;  /* 0x0000a60000067ab9 */ /* 0x000fe20000000000 */
[----:B------:R-:W-:Y:S02]  /*1440*/  IMAD R121, R121, c[0x0][0x268], RZ ;  /* 0x00009a0079797a24 */ /* 0x000fe400078e02ff */
[----:B------:R-:W-:Y:S01]  /*1450*/  IMAD.WIDE.U32 R150, R144, c[0x0][0x280], R150 ;  /* 0x0000a00090967a25 */ /* 0x000fe200078e0096 */
[----:B------:R-:W-:-:S03]  /*1460*/  LOP3.LUT R107, R107, 0x1c0, RZ, 0xc0, !PT ;  /* 0x000001c06b6b7812 */ /* 0x000fc600078ec0ff */
[C---:B------:R-:W-:Y:S01]  /*1470*/  IMAD R121, R140.reuse, c[0x0][0x26c], R121 ;  /* 0x00009b008c797a24 */ /* 0x040fe200078e0279 */
[----:B------:R-:W-:Y:S01]  /*1480*/  SHF.R.U32.HI R117, RZ, 0x3, R107 ;  /* 0x00000003ff757819 */ /* 0x000fe2000001166b */
[----:B------:R-:W-:-:S04]  /*1490*/  IMAD.WIDE.U32 R140, R140, c[0x0][0x268], R24 ;  /* 0x00009a008c8c7a25 */ /* 0x000fc800078e0018 */
[----:B------:R-:W-:-:S04]  /*14a0*/  IMAD.WIDE.U32 R146, R144, c[0x0][0x280], R146 ;  /* 0x0000a00090927a25 */ /* 0x000fc800078e0092 */
[----:B------:R-:W-:-:S04]  /*14b0*/  IMAD.WIDE.U32 R148, R144, c[0x0][0x290], R148 ;  /* 0x0000a40090947a25 */ /* 0x000fc800078e0094 */
[----:B------:R-:W-:Y:S02]  /*14c0*/  IMAD R115, R115, c[0x0][0x1e0], RZ ;  /* 0x0000780073737a24 */ /* 0x000fe400078e02ff */
[----:B------:R-:W-:Y:S02]  /*14d0*/  IMAD.MOV.U32 R66, RZ, RZ, c[0x0][0x27c] ;  /* 0x00009f00ff427624 */ /* 0x000fe400078e00ff */
[----:B------:R-:W-:-:S04]  /*14e0*/  IMAD.WIDE.U32 R156, R106, c[0x0][0x1e0], RZ ;  /* 0x000078006a9c7a25 */ /* 0x000fc800078e00ff */
[----:B------:R-:W-:Y:S02]  /*14f0*/  IMAD R115, R106, c[0x0][0x1e4], R115 ;  /* 0x000079006a737a24 */ /* 0x000fe400078e0273 */
[----:B------:R-:W-:Y:S02]  /*1500*/  IMAD.SHL.U32 R67, R66, 0x2, RZ ;  /* 0x0000000242437824 */ /* 0x000fe400078e00ff */
[----:B------:R-:W-:Y:S01]  /*1510*/  IMAD.IADD R121, R141, 0x1, R121 ;  /* 0x000000018d797824 */ /* 0x000fe200078e0279 */
[----:B------:R-:W-:Y:S01]  /*1520*/  IADD3 R115, R157, R115, RZ ;  /* 0x000000739d737210 */ /* 0x000fe20007ffe0ff */
[--C-:B---3--:R-:W-:Y:S01]  /*1530*/  @P3 IMAD.MOV.U32 R12, RZ, RZ, R4.reuse ;  /* 0x000000ffff0c3224 */ /* 0x108fe200078e0004 */
[----:B------:R-:W-:Y:S02]  /*1540*/  @!P3 MOV R12, R226 ;  /* 0x000000e2000cb202 */ /* 0x000fe40000000f00 */
[----:B------:R-:W-:Y:S01]  /*1550*/  @P3 SHF.R.S32.HI R13, RZ, 0x1f, R4 ;  /* 0x0000001fff0d3819 */ /* 0x000fe20000011404 */
[----:B------:R-:W-:Y:S01]  /*1560*/  @!P3 IMAD.MOV.U32 R13, RZ, RZ, R5 ;  /* 0x000000ffff0db224 */ /* 0x000fe200078e0005 */
[----:B------:R-:W-:-:S02]  /*1570*/  SEL R154, R12, RZ, !P5 ;  /* 0x000000ff0c9a7207 */ /* 0x000fc40006800000 */
[----:B------:R-:W-:Y:S02]  /*1580*/  IADD3 R12, R18, R14, RZ ;  /* 0x0000000e120c7210 */ /* 0x000fe40007ffe0ff */
[----:B------:R-:W-:Y:S01]  /*1590*/  SEL R4, R13, RZ, !P5 ;  /* 0x000000ff0d047207 */ /* 0x000fe20006800000 */
[----:B------:R-:W-:Y:S01]  /*15a0*/  IMAD.WIDE.U32 R26, R154, c[0x0][0x1f0], R26 ;  /* 0x00007c009a1a7a25 */ /* 0x000fe200078e001a */
[----:B------:R-:W-:Y:S02]  /*15b0*/  ISETP.GE.AND P5, PT, R12, c[0x0][0x1d4], PT ;  /* 0x000075000c007a0c */ /* 0x000fe40003fa6270 */
[----:B------:R-:W-:Y:S01]  /*15c0*/  ISETP.GE.AND P3, PT, R109, c[0x0][0x1d4], PT ;  /* 0x000075006d007a0c */ /* 0x000fe20003f66270 */
[C---:B------:R-:W-:Y:S01]  /*15d0*/  IMAD R5, R4.reuse, c[0x0][0x1f0], RZ ;  /* 0x00007c0004057a24 */ /* 0x040fe200078e02ff */
[----:B------:R-:W-:Y:S01]  /*15e0*/  P2R R113, PR, RZ, 0x20 ;  /* 0x00000020ff717803 */ /* 0x000fe20000000000 */
[----:B------:R-:W-:Y:S01]  /*15f0*/  IMAD R119, R4, c[0x0][0x218], RZ ;  /* 0x0000860004777a24 */ /* 0x000fe200078e02ff */
[----:B------:R-:W-:Y:S01]  /*1600*/  P2R R112, PR, RZ, 0x8 ;  /* 0x00000008ff707803 */ /* 0x000fe20000000000 */
[----:B------:R-:W-:Y:S01]  /*1610*/  IMAD R5, R154, c[0x0][0x1f4], R5 ;  /* 0x00007d009a057a24 */ /* 0x000fe200078e0205 */
[----:B------:R-:W-:Y:S01]  /*1620*/  IADD3 R13, R18, 0x60, RZ ;  /* 0x00000060120d7810 */ /* 0x000fe20007ffe0ff */
[----:B------:R-:W-:-:S02]  /*1630*/  IMAD R119, R154, c[0x0][0x21c], R119 ;  /* 0x000087009a777a24 */ /* 0x000fc400078e0277 */
[----:B------:R-:W-:Y:S02]  /*1640*/  IMAD.IADD R27, R27, 0x1, R5 ;  /* 0x000000011b1b7824 */ /* 0x000fe400078e0205 */
[----:B------:R1:W-:Y:S01]  /*1650*/  @P2 LDGSTS.E.BYPASS.LTC128B.128 [R110+0xb880], [R30.64+0x80], !P5 ;  /* 0x0b8800801e6e2fae */ /* 0x0003e2000e901d52 */
[----:B------:R-:W-:-:S03]  /*1660*/  IMAD.WIDE.U32 R154, R154, c[0x0][0x218], R20 ;  /* 0x000086009a9a7a25 */ /* 0x000fc600078e0014 */
[----:B------:R1:W-:Y:S02]  /*1670*/  @P2 LDGSTS.E.BYPASS.LTC128B.128 [R110+0xd080], [R30.64+0x100], !P3 ;  /* 0x0d0801001e6e2fae */ /* 0x0003e4000d901d52 */
[----:B------:R-:W-:Y:S02]  /*1680*/  IADD3 R119, R155, R119, RZ ;  /* 0x000000779b777210 */ /* 0x000fe40007ffe0ff */
[----:B------:R1:W-:Y:S01]  /*1690*/  @P2 LDGSTS.E.BYPASS.LTC128B.128 [R110+0xe880], [R30.64+0x180], !P6 ;  /* 0x0e8801801e6e2fae */ /* 0x0003e2000f101d52 */
[----:B------:R-:W-:-:S04]  /*16a0*/  @P0 LEA R28, P2, R0, c[0x0][0x220], 0x1 ;  /* 0x00008800001c0a11 */ /* 0x000fc800078408ff */
[----:B------:R-:W-:Y:S02]  /*16b0*/  @P0 LEA.HI.X R29, R0, c[0x0][0x224], R7, 0x1, P2 ;  /* 0x00008900001d0a11 */ /* 0x000fe400010f0c07 */
[CC--:B------:R-:W-:Y:S02]  /*16c0*/  LEA.HI R0, R10.reuse, R3.reuse, RZ, 0x3 ;  /* 0x000000030a007211 */ /* 0x0c0fe400078f18ff */
[----:B------:R-:W-:Y:S01]  /*16d0*/  LEA.HI R10, R10, R3, RZ, 0x6 ;  /* 0x000000030a0a7211 */ /* 0x000fe200078f30ff */
[----:B------:R1:W-:Y:S01]  /*16e0*/  @P0 LDGSTS.E.BYPASS.LTC128B.128 [R110+0xb080], [R28.64], !P4 ;  /* 0x0b0800001c6e0fae */ /* 0x0003e2000e101d52 */
[----:B------:R-:W-:Y:S02]  /*16f0*/  SHF.R.S32.HI R3, RZ, 0x1f, R142 ;  /* 0x0000001fff037819 */ /* 0x000fe4000001148e */
[----:B------:R-:W-:Y:S01]  /*1700*/  IADD3 R100, P2, R142, R101, RZ ;  /* 0x000000658e647210 */ /* 0x000fe20007f5e0ff */
[----:B------:R1:W-:Y:S01]  /*1710*/  @P0 LDGSTS.E.BYPASS.LTC128B.128 [R110+0xc880], [R28.64+0x80], !P5 ;  /* 0x0c8800801c6e0fae */ /* 0x0003e2000e901d52 */
[----:B------:R-:W-:Y:S01]  /*1720*/  SHF.R.S32.HI R10, RZ, 0x6, R10 ;  /* 0x00000006ff0a7819 */ /* 0x000fe2000001140a */
[C---:B------:R-:W-:Y:S01]  /*1730*/  IMAD R105, R3.reuse, c[0x0][0x1e0], RZ ;  /* 0x0000780003697a24 */ /* 0x040fe200078e02ff */
[----:B------:R-:W-:Y:S01]  /*1740*/  IADD3.X R98, R3, R8, RZ, P2, !PT ;  /* 0x0000000803627210 */ /* 0x000fe200017fe4ff */
[----:B------:R-:W-:Y:S01]  /*1750*/  IMAD R8, R8, c[0x0][0x1e0], RZ ;  /* 0x0000780008087a24 */ /* 0x000fe200078e02ff */
[----:B------:R1:W-:Y:S01]  /*1760*/  @P0 LDGSTS.E.BYPASS.LTC128B.128 [R110+0xe080], [R28.64+0x100], !P3 ;  /* 0x0e0801001c6e0fae */ /* 0x0003e2000d901d52 */
[C---:B------:R-:W-:Y:S01]  /*1770*/  IMAD R105, R142.reuse, c[0x0][0x1e4], R105 ;  /* 0x000079008e697a24 */ /* 0x040fe200078e0269 */
[----:B------:R-:W-:Y:S01]  /*1780*/  SHF.R.S32.HI R3, RZ, 0x1f, R144 ;  /* 0x0000001fff037819 */ /* 0x000fe20000011490 */
[----:B------:R-:W-:Y:S01]  /*1790*/  IMAD R5, R101, c[0x0][0x1e4], R8 ;  /* 0x0000790065057a24 */ /* 0x000fe200078e0208 */
[----:B------:R1:W-:Y:S01]  /*17a0*/  @P0 LDGSTS.E.BYPASS.LTC128B.128 [R110+0xf880], [R28.64+0x180], !P6 ;  /* 0x0f8801801c6e0fae */ /* 0x0003e2000f101d52 */
[----:B------:R-:W-:Y:S01]  /*17b0*/  IMAD.WIDE.U32 R142, R142, c[0x0][0x1e0], R26 ;  /* 0x000078008e8e7a25 */ /* 0x000fe200078e001a */
[----:B------:R-:W-:-:S02]  /*17c0*/  LOP3.LUT R24, R107, 0x38, R0, 0xf8, !PT ;  /* 0x000000386b187812 */ /* 0x000fc400078ef800 */
[----:B------:R-:W0:Y:S01]  /*17d0*/  LDGDEPBAR ;  /* 0x00000000000079af */ /* 0x000e220000000000 */
[----:B------:R-:W-:Y:S01]  /*17e0*/  IMAD.IADD R104, R153, 0x1, R5 ;  /* 0x0000000199687824 */ /* 0x000fe200078e0205 */
[----:B------:R-:W-:Y:S01]  /*17f0*/  IADD3 R103, P2, P0, R142, R152, R16 ;  /* 0x000000988e677210 */ /* 0x000fe2000785e010 */
[----:B------:R-:W-:Y:S01]  /*1800*/  IMAD.IADD R105, R143, 0x1, R105 ;  /* 0x000000018f697824 */ /* 0x000fe200078e0269 */
[----:B------:R-:W-:Y:S01]  /*1810*/  SHF.R.S32.HI R5, RZ, 0x1f, R106 ;  /* 0x0000001fff057819 */ /* 0x000fe2000001146a */
[C---:B------:R-:W-:Y:S01]  /*1820*/  IMAD R123, R3.reuse, c[0x0][0x280], RZ ;  /* 0x0000a000037b7a24 */ /* 0x040fe200078e02ff */
[----:B------:R-:W-:Y:S01]  /*1830*/  LOP3.LUT R131, R24, R117, RZ, 0x3c, !PT ;  /* 0x0000007518837212 */ /* 0x000fe200078e3cff */
[----:B------:R-:W-:Y:S01]  /*1840*/  IMAD R3, R3, c[0x0][0x290], RZ ;  /* 0x0000a40003037a24 */ /* 0x000fe200078e02ff */
[----:B------:R-:W-:Y:S01]  /*1850*/  IADD3.X R102, R105, R104, R17, P2, P0 ;  /* 0x0000006869667210 */ /* 0x000fe200017e0411 */
[----:B------:R-:W-:Y:S01]  /*1860*/  IMAD R123, R144, c[0x0][0x284], R123 ;  /* 0x0000a100907b7a24 */ /* 0x000fe200078e027b */
[----:B------:R-:W-:Y:S01]  /*1870*/  ISETP.GE.AND P2, PT, R12, c[0x0][0x27c], PT ;  /* 0x00009f000c007a0c */ /* 0x000fe20003f46270 */
[C---:B------:R-:W-:Y:S01]  /*1880*/  IMAD R3, R144.reuse, c[0x0][0x294], R3 ;  /* 0x0000a50090037a24 */ /* 0x040fe200078e0203 */
[----:B------:R-:W-:Y:S01]  /*1890*/  LEA.HI R5, R5, R106, RZ, 0x3 ;  /* 0x0000006a05057211 */ /* 0x000fe200078f18ff */
[----:B------:R-:W-:Y:S01]  /*18a0*/  IMAD.WIDE.U32 R144, R144, c[0x0][0x290], R22 ;  /* 0x0000a40090907a25 */ /* 0x000fe200078e0016 */
[----:B------:R-:W-:-:S02]  /*18b0*/  SEL R7, RZ, c[0x0][0x27c], !P2 ;  /* 0x00009f00ff077a07 */ /* 0x000fc40005000000 */
[----:B------:R-:W-:Y:S01]  /*18c0*/  LOP3.LUT R26, R99, 0x38, R0, 0xf8, !PT ;  /* 0x00000038631a7812 */ /* 0x000fe200078ef800 */
[----:B------:R-:W-:Y:S01]  /*18d0*/  IMAD.SHL.U32 R11, R5, 0x40, RZ ;  /* 0x00000040050b7824 */ /* 0x000fe200078e00ff */
[----:B------:R-:W-:Y:S01]  /*18e0*/  IADD3 R7, R12, R7, RZ ;  /* 0x000000070c077210 */ /* 0x000fe20007ffe0ff */
[----:B------:R-:W-:Y:S01]  /*18f0*/  IMAD R22, R10, 0xc00, R6 ;  /* 0x00000c000a167824 */ /* 0x000fe200078e0206 */
[----:B------:R-:W-:Y:S01]  /*1900*/  LOP3.LUT R133, R26, R111, RZ, 0x3c, !PT ;  /* 0x0000006f1a857212 */ /* 0x000fe200078e3cff */
[----:B------:R-:W-:Y:S01]  /*1910*/  IMAD.IADD R125, R151, 0x1, R123 ;  /* 0x00000001977d7824 */ /* 0x000fe200078e027b */
[----:B------:R-:W-:Y:S01]  /*1920*/  SHF.R.S32.HI R8, RZ, 0x1f, R7 ;  /* 0x0000001fff087819 */ /* 0x000fe20000011407 */
[----:B------:R-:W-:Y:S01]  /*1930*/  IMAD.IADD R124, R149, 0x1, R3 ;  /* 0x00000001957c7824 */ /* 0x000fe200078e0203 */
[----:B------:R-:W-:Y:S01]  /*1940*/  LOP3.LUT R11, R11, 0xfffffe00, RZ, 0xc0, !PT ;  /* 0xfffffe000b0b7812 */ /* 0x000fe200078ec0ff */
[----:B------:R-:W-:Y:S01]  /*1950*/  IMAD.IADD R122, R3, 0x1, R145 ;  /* 0x00000001037a7824 */ /* 0x000fe200078e0291 */
[----:B------:R-:W-:-:S02]  /*1960*/  LEA.HI R68, R8, R7, RZ, 0x3 ;  /* 0x0000000708447211 */ /* 0x000fc400078f18ff */
[----:B------:R-:W-:Y:S01]  /*1970*/  LEA.HI R8, R8, R7, RZ, 0x6 ;  /* 0x0000000708087211 */ /* 0x000fe200078f30ff */
[----:B------:R-:W-:Y:S01]  /*1980*/  IMAD R10, R10, 0xc00, R11 ;  /* 0x00000c000a0a7824 */ /* 0x000fe200078e020b */
[----:B------:R-:W-:Y:S02]  /*1990*/  LOP3.LUT R132, R99, 0x38, R68, 0xf8, !PT ;  /* 0x0000003863847812 */ /* 0x000fe400078ef844 */
[----:B------:R-:W-:Y:S01]  /*19a0*/  SHF.R.S32.HI R8, RZ, 0x6, R8 ;  /* 0x00000006ff087819 */ /* 0x000fe20000011408 */
[----:B------:R-:W-:Y:S01]  /*19b0*/  IMAD.IADD R131, R10, 0x1, R131 ;  /* 0x000000010a837824 */ /* 0x000fe200078e0283 */
[----:B------:R-:W-:Y:S02]  /*19c0*/  LOP3.LUT R10, R107, 0x38, R68, 0xf8, !PT ;  /* 0x000000386b0a7812 */ /* 0x000fe400078ef844 */
[----:B------:R-:W-:Y:S01]  /*19d0*/  LOP3.LUT R132, R132, R111, RZ, 0x3c, !PT ;  /* 0x0000006f84847212 */ /* 0x000fe200078e3cff */
[----:B------:R-:W-:Y:S01]  /*19e0*/  IMAD R5, R8, 0xc00, R6 ;  /* 0x00000c0008057824 */ /* 0x000fe200078e0206 */
[----:B------:R-:W-:Y:S01]  /*19f0*/  LOP3.LUT R129, R10, R117, RZ, 0x3c, !PT ;  /* 0x000000750a817212 */ /* 0x000fe200078e3cff */
[----:B------:R-:W-:Y:S01]  /*1a00*/  IMAD R8, R8, 0xc00, R11 ;  /* 0x00000c0008087824 */ /* 0x000fe200078e020b */
[----:B------:R-:W-:Y:S01]  /*1a10*/  IADD3 R133, R22, R133, RZ ;  /* 0x0000008516857210 */ /* 0x000fe20007ffe0ff */
[----:B------:R-:W-:Y:S01]  /*1a20*/  IMAD.IADD R132, R5, 0x1, R132 ;  /* 0x0000000105847824 */ /* 0x000fe200078e0284 */
[----:B------:R-:W-:Y:S01]  /*1a30*/  LOP3.LUT R128, R0, 0xfffffff8, RZ, 0xc0, !PT ;  /* 0xfffffff800807812 */ /* 0x000fe200078ec0ff */
[----:B------:R-:W-:Y:S01]  /*1a40*/  IMAD.SHL.U32 R131, R131, 0x2, RZ ;  /* 0x0000000283837824 */ /* 0x000fe200078e00ff */
[----:B------:R-:W-:Y:S01]  /*1a50*/  IADD3 R129, R8, R129, RZ ;  /* 0x0000008108817210 */ /* 0x000fe20007ffe0ff */
[----:B------:R-:W-:Y:S01]  /*1a60*/  IMAD.SHL.U32 R133, R133, 0x2, RZ ;  /* 0x0000000285857824 */ /* 0x000fe200078e00ff */
[----:B------:R-:W-:-:S02]  /*1a70*/  LOP3.LUT R127, R68, 0xfffffff8, RZ, 0xc0, !PT ;  /* 0xfffffff8447f7812 */ /* 0x000fc400078ec0ff */
[----:B------:R-:W-:Y:S01]  /*1a80*/  ISETP.GE.AND P0, PT, R66, 0x1, PT ;  /* 0x000000014200780c */ /* 0x000fe20003f06270 */
[----:B------:R-:W-:Y:S01]  /*1a90*/  IMAD.SHL.U32 R129, R129, 0x2, RZ ;  /* 0x0000000281817824 */ /* 0x000fe200078e00ff */
[----:B------:R-:W-:Y:S02]  /*1aa0*/  SHF.R.S32.HI R69, RZ, 0x3, R0 ;  /* 0x00000003ff457819 */ /* 0x000fe40000011400 */
[----:B------:R-:W-:Y:S02]  /*1ab0*/  IADD3 R123, R123, R147, RZ ;  /* 0x000000937b7b7210 */ /* 0x000fe40007ffe0ff */
[----:B------:R-:W-:Y:S02]  /*1ac0*/  SHF.R.S32.HI R126, RZ, 0x1f, R128 ;  /* 0x0000001fff7e7819 */ /* 0x000fe40000011480 */
[----:B------:R-:W-:Y:S02]  /*1ad0*/  SHF.R.S32.HI R68, RZ, 0x3, R68 ;  /* 0x00000003ff447819 */ /* 0x000fe40000011444 */
[----:B------:R-:W-:-:S02]  /*1ae0*/  SHF.R.S32.HI R130, RZ, 0x1f, R127 ;  /* 0x0000001fff827819 */ /* 0x000fc4000001147f */
[----:B------:R-:W-:Y:S01]  /*1af0*/  SHF.L.U32 R132, R132, 0x1, RZ ;  /* 0x0000000184847819 */ /* 0x000fe200000006ff */
[----:B-1----:R-:W-:Y:S06]  /*1b00*/  BAR.SYNC.DEFER_BLOCKING 0x0 ;  /* 0x0000000000007b1d */ /* 0x002fec0000010000 */
.L_x_1062:
[----:B------:R-:W-:Y:S01]  /*1b10*/  SHF.R.S32.HI R118, RZ, 0x1f, R53 ;  /* 0x0000001fff767819 */ /* 0x000fe20000011435 */
[C---:B------:R-:W-:Y:S01]  /*1b20*/  IMAD R135, R53.reuse, UR17, RZ ;  /* 0x0000001135877c24 */ /* 0x040fe2000f8e02ff */
[----:B------:R-:W-:Y:S01]  /*1b30*/  ISETP.GE.AND P4, PT, R66, 0x1, PT ;  /* 0x000000014200780c */ /* 0x000fe20003f86270 */
[----:B------:R-:W-:Y:S01]  /*1b40*/  IMAD.WIDE.U32 R158, R53, UR28, RZ ;  /* 0x0000001c359e7c25 */ /* 0x000fe2000f8e00ff */
[----:B------:R-:W-:Y:S04]  /*1b50*/  DEPBAR.LE SB0, 0x0 ;  /* 0x000080000000791a */ /* 0x000fe80000000000 */
[----:B------:R-:W-:Y:S01]  /*1b60*/  BAR.SYNC.DEFER_BLOCKING 0x0 ;  /* 0x0000000000007b1d */ /* 0x000fe20000010000 */
[----:B------:R-:W-:Y:S01]  /*1b70*/  IADD3 R3, P3, P0, R103, UR10, R158 ;  /* 0x0000000a67037c10 */ /* 0x000fe2000f87e09e */
[----:B------:R-:W-:Y:S04]  /*1b80*/  IMAD R135, R118, UR28, R135 ;  /* 0x0000001c76877c24 */ /* 0x000fe8000f8e0287 */
[----:B------:R-:W-:Y:S05]  /*1b90*/  IMAD.IADD R135, R159, 0x1, R135 ;  /* 0x000000019f877824 */ /* 0x000fea00078e0287 */
[----:B------:R-:W-:Y:S02]  /*1ba0*/  IADD3.X R0, R102, UR9, R135, P3, P0 ;  /* 0x0000000966007c10 */ /* 0x000fe40009fe0487 */
[----:B-1----:R-:W-:Y:S05]  /*1bb0*/  IADD3 R5, P0, R103, R158, RZ ;  /* 0x0000009e67057210 */ /* 0x002fea0007f1e0ff */
[----:B------:R-:W-:Y:S01]  /*1bc0*/  IMAD.X R4, R135, 0x1, R102, P0 ;  /* 0x0000000187047824 */ /* 0x000fe200000e0666 */
[C---:B------:R-:W-:Y:S04]  /*1bd0*/  LEA R84, P0, R5.reuse, c[0x0][0x1c8], 0x1 ;  /* 0x0000720005547a11 */ /* 0x040fe800078008ff */
[----:B------:R-:W-:Y:S01]  /*1be0*/  LEA.HI.X R85, R5, c[0x0][0x1cc], R4, 0x1, P0 ;  /* 0x0000730005557a11 */ /* 0x000fe200000f0c04 */
[----:B------:R-:W-:Y:S01]  /*1bf0*/  BSSY B2, `(.L_x_1023) ;  /* 0x0000512000027945 */ /* 0x000fe20003800000 */
[C---:B------:R-:W-:Y:S04]  /*1c00*/  LEA R82, P0, R3.reuse, c[0x0][0x1c8], 0x1 ;  /* 0x0000720003527a11 */ /* 0x040fe800078008ff */
[----:B------:R-:W-:Y:S01]  /*1c10*/  LEA.HI.X R83, R3, c[0x0][0x1cc], R0, 0x1, P0 ;  /* 0x0000730003537a11 */ /* 0x000fe200000f0c00 */
[----:B------:R-:W-:-:S05]  /*1c20*/  @!P4 BRA `(.L_x_1024) ;  /* 0x00004e400000c947 */ /* 0x000fca0003800000 */
[C---:B------:R-:W-:Y:S01]  /*1c30*/  IMAD R3, R53.reuse, UR16, RZ ;  /* 0x0000001035037c24 */ /* 0x040fe2000f8e02ff */
[----:B------:R-:W-:Y:S01]  /*1c40*/  ISETP.NE.AND P0, PT, RZ, UR6, PT ;  /* 0x00000006ff007c0c */ /* 0x000fe2000bf05270 */
        /* <DEDUP_REMOVED lines=54> */
.L_x_1027:
[----:B------:R-:W-:Y:S05]  /*1fb0*/  BSYNC B0 ;  /* 0x0000000000007941 */ /* 0x000fea0003800000 */
.L_x_1026:
[----:B------:R-:W-:Y:S01]  /*1fc0*/  ISETP.GE.AND P5, PT, R106, R134, PT ;  /* 0x000000866a00720c */ /* 0x000fe20003fa6270 */
[----:B-----5:R-:W-:Y:S01]  /*1fd0*/  IMAD.MOV.U32 R10, RZ, RZ, R72 ;  /* 0x000000ffff0a7224 */ /* 0x020fe200078e0048 */
[----:B------:R-:W-:Y:S01]  /*1fe0*/  MOV R5, R36 ;  /* 0x0000002400057202 */ /* 0x000fe20000000f00 */
[----:B-1----:R-:W-:Y:S01]  /*1ff0*/  IMAD.MOV.U32 R9, RZ, RZ, R73 ;  /* 0x000000ffff097224 */ /* 0x002fe200078e0049 */
[----:B------:R-:W-:Y:S01]  /*2000*/  MOV R0, R41 ;  /* 0x0000002900007202 */ /* 0x000fe20000000f00 */
        /* <DEDUP_REMOVED lines=63> */
.L_x_1029:
[----:B------:R-:W-:Y:S05]  /*2400*/  BSYNC B0 ;  /* 0x0000000000007941 */ /* 0x000fea0003800000 */
.L_x_1028:
        /* <DEDUP_REMOVED lines=82> */
.L_x_1033:
[----:B------:R-:W-:Y:S05]  /*2930*/  BSYNC B0 ;  /* 0x0000000000007941 */ /* 0x000fea0003800000 */
.L_x_1032:
        /* <DEDUP_REMOVED lines=56> */
.L_x_1035:
[----:B------:R-:W-:Y:S05]  /*2cc0*/  BSYNC B0 ;  /* 0x0000000000007941 */ /* 0x000fea0003800000 */
.L_x_1034:
        /* <DEDUP_REMOVED lines=56> */
.L_x_1037:
[----:B------:R-:W-:Y:S05]  /*3050*/  BSYNC B0 ;  /* 0x0000000000007941 */ /* 0x000fea0003800000 */
.L_x_1036:
        /* <DEDUP_REMOVED lines=55> */
.L_x_1031:
[----:B------:R-:W-:Y:S05]  /*33d0*/  BSYNC B1 ;  /* 0x0000000000017941 */ /* 0x000fea0003800000 */
.L_x_1030:
        /* <DEDUP_REMOVED lines=30> */
[C---:B------:R-:W-:Y:S01]  /*35c0*/  @!P0 FMUL.FTZ R3, R33.reuse, R22 ;  /* 0x0000001621038220 */ /* 0x040fe20000410000 */
[----:B------:R-:W-:Y:S01]  /*35d0*/  @!P0 MOV R22, R27 ;  /* 0x0000001b00168202 */ /* 0x000fe20000000f00 */
[----:B------:R-:W-:Y:S01]  /*35e0*/  @!P0 FFMA.FTZ R42, R33, R38, -R42 ;  /* 0x00000026212a8223 */ /* 0x000fe2000001082a */
[--C-:B------:R-:W-:Y:S01]  /*35f0*/  @!P0 HADD2.F32 R33, -RZ, R23.reuse.H0_H0 ;  /* 0x20000017ff218230 */ /* 0x100fe20000004100 */
[----:B------:R-:W-:Y:S01]  /*3600*/  @!P0 FFMA.FTZ R0, R35, R36, R0 ;  /* 0x0000002423008223 */ /* 0x000fe20000010000 */
[----:B------:R-:W-:Y:S01]  /*3610*/  @!P0 HADD2.F32 R35, -RZ, R23.H1_H1 ;  /* 0x30000017ff238230 */ /* 0x000fe20000004100 */
[----:B------:R-:W-:Y:S01]  /*3620*/  @!P0 FFMA.FTZ R3, R37, R38, R3 ;  /* 0x0000002625038223 */ /* 0x000fe20000010003 */
[--C-:B------:R-:W-:Y:S01]  /*3630*/  @!P0 HADD2.F32 R39, -RZ, R22.reuse.H1_H1 ;  /* 0x30000016ff278230 */ /* 0x100fe20000004100 */
[----:B------:R-:W-:Y:S01]  /*3640*/  @!P0 FMUL.FTZ R4, R33, R10 ;  /* 0x0000000a21048220 */ /* 0x000fe20000410000 */
[----:B------:R-:W-:Y:S01]  /*3650*/  @!P0 F2FP.PACK_AB R41, R0, R41 ;  /* 0x000000290029823e */ /* 0x000fe200000000ff */
[----:B------:R-:W-:Y:S01]  /*3660*/  @!P0 HADD2.F32 R23, -RZ, R22.H0_H0 ;  /* 0x20000016ff178230 */ /* 0x000fe20000004100 */
[----:B------:R-:W-:Y:S01]  /*3670*/  @!P0 F2FP.PACK_AB R42, R3, R42 ;  /* 0x0000002a032a823e */ /* 0x000fe200000000ff */
[----:B------:R-:W-:Y:S01]  /*3680*/  @!P0 FMUL.FTZ R43, R35, R10 ;  /* 0x0000000a232b8220 */ /* 0x000fe20000410000 */
[----:B------:R-:W-:Y:S01]  /*3690*/  @!P0 MOV R24, R41 ;  /* 0x0000002900188202 */ /* 0x000fe20000000f00 */
[----:B------:R-:W-:Y:S01]  /*36a0*/  @!P0 FMUL.FTZ R44, R39, R32 ;  /* 0x00000020272c8220 */ /* 0x000fe20000410000 */
[----:B------:R-:W-:Y:S01]  /*36b0*/  @!P0 MOV R25, R42 ;  /* 0x0000002a00198202 */ /* 0x000fe20000000f00 */
[C---:B------:R-:W-:Y:S01]  /*36c0*/  @!P0 FMUL.FTZ R5, R23.reuse, R32 ;  /* 0x0000002017058220 */ /* 0x040fe20000410000 */
[----:B------:R-:W-:Y:S01]  /*36d0*/  @!P0 HADD2.F32 R36, -RZ, R59.H0_H0 ;  /* 0x2000003bff248230 */ /* 0x000fe20000004100 */
[----:B------:R-:W-:Y:S04]  /*36e0*/  @!P0 FFMA.FTZ R44, R23, R40, -R44 ;  /* 0x00000028172c8223 */ /* 0x000fe8000001082c */
[-C--:B------:R-:W-:Y:S02]  /*36f0*/  @!P0 FFMA.FTZ R4, R35, R36.reuse, R4 ;  /* 0x0000002423048223 */ /* 0x080fe40000010004 */
[----:B------:R-:W-:Y:S02]  /*3700*/  @!P0 FFMA.FTZ R43, R33, R36, -R43 ;  /* 0x00000024212b8223 */ /* 0x000fe4000001082b */
[----:B------:R-:W-:Y:S03]  /*3710*/  @!P0 FFMA.FTZ R5, R39, R40, R5 ;  /* 0x0000002827058223 */ /* 0x000fe60000010005 */
[----:B------:R-:W-:Y:S02]  /*3720*/  @!P0 F2FP.PACK_AB R43, R4, R43 ;  /* 0x0000002b042b823e */ /* 0x000fe400000000ff */
[----:B------:R-:W-:Y:S02]  /*3730*/  @!P0 F2FP.PACK_AB R44, R5, R44 ;  /* 0x0000002c052c823e */ /* 0x000fe400000000ff */
[----:B------:R-:W-:Y:S02]  /*3740*/  @!P0 MOV R26, R43 ;  /* 0x0000002b001a8202 */ /* 0x000fe40000000f00 */
[----:B------:R-:W-:Y:S05]  /*3750*/  @!P0 MOV R27, R44 ;  /* 0x0000002c001b8202 */ /* 0x000fea0000000f00 */
[----:B------:R1:W-:Y:S02]  /*3760*/  STG.E.128 [R82.64], R24 ;  /* 0x0000001852007986 */ /* 0x0003e4000c101d12 */
.L_x_1040:
[----:B------:R-:W-:Y:S05]  /*3770*/  BSYNC B0 ;  /* 0x0000000000007941 */ /* 0x000fea0003800000 */
.L_x_1039:
        /* <DEDUP_REMOVED lines=8> */
[--C-:B------:R-:W-:Y:S02]  /*3800*/  @!P0 SHF.R.U64 R10, R30, 0x10, R31.reuse ;  /* 0x000000101e0a8819 */ /* 0x100fe4000000121f */
        /* <DEDUP_REMOVED lines=22> */
[----:B------:R-:W-:Y:S01]  /*3970*/  @!P0 FFMA.FTZ R0, R32, R33, R0 ;  /* 0x0000002120008223 */ /* 0x000fe20000010000 */
[--C-:B------:R-:W-:Y:S01]  /*3980*/  @!P0 HADD2.F32 R32, -RZ, R22.reuse.H1_H1 ;  /* 0x30000016ff208230 */ /* 0x100fe20000004100 */
[-C--:B------:R-:W-:Y:S01]  /*3990*/  @!P0 FFMA.FTZ R40, R23, R36.reuse, -R40 ;  /* 0x0000002417288223 */ /* 0x080fe20000010828 */
[----:B------:R-:W-:Y:S01]  /*39a0*/  @!P0 HADD2.F32 R22, -RZ, R22.H0_H0 ;  /* 0x20000016ff168230 */ /* 0x000fe20000004100 */
[----:B------:R-:W-:Y:S01]  /*39b0*/  @!P0 FFMA.FTZ R3, R34, R36, R3 ;  /* 0x0000002422038223 */ /* 0x000fe20000010003 */
        /* <DEDUP_REMOVED lines=9> */
[----:B------:R-:W-:Y:S01]  /*3a50*/  @!P0 HADD2.F32 R33, -RZ, R58.H0_H0 ;  /* 0x2000003aff218230 */ /* 0x000fe20000004100 */
[C---:B------:R-:W-:Y:S02]  /*3a60*/  @!P0 FMUL.FTZ R5, R23.reuse, R30 ;  /* 0x0000001e17058220 */ /* 0x040fe40000410000 */
[-C--:B------:R-:W-:Y:S02]  /*3a70*/  @!P0 FFMA.FTZ R41, R23, R38.reuse, -R41 ;  /* 0x0000002617298223 */ /* 0x080fe40000010829 */
[-C--:B------:R-:W-:Y:S02]  /*3a80*/  @!P0 FFMA.FTZ R4, R32, R33.reuse, R4 ;  /* 0x0000002120048223 */ /* 0x080fe40000010004 */
[----:B------:R-:W-:Y:S02]  /*3a90*/  @!P0 FFMA.FTZ R39, R22, R33, -R39 ;  /* 0x0000002116278223 */ /* 0x000fe40000010827 */
[----:B------:R-:W-:Y:S03]  /*3aa0*/  @!P0 FFMA.FTZ R5, R35, R38, R5 ;  /* 0x0000002623058223 */ /* 0x000fe60000010005 */
[----:B------:R-:W-:Y:S02]  /*3ab0*/  @!P0 F2FP.PACK_AB R39, R4, R39 ;  /* 0x000000270427823e */ /* 0x000fe400000000ff */
[----:B------:R-:W-:Y:S02]  /*3ac0*/  @!P0 F2FP.PACK_AB R42, R5, R41 ;  /* 0x00000029052a823e */ /* 0x000fe400000000ff */
[----:B------:R-:W-:Y:S02]  /*3ad0*/  @!P0 MOV R26, R39 ;  /* 0x00000027001a8202 */ /* 0x000fe40000000f00 */
[----:B------:R-:W-:Y:S05]  /*3ae0*/  @!P0 MOV R27, R42 ;  /* 0x0000002a001b8202 */ /* 0x000fea0000000f00 */
[----:B------:R1:W-:Y:S02]  /*3af0*/  STG.E.128 [R82.64+0x80], R24 ;  /* 0x0000801852007986 */ /* 0x0003e4000c101d12 */
.L_x_1042:
[----:B------:R-:W-:Y:S05]  /*3b00*/  BSYNC B0 ;  /* 0x0000000000007941 */ /* 0x000fea0003800000 */
.L_x_1041:
        /* <DEDUP_REMOVED lines=43> */
[C---:B------:R-:W-:Y:S01]  /*3dc0*/  @!P0 FMUL.FTZ R39, R34.reuse, R28 ;  /* 0x0000001c22278220 */ /* 0x040fe20000410000 */
[----:B------:R-:W-:Y:S01]  /*3dd0*/  @!P0 MOV R25, R38 ;  /* 0x0000002600198202 */ /* 0x000fe20000000f00 */
[----:B------:R-:W-:Y:S01]  /*3de0*/  @!P0 HADD2.F32 R30, -RZ, R55.H0_H0 ;  /* 0x20000037ff1e8230 */ /* 0x000fe20000004100 */
[C---:B------:R-:W-:Y:S02]  /*3df0*/  @!P0 FMUL.FTZ R5, R9.reuse, R28 ;  /* 0x0000001c09058220 */ /* 0x040fe40000410000 */
[----:B------:R-:W-:Y:S02]  /*3e00*/  @!P0 FFMA.FTZ R39, R9, R36, -R39 ;  /* 0x0000002409278223 */ /* 0x000fe40000010827 */
        /* <DEDUP_REMOVED lines=8> */
.L_x_1044:
[----:B------:R-:W-:Y:S05]  /*3e90*/  BSYNC B0 ;  /* 0x0000000000007941 */ /* 0x000fea0003800000 */
.L_x_1043:
[----:B------:R-:W-:Y:S11]  /*3ea0*/  ISETP.GE.AND P0, PT, R108, c[0x0][0x1d4], PT ;  /* 0x000075006c007a0c */ /* 0x000ff60003f06270 */
[----:B------:R-:W-:Y:S02]  /*3eb0*/  @!UPT UIADD3 URZ, URZ, URZ, URZ ;  /* 0x0000003f3f3ff290 */ /* 0x000fe4000fffe03f */
        /* <DEDUP_REMOVED lines=54> */
.L_x_1025:
        /* <DEDUP_REMOVED lines=36> */
.L_x_1046:
[----:B------:R-:W-:Y:S05]  /*4460*/  BSYNC B0 ;  /* 0x0000000000007941 */ /* 0x000fea0003800000 */
.L_x_1045:
        /* <DEDUP_REMOVED lines=59> */
.L_x_1048:
[----:B------:R-:W-:Y:S05]  /*4820*/  BSYNC B0 ;  /* 0x0000000000007941 */ /* 0x000fea0003800000 */
.L_x_1047:
[----:B-----5:R-:W-:Y:S01]  /*4830*/  MOV R7, R73 ;  /* 0x0000004900077202 */ /* 0x020fe20000000f00 */
[----:B------:R-:W-:Y:S01]  /*4840*/  IMAD.MOV.U32 R10, RZ, RZ, R74 ;  /* 0x000000ffff0a7224 */ /* 0x000fe200078e004a */
[----:B-1----:R-:W-:Y:S01]  /*4850*/  MOV R4, R23 ;  /* 0x0000001700047202 */ /* 0x002fe20000000f00 */
[----:B------:R-:W-:Y:S01]  /*4860*/  IMAD.MOV.U32 R9, RZ, RZ, R75 ;  /* 0x000000ffff097224 */ /* 0x000fe200078e004b */
[----:B------:R-:W-:Y:S01]  /*4870*/  IADD3 R84, -R67, c[0x0][0x1d4], RZ ;  /* 0x0000750043547a10 */ /* 0x000fe20007ffe1ff */
[----:B------:R-:W-:Y:S01]  /*4880*/  IMAD.MOV.U32 R8, RZ, RZ, R72 ;  /* 0x000000ffff087224 */ /* 0x000fe200078e0048 */
[----:B------:R-:W-:Y:S01]  /*4890*/  BSSY B1, `(.L_x_1049) ;  /* 0x0000117000017945 */ /* 0x000fe20003800000 */
        /* <DEDUP_REMOVED lines=26> */
[----:B------:R-:W-:Y:S01]  /*4a40*/  SEL R62, R67, R84, !P1 ;  /* 0x00000054433e7207 */ /* 0x000fe20004800000 */
[----:B------:R-:W1:Y:S01]  /*4a50*/  LDS.128 R32, [R133+0xa080] ;  /* 0x00a0800085207984 */ /* 0x000e620000000c00 */
[----:B------:R-:W-:Y:S02]  /*4a60*/  IADD3 R163, P3, P0, R142, R161, R128 ;  /* 0x000000a18ea37210 */ /* 0x000fe4000787e080 */
[----:B------:R-:W-:Y:S02]  /*4a70*/  SHF.R.S32.HI R55, RZ, 0x1f, R62 ;  /* 0x0000001fff377819 */ /* 0x000fe4000001143e */
[----:B------:R-:W-:Y:S02]  /*4a80*/  IADD3.X R162, R105, R120, R126, P3, P0 ;  /* 0x0000007869a27210 */ /* 0x000fe40001fe047e */
[----:B------:R-:W-:Y:S04]  /*4a90*/  LEA.HI R62, R55, R62, RZ, 0x4 ;  /* 0x0000003e373e7211 */ /* 0x000fe800078f20ff */
[----:B------:R-:W-:Y:S04]  /*4aa0*/  LEA.HI.SX32 R62, R62, R69, 0x1c ;  /* 0x000000453e3e7211 */ /* 0x000fe800078fe2ff */
[----:B------:R-:W-:Y:S01]  /*4ab0*/  SHF.R.S32.HI R55, RZ, 0x1f, R62 ;  /* 0x0000001fff377819 */ /* 0x000fe2000001143e */
[----:B------:R-:W-:Y:S03]  /*4ac0*/  IMAD.SHL.U32 R160, R62, 0x8, RZ ;  /* 0x000000083ea07824 */ /* 0x000fe600078e00ff */
[----:B------:R-:W-:Y:S02]  /*4ad0*/  LEA.HI R55, R55, R62, RZ, 0x3 ;  /* 0x0000003e37377211 */ /* 0x000fe400078f18ff */
[----:B------:R-:W-:Y:S02]  /*4ae0*/  ISETP.GE.AND P3, PT, R160, c[0x0][0x1d4], PT ;  /* 0x00007500a0007a0c */ /* 0x000fe40003f66270 */
[----:B------:R-:W-:Y:S05]  /*4af0*/  SHF.R.S32.HI R55, RZ, 0x3, R55 ;  /* 0x00000003ff377819 */ /* 0x000fea0000011437 */
[----:B------:R-:W-:Y:S06]  /*4b00*/  IMAD R52, R55, 0xc00, R6 ;  /* 0x00000c0037347824 */ /* 0x000fec00078e0206 */
[--C-:B------:R-:W-:Y:S02]  /*4b10*/  @!P3 SHF.R.S32.HI R165, RZ, 0x1f, R160.reuse ;  /* 0x0000001fffa5b819 */ /* 0x100fe400000114a0 */
[----:B------:R-:W-:Y:S04]  /*4b20*/  @!P3 IADD3 R168, P4, P0, R142, R161, R160 ;  /* 0x000000a18ea8b210 */ /* 0x000fe8000789e0a0 */
[----:B------:R-:W-:Y:S02]  /*4b30*/  @!P3 IADD3.X R165, R105, R120, R165, P4, P0 ;  /* 0x0000007869a5b210 */ /* 0x000fe400027e04a5 */
[C---:B------:R-:W-:Y:S04]  /*4b40*/  LEA R166, P0, R163.reuse, c[0x0][0x1c8], 0x1 ;  /* 0x00007200a3a67a11 */ /* 0x040fe800078008ff */
[----:B------:R-:W-:Y:S02]  /*4b50*/  LEA.HI.X R167, R163, c[0x0][0x1cc], R162, 0x1, P0 ;  /* 0x00007300a3a77a11 */ /* 0x000fe400000f0ca2 */
[----:B------:R-:W-:Y:S02]  /*4b60*/  LOP3.LUT R162, R99, 0x38, R160, 0xf8, !PT ;  /* 0x0000003863a27812 */ /* 0x000fe400078ef8a0 */
[----:B------:R-:W-:Y:S02]  /*4b70*/  @!P3 LEA R164, P0, R168, c[0x0][0x1c8], 0x1 ;  /* 0x00007200a8a4ba11 */ /* 0x000fe400078008ff */
[----:B------:R-:W-:Y:S02]  /*4b80*/  LOP3.LUT R163, R162, R111, RZ, 0x3c, !PT ;  /* 0x0000006fa2a37212 */ /* 0x000fe400078e3cff */
[----:B------:R-:W-:Y:S02]  /*4b90*/  @!P3 LEA.HI.X R165, R168, c[0x0][0x1cc], R165, 0x1, P0 ;  /* 0x00007300a8a5ba11 */ /* 0x000fe400000f0ca5 */
[----:B------:R-:W-:Y:S01]  /*4ba0*/  ISETP.GE.AND P0, PT, R16, c[0x0][0x27c], PT ;  /* 0x00009f0010007a0c */ /* 0x000fe20003f06270 */
[----:B------:R-:W-:Y:S05]  /*4bb0*/  IMAD.IADD R163, R52, 0x1, R163 ;  /* 0x0000000134a37824 */ /* 0x000fea00078e02a3 */
[----:B------:R-:W-:Y:S05]  /*4bc0*/  SHF.L.U32 R160, R163, 0x1, RZ ;  /* 0x00000001a3a07819 */ /* 0x000fea00000006ff */
[----:B------:R-:W2:Y:S02]  /*4bd0*/  LDS.128 R88, [R160+0xa080] ;  /* 0x00a08000a0587984 */ /* 0x000ea40000000c00 */
[----:B-1----:R-:W-:Y:S01]  /*4be0*/  @!P0 IMAD.MOV.U32 R51, RZ, RZ, R32 ;  /* 0x000000ffff338224 */ /* 0x002fe200078e0020 */
[----:B------:R-:W-:Y:S01]  /*4bf0*/  @!P0 SHF.R.U64 R63, R56, 0x10, R57 ;  /* 0x00000010383f8819 */ /* 0x000fe20000001239 */
[----:B------:R-:W-:Y:S01]  /*4c00*/  @!P0 HADD2.F32 R50, -RZ, R43.H1_H1 ;  /* 0x3000002bff328230 */ /* 0x000fe20000004100 */
[----:B------:R-:W-:Y:S01]  /*4c10*/  @!P0 SHF.R.U64 R48, R44, 0x10, R45 ;  /* 0x000000102c308819 */ /* 0x000fe2000000122d */
[----:B------:R-:W-:Y:S01]  /*4c20*/  @!P0 HADD2.F32 R54, -RZ, R54.H0_H0 ;  /* 0x20000036ff368230 */ /* 0x000fe20000004100 */
[--C-:B------:R-:W-:Y:S01]  /*4c30*/  @!P0 SHF.R.U64 R44, R46, 0x10, R47.reuse ;  /* 0x000000102e2c8819 */ /* 0x100fe2000000122f */
[----:B------:R-:W-:Y:S01]  /*4c40*/  @!P0 HADD2.F32 R64, -RZ, R64.H0_H0 ;  /* 0x20000040ff408230 */ /* 0x000fe20000004100 */
[----:B------:R-:W-:Y:S01]  /*4c50*/  @!P0 SHF.R.U32.HI R46, RZ, 0x10, R47 ;  /* 0x00000010ff2e8819 */ /* 0x000fe2000001162f */
[--C-:B------:R-:W-:Y:S01]  /*4c60*/  @!P0 HADD2.F32 R47, -RZ, R51.reuse.H0_H0 ;  /* 0x20000033ff2f8230 */ /* 0x100fe20000004100 */
[--C-:B------:R-:W-:Y:S01]  /*4c70*/  @!P0 SHF.R.U64 R62, R58, 0x10, R59.reuse ;  /* 0x000000103a3e8819 */ /* 0x100fe2000000123b */
[----:B------:R-:W-:Y:S01]  /*4c80*/  @!P0 HADD2.F32 R49, -RZ, R48.H0_H0 ;  /* 0x20000030ff318230 */ /* 0x000fe20000004100 */
[----:B------:R-:W-:Y:S01]  /*4c90*/  @!P0 SHF.R.U32.HI R65, RZ, 0x10, R59 ;  /* 0x00000010ff418819 */ /* 0x000fe2000001163b */
[----:B------:R-:W-:Y:S01]  /*4ca0*/  @!P0 HADD2.F32 R48, -RZ, R51.H1_H1 ;  /* 0x30000033ff308230 */ /* 0x000fe20000004100 */
[----:B------:R-:W-:Y:S01]  /*4cb0*/  @!P0 FMUL.FTZ R0, R47, R50 ;  /* 0x000000322f008220 */ /* 0x000fe20000410000 */
[----:B------:R-:W-:Y:S01]  /*4cc0*/  @!P0 SHF.R.U32.HI R45, RZ, 0x10, R45 ;  /* 0x00000010ff2d8819 */ /* 0x000fe2000001162d */
[----:B------:R-:W-:Y:S01]  /*4cd0*/  @!P0 HADD2.F32 R44, -RZ, R44.H0_H0 ;  /* 0x2000002cff2c8230 */ /* 0x000fe20000004100 */
[----:B------:R-:W-:Y:S01]  /*4ce0*/  @!P0 SHF.R.U32.HI R61, RZ, 0x10, R57 ;  /* 0x00000010ff3d8819 */ /* 0x000fe20000011639 */
[-C--:B------:R-:W-:Y:S01]  /*4cf0*/  @!P0 FMUL.FTZ R3, R48, R49.reuse ;  /* 0x0000003130038220 */ /* 0x080fe20000410000 */
[----:B------:R-:W-:Y:S02]  /*4d00*/  @!P0 HADD2.F32 R57, -RZ, R63.H0_H0 ;  /* 0x2000003fff398230 */ /* 0x000fe40000004100 */
[----:B------:R-:W-:Y:S02]  /*4d10*/  @!P0 HADD2.F32 R62, -RZ, R62.H0_H0 ;  /* 0x2000003eff3e8230 */ /* 0x000fe40000004100 */
[----:B------:R-:W-:Y:S01]  /*4d20*/  @!P0 HADD2.F32 R65, -RZ, R65.H0_H0 ;  /* 0x20000041ff418230 */ /* 0x000fe20000004100 */
[----:B--2---:R-:W-:Y:S01]  /*4d30*/  @!P0 IMAD.MOV.U32 R58, RZ, RZ, R89 ;  /* 0x000000ffff3a8224 */ /* 0x004fe200078e0059 */
[----:B------:R-:W-:Y:S01]  /*4d40*/  @!P0 MOV R56, R88 ;  /* 0x0000005800388202 */ /* 0x000fe20000000f00 */
[----:B------:R-:W-:Y:S02]  /*4d50*/  @!P0 IMAD.MOV.U32 R59, RZ, RZ, R90 ;  /* 0x000000ffff3b8224 */ /* 0x000fe400078e005a */
[----:B------:R-:W-:Y:S02]  /*4d60*/  @!P0 IMAD.MOV.U32 R63, RZ, RZ, R91 ;  /* 0x000000ffff3f8224 */ /* 0x000fe400078e005b */
[--C-:B------:R-:W-:Y:S02]  /*4d70*/  @!P0 HADD2.F32 R55, -RZ, R56.reuse.H0_H0 ;  /* 0x20000038ff378230 */ /* 0x100fe40000004100 */
[----:B------:R-:W-:Y:S03]  /*4d80*/  @!P0 HADD2.F32 R56, -RZ, R56.H1_H1 ;  /* 0x30000038ff388230 */ /* 0x000fe60000004100 */
[C---:B------:R-:W-:Y:S02]  /*4d90*/  @!P0 FFMA.FTZ R0, R55.reuse, R54, R0 ;  /* 0x0000003637008223 */ /* 0x040fe40000010000 */
[----:B------:R-:W-:Y:S01]  /*4da0*/  @!P0 FMUL.FTZ R163, R56, R49 ;  /* 0x0000003138a38220 */ /* 0x000fe20000410000 */
[----:B------:R-:W-:Y:S01]  /*4db0*/  @!P0 MOV R49, R33 ;  /* 0x0000002100318202 */ /* 0x000fe20000000f00 */
[----:B------:R-:W-:Y:S01]  /*4dc0*/  @!P0 FMUL.FTZ R160, R55, R50 ;  /* 0x0000003237a08220 */ /* 0x000fe20000410000 */
[----:B------:R-:W-:Y:S01]  /*4dd0*/  @!P0 HADD2.F32 R55, -RZ, R60.H1_H1 ;  /* 0x3000003cff378230 */ /* 0x000fe20000004100 */
[-C--:B------:R-:W-:Y:S01]  /*4de0*/  @!P0 FFMA.FTZ R163, R48, R57.reuse, -R163 ;  /* 0x0000003930a38223 */ /* 0x080fe200000108a3 */
[----:B------:R-:W-:Y:S01]  /*4df0*/  @!P0 HADD2.F32 R48, -RZ, R45.H0_H0 ;  /* 0x2000002dff308230 */ /* 0x000fe20000004100 */
[----:B------:R-:W-:Y:S01]  /*4e00*/  @!P0 FFMA.FTZ R3, R56, R57, R3 ;  /* 0x0000003938038223 */ /* 0x000fe20000010003 */
[--C-:B------:R-:W-:Y:S01]  /*4e10*/  @!P0 HADD2.F32 R56, -RZ, R58.reuse.H1_H1 ;  /* 0x3000003aff388230 */ /* 0x100fe20000004100 */
[----:B------:R-:W-:Y:S01]  /*4e20*/  @!P0 FFMA.FTZ R160, R47, R54, -R160 ;  /* 0x000000362fa08223 */ /* 0x000fe200000108a0 */
[----:B------:R-:W-:Y:S02]  /*4e30*/  @!P0 HADD2.F32 R47, -RZ, R43.H0_H0 ;  /* 0x2000002bff2f8230 */ /* 0x000fe40000004100 */
[----:B------:R-:W-:Y:S01]  /*4e40*/  @!P0 HADD2.F32 R43, -RZ, R49.H1_H1 ;  /* 0x30000031ff2b8230 */ /* 0x000fe20000004100 */
[----:B------:R-:W-:Y:S01]  /*4e50*/  @!P0 FMUL.FTZ R169, R56, R48 ;  /* 0x0000003038a98220 */ /* 0x000fe20000410000 */
[----:B------:R-:W-:Y:S01]  /*4e60*/  @!P0 HADD2.F32 R54, -RZ, R58.H0_H0 ;  /* 0x2000003aff368230 */ /* 0x000fe20000004100 */
[----:B------:R-:W-:Y:S01]  /*4e70*/  @!P0 F2FP.PACK_AB R160, R163, R160 ;  /* 0x000000a0a3a0823e */ /* 0x000fe200000000ff */
[----:B------:R-:W-:Y:S01]  /*4e80*/  @!P0 HADD2.F32 R58, -RZ, R61.H0_H0 ;  /* 0x2000003dff3a8230 */ /* 0x000fe20000004100 */
[C---:B------:R-:W-:Y:S01]  /*4e90*/  @!P0 FMUL.FTZ R5, R43.reuse, R48 ;  /* 0x000000302b058220 */ /* 0x040fe20000410000 */
[----:B------:R-:W-:Y:S01]  /*4ea0*/  @!P0 HADD2.F32 R45, -RZ, R42.H1_H1 ;  /* 0x3000002aff2d8230 */ /* 0x000fe20000004100 */
[----:B------:R-:W-:Y:S01]  /*4eb0*/  @!P0 FMUL.FTZ R162, R54, R47 ;  /* 0x0000002f36a28220 */ /* 0x000fe20000410000 */
[----:B------:R-:W-:Y:S01]  /*4ec0*/  @!P0 HADD2.F32 R57, -RZ, R60.H0_H0 ;  /* 0x2000003cff398230 */ /* 0x000fe20000004100 */
[----:B------:R-:W-:Y:S01]  /*4ed0*/  @!P0 FFMA.FTZ R169, R43, R58, -R169 ;  /* 0x0000003a2ba98223 */ /* 0x000fe200000108a9 */
[----:B------:R-:W-:Y:S01]  /*4ee0*/  @!P0 MOV R43, R34 ;  /* 0x00000022002b8202 */ /* 0x000fe20000000f00 */
[----:B------:R-:W-:Y:S01]  /*4ef0*/  @!P0 IMAD.MOV.U32 R32, RZ, RZ, R160 ;  /* 0x000000ffff208224 */ /* 0x000fe200078e00a0 */
[--C-:B------:R-:W-:Y:S02]  /*4f00*/  @!P0 HADD2.F32 R60, -RZ, R59.reuse.H0_H0 ;  /* 0x2000003bff3c8230 */ /* 0x100fe40000004100 */
[----:B------:R-:W-:Y:S02]  /*4f10*/  @!P0 HADD2.F32 R59, -RZ, R59.H1_H1 ;  /* 0x3000003bff3b8230 */ /* 0x000fe40000004100 */
[--C-:B------:R-:W-:Y:S01]  /*4f20*/  @!P0 HADD2.F32 R48, -RZ, R43.reuse.H0_H0 ;  /* 0x2000002bff308230 */ /* 0x100fe20000004100 */
[-C--:B------:R-:W-:Y:S01]  /*4f30*/  @!P0 FMUL.FTZ R168, R60, R45.reuse ;  /* 0x0000002d3ca88220 */ /* 0x080fe20000410000 */
[----:B------:R-:W-:Y:S01]  /*4f40*/  @!P0 HADD2.F32 R43, -RZ, R43.H1_H1 ;  /* 0x3000002bff2b8230 */ /* 0x000fe20000004100 */
[-C--:B------:R-:W-:Y:S01]  /*4f50*/  @!P0 FMUL.FTZ R171, R59, R44.reuse ;  /* 0x0000002c3bab8220 */ /* 0x080fe20000410000 */
[----:B------:R-:W-:Y:S01]  /*4f60*/  @!P0 HADD2.F32 R50, -RZ, R49.H0_H0 ;  /* 0x20000031ff328230 */ /* 0x000fe20000004100 */
[----:B------:R-:W-:Y:S01]  /*4f70*/  @!P0 FMUL.FTZ R7, R48, R45 ;  /* 0x0000002d30078220 */ /* 0x000fe20000410000 */
[--C-:B------:R-:W-:Y:S01]  /*4f80*/  @!P0 HADD2.F32 R61, -RZ, R63.reuse.H0_H0 ;  /* 0x2000003fff3d8230 */ /* 0x100fe20000004100 */
[C---:B------:R-:W-:Y:S01]  /*4f90*/  @!P0 FMUL.FTZ R8, R43.reuse, R44 ;  /* 0x0000002c2b088220 */ /* 0x040fe20000410000 */
[----:B------:R-:W-:Y:S01]  /*4fa0*/  @!P0 HADD2.F32 R44, -RZ, R42.H0_H0 ;  /* 0x2000002aff2c8230 */ /* 0x000fe20000004100 */
[----:B------:R-:W-:Y:S01]  /*4fb0*/  @!P0 FFMA.FTZ R171, R43, R62, -R171 ;  /* 0x0000003e2bab8223 */ /* 0x000fe200000108ab */
[----:B------:R-:W-:Y:S01]  /*4fc0*/  @!P0 MOV R42, R35 ;  /* 0x00000023002a8202 */ /* 0x000fe20000000f00 */
[----:B------:R-:W-:Y:S01]  /*4fd0*/  @!P0 FMUL.FTZ R4, R50, R47 ;  /* 0x0000002f32048220 */ /* 0x000fe20000410000 */
[----:B------:R-:W-:Y:S01]  /*4fe0*/  @!P0 HADD2.F32 R63, -RZ, R63.H1_H1 ;  /* 0x3000003fff3f8230 */ /* 0x000fe20000004100 */
[----:B------:R-:W-:Y:S01]  /*4ff0*/  @!P0 FMUL.FTZ R170, R61, R44 ;  /* 0x0000002c3daa8220 */ /* 0x000fe20000410000 */
[----:B------:R-:W-:Y:S01]  /*5000*/  @!P0 HADD2.F32 R43, -RZ, R46.H0_H0 ;  /* 0x2000002eff2b8230 */ /* 0x000fe20000004100 */
[----:B------:R-:W-:Y:S01]  /*5010*/  @!P0 FFMA.FTZ R4, R54, R55, R4 ;  /* 0x0000003736048223 */ /* 0x000fe20000010004 */
[--C-:B------:R-:W-:Y:S01]  /*5020*/  @!P0 HADD2.F32 R45, -RZ, R42.reuse.H0_H0 ;  /* 0x2000002aff2d8230 */ /* 0x100fe20000004100 */
[----:B------:R-:W-:Y:S01]  /*5030*/  @!P0 FFMA.FTZ R168, R48, R57, -R168 ;  /* 0x0000003930a88223 */ /* 0x000fe200000108a8 */
[----:B------:R-:W-:Y:S01]  /*5040*/  @!P0 HADD2.F32 R42, -RZ, R42.H1_H1 ;  /* 0x3000002aff2a8230 */ /* 0x000fe20000004100 */
[----:B------:R-:W-:Y:S02]  /*5050*/  @!P0 FMUL.FTZ R173, R63, R43 ;  /* 0x0000002b3fad8220 */ /* 0x000fe40000410000 */
[----:B------:R-:W-:Y:S01]  /*5060*/  @!P0 FFMA.FTZ R162, R50, R55, -R162 ;  /* 0x0000003732a28223 */ /* 0x000fe200000108a2 */
[----:B------:R-:W-:Y:S01]  /*5070*/  @!P0 F2FP.PACK_AB R168, R171, R168 ;  /* 0x000000a8aba8823e */ /* 0x000fe200000000ff */
        /* <DEDUP_REMOVED lines=11> */
[----:B------:R-:W-:Y:S01]  /*5130*/  @!P0 FMUL.FTZ R10, R42, R43 ;  /* 0x0000002b2a0a8220 */ /* 0x000fe20000410000 */
[----:B------:R-:W-:Y:S01]  /*5140*/  @!P0 F2FP.PACK_AB R163, R5, R4 ;  /* 0x0000000405a3823e */ /* 0x000fe200000000ff */
[----:B------:R-:W-:Y:S01]  /*5150*/  @!P0 FFMA.FTZ R9, R61, R64, R9 ;  /* 0x000000403d098223 */ /* 0x000fe20000010009 */
[----:B------:R-:W-:Y:S01]  /*5160*/  @!P0 F2FP.PACK_AB R170, R8, R7 ;  /* 0x0000000708aa823e */ /* 0x000fe200000000ff */
[----:B------:R-:W-:Y:S01]  /*5170*/  @!P0 FFMA.FTZ R10, R63, R65, R10 ;  /* 0x000000413f0a8223 */ /* 0x000fe2000001000a */
[----:B------:R-:W-:Y:S01]  /*5180*/  @!P0 MOV R89, R163 ;  /* 0x000000a300598202 */ /* 0x000fe20000000f00 */
[----:B------:R-:W-:Y:S02]  /*5190*/  @!P0 IMAD.MOV.U32 R34, RZ, RZ, R168 ;  /* 0x000000ffff228224 */ /* 0x000fe400078e00a8 */
[----:B------:R-:W-:Y:S01]  /*51a0*/  @!P0 IMAD.MOV.U32 R88, RZ, RZ, R162 ;  /* 0x000000ffff588224 */ /* 0x000fe200078e00a2 */
[----:B------:R-:W-:Y:S01]  /*51b0*/  @!P0 F2FP.PACK_AB R171, R10, R9 ;  /* 0x000000090aab823e */ /* 0x000fe200000000ff */
[----:B------:R-:W-:Y:S01]  /*51c0*/  @!P0 IMAD.MOV.U32 R90, RZ, RZ, R170 ;  /* 0x000000ffff5a8224 */ /* 0x000fe200078e00aa */
[----:B------:R1:W-:Y:S02]  /*51d0*/  STG.E.128 [R166.64], R32 ;  /* 0x00000020a6007986 */ /* 0x0003e4000c101d12 */
[----:B------:R-:W-:Y:S06]  /*51e0*/  @!P0 MOV R91, R171 ;  /* 0x000000ab005b8202 */ /* 0x000fec0000000f00 */
[----:B------:R1:W-:Y:S02]  /*51f0*/  @!P3 STG.E.128 [R164.64], R88 ;  /* 0x00000058a400b986 */ /* 0x0003e4000c101d12 */
.L_x_1052:
[----:B------:R-:W-:Y:S05]  /*5200*/  BSYNC B0 ;  /* 0x0000000000007941 */ /* 0x000fea0003800000 */
.L_x_1051:
[----:B------:R-:W-:Y:S11]  /*5210*/  ISETP.GE.AND P0, PT, R12, c[0x0][0x1d4], PT ;  /* 0x000075000c007a0c */ /* 0x000ff60003f06270 */
[----:B------:R-:W-:Y:S02]  /*5220*/  @!UPT UIADD3 URZ, URZ, URZ, URZ ;  /* 0x0000003f3f3ff290 */ /* 0x000fe4000fffe03f */
[----:B------:R-:W-:-:S05]  /*5230*/  @P0 BRA `(.L_x_1050) ;  /* 0x000007c000000947 */ /* 0x000fca0003800000 */
[----:B------:R-:W-:Y:S01]  /*5240*/  SEL R48, R67, R84, !P2 ;  /* 0x0000005443307207 */ /* 0x000fe20005000000 */
[----:B-1----:R-:W1:Y:S01]  /*5250*/  LDS.128 R32, [R132+0xa080] ;  /* 0x00a0800084207984 */ /* 0x002e620000000c00 */
[-C--:B------:R-:W-:Y:S02]  /*5260*/  IADD3 R88, P3, P0, R142, R161.reuse, R127 ;  /* 0x000000a18e587210 */ /* 0x080fe4000787e07f */
        /* <DEDUP_REMOVED lines=15> */
[C---:B------:R-:W-:Y:S04]  /*5360*/  @!P3 LEA R88, P0, R161.reuse, c[0x0][0x1c8], 0x1 ;  /* 0x00007200a158ba11 */ /* 0x040fe800078008ff */
[----:B------:R-:W-:Y:S02]  /*5370*/  @!P3 LEA.HI.X R89, R161, c[0x0][0x1cc], R120, 0x1, P0 ;  /* 0x00007300a159ba11 */ /* 0x000fe400000f0c78 */
[----:B------:R-:W-:Y:S02]  /*5380*/  LOP3.LUT R120, R99, 0x38, R64, 0xf8, !PT ;  /* 0x0000003863787812 */ /* 0x000fe400078ef840 */
[----:B------:R-:W-:Y:S02]  /*5390*/  ISETP.GE.AND P0, PT, R12, c[0x0][0x27c], PT ;  /* 0x00009f000c007a0c */ /* 0x000fe40003f06270 */
[----:B------:R-:W-:Y:S05]  /*53a0*/  LOP3.LUT R65, R120, R111, RZ, 0x3c, !PT ;  /* 0x0000006f78417212 */ /* 0x000fea00078e3cff */
[----:B------:R-:W-:Y:S05]  /*53b0*/  IMAD.IADD R65, R46, 0x1, R65 ;  /* 0x000000012e417824 */ /* 0x000fea00078e0241 */
[----:B------:R-:W-:Y:S01]  /*53c0*/  SHF.L.U32 R64, R65, 0x1, RZ ;  /* 0x0000000141407819 */ /* 0x000fe200000006ff */
[----:B-1----:R-:W-:Y:S01]  /*53d0*/  @!P0 IMAD.MOV.U32 R45, RZ, RZ, R32 ;  /* 0x000000ffff2d8224 */ /* 0x002fe200078e0020 */
[----:B------:R-:W-:Y:S01]  /*53e0*/  @!P0 HADD2.F32 R44, -RZ, R41.H1_H1 ;  /* 0x30000029ff2c8230 */ /* 0x000fe20000004100 */
[----:B------:R-:W-:Y:S01]  /*53f0*/  @!P0 SHF.R.U64 R42, R36, 0x10, R37 ;  /* 0x00000010242a8819 */ /* 0x000fe20000001225 */
[----:B------:R-:W-:Y:S01]  /*5400*/  @!P0 HADD2.F32 R48, -RZ, R92.H1_H1 ;  /* 0x3000005cff308230 */ /* 0x000fe20000004100 */
[----:B------:R-:W1:Y:S01]  /*5410*/  LDS.128 R60, [R64+0xa080] ;  /* 0x00a08000403c7984 */ /* 0x000e620000000c00 */
[--C-:B------:R-:W-:Y:S01]  /*5420*/  @!P0 SHF.R.U64 R36, R38, 0x10, R39.reuse ;  /* 0x0000001026248819 */ /* 0x100fe20000001227 */
[----:B------:R-:W-:Y:S01]  /*5430*/  @!P0 HADD2.F32 R51, -RZ, R87.H1_H1 ;  /* 0x30000057ff338230 */ /* 0x000fe20000004100 */
[----:B------:R-:W-:Y:S01]  /*5440*/  @!P0 SHF.R.U32.HI R38, RZ, 0x10, R39 ;  /* 0x00000010ff268819 */ /* 0x000fe20000011627 */
[--C-:B------:R-:W-:Y:S01]  /*5450*/  @!P0 HADD2.F32 R39, -RZ, R45.reuse.H0_H0 ;  /* 0x2000002dff278230 */ /* 0x100fe20000004100 */
[----:B------:R-:W-:Y:S01]  /*5460*/  @!P0 SHF.R.U64 R49, R80, 0x10, R81 ;  /* 0x0000001050318819 */ /* 0x000fe20000001251 */
[----:B------:R-:W-:Y:S01]  /*5470*/  @!P0 HADD2.F32 R43, -RZ, R42.H0_H0 ;  /* 0x2000002aff2b8230 */ /* 0x000fe20000004100 */
[----:B------:R-:W-:Y:S01]  /*5480*/  @!P0 SHF.R.U32.HI R37, RZ, 0x10, R37 ;  /* 0x00000010ff258819 */ /* 0x000fe20000011625 */
[----:B------:R-:W-:Y:S01]  /*5490*/  @!P0 HADD2.F32 R42, -RZ, R45.H1_H1 ;  /* 0x3000002dff2a8230 */ /* 0x000fe20000004100 */
[----:B------:R-:W-:Y:S01]  /*54a0*/  @!P0 FMUL.FTZ R0, R39, R44 ;  /* 0x0000002c27008220 */ /* 0x000fe20000410000 */
[----:B------:R-:W-:Y:S01]  /*54b0*/  @!P0 HADD2.F32 R49, -RZ, R49.H0_H0 ;  /* 0x20000031ff318230 */ /* 0x000fe20000004100 */
[----:B------:R-:W-:Y:S01]  /*54c0*/  @!P0 SHF.R.U32.HI R80, RZ, 0x10, R81 ;  /* 0x00000010ff508819 */ /* 0x000fe20000011651 */
[----:B------:R-:W-:Y:S01]  /*54d0*/  @!P0 HADD2.F32 R57, -RZ, R87.H0_H0 ;  /* 0x20000057ff398230 */ /* 0x000fe20000004100 */
[-C--:B------:R-:W-:Y:S01]  /*54e0*/  @!P0 FMUL.FTZ R3, R42, R43.reuse ;  /* 0x0000002b2a038220 */ /* 0x080fe20000410000 */
[--C-:B------:R-:W-:Y:S02]  /*54f0*/  @!P0 SHF.R.U64 R55, R82, 0x10, R83.reuse ;  /* 0x0000001052378819 */ /* 0x100fe40000001253 */
[----:B------:R-:W-:Y:S03]  /*5500*/  @!P0 SHF.R.U32.HI R59, RZ, 0x10, R83 ;  /* 0x00000010ff3b8819 */ /* 0x000fe60000011653 */
[----:B------:R-:W-:Y:S02]  /*5510*/  @!P0 HADD2.F32 R55, -RZ, R55.H0_H0 ;  /* 0x20000037ff378230 */ /* 0x000fe40000004100 */
[----:B------:R-:W-:Y:S01]  /*5520*/  @!P0 HADD2.F32 R59, -RZ, R59.H0_H0 ;  /* 0x2000003bff3b8230 */ /* 0x000fe20000004100 */
[----:B-1----:R-:W-:Y:S01]  /*5530*/  @!P0 IMAD.MOV.U32 R54, RZ, RZ, R62 ;  /* 0x000000ffff368224 */ /* 0x002fe200078e003e */
[----:B------:R-:W-:Y:S01]  /*5540*/  @!P0 MOV R50, R60 ;  /* 0x0000003c00328202 */ /* 0x000fe20000000f00 */
[----:B------:R-:W-:Y:S03]  /*5550*/  @!P0 IMAD.MOV.U32 R58, RZ, RZ, R63 ;  /* 0x000000ffff3a8224 */ /* 0x000fe600078e003f */
[----:B------:R-:W-:Y:S02]  /*5560*/  @!P0 HADD2.F32 R52, -RZ, R54.H0_H0 ;  /* 0x20000036ff348230 */ /* 0x000fe40000004100 */
[--C-:B------:R-:W-:Y:S02]  /*5570*/  @!P0 HADD2.F32 R47, -RZ, R50.reuse.H0_H0 ;  /* 0x20000032ff2f8230 */ /* 0x100fe40000004100 */
[----:B------:R-:W-:Y:S02]  /*5580*/  @!P0 HADD2.F32 R50, -RZ, R50.H1_H1 ;  /* 0x30000032ff328230 */ /* 0x000fe40000004100 */
[----:B------:R-:W-:Y:S01]  /*5590*/  @!P0 HADD2.F32 R54, -RZ, R54.H1_H1 ;  /* 0x30000036ff368230 */ /* 0x000fe20000004100 */
[C---:B------:R-:W-:Y:S01]  /*55a0*/  @!P0 FMUL.FTZ R64, R47.reuse, R44 ;  /* 0x0000002c2f408220 */ /* 0x040fe20000410000 */
[--C-:B------:R-:W-:Y:S01]  /*55b0*/  @!P0 HADD2.F32 R56, -RZ, R58.reuse.H0_H0 ;  /* 0x2000003aff388230 */ /* 0x100fe20000004100 */
[-C--:B------:R-:W-:Y:S01]  /*55c0*/  @!P0 FFMA.FTZ R0, R47, R48.reuse, R0 ;  /* 0x000000302f008223 */ /* 0x080fe20000010000 */
[----:B------:R-:W-:Y:S01]  /*55d0*/  @!P0 HADD2.F32 R58, -RZ, R58.H1_H1 ;  /* 0x3000003aff3a8230 */ /* 0x000fe20000004100 */
[----:B------:R-:W-:Y:S01]  /*55e0*/  @!P0 FFMA.FTZ R64, R39, R48, -R64 ;  /* 0x0000003027408223 */ /* 0x000fe20000010840 */
[----:B------:R-:W-:Y:S01]  /*55f0*/  @!P0 HADD2.F32 R39, -RZ, R41.H0_H0 ;  /* 0x20000029ff278230 */ /* 0x000fe20000004100 */
[----:B------:R-:W-:Y:S01]  /*5600*/  @!P0 IMAD.MOV.U32 R48, RZ, RZ, R61 ;  /* 0x000000ffff308224 */ /* 0x000fe200078e003d */
[----:B------:R-:W-:Y:S01]  /*5610*/  @!P0 MOV R41, R34 ;  /* 0x0000002200298202 */ /* 0x000fe20000000f00 */
[C---:B------:R-:W-:Y:S01]  /*5620*/  @!P0 FMUL.FTZ R65, R50.reuse, R43 ;  /* 0x0000002b32418220 */ /* 0x040fe20000410000 */
[----:B------:R-:W-:Y:S01]  /*5630*/  @!P0 MOV R43, R33 ;  /* 0x00000021002b8202 */ /* 0x000fe20000000f00 */
[-C--:B------:R-:W-:Y:S01]  /*5640*/  @!P0 FFMA.FTZ R3, R50, R49.reuse, R3 ;  /* 0x0000003132038223 */ /* 0x080fe20000010003 */
[--C-:B------:R-:W-:Y:S01]  /*5650*/  @!P0 HADD2.F32 R47, -RZ, R48.reuse.H0_H0 ;  /* 0x20000030ff2f8230 */ /* 0x100fe20000004100 */
[----:B------:R-:W-:Y:S01]  /*5660*/  @!P0 FFMA.FTZ R65, R42, R49, -R65 ;  /* 0x000000312a418223 */ /* 0x000fe20000010841 */
[----:B------:R-:W-:Y:S02]  /*5670*/  @!P0 HADD2.F32 R48, -RZ, R48.H1_H1 ;  /* 0x30000030ff308230 */ /* 0x000fe40000004100 */
[----:B------:R-:W-:Y:S01]  /*5680*/  @!P0 HADD2.F32 R42, -RZ, R37.H0_H0 ;  /* 0x20000025ff2a8230 */ /* 0x000fe20000004100 */
[-C--:B------:R-:W-:Y:S01]  /*5690*/  @!P0 FMUL.FTZ R120, R47, R39.reuse ;  /* 0x000000272f788220 */ /* 0x080fe20000410000 */
[--C-:B------:R-:W-:Y:S01]  /*56a0*/  @!P0 HADD2.F32 R37, -RZ, R43.reuse.H1_H1 ;  /* 0x3000002bff258230 */ /* 0x100fe20000004100 */
[----:B------:R-:W-:Y:S01]  /*56b0*/  @!P0 F2FP.PACK_AB R64, R65, R64 ;  /* 0x000000404140823e */ /* 0x000fe200000000ff */
[----:B------:R-:W-:Y:S01]  /*56c0*/  @!P0 HADD2.F32 R50, -RZ, R80.H0_H0 ;  /* 0x20000050ff328230 */ /* 0x000fe20000004100 */
[----:B------:R-:W-:Y:S01]  /*56d0*/  @!P0 FMUL.FTZ R161, R48, R42 ;  /* 0x0000002a30a18220 */ /* 0x000fe20000410000 */
[----:B------:R-:W-:Y:S01]  /*56e0*/  @!P0 F2FP.PACK_AB R65, R3, R0 ;  /* 0x000000000341823e */ /* 0x000fe200000000ff */
[C---:B------:R-:W-:Y:S01]  /*56f0*/  @!P0 FMUL.FTZ R5, R37.reuse, R42 ;  /* 0x0000002a25058220 */ /* 0x040fe20000410000 */
[----:B------:R-:W-:Y:S01]  /*5700*/  @!P0 HADD2.F32 R44, -RZ, R43.H0_H0 ;  /* 0x2000002bff2c8230 */ /* 0x000fe20000004100 */
[----:B------:R-:W-:Y:S01]  /*5710*/  @!P0 FFMA.FTZ R161, R37, R50, -R161 ;  /* 0x0000003225a18223 */ /* 0x000fe200000108a1 */
[----:B------:R-:W-:Y:S01]  /*5720*/  @!P0 HADD2.F32 R37, -RZ, R36.H0_H0 ;  /* 0x20000024ff258230 */ /* 0x000fe20000004100 */
[----:B------:R-:W-:Y:S01]  /*5730*/  @!P0 IMAD.MOV.U32 R32, RZ, RZ, R64 ;  /* 0x000000ffff208224 */ /* 0x000fe200078e0040 */
[--C-:B------:R-:W-:Y:S01]  /*5740*/  @!P0 HADD2.F32 R36, -RZ, R41.reuse.H1_H1 ;  /* 0x30000029ff248230 */ /* 0x100fe20000004100 */
[----:B------:R-:W-:Y:S01]  /*5750*/  @!P0 FMUL.FTZ R4, R44, R39 ;  /* 0x000000272c048220 */ /* 0x000fe20000410000 */
[----:B------:R-:W-:Y:S01]  /*5760*/  @!P0 HADD2.F32 R42, -RZ, R41.H0_H0 ;  /* 0x20000029ff2a8230 */ /* 0x000fe20000004100 */
[-C--:B------:R-:W-:Y:S01]  /*5770*/  @!P0 FMUL.FTZ R163, R54, R37.reuse ;  /* 0x0000002536a38220 */ /* 0x080fe20000410000 */
[----:B------:R-:W-:Y:S01]  /*5780*/  @!P0 HADD2.F32 R39, -RZ, R40.H1_H1 ;  /* 0x30000028ff278230 */ /* 0x000fe20000004100 */
[C---:B------:R-:W-:Y:S01]  /*5790*/  @!P0 FMUL.FTZ R8, R36.reuse, R37 ;  /* 0x0000002524088220 */ /* 0x040fe20000410000 */
[----:B------:R-:W-:Y:S01]  /*57a0*/  @!P0 HADD2.F32 R49, -RZ, R92.H0_H0 ;  /* 0x2000005cff318230 */ /* 0x000fe20000004100 */
[----:B------:R-:W-:Y:S01]  /*57b0*/  @!P0 FFMA.FTZ R163, R36, R55, -R163 ;  /* 0x0000003724a38223 */ /* 0x000fe200000108a3 */
[----:B------:R-:W-:Y:S01]  /*57c0*/  @!P0 MOV R36, R35 ;  /* 0x0000002300248202 */ /* 0x000fe20000000f00 */
[-C--:B------:R-:W-:Y:S01]  /*57d0*/  @!P0 FMUL.FTZ R160, R52, R39.reuse ;  /* 0x0000002734a08220 */ /* 0x080fe20000410000 */
[----:B------:R-:W-:Y:S01]  /*57e0*/  @!P0 HADD2.F32 R37, -RZ, R38.H0_H0 ;  /* 0x20000026ff258230 */ /* 0x000fe20000004100 */
[----:B------:R-:W-:Y:S01]  /*57f0*/  @!P0 FMUL.FTZ R7, R42, R39 ;  /* 0x000000272a078220 */ /* 0x000fe20000410000 */
[----:B------:R-:W-:Y:S01]  /*5800*/  @!P0 HADD2.F32 R39, -RZ, R40.H0_H0 ;  /* 0x20000028ff278230 */ /* 0x000fe20000004100 */
[----:B------:R-:W-:Y:S01]  /*5810*/  @!P0 FFMA.FTZ R4, R47, R49, R4 ;  /* 0x000000312f048223 */ /* 0x000fe20000010004 */
[--C-:B------:R-:W-:Y:S01]  /*5820*/  @!P0 HADD2.F32 R38, -RZ, R36.reuse.H0_H0 ;  /* 0x20000024ff268230 */ /* 0x100fe20000004100 */
[----:B------:R-:W-:Y:S01]  /*5830*/  @!P0 FMUL.FTZ R165, R58, R37 ;  /* 0x000000253aa58220 */ /* 0x000fe20000410000 */
[----:B------:R-:W-:Y:S01]  /*5840*/  @!P0 HADD2.F32 R36, -RZ, R36.H1_H1 ;  /* 0x30000024ff248230 */ /* 0x000fe20000004100 */
[----:B------:R-:W-:Y:S02]  /*5850*/  @!P0 FMUL.FTZ R162, R56, R39 ;  /* 0x0000002738a28220 */ /* 0x000fe40000410000 */
[----:B------:R-:W-:Y:S02]  /*5860*/  @!P0 FFMA.FTZ R160, R42, R51, -R160 ;  /* 0x000000332aa08223 */ /* 0x000fe400000108a0 */
[----:B------:R-:W-:Y:S02]  /*5870*/  @!P0 FFMA.FTZ R120, R44, R49, -R120 ;  /* 0x000000312c788223 */ /* 0x000fe40000010878 */
[----:B------:R-:W-:Y:S01]  /*5880*/  @!P0 FFMA.FTZ R162, R38, R57, -R162 ;  /* 0x0000003926a28223 */ /* 0x000fe200000108a2 */
[----:B------:R-:W-:Y:S01]  /*5890*/  @!P0 F2FP.PACK_AB R160, R163, R160 ;  /* 0x000000a0a3a0823e */ /* 0x000fe200000000ff */
[----:B------:R-:W-:Y:S01]  /*58a0*/  @!P0 FFMA.FTZ R165, R36, R59, -R165 ;  /* 0x0000003b24a58223 */ /* 0x000fe200000108a5 */
[----:B------:R-:W-:Y:S01]  /*58b0*/  @!P0 F2FP.PACK_AB R161, R161, R120 ;  /* 0x00000078a1a1823e */ /* 0x000fe200000000ff */
[----:B------:R-:W-:Y:S02]  /*58c0*/  @!P0 FFMA.FTZ R5, R48, R50, R5 ;  /* 0x0000003230058223 */ /* 0x000fe40000010005 */
        /* <DEDUP_REMOVED lines=19> */
.L_x_1050:
[----:B------:R-:W-:Y:S05]  /*5a00*/  BSYNC B1 ;  /* 0x0000000000017941 */ /* 0x000fea0003800000 */
.L_x_1049:
[----:B------:R-:W-:Y:S04]  /*5a10*/  IADD3 R159, P0, R156, R158, RZ ;  /* 0x0000009e9c9f7210 */ /* 0x000fe80007f1e0ff */
[----:B------:R-:W-:Y:S01]  /*5a20*/  IADD3.X R52, R135, R115, RZ, P0, !PT ;  /* 0x0000007387347210 */ /* 0x000fe200007fe4ff */
[----:B------:R-:W-:-:S05]  /*5a30*/  @P5 BRA `(.L_x_1038) ;  /* 0x000012d000005947 */ /* 0x000fca0003800000 */
[----:B------:R-:W-:Y:S01]  /*5a40*/  ISETP.GE.AND P0, PT, R16, c[0x0][0x1d4], PT ;  /* 0x0000750010007a0c */ /* 0x000fe20003f06270 */
[----:B------:R-:W-:Y:S01]  /*5a50*/  @!UPT UIADD3 URZ, URZ, URZ, URZ ;  /* 0x0000003f3f3ff290 */ /* 0x000fe2000fffe03f */
[----:B------:R-:W-:Y:S11]  /*5a60*/  BSSY B0, `(.L_x_1053) ;  /* 0x000007e000007945 */ /* 0x000ff60003800000 */
[----:B------:R-:W-:-:S05]  /*5a70*/  @P0 BRA `(.L_x_1054) ;  /* 0x000007c000000947 */ /* 0x000fca0003800000 */
[----:B------:R-:W-:Y:S01]  /*5a80*/  SEL R42, R67, R84, !P1 ;  /* 0x00000054432a7207 */ /* 0x000fe20004800000 */
[----:B-1----:R-:W1:Y:S01]  /*5a90*/  LDS.128 R32, [R131+0xa080] ;  /* 0x00a0800083207984 */ /* 0x002e620000000c00 */
        /* <DEDUP_REMOVED lines=28> */
[--C-:B------:R-:W-:Y:S01]  /*5c60*/  @!P0 SHF.R.U32.HI R24, RZ, 0x10, R27.reuse ;  /* 0x00000010ff188819 */ /* 0x100fe2000001161b */
[----:B------:R-:W-:Y:S01]  /*5c70*/  @!P0 HADD2.F32 R51, -RZ, R85.H1_H1 ;  /* 0x30000055ff338230 */ /* 0x000fe20000004100 */
[----:B------:R-:W-:Y:S01]  /*5c80*/  @!P0 SHF.R.U64 R26, R26, 0x10, R27 ;  /* 0x000000101a1a8819 */ /* 0x000fe2000000121b */
[--C-:B------:R-:W-:Y:S01]  /*5c90*/  @!P0 HADD2.F32 R27, -RZ, R39.reuse.H0_H0 ;  /* 0x20000027ff1b8230 */ /* 0x100fe20000004100 */
[----:B------:R-:W-:Y:S01]  /*5ca0*/  @!P0 SHF.R.U64 R43, R76, 0x10, R77 ;  /* 0x000000104c2b8819 */ /* 0x000fe2000000124d */
[----:B------:R-:W-:Y:S01]  /*5cb0*/  @!P0 HADD2.F32 R37, -RZ, R36.H0_H0 ;  /* 0x20000024ff258230 */ /* 0x000fe20000004100 */
[----:B------:R-:W-:Y:S01]  /*5cc0*/  @!P0 SHF.R.U32.HI R25, RZ, 0x10, R25 ;  /* 0x00000010ff198819 */ /* 0x000fe20000011619 */
[----:B------:R-:W-:Y:S01]  /*5cd0*/  @!P0 HADD2.F32 R36, -RZ, R39.H1_H1 ;  /* 0x30000027ff248230 */ /* 0x000fe20000004100 */
[----:B------:R-:W-:Y:S01]  /*5ce0*/  @!P0 FMUL.FTZ R0, R27, R38 ;  /* 0x000000261b008220 */ /* 0x000fe20000410000 */
[----:B------:R-:W-:Y:S01]  /*5cf0*/  @!P0 HADD2.F32 R43, -RZ, R43.H0_H0 ;  /* 0x2000002bff2b8230 */ /* 0x000fe20000004100 */
[----:B------:R-:W-:Y:S02]  /*5d00*/  @!P0 SHF.R.U32.HI R76, RZ, 0x10, R77 ;  /* 0x00000010ff4c8819 */ /* 0x000fe4000001164d */
[----:B------:R-:W-:Y:S01]  /*5d10*/  @!P0 FMUL.FTZ R3, R36, R37 ;  /* 0x0000002524038220 */ /* 0x000fe20000410000 */
[--C-:B------:R-:W-:Y:S02]  /*5d20*/  @!P0 SHF.R.U32.HI R55, RZ, 0x10, R79.reuse ;  /* 0x00000010ff378819 */ /* 0x100fe4000001164f */
[----:B------:R-:W-:Y:S03]  /*5d30*/  @!P0 SHF.R.U64 R49, R78, 0x10, R79 ;  /* 0x000000104e318819 */ /* 0x000fe6000000124f */
[----:B------:R-:W-:Y:S02]  /*5d40*/  @!P0 HADD2.F32 R55, -RZ, R55.H0_H0 ;  /* 0x20000037ff378230 */ /* 0x000fe40000004100 */
[----:B------:R-:W-:Y:S01]  /*5d50*/  @!P0 HADD2.F32 R49, -RZ, R49.H0_H0 ;  /* 0x20000031ff318230 */ /* 0x000fe20000004100 */
[----:B-1----:R-:W-:Y:S01]  /*5d60*/  @!P0 IMAD.MOV.U32 R45, RZ, RZ, R59 ;  /* 0x000000ffff2d8224 */ /* 0x002fe200078e003b */
[----:B------:R-:W-:Y:S01]  /*5d70*/  @!P0 MOV R44, R56 ;  /* 0x00000038002c8202 */ /* 0x000fe20000000f00 */
[----:B------:R-:W-:Y:S03]  /*5d80*/  @!P0 IMAD.MOV.U32 R47, RZ, RZ, R58 ;  /* 0x000000ffff2f8224 */ /* 0x000fe600078e003a */
[--C-:B------:R-:W-:Y:S02]  /*5d90*/  @!P0 HADD2.F32 R50, -RZ, R45.reuse.H1_H1 ;  /* 0x3000002dff328230 */ /* 0x100fe40000004100 */
[--C-:B------:R-:W-:Y:S02]  /*5da0*/  @!P0 HADD2.F32 R41, -RZ, R44.reuse.H0_H0 ;  /* 0x2000002cff298230 */ /* 0x100fe40000004100 */
[----:B------:R-:W-:Y:S02]  /*5db0*/  @!P0 HADD2.F32 R44, -RZ, R44.H1_H1 ;  /* 0x3000002cff2c8230 */ /* 0x000fe40000004100 */
[----:B------:R-:W-:Y:S01]  /*5dc0*/  @!P0 HADD2.F32 R48, -RZ, R45.H0_H0 ;  /* 0x2000002dff308230 */ /* 0x000fe20000004100 */
        /* <DEDUP_REMOVED lines=19> */
[-C--:B------:R-:W-:Y:S01]  /*5f00*/  @!P0 FMUL.FTZ R81, R42, R36.reuse ;  /* 0x000000242a518220 */ /* 0x080fe20000410000 */
[----:B------:R-:W-:Y:S01]  /*5f10*/  @!P0 HADD2.F32 R38, -RZ, R37.H0_H0 ;  /* 0x20000025ff268230 */ /* 0x000fe20000004100 */
[C---:B------:R-:W-:Y:S01]  /*5f20*/  @!P0 FMUL.FTZ R5, R25.reuse, R36 ;  /* 0x0000002419058220 */ /* 0x040fe20000410000 */
[--C-:B------:R-:W-:Y:S01]  /*5f30*/  @!P0 HADD2.F32 R36, -RZ, R31.reuse.H0_H0 ;  /* 0x2000001fff248230 */ /* 0x100fe20000004100 */
[----:B------:R-:W-:Y:S01]  /*5f40*/  @!P0 FFMA.FTZ R81, R25, R44, -R81 ;  /* 0x0000002c19518223 */ /* 0x000fe20000010851 */
[----:B------:R-:W-:Y:S01]  /*5f50*/  @!P0 HADD2.F32 R25, -RZ, R24.H0_H0 ;  /* 0x20000018ff198230 */ /* 0x000fe20000004100 */
[----:B------:R-:W-:Y:S01]  /*5f60*/  @!P0 FMUL.FTZ R4, R38, R27 ;  /* 0x0000001b26048220 */ /* 0x000fe20000410000 */
[----:B------:R-:W-:Y:S01]  /*5f70*/  @!P0 HADD2.F32 R24, -RZ, R31.H1_H1 ;  /* 0x3000001fff188230 */ /* 0x000fe20000004100 */
[----:B------:R-:W-:Y:S01]  /*5f80*/  @!P0 IMAD.MOV.U32 R32, RZ, RZ, R54 ;  /* 0x000000ffff208224 */ /* 0x000fe200078e0036 */
        /* <DEDUP_REMOVED lines=15> */
[-C--:B------:R-:W-:Y:S02]  /*6080*/  @!P0 FMUL.FTZ R82, R46, R27.reuse ;  /* 0x0000001b2e528220 */ /* 0x080fe40000410000 */
[C---:B------:R-:W-:Y:S02]  /*6090*/  @!P0 FMUL.FTZ R7, R26.reuse, R27 ;  /* 0x0000001b1a078220 */ /* 0x040fe40000410000 */
[----:B------:R-:W-:Y:S02]  /*60a0*/  @!P0 FFMA.FTZ R82, R26, R45, -R82 ;  /* 0x0000002d1a528223 */ /* 0x000fe40000010852 */
        /* <DEDUP_REMOVED lines=16> */
[----:B------:R-:W-:Y:S01]  /*61b0*/  @!P0 IMAD.MOV.U32 R34, RZ, RZ, R87 ;  /* 0x000000ffff228224 */ /* 0x000fe200078e0057 */
[----:B------:R-:W-:Y:S01]  /*61c0*/  @!P0 F2FP.PACK_AB R65, R5, R4 ;  /* 0x000000040541823e */ /* 0x000fe200000000ff */
[----:B------:R-:W-:Y:S01]  /*61d0*/  @!P0 IMAD.MOV.U32 R56, RZ, RZ, R64 ;  /* 0x000000ffff388224 */ /* 0x000fe200078e0040 */
[----:B------:R-:W-:Y:S01]  /*61e0*/  @!P0 F2FP.PACK_AB R83, R10, R9 ;  /* 0x000000090a53823e */ /* 0x000fe200000000ff */
[----:B------:R-:W-:Y:S01]  /*61f0*/  @!P0 IMAD.MOV.U32 R58, RZ, RZ, R82 ;  /* 0x000000ffff3a8224 */ /* 0x000fe200078e0052 */
[----:B------:R1:W-:Y:S01]  /*6200*/  STG.E.128 [R62.64], R32 ;  /* 0x000000203e007986 */ /* 0x0003e2000c101d12 */
[----:B------:R-:W-:Y:S02]  /*6210*/  @!P0 MOV R57, R65 ;  /* 0x0000004100398202 */ /* 0x000fe40000000f00 */
[----:B------:R-:W-:Y:S05]  /*6220*/  @!P0 MOV R59, R83 ;  /* 0x00000053003b8202 */ /* 0x000fea0000000f00 */
[----:B------:R1:W-:Y:S02]  /*6230*/  @!P3 STG.E.128 [R60.64], R56 ;  /* 0x000000383c00b986 */ /* 0x0003e4000c101d12 */
.L_x_1054:
[----:B------:R-:W-:Y:S05]  /*6240*/  BSYNC B0 ;  /* 0x0000000000007941 */ /* 0x000fea0003800000 */
.L_x_1053:
[----:B------:R-:W-:Y:S11]  /*6250*/  ISETP.GE.AND P0, PT, R12, c[0x0][0x1d4], PT ;  /* 0x000075000c007a0c */ /* 0x000ff60003f06270 */
[----:B------:R-:W-:Y:S02]  /*6260*/  @!UPT UIADD3 URZ, URZ, URZ, URZ ;  /* 0x0000003f3f3ff290 */ /* 0x000fe4000fffe03f */
[----:B------:R-:W-:-:S05]  /*6270*/  @P0 BRA `(.L_x_1038) ;  /* 0x00000a9000000947 */ /* 0x000fca0003800000 */
[----:B------:R-:W-:Y:S01]  /*6280*/  SEL R84, R67, R84, !P2 ;  /* 0x0000005443547207 */ /* 0x000fe20005000000 */
[----:B------:R-:W2:Y:S01]  /*6290*/  LDS.128 R24, [R129+0xa080] ;  /* 0x00a0800081187984 */ /* 0x000ea20000000c00 */
[----:B------:R-:W-:Y:S02]  /*62a0*/  IADD3 R55, P3, P0, R142, R159, R127 ;  /* 0x0000009f8e377210 */ /* 0x000fe4000787e07f */
[----:B-1----:R-:W-:Y:S02]  /*62b0*/  SHF.R.S32.HI R35, RZ, 0x1f, R84 ;  /* 0x0000001fff237819 */ /* 0x002fe40000011454 */
[----:B------:R-:W-:Y:S02]  /*62c0*/  IADD3.X R46, R105, R52, R130, P3, P0 ;  /* 0x00000034692e7210 */ /* 0x000fe40001fe0482 */
[----:B------:R-:W-:Y:S02]  /*62d0*/  LEA.HI R35, R35, R84, RZ, 0x4 ;  /* 0x0000005423237211 */ /* 0x000fe400078f20ff */
[----:B------:R-:W-:Y:S02]  /*62e0*/  LEA R54, P0, R55, c[0x0][0x1c8], 0x1 ;  /* 0x0000720037367a11 */ /* 0x000fe400078008ff */
[----:B------:R-:W-:Y:S02]  /*62f0*/  LEA.HI.SX32 R35, R35, R68, 0x1c ;  /* 0x0000004423237211 */ /* 0x000fe400078fe2ff */
[----:B------:R-:W-:Y:S02]  /*6300*/  LEA.HI.X R55, R55, c[0x0][0x1cc], R46, 0x1, P0 ;  /* 0x0000730037377a11 */ /* 0x000fe400000f0c2e */
[----:B------:R-:W-:Y:S02]  /*6310*/  SHF.R.S32.HI R36, RZ, 0x1f, R35 ;  /* 0x0000001fff247819 */ /* 0x000fe40000011423 */
[----:B------:R-:W-:Y:S02]  /*6320*/  SHF.L.U32 R46, R35, 0x3, RZ ;  /* 0x00000003232e7819 */ /* 0x000fe400000006ff */
[----:B------:R-:W-:Y:S02]  /*6330*/  LEA.HI R36, R36, R35, RZ, 0x3 ;  /* 0x0000002324247211 */ /* 0x000fe400078f18ff */
[----:B------:R-:W-:Y:S02]  /*6340*/  LOP3.LUT R58, R107, 0x38, R46, 0xf8, !PT ;  /* 0x000000386b3a7812 */ /* 0x000fe400078ef82e */
[----:B------:R-:W-:Y:S02]  /*6350*/  SHF.R.S32.HI R36, RZ, 0x3, R36 ;  /* 0x00000003ff247819 */ /* 0x000fe40000011424 */
[----:B------:R-:W-:Y:S02]  /*6360*/  LOP3.LUT R57, R58, R117, RZ, 0x3c, !PT ;  /* 0x000000753a397212 */ /* 0x000fe400078e3cff */
[----:B------:R-:W-:Y:S01]  /*6370*/  ISETP.GE.AND P0, PT, R12, c[0x0][0x27c], PT ;  /* 0x00009f000c007a0c */ /* 0x000fe20003f06270 */
[----:B------:R-:W-:Y:S04]  /*6380*/  IMAD R34, R36, 0xc00, R11 ;  /* 0x00000c0024227824 */ /* 0x000fe800078e020b */
[----:B------:R-:W-:Y:S05]  /*6390*/  IMAD.IADD R57, R34, 0x1, R57 ;  /* 0x0000000122397824 */ /* 0x000fea00078e0239 */
[----:B------:R-:W-:Y:S03]  /*63a0*/  SHF.L.U32 R56, R57, 0x1, RZ ;  /* 0x0000000139387819 */ /* 0x000fe600000006ff */
[----:B--2---:R-:W-:Y:S01]  /*63b0*/  @!P0 IMAD.MOV.U32 R33, RZ, RZ, R24 ;  /* 0x000000ffff218224 */ /* 0x004fe200078e0018 */
[----:B------:R-:W-:Y:S01]  /*63c0*/  @!P0 HADD2.F32 R32, -RZ, R29.H1_H1 ;  /* 0x3000001dff208230 */ /* 0x000fe20000004100 */
[----:B------:R-:W1:Y:S01]  /*63d0*/  LDS.128 R48, [R56+0xa080] ;  /* 0x00a0800038307984 */ /* 0x000e620000000c00 */
[----:B------:R-:W-:Y:S01]  /*63e0*/  @!P0 SHF.R.U64 R30, R20, 0x10, R21 ;  /* 0x00000010141e8819 */ /* 0x000fe20000001215 */
[----:B------:R-:W-:Y:S01]  /*63f0*/  @!P0 HADD2.F32 R36, -RZ, R71.H1_H1 ;  /* 0x30000047ff248230 */ /* 0x000fe20000004100 */
        /* <DEDUP_REMOVED lines=24> */
[----:B------:R-:W-:Y:S01]  /*6580*/  @!P0 HADD2.F32 R39, -RZ, R70.H0_H0 ;  /* 0x20000046ff278230 */ /* 0x000fe20000004100 */
[-C--:B------:R-:W-:Y:S01]  /*6590*/  @!P0 FFMA.FTZ R0, R35, R36.reuse, R0 ;  /* 0x0000002423008223 */ /* 0x080fe20000010000 */
[----:B------:R-:W-:Y:S01]  /*65a0*/  @!P0 HADD2.F32 R40, -RZ, R41.H0_H0 ;  /* 0x20000029ff288230 */ /* 0x000fe20000004100 */
[----:B------:R-:W-:Y:S01]  /*65b0*/  @!P0 FFMA.FTZ R56, R23, R36, -R56 ;  /* 0x0000002417388223 */ /* 0x000fe20000010838 */
[----:B------:R-:W-:Y:S01]  /*65c0*/  @!P0 HADD2.F32 R23, -RZ, R29.H0_H0 ;  /* 0x2000001dff178230 */ /* 0x000fe20000004100 */
[----:B------:R-:W-:Y:S01]  /*65d0*/  @!P0 IMAD.MOV.U32 R36, RZ, RZ, R49 ;  /* 0x000000ffff248224 */ /* 0x000fe200078e0031 */
[----:B------:R-:W-:Y:S01]  /*65e0*/  @!P0 MOV R29, R27 ;  /* 0x0000001b001d8202 */ /* 0x000fe20000000f00 */
[C---:B------:R-:W-:Y:S01]  /*65f0*/  @!P0 FMUL.FTZ R57, R38.reuse, R31 ;  /* 0x0000001f26398220 */ /* 0x040fe20000410000 */
[----:B------:R-:W-:Y:S01]  /*6600*/  @!P0 MOV R31, R25 ;  /* 0x00000019001f8202 */ /* 0x000fe20000000f00 */
[-C--:B------:R-:W-:Y:S01]  /*6610*/  @!P0 FFMA.FTZ R3, R38, R37.reuse, R3 ;  /* 0x0000002526038223 */ /* 0x080fe20000010003 */
[----:B------:R-:W-:Y:S01]  /*6620*/  @!P0 HADD2.F32 R38, -RZ, R72.H0_H0 ;  /* 0x20000048ff268230 */ /* 0x000fe20000004100 */
[----:B------:R-:W-:Y:S01]  /*6630*/  @!P0 FFMA.FTZ R57, R30, R37, -R57 ;  /* 0x000000251e398223 */ /* 0x000fe20000010839 */
[--C-:B------:R-:W-:Y:S02]  /*6640*/  @!P0 HADD2.F32 R35, -RZ, R36.reuse.H0_H0 ;  /* 0x20000024ff238230 */ /* 0x100fe40000004100 */
[----:B------:R-:W-:Y:S02]  /*6650*/  @!P0 HADD2.F32 R30, -RZ, R21.H0_H0 ;  /* 0x20000015ff1e8230 */ /* 0x000fe40000004100 */
[----:B------:R-:W-:Y:S01]  /*6660*/  @!P0 HADD2.F32 R36, -RZ, R36.H1_H1 ;  /* 0x30000024ff248230 */ /* 0x000fe20000004100 */
        /* <DEDUP_REMOVED lines=10> */
[C---:B------:R-:W-:Y:S01]  /*6710*/  @!P0 FMUL.FTZ R4, R32.reuse, R23 ;  /* 0x0000001720048220 */ /* 0x040fe20000410000 */
[----:B------:R-:W-:Y:S01]  /*6720*/  @!P0 HADD2.F32 R20, -RZ, R29.H1_H1 ;  /* 0x3000001dff148230 */ /* 0x000fe20000004100 */
[----:B------:R-:W-:Y:S01]  /*6730*/  @!P0 FFMA.FTZ R58, R32, R37, -R58 ;  /* 0x00000025203a8223 */ /* 0x000fe2000001083a */
[--C-:B------:R-:W-:Y:S01]  /*6740*/  @!P0 HADD2.F32 R23, -RZ, R28.reuse.H1_H1 ;  /* 0x3000001cff178230 */ /* 0x100fe20000004100 */
[-C--:B------:R-:W-:Y:S01]  /*6750*/  @!P0 FMUL.FTZ R61, R44, R21.reuse ;  /* 0x000000152c3d8220 */ /* 0x080fe20000410000 */
[----:B------:R-:W-:Y:S01]  /*6760*/  @!P0 HADD2.F32 R41, -RZ, R41.H1_H1 ;  /* 0x30000029ff298230 */ /* 0x000fe20000004100 */
[C---:B------:R-:W-:Y:S01]  /*6770*/  @!P0 FMUL.FTZ R10, R20.reuse, R21 ;  /* 0x00000015140a8220 */ /* 0x040fe20000410000 */
[----:B------:R-:W-:Y:S01]  /*6780*/  @!P0 F2FP.PACK_AB R58, R59, R58 ;  /* 0x0000003a3b3a823e */ /* 0x000fe200000000ff */
[----:B------:R-:W-:Y:S01]  /*6790*/  @!P0 FFMA.FTZ R61, R20, R47, -R61 ;  /* 0x0000002f143d8223 */ /* 0x000fe2000001083d */
[----:B------:R-:W-:Y:S01]  /*67a0*/  @!P0 MOV R20, R26 ;  /* 0x0000001a00148202 */ /* 0x000fe20000000f00 */
[-C--:B------:R-:W-:Y:S01]  /*67b0*/  @!P0 FMUL.FTZ R60, R42, R23.reuse ;  /* 0x000000172a3c8220 */ /* 0x080fe20000410000 */
[----:B------:R-:W-:Y:S01]  /*67c0*/  @!P0 MOV R25, R58 ;  /* 0x0000003a00198202 */ /* 0x000fe20000000f00 */
[C---:B------:R-:W-:Y:S01]  /*67d0*/  @!P0 FMUL.FTZ R9, R30.reuse, R23 ;  /* 0x000000171e098220 */ /* 0x040fe20000410000 */
[----:B------:R-:W-:Y:S01]  /*67e0*/  @!P0 HADD2.F32 R23, -RZ, R28.H0_H0 ;  /* 0x2000001cff178230 */ /* 0x000fe20000004100 */
[----:B------:R-:W-:Y:S01]  /*67f0*/  @!P0 FFMA.FTZ R60, R30, R45, -R60 ;  /* 0x0000002d1e3c8223 */ /* 0x000fe2000001083c */
[----:B------:R-:W-:Y:S01]  /*6800*/  @!P0 HADD2.F32 R21, -RZ, R22.H0_H0 ;  /* 0x20000016ff158230 */ /* 0x000fe20000004100 */
[----:B------:R-:W-:Y:S01]  /*6810*/  @!P0 FFMA.FTZ R4, R35, R37, R4 ;  /* 0x0000002523048223 */ /* 0x000fe20000010004 */
[--C-:B------:R-:W-:Y:S01]  /*6820*/  @!P0 HADD2.F32 R22, -RZ, R20.reuse.H0_H0 ;  /* 0x20000014ff168230 */ /* 0x100fe20000004100 */
[----:B------:R-:W-:Y:S01]  /*6830*/  @!P0 FMUL.FTZ R62, R40, R23 ;  /* 0x00000017283e8220 */ /* 0x000fe20000410000 */
[----:B------:R-:W-:Y:S01]  /*6840*/  @!P0 HADD2.F32 R20, -RZ, R20.H1_H1 ;  /* 0x30000014ff148230 */ /* 0x000fe20000004100 */
[----:B------:R-:W-:Y:S01]  /*6850*/  @!P0 FMUL.FTZ R63, R41, R21 ;  /* 0x00000015293f8220 */ /* 0x000fe20000410000 */
[----:B------:R-:W-:Y:S01]  /*6860*/  @!P0 F2FP.PACK_AB R60, R61, R60 ;  /* 0x0000003c3d3c823e */ /* 0x000fe200000000ff */
[----:B------:R-:W-:Y:S01]  /*6870*/  @!P0 FFMA.FTZ R62, R22, R39, -R62 ;  /* 0x00000027163e8223 */ /* 0x000fe2000001083e */
[----:B------:R-:W-:Y:S01]  /*6880*/  @!P0 F2FP.PACK_AB R56, R3, R0 ;  /* 0x000000000338823e */ /* 0x000fe200000000ff */
[----:B------:R-:W-:Y:S01]  /*6890*/  @!P0 FFMA.FTZ R63, R20, R43, -R63 ;  /* 0x0000002b143f8223 */ /* 0x000fe2000001083f */
[----:B------:R-:W-:Y:S01]  /*68a0*/  @!P0 MOV R27, R60 ;  /* 0x0000003c001b8202 */ /* 0x000fe20000000f00 */
[----:B------:R-:W-:Y:S01]  /*68b0*/  @!P0 FMUL.FTZ R7, R22, R23 ;  /* 0x0000001716078220 */ /* 0x000fe20000410000 */
[----:B------:R-:W-:Y:S01]  /*68c0*/  @!P0 MOV R48, R56 ;  /* 0x0000003800308202 */ /* 0x000fe20000000f00 */
[----:B------:R-:W-:Y:S01]  /*68d0*/  @!P0 FMUL.FTZ R8, R20, R21 ;  /* 0x0000001514088220 */ /* 0x000fe20000410000 */
[----:B------:R-:W-:Y:S01]  /*68e0*/  @!P0 F2FP.PACK_AB R63, R63, R62 ;  /* 0x0000003e3f3f823e */ /* 0x000fe200000000ff */
[----:B------:R-:W-:Y:S02]  /*68f0*/  @!P0 FFMA.FTZ R5, R36, R38, R5 ;  /* 0x0000002624058223 */ /* 0x000fe40000010005 */
[----:B------:R-:W-:Y:S02]  /*6900*/  @!P0 FFMA.FTZ R7, R40, R39, R7 ;  /* 0x0000002728078223 */ /* 0x000fe40000010007 */
[----:B------:R-:W-:Y:S01]  /*6910*/  @!P0 FFMA.FTZ R8, R41, R43, R8 ;  /* 0x0000002b29088223 */ /* 0x000fe20000010008 */
[----:B------:R-:W-:Y:S01]  /*6920*/  @!P0 F2FP.PACK_AB R59, R5, R4 ;  /* 0x00000004053b823e */ /* 0x000fe200000000ff */
[----:B------:R-:W-:Y:S02]  /*6930*/  @!P0 FFMA.FTZ R9, R42, R45, R9 ;  /* 0x0000002d2a098223 */ /* 0x000fe40000010009 */
[----:B------:R-:W-:Y:S01]  /*6940*/  @!P0 IMAD.MOV.U32 R24, RZ, RZ, R57 ;  /* 0x000000ffff188224 */ /* 0x000fe200078e0039 */
[----:B------:R-:W-:Y:S01]  /*6950*/  @!P0 F2FP.PACK_AB R61, R8, R7 ;  /* 0x00000007083d823e */ /* 0x000fe200000000ff */
[----:B------:R-:W-:Y:S02]  /*6960*/  @!P0 IMAD.MOV.U32 R26, RZ, RZ, R63 ;  /* 0x000000ffff1a8224 */ /* 0x000fe400078e003f */
[----:B------:R-:W-:Y:S01]  /*6970*/  @!P0 FFMA.FTZ R10, R44, R47, R10 ;  /* 0x0000002f2c0a8223 */ /* 0x000fe2000001000a */
[----:B------:R-:W-:Y:S01]  /*6980*/  @!P0 MOV R50, R61 ;  /* 0x0000003d00328202 */ /* 0x000fe20000000f00 */
[----:B------:R-:W-:Y:S01]  /*6990*/  @!P0 IMAD.MOV.U32 R49, RZ, RZ, R59 ;  /* 0x000000ffff318224 */ /* 0x000fe200078e003b */
[----:B------:R1:W-:Y:S02]  /*69a0*/  STG.E.128 [R54.64], R24 ;  /* 0x0000001836007986 */ /* 0x0003e4000c101d12 */
[----:B------:R-:W-:Y:S04]  /*69b0*/  @!P0 F2FP.PACK_AB R62, R10, R9 ;  /* 0x000000090a3e823e */ /* 0x000fe800000000ff */
[----:B------:R-:W-:Y:S02]  /*69c0*/  @!P0 MOV R51, R62 ;  /* 0x0000003e00338202 */ /* 0x000fe40000000f00 */
[----:B------:R-:W-:Y:S11]  /*69d0*/  ISETP.GE.AND P0, PT, R46, c[0x0][0x1d4], PT ;  /* 0x000075002e007a0c */ /* 0x000ff60003f06270 */
[----:B------:R-:W-:Y:S02]  /*69e0*/  @!UPT UIADD3 URZ, URZ, URZ, URZ ;  /* 0x0000003f3f3ff290 */ /* 0x000fe4000fffe03f */
[----:B------:R-:W-:-:S05]  /*69f0*/  @P0 BRA `(.L_x_1038) ;  /* 0x0000031000000947 */ /* 0x000fca0003800000 */
[--C-:B------:R-:W-:Y:S02]  /*6a00*/  SHF.R.S32.HI R0, RZ, 0x1f, R46.reuse ;  /* 0x0000001fff007819 */ /* 0x100fe4000001142e */
[----:B------:R-:W-:Y:S04]  /*6a10*/  IADD3 R46, P3, P0, R142, R159, R46 ;  /* 0x0000009f8e2e7210 */ /* 0x000fe8000787e02e */
[----:B------:R-:W-:Y:S02]  /*6a20*/  IADD3.X R3, R105, R52, R0, P3, P0 ;  /* 0x0000003469037210 */ /* 0x000fe40001fe0400 */
[C---:B------:R-:W-:Y:S04]  /*6a30*/  LEA R4, P0, R46.reuse, c[0x0][0x1c8], 0x1 ;  /* 0x000072002e047a11 */ /* 0x040fe800078008ff */
[----:B------:R-:W-:Y:S05]  /*6a40*/  LEA.HI.X R5, R46, c[0x0][0x1cc], R3, 0x1, P0 ;  /* 0x000073002e057a11 */ /* 0x000fea00000f0c03 */
[----:B------:R2:W-:Y:S01]  /*6a50*/  STG.E.128 [R4.64], R48 ;  /* 0x0000003004007986 */ /* 0x0005e2000c101d12 */
[----:B------:R-:W-:-:S05]  /*6a60*/  BRA `(.L_x_1038) ;  /* 0x000002a000007947 */ /* 0x000fca0003800000 */
.L_x_1024:
[----:B------:R-:W-:Y:S01]  /*6a70*/  IMAD R0, R53, -0x30, R2 ;  /* 0xffffffd035007824 */ /* 0x000fe200078e0202 */
[----:B------:R-:W-:Y:S04]  /*6a80*/  BSSY B0, `(.L_x_1055) ;  /* 0x0000015000007945 */ /* 0x000fe80003800000 */
[----:B------:R-:W-:Y:S04]  /*6a90*/  IMNMX R134, R0, 0x30, PT ;  /* 0x0000003000867817 */ /* 0x000fe80003800200 */
[----:B------:R-:W-:Y:S11]  /*6aa0*/  ISETP.GE.AND P0, PT, R101, R134, PT ;  /* 0x000000866500720c */ /* 0x000ff60003f06270 */
[----:B------:R-:W-:Y:S02]  /*6ab0*/  @!UPT UIADD3 URZ, URZ, URZ, URZ ;  /* 0x0000003f3f3ff290 */ /* 0x000fe4000fffe03f */
[----:B------:R-:W-:-:S05]  /*6ac0*/  @P0 BRA `(.L_x_1056) ;  /* 0x0000010000000947 */ /* 0x000fca0003800000 */
[----:B------:R-:W-:Y:S11]  /*6ad0*/  ISETP.GE.AND P0, PT, R16, c[0x0][0x1d4], PT ;  /* 0x0000750010007a0c */ /* 0x000ff60003f06270 */
[----:B------:R-:W-:Y:S02]  /*6ae0*/  @!UPT UIADD3 URZ, URZ, URZ, URZ ;  /* 0x0000003f3f3ff290 */ /* 0x000fe4000fffe03f */
[----:B------:R-:W1:Y:S04]  /*6af0*/  @!P0 LDS.128 R32, [R110+0xa080] ;  /* 0x00a080006e208984 */ /* 0x000e680000000c00 */
[----:B-1----:R-:W-:Y:S01]  /*6b00*/  @!P0 STG.E.128 [R84.64], R32 ;  /* 0x0000002054008986 */ /* 0x002fe2000c101d12 */
[----:B------:R-:W-:Y:S11]  /*6b10*/  ISETP.GE.AND P0, PT, R12, c[0x0][0x1d4], PT ;  /* 0x000075000c007a0c */ /* 0x000ff60003f06270 */
[----:B------:R-:W-:Y:S02]  /*6b20*/  @!UPT UIADD3 URZ, URZ, URZ, URZ ;  /* 0x0000003f3f3ff290 */ /* 0x000fe4000fffe03f */
[----:B------:R-:W1:Y:S04]  /*6b30*/  @!P0 LDS.128 R28, [R110+0xb880] ;  /* 0x00b880006e1c8984 */ /* 0x000e680000000c00 */
[----:B-1----:R-:W-:Y:S01]  /*6b40*/  @!P0 STG.E.128 [R84.64+0x80], R28 ;  /* 0x0000801c54008986 */ /* 0x002fe2000c101d12 */
[----:B------:R-:W-:Y:S11]  /*6b50*/  ISETP.GE.AND P0, PT, R109, c[0x0][0x1d4], PT ;  /* 0x000075006d007a0c */ /* 0x000ff60003f06270 */
[----:B------:R-:W-:Y:S02]  /*6b60*/  @!UPT UIADD3 URZ, URZ, URZ, URZ ;  /* 0x0000003f3f3ff290 */ /* 0x000fe4000fffe03f */
[----:B------:R-:W1:Y:S04]  /*6b70*/  @!P0 LDS.128 R24, [R110+0xd080] ;  /* 0x00d080006e188984 */ /* 0x000e680000000c00 */
[----:B-1----:R-:W-:Y:S01]  /*6b80*/  @!P0 STG.E.128 [R84.64+0x100], R24 ;  /* 0x0001001854008986 */ /* 0x002fe2000c101d12 */
[----:B------:R-:W-:Y:S11]  /*6b90*/  ISETP.GE.AND P0, PT, R108, c[0x0][0x1d4], PT ;  /* 0x000075006c007a0c */ /* 0x000ff60003f06270 */
[----:B------:R-:W-:Y:S02]  /*6ba0*/  @!UPT UIADD3 URZ, URZ, URZ, URZ ;  /* 0x0000003f3f3ff290 */ /* 0x000fe4000fffe03f */
[----:B------:R-:W1:Y:S04]  /*6bb0*/  @!P0 LDS.128 R20, [R110+0xe880] ;  /* 0x00e880006e148984 */ /* 0x000e680000000c00 */
[----:B-1----:R1:W-:Y:S02]  /*6bc0*/  @!P0 STG.E.128 [R84.64+0x180], R20 ;  /* 0x0001801454008986 */ /* 0x0023e4000c101d12 */
.L_x_1056:
[----:B------:R-:W-:Y:S05]  /*6bd0*/  BSYNC B0 ;  /* 0x0000000000007941 */ /* 0x000fea0003800000 */
.L_x_1055:
[----:B------:R-:W-:Y:S11]  /*6be0*/  ISETP.GE.AND P0, PT, R106, R134, PT ;  /* 0x000000866a00720c */ /* 0x000ff60003f06270 */
[----:B------:R-:W-:Y:S02]  /*6bf0*/  @!UPT UIADD3 URZ, URZ, URZ, URZ ;  /* 0x0000003f3f3ff290 */ /* 0x000fe4000fffe03f */
[----:B------:R-:W-:-:S05]  /*6c00*/  @P0 BRA `(.L_x_1038) ;  /* 0x0000010000000947 */ /* 0x000fca0003800000 */
[----:B------:R-:W-:Y:S11]  /*6c10*/  ISETP.GE.AND P0, PT, R16, c[0x0][0x1d4], PT ;  /* 0x0000750010007a0c */ /* 0x000ff60003f06270 */
[----:B------:R-:W-:Y:S02]  /*6c20*/  @!UPT UIADD3 URZ, URZ, URZ, URZ ;  /* 0x0000003f3f3ff290 */ /* 0x000fe4000fffe03f */
[----:B------:R-:W2:Y:S04]  /*6c30*/  @!P0 LDS.128 R32, [R110+0xb080] ;  /* 0x00b080006e208984 */ /* 0x000ea80000000c00 */
[----:B--2---:R-:W-:Y:S01]  /*6c40*/  @!P0 STG.E.128 [R82.64], R32 ;  /* 0x0000002052008986 */ /* 0x004fe2000c101d12 */
[----:B------:R-:W-:Y:S11]  /*6c50*/  ISETP.GE.AND P0, PT, R12, c[0x0][0x1d4], PT ;  /* 0x000075000c007a0c */ /* 0x000ff60003f06270 */
[----:B------:R-:W-:Y:S02]  /*6c60*/  @!UPT UIADD3 URZ, URZ, URZ, URZ ;  /* 0x0000003f3f3ff290 */ /* 0x000fe4000fffe03f */
[----:B------:R-:W2:Y:S04]  /*6c70*/  @!P0 LDS.128 R28, [R110+0xc880] ;  /* 0x00c880006e1c8984 */ /* 0x000ea80000000c00 */
[----:B--2---:R-:W-:Y:S01]  /*6c80*/  @!P0 STG.E.128 [R82.64+0x80], R28 ;  /* 0x0000801c52008986 */ /* 0x004fe2000c101d12 */
[----:B------:R-:W-:Y:S11]  /*6c90*/  ISETP.GE.AND P0, PT, R109, c[0x0][0x1d4], PT ;  /* 0x000075006d007a0c */ /* 0x000ff60003f06270 */
[----:B------:R-:W-:Y:S02]  /*6ca0*/  @!UPT UIADD3 URZ, URZ, URZ, URZ ;  /* 0x0000003f3f3ff290 */ /* 0x000fe4000fffe03f */
[----:B------:R-:W2:Y:S04]  /*6cb0*/  @!P0 LDS.128 R24, [R110+0xe080] ;  /* 0x00e080006e188984 */ /* 0x000ea80000000c00 */
[----:B--2---:R-:W-:Y:S01]  /*6cc0*/  @!P0 STG.E.128 [R82.64+0x100], R24 ;  /* 0x0001001852008986 */ /* 0x004fe2000c101d12 */
[----:B------:R-:W-:Y:S11]  /*6cd0*/  ISETP.GE.AND P0, PT, R108, c[0x0][0x1d4], PT ;  /* 0x000075006c007a0c */ /* 0x000ff60003f06270 */
[----:B------:R-:W-:Y:S02]  /*6ce0*/  @!UPT UIADD3 URZ, URZ, URZ, URZ ;  /* 0x0000003f3f3ff290 */ /* 0x000fe4000fffe03f */
[----:B-1----:R-:W1:Y:S04]  /*6cf0*/  @!P0 LDS.128 R20, [R110+0xf880] ;  /* 0x00f880006e148984 */ /* 0x002e680000000c00 */
[----:B-1----:R1:W-:Y:S02]  /*6d00*/  @!P0 STG.E.128 [R82.64+0x180], R20 ;  /* 0x0001801452008986 */ /* 0x0023e4000c101d12 */
.L_x_1038:
[----:B------:R-:W-:Y:S05]  /*6d10*/  BSYNC B2 ;  /* 0x0000000000027941 */ /* 0x000fea0003800000 */
.L_x_1023:
[----:B------:R-:W-:Y:S01]  /*6d20*/  IMAD.WIDE.U32 R8, R53, 0x30, RZ ;  /* 0x0000003035087825 */ /* 0x000fe200078e00ff */
[----:B--2---:R-:W-:Y:S01]  /*6d30*/  P2R R4, PR, RZ, 0x2 ;  /* 0x00000002ff047803 */ /* 0x004fe20000000000 */
[----:B------:R-:W-:Y:S01]  /*6d40*/  BSSY B0, `(.L_x_1057) ;  /* 0x000004a000007945 */ /* 0x000fe20003800000 */
[----:B------:R-:W-:Y:S01]  /*6d50*/  ISETP.NE.AND P1, PT, R114, RZ, PT ;  /* 0x000000ff7200720c */ /* 0x000fe20003f25270 */
[----:B------:R-:W-:Y:S01]  /*6d60*/  IMAD R0, R118, 0x30, RZ ;  /* 0x0000003076007824 */ /* 0x000fe200078e02ff */
[-C--:B------:R-:W-:Y:S02]  /*6d70*/  IADD3 R7, P0, R97, R8.reuse, RZ ;  /* 0x0000000861077210 */ /* 0x080fe40007f1e0ff */
[----:B------:R-:W-:Y:S01]  /*6d80*/  ISETP.NE.AND P5, PT, R112, RZ, PT ;  /* 0x000000ff7000720c */ /* 0x000fe20003fa5270 */
[----:B------:R-:W-:Y:S04]  /*6d90*/  IMAD.IADD R0, R9, 0x1, R0 ;  /* 0x0000000109007824 */ /* 0x000fe800078e0200 */
[----:B------:R-:W-:Y:S01]  /*6da0*/  IMAD.X R5, R0, 0x1, R95, P0 ;  /* 0x0000000100057824 */ /* 0x000fe200000e065f */
[----:B------:R-:W-:Y:S01]  /*6db0*/  IADD3 R3, P0, R100, R8, RZ ;  /* 0x0000000864037210 */ /* 0x000fe20007f1e0ff */
[----:B------:R-:W-:Y:S04]  /*6dc0*/  IMAD.IADD R8, R134, 0x1, -R101 ;  /* 0x0000000186087824 */ /* 0x000fe800078e0a65 */
[----:B------:R-:W-:Y:S01]  /*6dd0*/  IMAD.X R0, R0, 0x1, R98, P0 ;  /* 0x0000000100007824 */ /* 0x000fe200000e0662 */
[C---:B------:R-:W-:Y:S11]  /*6de0*/  ISETP.GE.AND P0, PT, R8.reuse, 0x21, PT ;  /* 0x000000210800780c */ /* 0x040ff60003f06270 */
[----:B------:R-:W-:Y:S02]  /*6df0*/  @!UPT UIADD3 URZ, URZ, URZ, URZ ;  /* 0x0000003f3f3ff290 */ /* 0x000fe4000fffe03f */
[----:B-1----:R-:W-:Y:S04]  /*6e00*/  @P0 IADD3 R21, P3, R7, 0x20, RZ ;  /* 0x0000002007150810 */ /* 0x002fe80007f7e0ff */
[----:B------:R-:W-:Y:S02]  /*6e10*/  @P0 IADD3.X R9, RZ, R5, RZ, P3, !PT ;  /* 0x00000005ff090210 */ /* 0x000fe40001ffe4ff */
[----:B------:R-:W-:Y:S11]  /*6e20*/  ISETP.GE.AND P3, PT, R8, 0x1, PT ;  /* 0x000000010800780c */ /* 0x000ff60003f66270 */
[----:B------:R-:W-:Y:S02]  /*6e30*/  @!UPT UIADD3 URZ, URZ, URZ, URZ ;  /* 0x0000003f3f3ff290 */ /* 0x000fe4000fffe03f */
[----:B------:R-:W-:Y:S02]  /*6e40*/  @P3 IMAD R8, R5, c[0x0][0x258], RZ ;  /* 0x0000960005083a24 */ /* 0x000fe400078e02ff */
[----:B------:R-:W-:Y:S02]  /*6e50*/  @P3 IMAD.MOV.U32 R120, RZ, RZ, R140 ;  /* 0x000000ffff783224 */ /* 0x000fe400078e008c */
[C---:B------:R-:W-:Y:S02]  /*6e60*/  @P3 IMAD R8, R7.reuse, c[0x0][0x25c], R8 ;  /* 0x0000970007083a24 */ /* 0x040fe400078e0208 */
[----:B------:R-:W-:Y:S01]  /*6e70*/  @P3 IMAD.WIDE.U32 R22, R7, c[0x0][0x258], R120 ;  /* 0x0000960007163a25 */ /* 0x000fe200078e0078 */
[----:B------:R-:W-:Y:S03]  /*6e80*/  @P0 MOV R120, R140 ;  /* 0x0000008c00780202 */ /* 0x000fe60000000f00 */
[----:B------:R-:W-:Y:S01]  /*6e90*/  @P3 IMAD.IADD R8, R23, 0x1, R8 ;  /* 0x0000000117083824 */ /* 0x000fe200078e0208 */
[C---:B------:R-:W-:Y:S04]  /*6ea0*/  @P3 LEA R24, P4, R22.reuse, c[0x0][0x250], 0x1 ;  /* 0x0000940016183a11 */ /* 0x040fe800078808ff */
[----:B------:R-:W-:Y:S01]  /*6eb0*/  @P3 LEA.HI.X R25, R22, c[0x0][0x254], R8, 0x1, P4 ;  /* 0x0000950016193a11 */ /* 0x000fe200020f0c08 */
[----:B------:R-:W-:Y:S02]  /*6ec0*/  @P0 IMAD R8, R9, c[0x0][0x258], RZ ;  /* 0x0000960009080a24 */ /* 0x000fe400078e02ff */
[C---:B------:R-:W-:Y:S02]  /*6ed0*/  @P0 IMAD.WIDE.U32 R22, R21.reuse, c[0x0][0x258], R120 ;  /* 0x0000960015160a25 */ /* 0x040fe400078e0078 */
[----:B------:R-:W-:Y:S01]  /*6ee0*/  @!PT LDS RZ, [RZ] ;  /* 0x00000000fffff984 */ /* 0x000fe20000000800 */
[----:B------:R-:W-:Y:S01]  /*6ef0*/  @!PT LDS RZ, [RZ] ;  /* 0x00000000fffff984 */ /* 0x000fe20000000800 */
[----:B------:R-:W-:Y:S01]  /*6f00*/  @!PT LDS RZ, [RZ] ;  /* 0x00000000fffff984 */ /* 0x000fe20000000800 */
[----:B------:R1:W-:Y:S01]  /*6f10*/  @P3 LDGSTS.E.BYPASS.LTC128B.128 [R110+0x4080], [R24.64], !P1 ;  /* 0x04080000186e3fae */ /* 0x0003e2000c901d52 */
[----:B------:R-:W-:Y:S01]  /*6f20*/  ISETP.NE.AND P1, PT, R4, RZ, PT ;  /* 0x000000ff0400720c */ /* 0x000fe20003f25270 */
[----:B------:R-:W-:Y:S01]  /*6f30*/  @P0 IMAD R8, R21, c[0x0][0x25c], R8 ;  /* 0x0000970015080a24 */ /* 0x000fe200078e0208 */
[C---:B------:R-:W-:Y:S03]  /*6f40*/  @P0 LEA R20, P4, R22.reuse, c[0x0][0x250], 0x1 ;  /* 0x0000940016140a11 */ /* 0x040fe600078808ff */
[----:B------:R-:W-:Y:S05]  /*6f50*/  @P0 IMAD.IADD R8, R23, 0x1, R8 ;  /* 0x0000000117080824 */ /* 0x000fea00078e0208 */
[----:B------:R-:W-:Y:S02]  /*6f60*/  @P0 LEA.HI.X R21, R22, c[0x0][0x254], R8, 0x1, P4 ;  /* 0x0000950016150a11 */ /* 0x000fe400020f0c08 */
[----:B------:R-:W-:Y:S11]  /*6f70*/  ISETP.NE.AND P4, PT, R113, RZ, PT ;  /* 0x000000ff7100720c */ /* 0x000ff60003f85270 */
[----:B------:R-:W-:Y:S02]  /*6f80*/  @!UPT UIADD3 URZ, URZ, URZ, URZ ;  /* 0x0000003f3f3ff290 */ /* 0x000fe4000fffe03f */
[----:B------:R1:W-:Y:S04]  /*6f90*/  @P3 LDGSTS.E.BYPASS.LTC128B.128 [R110+0x5880], [R24.64+0x80], !P4 ;  /* 0x05880080186e3fae */ /* 0x0003e8000e101d52 */
[----:B------:R1:W-:Y:S04]  /*6fa0*/  @P3 LDGSTS.E.BYPASS.LTC128B.128 [R110+0x7080], [R24.64+0x100], !P5 ;  /* 0x07080100186e3fae */ /* 0x0003e8000e901d52 */
[----:B------:R1:W-:Y:S01]  /*6fb0*/  @P3 LDGSTS.E.BYPASS.LTC128B.128 [R110+0x8880], [R24.64+0x180], !P6 ;  /* 0x08880180186e3fae */ /* 0x0003e2000f101d52 */
[----:B------:R-:W-:Y:S11]  /*6fc0*/  ISETP.NE.AND P3, PT, R114, RZ, PT ;  /* 0x000000ff7200720c */ /* 0x000ff60003f65270 */
[----:B------:R-:W-:Y:S02]  /*6fd0*/  @!UPT UIADD3 URZ, URZ, URZ, URZ ;  /* 0x0000003f3f3ff290 */ /* 0x000fe4000fffe03f */
[----:B------:R1:W-:Y:S04]  /*6fe0*/  @P0 LDGSTS.E.BYPASS.LTC128B.128 [R110+0x5080], [R20.64], !P3 ;  /* 0x05080000146e0fae */ /* 0x0003e8000d901d52 */
[----:B------:R1:W-:Y:S04]  /*6ff0*/  @P0 LDGSTS.E.BYPASS.LTC128B.128 [R110+0x6880], [R20.64+0x80], !P4 ;  /* 0x06880080146e0fae */ /* 0x0003e8000e101d52 */
[----:B------:R1:W-:Y:S04]  /*7000*/  @P0 LDGSTS.E.BYPASS.LTC128B.128 [R110+0x8080], [R20.64+0x100], !P5 ;  /* 0x08080100146e0fae */ /* 0x0003e8000e901d52 */
[----:B------:R1:W-:Y:S01]  /*7010*/  @P0 LDGSTS.E.BYPASS.LTC128B.128 [R110+0x9880], [R20.64+0x180], !P6 ;  /* 0x09880180146e0fae */ /* 0x0003e2000f101d52 */
[----:B------:R-:W-:Y:S03]  /*7020*/  ISETP.GT.AND P0, PT, R134, R101, PT ;  /* 0x000000658600720c */ /* 0x000fe60003f04270 */
[----:B------:R-:W0:Y:S01]  /*7030*/  LDGDEPBAR ;  /* 0x00000000000079af */ /* 0x000e220000000000 */
[----:B------:R-:W-:Y:S04]  /*7040*/  DEPBAR.LE SB0, 0x0 ;  /* 0x000080000000791a */ /* 0x000fe80000000000 */
[----:B------:R-:W-:Y:S06]  /*7050*/  BAR.SYNC.DEFER_BLOCKING 0x0 ;  /* 0x0000000000007b1d */ /* 0x000fec0000010000 */
[----:B------:R-:W-:-:S05]  /*7060*/  @!P0 BRA `(.L_x_1058) ;  /* 0x0000017000008947 */ /* 0x000fca0003800000 */
[----:B-1----:R-:W-:Y:S02]  /*7070*/  IMAD.MOV.U32 R118, RZ, RZ, R154 ;  /* 0x000000ffff767224 */ /* 0x002fe400078e009a */
[----:B------:R-:W-:Y:S02]  /*7080*/  IMAD R4, R0, c[0x0][0x208], RZ ;  /* 0x0000820000047a24 */ /* 0x000fe400078e02ff */
[C---:B------:R-:W-:Y:S04]  /*7090*/  IMAD.WIDE.U32 R20, R3.reuse, c[0x0][0x208], R118 ;  /* 0x0000820003147a25 */ /* 0x040fe800078e0076 */
[----:B------:R-:W-:Y:S01]  /*70a0*/  IMAD R4, R3, c[0x0][0x20c], R4 ;  /* 0x0000830003047a24 */ /* 0x000fe200078e0204 */
[C---:B------:R-:W-:Y:S03]  /*70b0*/  LEA R8, P0, R20.reuse, c[0x0][0x1f8], 0x1 ;  /* 0x00007e0014087a11 */ /* 0x040fe600078008ff */
[----:B------:R-:W-:Y:S05]  /*70c0*/  IMAD.IADD R4, R21, 0x1, R4 ;  /* 0x0000000115047824 */ /* 0x000fea00078e0204 */
[----:B------:R-:W-:Y:S02]  /*70d0*/  LEA.HI.X R9, R20, c[0x0][0x1fc], R4, 0x1, P0 ;  /* 0x00007f0014097a11 */ /* 0x000fe400000f0c04 */
        /* <DEDUP_REMOVED lines=16> */
.L_x_1058:
[----:B-1----:R-:W-:Y:S05]  /*71e0*/  BSYNC B0 ;  /* 0x0000000000007941 */ /* 0x002fea0003800000 */
.L_x_1057:
[----:B------:R-:W-:Y:S01]  /*71f0*/  ISETP.GE.AND P0, PT, R106, R134, PT ;  /* 0x000000866a00720c */ /* 0x000fe20003f06270 */
[----:B------:R-:W-:Y:S01]  /*7200*/  @!UPT UIADD3 URZ, URZ, URZ, URZ ;  /* 0x0000003f3f3ff290 */ /* 0x000fe2000fffe03f */
[----:B------:R-:W-:Y:S11]  /*7210*/  BSSY B0, `(.L_x_1059) ;  /* 0x000001b000007945 */ /* 0x000ff60003800000 */
[----:B------:R-:W-:-:S05]  /*7220*/  @P0 BRA `(.L_x_1060) ;  /* 0x0000019000000947 */ /* 0x000fca0003800000 */
[----:B------:R-:W-:Y:S01]  /*7230*/  IADD3 R3, P0, R3, 0x20, RZ ;  /* 0x0000002003037810 */ /* 0x000fe20007f1e0ff */
[----:B------:R-:W-:Y:S04]  /*7240*/  IMAD.MOV.U32 R118, RZ, RZ, R154 ;  /* 0x000000ffff767224 */ /* 0x000fe800078e009a */
[----:B------:R-:W-:Y:S02]  /*7250*/  IMAD.X R0, RZ, RZ, R0, P0 ;  /* 0x000000ffff007224 */ /* 0x000fe400000e0600 */
[C---:B------:R-:W-:Y:S04]  /*7260*/  IMAD.WIDE.U32 R8, R3.reuse, c[0x0][0x208], R118 ;  /* 0x0000820003087a25 */ /* 0x040fe800078e0076 */
[----:B------:R-:W-:Y:S01]  /*7270*/  IMAD R0, R0, c[0x0][0x208], RZ ;  /* 0x0000820000007a24 */ /* 0x000fe200078e02ff */
[C---:B------:R-:W-:Y:S03]  /*7280*/  LEA R4, P0, R8.reuse, c[0x0][0x1f8], 0x1 ;  /* 0x00007e0008047a11 */ /* 0x040fe600078008ff */
[----:B------:R-:W-:Y:S04]  /*7290*/  IMAD R0, R3, c[0x0][0x20c], R0 ;  /* 0x0000830003007a24 */ /* 0x000fe800078e0200 */
        /* <DEDUP_REMOVED lines=18> */
.L_x_1060:
[----:B------:R-:W-:Y:S05]  /*73c0*/  BSYNC B0 ;  /* 0x0000000000007941 */ /* 0x000fea0003800000 */
.L_x_1059:
        /* <DEDUP_REMOVED lines=8> */
[C---:B------:R-:W-:Y:S01]  /*7450*/  IMAD R0, R4.reuse, UR8, RZ ;  /* 0x0000000804007c24 */ /* 0x040fe2000f8e02ff */
[----:B------:R-:W-:Y:S01]  /*7460*/  P2R R7, PR, RZ, 0x4 ;  /* 0x00000004ff077803 */ /* 0x000fe20000000000 */
[----:B------:R-:W-:Y:S01]  /*7470*/  IMAD.WIDE.U32 R8, R4, UR14, R8 ;  /* 0x0000000e04087c25 */ /* 0x000fe2000f8e0008 */
[----:B------:R-:W-:Y:S02]  /*7480*/  ISETP.NE.AND P2, PT, R114, RZ, PT ;  /* 0x000000ff7200720c */ /* 0x000fe40003f45270 */
[----:B------:R-:W-:Y:S01]  /*7490*/  P2R R5, PR, RZ, 0x2 ;  /* 0x00000002ff057803 */ /* 0x000fe20000000000 */
[----:B------:R-:W-:Y:S01]  /*74a0*/  IMAD R0, R3, UR14, R0 ;  /* 0x0000000e03007c24 */ /* 0x000fe2000f8e0200 */
[----:B------:R-:W-:Y:S03]  /*74b0*/  ISETP.NE.AND P1, PT, R113, RZ, PT ;  /* 0x000000ff7100720c */ /* 0x000fe60003f25270 */
[----:B------:R-:W-:Y:S01]  /*74c0*/  IMAD.IADD R0, R9, 0x1, R0 ;  /* 0x0000000109007824 */ /* 0x000fe200078e0200 */
[C---:B------:R-:W-:Y:S04]  /*74d0*/  @P3 LEA R20, P0, R8.reuse, c[0x0][0x220], 0x1 ;  /* 0x0000880008143a11 */ /* 0x040fe800078008ff */
[----:B------:R-:W-:Y:S02]  /*74e0*/  @P3 LEA.HI.X R21, R8, c[0x0][0x224], R0, 0x1, P0 ;  /* 0x0000890008153a11 */ /* 0x000fe400000f0c00 */
[----:B------:R-:W-:Y:S03]  /*74f0*/  ISETP.GE.AND P0, PT, R116, 0x21, PT ;  /* 0x000000217400780c */ /* 0x000fe60003f06270 */
[----:B------:R-:W-:Y:S01]  /*7500*/  @!PT LDS RZ, [RZ] ;  /* 0x00000000fffff984 */ /* 0x000fe20000000800 */
[----:B------:R-:W-:Y:S01]  /*7510*/  @!PT LDS RZ, [RZ] ;  /* 0x00000000fffff984 */ /* 0x000fe20000000800 */
[----:B------:R-:W-:Y:S01]  /*7520*/  @!PT LDS RZ, [RZ] ;  /* 0x00000000fffff984 */ /* 0x000fe20000000800 */
[----:B------:R1:W-:Y:S01]  /*7530*/  @P3 LDGSTS.E.BYPASS.LTC128B.128 [R110+0xa080], [R20.64], !P2 ;  /* 0x0a080000146e3fae */ /* 0x0003e2000d101d52 */
[----:B------:R-:W-:Y:S03]  /*7540*/  ISETP.NE.AND P2, PT, R7, RZ, PT ;  /* 0x000000ff0700720c */ /* 0x000fe60003f45270 */
[----:B------:R1:W-:Y:S06]  /*7550*/  @P3 LDGSTS.E.BYPASS.LTC128B.128 [R110+0xb880], [R20.64+0x80], !P1 ;  /* 0x0b880080146e3fae */ /* 0x0003ec000c901d52 */
[----:B------:R-:W-:Y:S04]  /*7560*/  @P0 IADD3 R3, P4, R8, UR12, RZ ;  /* 0x0000000c08030c10 */ /* 0x000fe8000ff9e0ff */
[----:B------:R-:W-:Y:S02]  /*7570*/  @P0 IADD3.X R0, R0, UR11, RZ, P4, !PT ;  /* 0x0000000b00000c10 */ /* 0x000fe4000a7fe4ff */
[C---:B------:R-:W-:Y:S04]  /*7580*/  @P0 LEA R8, P4, R3.reuse, c[0x0][0x220], 0x1 ;  /* 0x0000880003080a11 */ /* 0x040fe800078808ff */
[----:B------:R-:W-:Y:S02]  /*7590*/  @P0 LEA.HI.X R9, R3, c[0x0][0x224], R0, 0x1, P4 ;  /* 0x0000890003090a11 */ /* 0x000fe400020f0c00 */
[----:B------:R-:W-:Y:S11]  /*75a0*/  ISETP.NE.AND P4, PT, R112, RZ, PT ;  /* 0x000000ff7000720c */ /* 0x000ff60003f85270 */
[----:B------:R-:W-:Y:S02]  /*75b0*/  @!UPT UIADD3 URZ, URZ, URZ, URZ ;  /* 0x0000003f3f3ff290 */ /* 0x000fe4000fffe03f */
[----:B------:R1:W-:Y:S04]  /*75c0*/  @P3 LDGSTS.E.BYPASS.LTC128B.128 [R110+0xd080], [R20.64+0x100], !P4 ;  /* 0x0d080100146e3fae */ /* 0x0003e8000e101d52 */
[----:B------:R1:W-:Y:S01]  /*75d0*/  @P3 LDGSTS.E.BYPASS.LTC128B.128 [R110+0xe880], [R20.64+0x180], !P6 ;  /* 0x0e880180146e3fae */ /* 0x0003e2000f101d52 */
[----:B------:R-:W-:Y:S11]  /*75e0*/  ISETP.NE.AND P3, PT, R114, RZ, PT ;  /* 0x000000ff7200720c */ /* 0x000ff60003f65270 */
[----:B------:R-:W-:Y:S02]  /*75f0*/  @!UPT UIADD3 URZ, URZ, URZ, URZ ;  /* 0x0000003f3f3ff290 */ /* 0x000fe4000fffe03f */
[----:B------:R1:W-:Y:S04]  /*7600*/  @P0 LDGSTS.E.BYPASS.LTC128B.128 [R110+0xb080], [R8.64], !P3 ;  /* 0x0b080000086e0fae */ /* 0x0003e8000d901d52 */
[----:B------:R1:W-:Y:S01]  /*7610*/  @P0 LDGSTS.E.BYPASS.LTC128B.128 [R110+0xc880], [R8.64+0x80], !P1 ;  /* 0x0c880080086e0fae */ /* 0x0003e2000c901d52 */
[----:B------:R-:W-:Y:S03]  /*7620*/  ISETP.NE.AND P1, PT, R5, RZ, PT ;  /* 0x000000ff0500720c */ /* 0x000fe60003f25270 */
[----:B------:R1:W-:Y:S04]  /*7630*/  @P0 LDGSTS.E.BYPASS.LTC128B.128 [R110+0xe080], [R8.64+0x100], !P4 ;  /* 0x0e080100086e0fae */ /* 0x0003e8000e101d52 */
[----:B------:R1:W-:Y:S04]  /*7640*/  @P0 LDGSTS.E.BYPASS.LTC128B.128 [R110+0xf880], [R8.64+0x180], !P6 ;  /* 0x0f880180086e0fae */ /* 0x0003e8000f101d52 */
.L_x_1061:
[----:B------:R-:W0:Y:S01]  /*7650*/  LDGDEPBAR ;  /* 0x00000000000079af */ /* 0x000e220000000000 */
[----:B------:R-:W-:Y:S01]  /*7660*/  IADD3 R53, R53, -0x1, RZ ;  /* 0xffffffff35357810 */ /* 0x000fe20007ffe0ff */
[----:B------:R-:W-:-:S05]  /*7670*/  @P5 BRA `(.L_x_1062) ;  /* 0xffffa49000005947 */ /* 0x000fca000383ffff */
[----:B------:R-:W2:Y:S04]  /*7680*/  LDL R3, [R1+0x64] ;  /* 0x0000640001037983 */ /* 0x000ea80000100800 */
[----:B------:R3:W5:Y:S04]  /*7690*/  LDL R0, [R1+0x58] ;  /* 0x0000580001007983 */ /* 0x0007680000100800 */
[----:B------:R-:W-:Y:S01]  /*76a0*/  BAR.SYNC.DEFER_BLOCKING 0x0 ;  /* 0x0000000000007b1d */ /* 0x000fe20000010000 */
[----:B-12---:R-:W-:-:S05]  /*76b0*/  IADD3 R5, R3, 0x2f, RZ ;  /* 0x0000002f03057810 */ /* 0x006fca0007ffe0ff */
[----:B------:R-:W-:-:S05]  /*76c0*/  IMAD.HI R5, R5, 0x2aaaaaab, RZ ;  /* 0x2aaaaaab05057827 */ /* 0x000fca00078e02ff */
[----:B------:R-:W-:-:S04]  /*76d0*/  SHF.R.U32.HI R168, RZ, 0x1f, R5 ;  /* 0x0000001fffa87819 */ /* 0x000fc80000011605 */
[----:B------:R-:W-:Y:S02]  /*76e0*/  LEA.HI.SX32 R168, R5, R168, 0x1d ;  /* 0x000000a805a87211 */ /* 0x000fe400078feaff */
.L_x_1022:
[----:B---3--:R-:W-:Y:S01]  /*76f0*/  IMAD.MOV.U32 R2, RZ, RZ, c[0x0][0x2c4] ;  /* 0x0000b100ff027624 */ /* 0x008fe200078e00ff */
[----:B------:R1:W-:Y:S04]  /*7700*/  STL.64 [R1], R224 ;  /* 0x000000e001007387 */ /* 0x0003e80000100a00 */
[----:B------:R-:W-:Y:S02]  /*7710*/  ISETP.NE.AND P2, PT, R2, 0x1, PT ;  /* 0x000000010200780c */ /* 0x000fe40003f45270 */
[----:B------:R-:W-:-:S05]  /*7720*/  IADD3 R2, R93, 0x7f, RZ ;  /* 0x0000007f5d027810 */ /* 0x000fca0007ffe0ff */
[----:B------:R-:W-:-:S06]  /*7730*/  IMAD.MOV.U32 R6, RZ, RZ, R2 ;  /* 0x000000ffff067224 */ /* 0x000fcc00078e0002 */
[----:B------:R-:W-:-:S04]  /*7740*/  @P2 IMAD.HI.U32 R4, R2, c[0x0][0x2c8], RZ ;  /* 0x0000b20002042a27 */ /* 0x000fc800078e00ff */
[----:B------:R-:W-:Y:S01]  /*7750*/  IMAD.MOV.U32 R2, RZ, RZ, c[0x0][0x32c] ;  /* 0x0000cb00ff027624 */ /* 0x000fe200078e00ff */
[----:B------:R-:W-:-:S04]  /*7760*/  @P2 SHF.R.U32.HI R6, RZ, c[0x0][0x2cc], R4 ;  /* 0x0000b300ff062a19 */ /* 0x000fc80000011604 */
[----:B------:R-:W-:Y:S02]  /*7770*/  ISETP.GE.AND P1, PT, R2, 0x1, PT ;  /* 0x000000010200780c */ /* 0x000fe40003f26270 */
[----:B------:R-:W-:-:S05]  /*7780*/  IADD3 R5, R6, 0x1, R3 ;  /* 0x0000000106057810 */ /* 0x000fca0007ffe003 */
[----:B-----5:R-:W-:-:S05]  /*7790*/  IMAD.IADD R5, R5, 0x1, -R0 ;  /* 0x0000000105057824 */ /* 0x020fca00078e0a00 */
[----:B------:R-:W-:Y:S01]  /*77a0*/  IADD3 R6, R5, c[0x0][0x328], RZ ;  /* 0x0000ca0005067a10 */ /* 0x000fe20007ffe0ff */
[----:B------:R-:W-:Y:S05]  /*77b0*/  @!P1 BRA `(.L_x_1063) ;  /* 0x0000010000009947 */ /* 0x000fea0003800000 */
[C---:B-1----:R-:W-:Y:S01]  /*77c0*/  ISETP.GT.AND P0, PT, R5.reuse, RZ, PT ;  /* 0x000000ff0500720c */ /* 0x042fe20003f04270 */
[----:B------:R-:W-:Y:S01]  /*77d0*/  BSSY B0, `(.L_x_1064) ;  /* 0x000000c000007945 */ /* 0x000fe20003800000 */
        /* <DEDUP_REMOVED lines=8> */
.L_x_1065:
[----:B------:R-:W-:-:S13]  /*7860*/  ISETP.NE.AND P0, PT, R2, 0x1, PT ;  /* 0x000000010200780c */ /* 0x000fda0003f05270 */
[----:B------:R-:W-:-:S05]  /*7870*/  @P0 IMAD.HI.U32 R4, R7, c[0x0][0x330], RZ ;  /* 0x0000cc0007040a27 */ /* 0x000fca00078e00ff */
[----:B------:R-:W-:Y:S02]  /*7880*/  @P0 SHF.R.U32.HI R7, RZ, c[0x0][0x334], R4 ;  /* 0x0000cd00ff070a19 */ /* 0x000fe40000011604 */
.L_x_1066:
[----:B------:R-:W-:Y:S05]  /*7890*/  BSYNC B0 ;  /* 0x0000000000007941 */ /* 0x000fea0003800000 */
.L_x_1064:
[----:B------:R-:W-:-:S05]  /*78a0*/  IMAD R7, R7, R2, c[0x0][0x32c] ;  /* 0x0000cb0007077624 */ /* 0x000fca00078e0202 */
[----:B------:R-:W-:-:S04]  /*78b0*/  IMNMX R6, R6, R7, PT ;  /* 0x0000000706067217 */ /* 0x000fc80003800200 */
.L_x_1063:
[----:B-1----:R-:W-:Y:S01]  /*78c0*/  IADD3 R6, R6, 0x2f, RZ ;  /* 0x0000002f06067810 */ /* 0x002fe20007ffe0ff */
[----:B------:R-:W-:-:S04]  /*78d0*/  @P2 IMAD.HI.U32 R5, R93, c[0x0][0x2c8], RZ ;  /* 0x0000b2005d052a27 */ /* 0x000fc800078e00ff */
[----:B------:R-:W-:-:S04]  /*78e0*/  IMAD.HI R6, R6, 0x2aaaaaab, RZ ;  /* 0x2aaaaaab06067827 */ /* 0x000fc800078e02ff */
[----:B------:R-:W-:Y:S01]  /*78f0*/  IMAD.MOV.U32 R4, RZ, RZ, R93 ;  /* 0x000000ffff047224 */ /* 0x000fe200078e005d */
[----:B------:R-:W-:Y:S02]  /*7900*/  @P2 SHF.R.U32.HI R4, RZ, c[0x0][0x2cc], R5 ;  /* 0x0000b300ff042a19 */ /* 0x000fe40000011605 */
[----:B------:R-:W-:Y:S02]  /*7910*/  SHF.R.U32.HI R5, RZ, 0x1f, R6 ;  /* 0x0000001fff057819 */ /* 0x000fe40000011606 */
[----:B------:R-:W-:Y:S02]  /*7920*/  IADD3 R4, R4, R3, -R0 ;  /* 0x0000000304047210 */ /* 0x000fe40007ffe800 */
[----:B------:R-:W-:Y:S02]  /*7930*/  LEA.HI.SX32 R7, R6, R5, 0x1d ;  /* 0x0000000506077211 */ /* 0x000fe400078feaff */
[----:B------:R-:W-:Y:S02]  /*7940*/  IADD3 R5, R4, -c[0x0][0x324], RZ ;  /* 0x8000c90004057a10 */ /* 0x000fe40007ffe0ff */
[----:B------:R-:W-:Y:S01]  /*7950*/  IMNMX R168, R7, R168, PT ;  /* 0x000000a807a87217 */ /* 0x000fe20003800200 */
[----:B------:R-:W-:Y:S05]  /*7960*/  @!P1 BRA `(.L_x_1067) ;  /* 0x000000f000009947 */ /* 0x000fea0003800000 */
[----:B------:R-:W-:Y:S01]  /*7970*/  ISETP.GT.AND P0, PT, R4, -0x1, PT ;  /* 0xffffffff0400780c */ /* 0x000fe20003f04270 */
[----:B------:R-:W-:-:S12]  /*7980*/  BSSY B0, `(.L_x_1068) ;  /* 0x000000b000007945 */ /* 0x000fd80003800000 */
[----:B------:R-:W-:Y:S05]  /*7990*/  @P0 BRA `(.L_x_1069) ;  /* 0x0000006000000947 */ /* 0x000fea0003800000 */
[----:B------:R-:W-:Y:S02]  /*79a0*/  ISETP.NE.AND P0, PT, R2, 0x1, PT ;  /* 0x000000010200780c */ /* 0x000fe40003f05270 */
[----:B------:R-:W-:-:S11]  /*79b0*/  LOP3.LUT R4, RZ, R4, RZ, 0x33, !PT ;  /* 0x00000004ff047212 */ /* 0x000fd600078e33ff */
[----:B------:R-:W-:-:S05]  /*79c0*/  @P0 IMAD.HI.U32 R2, R4, c[0x0][0x330], RZ ;  /* 0x0000cc0004020a27 */ /* 0x000fca00078e00ff */
[----:B------:R-:W-:-:S04]  /*79d0*/  @P0 SHF.R.U32.HI R4, RZ, c[0x0][0x334], R2 ;  /* 0x0000cd00ff040a19 */ /* 0x000fc80000011602 */
[----:B------:R-:W-:Y:S01]  /*79e0*/  LOP3.LUT R4, RZ, R4, RZ, 0x33, !PT ;  /* 0x00000004ff047212 */ /* 0x000fe200078e33ff */
[----:B------:R-:W-:Y:S05]  /*79f0*/  BRA `(.L_x_1070) ;  /* 0x0000003000007947 */ /* 0x000fea0003800000 */
.L_x_1069:
[----:B------:R-:W-:-:S13]  /*7a00*/  ISETP.NE.AND P0, PT, R2, 0x1, PT ;  /* 0x000000010200780c */ /* 0x000fda0003f05270 */
[----:B------:R-:W-:-:S05]  /*7a10*/  @P0 IMAD.HI.U32 R2, R4, c[0x0][0x330], RZ ;  /* 0x0000cc0004020a27 */ /* 0x000fca00078e00ff */
[----:B------:R-:W-:Y:S02]  /*7a20*/  @P0 SHF.R.U32.HI R4, RZ, c[0x0][0x334], R2 ;  /* 0x0000cd00ff040a19 */ /* 0x000fe40000011602 */
.L_x_1070:
[----:B------:R-:W-:Y:S05]  /*7a30*/  BSYNC B0 ;  /* 0x0000000000007941 */ /* 0x000fea0003800000 */
.L_x_1068:
[----:B------:R-:W-:-:S05]  /*7a40*/  IMAD R4, R4, c[0x0][0x32c], RZ ;  /* 0x0000cb0004047a24 */ /* 0x000fca00078e02ff */
[----:B------:R-:W-:-:S05]  /*7a50*/  IMNMX R5, R5, R4, !PT ;  /* 0x0000000405057217 */ /* 0x000fca0007800200 */
.L_x_1067:
[----:B------:R-:W-:Y:S01]  /*7a60*/  IMAD.HI R2, R5, 0x2aaaaaab, RZ ;  /* 0x2aaaaaab05027827 */ /* 0x000fe200078e02ff */
[----:B------:R-:W-:Y:S01]  /*7a70*/  PLOP3.LUT P1, PT, PT, PT, PT, 0x80, 0x0 ;  /* 0x000000000000781c */ /* 0x000fe20003f2f070 */
[----:B------:R-:W-:Y:S01]  /*7a80*/  CS2R R130, SRZ ;  /* 0x0000000000827805 */ /* 0x000fe2000001ff00 */
[----:B------:R-:W-:Y:S01]  /*7a90*/  CS2R R128, SRZ ;  /* 0x0000000000807805 */ /* 0x000fe2000001ff00 */
[----:B------:R-:W-:Y:S01]  /*7aa0*/  CS2R R126, SRZ ;  /* 0x00000000007e7805 */ /* 0x000fe2000001ff00 */
[----:B------:R-:W-:Y:S01]  /*7ab0*/  SHF.R.U32.HI R229, RZ, 0x1f, R2 ;  /* 0x0000001fffe57819 */ /* 0x000fe20000011602 */
[----:B------:R-:W-:Y:S01]  /*7ac0*/  CS2R R124, SRZ ;  /* 0x00000000007c7805 */ /* 0x000fe2000001ff00 */
[----:B------:R-:W-:Y:S01]  /*7ad0*/  CS2R R122, SRZ ;  /* 0x00000000007a7805 */ /* 0x000fe2000001ff00 */
[----:B------:R-:W-:Y:S01]  /*7ae0*/  CS2R R120, SRZ ;  /* 0x0000000000787805 */ /* 0x000fe2000001ff00 */
[----:B------:R-:W-:Y:S01]  /*7af0*/  LEA.HI.SX32 R229, R2, R229, 0x1d ;  /* 0x000000e502e57211 */ /* 0x000fe200078feaff */
[----:B------:R-:W-:Y:S01]  /*7b00*/  CS2R R118, SRZ ;  /* 0x0000000000767805 */ /* 0x000fe2000001ff00 */
[----:B------:R-:W-:Y:S01]  /*7b10*/  CS2R R116, SRZ ;  /* 0x0000000000747805 */ /* 0x000fe2000001ff00 */
[----:B------:R-:W-:Y:S01]  /*7b20*/  CS2R R114, SRZ ;  /* 0x0000000000727805 */ /* 0x000fe2000001ff00 */
[----:B------:R-:W-:Y:S01]  /*7b30*/  IMNMX R229, RZ, R229, !PT ;  /* 0x000000e5ffe57217 */ /* 0x000fe20007800200 */
[----:B------:R-:W-:Y:S01]  /*7b40*/  CS2R R112, SRZ ;  /* 0x0000000000707805 */ /* 0x000fe2000001ff00 */
[----:B------:R-:W-:Y:S01]  /*7b50*/  CS2R R110, SRZ ;  /* 0x00000000006e7805 */ /* 0x000fe2000001ff00 */
[----:B------:R-:W-:Y:S01]  /*7b60*/  CS2R R108, SRZ ;  /* 0x00000000006c7805 */ /* 0x000fe2000001ff00 */
[----:B------:R-:W-:Y:S01]  /*7b70*/  ISETP.GT.AND P0, PT, R168, R229, PT ;  /* 0x000000e5a800720c */ /* 0x000fe20003f04270 */
        /* <DEDUP_REMOVED lines=54> */
[----:B------:R-:W-:Y:S05]  /*7ee0*/  @!P0 BRA `(.L_x_1071) ;  /* 0x0000f23000008947 */ /* 0x000fea0003800000 */
[----:B------:R-:W3:Y:S01]  /*7ef0*/  LDL R6, [R1+0x4c] ;  /* 0x00004c0001067983 */ /* 0x000ee20000100800 */
[----:B------:R-:W-:-:S03]  /*7f00*/  ISETP.NE.U32.AND P0, PT, RZ, c[0x0][0x340], PT ;  /* 0x0000d000ff007a0c */ /* 0x000fc60003f05070 */
[----:B------:R-:W4:Y:S01]  /*7f10*/  LDL R17, [R1+0x50] ;  /* 0x0000500001117983 */ /* 0x000f220000100800 */
[----:B------:R-:W-:Y:S01]  /*7f20*/  ISETP.NE.AND.EX P0, PT, RZ, c[0x0][0x344], PT, P0 ;  /* 0x0000d100ff007a0c */ /* 0x000fe20003f05300 */
[----:B------:R-:W-:Y:S02]  /*7f30*/  IMAD R4, R94, c[0x0][0x1e8], RZ ;  /* 0x00007a005e047a24 */ /* 0x000fe400078e02ff */
[----:B------:R-:W-:Y:S01]  /*7f40*/  IMAD.WIDE.U32 R18, R223, c[0x0][0x1e8], RZ ;  /* 0x00007a00df127a25 */ /* 0x000fe200078e00ff */
[----:B------:R-:W-:Y:S01]  /*7f50*/  SHF.R.S32.HI R59, RZ, 0x1f, R224 ;  /* 0x0000001fff3b7819 */ /* 0x000fe200000114e0 */
[----:B------:R-:W-:-:S08]  /*7f60*/  ULDC.64 UR4, c[0x0][0x18] ;  /* 0x0000060000047ab9 */ /* 0x000fd00000000a00 */
[----:B------:R-:W-:-:S04]  /*7f70*/  @P0 IMAD.MOV.U32 R9, RZ, RZ, 0x4 ;  /* 0x00000004ff090424 */ /* 0x000fc800078e00ff */
[----:B------:R-:W-:-:S05]  /*7f80*/  @P0 IMAD.WIDE R8, R226, R9, c[0x0][0x340] ;  /* 0x0000d000e2080625 */ /* 0x000fca00078e0209 */
[----:B------:R1:W5:Y:S01]  /*7f90*/  @P0 LDG.E R2, [R8.64] ;  /* 0x0000001208020981 */ /* 0x000362000c1e1900 */
[----:B------:R-:W-:Y:S02]  /*7fa0*/  IMAD R5, R223, c[0x0][0x1ec], R4 ;  /* 0x00007b00df057a24 */ /* 0x000fe400078e0204 */
[----:B------:R-:W-:Y:S02]  /*7fb0*/  IMAD R4, R94, c[0x0][0x210], RZ ;  /* 0x000084005e047a24 */ /* 0x000fe400078e02ff */
[----:B------:R-:W-:Y:S02]  /*7fc0*/  IMAD.IADD R19, R19, 0x1, R5 ;  /* 0x0000000113137824 */ /* 0x000fe400078e0205 */
[----:B------:R-:W-:Y:S01]  /*7fd0*/  IMAD.WIDE.U32 R10, R223, c[0x0][0x210], RZ ;  /* 0x00008400df0a7a25 */ /* 0x000fe200078e00ff */
[----:B------:R-:W-:-:S03]  /*7fe0*/  LEA.HI R248, R59, R224, RZ, 0x3 ;  /* 0x000000e03bf87211 */ /* 0x000fc600078f18ff */
[----:B------:R-:W-:Y:S01]  /*7ff0*/  IMAD R7, R223, c[0x0][0x214], R4 ;  /* 0x00008500df077a24 */ /* 0x000fe200078e0204 */
[----:B------:R-:W-:-:S03]  /*8000*/  LOP3.LUT R57, R248, 0xfffffff8, RZ, 0xc0, !PT ;  /* 0xfffffff8f8397812 */ /* 0x000fc600078ec0ff */
[----:B------:R-:W-:Y:S01]  /*8010*/  IMAD.IADD R11, R7, 0x1, R11 ;  /* 0x00000001070b7824 */ /* 0x000fe200078e020b */
[----:B------:R-:W-:Y:S01]  /*8020*/  LEA.HI R13, R59, R224, RZ, 0x4 ;  /* 0x000000e03b0d7211 */ /* 0x000fe200078f20ff */
[----:B------:R-:W-:Y:S01]  /*8030*/  IMAD R22, R94, c[0x0][0x1b8], RZ ;  /* 0x00006e005e167a24 */ /* 0x000fe200078e02ff */
[----:B------:R-:W-:Y:S01]  /*8040*/  UIADD3 UR4, UP0, UR4, 0x10080, URZ ;  /* 0x0001008004047890 */ /* 0x000fe2000ff1e03f */
[----:B------:R-:W-:Y:S01]  /*8050*/  IMAD.IADD R57, R224, 0x1, -R57 ;  /* 0x00000001e0397824 */ /* 0x000fe200078e0a39 */
[----:B------:R-:W-:Y:S01]  /*8060*/  SHF.R.S32.HI R58, RZ, 0x4, R13 ;  /* 0x00000004ff3a7819 */ /* 0x000fe2000001140d */
[----:B------:R-:W-:Y:S01]  /*8070*/  IMAD R22, R223, c[0x0][0x1bc], R22 ;  /* 0x00006f00df167a24 */ /* 0x000fe200078e0216 */
[----:B------:R-:W-:Y:S01]  /*8080*/  UIADD3.X UR5, URZ, UR5, URZ, UP0, !UPT ;  /* 0x000000053f057290 */ /* 0x000fe200087fe43f */
[----:B------:R-:W-:Y:S01]  /*8090*/  ISETP.NE.U32.AND P1, PT, RZ, c[0x0][0x348], PT ;  /* 0x0000d200ff007a0c */ /* 0x000fe20003f25070 */
[----:B------:R-:W-:Y:S01]  /*80a0*/  IMAD.SHL.U32 R228, R57, 0x8, RZ ;  /* 0x0000000839e47824 */ /* 0x000fe200078e00ff */
[----:B------:R-:W-:-:S02]  /*80b0*/  SHF.R.S32.HI R248, RZ, 0x3, R248 ;  /* 0x00000003fff87819 */ /* 0x000fc400000114f8 */
[----:B------:R-:W-:Y:S01]  /*80c0*/  ISETP.NE.AND.EX P1, PT, RZ, c[0x0][0x34c], PT, P1 ;  /* 0x0000d300ff007a0c */ /* 0x000fe20003f25310 */
[----:B-1----:R-:W-:Y:S01]  /*80d0*/  IMAD.U32 R8, RZ, RZ, UR4 ;  /* 0x00000004ff087e24 */ /* 0x002fe2000f8e00ff */
[----:B------:R-:W-:Y:S01]  /*80e0*/  IADD3 R227, R228, 0x80, RZ ;  /* 0x00000080e4e37810 */ /* 0x000fe20007ffe0ff */
[----:B------:R-:W-:Y:S01]  /*80f0*/  IMAD.U32 R9, RZ, RZ, UR5 ;  /* 0x00000005ff097e24 */ /* 0x000fe2000f8e00ff */
[----:B------:R-:W-:-:S04]  /*8100*/  SEL R14, R226, RZ, !P1 ;  /* 0x000000ffe20e7207 */ /* 0x000fc80004800000 */
[----:B------:R1:W-:Y:S01]  /*8110*/  STL.64 [R1+0x8], R8 ;  /* 0x0000080801007387 */ /* 0x0003e20000100a00 */
[----:B------:R-:W-:Y:S02]  /*8120*/  LOP3.LUT R196, R196, 0xfffffbff, RZ, 0xc0, !PT ;  /* 0xfffffbffc4c47812 */ /* 0x000fe400078ec0ff */
[C---:B------:R-:W-:Y:S01]  /*8130*/  IADD3 R225, R228.reuse, 0xc0, RZ ;  /* 0x000000c0e4e17810 */ /* 0x040fe20007ffe0ff */
[----:B------:R2:W-:Y:S01]  /*8140*/  STL [R1+0x10], R0 ;  /* 0x0000100001007387 */ /* 0x0005e20000100800 */
[C---:B------:R-:W-:Y:S02]  /*8150*/  ISETP.GE.AND P6, PT, R228.reuse, c[0x0][0x1d4], PT ;  /* 0x00007500e4007a0c */ /* 0x040fe40003fc6270 */
[----:B------:R-:W-:Y:S02]  /*8160*/  IADD3 R230, R228, 0x40, RZ ;  /* 0x00000040e4e67810 */ /* 0x000fe40007ffe0ff */
[----:B------:R-:W-:Y:S02]  /*8170*/  ISETP.GE.AND P5, PT, R227, c[0x0][0x198], PT ;  /* 0x00006600e3007a0c */ /* 0x000fe40003fa6270 */
[----:B------:R-:W-:-:S02]  /*8180*/  ISETP.GE.AND P4, PT, R225, c[0x0][0x198], PT ;  /* 0x00006600e1007a0c */ /* 0x000fc40003f86270 */
[----:B------:R-:W-:Y:S02]  /*8190*/  IADD3 R81, R168, -0x1, RZ ;  /* 0xffffffffa8517810 */ /* 0x000fe40007ffe0ff */
[----:B------:R-:W-:Y:S02]  /*81a0*/  ISETP.GE.AND P3, PT, R228, c[0x0][0x198], PT ;  /* 0x00006600e4007a0c */ /* 0x000fe40003f66270 */
[----:B------:R-:W-:Y:S02]  /*81b0*/  SEL R56, RZ, 0x1, P6 ;  /* 0x00000001ff387807 */ /* 0x000fe40003000000 */
[----:B---3--:R-:W-:-:S05]  /*81c0*/  SHF.R.S32.HI R5, RZ, 0x1f, R6 ;  /* 0x0000001fff057819 */ /* 0x008fca0000011406 */
[----:B------:R-:W-:-:S04]  /*81d0*/  IMAD R5, R5, c[0x0][0x178], RZ ;  /* 0x00005e0005057a24 */ /* 0x000fc800078e02ff */
[C---:B------:R-:W-:Y:S02]  /*81e0*/  IMAD R4, R6.reuse, c[0x0][0x17c], R5 ;  /* 0x00005f0006047a24 */ /* 0x040fe400078e0205 */
[----:B------:R-:W-:-:S04]  /*81f0*/  IMAD.WIDE.U32 R6, R6, c[0x0][0x178], RZ ;  /* 0x00005e0006067a25 */ /* 0x000fc800078e00ff */
[----:B------:R-:W-:Y:S02]  /*8200*/  IMAD.IADD R5, R7, 0x1, R4 ;  /* 0x0000000107057824 */ /* 0x000fe400078e0204 */
[----:B------:R-:W-:Y:S01]  /*8210*/  IMAD.MOV.U32 R4, RZ, RZ, R6 ;  /* 0x000000ffff047224 */ /* 0x000fe200078e0006 */
[----:B------:R-:W-:-:S03]  /*8220*/  LEA.HI R7, R13, R58, RZ, 0x1 ;  /* 0x0000003a0d077211 */ /* 0x000fc600078f08ff */
[----:B------:R-:W-:Y:S01]  /*8230*/  IMAD.WIDE.U32 R4, R223, c[0x0][0x1b8], R4 ;  /* 0x00006e00df047a25 */ /* 0x000fe200078e0004 */
[----:B------:R-:W-:-:S03]  /*8240*/  LOP3.LUT R7, R7, 0xfffffffe, RZ, 0xc0, !PT ;  /* 0xfffffffe07077812 */ /* 0x000fc600078ec0ff */
[----:B------:R-:W-:Y:S01]  /*8250*/  IMAD.IADD R23, R5, 0x1, R22 ;  /* 0x0000000105177824 */ /* 0x000fe200078e0216 */
[----:B------:R-:W-:Y:S01]  /*8260*/  SHF.R.S32.HI R5, RZ, 0x1f, R226 ;  /* 0x0000001fff057819 */ /* 0x000fe200000114e2 */
[----:B------:R-:W-:Y:S02]  /*8270*/  IMAD.MOV.U32 R22, RZ, RZ, R4 ;  /* 0x000000ffff167224 */ /* 0x000fe400078e0004 */
[----:B------:R-:W-:Y:S01]  /*8280*/  IMAD R4, R57, 0x20, R248 ;  /* 0x0000002039047824 */ /* 0x000fe200078e02f8 */
[----:B------:R-:W-:Y:S01]  /*8290*/  SEL R15, R5, RZ, !P1 ;  /* 0x000000ff050f7207 */ /* 0x000fe20004800000 */
[----:B------:R-:W-:Y:S01]  /*82a0*/  IMAD.IADD R58, R58, 0x1, -R7 ;  /* 0x000000013a3a7824 */ /* 0x000fe200078e0a07 */
[----:B------:R-:W-:Y:S01]  /*82b0*/  ISETP.GE.AND P1, PT, R227, c[0x0][0x1d4], PT ;  /* 0x00007500e3007a0c */ /* 0x000fe20003f26270 */
[----:B------:R-:W-:Y:S02]  /*82c0*/  IMAD.SHL.U32 R7, R248, 0x40, RZ ;  /* 0x00000040f8077824 */ /* 0x000fe400078e00ff */
[----:B-1----:R-:W-:-:S03]  /*82d0*/  IMAD.IADD R9, R93, 0x1, R4 ;  /* 0x000000015d097824 */ /* 0x002fc600078e0204 */
[----:B------:R-:W-:Y:S01]  /*82e0*/  LOP3.LUT R7, R7, 0x1c0, RZ, 0xc0, !PT ;  /* 0x000001c007077812 */ /* 0x000fe200078ec0ff */
[----:B------:R-:W-:Y:S01]  /*82f0*/  @P2 IMAD.HI.U32 R4, R9, c[0x0][0x2c8], RZ ;  /* 0x0000b20009042a27 */ /* 0x000fe200078e00ff */
[----:B------:R-:W-:Y:S02]  /*8300*/  LOP3.LUT R13, R13, 0xfffffff0, RZ, 0xc0, !PT ;  /* 0xfffffff00d0d7812 */ /* 0x000fe400078ec0ff */
[----:B------:R-:W-:Y:S01]  /*8310*/  LOP3.LUT R21, R7, 0x38, R228, 0xf8, !PT ;  /* 0x0000003807157812 */ /* 0x000fe200078ef8e4 */
[----:B------:R-:W-:Y:S01]  /*8320*/  IMAD R15, R15, c[0x0][0x1c0], RZ ;  /* 0x000070000f0f7a24 */ /* 0x000fe200078e02ff */
[----:B------:R-:W-:Y:S01]  /*8330*/  SHF.R.U32.HI R6, RZ, 0x3, R7 ;  /* 0x00000003ff067819 */ /* 0x000fe20000011607 */
[----:B------:R-:W-:Y:S01]  /*8340*/  IMAD.MOV.U32 R7, RZ, RZ, R9 ;  /* 0x000000ffff077224 */ /* 0x000fe200078e0009 */
[----:B------:R-:W-:Y:S01]  /*8350*/  @P2 SHF.R.U32.HI R7, RZ, c[0x0][0x2cc], R4 ;  /* 0x0000b300ff072a19 */ /* 0x000fe20000011604 */
[----:B------:R-:W-:Y:S01]  /*8360*/  IMAD R20, R14, c[0x0][0x1c4], R15 ;  /* 0x000071000e147a24 */ /* 0x000fe200078e020f */
[----:B------:R-:W-:Y:S01]  /*8370*/  @P1 LOP3.LUT R196, R196, 0x400, RZ, 0xfc, !PT ;  /* 0x00000400c4c41812 */ /* 0x000fe200078efcff */
[----:B------:R-:W-:Y:S01]  /*8380*/  IMAD.WIDE.U32 R14, R14, c[0x0][0x1c0], R22 ;  /* 0x000070000e0e7a25 */ /* 0x000fe200078e0016 */
[----:B------:R-:W-:-:S02]  /*8390*/  ISETP.GE.AND P1, PT, R225, c[0x0][0x1d4], PT ;  /* 0x00007500e1007a0c */ /* 0x000fc40003f26270 */
[----:B------:R-:W-:Y:S01]  /*83a0*/  SHF.R.S32.HI R8, RZ, 0x1f, R7 ;  /* 0x0000001fff087819 */ /* 0x000fe20000011407 */
[----:B------:R-:W-:Y:S01]  /*83b0*/  IMAD.IADD R13, R224, 0x1, -R13 ;  /* 0x00000001e00d7824 */ /* 0x000fe200078e0a0d */
[----:B------:R-:W-:Y:S01]  /*83c0*/  LOP3.LUT R6, R21, R6, RZ, 0x3c, !PT ;  /* 0x0000000615067212 */ /* 0x000fe200078e3cff */
[----:B------:R-:W-:Y:S02]  /*83d0*/  IMAD.IADD R21, R15, 0x1, R20 ;  /* 0x000000010f157824 */ /* 0x000fe400078e0214 */
[----:B------:R-:W-:Y:S01]  /*83e0*/  IMAD.MOV.U32 R20, RZ, RZ, R14 ;  /* 0x000000ffff147224 */ /* 0x000fe200078e000e */
[----:B------:R-:W-:Y:S01]  /*83f0*/  SHF.R.S32.HI R4, RZ, 0x1f, R13 ;  /* 0x0000001fff047819 */ /* 0x000fe2000001140d */
[----:B------:R-:W-:Y:S02]  /*8400*/  IMAD R8, R8, c[0x0][0x1b0], RZ ;  /* 0x00006c0008087a24 */ /* 0x000fe400078e02ff */
[----:B------:R-:W-:Y:S01]  /*8410*/  IMAD.MOV R14, RZ, RZ, -R7 ;  /* 0x000000ffff0e7224 */ /* 0x000fe200078e0a07 */
[----:B------:R-:W-:Y:S01]  /*8420*/  LOP3.LUT R196, R196, 0xfffffdff, RZ, 0xc0, !PT ;  /* 0xfffffdffc4c47812 */ /* 0x000fe200078ec0ff */
[----:B------:R-:W-:-:S02]  /*8430*/  IMAD R8, R7, c[0x0][0x1b4], R8 ;  /* 0x00006d0007087a24 */ /* 0x000fc400078e0208 */
[----:B------:R-:W-:Y:S01]  /*8440*/  IMAD.WIDE.U32 R20, R7, c[0x0][0x1b0], R20 ;  /* 0x00006c0007147a25 */ /* 0x000fe200078e0014 */
[----:B------:R-:W-:-:S03]  /*8450*/  LEA.HI R7, R4, R13, RZ, 0x3 ;  /* 0x0000000d04077211 */ /* 0x000fc600078f18ff */
[----:B------:R-:W-:Y:S01]  /*8460*/  IMAD R14, R14, c[0x0][0x2c4], R9 ;  /* 0x0000b1000e0e7a24 */ /* 0x000fe200078e0209 */
[----:B------:R-:W-:Y:S01]  /*8470*/  @P1 LOP3.LUT R196, R196, 0x200, RZ, 0xfc, !PT ;  /* 0x00000200c4c41812 */ /* 0x000fe200078efcff */
[----:B------:R-:W-:Y:S01]  /*8480*/  IMAD.IADD R9, R21, 0x1, R8 ;  /* 0x0000000115097824 */ /* 0x000fe200078e0208 */
[----:B------:R-:W-:Y:S01]  /*8490*/  ISETP.NE.U32.AND P1, PT, RZ, c[0x0][0x350], PT ;  /* 0x0000d400ff007a0c */ /* 0x000fe20003f25070 */
[----:B-----5:R-:W-:Y:S01]  /*84a0*/  @P0 IMAD.MOV.U32 R22, RZ, RZ, R2 ;  /* 0x000000ffff160224 */ /* 0x020fe200078e0002 */
[----:B------:R-:W-:Y:S01]  /*84b0*/  LOP3.LUT R12, R7, 0xfffffff8, RZ, 0xc0, !PT ;  /* 0xfffffff8070c7812 */ /* 0x000fe200078ec0ff */
[----:B------:R-:W-:Y:S01]  /*84c0*/  @!P0 IMAD.MOV.U32 R22, RZ, RZ, R226 ;  /* 0x000000ffff168224 */ /* 0x000fe200078e00e2 */
[----:B------:R-:W-:Y:S01]  /*84d0*/  @P0 SHF.R.S32.HI R23, RZ, 0x1f, R2 ;  /* 0x0000001fff170819 */ /* 0x000fe20000011402 */
[----:B------:R-:W-:Y:S01]  /*84e0*/  @!P0 IMAD.MOV.U32 R23, RZ, RZ, R5 ;  /* 0x000000ffff178224 */ /* 0x000fe200078e0005 */
[----:B------:R-:W-:Y:S02]  /*84f0*/  SHF.R.S32.HI R21, RZ, 0x1f, R14 ;  /* 0x0000001fff157819 */ /* 0x000fe4000001140e */
[----:B------:R-:W-:Y:S01]  /*8500*/  ISETP.NE.AND.EX P1, PT, RZ, c[0x0][0x354], PT, P1 ;  /* 0x0000d500ff007a0c */ /* 0x000fe20003f25310 */
[----:B------:R-:W-:Y:S01]  /*8510*/  IMAD.IADD R12, R13, 0x1, -R12 ;  /* 0x000000010d0c7824 */ /* 0x000fe200078e0a0c */
[----:B------:R-:W-:Y:S01]  /*8520*/  LEA.HI R5, R59, R224, RZ, 0x6 ;  /* 0x000000e03b057211 */ /* 0x000fe200078f30ff */
[----:B------:R-:W-:Y:S01]  /*8530*/  IMAD R21, R21, c[0x0][0x1a8], RZ ;  /* 0x00006a0015157a24 */ /* 0x000fe200078e02ff */
[----:B------:R-:W-:Y:S01]  /*8540*/  SEL R13, R22, RZ, !P1 ;  /* 0x000000ff160d7207 */ /* 0x000fe20004800000 */
[----:B------:R-:W-:Y:S01]  /*8550*/  IMAD.MOV.U32 R8, RZ, RZ, R20 ;  /* 0x000000ffff087224 */ /* 0x000fe200078e0014 */
[----:B------:R-:W-:Y:S01]  /*8560*/  SEL R4, R23, RZ, !P1 ;  /* 0x000000ff17047207 */ /* 0x000fe20004800000 */
[----:B------:R-:W-:-:S02]  /*8570*/  IMAD R21, R14, c[0x0][0x1ac], R21 ;  /* 0x00006b000e157a24 */ /* 0x000fc400078e0215 */
[----:B------:R-:W-:-:S04]  /*8580*/  IMAD.WIDE.U32 R14, R14, c[0x0][0x1a8], R8 ;  /* 0x00006a000e0e7a25 */ /* 0x000fc800078e0008 */
[----:B------:R-:W-:Y:S02]  /*8590*/  IMAD.SHL.U32 R5, R5, 0x8, RZ ;  /* 0x0000000805057824 */ /* 0x000fe400078e00ff */
[----:B------:R-:W-:-:S04]  /*85a0*/  IMAD.WIDE.U32 R18, R13, c[0x0][0x1f0], R18 ;  /* 0x00007c000d127a25 */ /* 0x000fc800078e0012 */
[----:B------:R-:W-:Y:S01]  /*85b0*/  IMAD R8, R4, c[0x0][0x1f0], RZ ;  /* 0x00007c0004087a24 */ /* 0x000fe200078e02ff */
[----:B------:R-:W-:Y:S01]  /*85c0*/  LEA R2, P0, R14, c[0x0][0x160], 0x1 ;  /* 0x000058000e027a11 */ /* 0x000fe200078008ff */
[----:B------:R-:W-:Y:S01]  /*85d0*/  IMAD.IADD R15, R15, 0x1, R21 ;  /* 0x000000010f0f7824 */ /* 0x000fe200078e0215 */
[----:B------:R-:W-:Y:S01]  /*85e0*/  SHF.R.S32.HI R9, RZ, 0x1f, R228 ;  /* 0x0000001fff097819 */ /* 0x000fe200000114e4 */
[----:B------:R-:W-:Y:S01]  /*85f0*/  IMAD R8, R13, c[0x0][0x1f4], R8 ;  /* 0x00007d000d087a24 */ /* 0x000fe200078e0208 */
[----:B------:R-:W-:Y:S02]  /*8600*/  IADD3 R234, P1, R228, R18, RZ ;  /* 0x00000012e4ea7210 */ /* 0x000fe40007f3e0ff */
[----:B------:R-:W-:Y:S01]  /*8610*/  LOP3.LUT R6, R6, 0xfffffe00, R5, 0xf8, !PT ;  /* 0xfffffe0006067812 */ /* 0x000fe200078ef805 */
[----:B------:R-:W-:Y:S01]  /*8620*/  IMAD.SHL.U32 R5, R12, 0x40, RZ ;  /* 0x000000400c057824 */ /* 0x000fe200078e00ff */
[----:B------:R-:W-:Y:S01]  /*8630*/  LEA.HI.X R15, R14, c[0x0][0x164], R15, 0x1, P0 ;  /* 0x000059000e0f7a11 */ /* 0x000fe200000f0c0f */
[----:B------:R-:W-:Y:S01]  /*8640*/  IMAD R4, R4, c[0x0][0x218], RZ ;  /* 0x0000860004047a24 */ /* 0x000fe200078e02ff */
[----:B------:R-:W-:Y:S01]  /*8650*/  IADD3.X R235, R9, R19, R8, P1, !PT ;  /* 0x0000001309eb7210 */ /* 0x000fe20000ffe408 */
[----:B------:R-:W-:Y:S01]  /*8660*/  IMAD.WIDE.U32 R10, R13, c[0x0][0x218], R10 ;  /* 0x000086000d0a7a25 */ /* 0x000fe200078e000a */
[----:B----4-:R-:W-:-:S02]  /*8670*/  SHF.R.S32.HI R237, RZ, 0x1f, R17 ;  /* 0x0000001fffed7819 */ /* 0x010fc40000011411 */
[----:B------:R-:W-:Y:S01]  /*8680*/  IADD3 R232, P0, R248, R17, RZ ;  /* 0x00000011f8e87210 */ /* 0x000fe20007f1e0ff */
[----:B------:R-:W-:Y:S01]  /*8690*/  IMAD.SHL.U32 R8, R58, 0x8, RZ ;  /* 0x000000083a087824 */ /* 0x000fe200078e00ff */
[----:B------:R-:W-:Y:S01]  /*86a0*/  LOP3.LUT R5, R5, 0x1c0, RZ, 0xc0, !PT ;  /* 0x000001c005057812 */ /* 0x000fe200078ec0ff */
[----:B------:R-:W-:Y:S01]  /*86b0*/  IMAD R4, R13, c[0x0][0x21c], R4 ;  /* 0x000087000d047a24 */ /* 0x000fe200078e0204 */
[----:B------:R-:W-:Y:S02]  /*86c0*/  LEA.HI.X.SX32 R237, R248, R237, 0x1, P0 ;  /* 0x000000edf8ed7211 */ /* 0x000fe400000f0eff */
[----:B------:R-:W-:Y:S02]  /*86d0*/  IADD3 R10, P0, R228, R10, RZ ;  /* 0x0000000ae40a7210 */ /* 0x000fe40007f1e0ff */
[----:B------:R-:W-:Y:S02]  /*86e0*/  LOP3.LUT R8, R5, 0x8, R8, 0xf8, !PT ;  /* 0x0000000805087812 */ /* 0x000fe400078ef808 */
[----:B------:R-:W-:-:S02]  /*86f0*/  SHF.R.U32.HI R5, RZ, 0x3, R5 ;  /* 0x00000003ff057819 */ /* 0x000fc40000011605 */
[----:B------:R-:W-:Y:S02]  /*8700*/  IADD3.X R11, R9, R11, R4, P0, !PT ;  /* 0x0000000b090b7210 */ /* 0x000fe400007fe404 */
[----:B------:R-:W-:Y:S02]  /*8710*/  ISETP.GE.AND P0, PT, R230, c[0x0][0x1d4], PT ;  /* 0x00007500e6007a0c */ /* 0x000fe40003f06270 */
[----:B------:R-:W-:Y:S01]  /*8720*/  LOP3.LUT R5, R8, R5, RZ, 0x3c, !PT ;  /* 0x0000000508057212 */ /* 0x000fe200078e3cff */
[----:B------:R-:W-:Y:S01]  /*8730*/  IMAD.SHL.U32 R8, R7, 0x40, RZ ;  /* 0x0000004007087824 */ /* 0x000fe200078e00ff */
[----:B------:R-:W-:Y:S01]  /*8740*/  LOP3.LUT R196, R196, 0xffffff7f, RZ, 0xc0, !PT ;  /* 0xffffff7fc4c47812 */ /* 0x000fe200078ec0ff */
[C---:B------:R-:W-:Y:S02]  /*8750*/  IMAD R245, R237.reuse, c[0x0][0x1e0], RZ ;  /* 0x00007800edf57a24 */ /* 0x040fe400078e02ff */
[----:B------:R-:W-:Y:S01]  /*8760*/  IMAD R237, R237, c[0x0][0x208], RZ ;  /* 0x00008200eded7a24 */ /* 0x000fe200078e02ff */
[----:B------:R-:W-:Y:S01]  /*8770*/  @P6 LOP3.LUT R196, R196, 0x80, RZ, 0xfc, !PT ;  /* 0x00000080c4c46812 */ /* 0x000fe200078efcff */
[----:B------:R-:W-:Y:S01]  /*8780*/  IMAD.MOV.U32 R7, RZ, RZ, 0x10 ;  /* 0x00000010ff077424 */ /* 0x000fe200078e00ff */
[----:B------:R-:W-:Y:S01]  /*8790*/  LOP3.LUT R4, R5, 0xfffffe00, R8, 0xf8, !PT ;  /* 0xfffffe0005047812 */ /* 0x000fe200078ef808 */
[----:B------:R-:W-:Y:S01]  /*87a0*/  IMAD R245, R232, c[0x0][0x1e4], R245 ;  /* 0x00007900e8f57a24 */ /* 0x000fe200078e02f5 */
[----:B------:R-:W-:Y:S01]  /*87b0*/  LOP3.LUT P1, RZ, R12, 0x2, RZ, 0xc0, !PT ;  /* 0x000000020cff7812 */ /* 0x000fe2000782c0ff */
[----:B------:R-:W-:Y:S01]  /*87c0*/  IMAD R237, R232, c[0x0][0x20c], R237 ;  /* 0x00008300e8ed7a24 */ /* 0x000fe200078e02ed */
[----:B------:R-:W-:Y:S01]  /*87d0*/  LOP3.LUT P2, RZ, R12, 0x4, RZ, 0xc0, !PT ;  /* 0x000000040cff7812 */ /* 0x000fe2000784c0ff */
[----:B------:R-:W-:Y:S01]  /*87e0*/  IMAD.WIDE.U32 R234, R232, c[0x0][0x1e0], R234 ;  /* 0x00007800e8ea7a25 */ /* 0x000fe200078e00ea */
[----:B------:R-:W-:-:S03]  /*87f0*/  LOP3.LUT R196, R196, 0xfffffeff, RZ, 0xc0, !PT ;  /* 0xfffffeffc4c47812 */ /* 0x000fc600078ec0ff */
[----:B------:R-:W-:Y:S02]  /*8800*/  IMAD.MOV.U32 R5, RZ, RZ, 0x20 ;  /* 0x00000020ff057424 */ /* 0x000fe400078e00ff */
[----:B------:R-:W-:Y:S01]  /*8810*/  IMAD.WIDE.U32 R232, R232, c[0x0][0x208], R10 ;  /* 0x00008200e8e87a25 */ /* 0x000fe200078e000a */
[----:B------:R-:W-:Y:S02]  /*8820*/  SEL R7, R7, 0xfffffff0, !P1 ;  /* 0xfffffff007077807 */ /* 0x000fe40004800000 */
[----:B------:R-:W-:Y:S01]  /*8830*/  SEL R5, R5, 0xffffffe0, !P2 ;  /* 0xffffffe005057807 */ /* 0x000fe20005000000 */
[----:B------:R-:W-:Y:S01]  /*8840*/  IMAD.IADD R245, R235, 0x1, R245 ;  /* 0x00000001ebf57824 */ /* 0x000fe200078e02f5 */
[----:B------:R-:W-:Y:S01]  /*8850*/  @P0 LOP3.LUT R196, R196, 0x100, RZ, 0xfc, !PT ;  /* 0x00000100c4c40812 */ /* 0x000fe200078efcff */
[----:B------:R-:W-:Y:S01]  /*8860*/  IMAD.IADD R237, R233, 0x1, R237 ;  /* 0x00000001e9ed7824 */ /* 0x000fe200078e02ed */
[----:B------:R-:W-:Y:S01]  /*8870*/  ISETP.GE.AND P1, PT, R230, c[0x0][0x198], PT ;  /* 0x00006600e6007a0c */ /* 0x000fe20003f26270 */
[----:B------:R-:W-:Y:S10]  /*8880*/  BRA.DIV ~URZ, `(.L_x_1072) ;  /* 0x000111627f007947 */ /* 0x000ff4000b800000 */
[----:B--2---:R1:W2:Y:S02]  /*8890*/  SHFL.IDX PT, R17, R15, RZ, 0x181f ;  /* 0x00181fff0f117589 */ /* 0x0042a400000e0000 */
.L_x_1162:
[----:B------:R-:W-:Y:S05]  /*88a0*/  BRA.DIV ~URZ, `(.L_x_1073) ;  /* 0x000111c27f007947 */ /* 0x000fea000b800000 */
[----:B------:R3:W4:Y:S02]  /*88b0*/  SHFL.IDX PT, R16, R2, RZ, 0x181f ;  /* 0x00181fff02107589 */ /* 0x00072400000e0000 */
.L_x_1163:
[----:B------:R-:W-:Y:S01]  /*88c0*/  IMAD R0, R0, c[0x0][0x2c4], RZ ;  /* 0x0000b10000007a24 */ /* 0x000fe200078e02ff */
[----:B------:R-:W-:Y:S01]  /*88d0*/  IADD3 R93, R93, R248, RZ ;  /* 0x000000f85d5d7210 */ /* 0x000fe20007ffe0ff */
[----:B------:R-:W-:Y:S03]  /*88e0*/  BSSY B0, `(.L_x_1074) ;  /* 0x000001d000007945 */ /* 0x000fe60003800000 */
[----:B------:R-:W-:-:S13]  /*88f0*/  ISETP.GE.AND P0, PT, R93, R0, PT ;  /* 0x000000005d00720c */ /* 0x000fda0003f06270 */
[----:B------:R-:W-:Y:S05]  /*8900*/  @P0 BRA `(.L_x_1075) ;  /* 0x000001a000000947 */ /* 0x000fea0003800000 */
[C---:B------:R-:W-:Y:S01]  /*8910*/  IADD3 R10, R228.reuse, 0x80, RZ ;  /* 0x00000080e40a7810 */ /* 0x040fe20007ffe0ff */
[----:B----4-:R-:W-:Y:S01]  /*8920*/  IMAD.MOV.U32 R18, RZ, RZ, R16 ;  /* 0x000000ffff127224 */ /* 0x010fe200078e0010 */
[----:B------:R-:W-:Y:S02]  /*8930*/  IADD3 R8, R228, 0xc0, RZ ;  /* 0x000000c0e4087810 */ /* 0x000fe40007ffe0ff */
[----:B------:R-:W-:Y:S02]  /*8940*/  SHF.R.S32.HI R19, RZ, 0x1f, R230 ;  /* 0x0000001fff137819 */ /* 0x000fe400000114e6 */
[----:B------:R-:W-:Y:S02]  /*8950*/  SHF.R.S32.HI R13, RZ, 0x1f, R10 ;  /* 0x0000001fff0d7819 */ /* 0x000fe4000001140a */
[----:B------:R-:W-:Y:S02]  /*8960*/  SHF.R.S32.HI R11, RZ, 0x1f, R8 ;  /* 0x0000001fff0b7819 */ /* 0x000fe40000011408 */
[----:B------:R-:W-:Y:S01]  /*8970*/  LEA.HI R12, R19, R230, RZ, 0x3 ;  /* 0x000000e6130c7211 */ /* 0x000fe200078f18ff */
[----:B--2---:R-:W-:Y:S01]  /*8980*/  IMAD.MOV.U32 R19, RZ, RZ, R17 ;  /* 0x000000ffff137224 */ /* 0x004fe200078e0011 */
[----:B------:R-:W-:-:S02]  /*8990*/  LEA.HI R13, R13, R10, RZ, 0x3 ;  /* 0x0000000a0d0d7211 */ /* 0x000fc400078f18ff */
[----:B------:R-:W-:Y:S02]  /*89a0*/  LEA.HI R11, R11, R8, RZ, 0x3 ;  /* 0x000000080b0b7211 */ /* 0x000fe400078f18ff */
[----:B------:R-:W-:Y:S02]  /*89b0*/  LEA R20, P0, R228, R16, 0x1 ;  /* 0x00000010e4147211 */ /* 0x000fe400078008ff */
[----:B------:R-:W-:Y:S02]  /*89c0*/  LOP3.LUT R12, R12, 0xfffffff8, RZ, 0xc0, !PT ;  /* 0xfffffff80c0c7812 */ /* 0x000fe400078ec0ff */
[----:B------:R-:W-:Y:S02]  /*89d0*/  LOP3.LUT R13, R13, 0xfffffff8, RZ, 0xc0, !PT ;  /* 0xfffffff80d0d7812 */ /* 0x000fe400078ec0ff */
[----:B------:R-:W-:Y:S01]  /*89e0*/  LOP3.LUT R11, R11, 0xfffffff8, RZ, 0xc0, !PT ;  /* 0xfffffff80b0b7812 */ /* 0x000fe200078ec0ff */
[----:B------:R-:W-:Y:S01]  /*89f0*/  IMAD.WIDE R22, R12, 0x2, R18 ;  /* 0x000000020c167825 */ /* 0x000fe200078e0212 */
[----:B------:R-:W-:-:S03]  /*8a00*/  LEA.HI.X R21, R228, R17, R9, 0x1, P0 ;  /* 0x00000011e4157211 */ /* 0x000fc600000f0c09 */
[----:B------:R-:W-:Y:S02]  /*8a10*/  IMAD.SHL.U32 R17, R6, 0x2, RZ ;  /* 0x0000000206117824 */ /* 0x000fe400078e00ff */
[----:B------:R-:W-:-:S03]  /*8a20*/  IMAD.WIDE R12, R13, 0x2, R18 ;  /* 0x000000020d0c7825 */ /* 0x000fc600078e0212 */
[----:B------:R-:W-:Y:S01]  /*8a30*/  @!PT LDS RZ, [RZ] ;  /* 0x00000000fffff984 */ /* 0x000fe20000000800 */
[----:B------:R-:W-:Y:S01]  /*8a40*/  @!PT LDS RZ, [RZ] ;  /* 0x00000000fffff984 */ /* 0x000fe20000000800 */
[----:B------:R-:W-:Y:S01]  /*8a50*/  @!PT LDS RZ, [RZ] ;  /* 0x00000000fffff984 */ /* 0x000fe20000000800 */
[----:B------:R2:W-:Y:S01]  /*8a60*/  LDGSTS.E.BYPASS.LTC128B.128 [R17+0x10080], [R20.64], !P3 ;  /* 0x1008000014117fae */ /* 0x0005e2000d901d52 */
[----:B------:R-:W-:-:S03]  /*8a70*/  IMAD.WIDE R18, R11, 0x2, R18 ;  /* 0x000000020b127825 */ /* 0x000fc600078e0212 */
[----:B------:R2:W-:Y:S04]  /*8a80*/  LDGSTS.E.BYPASS.LTC128B.128 [R17+0x14080], [R22.64], !P1 ;  /* 0x1408000016117fae */ /* 0x0005e8000c901d52 */
[----:B------:R2:W-:Y:S04]  /*8a90*/  LDGSTS.E.BYPASS.LTC128B.128 [R17+0x18080], [R12.64], !P5 ;  /* 0x180800000c117fae */ /* 0x0005e8000e901d52 */
[----:B------:R2:W-:Y:S02]  /*8aa0*/  LDGSTS.E.BYPASS.LTC128B.128 [R17+0x1c080], [R18.64], !P4 ;  /* 0x1c08000012117fae */ /* 0x0005e4000e101d52 */
.L_x_1075:
[----:B------:R-:W-:Y:S05]  /*8ab0*/  BSYNC B0 ;  /* 0x0000000000007941 */ /* 0x000fea0003800000 */
.L_x_1074:
[----:B------:R-:W-:Y:S05]  /*8ac0*/  BRA.DIV ~URZ, `(.L_x_1076) ;  /* 0x000110127f007947 */ /* 0x000fea000b800000 */
[----:B--2---:R2:W1:Y:S04]  /*8ad0*/  SHFL.IDX PT, R17, R15, 0x1, 0x181f ;  /* 0x00381f000f117f89 */ /* 0x00446800000e0000 */
[----:B----4-:R2:W4:Y:S02]  /*8ae0*/  SHFL.IDX PT, R16, R2, 0x1, 0x181f ;  /* 0x00381f0002107f89 */ /* 0x01052400000e0000 */
.L_x_1164:
[----:B------:R-:W-:Y:S01]  /*8af0*/  IADD3 R11, R93, 0x20, RZ ;  /* 0x000000205d0b7810 */ /* 0x000fe20007ffe0ff */
[----:B------:R-:W-:Y:S03]  /*8b00*/  BSSY B0, `(.L_x_1077) ;  /* 0x000001b000007945 */ /* 0x000fe60003800000 */
[----:B------:R-:W-:-:S13]  /*8b10*/  ISETP.GE.AND P0, PT, R11, R0, PT ;  /* 0x000000000b00720c */ /* 0x000fda0003f06270 */
[----:B------:R-:W-:Y:S05]  /*8b20*/  @P0 BRA `(.L_x_1078) ;  /* 0x0000018000000947 */ /* 0x000fea0003800000 */
[C---:B------:R-:W-:Y:S02]  /*8b30*/  IADD3 R13, R228.reuse, 0x80, RZ ;  /* 0x00000080e40d7810 */ /* 0x040fe40007ffe0ff */
[----:B------:R-:W-:Y:S02]  /*8b40*/  IADD3 R11, R228, 0xc0, RZ ;  /* 0x000000c0e40b7810 */ /* 0x000fe40007ffe0ff */
[----:B------:R-:W-:Y:S02]  /*8b50*/  SHF.R.S32.HI R19, RZ, 0x1f, R230 ;  /* 0x0000001fff137819 */ /* 0x000fe400000114e6 */
[----:B------:R-:W-:Y:S02]  /*8b60*/  SHF.R.S32.HI R10, RZ, 0x1f, R13 ;  /* 0x0000001fff0a7819 */ /* 0x000fe4000001140d */
[----:B------:R-:W-:Y:S02]  /*8b70*/  SHF.R.S32.HI R8, RZ, 0x1f, R11 ;  /* 0x0000001fff087819 */ /* 0x000fe4000001140b */
[----:B------:R-:W-:-:S02]  /*8b80*/  LEA.HI R12, R19, R230, RZ, 0x3 ;  /* 0x000000e6130c7211 */ /* 0x000fc400078f18ff */
[----:B------:R-:W-:Y:S02]  /*8b90*/  LEA.HI R10, R10, R13, RZ, 0x3 ;  /* 0x0000000d0a0a7211 */ /* 0x000fe400078f18ff */
[----:B------:R-:W-:Y:S01]  /*8ba0*/  LEA.HI R8, R8, R11, RZ, 0x3 ;  /* 0x0000000b08087211 */ /* 0x000fe200078f18ff */
[----:B------:R-:W-:Y:S01]  /*8bb0*/  IMAD.SHL.U32 R11, R6, 0x2, RZ ;  /* 0x00000002060b7824 */ /* 0x000fe200078e00ff */
[----:B----4-:R-:W-:Y:S02]  /*8bc0*/  LEA R20, P0, R228, R16, 0x1 ;  /* 0x00000010e4147211 */ /* 0x010fe400078008ff */
[----:B------:R-:W-:Y:S02]  /*8bd0*/  LOP3.LUT R12, R12, 0xfffffff8, RZ, 0xc0, !PT ;  /* 0xfffffff80c0c7812 */ /* 0x000fe400078ec0ff */
[----:B------:R-:W-:Y:S02]  /*8be0*/  LOP3.LUT R10, R10, 0xfffffff8, RZ, 0xc0, !PT ;  /* 0xfffffff80a0a7812 */ /* 0x000fe400078ec0ff */
[----:B------:R-:W-:Y:S01]  /*8bf0*/  LOP3.LUT R8, R8, 0xfffffff8, RZ, 0xc0, !PT ;  /* 0xfffffff808087812 */ /* 0x000fe200078ec0ff */
[----:B-1----:R-:W-:Y:S01]  /*8c00*/  IMAD.WIDE R12, R12, 0x2, R16 ;  /* 0x000000020c0c7825 */ /* 0x002fe200078e0210 */
[----:B------:R-:W-:-:S03]  /*8c10*/  LEA.HI.X R21, R228, R17, R9, 0x1, P0 ;  /* 0x00000011e4157211 */ /* 0x000fc600000f0c09 */
[--C-:B------:R-:W-:Y:S02]  /*8c20*/  IMAD.WIDE R18, R10, 0x2, R16.reuse ;  /* 0x000000020a127825 */ /* 0x100fe400078e0210 */
[----:B------:R-:W-:Y:S01]  /*8c30*/  @!PT LDS RZ, [RZ] ;  /* 0x00000000fffff984 */ /* 0x000fe20000000800 */
[----:B------:R-:W-:Y:S01]  /*8c40*/  @!PT LDS RZ, [RZ] ;  /* 0x00000000fffff984 */ /* 0x000fe20000000800 */
[----:B------:R-:W-:Y:S01]  /*8c50*/  @!PT LDS RZ, [RZ] ;  /* 0x00000000fffff984 */ /* 0x000fe20000000800 */
[----:B------:R1:W-:Y:S02]  /*8c60*/  LDGSTS.E.BYPASS.LTC128B.128 [R11+0x11080], [R20.64], !P3 ;  /* 0x11080000140b7fae */ /* 0x0003e4000d901d52 */
[----:B------:R-:W-:Y:S02]  /*8c70*/  IMAD.WIDE R16, R8, 0x2, R16 ;  /* 0x0000000208107825 */ /* 0x000fe400078e0210 */
[----:B------:R1:W-:Y:S04]  /*8c80*/  LDGSTS.E.BYPASS.LTC128B.128 [R11+0x15080], [R12.64], !P1 ;  /* 0x150800000c0b7fae */ /* 0x0003e8000c901d52 */
[----:B------:R1:W-:Y:S04]  /*8c90*/  LDGSTS.E.BYPASS.LTC128B.128 [R11+0x19080], [R18.64], !P5 ;  /* 0x19080000120b7fae */ /* 0x0003e8000e901d52 */
[----:B------:R1:W-:Y:S02]  /*8ca0*/  LDGSTS.E.BYPASS.LTC128B.128 [R11+0x1d080], [R16.64], !P4 ;  /* 0x1d080000100b7fae */ /* 0x0003e4000e101d52 */
.L_x_1078:
[----:B------:R-:W-:Y:S05]  /*8cb0*/  BSYNC B0 ;  /* 0x0000000000007941 */ /* 0x000fea0003800000 */
.L_x_1077:
[----:B------:R-:W-:Y:S05]  /*8cc0*/  BRA.DIV ~URZ, `(.L_x_1079) ;  /* 0x00010ef27f007947 */ /* 0x000fea000b800000 */
[----:B-1----:R1:W2:Y:S02]  /*8cd0*/  SHFL.IDX PT, R17, R15, 0x2, 0x181f ;  /* 0x00581f000f117f89 */ /* 0x0022a400000e0000 */
.L_x_1165:
[----:B------:R-:W-:Y:S05]  /*8ce0*/  BRA.DIV ~URZ, `(.L_x_1080) ;  /* 0x00010f527f007947 */ /* 0x000fea000b800000 */
[----:B----4-:R4:W1:Y:S02]  /*8cf0*/  SHFL.IDX PT, R16, R2, 0x2, 0x181f ;  /* 0x00581f0002107f89 */ /* 0x01086400000e0000 */
.L_x_1166:
        /* <DEDUP_REMOVED lines=13> */
[----:B-1----:R-:W-:Y:S02]  /*8dd0*/  LEA R20, P0, R228, R16, 0x1 ;  /* 0x00000010e4147211 */ /* 0x002fe400078008ff */
[----:B------:R-:W-:Y:S02]  /*8de0*/  LOP3.LUT R12, R12, 0xfffffff8, RZ, 0xc0, !PT ;  /* 0xfffffff80c0c7812 */ /* 0x000fe400078ec0ff */
[----:B------:R-:W-:Y:S02]  /*8df0*/  LOP3.LUT R10, R10, 0xfffffff8, RZ, 0xc0, !PT ;  /* 0xfffffff80a0a7812 */ /* 0x000fe400078ec0ff */
[----:B------:R-:W-:Y:S01]  /*8e00*/  LOP3.LUT R8, R8, 0xfffffff8, RZ, 0xc0, !PT ;  /* 0xfffffff808087812 */ /* 0x000fe200078ec0ff */
[----:B--2---:R-:W-:Y:S01]  /*8e10*/  IMAD.WIDE R12, R12, 0x2, R16 ;  /* 0x000000020c0c7825 */ /* 0x004fe200078e0210 */
        /* <DEDUP_REMOVED lines=10> */
.L_x_1082:
[----:B------:R-:W-:Y:S05]  /*8ec0*/  BSYNC B0 ;  /* 0x0000000000007941 */ /* 0x000fea0003800000 */
.L_x_1081:
[----:B------:R-:W-:Y:S05]  /*8ed0*/  BRA.DIV ~URZ, `(.L_x_1083) ;  /* 0x00010dd27f007947 */ /* 0x000fea000b800000 */
[----:B-12---:R-:W1:Y:S04]  /*8ee0*/  SHFL.IDX PT, R15, R15, 0x3, 0x181f ;  /* 0x00781f000f0f7f89 */ /* 0x006e6800000e0000 */
[----:B------:R2:W3:Y:S02]  /*8ef0*/  SHFL.IDX PT, R16, R2, 0x3, 0x181f ;  /* 0x00781f0002107f89 */ /* 0x0004e400000e0000 */
.L_x_1167:
[----:B------:R-:W-:Y:S01]  /*8f00*/  IADD3 R18, P0, R1, c[0x0][0x20], RZ ;  /* 0x0000080001127a10 */ /* 0x000fe20007f1e0ff */
[----:B------:R-:W-:Y:S01]  /*8f10*/  IMAD.MOV.U32 R77, RZ, RZ, 0x30 ;  /* 0x00000030ff4d7424 */ /* 0x000fe200078e00ff */
[----:B------:R-:W-:Y:S01]  /*8f20*/  IADD3 R93, R93, 0x60, RZ ;  /* 0x000000605d5d7810 */ /* 0x000fe20007ffe0ff */
[----:B------:R-:W-:Y:S02]  /*8f30*/  BSSY B0, `(.L_x_1084) ;  /* 0x0000028000007945 */ /* 0x000fe40003800000 */
[----:B------:R-:W-:Y:S01]  /*8f40*/  IMAD.X R19, RZ, RZ, c[0x0][0x24], P0 ;  /* 0x00000900ff137624 */ /* 0x000fe200000e06ff */
[----:B------:R-:W-:Y:S01]  /*8f50*/  IADD3 R22, P0, R18, 0x4, RZ ;  /* 0x0000000412167810 */ /* 0x000fe20007f1e0ff */
[----:B------:R-:W-:-:S02]  /*8f60*/  IMAD R11, R77, c[0x0][0x1e4], RZ ;  /* 0x000079004d0b7a24 */ /* 0x000fc400078e02ff */
[----:B------:R-:W-:-:S04]  /*8f70*/  IMAD.WIDE.U32 R78, R77, c[0x0][0x1e0], RZ ;  /* 0x000078004d4e7a25 */ /* 0x000fc800078e00ff */
[----:B------:R-:W-:Y:S01]  /*8f80*/  IMAD.X R23, RZ, RZ, R19, P0 ;  /* 0x000000ffff177224 */ /* 0x000fe200000e0613 */
[----:B------:R-:W-:Y:S02]  /*8f90*/  IADD3 R26, P0, R18, 0x10, RZ ;  /* 0x00000010121a7810 */ /* 0x000fe40007f1e0ff */
[----:B--234-:R-:W-:-:S03]  /*8fa0*/  IADD3 R2, R79, R11, RZ ;  /* 0x0000000b4f027210 */ /* 0x01cfc60007ffe0ff */
[----:B------:R-:W-:Y:S01]  /*8fb0*/  IMAD.X R27, RZ, RZ, R19, P0 ;  /* 0x000000ffff1b7224 */ /* 0x000fe200000e0613 */
[----:B------:R-:W-:-:S04]  /*8fc0*/  IADD3 R24, P0, R18, 0x48, RZ ;  /* 0x0000004812187810 */ /* 0x000fc80007f1e0ff */
[----:B------:R-:W-:Y:S02]  /*8fd0*/  IADD3.X R25, RZ, R19, RZ, P0, !PT ;  /* 0x00000013ff197210 */ /* 0x000fe400007fe4ff */
[----:B------:R-:W-:-:S05]  /*8fe0*/  IADD3 R20, P0, R18, 0x8, RZ ;  /* 0x0000000812147810 */ /* 0x000fca0007f1e0ff */
[----:B------:R-:W-:Y:S01]  /*8ff0*/  IMAD.X R21, RZ, RZ, R19, P0 ;  /* 0x000000ffff157224 */ /* 0x000fe200000e0613 */
[----:B------:R-:W-:-:S13]  /*9000*/  ISETP.GE.AND P0, PT, R93, R0, PT ;  /* 0x000000005d00720c */ /* 0x000fda0003f06270 */
[----:B------:R-:W-:Y:S05]  /*9010*/  @P0 BRA `(.L_x_1085) ;  /* 0x0000019000000947 */ /* 0x000fea0003800000 */
[C---:B------:R-:W-:Y:S01]  /*9020*/  LEA R28, P0, R228.reuse, R16, 0x1 ;  /* 0x00000010e41c7211 */ /* 0x040fe200078008ff */
[----:B-1----:R-:W-:Y:S01]  /*9030*/  IMAD.MOV.U32 R17, RZ, RZ, R15 ;  /* 0x000000ffff117224 */ /* 0x002fe200078e000f */
[----:B------:R-:W-:Y:S01]  /*9040*/  IADD3 R11, R228, 0x80, RZ ;  /* 0x00000080e40b7810 */ /* 0x000fe20007ffe0ff */
[----:B------:R-:W-:Y:S01]  /*9050*/  IMAD.SHL.U32 R12, R6, 0x2, RZ ;  /* 0x00000002060c7824 */ /* 0x000fe200078e00ff */
[C---:B------:R-:W-:Y:S02]  /*9060*/  LEA.HI.X R29, R228.reuse, R15, R9, 0x1, P0 ;  /* 0x0000000fe41d7211 */ /* 0x040fe400000f0c09 */
[----:B------:R-:W-:Y:S02]  /*9070*/  IADD3 R9, R228, 0xc0, RZ ;  /* 0x000000c0e4097810 */ /* 0x000fe40007ffe0ff */
[----:B------:R-:W-:Y:S01]  /*9080*/  SHF.R.S32.HI R13, RZ, 0x1f, R230 ;  /* 0x0000001fff0d7819 */ /* 0x000fe200000114e6 */
[----:B------:R-:W-:Y:S01]  /*9090*/  @!PT LDS RZ, [RZ] ;  /* 0x00000000fffff984 */ /* 0x000fe20000000800 */
[----:B------:R-:W-:Y:S01]  /*90a0*/  @!PT LDS RZ, [RZ] ;  /* 0x00000000fffff984 */ /* 0x000fe20000000800 */
[----:B------:R-:W-:Y:S01]  /*90b0*/  @!PT LDS RZ, [RZ] ;  /* 0x00000000fffff984 */ /* 0x000fe20000000800 */
[----:B------:R1:W-:Y:S01]  /*90c0*/  LDGSTS.E.BYPASS.LTC128B.128 [R12+0x13080], [R28.64], !P3 ;  /* 0x130800001c0c7fae */ /* 0x0003e2000d901d52 */
[----:B------:R-:W-:-:S02]  /*90d0*/  SHF.R.S32.HI R8, RZ, 0x1f, R11 ;  /* 0x0000001fff087819 */ /* 0x000fc4000001140b */
[----:B------:R-:W-:Y:S02]  /*90e0*/  SHF.R.S32.HI R0, RZ, 0x1f, R9 ;  /* 0x0000001fff007819 */ /* 0x000fe40000011409 */
[----:B------:R-:W-:Y:S02]  /*90f0*/  LEA.HI R10, R13, R230, RZ, 0x3 ;  /* 0x000000e60d0a7211 */ /* 0x000fe400078f18ff */
[----:B------:R-:W-:Y:S02]  /*9100*/  LEA.HI R8, R8, R11, RZ, 0x3 ;  /* 0x0000000b08087211 */ /* 0x000fe400078f18ff */
[----:B------:R-:W-:Y:S02]  /*9110*/  LEA.HI R0, R0, R9, RZ, 0x3 ;  /* 0x0000000900007211 */ /* 0x000fe400078f18ff */
[----:B------:R-:W-:Y:S02]  /*9120*/  LOP3.LUT R10, R10, 0xfffffff8, RZ, 0xc0, !PT ;  /* 0xfffffff80a0a7812 */ /* 0x000fe400078ec0ff */
[----:B------:R-:W-:-:S02]  /*9130*/  LOP3.LUT R8, R8, 0xfffffff8, RZ, 0xc0, !PT ;  /* 0xfffffff808087812 */ /* 0x000fc400078ec0ff */
[----:B------:R-:W-:Y:S01]  /*9140*/  LOP3.LUT R0, R0, 0xfffffff8, RZ, 0xc0, !PT ;  /* 0xfffffff800007812 */ /* 0x000fe200078ec0ff */
[----:B------:R-:W-:-:S04]  /*9150*/  IMAD.WIDE R10, R10, 0x2, R16 ;  /* 0x000000020a0a7825 */ /* 0x000fc800078e0210 */
[--C-:B------:R-:W-:Y:S01]  /*9160*/  IMAD.WIDE R8, R8, 0x2, R16.reuse ;  /* 0x0000000208087825 */ /* 0x100fe200078e0210 */
[----:B------:R1:W-:Y:S03]  /*9170*/  LDGSTS.E.BYPASS.LTC128B.128 [R12+0x17080], [R10.64], !P1 ;  /* 0x170800000a0c7fae */ /* 0x0003e6000c901d52 */
[----:B------:R-:W-:Y:S01]  /*9180*/  IMAD.WIDE R16, R0, 0x2, R16 ;  /* 0x0000000200107825 */ /* 0x000fe200078e0210 */
[----:B------:R1:W-:Y:S04]  /*9190*/  LDGSTS.E.BYPASS.LTC128B.128 [R12+0x1b080], [R8.64], !P5 ;  /* 0x1b080000080c7fae */ /* 0x0003e8000e901d52 */
[----:B------:R1:W-:Y:S02]  /*91a0*/  LDGSTS.E.BYPASS.LTC128B.128 [R12+0x1f080], [R16.64], !P4 ;  /* 0x1f080000100c7fae */ /* 0x0003e4000e101d52 */
.L_x_1085:
[----:B------:R-:W-:Y:S05]  /*91b0*/  BSYNC B0 ;  /* 0x0000000000007941 */ /* 0x000fea0003800000 */
.L_x_1084:
[----:B------:R-:W-:Y:S01]  /*91c0*/  ULDC.64 UR4, c[0x0][0x40] ;  /* 0x0000100000047ab9 */ /* 0x000fe20000000a00 */
[----:B------:R2:W-:Y:S01]  /*91d0*/  STL.64 [R1+0x20], R18 ;  /* 0x0000201201007387 */ /* 0x0005e20000100a00 */
[----:B------:R-:W-:-:S03]  /*91e0*/  UIADD3 UR4, UP0, UR4, 0x160, URZ ;  /* 0x0000016004047890 */ /* 0x000fc6000ff1e03f */
[----:B------:R2:W-:Y:S01]  /*91f0*/  STL.64 [R1+0x28], R26 ;  /* 0x0000281a01007387 */ /* 0x0005e20000100a00 */
[----:B------:R-:W-:Y:S02]  /*9200*/  UIADD3.X UR5, URZ, UR5, URZ, UP0, !UPT ;  /* 0x000000053f057290 */ /* 0x000fe400087fe43f */
[----:B-1----:R-:W-:Y:S01]  /*9210*/  MOV R8, UR4 ;  /* 0x0000000400087c02 */ /* 0x002fe20008000f00 */
[----:B------:R2:W-:Y:S03]  /*9220*/  STL.64 [R1+0x30], R24 ;  /* 0x0000301801007387 */ /* 0x0005e60000100a00 */
[----:B------:R-:W-:Y:S01]  /*9230*/  MOV R9, UR5 ;  /* 0x0000000500097c02 */ /* 0x000fe20008000f00 */
[----:B------:R2:W-:Y:S04]  /*9240*/  STL.64 [R1+0x38], R22 ;  /* 0x0000381601007387 */ /* 0x0005e80000100a00 */
[----:B------:R2:W-:Y:S04]  /*9250*/  STL.64 [R1+0x40], R20 ;  /* 0x0000401401007387 */ /* 0x0005e80000100a00 */
[----:B------:R2:W-:Y:S04]  /*9260*/  STL.64 [R1+0x18], R8 ;  /* 0x0000180801007387 */ /* 0x0005e80000100a00 */
[----:B------:R-:W0:Y:S01]  /*9270*/  LDGDEPBAR ;  /* 0x00000000000079af */ /* 0x000e220000000000 */
[----:B------:R-:W-:Y:S02]  /*9280*/  WARPSYNC 0xffffffff ;  /* 0xffffffff00007948 */ /* 0x000fe40003800000 */
[----:B------:R-:W3:Y:S01]  /*9290*/  LDL R0, [R1+0x64] ;  /* 0x0000640001007983 */ /* 0x000ee20000100800 */
[----:B------:R-:W-:Y:S01]  /*92a0*/  IMAD R77, R168, -0x30, R77 ;  /* 0xffffffd0a84d7824 */ /* 0x000fe200078e024d */
[----:B------:R-:W-:Y:S01]  /*92b0*/  SHF.R.S32.HI R65, RZ, 0x1f, R81 ;  /* 0x0000001fff417819 */ /* 0x000fe20000011451 */
[----:B--2---:R-:W-:Y:S01]  /*92c0*/  IMAD R8, R2, R81, RZ ;  /* 0x0000005102087224 */ /* 0x004fe200078e02ff */
[----:B------:R-:W-:Y:S01]  /*92d0*/  ULDC.64 UR4, c[0x0][0x1e0] ;  /* 0x0000780000047ab9 */ /* 0x000fe20000000a00 */
[----:B------:R-:W-:Y:S01]  /*92e0*/  IMAD.MOV.U32 R244, RZ, RZ, R234 ;  /* 0x000000fffff47224 */ /* 0x000fe200078e00ea */
[----:B------:R-:W-:Y:S01]  /*92f0*/  USHF.L.U32 UR6, UR4, 0x5, URZ ;  /* 0x0000000504067899 */ /* 0x000fe2000800063f */
[----:B------:R-:W-:Y:S01]  /*9300*/  ISETP.GE.AND P6, PT, R228, c[0x0][0x1d4], PT ;  /* 0x00007500e4007a0c */ /* 0x000fe20003fc6270 */
[----:B------:R-:W-:Y:S01]  /*9310*/  UMOV UR7, 0x5 ;  /* 0x0000000500077882 */ /* 0x000fe20000000000 */
[----:B------:R-:W-:Y:S01]  /*9320*/  IMAD.WIDE.U32 R10, R81, R78, R244 ;  /* 0x0000004e510a7225 */ /* 0x000fe200078e00f4 */
[----:B------:R-:W-:Y:S01]  /*9330*/  USHF.L.U64.HI UR5, UR4, UR7, UR5 ;  /* 0x0000000704057299 */ /* 0x000fe20008010205 */
[----:B------:R-:W-:Y:S01]  /*9340*/  BAR.SYNC.DEFER_BLOCKING 0x0 ;  /* 0x0000000000007b1d */ /* 0x000fe20000010000 */
[----:B------:R-:W-:Y:S01]  /*9350*/  ISETP.GE.AND P5, PT, R230, c[0x0][0x1d4], PT ;  /* 0x00007500e6007a0c */ /* 0x000fe20003fa6270 */
[----:B------:R-:W-:Y:S01]  /*9360*/  IMAD.SHL.U32 R68, R57, 0x40, RZ ;  /* 0x0000004039447824 */ /* 0x000fe200078e00ff */
[----:B------:R-:W-:-:S02]  /*9370*/  ISETP.GE.AND P3, PT, R227, c[0x0][0x1d4], PT ;  /* 0x00007500e3007a0c */ /* 0x000fc40003f66270 */
[----:B------:R-:W-:Y:S01]  /*9380*/  ISETP.GE.AND P4, PT, R225, c[0x0][0x1d4], PT ;  /* 0x00007500e1007a0c */ /* 0x000fe20003f86270 */
[----:B------:R-:W-:Y:S01]  /*9390*/  BSSY B2, `(.L_x_1086) ;  /* 0x0000023000027945 */ /* 0x000fe20003800000 */
[----:B------:R-:W-:Y:S02]  /*93a0*/  SEL R66, RZ, 0x2, P5 ;  /* 0x00000002ff427807 */ /* 0x000fe40002800000 */
[----:B------:R-:W-:Y:S02]  /*93b0*/  SEL R67, RZ, 0x4, P3 ;  /* 0x00000004ff437807 */ /* 0x000fe40001800000 */
[----:B------:R-:W-:Y:S02]  /*93c0*/  LOP3.LUT R68, R68, 0x1c0, RZ, 0xc0, !PT ;  /* 0x000001c044447812 */ /* 0x000fe400078ec0ff */
[----:B------:R-:W-:Y:S01]  /*93d0*/  MOV R64, 0x95c0 ;  /* 0x000095c000407802 */ /* 0x000fe20000000f00 */
[----:B---3--:R-:W-:-:S05]  /*93e0*/  IMAD.IADD R0, R77, 0x1, R0 ;  /* 0x000000014d007824 */ /* 0x008fca00078e0200 */
[----:B------:R-:W-:-:S05]  /*93f0*/  IMNMX R9, R0, 0x30, PT ;  /* 0x0000003000097817 */ /* 0x000fca0003800200 */
[----:B------:R-:W-:-:S05]  /*9400*/  IMAD.IADD R0, R9, 0x1, -R248 ;  /* 0x0000000109007824 */ /* 0x000fca00078e0af8 */
[C---:B------:R-:W-:Y:S02]  /*9410*/  ISETP.GE.AND P1, PT, R0.reuse, 0x1, PT ;  /* 0x000000010000780c */ /* 0x040fe40003f26270 */
[----:B------:R-:W-:Y:S01]  /*9420*/  ISETP.GE.AND P0, PT, R0, 0x21, PT ;  /* 0x000000210000780c */ /* 0x000fe20003f06270 */
[----:B------:R-:W-:-:S04]  /*9430*/  IMAD R0, R65, R78, R8 ;  /* 0x0000004e41007224 */ /* 0x000fc800078e0208 */
[----:B------:R-:W-:-:S06]  /*9440*/  IMAD.IADD R0, R11, 0x1, R0 ;  /* 0x000000010b007824 */ /* 0x000fcc00078e0200 */
[----:B------:R-:W-:Y:S01]  /*9450*/  @P1 LEA R12, P2, R10, c[0x0][0x1c8], 0x1 ;  /* 0x000072000a0c1a11 */ /* 0x000fe200078408ff */
[----:B------:R-:W-:-:S03]  /*9460*/  @P1 IMAD.SHL.U32 R8, R6, 0x2, RZ ;  /* 0x0000000206081824 */ /* 0x000fc600078e00ff */
[C---:B------:R-:W-:Y:S02]  /*9470*/  @P1 LEA.HI.X R13, R10.reuse, c[0x0][0x1cc], R0, 0x1, P2 ;  /* 0x000073000a0d1a11 */ /* 0x040fe400010f0c00 */
[----:B------:R-:W-:Y:S01]  /*9480*/  @P0 IADD3 R9, P2, R10, UR6, RZ ;  /* 0x000000060a090c10 */ /* 0x000fe2000ff5e0ff */
[----:B------:R-:W-:Y:S02]  /*9490*/  @P0 IMAD.SHL.U32 R10, R6, 0x2, RZ ;  /* 0x00000002060a0824 */ /* 0x000fe400078e00ff */
[----:B------:R-:W-:Y:S01]  /*94a0*/  @!PT LDS RZ, [RZ] ;  /* 0x00000000fffff984 */ /* 0x000fe20000000800 */
[----:B------:R-:W-:Y:S01]  /*94b0*/  @!PT LDS RZ, [RZ] ;  /* 0x00000000fffff984 */ /* 0x000fe20000000800 */
[----:B------:R-:W-:Y:S01]  /*94c0*/  @!PT LDS RZ, [RZ] ;  /* 0x00000000fffff984 */ /* 0x000fe20000000800 */
[----:B------:R1:W-:Y:S01]  /*94d0*/  @P1 LDGSTS.E.BYPASS.LTC128B.128 [R8+0xa080], [R12.64], !P6 ;  /* 0x0a0800000c081fae */ /* 0x0003e2000f101d52 */
[----:B------:R-:W-:Y:S02]  /*94e0*/  @P0 IADD3.X R0, R0, UR5, RZ, P2, !PT ;  /* 0x0000000500000c10 */ /* 0x000fe400097fe4ff */
[C---:B------:R-:W-:Y:S01]  /*94f0*/  @P0 LEA R14, P2, R9.reuse, c[0x0][0x1c8], 0x1 ;  /* 0x00007200090e0a11 */ /* 0x040fe200078408ff */
[----:B------:R1:W-:Y:S03]  /*9500*/  @P1 LDGSTS.E.BYPASS.LTC128B.128 [R8+0xb880], [R12.64+0x80], !P5 ;  /* 0x0b8800800c081fae */ /* 0x0003e6000e901d52 */
[----:B------:R-:W-:Y:S01]  /*9510*/  @P0 LEA.HI.X R15, R9, c[0x0][0x1cc], R0, 0x1, P2 ;  /* 0x00007300090f0a11 */ /* 0x000fe200010f0c00 */
[----:B------:R1:W-:Y:S01]  /*9520*/  @P1 LDGSTS.E.BYPASS.LTC128B.128 [R8+0xd080], [R12.64+0x100], !P3 ;  /* 0x0d0801000c081fae */ /* 0x0003e2000d901d52 */
[----:B------:R-:W-:-:S02]  /*9530*/  IADD3 R9, R18, 0x18, RZ ;  /* 0x0000001812097810 */ /* 0x000fc40007ffe0ff */
[----:B------:R-:W-:Y:S01]  /*9540*/  SEL R0, RZ, 0x8, P4 ;  /* 0x00000008ff007807 */ /* 0x000fe20002000000 */
[----:B------:R1:W-:Y:S04]  /*9550*/  @P1 LDGSTS.E.BYPASS.LTC128B.128 [R8+0xe880], [R12.64+0x180], !P4 ;  /* 0x0e8801800c081fae */ /* 0x0003e8000e101d52 */
[----:B------:R1:W-:Y:S04]  /*9560*/  @P0 LDGSTS.E.BYPASS.LTC128B.128 [R10+0xb080], [R14.64], !P6 ;  /* 0x0b0800000e0a0fae */ /* 0x0003e8000f101d52 */
[----:B------:R1:W-:Y:S04]  /*9570*/  @P0 LDGSTS.E.BYPASS.LTC128B.128 [R10+0xc880], [R14.64+0x80], !P5 ;  /* 0x0c8800800e0a0fae */ /* 0x0003e8000e901d52 */
[----:B------:R1:W-:Y:S04]  /*9580*/  @P0 LDGSTS.E.BYPASS.LTC128B.128 [R10+0xe080], [R14.64+0x100], !P3 ;  /* 0x0e0801000e0a0fae */ /* 0x0003e8000d901d52 */
[----:B------:R1:W-:Y:S04]  /*9590*/  @P0 LDGSTS.E.BYPASS.LTC128B.128 [R10+0xf880], [R14.64+0x180], !P4 ;  /* 0x0f8801800e0a0fae */ /* 0x0003e8000e101d52 */
[----:B------:R-:W0:Y:S02]  /*95a0*/  LDGDEPBAR ;  /* 0x00000000000079af */ /* 0x000e240000000000 */
[----:B-1----:R-:W-:Y:S05]  /*95b0*/  CALL.REL.NOINC `($_ZN7cutlass13device_kernelIN5flash19enable_sm80_to_sm89INS1_16FlashAttnFwdSm80INS1_25CollectiveMainloopFwdSm80ILi8ELi1ELb0EN4cute5tupleIJNS5_1CILi128EEENS7_ILi48EEENS7_ILi256EEEEEELi256ENS_6half_tEfNS_4arch4Sm80ELb0ELb1ELb1ELb1ELb0ELb1ELb1ELb0EEENS1_21CollectiveEpilogueFwdINS6_IJS8_SA_S9_EEENS6_IJNS7_ILi1EEESI_SI_EEESC_SE_Li256ELb1ELb1ELb0ELb0EEENS1_19SingleTileSchedulerILb1ELb0ELb1ELi128EEEEEEEEEvNT_6ParamsE$_ZZN5flash25CollectiveMainloopFwdSm80ILi8ELi1ELb0EN4cute5tupleIJNS1_1CILi128EEENS3_ILi48EEENS3_ILi256EEEEEELi256EN7cutlass6half_tEfNS8_4arch4Sm80ELb0ELb1ELb1ELb1ELb0ELb1ELb1ELb0EE3mmaINS_16FlashAttnFwdSm80ISC_NS_21CollectiveEpilogueFwdINS2_IJS4_S6_S5_EEENS2_IJNS3_ILi1EEESH_SH_EEES9_SB_Li256ELb1ELb1ELb0ELb0EEENS_19SingleTileSchedulerILb1ELb0ELb1ELi128EEEE13SharedStorageENS1_6TensorINS1_11ArrayEngineIfLm128EEENS1_6LayoutINS2_IJNS2_IJNS3_ILi2EEESS_EEESH_NS3_ILi32EEEEEENS2_IJNS2_IJSH_SS_EEENS3_ILi0EEENS3_ILi4EEEEEEEEEENS_7SoftmaxILi2ELi0EEEEEbRKNSC_6ParamsERT0_RT1_iRKNS_16SeqlenInfoQKNewKILb1ELb1EEENS2_IJiiiiEEERT_ENKUlvE_clEv) ;  /* 0x00010cc000007944 */ /* 0x002fea0003c00000 */
[----:B------:R-:W-:Y:S05]  /*95c0*/  BSYNC B2 ;  /* 0x0000000000027941 */ /* 0x000fea0003800000 */
.L_x_1086:
[----:B------:R-:W2:Y:S01]  /*95d0*/  LDL R20, [R1+0x64] ;  /* 0x0000640001147983 */ /* 0x000ea20000100800 */
[----:B-1----:R-:W-:Y:S01]  /*95e0*/  IMAD R8, R65, c[0x0][0x208], RZ ;  /* 0x0000820041087a24 */ /* 0x002fe200078e02ff */
[----:B------:R-:W-:Y:S01]  /*95f0*/  ISETP.GT.AND P5, PT, R224, 0x7f, PT ;  /* 0x0000007fe000780c */ /* 0x000fe20003fa4270 */
[----:B------:R-:W-:Y:S01]  /*9600*/  IMAD.WIDE.U32 R10, R81, c[0x0][0x208], RZ ;  /* 0x00008200510a7a25 */ /* 0x000fe200078e00ff */
[----:B------:R-:W-:Y:S01]  /*9610*/  IADD3 R67, R67, R66, R56 ;  /* 0x0000004243437210 */ /* 0x000fe20007ffe038 */
[----:B------:R-:W-:-:S04]  /*9620*/  DEPBAR.LE SB0, 0x0 ;  /* 0x000080000000791a */ /* 0x000fc80000000000 */
[----:B------:R-:W-:Y:S01]  /*9630*/  IMAD R8, R81, c[0x0][0x20c], R8 ;  /* 0x0000830051087a24 */ /* 0x000fe200078e0208 */
[----:B------:R-:W-:Y:S01]  /*9640*/  WARPSYNC 0xffffffff ;  /* 0xffffffff00007948 */ /* 0x000fe20003800000 */
[----:B------:R-:W-:Y:S01]  /*9650*/  IMAD.MOV.U32 R236, RZ, RZ, R232 ;  /* 0x000000ffffec7224 */ /* 0x000fe200078e00e8 */
[----:B------:R-:W-:Y:S01]  /*9660*/  LOP3.LUT P1, RZ, R57, 0x2, RZ, 0xc0, !PT ;  /* 0x0000000239ff7812 */ /* 0x000fe2000782c0ff */
[----:B------:R-:W-:Y:S01]  /*9670*/  IMAD.IADD R8, R11, 0x1, R8 ;  /* 0x000000010b087824 */ /* 0x000fe200078e0208 */
[----:B------:R1:W5:Y:S01]  /*9680*/  LDL R242, [R1+0x10] ;  /* 0x0000100001f27983 */ /* 0x0003620000100800 */
[----:B------:R-:W-:Y:S01]  /*9690*/  IMAD.WIDE.U32 R10, R10, 0x30, R236 ;  /* 0x000000300a0a7825 */ /* 0x000fe200078e00ec */
[----:B------:R-:W-:-:S03]  /*96a0*/  LOP3.LUT R196, R196, 0xffffffbf, RZ, 0xc0, !PT ;  /* 0xffffffbfc4c47812 */ /* 0x000fc600078ec0ff */
[----:B------:R-:W-:Y:S01]  /*96b0*/  IMAD R8, R8, 0x30, RZ ;  /* 0x0000003008087824 */ /* 0x000fe200078e02ff */
[----:B------:R-:W-:Y:S01]  /*96c0*/  LEA R22, P0, R10, c[0x0][0x1f8], 0x1 ;  /* 0x00007e000a167a11 */ /* 0x000fe200078008ff */
[----:B------:R-:W-:Y:S02]  /*96d0*/  IMAD.SHL.U32 R221, R248, 0x8, RZ ;  /* 0x00000008f8dd7824 */ /* 0x000fe400078e00ff */
[----:B------:R-:W-:Y:S02]  /*96e0*/  @!P5 IMAD.MOV.U32 R9, RZ, RZ, c[0x0][0x208] ;  /* 0x00008200ff09d624 */ /* 0x000fe400078e00ff */
[----:B------:R-:W-:Y:S01]  /*96f0*/  IMAD.IADD R16, R0, 0x1, R67 ;  /* 0x0000000100107824 */ /* 0x000fe200078e0243 */
[----:B------:R-:W-:Y:S01]  /*9700*/  LOP3.LUT R221, R68, 0x8, R221, 0xf8, !PT ;  /* 0x0000000844dd7812 */ /* 0x000fe200078ef8dd */
[----:B------:R-:W-:Y:S01]  /*9710*/  IMAD.IADD R8, R11, 0x1, R8 ;  /* 0x000000010b087824 */ /* 0x000fe200078e0208 */
[----:B------:R-:W-:Y:S01]  /*9720*/  LEA.HI R11, R59, R224, RZ, 0x5 ;  /* 0x000000e03b0b7211 */ /* 0x000fe200078f28ff */
[----:B------:R-:W-:Y:S01]  /*9730*/  IMAD.SHL.U32 R231, R6, 0x2, RZ ;  /* 0x0000000206e77824 */ /* 0x000fe200078e00ff */
[----:B------:R-:W-:-:S02]  /*9740*/  SHF.R.U32.HI R68, RZ, 0x3, R68 ;  /* 0x00000003ff447819 */ /* 0x000fc40000011644 */
[----:B------:R-:W-:Y:S01]  /*9750*/  LEA.HI.X R23, R10, c[0x0][0x1fc], R8, 0x1, P0 ;  /* 0x00007f000a177a11 */ /* 0x000fe200000f0c08 */
[----:B------:R-:W-:Y:S01]  /*9760*/  IMAD.SHL.U32 R11, R11, 0x20, RZ ;  /* 0x000000200b0b7824 */ /* 0x000fe200078e00ff */
[----:B------:R-:W-:Y:S01]  /*9770*/  LOP3.LUT R221, R221, R68, RZ, 0x3c, !PT ;  /* 0x00000044dddd7212 */ /* 0x000fe200078e3cff */
[----:B------:R-:W-:Y:S01]  /*9780*/  @!P5 IMAD.MOV.U32 R8, RZ, RZ, c[0x0][0x20c] ;  /* 0x00008300ff08d624 */ /* 0x000fe200078e00ff */
[----:B------:R-:W-:Y:S01]  /*9790*/  BAR.SYNC.DEFER_BLOCKING 0x0 ;  /* 0x0000000000007b1d */ /* 0x000fe20000010000 */
[----:B------:R-:W-:Y:S02]  /*97a0*/  LOP3.LUT P3, RZ, R16, 0x1, RZ, 0xc0, !PT ;  /* 0x0000000110ff7812 */ /* 0x000fe4000786c0ff */
[----:B------:R-:W-:Y:S01]  /*97b0*/  LOP3.LUT R11, R11, 0x7ffffc00, RZ, 0xc0, !PT ;  /* 0x7ffffc000b0b7812 */ /* 0x000fe200078ec0ff */
[----:B------:R-:W-:Y:S01]  /*97c0*/  IMAD R221, R58, 0x200, R221 ;  /* 0x000002003add7824 */ /* 0x000fe200078e02dd */
[C---:B------:R-:W-:Y:S02]  /*97d0*/  @!P5 LEA R58, P0, R9.reuse, R22, 0x6 ;  /* 0x00000016093ad211 */ /* 0x040fe400078030ff */
[----:B------:R-:W-:Y:S01]  /*97e0*/  LOP3.LUT P2, RZ, R16, 0x2, RZ, 0xc0, !PT ;  /* 0x0000000210ff7812 */ /* 0x000fe2000784c0ff */
[----:B------:R-:W-:Y:S01]  /*97f0*/  IMAD.IADD R0, R4, 0x1, R11 ;  /* 0x0000000104007824 */ /* 0x000fe200078e020b */
[----:B------:R-:W-:Y:S01]  /*9800*/  @!P5 LEA.HI.X R59, R9, R23, R8, 0x6, P0 ;  /* 0x00000017093bd211 */ /* 0x000fe200000f3408 */
[----:B------:R-:W-:Y:S01]  /*9810*/  IMAD.SHL.U32 R221, R221, 0x2, RZ ;  /* 0x00000002dddd7824 */ /* 0x000fe200078e00ff */
[----:B--2---:R-:W-:Y:S01]  /*9820*/  IADD3 R20, R20, R77, -R248 ;  /* 0x0000004d14147210 */ /* 0x004fe20007ffe8f8 */
[C---:B------:R-:W-:Y:S01]  /*9830*/  IMAD.SHL.U32 R24, R0.reuse, 0x2, RZ ;  /* 0x0000000200187824 */ /* 0x040fe200078e00ff */
[----:B------:R-:W-:-:S02]  /*9840*/  LEA R222, R0, 0x10080, 0x1 ;  /* 0x0001008000de7811 */ /* 0x000fc400078e08ff */
[----:B------:R-:W-:Y:S01]  /*9850*/  LDSM.16.M88.4 R44, [R221+0xa080] ;  /* 0x00a08000dd2c783b */ /* 0x000fe20000000200 */
[----:B------:R-:W-:Y:S01]  /*9860*/  ISETP.LT.OR P0, PT, R20, 0x1, !P3 ;  /* 0x000000011400780c */ /* 0x000fe20005f01670 */
[----:B------:R-:W-:Y:S01]  /*9870*/  IMAD.MOV.U32 R0, RZ, RZ, 0x40 ;  /* 0x00000040ff007424 */ /* 0x000fe200078e00ff */
[----:B------:R-:W-:Y:S01]  /*9880*/  IADD3 R10, R221, 0xa080, RZ ;  /* 0x0000a080dd0a7810 */ /* 0x000fe20007ffe0ff */
[--C-:B------:R-:W-:Y:S01]  /*9890*/  IMAD R220, R7, 0x2, R222.reuse ;  /* 0x0000000207dc7824 */ /* 0x100fe200078e02de */
[----:B------:R-:W-:Y:S01]  /*98a0*/  IADD3 R219, R221, 0xa0a0, RZ ;  /* 0x0000a0a0dddb7810 */ /* 0x000fe20007ffe0ff */
[----:B------:R-:W-:Y:S01]  /*98b0*/  LDSM.16.M88.4 R24, [R24+0x10080] ;  /* 0x010080001818783b */ /* 0x000fe20000000200 */
[----:B------:R-:W-:Y:S01]  /*98c0*/  @P1 IADD3 R219, R10, -0x20, RZ ;  /* 0xffffffe00adb1810 */ /* 0x000fe20007ffe0ff */
[C---:B------:R-:W-:Y:S01]  /*98d0*/  IMAD R218, R5.reuse, 0x2, R222 ;  /* 0x0000000205da7824 */ /* 0x040fe200078e02de */
[----:B------:R-:W-:Y:S01]  /*98e0*/  LOP3.LUT P1, RZ, R16, 0x4, RZ, 0xc0, !PT ;  /* 0x0000000410ff7812 */ /* 0x000fe2000782c0ff */
[----:B------:R-:W2:Y:S01]  /*98f0*/  LDSM.16.M88.4 R36, [R221+0xa880] ;  /* 0x00a88000dd24783b */ /* 0x000ea20000000200 */
[----:B------:R-:W-:Y:S01]  /*9900*/  @!P5 ISETP.LT.OR P3, PT, R20, 0x21, !P3 ;  /* 0x000000211400d80c */ /* 0x000fe20005f61670 */
[----:B------:R-:W-:Y:S01]  /*9910*/  IMAD R217, R5, 0x2, R220 ;  /* 0x0000000205d97824 */ /* 0x000fe200078e02dc */
[----:B------:R-:W-:Y:S01]  /*9920*/  BSSY B0, `(.L_x_1087) ;  /* 0x00000f2000007945 */ /* 0x000fe20003800000 */
[----:B------:R-:W3:Y:S01]  /*9930*/  LDSM.16.M88.4 R52, [R221+0xb080] ;  /* 0x00b08000dd34783b */ /* 0x000ee20000000200 */
[----:B------:R-:W-:-:S03]  /*9940*/  @P5 LOP3.LUT R196, R196, 0x40, RZ, 0xfc, !PT ;  /* 0x00000040c4c45812 */ /* 0x000fc600078efcff */
[----:B------:R-:W-:Y:S04]  /*9950*/  LDSM.16.M88.4 R48, [R220] ;  /* 0x00000000dc30783b */ /* 0x000fe80000000200 */
[----:B------:R-:W4:Y:S04]  /*9960*/  LDSM.16.M88.4 R12, [R219] ;  /* 0x00000000db0c783b */ /* 0x000f280000000200 */
[----:B------:R-:W1:Y:S04]  /*9970*/  LDSM.16.M88.4 R8, [R219+0x800] ;  /* 0x00080000db08783b */ /* 0x000e680000000200 */
[----:B------:R-:W1:Y:S04]  /*9980*/  LDSM.16.M88.4 R64, [R219+0x1000] ;  /* 0x00100000db40783b */ /* 0x000e680000000200 */
[----:B------:R-:W-:Y:S01]  /*9990*/  @!PT LDS RZ, [RZ] ;  /* 0x00000000fffff984 */ /* 0x000fe20000000800 */
[----:B------:R-:W-:Y:S01]  /*99a0*/  @!PT LDS RZ, [RZ] ;  /* 0x00000000fffff984 */ /* 0x000fe20000000800 */
[----:B------:R-:W-:Y:S01]  /*99b0*/  @!PT LDS RZ, [RZ] ;  /* 0x00000000fffff984 */ /* 0x000fe20000000800 */
[----:B------:R1:W-:Y:S01]  /*99c0*/  LDGSTS.E.BYPASS.LTC128B.128 [R231+0x4080], [R22.64], !P0 ;  /* 0x0408000016e77fae */ /* 0x0003e2000c101d52 */
[----:B------:R-:W-:-:S04]  /*99d0*/  LOP3.LUT P0, RZ, R57, 0x4, RZ, 0xc0, !PT ;  /* 0x0000000439ff7812 */ /* 0x000fc8000780c0ff */
[----:B------:R-:W-:Y:S02]  /*99e0*/  SEL R0, R0, 0xffffffc0, !P0 ;  /* 0xffffffc000007807 */ /* 0x000fe40004000000 */
[C---:B------:R-:W-:Y:S02]  /*99f0*/  ISETP.LT.OR P0, PT, R20.reuse, 0x1, !P2 ;  /* 0x000000011400780c */ /* 0x040fe40005701670 */
[C---:B------:R-:W-:Y:S01]  /*9a00*/  @!P5 ISETP.LT.OR P2, PT, R20.reuse, 0x21, !P2 ;  /* 0x000000211400d80c */ /* 0x040fe20005741670 */
[--C-:B------:R-:W-:Y:S02]  /*9a10*/  IMAD.IADD R215, R221, 0x1, R0.reuse ;  /* 0x00000001ddd77824 */ /* 0x100fe400078e0200 */
[----:B------:R-:W-:Y:S02]  /*9a20*/  IMAD.IADD R209, R219, 0x1, R0 ;  /* 0x00000001dbd17824 */ /* 0x000fe400078e0200 */
[----:B------:R1:W5:Y:S01]  /*9a30*/  LDL R0, [R1] ;  /* 0x0000000001007983 */ /* 0x0003620000100800 */
[----:B--2---:R-:W-:Y:S05]  /*9a40*/  HMMA.16816.F32 R40, R24, R36, RZ ;  /* 0x000000241828723c */ /* 0x004fea00000018ff */
[----:B------:R1:W-:Y:S01]  /*9a50*/  LDGSTS.E.BYPASS.LTC128B.128 [R231+0x5880], [R22.64+0x80], !P0 ;  /* 0x0588008016e77fae */ /* 0x0003e2000c101d52 */
[----:B------:R-:W-:-:S02]  /*9a60*/  ISETP.LT.OR P0, PT, R20, 0x1, !P1 ;  /* 0x000000011400780c */ /* 0x000fc40004f01670 */
[----:B------:R-:W-:Y:S01]  /*9a70*/  @!P5 ISETP.LT.OR P1, PT, R20, 0x21, !P1 ;  /* 0x000000211400d80c */ /* 0x000fe20004f21670 */
[C---:B------:R-:W-:Y:S08]  /*9a80*/  HMMA.16816.F32 R36, R24.reuse, R38, RZ ;  /* 0x000000261824723c */ /* 0x040ff000000018ff */
[----:B---3--:R-:W-:Y:S02]  /*9a90*/  HMMA.16816.F32 R32, R24, R52, RZ ;  /* 0x000000341820723c */ /* 0x008fe400000018ff */
[----:B------:R1:W-:Y:S01]  /*9aa0*/  LDGSTS.E.BYPASS.LTC128B.128 [R231+0x7080], [R22.64+0x100], !P0 ;  /* 0x0708010016e77fae */ /* 0x0003e2000c101d52 */
[----:B------:R-:W-:-:S04]  /*9ab0*/  LOP3.LUT P0, RZ, R16, 0x8, RZ, 0xc0, !PT ;  /* 0x0000000810ff7812 */ /* 0x000fc8000780c0ff */
[C---:B------:R-:W-:Y:S01]  /*9ac0*/  ISETP.LT.OR P4, PT, R20.reuse, 0x1, !P0 ;  /* 0x000000011400780c */ /* 0x040fe20004781670 */
[----:B------:R-:W-:Y:S01]  /*9ad0*/  HMMA.16816.F32 R16, R24, R44, RZ ;  /* 0x0000002c1810723c */ /* 0x000fe200000018ff */
[----:B------:R-:W-:-:S07]  /*9ae0*/  @!P5 ISETP.LT.OR P0, PT, R20, 0x21, !P0 ;  /* 0x000000211400d80c */ /* 0x000fce0004701670 */
[C---:B------:R-:W-:Y:S04]  /*9af0*/  HMMA.16816.F32 R44, R24.reuse, R46, RZ ;  /* 0x0000002e182c723c */ /* 0x040fe800000018ff */
[----:B------:R1:W-:Y:S04]  /*9b00*/  LDGSTS.E.BYPASS.LTC128B.128 [R231+0x8880], [R22.64+0x180], !P4 ;  /* 0x0888018016e77fae */ /* 0x0003e8000e101d52 */
[----:B------:R2:W-:Y:S01]  /*9b10*/  @!P5 LDGSTS.E.BYPASS.LTC128B.128 [R231+0x5080], [R58.64], !P3 ;  /* 0x050800003ae7dfae */ /* 0x0005e2000d901d52 */
[----:B------:R-:W-:Y:S03]  /*9b20*/  HMMA.16816.F32 R24, R24, R54, RZ ;  /* 0x000000361818723c */ /* 0x000fe600000018ff */
[----:B------:R2:W-:Y:S04]  /*9b30*/  @!P5 LDGSTS.E.BYPASS.LTC128B.128 [R231+0x6880], [R58.64+0x80], !P2 ;  /* 0x068800803ae7dfae */ /* 0x0005e8000d101d52 */
[----:B------:R2:W-:Y:S01]  /*9b40*/  @!P5 LDGSTS.E.BYPASS.LTC128B.128 [R231+0x8080], [R58.64+0x100], !P1 ;  /* 0x080801003ae7dfae */ /* 0x0005e2000c901d52 */
[C---:B----4-:R-:W-:Y:S03]  /*9b50*/  HMMA.16816.F32 R16, R48.reuse, R12, R16 ;  /* 0x0000000c3010723c */ /* 0x050fe60000001810 */
[----:B------:R2:W-:Y:S04]  /*9b60*/  @!P5 LDGSTS.E.BYPASS.LTC128B.128 [R231+0x9880], [R58.64+0x180], !P0 ;  /* 0x098801803ae7dfae */ /* 0x0005e8000c101d52 */
[----:B------:R-:W-:Y:S01]  /*9b70*/  LDSM.16.M88.4 R60, [R218] ;  /* 0x00000000da3c783b */ /* 0x000fe20000000200 */
[C---:B------:R-:W-:Y:S03]  /*9b80*/  HMMA.16816.F32 R44, R48.reuse, R14, R44 ;  /* 0x0000000e302c723c */ /* 0x040fe6000000182c */
[----:B------:R-:W3:Y:S04]  /*9b90*/  LDSM.16.M88.4 R28, [R215+0xa080] ;  /* 0x00a08000d71c783b */ /* 0x000ee80000000200 */
[----:B-1----:R-:W1:Y:S01]  /*9ba0*/  LDSM.16.M88.4 R20, [R215+0xa880] ;  /* 0x00a88000d714783b */ /* 0x002e620000000200 */
[C---:B------:R-:W-:Y:S03]  /*9bb0*/  HMMA.16816.F32 R40, R48.reuse, R8, R40 ;  /* 0x000000083028723c */ /* 0x040fe60000001828 */
[----:B------:R-:W-:Y:S04]  /*9bc0*/  LDSM.16.M88.4 R12, [R209] ;  /* 0x00000000d10c783b */ /* 0x000fe80000000200 */
[----:B------:R-:W-:Y:S01]  /*9bd0*/  LDSM.16.M88.4 R52, [R215+0xb080] ;  /* 0x00b08000d734783b */ /* 0x000fe20000000200 */
[C---:B------:R-:W-:Y:S03]  /*9be0*/  HMMA.16816.F32 R36, R48.reuse, R10, R36 ;  /* 0x0000000a3024723c */ /* 0x040fe60000001824 */
[----:B------:R-:W-:Y:S04]  /*9bf0*/  LDSM.16.M88.4 R8, [R209+0x800] ;  /* 0x00080000d108783b */ /* 0x000fe80000000200 */
[----:B--2---:R-:W2:Y:S01]  /*9c00*/  LDSM.16.M88.4 R56, [R217] ;  /* 0x00000000d938783b */ /* 0x004ea20000000200 */
[C---:B------:R-:W-:Y:S03]  /*9c10*/  HMMA.16816.F32 R32, R48.reuse, R64, R32 ;  /* 0x000000403020723c */ /* 0x040fe60000001820 */
[----:B------:R-:W-:Y:S04]  /*9c20*/  LDSM.16.M88.4 R68, [R221+0xd080] ;  /* 0x00d08000dd44783b */ /* 0x000fe80000000200 */
[----:B------:R-:W-:Y:S01]  /*9c30*/  LDSM.16.M88.4 R72, [R219+0x4800] ;  /* 0x00480000db48783b */ /* 0x000fe20000000200 */
[----:B------:R-:W-:Y:S03]  /*9c40*/  HMMA.16816.F32 R24, R48, R66, R24 ;  /* 0x000000423018723c */ /* 0x000fe60000001818 */
[----:B------:R-:W-:Y:S04]  /*9c50*/  LDSM.16.M88.4 R48, [R222+0x4000] ;  /* 0x00400000de30783b */ /* 0x000fe80000000200 */
[----:B------:R-:W-:Y:S01]  /*9c60*/  LDSM.16.M88.4 R64, [R209+0x1000] ;  /* 0x00100000d140783b */ /* 0x000fe20000000200 */
[C---:B---3--:R-:W-:Y:S03]  /*9c70*/  HMMA.16816.F32 R16, R60.reuse, R28, R16 ;  /* 0x0000001c3c10723c */ /* 0x048fe60000001810 */
[----:B------:R-:W0:Y:S05]  /*9c80*/  LDGDEPBAR ;  /* 0x00000000000079af */ /* 0x000e2a0000000000 */
[C---:B------:R-:W-:Y:S01]  /*9c90*/  HMMA.16816.F32 R44, R60.reuse, R30, R44 ;  /* 0x0000001e3c2c723c */ /* 0x040fe2000000182c */
[----:B------:R-:W3:Y:S07]  /*9ca0*/  LDSM.16.M88.4 R28, [R221+0xb880] ;  /* 0x00b88000dd1c783b */ /* 0x000eee0000000200 */
        /* <DEDUP_REMOVED lines=8> */
[----:B------:R-:W2:Y:S04]  /*9d30*/  LDSM.16.M88.4 R24, [R219+0x1800] ;  /* 0x00180000db18783b */ /* 0x000ea80000000200 */
[----:B------:R-:W4:Y:S03]  /*9d40*/  LDSM.16.M88.4 R52, [R221+0xc880] ;  /* 0x00c88000dd34783b */ /* 0x000f260000000200 */
[C---:B------:R-:W-:Y:S08]  /*9d50*/  HMMA.16816.F32 R40, R56.reuse, R8, R40 ;  /* 0x000000083828723c */ /* 0x040ff00000001828 */
[----:B------:R-:W-:Y:S01]  /*9d60*/  HMMA.16816.F32 R36, R56, R10, R36 ;  /* 0x0000000a3824723c */ /* 0x000fe20000001824 */
[----:B------:R-:W2:Y:S07]  /*9d70*/  LDSM.16.M88.4 R8, [R219+0x2000] ;  /* 0x00200000db08783b */ /* 0x000eae0000000200 */
[C---:B---3--:R-:W-:Y:S08]  /*9d80*/  HMMA.16816.F32 R16, R48.reuse, R28, R16 ;  /* 0x0000001c3010723c */ /* 0x048ff00000001810 */
[----:B------:R-:W-:Y:S01]  /*9d90*/  HMMA.16816.F32 R44, R48, R30, R44 ;  /* 0x0000001e302c723c */ /* 0x000fe2000000182c */
[----:B------:R-:W-:Y:S07]  /*9da0*/  LDSM.16.M88.4 R28, [R219+0x2800] ;  /* 0x00280000db1c783b */ /* 0x000fee0000000200 */
[C---:B------:R-:W-:Y:S08]  /*9db0*/  HMMA.16816.F32 R32, R56.reuse, R64, R32 ;  /* 0x000000403820723c */ /* 0x040ff00000001820 */
        /* <DEDUP_REMOVED lines=9> */
[C---:B----4-:R-:W-:Y:S08]  /*9e50*/  HMMA.16816.F32 R32, R48.reuse, R52, R32 ;  /* 0x000000343020723c */ /* 0x050ff00000001820 */
        /* <DEDUP_REMOVED lines=21> */
[----:B------:R-:W-:Y:S04]  /*9fb0*/  LDSM.16.M88.4 R24, [R220+0x8000] ;  /* 0x00800000dc18783b */ /* 0x000fe80000000200 */
[----:B------:R-:W2:Y:S03]  /*9fc0*/  LDSM.16.M88.4 R20, [R219+0x3000] ;  /* 0x00300000db14783b */ /* 0x000ea60000000200 */
[C---:B------:R-:W-:Y:S08]  /*9fd0*/  HMMA.16816.F32 R16, R48.reuse, R68, R16 ;  /* 0x000000443010723c */ /* 0x040ff00000001810 */
[----:B------:R-:W-:Y:S01]  /*9fe0*/  HMMA.16816.F32 R44, R48, R70, R44 ;  /* 0x00000046302c723c */ /* 0x000fe2000000182c */
[----:B------:R-:W-:Y:S07]  /*9ff0*/  LDSM.16.M88.4 R68, [R221+0xf880] ;  /* 0x00f88000dd44783b */ /* 0x000fee0000000200 */
[C---:B-1----:R-:W-:Y:S08]  /*a000*/  HMMA.16816.F32 R40, R8.reuse, R28, R40 ;  /* 0x0000001c0828723c */ /* 0x042ff00000001828 */
[C---:B------:R-:W-:Y:S01]  /*a010*/  HMMA.16816.F32 R36, R8.reuse, R30, R36 ;  /* 0x0000001e0824723c */ /* 0x040fe20000001824 */
[----:B------:R-:W-:Y:S07]  /*a020*/  LDSM.16.M88.4 R28, [R219+0x4000] ;  /* 0x00400000db1c783b */ /* 0x000fee0000000200 */
[C---:B---3--:R-:W-:Y:S08]  /*a030*/  HMMA.16816.F32 R32, R8.reuse, R12, R32 ;  /* 0x0000000c0820723c */ /* 0x048ff00000001820 */
[----:B------:R-:W-:Y:S01]  /*a040*/  HMMA.16816.F32 R60, R8, R14, R60 ;  /* 0x0000000e083c723c */ /* 0x000fe2000000183c */
[----:B------:R-:W-:Y:S04]  /*a050*/  LDSM.16.M88.4 R8, [R218+0x8000] ;  /* 0x00800000da08783b */ /* 0x000fe80000000200 */
[----:B------:R-:W1:Y:S03]  /*a060*/  LDSM.16.M88.4 R12, [R215+0xd080] ;  /* 0x00d08000d70c783b */ /* 0x000e660000000200 */
        /* <DEDUP_REMOVED lines=8> */
[----:B------:R-:W2:Y:S04]  /*a0f0*/  LDSM.16.M88.4 R48, [R209+0x3000] ;  /* 0x00300000d130783b */ /* 0x000ea80000000200 */
[----:B------:R-:W3:Y:S03]  /*a100*/  LDSM.16.M88.4 R52, [R215+0xe080] ;  /* 0x00e08000d734783b */ /* 0x000ee60000000200 */
[C---:B-1----:R-:W-:Y:S08]  /*a110*/  HMMA.16816.F32 R16, R8.reuse, R12, R16 ;  /* 0x0000000c0810723c */ /* 0x042ff00000001810 */
[----:B------:R-:W-:Y:S01]  /*a120*/  HMMA.16816.F32 R44, R8, R14, R44 ;  /* 0x0000000e082c723c */ /* 0x000fe2000000182c */
[----:B------:R-:W-:Y:S07]  /*a130*/  LDSM.16.M88.4 R12, [R221+0xe880] ;  /* 0x00e88000dd0c783b */ /* 0x000fee0000000200 */
[C---:B------:R-:W-:Y:S08]  /*a140*/  HMMA.16816.F32 R40, R24.reuse, R64, R40 ;  /* 0x000000401828723c */ /* 0x040ff00000001828 */
[C---:B------:R-:W-:Y:S01]  /*a150*/  HMMA.16816.F32 R36, R24.reuse, R66, R36 ;  /* 0x000000421824723c */ /* 0x040fe20000001824 */
[----:B------:R-:W1:Y:S07]  /*a160*/  LDSM.16.M88.4 R64, [R222+0xc000] ;  /* 0x00c00000de40783b */ /* 0x000e6e0000000200 */
[C---:B------:R-:W-:Y:S08]  /*a170*/  HMMA.16816.F32 R32, R24.reuse, R28, R32 ;  /* 0x0000001c1820723c */ /* 0x040ff00000001820 */
[----:B------:R-:W-:Y:S01]  /*a180*/  HMMA.16816.F32 R60, R24, R30, R60 ;  /* 0x0000001e183c723c */ /* 0x000fe2000000183c */
[----:B------:R-:W4:Y:S04]  /*a190*/  LDSM.16.M88.4 R28, [R209+0x3800] ;  /* 0x00380000d11c783b */ /* 0x000f280000000200 */
[----:B------:R-:W1:Y:S03]  /*a1a0*/  LDSM.16.M88.4 R24, [R209+0x4000] ;  /* 0x00400000d118783b */ /* 0x000e660000000200 */
[C---:B--2---:R-:W-:Y:S08]  /*a1b0*/  HMMA.16816.F32 R16, R20.reuse, R48, R16 ;  /* 0x000000301410723c */ /* 0x044ff00000001810 */
[----:B------:R-:W-:Y:S01]  /*a1c0*/  HMMA.16816.F32 R44, R20, R50, R44 ;  /* 0x00000032142c723c */ /* 0x000fe2000000182c */
[----:B------:R-:W-:Y:S07]  /*a1d0*/  LDSM.16.M88.4 R48, [R219+0x5800] ;  /* 0x00580000db30783b */ /* 0x000fee0000000200 */
[C---:B------:R-:W-:Y:S08]  /*a1e0*/  HMMA.16816.F32 R40, R8.reuse, R56, R40 ;  /* 0x000000380828723c */ /* 0x040ff00000001828 */
[C---:B------:R-:W-:Y:S01]  /*a1f0*/  HMMA.16816.F32 R36, R8.reuse, R58, R36 ;  /* 0x0000003a0824723c */ /* 0x040fe20000001824 */
[----:B------:R-:W2:Y:S07]  /*a200*/  LDSM.16.M88.4 R56, [R220+0xc000] ;  /* 0x00c00000dc38783b */ /* 0x000eae0000000200 */
[C---:B---3--:R-:W-:Y:S08]  /*a210*/  HMMA.16816.F32 R32, R8.reuse, R52, R32 ;  /* 0x000000340820723c */ /* 0x048ff00000001820 */
[----:B------:R-:W-:Y:S01]  /*a220*/  HMMA.16816.F32 R60, R8, R54, R60 ;  /* 0x00000036083c723c */ /* 0x000fe2000000183c */
[----:B------:R-:W3:Y:S04]  /*a230*/  LDSM.16.M88.4 R8, [R221+0xf080] ;  /* 0x00f08000dd08783b */ /* 0x000ee80000000200 */
[----:B------:R-:W-:Y:S03]  /*a240*/  LDSM.16.M88.4 R52, [R219+0x5000] ;  /* 0x00500000db34783b */ /* 0x000fe60000000200 */
[C---:B-1----:R-:W-:Y:S08]  /*a250*/  HMMA.16816.F32 R16, R64.reuse, R12, R16 ;  /* 0x0000000c4010723c */ /* 0x042ff00000001810 */
[----:B------:R-:W-:Y:S01]  /*a260*/  HMMA.16816.F32 R44, R64, R14, R44 ;  /* 0x0000000e402c723c */ /* 0x000fe2000000182c */
[----:B------:R-:W-:Y:S07]  /*a270*/  LDSM.16.M88.4 R12, [R217+0xc000] ;  /* 0x00c00000d90c783b */ /* 0x000fee0000000200 */
[C---:B----4-:R-:W-:Y:S08]  /*a280*/  HMMA.16816.F32 R40, R20.reuse, R28, R40 ;  /* 0x0000001c1428723c */ /* 0x050ff00000001828 */
[C---:B------:R-:W-:Y:S01]  /*a290*/  HMMA.16816.F32 R36, R20.reuse, R30, R36 ;  /* 0x0000001e1424723c */ /* 0x040fe20000001824 */
[----:B------:R-:W-:Y:S07]  /*a2a0*/  LDSM.16.M88.4 R28, [R218+0xc000] ;  /* 0x00c00000da1c783b */ /* 0x000fee0000000200 */
[C---:B------:R-:W-:Y:S08]  /*a2b0*/  HMMA.16816.F32 R32, R20.reuse, R24, R32 ;  /* 0x000000181420723c */ /* 0x040ff00000001820 */
[----:B------:R-:W-:Y:S01]  /*a2c0*/  HMMA.16816.F32 R60, R20, R26, R60 ;  /* 0x0000001a143c723c */ /* 0x000fe2000000183c */
[----:B------:R-:W1:Y:S04]  /*a2d0*/  LDSM.16.M88.4 R24, [R215+0xe880] ;  /* 0x00e88000d718783b */ /* 0x000e680000000200 */
[----:B------:R-:W-:Y:S03]  /*a2e0*/  LDSM.16.M88.4 R20, [R215+0xf080] ;  /* 0x00f08000d714783b */ /* 0x000fe60000000200 */
[C---:B--2---:R-:W-:Y:S08]  /*a2f0*/  HMMA.16816.F32 R16, R56.reuse, R72, R16 ;  /* 0x000000483810723c */ /* 0x044ff00000001810 */
[----:B------:R-:W-:Y:S08]  /*a300*/  HMMA.16816.F32 R44, R56, R74, R44 ;  /* 0x0000004a382c723c */ /* 0x000ff0000000182c */
[C---:B---3--:R-:W-:Y:S08]  /*a310*/  HMMA.16816.F32 R40, R64.reuse, R8, R40 ;  /* 0x000000084028723c */ /* 0x048ff00000001828 */
[C---:B------:R-:W-:Y:S01]  /*a320*/  HMMA.16816.F32 R36, R64.reuse, R10, R36 ;  /* 0x0000000a4024723c */ /* 0x040fe20000001824 */
[----:B------:R-:W2:Y:S07]  /*a330*/  LDSM.16.M88.4 R8, [R209+0x4800] ;  /* 0x00480000d108783b */ /* 0x000eae0000000200 */
[C---:B------:R-:W-:Y:S08]  /*a340*/  HMMA.16816.F32 R32, R64.reuse, R68, R32 ;  /* 0x000000444020723c */ /* 0x040ff00000001820 */
[----:B------:R-:W-:Y:S01]  /*a350*/  HMMA.16816.F32 R60, R64, R70, R60 ;  /* 0x00000046403c723c */ /* 0x000fe2000000183c */
[----:B------:R-:W3:Y:S07]  /*a360*/  LDSM.16.M88.4 R64, [R215+0xf880] ;  /* 0x00f88000d740783b */ /* 0x000eee0000000200 */
[C---:B-1----:R-:W-:Y:S08]  /*a370*/  HMMA.16816.F32 R16, R28.reuse, R24, R16 ;  /* 0x000000181c10723c */ /* 0x042ff00000001810 */
[----:B------:R-:W-:Y:S01]  /*a380*/  HMMA.16816.F32 R44, R28, R26, R44 ;  /* 0x0000001a1c2c723c */ /* 0x000fe2000000182c */
[----:B------:R-:W-:Y:S07]  /*a390*/  LDSM.16.M88.4 R24, [R209+0x5800] ;  /* 0x00580000d118783b */ /* 0x000fee0000000200 */
[C---:B------:R-:W-:Y:S08]  /*a3a0*/  HMMA.16816.F32 R40, R56.reuse, R52, R40 ;  /* 0x000000343828723c */ /* 0x040ff00000001828 */
[----:B------:R-:W-:Y:S01]  /*a3b0*/  HMMA.16816.F32 R52, R56, R54, R36 ;  /* 0x000000363834723c */ /* 0x000fe20000001824 */
[----:B------:R-:W1:Y:S01]  /*a3c0*/  LDSM.16.M88.4 R36, [R209+0x5000] ;  /* 0x00500000d124783b */ /* 0x000e620000000200 */
[----:B------:R-:W-:Y:S01]  /*a3d0*/  ISETP.GT.AND P0, PT, R81, R229, PT ;  /* 0x000000e55100720c */ /* 0x000fe20003f04270 */
[----:B------:R-:W-:-:S05]  /*a3e0*/  DEPBAR.LE SB0, 0x0 ;  /* 0x000080000000791a */ /* 0x000fca0000000000 */
[C---:B------:R-:W-:Y:S08]  /*a3f0*/  HMMA.16816.F32 R32, R56.reuse, R48, R32 ;  /* 0x000000303820723c */ /* 0x040ff00000001820 */
[----:B------:R-:W-:Y:S08]  /*a400*/  HMMA.16816.F32 R60, R56, R50, R60 ;  /* 0x00000032383c723c */ /* 0x000ff0000000183c */
[C---:B--2---:R-:W-:Y:S08]  /*a410*/  HMMA.16816.F32 R16, R12.reuse, R8, R16 ;  /* 0x000000080c10723c */ /* 0x044ff00000001810 */
[----:B------:R-:W-:Y:S08]  /*a420*/  HMMA.16816.F32 R44, R12, R10, R44 ;  /* 0x0000000a0c2c723c */ /* 0x000ff0000000182c */
[C---:B------:R-:W-:Y:S08]  /*a430*/  HMMA.16816.F32 R40, R28.reuse, R20, R40 ;  /* 0x000000141c28723c */ /* 0x040ff00000001828 */
[C---:B------:R-:W-:Y:S08]  /*a440*/  HMMA.16816.F32 R52, R28.reuse, R22, R52 ;  /* 0x000000161c34723c */ /* 0x040ff00000001834 */
[C---:B---3--:R-:W-:Y:S08]  /*a450*/  HMMA.16816.F32 R32, R28.reuse, R64, R32 ;  /* 0x000000401c20723c */ /* 0x048ff00000001820 */
[----:B------:R-:W-:Y:S01]  /*a460*/  HMMA.16816.F32 R60, R28, R66, R60 ;  /* 0x000000421c3c723c */ /* 0x000fe2000000183c */
[----:B------:R-:W-:-:S02]  /*a470*/  FMUL.FTZ R6, R16, c[0x0][0x320] ;  /* 0x0000c80010067a20 */ /* 0x000fc40000410000 */
[----:B------:R-:W-:Y:S02]  /*a480*/  FMUL.FTZ R8, R17, c[0x0][0x320] ;  /* 0x0000c80011087a20 */ /* 0x000fe40000410000 */
[----:B------:R-:W-:Y:S02]  /*a490*/  FMUL.FTZ R10, R19, c[0x0][0x320] ;  /* 0x0000c800130a7a20 */ /* 0x000fe40000410000 */
[----:B------:R-:W-:Y:S02]  /*a4a0*/  FMUL.FTZ R16, R18, c[0x0][0x320] ;  /* 0x0000c80012107a20 */ /* 0x000fe40000410000 */
[----:B------:R-:W-:Y:S02]  /*a4b0*/  FMUL.FTZ R19, R44, c[0x0][0x320] ;  /* 0x0000c8002c137a20 */ /* 0x000fe40000410000 */
[----:B------:R-:W-:Y:S01]  /*a4c0*/  FMUL.FTZ R17, R45, c[0x0][0x320] ;  /* 0x0000c8002d117a20 */ /* 0x000fe20000410000 */
[----:B------:R-:W2:Y:S08]  /*a4d0*/  MUFU.TANH R6, R6 ;  /* 0x0000000600067308 */ /* 0x000eb00000002400 */
[----:B------:R-:W3:Y:S08]  /*a4e0*/  MUFU.TANH R8, R8 ;  /* 0x0000000800087308 */ /* 0x000ef00000002400 */
[----:B------:R-:W4:Y:S08]  /*a4f0*/  MUFU.TANH R16, R16 ;  /* 0x0000001000107308 */ /* 0x000f300000002400 */
[----:B------:R-:W1:Y:S08]  /*a500*/  MUFU.TANH R10, R10 ;  /* 0x0000000a000a7308 */ /* 0x000e700000002400 */
[----:B------:R-:W2:Y:S08]  /*a510*/  MUFU.TANH R19, R19 ;  /* 0x0000001300137308 */ /* 0x000eb00000002400 */
[----:B------:R-:W2:Y:S01]  /*a520*/  MUFU.TANH R17, R17 ;  /* 0x0000001100117308 */ /* 0x000ea20000002400 */
[----:B-1----:R-:W-:Y:S01]  /*a530*/  HMMA.16816.F32 R40, R12, R36, R40 ;  /* 0x000000240c28723c */ /* 0x002fe20000001828 */
[----:B------:R-:W-:-:S02]  /*a540*/  IADD3 R211, R219, 0x800, RZ ;  /* 0x00000800dbd37810 */ /* 0x000fc40007ffe0ff */
[C---:B------:R-:W-:Y:S02]  /*a550*/  IADD3 R210, R219.reuse, 0x1000, RZ ;  /* 0x00001000dbd27810 */ /* 0x040fe40007ffe0ff */
[----:B------:R-:W-:-:S03]  /*a560*/  IADD3 R208, R219, 0x1800, RZ ;  /* 0x00001800dbd07810 */ /* 0x000fc60007ffe0ff */
[----:B------:R-:W-:Y:S01]  /*a570*/  HMMA.16816.F32 R52, R12, R38, R52 ;  /* 0x000000260c34723c */ /* 0x000fe20000001834 */
[C---:B------:R-:W-:Y:S02]  /*a580*/  IADD3 R207, R219.reuse, 0x2000, RZ ;  /* 0x00002000dbcf7810 */ /* 0x040fe40007ffe0ff */
        /* <DEDUP_REMOVED lines=8> */
[----:B------:R-:W-:Y:S01]  /*a610*/  IADD3 R200, R219, 0x5800, RZ ;  /* 0x00005800dbc87810 */ /* 0x000fe20007ffe0ff */
[----:B------:R-:W-:Y:S06]  /*a620*/  BAR.SYNC.DEFER_BLOCKING 0x0 ;  /* 0x0000000000007b1d */ /* 0x000fec0000010000 */
[----:B------:R-:W-:Y:S09]  /*a630*/  @!P0 BRA `(.L_x_1088) ;  /* 0x0000020000008947 */ /* 0x000ff20003800000 */
[----:B--234-:R-:W-:Y:S02]  /*a640*/  IADD3 R9, -R248, 0x30, RZ ;  /* 0x00000030f8097810 */ /* 0x01cfe40007ffe1ff */
[----:B------:R-:W-:-:S02]  /*a650*/  IADD3 R13, R168, -0x2, RZ ;  /* 0xfffffffea80d7810 */ /* 0x000fc40007ffe0ff */
[----:B------:R-:W-:Y:S02]  /*a660*/  ISETP.GE.AND P0, PT, R9, 0x21, PT ;  /* 0x000000210900780c */ /* 0x000fe40003f06270 */
[----:B------:R-:W-:Y:S01]  /*a670*/  SHF.R.S32.HI R11, RZ, 0x1f, R13 ;  /* 0x0000001fff0b7819 */ /* 0x000fe2000001140d */
[-C--:B------:R-:W-:Y:S01]  /*a680*/  IMAD R2, R2, R13.reuse, RZ ;  /* 0x0000000d02027224 */ /* 0x080fe200078e02ff */
[----:B------:R-:W-:Y:S01]  /*a690*/  ISETP.GE.AND P6, PT, R228, c[0x0][0x1d4], PT ;  /* 0x00007500e4007a0c */ /* 0x000fe20003fc6270 */
[----:B------:R-:W-:Y:S01]  /*a6a0*/  IMAD.WIDE.U32 R12, R78, R13, RZ ;  /* 0x0000000d4e0c7225 */ /* 0x000fe200078e00ff */
[----:B------:R-:W-:Y:S02]  /*a6b0*/  ISETP.GE.AND P5, PT, R230, c[0x0][0x1d4], PT ;  /* 0x00007500e6007a0c */ /* 0x000fe40003fa6270 */
[----:B------:R-:W-:Y:S01]  /*a6c0*/  ISETP.GE.AND P4, PT, R227, c[0x0][0x1d4], PT ;  /* 0x00007500e3007a0c */ /* 0x000fe20003f86270 */
[----:B------:R-:W-:Y:S01]  /*a6d0*/  IMAD R11, R11, R78, R2 ;  /* 0x0000004e0b0b7224 */ /* 0x000fe200078e0202 */
[----:B------:R-:W-:-:S03]  /*a6e0*/  ISETP.GE.AND P3, PT, R225, c[0x0][0x1d4], PT ;  /* 0x00007500e1007a0c */ /* 0x000fc60003f66270 */
        /* <DEDUP_REMOVED lines=8> */
[----:B------:R-:W-:-:S04]  /*a770*/  @P1 LEA R20, P2, R12, c[0x0][0x1c8], 0x1 ;  /* 0x000072000c141a11 */ /* 0x000fc800078408ff */
[----:B------:R-:W-:-:S05]  /*a780*/  @P1 LEA.HI.X R21, R12, c[0x0][0x1cc], R11, 0x1, P2 ;  /* 0x000073000c151a11 */ /* 0x000fca00010f0c0b */
        /* <DEDUP_REMOVED lines=11> */
.L_x_1088:
[----:B--234-:R-:W-:Y:S05]  /*a840*/  BSYNC B0 ;  /* 0x0000000000007941 */ /* 0x01cfea0003800000 */
.L_x_1087:
[----:B------:R-:W2:Y:S01]  /*a850*/  LDL R170, [R1+0x4] ;  /* 0x0000040001aa7983 */ /* 0x000ea20000100800 */
[----:B-----5:R-:W-:Y:S01]  /*a860*/  SHF.R.S32.HI R11, RZ, 0x1f, R0 ;  /* 0x0000001fff0b7819 */ /* 0x020fe20000011400 */
[----:B------:R-:W-:Y:S01]  /*a870*/  IMAD.MOV.U32 R198, RZ, RZ, c[0x0][0x2c4] ;  /* 0x0000b100ffc67624 */ /* 0x000fe200078e00ff */
[----:B------:R-:W-:Y:S01]  /*a880*/  LOP3.LUT R196, R196, 0xfffff7ff, RZ, 0xc0, !PT ;  /* 0xfffff7ffc4c47812 */ /* 0x000fe200078ec0ff */
[----:B------:R-:W-:Y:S01]  /*a890*/  IMAD.IADD R23, R77, 0x1, R3 ;  /* 0x000000014d177824 */ /* 0x000fe200078e0203 */
[CC--:B------:R-:W-:Y:S01]  /*a8a0*/  LEA.HI R13, R11.reuse, R0.reuse, RZ, 0x2 ;  /* 0x000000000b0d7211 */ /* 0x0c0fe200078f10ff */
[----:B------:R-:W-:Y:S01]  /*a8b0*/  IMAD.MOV.U32 R197, RZ, RZ, c[0x0][0x32c] ;  /* 0x0000cb00ffc57624 */ /* 0x000fe200078e00ff */
[----:B------:R-:W-:Y:S01]  /*a8c0*/  LEA.HI R12, R11, R0, RZ, 0x5 ;  /* 0x000000000b0c7211 */ /* 0x000fe200078f28ff */
[----:B------:R-:W-:Y:S01]  /*a8d0*/  FMUL.FTZ R9, R53, c[0x0][0x320] ;  /* 0x0000c80035097a20 */ /* 0x000fe20000410000 */
[----:B------:R-:W-:Y:S01]  /*a8e0*/  LOP3.LUT R13, R13, 0xfffffffc, RZ, 0xc0, !PT ;  /* 0xfffffffc0d0d7812 */ /* 0x000fe200078ec0ff */
[----:B-1----:R-:W-:Y:S01]  /*a8f0*/  FMUL.FTZ R15, R40, c[0x0][0x320] ;  /* 0x0000c800280f7a20 */ /* 0x002fe20000410000 */
[----:B------:R-:W-:Y:S01]  /*a900*/  LOP3.LUT R11, R12, 0xffffffe0, RZ, 0xc0, !PT ;  /* 0xffffffe00c0b7812 */ /* 0x000fe200078ec0ff */
[----:B------:R-:W-:Y:S01]  /*a910*/  FMUL.FTZ R32, R32, c[0x0][0x320] ;  /* 0x0000c80020207a20 */ /* 0x000fe20000410000 */
[--C-:B------:R-:W-:Y:S01]  /*a920*/  SHF.R.S32.HI R239, RZ, 0x5, R12.reuse ;  /* 0x00000005ffef7819 */ /* 0x100fe2000001140c */
[C---:B------:R-:W-:Y:S01]  /*a930*/  IMAD.IADD R238, R0.reuse, 0x1, -R13 ;  /* 0x0000000100ee7824 */ /* 0x040fe200078e0a0d */
[----:B------:R-:W-:Y:S01]  /*a940*/  SHF.R.S32.HI R12, RZ, 0x1f, R12 ;  /* 0x0000001fff0c7819 */ /* 0x000fe2000001140c */
[----:B------:R-:W-:Y:S01]  /*a950*/  IMAD.IADD R2, R0, 0x1, -R11 ;  /* 0x0000000100027824 */ /* 0x000fe200078e0a0b */
[----:B------:R-:W-:Y:S01]  /*a960*/  ISETP.NE.AND P0, PT, R198, 0x1, PT ;  /* 0x00000001c600780c */ /* 0x000fe20003f05270 */
[----:B------:R-:W-:Y:S01]  /*a970*/  FMUL.FTZ R33, R33, c[0x0][0x320] ;  /* 0x0000c80021217a20 */ /* 0x000fe20000410000 */
[----:B------:R-:W-:Y:S01]  /*a980*/  LEA.HI R0, R12, R239, RZ, 0x3 ;  /* 0x000000ef0c007211 */ /* 0x000fe200078f18ff */
[----:B------:R-:W-:Y:S01]  /*a990*/  FMUL.FTZ R60, R60, c[0x0][0x320] ;  /* 0x0000c8003c3c7a20 */ /* 0x000fe20000410000 */
[----:B------:R-:W-:Y:S01]  /*a9a0*/  LEA.HI R13, R238, R238, RZ, 0x1 ;  /* 0x000000eeee0d7211 */ /* 0x000fe200078f08ff */
[----:B------:R-:W-:Y:S01]  /*a9b0*/  FMUL.FTZ R61, R61, c[0x0][0x320] ;  /* 0x0000c8003d3d7a20 */ /* 0x000fe20000410000 */
[----:B------:R-:W-:Y:S01]  /*a9c0*/  SHF.R.S32.HI R11, RZ, 0x1f, R2 ;  /* 0x0000001fff0b7819 */ /* 0x000fe20000011402 */
[----:B------:R-:W-:Y:S01]  /*a9d0*/  ULDC UR7, c[0x0][0x324] ;  /* 0x0000c90000077ab9 */ /* 0x000fe20000000800 */
[----:B------:R-:W-:Y:S01]  /*a9e0*/  LOP3.LUT R0, R0, 0xffffff8, RZ, 0xc0, !PT ;  /* 0x0ffffff800007812 */ /* 0x000fe200078ec0ff */
[----:B------:R-:W1:Y:S01]  /*a9f0*/  MUFU.TANH R9, R9 ;  /* 0x0000000900097308 */ /* 0x000e620000002400 */
[----:B------:R-:W-:Y:S01]  /*aa00*/  LOP3.LUT R13, R13, 0x1ffffffe, RZ, 0xc0, !PT ;  /* 0x1ffffffe0d0d7812 */ /* 0x000fe200078ec0ff */
[----:B------:R-:W-:Y:S01]  /*aa10*/  ULOP3.LUT UR7, URZ, UR7, URZ, 0x33, !UPT ;  /* 0x000000073f077292 */ /* 0x000fe2000f8e333f */
[----:B------:R-:W-:Y:S01]  /*aa20*/  LEA.HI R11, R11, R2, RZ, 0x2 ;  /* 0x000000020b0b7211 */ /* 0x000fe200078f10ff */
[----:B------:R-:W-:Y:S01]  /*aa30*/  IMAD.IADD R239, R239, 0x1, -R0 ;  /* 0x00000001efef7824 */ /* 0x000fe200078e0a00 */
[----:B------:R-:W-:Y:S01]  /*aa40*/  @P0 LOP3.LUT R196, R196, 0x800, RZ, 0xfc, !PT ;  /* 0x00000800c4c40812 */ /* 0x000fe200078efcff */
[----:B------:R-:W-:Y:S01]  /*aa50*/  IMAD.IADD R238, R238, 0x1, -R13 ;  /* 0x00000001eeee7824 */ /* 0x000fe200078e0a0d */
[----:B------:R-:W-:Y:S01]  /*aa60*/  SHF.R.S32.HI R241, RZ, 0x2, R11 ;  /* 0x00000002fff17819 */ /* 0x000fe2000001140b */
[----:B------:R-:W-:Y:S01]  /*aa70*/  IMAD.SHL.U32 R239, R239, 0x10, RZ ;  /* 0x00000010efef7824 */ /* 0x000fe200078e00ff */
[----:B------:R-:W-:Y:S01]  /*aa80*/  LOP3.LUT R11, R11, 0x7ffffffc, RZ, 0xc0, !PT ;  /* 0x7ffffffc0b0b7812 */ /* 0x000fe200078ec0ff */
[----:B------:R-:W-:Y:S01]  /*aa90*/  IMAD.SHL.U32 R238, R238, 0x8, RZ ;  /* 0x00000008eeee7824 */ /* 0x000fe200078e00ff */
[----:B------:R3:W4:Y:S01]  /*aaa0*/  MUFU.TANH R189, R32 ;  /* 0x0000002000bd7308 */ /* 0x0007220000002400 */
[----:B------:R-:W-:Y:S01]  /*aab0*/  FMUL.FTZ R13, R41, c[0x0][0x320] ;  /* 0x0000c800290d7a20 */ /* 0x000fe20000410000 */
[----:B------:R-:W-:Y:S01]  /*aac0*/  LOP3.LUT R196, R196, 0xffffefff, RZ, 0xc0, !PT ;  /* 0xffffefffc4c47812 */ /* 0x000fe200078ec0ff */
[----:B------:R-:W-:Y:S01]  /*aad0*/  IMAD.IADD R240, R2, 0x1, -R11 ;  /* 0x0000000102f07824 */ /* 0x000fe200078e0a0b */
[----:B------:R-:W0:Y:S01]  /*aae0*/  LDGDEPBAR ;  /* 0x00000000000079af */ /* 0x000e220000000000 */
[----:B------:R-:W-:-:S02]  /*aaf0*/  FMUL.FTZ R11, R52, c[0x0][0x320] ;  /* 0x0000c800340b7a20 */ /* 0x000fc40000410000 */
[----:B------:R-:W-:Y:S01]  /*ab00*/  IMAD.SHL.U32 R240, R240, 0x2, RZ ;  /* 0x00000002f0f07824 */ /* 0x000fe200078e00ff */
[----:B------:R3:W1:Y:S03]  /*ab10*/  MUFU.TANH R195, R33 ;  /* 0x0000002100c37308 */ /* 0x0006660000002400 */
[--C-:B------:R-:W-:Y:S01]  /*ab20*/  IMAD.IADD R20, R23, 0x1, -R240.reuse ;  /* 0x0000000117147824 */ /* 0x100fe200078e0af0 */
[----:B------:R-:W-:Y:S01]  /*ab30*/  IADD3 R25, -R240, 0x1, R23 ;  /* 0x00000001f0197810 */ /* 0x000fe20007ffe117 */
[----:B------:R-:W-:-:S03]  /*ab40*/  IMAD.IADD R2, R77, 0x1, -R240 ;  /* 0x000000014d027824 */ /* 0x000fc600078e0af0 */
[----:B------:R3:W1:Y:S08]  /*ab50*/  MUFU.TANH R191, R60 ;  /* 0x0000003c00bf7308 */ /* 0x0006700000002400 */
[----:B------:R3:W1:Y:S08]  /*ab60*/  MUFU.TANH R193, R61 ;  /* 0x0000003d00c17308 */ /* 0x0006700000002400 */
[----:B------:R-:W1:Y:S08]  /*ab70*/  MUFU.TANH R15, R15 ;  /* 0x0000000f000f7308 */ /* 0x000e700000002400 */
[----:B------:R-:W1:Y:S08]  /*ab80*/  MUFU.TANH R13, R13 ;  /* 0x0000000d000d7308 */ /* 0x000e700000002400 */
[----:B------:R-:W1:Y:S01]  /*ab90*/  MUFU.TANH R11, R11 ;  /* 0x0000000b000b7308 */ /* 0x000e620000002400 */
[----:B--2---:R-:W-:-:S05]  /*aba0*/  IMAD R0, R170, 0x80, R241 ;  /* 0x00000080aa007824 */ /* 0x004fca00078e02f1 */
[----:B------:R-:W-:-:S05]  /*abb0*/  IADD3 R0, R238, R0, R239 ;  /* 0x00000000ee007210 */ /* 0x000fca0007ffe0ef */
[----:B------:R-:W-:-:S05]  /*abc0*/  @P0 IMAD.HI.U32 R12, R0, c[0x0][0x2c8], RZ ;  /* 0x0000b200000c0a27 */ /* 0x000fca00078e00ff */
[----:B------:R-:W-:Y:S01]  /*abd0*/  @P0 SHF.R.U32.HI R0, RZ, c[0x0][0x2cc], R12 ;  /* 0x0000b300ff000a19 */ /* 0x000fe2000001160c */
[----:B------:R-:W-:Y:S01]  /*abe0*/  IMAD.IADD R12, R25, 0x1, -R242 ;  /* 0x00000001190c7824 */ /* 0x000fe200078e0af2 */
[----:B------:R-:W-:-:S03]  /*abf0*/  ISETP.GE.AND P0, PT, R197, 0x1, PT ;  /* 0x00000001c500780c */ /* 0x000fc60003f06270 */
[----:B------:R-:W2:Y:S01]  /*ac00*/  SHFL.IDX PT, R21, R0, RZ, 0x1c1f ;  /* 0x001c1fff00157589 */ /* 0x000ea200000e0000 */
[C---:B------:R-:W-:Y:S02]  /*ac10*/  IADD3 R14, R12.reuse, c[0x0][0x328], RZ ;  /* 0x0000ca000c0e7a10 */ /* 0x040fe40007ffe0ff */
[----:B------:R-:W-:-:S07]  /*ac20*/  IADD3 R12, R12, UR7, RZ ;  /* 0x000000070c0c7c10 */ /* 0x000fce000fffe0ff */
[----:B------:R-:W-:Y:S01]  /*ac30*/  @P0 LOP3.LUT R196, R196, 0x1000, RZ, 0xfc, !PT ;  /* 0x00001000c4c40812 */ /* 0x000fe200078efcff */
[--C-:B--2---:R-:W-:Y:S02]  /*ac40*/  IMAD.IADD R25, R14, 0x1, R21.reuse ;  /* 0x000000010e197824 */ /* 0x104fe400078e0215 */
[----:B------:R-:W-:-:S03]  /*ac50*/  IMAD.IADD R23, R12, 0x1, R21 ;  /* 0x000000010c177824 */ /* 0x000fc600078e0215 */
[----:B------:R-:W-:Y:S01]  /*ac60*/  IMNMX R24, R20, R25, PT ;  /* 0x0000001914187217 */ /* 0x000fe20003800200 */
[----:B------:R-:W-:Y:S05]  /*ac70*/  @!P0 BRA `(.L_x_1089) ;  /* 0x0000012000008947 */ /* 0x000fea0003800000 */
[----:B-1-34-:R-:W-:Y:S01]  /*ac80*/  IADD3 R21, -R242, R3, R21 ;  /* 0x00000003f2157210 */ /* 0x01afe20007ffe115 */
[----:B------:R-:W-:Y:S03]  /*ac90*/  BSSY B0, `(.L_x_1090) ;  /* 0x000000c000007945 */ /* 0x000fe60003800000 */
        /* <DEDUP_REMOVED lines=8> */
.L_x_1091:
[----:B------:R-:W-:-:S13]  /*ad20*/  ISETP.NE.AND P0, PT, R197, 0x1, PT ;  /* 0x00000001c500780c */ /* 0x000fda0003f05270 */
[----:B------:R-:W-:-:S05]  /*ad30*/  @P0 IMAD.HI.U32 R18, R21, c[0x0][0x330], RZ ;  /* 0x0000cc0015120a27 */ /* 0x000fca00078e00ff */
[----:B------:R-:W-:Y:S02]  /*ad40*/  @P0 SHF.R.U32.HI R21, RZ, c[0x0][0x334], R18 ;  /* 0x0000cd00ff150a19 */ /* 0x000fe40000011612 */
.L_x_1092:
[----:B------:R-:W-:Y:S05]  /*ad50*/  BSYNC B0 ;  /* 0x0000000000007941 */ /* 0x000fea0003800000 */
.L_x_1090:
[----:B------:R-:W-:-:S05]  /*ad60*/  IMAD R18, R21, c[0x0][0x32c], R2 ;  /* 0x0000cb0015127a24 */ /* 0x000fca00078e0202 */
[----:B------:R-:W-:Y:S02]  /*ad70*/  IADD3 R21, R18, c[0x0][0x32c], RZ ;  /* 0x0000cb0012157a10 */ /* 0x000fe40007ffe0ff */
[----:B------:R-:W-:Y:S02]  /*ad80*/  IMNMX R23, R23, R18, !PT ;  /* 0x0000001217177217 */ /* 0x000fe40007800200 */
[----:B------:R-:W-:Y:S02]  /*ad90*/  IMNMX R24, R24, R21, PT ;  /* 0x0000001518187217 */ /* 0x000fe40003800200 */
.L_x_1089:
[C---:B-1-34-:R-:W-:Y:S01]  /*ada0*/  ISETP.GE.AND P0, PT, R77.reuse, 0x2, PT ;  /* 0x000000024d00780c */ /* 0x05afe20003f06270 */
[----:B------:R-:W1:Y:S01]  /*adb0*/  SHFL.IDX PT, R33, R0, 0x1, 0x1c1f ;  /* 0x003c1f0000217f89 */ /* 0x000e6200000e0000 */
[----:B------:R-:W-:Y:S01]  /*adc0*/  ISETP.GE.AND P1, PT, R77, 0x9, PT ;  /* 0x000000094d00780c */ /* 0x000fe20003f26270 */
[----:B------:R-:W-:Y:S01]  /*add0*/  FMUL.FTZ R32, R42, c[0x0][0x320] ;  /* 0x0000c8002a207a20 */ /* 0x000fe20000410000 */
[----:B------:R-:W-:Y:S01]  /*ade0*/  P2R R22, PR, RZ, 0x1 ;  /* 0x00000001ff167803 */ /* 0x000fe20000000000 */
[----:B------:R-:W-:Y:S01]  /*adf0*/  FMUL.FTZ R31, R43, c[0x0][0x320] ;  /* 0x0000c8002b1f7a20 */ /* 0x000fe20000410000 */
[----:B------:R-:W-:Y:S01]  /*ae00*/  ISETP.GT.AND P0, PT, R23, 0x1, !P0 ;  /* 0x000000011700780c */ /* 0x000fe20004704270 */
[----:B------:R-:W-:Y:S01]  /*ae10*/  FMUL.FTZ R30, R55, c[0x0][0x320] ;  /* 0x0000c800371e7a20 */ /* 0x000fe20000410000 */
[----:B------:R-:W-:Y:S01]  /*ae20*/  ISETP.GE.AND P6, PT, R77, 0x12, PT ;  /* 0x000000124d00780c */ /* 0x000fe20003fc6270 */
[----:B------:R-:W-:Y:S01]  /*ae30*/  FMUL.FTZ R62, R62, c[0x0][0x320] ;  /* 0x0000c8003e3e7a20 */ /* 0x000fe20000410000 */
[----:B------:R-:W-:Y:S01]  /*ae40*/  ISETP.LT.OR P0, PT, R24, 0x2, P0 ;  /* 0x000000021800780c */ /* 0x000fe20000701670 */
[----:B------:R-:W-:Y:S01]  /*ae50*/  FMUL.FTZ R63, R63, c[0x0][0x320] ;  /* 0x0000c8003f3f7a20 */ /* 0x000fe20000410000 */
[----:B------:R-:W-:Y:S01]  /*ae60*/  ISETP.GE.AND P5, PT, R77, 0x19, PT ;  /* 0x000000194d00780c */ /* 0x000fe20003fa6270 */
[----:B------:R-:W-:Y:S01]  /*ae70*/  FMUL.FTZ R35, R35, c[0x0][0x320] ;  /* 0x0000c80023237a20 */ /* 0x000fe20000410000 */
[----:B------:R-:W-:Y:S01]  /*ae80*/  FSEL R21, R8, -INF , !P0 ;  /* 0xff80000008157808 */ /* 0x000fe20004000000 */
[----:B------:R-:W-:Y:S01]  /*ae90*/  FMUL.FTZ R34, R34, c[0x0][0x320] ;  /* 0x0000c80022227a20 */ /* 0x000fe20000410000 */
[----:B------:R-:W-:Y:S01]  /*aea0*/  ISETP.GT.AND P0, PT, R23, 0x8, !P1 ;  /* 0x000000081700780c */ /* 0x000fe20004f04270 */
[----:B------:R2:W3:Y:S01]  /*aeb0*/  MUFU.TANH R192, R62 ;  /* 0x0000003e00c07308 */ /* 0x0004e20000002400 */
[----:B------:R-:W-:-:S02]  /*aec0*/  P2R R8, PR, RZ, 0x2 ;  /* 0x00000002ff087803 */ /* 0x000fc40000000000 */
[----:B------:R-:W-:Y:S02]  /*aed0*/  ISETP.LT.OR P0, PT, R24, 0x9, P0 ;  /* 0x000000091800780c */ /* 0x000fe40000701670 */
[----:B------:R-:W-:Y:S02]  /*aee0*/  ISETP.GE.AND P1, PT, R77, 0xa, PT ;  /* 0x0000000a4d00780c */ /* 0x000fe40003f26270 */
[----:B------:R-:W-:Y:S01]  /*aef0*/  FSEL R19, R19, -INF , !P0 ;  /* 0xff80000013137808 */ /* 0x000fe20004000000 */
[----:B------:R2:W4:Y:S01]  /*af00*/  MUFU.TANH R190, R63 ;  /* 0x0000003f00be7308 */ /* 0x0005220000002400 */
[----:B------:R-:W-:Y:S01]  /*af10*/  ISETP.GT.AND P0, PT, R23, 0x9, !P1 ;  /* 0x000000091700780c */ /* 0x000fe20004f04270 */
[--C-:B-1----:R-:W-:Y:S01]  /*af20*/  IMAD.IADD R29, R14, 0x1, R33.reuse ;  /* 0x000000010e1d7824 */ /* 0x102fe200078e0221 */
[----:B------:R-:W-:Y:S01]  /*af30*/  P2R R26, PR, RZ, 0x2 ;  /* 0x00000002ff1a7803 */ /* 0x000fe20000000000 */
[----:B------:R-:W-:Y:S01]  /*af40*/  IMAD.IADD R0, R12, 0x1, R33 ;  /* 0x000000010c007824 */ /* 0x000fe200078e0221 */
[----:B------:R-:W-:-:S02]  /*af50*/  ISETP.LT.OR P0, PT, R24, 0xa, P0 ;  /* 0x0000000a1800780c */ /* 0x000fc40000701670 */
[----:B------:R-:W-:Y:S01]  /*af60*/  ISETP.GE.AND P1, PT, R77, 0x11, PT ;  /* 0x000000114d00780c */ /* 0x000fe20003f26270 */
[----:B------:R2:W1:Y:S01]  /*af70*/  MUFU.TANH R194, R35 ;  /* 0x0000002300c27308 */ /* 0x0004620000002400 */
[----:B------:R-:W-:Y:S02]  /*af80*/  FSEL R17, R17, -INF , !P0 ;  /* 0xff80000011117808 */ /* 0x000fe40004000000 */
[----:B------:R-:W-:Y:S02]  /*af90*/  ISETP.GT.AND P0, PT, R23, 0x10, !P1 ;  /* 0x000000101700780c */ /* 0x000fe40004f04270 */
[C---:B------:R-:W-:Y:S02]  /*afa0*/  ISETP.GE.AND P4, PT, R77.reuse, 0x1a, PT ;  /* 0x0000001a4d00780c */ /* 0x040fe40003f86270 */
[----:B------:R-:W-:Y:S01]  /*afb0*/  ISETP.LT.OR P0, PT, R24, 0x11, P0 ;  /* 0x000000111800780c */ /* 0x000fe20000701670 */
[----:B------:R-:W1:Y:S01]  /*afc0*/  MUFU.TANH R32, R32 ;  /* 0x0000002000207308 */ /* 0x000e620000002400 */
[----:B------:R-:W-:-:S02]  /*afd0*/  ISETP.GE.AND P3, PT, R77, 0x21, PT ;  /* 0x000000214d00780c */ /* 0x000fc40003f66270 */
[----:B------:R-:W-:Y:S02]  /*afe0*/  FSEL R15, R15, -INF , !P0 ;  /* 0xff8000000f0f7808 */ /* 0x000fe40004000000 */
[----:B------:R-:W-:Y:S02]  /*aff0*/  ISETP.GT.AND P0, PT, R23, 0x11, !P6 ;  /* 0x000000111700780c */ /* 0x000fe40007704270 */
[----:B------:R-:W-:Y:S01]  /*b000*/  ISETP.GE.AND P2, PT, R77, 0x22, PT ;  /* 0x000000224d00780c */ /* 0x000fe20003f46270 */
[----:B------:R-:W1:Y:S01]  /*b010*/  MUFU.TANH R31, R31 ;  /* 0x0000001f001f7308 */ /* 0x000e620000002400 */
[----:B------:R-:W-:Y:S02]  /*b020*/  ISETP.LT.OR P0, PT, R24, 0x12, P0 ;  /* 0x000000121800780c */ /* 0x000fe40000701670 */
[----:B------:R-:W-:Y:S02]  /*b030*/  P2R R25, PR, RZ, 0x2 ;  /* 0x00000002ff197803 */ /* 0x000fe40000000000 */
[----:B------:R-:W-:-:S02]  /*b040*/  FSEL R13, R13, -INF , !P0 ;  /* 0xff8000000d0d7808 */ /* 0x000fc40004000000 */
[----:B------:R-:W-:Y:S01]  /*b050*/  ISETP.GT.AND P0, PT, R23, 0x18, !P5 ;  /* 0x000000181700780c */ /* 0x000fe20006f04270 */
[----:B------:R2:W1:Y:S01]  /*b060*/  MUFU.TANH R250, R34 ;  /* 0x0000002200fa7308 */ /* 0x0004620000002400 */
[----:B------:R-:W-:Y:S02]  /*b070*/  ISETP.GE.AND P1, PT, R77, 0x29, PT ;  /* 0x000000294d00780c */ /* 0x000fe40003f26270 */
[----:B------:R-:W-:Y:S02]  /*b080*/  ISETP.LT.OR P0, PT, R24, 0x19, P0 ;  /* 0x000000191800780c */ /* 0x000fe40000701670 */
[----:B------:R-:W-:Y:S02]  /*b090*/  IMNMX R29, R20, R29, PT ;  /* 0x0000001d141d7217 */ /* 0x000fe40003800200 */
[----:B------:R-:W-:Y:S01]  /*b0a0*/  FSEL R11, R11, -INF , !P0 ;  /* 0xff8000000b0b7808 */ /* 0x000fe20004000000 */
[----:B------:R-:W1:Y:S01]  /*b0b0*/  MUFU.TANH R30, R30 ;  /* 0x0000001e001e7308 */ /* 0x000e620000002400 */
[----:B------:R-:W-:-:S04]  /*b0c0*/  ISETP.GT.AND P0, PT, R23, 0x19, !P4 ;  /* 0x000000191700780c */ /* 0x000fc80006704270 */
[----:B------:R-:W-:-:S04]  /*b0d0*/  ISETP.LT.OR P0, PT, R24, 0x1a, P0 ;  /* 0x0000001a1800780c */ /* 0x000fc80000701670 */
[----:B------:R-:W-:Y:S02]  /*b0e0*/  FSEL R9, R9, -INF , !P0 ;  /* 0xff80000009097808 */ /* 0x000fe40004000000 */
        /* <DEDUP_REMOVED lines=9> */
[----:B------:R-:W-:-:S04]  /*b180*/  ISETP.GE.AND P0, PT, R77, 0x1, PT ;  /* 0x000000014d00780c */ /* 0x000fc80003f06270 */
[----:B------:R-:W-:Y:S02]  /*b190*/  P2R R27, PR, RZ, 0x1 ;  /* 0x00000001ff1b7803 */ /* 0x000fe40000000000 */
[----:B------:R-:W-:-:S04]  /*b1a0*/  ISETP.GT.AND P0, PT, R23, RZ, !P0 ;  /* 0x000000ff1700720c */ /* 0x000fc80004704270 */
[----:B------:R-:W-:-:S04]  /*b1b0*/  ISETP.LT.OR P0, PT, R24, 0x1, P0 ;  /* 0x000000011800780c */ /* 0x000fc80000701670 */
[----:B------:R-:W-:Y:S01]  /*b1c0*/  FSEL R18, R6, -INF , !P0 ;  /* 0xff80000006127808 */ /* 0x000fe20004000000 */
[----:B------:R-:W-:Y:S01]  /*b1d0*/  FMUL.FTZ R6, R47, c[0x0][0x320] ;  /* 0x0000c8002f067a20 */ /* 0x000fe20000410000 */
[----:B------:R-:W-:-:S04]  /*b1e0*/  ISETP.GE.AND P0, PT, R77, 0x2a, PT ;  /* 0x0000002a4d00780c */ /* 0x000fc80003f06270 */
[----:B------:R-:W-:Y:S01]  /*b1f0*/  P2R R28, PR, RZ, 0x1 ;  /* 0x00000001ff1c7803 */ /* 0x000fe20000000000 */
[----:B------:R-:W1:Y:S01]  /*b200*/  MUFU.TANH R6, R6 ;  /* 0x0000000600067308 */ /* 0x000e620000002400 */
[----:B------:R-:W-:Y:S01]  /*b210*/  ISETP.GT.AND P0, PT, R23, 0x29, !P0 ;  /* 0x000000291700780c */ /* 0x000fe20004704270 */
[----:B------:R-:W-:-:S03]  /*b220*/  FMUL.FTZ R23, R54, c[0x0][0x320] ;  /* 0x0000c80036177a20 */ /* 0x000fc60000410000 */
[----:B------:R-:W-:Y:S01]  /*b230*/  ISETP.LT.OR P0, PT, R24, 0x2a, P0 ;  /* 0x0000002a1800780c */ /* 0x000fe20000701670 */
[----:B------:R-:W-:Y:S02]  /*b240*/  FMUL.FTZ R24, R46, c[0x0][0x320] ;  /* 0x0000c8002e187a20 */ /* 0x000fe40000410000 */
[----:B------:R-:W1:Y:S01]  /*b250*/  MUFU.TANH R23, R23 ;  /* 0x0000001700177308 */ /* 0x000e620000002400 */
[----:B------:R-:W-:Y:S02]  /*b260*/  FSEL R193, R193, -INF , !P0 ;  /* 0xff800000c1c17808 */ /* 0x000fe40004000000 */
[----:B------:R-:W-:-:S05]  /*b270*/  ISETP.GE.AND P0, PT, R197, 0x1, PT ;  /* 0x00000001c500780c */ /* 0x000fca0003f06270 */
[----:B------:R-:W1:Y:S08]  /*b280*/  MUFU.TANH R24, R24 ;  /* 0x0000001800187308 */ /* 0x000e700000002400 */
[----:B------:R-:W-:Y:S05]  /*b290*/  @!P0 BRA `(.L_x_1093) ;  /* 0x0000012000008947 */ /* 0x000fea0003800000 */
[----:B--234-:R-:W-:Y:S01]  /*b2a0*/  IADD3 R33, -R242, R3, R33 ;  /* 0x00000003f2217210 */ /* 0x01cfe20007ffe121 */
        /* <DEDUP_REMOVED lines=9> */
.L_x_1095:
[----:B------:R-:W-:-:S13]  /*b340*/  ISETP.NE.AND P0, PT, R197, 0x1, PT ;  /* 0x00000001c500780c */ /* 0x000fda0003f05270 */
[----:B------:R-:W-:-:S05]  /*b350*/  @P0 IMAD.HI.U32 R12, R33, c[0x0][0x330], RZ ;  /* 0x0000cc00210c0a27 */ /* 0x000fca00078e00ff */
[----:B------:R-:W-:Y:S02]  /*b360*/  @P0 SHF.R.U32.HI R33, RZ, c[0x0][0x334], R12 ;  /* 0x0000cd00ff210a19 */ /* 0x000fe4000001160c */
.L_x_1096:
[----:B------:R-:W-:Y:S05]  /*b370*/  BSYNC B0 ;  /* 0x0000000000007941 */ /* 0x000fea0003800000 */
.L_x_1094:
[----:B------:R-:W-:-:S05]  /*b380*/  IMAD R33, R33, c[0x0][0x32c], R2 ;  /* 0x0000cb0021217a24 */ /* 0x000fca00078e0202 */
[----:B------:R-:W-:Y:S02]  /*b390*/  IADD3 R2, R33, c[0x0][0x32c], RZ ;  /* 0x0000cb0021027a10 */ /* 0x000fe40007ffe0ff */
[----:B------:R-:W-:Y:S02]  /*b3a0*/  IMNMX R0, R0, R33, !PT ;  /* 0x0000002100007217 */ /* 0x000fe40007800200 */
[----:B------:R-:W-:Y:S02]  /*b3b0*/  IMNMX R29, R29, R2, PT ;  /* 0x000000021d1d7217 */ /* 0x000fe40003800200 */
.L_x_1093:
[----:B--234-:R-:W-:Y:S01]  /*b3c0*/  ISETP.NE.AND P0, PT, R22, RZ, PT ;  /* 0x000000ff1600720c */ /* 0x01cfe20003f05270 */
[----:B------:R-:W2:Y:S01]  /*b3d0*/  LDL R180, [R1+0x64] ;  /* 0x0000640001b47983 */ /* 0x000ea20000100800 */
[----:B------:R-:W-:Y:S01]  /*b3e0*/  FMNMX.FTZ R2, R18, R21, !PT ;  /* 0x0000001512027209 */ /* 0x000fe20007810000 */
[----:B------:R-:W-:Y:S01]  /*b3f0*/  IMAD.SHL.U32 R216, R4, 0x2, RZ ;  /* 0x0000000204d87824 */ /* 0x000fe200078e00ff */
[----:B------:R-:W-:Y:S01]  /*b400*/  ISETP.GT.AND P0, PT, R0, 0x1, !P0 ;  /* 0x000000010000780c */ /* 0x000fe20004704270 */
[----:B------:R-:W2:Y:S01]  /*b410*/  LDL R177, [R1+0x58] ;  /* 0x0000580001b17983 */ /* 0x000ea20000100800 */
[----:B------:R-:W-:Y:S01]  /*b420*/  FMNMX.FTZ R2, R19, R2, !PT ;  /* 0x0000000213027209 */ /* 0x000fe20007810000 */
[--C-:B------:R-:W-:Y:S01]  /*b430*/  IMAD R214, R7, 0x2, R216.reuse ;  /* 0x0000000207d67824 */ /* 0x100fe200078e02d8 */
[----:B------:R-:W-:Y:S01]  /*b440*/  ISETP.LT.OR P0, PT, R29, 0x2, P0 ;  /* 0x000000021d00780c */ /* 0x000fe20000701670 */
[----:B------:R-:W-:Y:S01]  /*b450*/  IMAD R213, R5, 0x2, R216 ;  /* 0x0000000205d57824 */ /* 0x000fe200078e02d8 */
[----:B------:R-:W-:Y:S01]  /*b460*/  FMNMX.FTZ R2, R17, R2, !PT ;  /* 0x0000000211027209 */ /* 0x000fe20007810000 */
[----:B------:R-:W-:Y:S01]  /*b470*/  IMAD R212, R5, 0x2, R214 ;  /* 0x0000000205d47824 */ /* 0x000fe200078e02d6 */
[----:B------:R-:W-:Y:S01]  /*b480*/  FSEL R22, R10, -INF , !P0 ;  /* 0xff8000000a167808 */ /* 0x000fe20004000000 */
[----:B------:R-:W-:Y:S01]  /*b490*/  LDSM.16.MT88.4 R140, [R214+0x4080] ;  /* 0x00408000d68c783b */ /* 0x000fe20000004200 */
[----:B------:R-:W-:-:S02]  /*b4a0*/  ISETP.NE.AND P0, PT, R8, RZ, PT ;  /* 0x000000ff0800720c */ /* 0x000fc40003f05270 */
[----:B------:R-:W-:Y:S01]  /*b4b0*/  FMNMX.FTZ R2, R15, R2, !PT ;  /* 0x000000020f027209 */ /* 0x000fe20007810000 */
[----:B------:R-:W-:Y:S01]  /*b4c0*/  LDSM.16.MT88.4 R148, [R216+0x4080] ;  /* 0x00408000d894783b */ /* 0x000fe20000004200 */
[----:B------:R-:W-:Y:S02]  /*b4d0*/  ISETP.GT.AND P0, PT, R0, 0x8, !P0 ;  /* 0x000000080000780c */ /* 0x000fe40004704270 */
[----:B------:R-:W-:Y:S01]  /*b4e0*/  FMNMX.FTZ R2, R13, R2, !PT ;  /* 0x000000020d027209 */ /* 0x000fe20007810000 */
[----:B------:R-:W-:Y:S01]  /*b4f0*/  LDSM.16.MT88.4 R132, [R213+0x4080] ;  /* 0x00408000d584783b */ /* 0x000fe20000004200 */
[----:B------:R-:W-:Y:S02]  /*b500*/  ISETP.LT.OR P0, PT, R29, 0x9, P0 ;  /* 0x000000091d00780c */ /* 0x000fe40000701670 */
[----:B------:R-:W-:Y:S01]  /*b510*/  FMNMX.FTZ R2, R11, R2, !PT ;  /* 0x000000020b027209 */ /* 0x000fe20007810000 */
[----:B------:R-:W-:Y:S01]  /*b520*/  LDSM.16.MT88.4 R40, [R216+0x5880] ;  /* 0x00588000d828783b */ /* 0x000fe20000004200 */
[----:B-1----:R-:W-:-:S02]  /*b530*/  FSEL R20, R24, -INF , !P0 ;  /* 0xff80000018147808 */ /* 0x002fc40004000000 */
[----:B------:R-:W-:Y:S01]  /*b540*/  ISETP.NE.AND P0, PT, R26, RZ, PT ;  /* 0x000000ff1a00720c */ /* 0x000fe20003f05270 */
[----:B------:R-:W-:Y:S01]  /*b550*/  LDSM.16.MT88.4 R48, [R214+0x5880] ;  /* 0x00588000d630783b */ /* 0x000fe20000004200 */
[----:B------:R-:W-:Y:S02]  /*b560*/  FMNMX.FTZ R2, R9, R2, !PT ;  /* 0x0000000209027209 */ /* 0x000fe40007810000 */
[----:B------:R-:W-:Y:S01]  /*b570*/  ISETP.GT.AND P0, PT, R0, 0x9, !P0 ;  /* 0x000000090000780c */ /* 0x000fe20004704270 */
[----:B------:R-:W-:Y:S01]  /*b580*/  LDSM.16.MT88.4 R56, [R213+0x5880] ;  /* 0x00588000d538783b */ /* 0x000fe20000004200 */
[----:B------:R-:W-:Y:S02]  /*b590*/  FMNMX.FTZ R2, R189, R2, !PT ;  /* 0x00000002bd027209 */ /* 0x000fe40007810000 */
[----:B------:R-:W-:Y:S01]  /*b5a0*/  ISETP.LT.OR P0, PT, R29, 0xa, P0 ;  /* 0x0000000a1d00780c */ /* 0x000fe20000701670 */
[----:B------:R-:W-:Y:S01]  /*b5b0*/  LDSM.16.MT88.4 R64, [R212+0x5880] ;  /* 0x00588000d440783b */ /* 0x000fe20000004200 */
[----:B------:R-:W-:-:S02]  /*b5c0*/  FMNMX.FTZ R2, R195, R2, !PT ;  /* 0x00000002c3027209 */ /* 0x000fc40007810000 */
[----:B------:R-:W-:Y:S01]  /*b5d0*/  FSEL R6, R6, -INF , !P0 ;  /* 0xff80000006067808 */ /* 0x000fe20004000000 */
[----:B------:R-:W-:Y:S01]  /*b5e0*/  LDSM.16.MT88.4 R72, [R216+0x7080] ;  /* 0x00708000d848783b */ /* 0x000fe20000004200 */
[----:B------:R-:W-:Y:S02]  /*b5f0*/  ISETP.NE.AND P0, PT, R25, RZ, PT ;  /* 0x000000ff1900720c */ /* 0x000fe40003f05270 */
[----:B------:R-:W-:Y:S01]  /*b600*/  FMNMX.FTZ R2, R191, R2, !PT ;  /* 0x00000002bf027209 */ /* 0x000fe20007810000 */
[----:B------:R-:W-:Y:S01]  /*b610*/  LDSM.16.MT88.4 R80, [R214+0x7080] ;  /* 0x00708000d650783b */ /* 0x000fe20000004200 */
[----:B------:R-:W-:Y:S02]  /*b620*/  ISETP.GT.AND P0, PT, R0, 0x10, !P0 ;  /* 0x000000100000780c */ /* 0x000fe40004704270 */
[----:B------:R-:W-:Y:S01]  /*b630*/  FMNMX.FTZ R2, R193, R2, !PT ;  /* 0x00000002c1027209 */ /* 0x000fe20007810000 */
[----:B------:R-:W-:Y:S01]  /*b640*/  LDSM.16.MT88.4 R88, [R213+0x7080] ;  /* 0x00708000d558783b */ /* 0x000fe20000004200 */
[----:B------:R-:W-:-:S03]  /*b650*/  ISETP.LT.OR P0, PT, R29, 0x11, P0 ;  /* 0x000000111d00780c */ /* 0x000fc60000701670 */
[----:B------:R-:W1:Y:S01]  /*b660*/  SHFL.BFLY PT, R25, R2, 0x2, 0x1f ;  /* 0x0c401f0002197f89 */ /* 0x000e6200000e0000 */
[----:B------:R-:W-:Y:S02]  /*b670*/  FSEL R10, R32, -INF , !P0 ;  /* 0xff800000200a7808 */ /* 0x000fe40004000000 */
[----:B------:R-:W-:Y:S01]  /*b680*/  ISETP.GT.AND P0, PT, R0, 0x11, !P6 ;  /* 0x000000110000780c */ /* 0x000fe20007704270 */
[----:B------:R-:W-:Y:S01]  /*b690*/  LDSM.16.MT88.4 R32, [R212+0x4080] ;  /* 0x00408000d420783b */ /* 0x000fe20000004200 */
[----:B------:R-:W-:Y:S02]  /*b6a0*/  ISETP.NE.AND P6, PT, R28, RZ, PT ;  /* 0x000000ff1c00720c */ /* 0x000fe40003fc5270 */
[----:B------:R-:W-:Y:S01]  /*b6b0*/  ISETP.LT.OR P0, PT, R29, 0x12, P0 ;  /* 0x000000121d00780c */ /* 0x000fe20000701670 */
[----:B------:R-:W-:Y:S03]  /*b6c0*/  LDSM.16.MT88.4 R96, [R212+0x7080] ;  /* 0x00708000d460783b */ /* 0x000fe60000004200 */
[----:B------:R-:W-:Y:S01]  /*b6d0*/  FSEL R8, R31, -INF , !P0 ;  /* 0xff8000001f087808 */ /* 0x000fe20004000000 */
[----:B------:R-:W-:Y:S01]  /*b6e0*/  LDSM.16.MT88.4 R104, [R216+0x8880] ;  /* 0x00888000d868783b */ /* 0x000fe20000004200 */
[----:B------:R-:W-:-:S02]  /*b6f0*/  ISETP.GT.AND P0, PT, R0, 0x18, !P5 ;  /* 0x000000180000780c */ /* 0x000fc40006f04270 */
[----:B------:R-:W-:Y:S01]  /*b700*/  ISETP.NE.AND P5, PT, R27, RZ, PT ;  /* 0x000000ff1b00720c */ /* 0x000fe20003fa5270 */
[----:B------:R-:W-:Y:S01]  /*b710*/  LDSM.16.MT88.4 R112, [R214+0x8880] ;  /* 0x00888000d670783b */ /* 0x000fe20000004200 */
[----:B------:R-:W-:-:S03]  /*b720*/  ISETP.LT.OR P0, PT, R29, 0x19, P0 ;  /* 0x000000191d00780c */ /* 0x000fc60000701670 */
[----:B------:R-:W-:Y:S01]  /*b730*/  LDSM.16.MT88.4 R120, [R213+0x8880] ;  /* 0x00888000d578783b */ /* 0x000fe20000004200 */
[----:B------:R-:W-:Y:S02]  /*b740*/  FSEL R14, R23, -INF , !P0 ;  /* 0xff800000170e7808 */ /* 0x000fe40004000000 */
[----:B------:R-:W-:Y:S01]  /*b750*/  ISETP.GT.AND P0, PT, R0, 0x19, !P4 ;  /* 0x000000190000780c */ /* 0x000fe20006704270 */
[----:B------:R-:W-:Y:S01]  /*b760*/  LDSM.16.MT88.4 R164, [R216+0x6080] ;  /* 0x00608000d8a4783b */ /* 0x000fe20000004200 */
[----:B-1----:R-:W-:Y:S02]  /*b770*/  FMNMX.FTZ R25, R2, R25, !PT ;  /* 0x0000001902197209 */ /* 0x002fe40007810000 */
[----:B------:R-:W-:Y:S01]  /*b780*/  ISETP.LT.OR P0, PT, R29, 0x1a, P0 ;  /* 0x0000001a1d00780c */ /* 0x000fe20000701670 */
[----:B------:R-:W-:Y:S03]  /*b790*/  LDSM.16.MT88.4 R160, [R213+0x6080] ;  /* 0x00608000d5a0783b */ /* 0x000fe60000004200 */
[----:B------:R-:W-:Y:S01]  /*b7a0*/  FSEL R12, R30, -INF , !P0 ;  /* 0xff8000001e0c7808 */ /* 0x000fe20004000000 */
[----:B------:R-:W-:Y:S01]  /*b7b0*/  LDSM.16.MT88.4 R156, [R216+0x7880] ;  /* 0x00788000d89c783b */ /* 0x000fe20000004200 */
        /* <DEDUP_REMOVED lines=9> */
[----:B------:R-:W-:-:S04]  /*b850*/  ISETP.GT.AND P0, PT, R0, RZ, !P5 ;  /* 0x000000ff0000720c */ /* 0x000fc80006f04270 */
[----:B------:R-:W-:-:S04]  /*b860*/  ISETP.LT.OR P0, PT, R29, 0x1, P0 ;  /* 0x000000011d00780c */ /* 0x000fc80000701670 */
[----:B------:R-:W-:Y:S02]  /*b870*/  FSEL R16, R16, -INF , !P0 ;  /* 0xff80000010107808 */ /* 0x000fe40004000000 */
[----:B------:R-:W-:Y:S02]  /*b880*/  ISETP.GT.AND P0, PT, R0, 0x29, !P6 ;  /* 0x000000290000780c */ /* 0x000fe40007704270 */
[----:B------:R-:W-:Y:S01]  /*b890*/  FMNMX.FTZ R23, R16, R22, !PT ;  /* 0x0000001610177209 */ /* 0x000fe20007810000 */
[----:B------:R-:W1:Y:S01]  /*b8a0*/  SHFL.BFLY PT, R0, R25, 0x1, 0x1f ;  /* 0x0c201f0019007f89 */ /* 0x000e6200000e0000 */
[----:B------:R-:W-:Y:S02]  /*b8b0*/  ISETP.LT.OR P0, PT, R29, 0x2a, P0 ;  /* 0x0000002a1d00780c */ /* 0x000fe40000701670 */
[----:B------:R-:W-:Y:S02]  /*b8c0*/  FMNMX.FTZ R23, R20, R23, !PT ;  /* 0x0000001714177209 */ /* 0x000fe40007810000 */
[----:B------:R-:W-:-:S02]  /*b8d0*/  FSEL R190, R190, -INF , !P0 ;  /* 0xff800000bebe7808 */ /* 0x000fc40004000000 */
[----:B------:R-:W-:-:S04]  /*b8e0*/  FMNMX.FTZ R23, R6, R23, !PT ;  /* 0x0000001706177209 */ /* 0x000fc80007810000 */
[----:B------:R-:W-:-:S04]  /*b8f0*/  FMNMX.FTZ R23, R10, R23, !PT ;  /* 0x000000170a177209 */ /* 0x000fc80007810000 */
[----:B------:R-:W-:-:S04]  /*b900*/  FMNMX.FTZ R23, R8, R23, !PT ;  /* 0x0000001708177209 */ /* 0x000fc80007810000 */
[----:B------:R-:W-:-:S04]  /*b910*/  FMNMX.FTZ R23, R14, R23, !PT ;  /* 0x000000170e177209 */ /* 0x000fc80007810000 */
[----:B------:R-:W-:Y:S02]  /*b920*/  FMNMX.FTZ R23, R12, R23, !PT ;  /* 0x000000170c177209 */ /* 0x000fe40007810000 */
[----:B-1----:R-:W-:Y:S02]  /*b930*/  FMNMX.FTZ R0, R25, R0, !PT ;  /* 0x0000000019007209 */ /* 0x002fe40007810000 */
[----:B------:R-:W-:Y:S02]  /*b940*/  FMNMX.FTZ R23, R250, R23, !PT ;  /* 0x00000017fa177209 */ /* 0x000fe40007810000 */
[C---:B------:R-:W-:Y:S01]  /*b950*/  FSETP.NEU.FTZ.AND P0, PT, R0.reuse, -INF , PT ;  /* 0xff8000000000780b */ /* 0x040fe20003f1d000 */
[----:B------:R-:W-:Y:S01]  /*b960*/  FMUL.FTZ R252, R0, c[0x0][0x2d0] ;  /* 0x0000b40000fc7a20 */ /* 0x000fe20000410000 */
[----:B------:R-:W-:-:S04]  /*b970*/  FMNMX.FTZ R23, R194, R23, !PT ;  /* 0x00000017c2177209 */ /* 0x000fc80007810000 */
[----:B------:R-:W-:Y:S02]  /*b980*/  FMNMX.FTZ R23, R192, R23, !PT ;  /* 0x00000017c0177209 */ /* 0x000fe40007810000 */
[----:B------:R-:W-:Y:S02]  /*b990*/  FSEL R252, R252, RZ, P0 ;  /* 0x000000fffcfc7208 */ /* 0x000fe40000000000 */
[----:B------:R-:W-:-:S03]  /*b9a0*/  FMNMX.FTZ R24, R190, R23, !PT ;  /* 0x00000017be187209 */ /* 0x000fc60007810000 */
[--C-:B------:R-:W-:Y:S02]  /*b9b0*/  FFMA.FTZ R176, R18, c[0x0][0x2d0], -R252.reuse ;  /* 0x0000b40012b07a23 */ /* 0x100fe400000108fc */
[----:B------:R-:W1:Y:S01]  /*b9c0*/  SHFL.BFLY PT, R23, R24, 0x2, 0x1f ;  /* 0x0c401f0018177f89 */ /* 0x000e6200000e0000 */
[--C-:B------:R-:W-:Y:S02]  /*b9d0*/  FFMA.FTZ R173, R21, c[0x0][0x2d0], -R252.reuse ;  /* 0x0000b40015ad7a23 */ /* 0x100fe400000108fc */
[--C-:B------:R-:W-:Y:S01]  /*b9e0*/  FFMA.FTZ R172, R19, c[0x0][0x2d0], -R252.reuse ;  /* 0x0000b40013ac7a23 */ /* 0x100fe200000108fc */
[----:B------:R-:W-:Y:S01]  /*b9f0*/  MUFU.EX2 R176, R176 ;  /* 0x000000b000b07308 */ /* 0x000fe20000000800 */
[--C-:B------:R-:W-:Y:S02]  /*ba00*/  FFMA.FTZ R169, R17, c[0x0][0x2d0], -R252.reuse ;  /* 0x0000b40011a97a23 */ /* 0x100fe400000108fc */
[--C-:B------:R-:W-:Y:S02]  /*ba10*/  FFMA.FTZ R179, R11, c[0x0][0x2d0], -R252.reuse ;  /* 0x0000b4000bb37a23 */ /* 0x100fe400000108fc */
[----:B------:R-:W-:-:S02]  /*ba20*/  FFMA.FTZ R182, R9, c[0x0][0x2d0], -R252 ;  /* 0x0000b40009b67a23 */ /* 0x000fc400000108fc */
[--C-:B------:R-:W-:Y:S01]  /*ba30*/  FFMA.FTZ R181, R15, c[0x0][0x2d0], -R252.reuse ;  /* 0x0000b4000fb57a23 */ /* 0x100fe200000108fc */
[----:B------:R-:W3:Y:S01]  /*ba40*/  MUFU.EX2 R173, R173 ;  /* 0x000000ad00ad7308 */ /* 0x000ee20000000800 */
[----:B------:R-:W-:-:S07]  /*ba50*/  FFMA.FTZ R184, R13, c[0x0][0x2d0], -R252 ;  /* 0x0000b4000db87a23 */ /* 0x000fce00000108fc */
[----:B------:R-:W-:Y:S01]  /*ba60*/  MUFU.EX2 R172, R172 ;  /* 0x000000ac00ac7308 */ /* 0x000fe20000000800 */
[----:B-1----:R-:W-:Y:S02]  /*ba70*/  FMNMX.FTZ R23, R24, R23, !PT ;  /* 0x0000001718177209 */ /* 0x002fe40007810000 */
[----:B------:R-:W-:Y:S05]  /*ba80*/  LDSM.16.MT88.4 R24, [R214+0x7880] ;  /* 0x00788000d618783b */ /* 0x000fea0000004200 */
[----:B------:R-:W1:Y:S01]  /*ba90*/  MUFU.EX2 R169, R169 ;  /* 0x000000a900a97308 */ /* 0x000e620000000800 */
[----:B---3--:R-:W-:Y:S01]  /*baa0*/  F2FP.PACK_AB R128, R173, R176 ;  /* 0x000000b0ad80723e */ /* 0x008fe200000000ff */
[----:B------:R-:W3:Y:S06]  /*bab0*/  SHFL.BFLY PT, R2, R23, 0x1, 0x1f ;  /* 0x0c201f0017027f89 */ /* 0x000eec00000e0000 */
[----:B------:R-:W-:Y:S01]  /*bac0*/  MUFU.EX2 R181, R181 ;  /* 0x000000b500b57308 */ /* 0x000fe20000000800 */
[----:B-1----:R-:W-:-:S07]  /*bad0*/  F2FP.PACK_AB R130, R169, R172 ;  /* 0x000000aca982723e */ /* 0x002fce00000000ff */
[----:B------:R-:W-:Y:S08]  /*bae0*/  MUFU.EX2 R184, R184 ;  /* 0x000000b800b87308 */ /* 0x000ff00000000800 */
[----:B------:R-:W-:Y:S01]  /*baf0*/  MUFU.EX2 R179, R179 ;  /* 0x000000b300b37308 */ /* 0x000fe20000000800 */
[----:B---3--:R-:W-:-:S04]  /*bb00*/  FMNMX.FTZ R2, R23, R2, !PT ;  /* 0x0000000217027209 */ /* 0x008fc80007810000 */
[C---:B------:R-:W-:Y:S01]  /*bb10*/  FSETP.NEU.FTZ.AND P0, PT, R2.reuse, -INF , PT ;  /* 0xff8000000200780b */ /* 0x040fe20003f1d000 */
[----:B------:R-:W-:Y:S02]  /*bb20*/  FMUL.FTZ R187, R2, c[0x0][0x2d0] ;  /* 0x0000b40002bb7a20 */ /* 0x000fe40000410000 */
[----:B------:R-:W-:Y:S03]  /*bb30*/  MUFU.EX2 R182, R182 ;  /* 0x000000b600b67308 */ /* 0x000fe60000000800 */
[----:B------:R-:W-:-:S05]  /*bb40*/  FSEL R187, R187, RZ, P0 ;  /* 0x000000ffbbbb7208 */ /* 0x000fca0000000000 */
[--C-:B------:R-:W-:Y:S02]  /*bb50*/  FFMA.FTZ R175, R16, c[0x0][0x2d0], -R187.reuse ;  /* 0x0000b40010af7a23 */ /* 0x100fe400000108bb */
[--C-:B------:R-:W-:Y:S01]  /*bb60*/  FFMA.FTZ R178, R22, c[0x0][0x2d0], -R187.reuse ;  /* 0x0000b40016b27a23 */ /* 0x100fe200000108bb */
[----:B------:R-:W-:Y:S01]  /*bb70*/  LDSM.16.MT88.4 R16, [R216+0x4880] ;  /* 0x00488000d810783b */ /* 0x000fe20000004200 */
[--C-:B------:R-:W-:Y:S02]  /*bb80*/  FFMA.FTZ R171, R20, c[0x0][0x2d0], -R187.reuse ;  /* 0x0000b40014ab7a23 */ /* 0x100fe400000108bb */
[--C-:B------:R-:W-:Y:S01]  /*bb90*/  FFMA.FTZ R174, R6, c[0x0][0x2d0], -R187.reuse ;  /* 0x0000b40006ae7a23 */ /* 0x100fe200000108bb */
[----:B------:R-:W-:Y:S01]  /*bba0*/  MUFU.EX2 R175, R175 ;  /* 0x000000af00af7308 */ /* 0x000fe20000000800 */
[----:B------:R-:W1:Y:S01]  /*bbb0*/  LDSM.16.MT88.4 R4, [R212+0x8880] ;  /* 0x00888000d404783b */ /* 0x000e620000004200 */
[--C-:B------:R-:W-:Y:S02]  /*bbc0*/  FFMA.FTZ R185, R10, c[0x0][0x2d0], -R187.reuse ;  /* 0x0000b4000ab97a23 */ /* 0x100fe400000108bb */
[--C-:B------:R-:W-:Y:S01]  /*bbd0*/  FFMA.FTZ R188, R8, c[0x0][0x2d0], -R187.reuse ;  /* 0x0000b40008bc7a23 */ /* 0x100fe200000108bb */
[----:B------:R-:W-:Y:S03]  /*bbe0*/  LDSM.16.MT88.4 R20, [R213+0x4880] ;  /* 0x00488000d514783b */ /* 0x000fe60000004200 */
[----:B------:R-:W3:Y:S01]  /*bbf0*/  MUFU.EX2 R178, R178 ;  /* 0x000000b200b27308 */ /* 0x000ee20000000800 */
[----:B------:R-:W4:Y:S07]  /*bc00*/  LDSM.16.MT88.4 R8, [R214+0x4880] ;  /* 0x00488000d608783b */ /* 0x000f2e0000004200 */
[----:B------:R-:W-:Y:S08]  /*bc10*/  MUFU.EX2 R171, R171 ;  /* 0x000000ab00ab7308 */ /* 0x000ff00000000800 */
[----:B------:R-:W5:Y:S01]  /*bc20*/  MUFU.EX2 R174, R174 ;  /* 0x000000ae00ae7308 */ /* 0x000f620000000800 */
[----:B---3--:R-:W-:Y:S01]  /*bc30*/  F2FP.PACK_AB R129, R178, R175 ;  /* 0x000000afb281723e */ /* 0x008fe200000000ff */
[----:B------:R-:W-:-:S02]  /*bc40*/  FFMA.FTZ R183, R14, c[0x0][0x2d0], -R187 ;  /* 0x0000b4000eb77a23 */ /* 0x000fc400000108bb */
[----:B------:R-:W-:Y:S02]  /*bc50*/  FFMA.FTZ R186, R12, c[0x0][0x2d0], -R187 ;  /* 0x0000b4000cba7a23 */ /* 0x000fe400000108bb */
[----:B------:R-:W3:Y:S01]  /*bc60*/  LDSM.16.MT88.4 R12, [R212+0x4880] ;  /* 0x00488000d40c783b */ /* 0x000ee20000004200 */
[----:B-----5:R-:W-:Y:S01]  /*bc70*/  F2FP.PACK_AB R131, R174, R171 ;  /* 0x000000abae83723e */ /* 0x020fe200000000ff */
[----:B------:R-:W-:Y:S06]  /*bc80*/  MUFU.EX2 R185, R185 ;  /* 0x000000b900b97308 */ /* 0x000fec0000000800 */
[C---:B------:R-:W-:Y:S02]  /*bc90*/  HMMA.16816.F32 R144, R128.reuse, R140, RZ ;  /* 0x0000008c8090723c */ /* 0x040fe400000018ff */
[----:B------:R-:W5:Y:S06]  /*bca0*/  MUFU.EX2 R188, R188 ;  /* 0x000000bc00bc7308 */ /* 0x000f6c0000000800 */
        /* <DEDUP_REMOVED lines=31> */
[C---:B-1----:R-:W-:Y:S07]  /*bea0*/  HMMA.16816.F32 R124, R128.reuse, R4, RZ ;  /* 0x00000004807c723c */ /* 0x042fee00000018ff */
[----:B------:R-:W-:Y:S01]  /*beb0*/  F2FP.PACK_AB R4, R184, R181 ;  /* 0x000000b5b804723e */ /* 0x000fe200000000ff */
[----:B------:R-:W-:Y:S01]  /*bec0*/  HMMA.16816.F32 R128, R128, R6, RZ ;  /* 0x000000068080723c */ /* 0x000fe200000018ff */
[----:B-----5:R-:W-:-:S06]  /*bed0*/  F2FP.PACK_AB R5, R188, R185 ;  /* 0x000000b9bc05723e */ /* 0x020fcc00000000ff */
[----:B------:R-:W-:Y:S02]  /*bee0*/  F2FP.PACK_AB R6, R182, R179 ;  /* 0x000000b3b606723e */ /* 0x000fe400000000ff */
[----:B------:R-:W-:-:S07]  /*bef0*/  F2FP.PACK_AB R7, R186, R183 ;  /* 0x000000b7ba07723e */ /* 0x000fce00000000ff */
[C---:B----4-:R-:W-:Y:S08]  /*bf00*/  HMMA.16816.F32 R144, R4.reuse, R8, R144 ;  /* 0x000000080490723c */ /* 0x050ff00000001890 */
[C---:B------:R-:W-:Y:S01]  /*bf10*/  HMMA.16816.F32 R140, R4.reuse, R10, R140 ;  /* 0x0000000a048c723c */ /* 0x040fe2000000188c */
[----:B------:R-:W1:Y:S07]  /*bf20*/  LDSM.16.MT88.4 R8, [R212+0x6080] ;  /* 0x00608000d408783b */ /* 0x000e6e0000004200 */
        /* <DEDUP_REMOVED lines=9> */
[C---:B---3--:R-:W-:Y:S08]  /*bfc0*/  HMMA.16816.F32 R84, R4.reuse, R12, R84 ;  /* 0x0000000c0454723c */ /* 0x048ff00000001854 */
[C---:B------:R-:W-:Y:S01]  /*bfd0*/  HMMA.16816.F32 R88, R4.reuse, R14, R88 ;  /* 0x0000000e0458723c */ /* 0x040fe20000001858 */
[----:B------:R-:W3:Y:S07]  /*bfe0*/  LDSM.16.MT88.4 R12, [R213+0x9080] ;  /* 0x00908000d50c783b */ /* 0x000eee0000004200 */
[C---:B------:R-:W-:Y:S08]  /*bff0*/  HMMA.16816.F32 R136, R4.reuse, R20, R136 ;  /* 0x000000140488723c */ /* 0x040ff00000001888 */
[C---:B------:R-:W-:Y:S01]  /*c000*/  HMMA.16816.F32 R132, R4.reuse, R22, R132 ;  /* 0x000000160484723c */ /* 0x040fe20000001884 */
[----:B------:R-:W5:Y:S07]  /*c010*/  LDSM.16.MT88.4 R20, [R212+0x7880] ;  /* 0x00788000d414783b */ /* 0x000f6e0000004200 */
[C---:B------:R-:W-:Y:S08]  /*c020*/  HMMA.16816.F32 R36, R4.reuse, R164, R36 ;  /* 0x000000a40424723c */ /* 0x040ff00000001824 */
[C---:B------:R-:W-:Y:S01]  /*c030*/  HMMA.16816.F32 R40, R4.reuse, R166, R40 ;  /* 0x000000a60428723c */ /* 0x040fe20000001828 */
[----:B------:R-:W-:Y:S07]  /*c040*/  LDSM.16.MT88.4 R164, [R212+0x9080] ;  /* 0x00908000d4a4783b */ /* 0x000fee0000004200 */
[C---:B----4-:R-:W-:Y:S08]  /*c050*/  HMMA.16816.F32 R44, R4.reuse, R16, R44 ;  /* 0x00000010042c723c */ /* 0x050ff0000000182c */
[C---:B------:R-:W-:Y:S01]  /*c060*/  HMMA.16816.F32 R48, R4.reuse, R18, R48 ;  /* 0x000000120430723c */ /* 0x040fe20000001830 */
[----:B------:R-:W4:Y:S07]  /*c070*/  LDSM.16.MT88.4 R16, [R216+0x9080] ;  /* 0x00908000d810783b */ /* 0x000f2e0000004200 */
[C---:B-1----:R-:W-:Y:S08]  /*c080*/  HMMA.16816.F32 R108, R4.reuse, R8, R108 ;  /* 0x00000008046c723c */ /* 0x042ff0000000186c */
[----:B------:R-:W-:Y:S01]  /*c090*/  HMMA.16816.F32 R112, R4, R10, R112 ;  /* 0x0000000a0470723c */ /* 0x000fe20000001870 */
[----:B------:R-:W1:Y:S01]  /*c0a0*/  LDSM.16.MT88.4 R8, [R213+0x5080] ;  /* 0x00508000d508783b */ /* 0x000e620000004200 */
[----:B------:R-:W-:-:S02]  /*c0b0*/  FFMA.FTZ R189, R189, c[0x0][0x2d0], -R252 ;  /* 0x0000b400bdbd7a23 */ /* 0x000fc400000108fc */
[--C-:B------:R-:W-:Y:S02]  /*c0c0*/  FFMA.FTZ R246, R195, c[0x0][0x2d0], -R252.reuse ;  /* 0x0000b400c3f67a23 */ /* 0x100fe400000108fc */
[--C-:B------:R-:W-:Y:S02]  /*c0d0*/  FFMA.FTZ R191, R191, c[0x0][0x2d0], -R252.reuse ;  /* 0x0000b400bfbf7a23 */ /* 0x100fe400000108fc */
[----:B------:R-:W-:Y:S02]  /*c0e0*/  FFMA.FTZ R252, R193, c[0x0][0x2d0], -R252 ;  /* 0x0000b400c1fc7a23 */ /* 0x000fe400000108fc */
[--C-:B------:R-:W-:Y:S02]  /*c0f0*/  FFMA.FTZ R193, R250, c[0x0][0x2d0], -R187.reuse ;  /* 0x0000b400fac17a23 */ /* 0x100fe400000108bb */
[--C-:B------:R-:W-:Y:S02]  /*c100*/  FFMA.FTZ R194, R194, c[0x0][0x2d0], -R187.reuse ;  /* 0x0000b400c2c27a23 */ /* 0x100fe400000108bb */
[----:B------:R-:W-:-:S02]  /*c110*/  FFMA.FTZ R192, R192, c[0x0][0x2d0], -R187 ;  /* 0x0000b400c0c07a23 */ /* 0x000fc400000108bb */
[----:B------:R-:W-:Y:S01]  /*c120*/  FFMA.FTZ R243, R190, c[0x0][0x2d0], -R187 ;  /* 0x0000b400bef37a23 */ /* 0x000fe200000108bb */
[----:B------:R-:W-:Y:S08]  /*c130*/  MUFU.EX2 R189, R189 ;  /* 0x000000bd00bd7308 */ /* 0x000ff00000000800 */
[----:B------:R-:W1:Y:S08]  /*c140*/  MUFU.EX2 R246, R246 ;  /* 0x000000f600f67308 */ /* 0x000e700000000800 */
[----:B------:R-:W-:Y:S08]  /*c150*/  MUFU.EX2 R191, R191 ;  /* 0x000000bf00bf7308 */ /* 0x000ff00000000800 */
[----:B------:R-:W1:Y:S08]  /*c160*/  MUFU.EX2 R252, R252 ;  /* 0x000000fc00fc7308 */ /* 0x000e700000000800 */
[----:B------:R-:W-:Y:S08]  /*c170*/  MUFU.EX2 R193, R193 ;  /* 0x000000c100c17308 */ /* 0x000ff00000000800 */
[----:B------:R-:W1:Y:S08]  /*c180*/  MUFU.EX2 R194, R194 ;  /* 0x000000c200c27308 */ /* 0x000e700000000800 */
[----:B------:R-:W-:Y:S08]  /*c190*/  MUFU.EX2 R192, R192 ;  /* 0x000000c000c07308 */ /* 0x000ff00000000800 */
[----:B------:R-:W1:Y:S01]  /*c1a0*/  MUFU.EX2 R243, R243 ;  /* 0x000000f300f37308 */ /* 0x000e620000000800 */
[C---:B---3--:R-:W-:Y:S08]  /*c1b0*/  HMMA.16816.F32 R116, R4.reuse, R12, R116 ;  /* 0x0000000c0474723c */ /* 0x048ff00000001874 */
[C---:B------:R-:W-:Y:S01]  /*c1c0*/  HMMA.16816.F32 R120, R4.reuse, R14, R120 ;  /* 0x0000000e0478723c */ /* 0x040fe20000001878 */
[----:B------:R-:W3:Y:S07]  /*c1d0*/  LDSM.16.MT88.4 R12, [R213+0x6880] ;  /* 0x00688000d50c783b */ /* 0x000eee0000004200 */
[C---:B------:R-:W-:Y:S08]  /*c1e0*/  HMMA.16816.F32 R52, R4.reuse, R160, R52 ;  /* 0x000000a00434723c */ /* 0x040ff00000001834 */
[C---:B------:R-:W-:Y:S01]  /*c1f0*/  HMMA.16816.F32 R56, R4.reuse, R162, R56 ;  /* 0x000000a20438723c */ /* 0x040fe20000001838 */
[----:B------:R-:W1:Y:S07]  /*c200*/  LDSM.16.MT88.4 R160, [R216+0x5080] ;  /* 0x00508000d8a0783b */ /* 0x000e6e0000004200 */
[C---:B------:R-:W-:Y:S08]  /*c210*/  HMMA.16816.F32 R68, R4.reuse, R156, R68 ;  /* 0x0000009c0444723c */ /* 0x040ff00000001844 */
[C---:B------:R-:W-:Y:S01]  /*c220*/  HMMA.16816.F32 R72, R4.reuse, R158, R72 ;  /* 0x0000009e0448723c */ /* 0x040fe20000001848 */
[----:B------:R-:W1:Y:S07]  /*c230*/  LDSM.16.MT88.4 R156, [R214+0x5080] ;  /* 0x00508000d69c783b */ /* 0x000e6e0000004200 */
[C---:B------:R-:W-:Y:S08]  /*c240*/  HMMA.16816.F32 R76, R4.reuse, R24, R76 ;  /* 0x00000018044c723c */ /* 0x040ff0000000184c */
[C---:B------:R-:W-:Y:S01]  /*c250*/  HMMA.16816.F32 R80, R4.reuse, R26, R80 ;  /* 0x0000001a0450723c */ /* 0x040fe20000001850 */
[----:B------:R-:W1:Y:S07]  /*c260*/  LDSM.16.MT88.4 R24, [R212+0x5080] ;  /* 0x00508000d418783b */ /* 0x000e6e0000004200 */
[C---:B-----5:R-:W-:Y:S08]  /*c270*/  HMMA.16816.F32 R92, R4.reuse, R20, R92 ;  /* 0x00000014045c723c */ /* 0x060ff0000000185c */
[C---:B------:R-:W-:Y:S01]  /*c280*/  HMMA.16816.F32 R96, R4.reuse, R22, R96 ;  /* 0x000000160460723c */ /* 0x040fe20000001860 */
[----:B------:R-:W5:Y:S07]  /*c290*/  LDSM.16.MT88.4 R20, [R216+0x6880] ;  /* 0x00688000d814783b */ /* 0x000f6e0000004200 */
[C---:B----4-:R-:W-:Y:S08]  /*c2a0*/  HMMA.16816.F32 R100, R4.reuse, R16, R100 ;  /* 0x000000100464723c */ /* 0x050ff00000001864 */
[C---:B------:R-:W-:Y:S01]  /*c2b0*/  HMMA.16816.F32 R104, R4.reuse, R18, R104 ;  /* 0x000000120468723c */ /* 0x040fe20000001868 */
[----:B------:R-:W4:Y:S07]  /*c2c0*/  LDSM.16.MT88.4 R16, [R214+0x6880] ;  /* 0x00688000d610783b */ /* 0x000f2e0000004200 */
[C---:B------:R-:W-:Y:S08]  /*c2d0*/  HMMA.16816.F32 R124, R4.reuse, R164, R124 ;  /* 0x000000a4047c723c */ /* 0x040ff0000000187c */
[----:B------:R-:W-:Y:S01]  /*c2e0*/  HMMA.16816.F32 R128, R4, R166, R128 ;  /* 0x000000a60480723c */ /* 0x000fe20000001880 */
[----:B------:R-:W-:Y:S06]  /*c2f0*/  LDSM.16.MT88.4 R164, [R216+0x8080] ;  /* 0x00808000d8a4783b */ /* 0x000fec0000004200 */
[----:B-1----:R-:W-:-:S02]  /*c300*/  F2FP.PACK_AB R4, R246, R189 ;  /* 0x000000bdf604723e */ /* 0x002fc400000000ff */
[----:B------:R-:W-:Y:S02]  /*c310*/  F2FP.PACK_AB R6, R252, R191 ;  /* 0x000000bffc06723e */ /* 0x000fe400000000ff */
[----:B------:R-:W-:Y:S02]  /*c320*/  F2FP.PACK_AB R5, R194, R193 ;  /* 0x000000c1c205723e */ /* 0x000fe400000000ff */
[----:B------:R-:W-:-:S07]  /*c330*/  F2FP.PACK_AB R7, R243, R192 ;  /* 0x000000c0f307723e */ /* 0x000fce00000000ff */
[C---:B------:R-:W-:Y:S08]  /*c340*/  HMMA.16816.F32 R136, R4.reuse, R8, R136 ;  /* 0x000000080488723c */ /* 0x040ff00000001888 */
[C---:B------:R-:W-:Y:S01]  /*c350*/  HMMA.16816.F32 R132, R4.reuse, R10, R132 ;  /* 0x0000000a0484723c */ /* 0x040fe20000001884 */
[----:B------:R-:W1:Y:S07]  /*c360*/  LDSM.16.MT88.4 R8, [R212+0x6880] ;  /* 0x00688000d408783b */ /* 0x000e6e0000004200 */
        /* <DEDUP_REMOVED lines=11> */
[----:B------:R-:W2:Y:S07]  /*c420*/  LDSM.16.MT88.4 R24, [R212+0x8080] ;  /* 0x00808000d418783b */ /* 0x000eae0000004200 */
[C---:B-----5:R-:W-:Y:S08]  /*c430*/  HMMA.16816.F32 R36, R4.reuse, R20, R36 ;  /* 0x000000140424723c */ /* 0x060ff00000001824 */
[C---:B------:R-:W-:Y:S01]  /*c440*/  HMMA.16816.F32 R40, R4.reuse, R22, R40 ;  /* 0x000000160428723c */ /* 0x040fe20000001828 */
[----:B------:R-:W5:Y:S07]  /*c450*/  LDSM.16.MT88.4 R20, [R216+0x9880] ;  /* 0x00988000d814783b */ /* 0x000f6e0000004200 */
[C---:B----4-:R-:W-:Y:S08]  /*c460*/  HMMA.16816.F32 R44, R4.reuse, R16, R44 ;  /* 0x00000010042c723c */ /* 0x050ff0000000182c */
[C---:B------:R-:W-:Y:S01]  /*c470*/  HMMA.16816.F32 R48, R4.reuse, R18, R48 ;  /* 0x000000120430723c */ /* 0x040fe20000001830 */
[----:B------:R-:W4:Y:S07]  /*c480*/  LDSM.16.MT88.4 R16, [R214+0x9880] ;  /* 0x00988000d610783b */ /* 0x000f2e0000004200 */
[C---:B-1----:R-:W-:Y:S08]  /*c490*/  HMMA.16816.F32 R60, R4.reuse, R8, R60 ;  /* 0x00000008043c723c */ /* 0x042ff0000000183c */
[----:B------:R-:W-:Y:S01]  /*c4a0*/  HMMA.16816.F32 R64, R4, R10, R64 ;  /* 0x0000000a0440723c */ /* 0x000fe20000001840 */
[----:B------:R-:W1:Y:S01]  /*c4b0*/  LDSM.16.MT88.4 R8, [R212+0x9880] ;  /* 0x00988000d408783b */ /* 0x000e620000004200 */
[----:B------:R-:W-:-:S02]  /*c4c0*/  FADD.FTZ R173, R176, R173 ;  /* 0x000000adb0ad7221 */ /* 0x000fc40000010000 */
[----:B------:R-:W-:Y:S01]  /*c4d0*/  FADD.FTZ R178, R175, R178 ;  /* 0x000000b2afb27221 */ /* 0x000fe20000010000 */
[----:B------:R-:W-:-:S03]  /*c4e0*/  ISETP.NE.AND P6, PT, R198, 0x1, PT ;  /* 0x00000001c600780c */ /* 0x000fc60003fc5270 */
[----:B---3--:R-:W-:Y:S01]  /*c4f0*/  HMMA.16816.F32 R116, R4, R12, R116 ;  /* 0x0000000c0474723c */ /* 0x008fe20000001874 */
[----:B------:R-:W-:-:S06]  /*c500*/  FADD.FTZ R171, R171, R178 ;  /* 0x000000b2abab7221 */ /* 0x000fcc0000010000 */
[----:B------:R-:W-:Y:S02]  /*c510*/  FADD.FTZ R12, R172, R173 ;  /* 0x000000adac0c7221 */ /* 0x000fe40000010000 */
[----:B------:R-:W-:Y:S02]  /*c520*/  FADD.FTZ R174, R174, R171 ;  /* 0x000000abaeae7221 */ /* 0x000fe40000010000 */
[----:B------:R-:W-:Y:S02]  /*c530*/  FADD.FTZ R12, R169, R12 ;  /* 0x0000000ca90c7221 */ /* 0x000fe40000010000 */
[----:B------:R-:W-:Y:S02]  /*c540*/  FADD.FTZ R185, R185, R174 ;  /* 0x000000aeb9b97221 */ /* 0x000fe40000010000 */
[----:B------:R-:W-:Y:S02]  /*c550*/  FADD.FTZ R181, R181, R12 ;  /* 0x0000000cb5b57221 */ /* 0x000fe40000010000 */
[----:B------:R-:W-:-:S02]  /*c560*/  IMAD.SHL.U32 R170, R170, 0x80, RZ ;  /* 0x00000080aaaa7824 */ /* 0x000fc400078e00ff */
[----:B------:R-:W-:Y:S02]  /*c570*/  FADD.FTZ R184, R184, R181 ;  /* 0x000000b5b8b87221 */ /* 0x000fe40000010000 */
[----:B------:R-:W-:Y:S01]  /*c580*/  FADD.FTZ R188, R188, R185 ;  /* 0x000000b9bcbc7221 */ /* 0x000fe20000010000 */
[----:B------:R-:W-:Y:S01]  /*c590*/  HMMA.16816.F32 R68, R4, R164, R68 ;  /* 0x000000a40444723c */ /* 0x000fe20000001844 */
[----:B------:R-:W-:Y:S02]  /*c5a0*/  FADD.FTZ R179, R179, R184 ;  /* 0x000000b8b3b37221 */ /* 0x000fe40000010000 */
[----:B------:R-:W-:-:S05]  /*c5b0*/  FADD.FTZ R183, R183, R188 ;  /* 0x000000bcb7b77221 */ /* 0x000fca0000010000 */
[----:B------:R-:W-:Y:S01]  /*c5c0*/  HMMA.16816.F32 R72, R4, R166, R72 ;  /* 0x000000a60448723c */ /* 0x000fe20000001848 */
[----:B------:R-:W-:-:S07]  /*c5d0*/  FADD.FTZ R182, R182, R179 ;  /* 0x000000b3b6b67221 */ /* 0x000fce0000010000 */
[----:B------:R-:W-:Y:S01]  /*c5e0*/  HMMA.16816.F32 R76, R4, R160, R76 ;  /* 0x000000a0044c723c */ /* 0x000fe2000000184c */
[----:B------:R-:W-:-:S07]  /*c5f0*/  FADD.FTZ R186, R186, R183 ;  /* 0x000000b7baba7221 */ /* 0x000fce0000010000 */
[C---:B------:R-:W-:Y:S08]  /*c600*/  HMMA.16816.F32 R80, R4.reuse, R162, R80 ;  /* 0x000000a20450723c */ /* 0x040ff00000001850 */
[C---:B------:R-:W-:Y:S08]  /*c610*/  HMMA.16816.F32 R84, R4.reuse, R156, R84 ;  /* 0x0000009c0454723c */ /* 0x040ff00000001854 */
[C---:B------:R-:W-:Y:S08]  /*c620*/  HMMA.16816.F32 R88, R4.reuse, R158, R88 ;  /* 0x0000009e0458723c */ /* 0x040ff00000001858 */
[C---:B--2---:R-:W-:Y:S08]  /*c630*/  HMMA.16816.F32 R92, R4.reuse, R24, R92 ;  /* 0x00000018045c723c */ /* 0x044ff0000000185c */
[C---:B------:R-:W-:Y:S08]  /*c640*/  HMMA.16816.F32 R96, R4.reuse, R26, R96 ;  /* 0x0000001a0460723c */ /* 0x040ff00000001860 */
[C---:B-----5:R-:W-:Y:S08]  /*c650*/  HMMA.16816.F32 R100, R4.reuse, R20, R100 ;  /* 0x000000140464723c */ /* 0x060ff00000001864 */
[C---:B------:R-:W-:Y:S08]  /*c660*/  HMMA.16816.F32 R104, R4.reuse, R22, R104 ;  /* 0x000000160468723c */ /* 0x040ff00000001868 */
[C---:B----4-:R-:W-:Y:S08]  /*c670*/  HMMA.16816.F32 R108, R4.reuse, R16, R108 ;  /* 0x00000010046c723c */ /* 0x050ff0000000186c */
[C---:B------:R-:W-:Y:S08]  /*c680*/  HMMA.16816.F32 R112, R4.reuse, R18, R112 ;  /* 0x000000120470723c */ /* 0x040ff00000001870 */
[C---:B------:R-:W-:Y:S08]  /*c690*/  HMMA.16816.F32 R120, R4.reuse, R14, R120 ;  /* 0x0000000e0478723c */ /* 0x040ff00000001878 */
[C---:B-1----:R-:W-:Y:S08]  /*c6a0*/  HMMA.16816.F32 R124, R4.reuse, R8, R124 ;  /* 0x00000008047c723c */ /* 0x042ff0000000187c */
[----:B------:R-:W-:Y:S07]  /*c6b0*/  HMMA.16816.F32 R128, R4, R10, R128 ;  /* 0x0000000a0480723c */ /* 0x000fee0000001880 */
[----:B------:R-:W-:-:S04]  /*c6c0*/  @P6 IMAD.HI.U32 R4, R170, c[0x0][0x2c8], RZ ;  /* 0x0000b200aa046a27 */ /* 0x000fc800078e00ff */
[----:B------:R-:W-:Y:S01]  /*c6d0*/  IMAD.MOV.U32 R5, RZ, RZ, R170 ;  /* 0x000000ffff057224 */ /* 0x000fe200078e00aa */
[----:B------:R-:W-:Y:S02]  /*c6e0*/  @P6 SHF.R.U32.HI R5, RZ, c[0x0][0x2cc], R4 ;  /* 0x0000b300ff056a19 */ /* 0x000fe40000011604 */
[----:B------:R-:W-:Y:S01]  /*c6f0*/  ISETP.GE.AND P6, PT, R197, 0x1, PT ;  /* 0x00000001c500780c */ /* 0x000fe20003fc6270 */
[----:B------:R-:W-:Y:S02]  /*c700*/  FADD.FTZ R189, R189, R182 ;  /* 0x000000b6bdbd7221 */ /* 0x000fe40000010000 */
[----:B------:R-:W-:Y:S02]  /*c710*/  FADD.FTZ R193, R193, R186 ;  /* 0x000000bac1c17221 */ /* 0x000fe40000010000 */
[----:B------:R-:W-:Y:S02]  /*c720*/  FADD.FTZ R246, R246, R189 ;  /* 0x000000bdf6f67221 */ /* 0x000fe40000010000 */
[----:B------:R-:W-:Y:S01]  /*c730*/  FADD.FTZ R193, R194, R193 ;  /* 0x000000c1c2c17221 */ /* 0x000fe20000010000 */
[----:B------:R-:W-:Y:S01]  /*c740*/  IADD3 R177, -R177, R180, R5 ;  /* 0x000000b4b1b17210 */ /* 0x000fe20007ffe105 */
[----:B------:R-:W-:-:S02]  /*c750*/  FADD.FTZ R191, R191, R246 ;  /* 0x000000f6bfbf7221 */ /* 0x000fc40000010000 */
[----:B------:R-:W-:Y:S01]  /*c760*/  FADD.FTZ R192, R192, R193 ;  /* 0x000000c1c0c07221 */ /* 0x000fe20000010000 */
[----:B------:R-:W-:Y:S01]  /*c770*/  IADD3 R246, R168, -0x2, RZ ;  /* 0xfffffffea8f67810 */ /* 0x000fe20007ffe0ff */
[----:B------:R-:W-:Y:S01]  /*c780*/  FADD.FTZ R247, R252, R191 ;  /* 0x000000bffcf77221 */ /* 0x000fe20000010000 */
[----:B------:R-:W-:Y:S01]  /*c790*/  IADD3 R4, R177, c[0x0][0x328], RZ ;  /* 0x0000ca00b1047a10 */ /* 0x000fe20007ffe0ff */
[----:B------:R-:W-:Y:S01]  /*c7a0*/  FADD.FTZ R243, R243, R192 ;  /* 0x000000c0f3f37221 */ /* 0x000fe20000010000 */
[----:B------:R-:W-:Y:S05]  /*c7b0*/  @!P6 BRA `(.L_x_1097) ;  /* 0x000001000000e947 */ /* 0x000fea0003800000 */
[C---:B------:R-:W-:Y:S01]  /*c7c0*/  ISETP.GT.AND P0, PT, R177.reuse, RZ, PT ;  /* 0x000000ffb100720c */ /* 0x040fe20003f04270 */
        /* <DEDUP_REMOVED lines=9> */
.L_x_1099:
[----:B------:R-:W-:-:S13]  /*c860*/  ISETP.NE.AND P0, PT, R197, 0x1, PT ;  /* 0x00000001c500780c */ /* 0x000fda0003f05270 */
[----:B------:R-:W-:-:S05]  /*c870*/  @P0 IMAD.HI.U32 R5, R6, c[0x0][0x330], RZ ;  /* 0x0000cc0006050a27 */ /* 0x000fca00078e00ff */
[----:B------:R-:W-:Y:S02]  /*c880*/  @P0 SHF.R.U32.HI R6, RZ, c[0x0][0x334], R5 ;  /* 0x0000cd00ff060a19 */ /* 0x000fe40000011605 */
.L_x_1100:
[----:B------:R-:W-:Y:S05]  /*c890*/  BSYNC B0 ;  /* 0x0000000000007941 */ /* 0x000fea0003800000 */
.L_x_1098:
[----:B------:R-:W-:-:S05]  /*c8a0*/  IMAD R5, R6, R197, c[0x0][0x32c] ;  /* 0x0000cb0006057624 */ /* 0x000fca00078e02c5 */
[----:B------:R-:W-:-:S05]  /*c8b0*/  IMNMX R4, R4, R5, PT ;  /* 0x0000000504047217 */ /* 0x000fca0003800200 */
.L_x_1097:
[----:B------:R-:W-:-:S05]  /*c8c0*/  IMAD.HI R5, R4, 0x2aaaaaab, RZ ;  /* 0x2aaaaaab04057827 */ /* 0x000fca00078e02ff */
[----:B------:R-:W-:-:S04]  /*c8d0*/  SHF.R.U32.HI R4, RZ, 0x1f, R5 ;  /* 0x0000001fff047819 */ /* 0x000fc80000011605 */
[----:B------:R-:W-:-:S04]  /*c8e0*/  LEA.HI.SX32 R4, R5, R4, 0x1d ;  /* 0x0000000405047211 */ /* 0x000fc800078feaff */
[----:B------:R-:W-:-:S04]  /*c8f0*/  IMNMX R199, R229, R4, !PT ;  /* 0x00000004e5c77217 */ /* 0x000fc80007800200 */
[----:B------:R-:W-:-:S13]  /*c900*/  ISETP.GE.AND P0, PT, R246, R199, PT ;  /* 0x000000c7f600720c */ /* 0x000fda0003f06270 */
[----:B------:R-:W-:Y:S05]  /*c910*/  @!P0 BRA `(.L_x_1101) ;  /* 0x0000366000008947 */ /* 0x000fea0003800000 */
.L_x_1114:
[----:B------:R-:W-:Y:S04]  /*c920*/  DEPBAR.LE SB0, 0x0 ;  /* 0x000080000000791a */ /* 0x000fe80000000000 */
[----:B------:R-:W-:Y:S01]  /*c930*/  WARPSYNC 0xffffffff ;  /* 0xffffffff00007948 */ /* 0x000fe20003800000 */
[----:B------:R-:W-:Y:S01]  /*c940*/  BAR.SYNC.DEFER_BLOCKING 0x0 ;  /* 0x0000000000007b1d */ /* 0x000fe20000010000 */
[----:B------:R-:W-:Y:S02]  /*c950*/  ISETP.GT.AND P0, PT, R229, R246, PT ;  /* 0x000000f6e500720c */ /* 0x000fe40003f04270 */
[----:B------:R-:W-:Y:S02]  /*c960*/  ISETP.GE.AND P3, PT, R225, c[0x0][0x1d4], PT ;  /* 0x00007500e1007a0c */ /* 0x000fe40003f66270 */
[----:B------:R-:W-:Y:S02]  /*c970*/  ISETP.GE.AND P4, PT, R227, c[0x0][0x1d4], PT ;  /* 0x00007500e3007a0c */ /* 0x000fe40003f86270 */
[----:B------:R-:W-:Y:S02]  /*c980*/  ISETP.GE.AND P5, PT, R230, c[0x0][0x1d4], PT ;  /* 0x00007500e6007a0c */ /* 0x000fe40003fa6270 */
[----:B------:R-:W-:Y:S01]  /*c990*/  ISETP.GE.AND P6, PT, R228, c[0x0][0x1d4], PT ;  /* 0x00007500e4007a0c */ /* 0x000fe20003fc6270 */
[----:B------:R1:W2:Y:S01]  /*c9a0*/  LDSM.16.M88.4 R156, [R222] ;  /* 0x00000000de9c783b */ /* 0x0002a20000000200 */
[----:B------:R-:W-:Y:S03]  /*c9b0*/  BSSY B0, `(.L_x_1102) ;  /* 0x0000029000007945 */ /* 0x000fe60003800000 */
[----:B------:R1:W3:Y:S04]  /*c9c0*/  LDSM.16.M88.4 R160, [R221+0xa080] ;  /* 0x00a08000dda0783b */ /* 0x0002e80000000200 */
[----:B------:R1:W4:Y:S04]  /*c9d0*/  LDSM.16.M88.4 R164, [R221+0xa880] ;  /* 0x00a88000dda4783b */ /* 0x0003280000000200 */
[----:B------:R1:W1:Y:S04]  /*c9e0*/  LDSM.16.M88.4 R24, [R221+0xb080] ;  /* 0x00b08000dd18783b */ /* 0x0002680000000200 */
[----:B------:R1:W1:Y:S04]  /*c9f0*/  LDSM.16.M88.4 R168, [R220] ;  /* 0x00000000dca8783b */ /* 0x0002680000000200 */
[----:B------:R1:W1:Y:S04]  /*ca00*/  LDSM.16.M88.4 R172, [R219] ;  /* 0x00000000dbac783b */ /* 0x0002680000000200 */
[----:B------:R1:W1:Y:S04]  /*ca10*/  LDSM.16.M88.4 R176, [R211] ;  /* 0x00000000d3b0783b */ /* 0x0002680000000200 */
[----:B------:R1:W1:Y:S01]  /*ca20*/  LDSM.16.M88.4 R180, [R210] ;  /* 0x00000000d2b4783b */ /* 0x0002620000000200 */
[----:B------:R-:W-:-:S05]  /*ca30*/  @P0 BRA `(.L_x_1103) ;  /* 0x0000020000000947 */ /* 0x000fca0003800000 */
[----:B------:R-:W-:Y:S01]  /*ca40*/  SHF.R.S32.HI R7, RZ, 0x1f, R246 ;  /* 0x0000001fff077819 */ /* 0x000fe200000114f6 */
[----:B------:R-:W-:Y:S01]  /*ca50*/  IMAD.WIDE.U32 R8, R246, c[0x0][0x208], RZ ;  /* 0x00008200f6087a25 */ /* 0x000fe200078e00ff */
[----:B------:R-:W-:Y:S03]  /*ca60*/  ISETP.GT.AND P1, PT, R224, 0x7f, PT ;  /* 0x0000007fe000780c */ /* 0x000fe60003f24270 */
[----:B------:R-:W-:Y:S04]  /*ca70*/  IMAD R7, R7, c[0x0][0x208], RZ ;  /* 0x0000820007077a24 */ /* 0x000fe800078e02ff */
[----:B------:R-:W-:Y:S04]  /*ca80*/  IMAD R7, R246, c[0x0][0x20c], R7 ;  /* 0x00008300f6077a24 */ /* 0x000fe800078e0207 */
[----:B------:R-:W-:Y:S02]  /*ca90*/  IMAD.IADD R7, R9, 0x1, R7 ;  /* 0x0000000109077824 */ /* 0x000fe400078e0207 */
[----:B------:R-:W-:Y:S04]  /*caa0*/  IMAD.WIDE.U32 R8, R8, 0x30, RZ ;  /* 0x0000003008087825 */ /* 0x000fe800078e00ff */
[----:B------:R-:W-:Y:S02]  /*cab0*/  IMAD R7, R7, 0x30, RZ ;  /* 0x0000003007077824 */ /* 0x000fe400078e02ff */
[----:B------:R-:W-:Y:S02]  /*cac0*/  @!P1 IMAD.MOV.U32 R5, RZ, RZ, c[0x0][0x208] ;  /* 0x00008200ff059624 */ /* 0x000fe400078e00ff */
[----:B------:R-:W-:Y:S01]  /*cad0*/  @!P1 IMAD.MOV.U32 R4, RZ, RZ, c[0x0][0x20c] ;  /* 0x00008300ff049624 */ /* 0x000fe200078e00ff */
[----:B------:R-:W-:Y:S02]  /*cae0*/  IADD3 R7, R9, R7, RZ ;  /* 0x0000000709077210 */ /* 0x000fe40007ffe0ff */
[CC--:B------:R-:W-:Y:S04]  /*caf0*/  @!P1 LEA R9, P0, R5.reuse, R8.reuse, 0x5 ;  /* 0x0000000805099211 */ /* 0x0c0fe800078028ff */
[----:B------:R-:W-:Y:S02]  /*cb00*/  @!P1 LEA.HI.X R5, R5, R7, R4, 0x5, P0 ;  /* 0x0000000705059211 */ /* 0x000fe400000f2c04 */
[----:B------:R-:W-:Y:S05]  /*cb10*/  IADD3 R4, P0, R232, R8, RZ ;  /* 0x00000008e8047210 */ /* 0x000fea0007f1e0ff */
[----:B------:R-:W-:Y:S01]  /*cb20*/  IMAD.X R7, R7, 0x1, R237, P0 ;  /* 0x0000000107077824 */ /* 0x000fe200000e06ed */
[C---:B------:R-:W-:Y:S04]  /*cb30*/  LEA R10, P0, R4.reuse, c[0x0][0x1f8], 0x1 ;  /* 0x00007e00040a7a11 */ /* 0x040fe800078008ff */
[----:B------:R-:W-:Y:S02]  /*cb40*/  LEA.HI.X R11, R4, c[0x0][0x1fc], R7, 0x1, P0 ;  /* 0x00007f00040b7a11 */ /* 0x000fe400000f0c07 */
[----:B------:R-:W-:Y:S03]  /*cb50*/  @!P1 IADD3 R9, P0, R9, R232, RZ ;  /* 0x000000e809099210 */ /* 0x000fe60007f1e0ff */
[----:B------:R-:W-:Y:S01]  /*cb60*/  @!PT LDS RZ, [RZ] ;  /* 0x00000000fffff984 */ /* 0x000fe20000000800 */
[----:B------:R-:W-:Y:S01]  /*cb70*/  @!PT LDS RZ, [RZ] ;  /* 0x00000000fffff984 */ /* 0x000fe20000000800 */
[----:B------:R-:W-:Y:S01]  /*cb80*/  @!PT LDS RZ, [RZ] ;  /* 0x00000000fffff984 */ /* 0x000fe20000000800 */
[----:B------:R4:W-:Y:S01]  /*cb90*/  LDGSTS.E.BYPASS.LTC128B.128 [R231+0x4080], [R10.64], !P6 ;  /* 0x040800000ae77fae */ /* 0x0009e2000f101d52 */
[----:B------:R-:W-:Y:S02]  /*cba0*/  @!P1 IADD3.X R4, R5, R237, RZ, P0, !PT ;  /* 0x000000ed05049210 */ /* 0x000fe400007fe4ff */
[C---:B------:R-:W-:Y:S01]  /*cbb0*/  @!P1 LEA R6, P0, R9.reuse, c[0x0][0x1f8], 0x1 ;  /* 0x00007e0009069a11 */ /* 0x040fe200078008ff */
[----:B------:R4:W-:Y:S03]  /*cbc0*/  LDGSTS.E.BYPASS.LTC128B.128 [R231+0x5880], [R10.64+0x80], !P5 ;  /* 0x058800800ae77fae */ /* 0x0009e6000e901d52 */
[----:B------:R-:W-:Y:S01]  /*cbd0*/  @!P1 LEA.HI.X R7, R9, c[0x0][0x1fc], R4, 0x1, P0 ;  /* 0x00007f0009079a11 */ /* 0x000fe200000f0c04 */
[----:B------:R4:W-:Y:S04]  /*cbe0*/  LDGSTS.E.BYPASS.LTC128B.128 [R231+0x7080], [R10.64+0x100], !P4 ;  /* 0x070801000ae77fae */ /* 0x0009e8000e101d52 */
[----:B------:R4:W-:Y:S04]  /*cbf0*/  LDGSTS.E.BYPASS.LTC128B.128 [R231+0x8880], [R10.64+0x180], !P3 ;  /* 0x088801800ae77fae */ /* 0x0009e8000d901d52 */
[----:B------:R4:W-:Y:S04]  /*cc00*/  @!P1 LDGSTS.E.BYPASS.LTC128B.128 [R231+0x5080], [R6.64], !P6 ;  /* 0x0508000006e79fae */ /* 0x0009e8000f101d52 */
[----:B------:R4:W-:Y:S04]  /*cc10*/  @!P1 LDGSTS.E.BYPASS.LTC128B.128 [R231+0x6880], [R6.64+0x80], !P5 ;  /* 0x0688008006e79fae */ /* 0x0009e8000e901d52 */
[----:B------:R4:W-:Y:S04]  /*cc20*/  @!P1 LDGSTS.E.BYPASS.LTC128B.128 [R231+0x8080], [R6.64+0x100], !P4 ;  /* 0x0808010006e79fae */ /* 0x0009e8000e101d52 */
[----:B------:R4:W-:Y:S02]  /*cc30*/  @!P1 LDGSTS.E.BYPASS.LTC128B.128 [R231+0x9880], [R6.64+0x180], !P3 ;  /* 0x0988018006e79fae */ /* 0x0009e4000d901d52 */
.L_x_1103:
[----:B------:R-:W-:Y:S05]  /*cc40*/  BSYNC B0 ;  /* 0x0000000000007941 */ /* 0x000fea0003800000 */
.L_x_1102:
[C---:B--234-:R-:W-:Y:S01]  /*cc50*/  HMMA.16816.F32 R4, R156.reuse, R160, RZ ;  /* 0x000000a09c04723c */ /* 0x05cfe200000018ff */
[----:B------:R-:W-:Y:S01]  /*cc60*/  LDSM.16.M88.4 R184, [R218] ;  /* 0x00000000dab8783b */ /* 0x000fe20000000200 */
[----:B------:R-:W-:Y:S01]  /*cc70*/  BSSY B0, `(.L_x_1104) ;  /* 0x00000ec000007945 */ /* 0x000fe20003800000 */
[----:B------:R-:W-:Y:S05]  /*cc80*/  ISETP.GT.AND P0, PT, R246, R229, PT ;  /* 0x000000e5f600720c */ /* 0x000fea0003f04270 */
[C---:B------:R-:W-:Y:S01]  /*cc90*/  HMMA.16816.F32 R8, R156.reuse, R162, RZ ;  /* 0x000000a29c08723c */ /* 0x040fe200000018ff */
[----:B------:R-:W0:Y:S07]  /*cca0*/  LDGDEPBAR ;  /* 0x00000000000079af */ /* 0x000e2e0000000000 */
[C---:B------:R-:W-:Y:S01]  /*ccb0*/  HMMA.16816.F32 R12, R156.reuse, R164, RZ ;  /* 0x000000a49c0c723c */ /* 0x040fe200000018ff */
[----:B------:R-:W2:Y:S07]  /*ccc0*/  LDSM.16.M88.4 R188, [R215+0xa080] ;  /* 0x00a08000d7bc783b */ /* 0x000eae0000000200 */
[C---:B------:R-:W-:Y:S01]  /*ccd0*/  HMMA.16816.F32 R16, R156.reuse, R166, RZ ;  /* 0x000000a69c10723c */ /* 0x040fe200000018ff */
[----:B------:R-:W-:Y:S07]  /*cce0*/  LDSM.16.M88.4 R160, [R215+0xb080] ;  /* 0x00b08000d7a0783b */ /* 0x000fee0000000200 */
[C---:B-1----:R-:W-:Y:S01]  /*ccf0*/  HMMA.16816.F32 R20, R156.reuse, R24, RZ ;  /* 0x000000189c14723c */ /* 0x042fe200000018ff */
[----:B------:R-:W-:Y:S07]  /*cd00*/  LDSM.16.M88.4 R164, [R217] ;  /* 0x00000000d9a4783b */ /* 0x000fee0000000200 */
[----:B------:R-:W-:Y:S01]  /*cd10*/  HMMA.16816.F32 R24, R156, R26, RZ ;  /* 0x0000001a9c18723c */ /* 0x000fe200000018ff */
[----:B------:R-:W1:Y:S07]  /*cd20*/  LDSM.16.M88.4 R156, [R215+0xa880] ;  /* 0x00a88000d79c783b */ /* 0x000e6e0000000200 */
[C---:B------:R-:W-:Y:S01]  /*cd30*/  HMMA.16816.F32 R4, R168.reuse, R172, R4 ;  /* 0x000000aca804723c */ /* 0x040fe20000001804 */
[----:B------:R-:W3:Y:S07]  /*cd40*/  LDSM.16.M88.4 R192, [R209] ;  /* 0x00000000d1c0783b */ /* 0x000eee0000000200 */
[C---:B------:R-:W-:Y:S01]  /*cd50*/  HMMA.16816.F32 R8, R168.reuse, R174, R8 ;  /* 0x000000aea808723c */ /* 0x040fe20000001808 */
[----:B------:R-:W-:Y:S07]  /*cd60*/  LDSM.16.M88.4 R172, [R209+0x1000] ;  /* 0x00100000d1ac783b */ /* 0x000fee0000000200 */
[C---:B------:R-:W-:Y:S08]  /*cd70*/  HMMA.16816.F32 R12, R168.reuse, R176, R12 ;  /* 0x000000b0a80c723c */ /* 0x040ff0000000180c */
[C---:B------:R-:W-:Y:S01]  /*cd80*/  HMMA.16816.F32 R16, R168.reuse, R178, R16 ;  /* 0x000000b2a810723c */ /* 0x040fe20000001810 */
[----:B------:R-:W-:Y:S07]  /*cd90*/  LDSM.16.M88.4 R176, [R222+0x4000] ;  /* 0x00400000deb0783b */ /* 0x000fee0000000200 */
[C---:B------:R-:W-:Y:S08]  /*cda0*/  HMMA.16816.F32 R20, R168.reuse, R180, R20 ;  /* 0x000000b4a814723c */ /* 0x040ff00000001814 */
[----:B------:R-:W-:Y:S01]  /*cdb0*/  HMMA.16816.F32 R24, R168, R182, R24 ;  /* 0x000000b6a818723c */ /* 0x000fe20000001818 */
[----:B------:R-:W4:Y:S07]  /*cdc0*/  LDSM.16.M88.4 R168, [R209+0x800] ;  /* 0x00080000d1a8783b */ /* 0x000f2e0000000200 */
[C---:B--2---:R-:W-:Y:S01]  /*cdd0*/  HMMA.16816.F32 R4, R184.reuse, R188, R4 ;  /* 0x000000bcb804723c */ /* 0x044fe20000001804 */
[----:B------:R-:W2:Y:S07]  /*cde0*/  LDSM.16.M88.4 R180, [R221+0xb880] ;  /* 0x00b88000ddb4783b */ /* 0x000eae0000000200 */
[C---:B------:R-:W-:Y:S01]  /*cdf0*/  HMMA.16816.F32 R8, R184.reuse, R190, R8 ;  /* 0x000000beb808723c */ /* 0x040fe20000001808 */
[----:B------:R-:W-:Y:S07]  /*ce00*/  LDSM.16.M88.4 R188, [R208] ;  /* 0x00000000d0bc783b */ /* 0x000fee0000000200 */
[C---:B-1----:R-:W-:Y:S08]  /*ce10*/  HMMA.16816.F32 R12, R184.reuse, R156, R12 ;  /* 0x0000009cb80c723c */ /* 0x042ff0000000180c */
[C---:B------:R-:W-:Y:S01]  /*ce20*/  HMMA.16816.F32 R16, R184.reuse, R158, R16 ;  /* 0x0000009eb810723c */ /* 0x040fe20000001810 */
[----:B------:R-:W1:Y:S07]  /*ce30*/  LDSM.16.M88.4 R156, [R221+0xc080] ;  /* 0x00c08000dd9c783b */ /* 0x000e6e0000000200 */
[C---:B------:R-:W-:Y:S08]  /*ce40*/  HMMA.16816.F32 R20, R184.reuse, R160, R20 ;  /* 0x000000a0b814723c */ /* 0x040ff00000001814 */
[----:B------:R-:W-:Y:S01]  /*ce50*/  HMMA.16816.F32 R24, R184, R162, R24 ;  /* 0x000000a2b818723c */ /* 0x000fe20000001818 */
[----:B------:R-:W5:Y:S07]  /*ce60*/  LDSM.16.M88.4 R160, [R221+0xc880] ;  /* 0x00c88000dda0783b */ /* 0x000f6e0000000200 */
[C---:B---3--:R-:W-:Y:S01]  /*ce70*/  HMMA.16816.F32 R4, R164.reuse, R192, R4 ;  /* 0x000000c0a404723c */ /* 0x048fe20000001804 */
[----:B------:R-:W3:Y:S07]  /*ce80*/  LDSM.16.M88.4 R184, [R220+0x4000] ;  /* 0x00400000dcb8783b */ /* 0x000eee0000000200 */
[C---:B------:R-:W-:Y:S01]  /*ce90*/  HMMA.16816.F32 R8, R164.reuse, R194, R8 ;  /* 0x000000c2a408723c */ /* 0x040fe20000001808 */
[----:B------:R-:W-:Y:S07]  /*cea0*/  LDSM.16.M88.4 R192, [R215+0xb880] ;  /* 0x00b88000d7c0783b */ /* 0x000fee0000000200 */
[C---:B----4-:R-:W-:Y:S08]  /*ceb0*/  HMMA.16816.F32 R12, R164.reuse, R168, R12 ;  /* 0x000000a8a40c723c */ /* 0x050ff0000000180c */
[C---:B------:R-:W-:Y:S01]  /*cec0*/  HMMA.16816.F32 R16, R164.reuse, R170, R16 ;  /* 0x000000aaa410723c */ /* 0x040fe20000001810 */
[----:B------:R-:W-:Y:S07]  /*ced0*/  LDSM.16.M88.4 R168, [R206] ;  /* 0x00000000cea8783b */ /* 0x000fee0000000200 */
[C---:B------:R-:W-:Y:S08]  /*cee0*/  HMMA.16816.F32 R20, R164.reuse, R172, R20 ;  /* 0x000000aca414723c */ /* 0x040ff00000001814 */
[----:B------:R-:W-:Y:S01]  /*cef0*/  HMMA.16816.F32 R24, R164, R174, R24 ;  /* 0x000000aea418723c */ /* 0x000fe20000001818 */
[----:B------:R-:W4:Y:S07]  /*cf00*/  LDSM.16.M88.4 R164, [R207] ;  /* 0x00000000cfa4783b */ /* 0x000f2e0000000200 */
[C---:B--2---:R-:W-:Y:S01]  /*cf10*/  HMMA.16816.F32 R4, R176.reuse, R180, R4 ;  /* 0x000000b4b004723c */ /* 0x044fe20000001804 */
[----:B------:R-:W2:Y:S07]  /*cf20*/  LDSM.16.M88.4 R172, [R218+0x4000] ;  /* 0x00400000daac783b */ /* 0x000eae0000000200 */
[C---:B------:R-:W-:Y:S01]  /*cf30*/  HMMA.16816.F32 R8, R176.reuse, R182, R8 ;  /* 0x000000b6b008723c */ /* 0x040fe20000001808 */
[----:B------:R-:W-:Y:S07]  /*cf40*/  LDSM.16.M88.4 R180, [R209+0x1800] ;  /* 0x00180000d1b4783b */ /* 0x000fee0000000200 */
[C---:B-1----:R-:W-:Y:S08]  /*cf50*/  HMMA.16816.F32 R12, R176.reuse, R156, R12 ;  /* 0x0000009cb00c723c */ /* 0x042ff0000000180c */
[C---:B------:R-:W-:Y:S01]  /*cf60*/  HMMA.16816.F32 R16, R176.reuse, R158, R16 ;  /* 0x0000009eb010723c */ /* 0x040fe20000001810 */
[----:B------:R-:W1:Y:S07]  /*cf70*/  LDSM.16.M88.4 R156, [R215+0xc080] ;  /* 0x00c08000d79c783b */ /* 0x000e6e0000000200 */
[C---:B-----5:R-:W-:Y:S08]  /*cf80*/  HMMA.16816.F32 R20, R176.reuse, R160, R20 ;  /* 0x000000a0b014723c */ /* 0x060ff00000001814 */
        /* <DEDUP_REMOVED lines=10> */
[----:B------:R-:W-:Y:S01]  /*d030*/  HMMA.16816.F32 R24, R184, R170, R24 ;  /* 0x000000aab818723c */ /* 0x000fe20000001818 */
[----:B------:R-:W3:Y:S07]  /*d040*/  LDSM.16.M88.4 R168, [R209+0x2800] ;  /* 0x00280000d1a8783b */ /* 0x000eee0000000200 */
[C---:B--2---:R-:W-:Y:S01]  /*d050*/  HMMA.16816.F32 R4, R172.reuse, R192, R4 ;  /* 0x000000c0ac04723c */ /* 0x044fe20000001804 */
[----:B------:R-:W2:Y:S07]  /*d060*/  LDSM.16.M88.4 R184, [R222+0x8000] ;  /* 0x00800000deb8783b */ /* 0x000eae0000000200 */
[C---:B------:R-:W-:Y:S01]  /*d070*/  HMMA.16816.F32 R8, R172.reuse, R194, R8 ;  /* 0x000000c2ac08723c */ /* 0x040fe20000001808 */
[----:B------:R-:W-:Y:S07]  /*d080*/  LDSM.16.M88.4 R192, [R205] ;  /* 0x00000000cdc0783b */ /* 0x000fee0000000200 */
        /* <DEDUP_REMOVED lines=12> */
[----:B------:R-:W4:Y:S07]  /*d150*/  LDSM.16.M88.4 R164, [R204] ;  /* 0x00000000cca4783b */ /* 0x000f2e0000000200 */
[C---:B------:R-:W-:Y:S08]  /*d160*/  HMMA.16816.F32 R20, R176.reuse, R168, R20 ;  /* 0x000000a8b014723c */ /* 0x040ff00000001814 */
[----:B------:R-:W-:Y:S01]  /*d170*/  HMMA.16816.F32 R24, R176, R170, R24 ;  /* 0x000000aab018723c */ /* 0x000fe20000001818 */
[----:B------:R-:W3:Y:S07]  /*d180*/  LDSM.16.M88.4 R168, [R203] ;  /* 0x00000000cba8783b */ /* 0x000eee0000000200 */
        /* <DEDUP_REMOVED lines=40> */
[----:B------:R-:W3:Y:S01]  /*d410*/  LDSM.16.M88.4 R184, [R218+0xc000] ;  /* 0x00c00000dab8783b */ /* 0x000ee20000000200 */
[C---:B--2---:R-:W-:Y:S08]  /*d420*/  HMMA.16816.F32 R4, R172.reuse, R192, R4 ;  /* 0x000000c0ac04723c */ /* 0x044ff00000001804 */
[C---:B------:R-:W-:Y:S01]  /*d430*/  HMMA.16816.F32 R8, R172.reuse, R194, R8 ;  /* 0x000000c2ac08723c */ /* 0x040fe20000001808 */
[----:B------:R-:W-:Y:S07]  /*d440*/  LDSM.16.M88.4 R192, [R209+0x4800] ;  /* 0x00480000d1c0783b */ /* 0x000fee0000000200 */
[C---:B-1----:R-:W-:Y:S08]  /*d450*/  HMMA.16816.F32 R12, R172.reuse, R156, R12 ;  /* 0x0000009cac0c723c */ /* 0x042ff0000000180c */
[C---:B------:R-:W-:Y:S01]  /*d460*/  HMMA.16816.F32 R16, R172.reuse, R158, R16 ;  /* 0x0000009eac10723c */ /* 0x040fe20000001810 */
[----:B------:R-:W1:Y:S07]  /*d470*/  LDSM.16.M88.4 R156, [R215+0xf080] ;  /* 0x00f08000d79c783b */ /* 0x000e6e0000000200 */
[C---:B-----5:R-:W-:Y:S08]  /*d480*/  HMMA.16816.F32 R20, R172.reuse, R160, R20 ;  /* 0x000000a0ac14723c */ /* 0x060ff00000001814 */
[----:B------:R-:W-:Y:S01]  /*d490*/  HMMA.16816.F32 R24, R172, R162, R24 ;  /* 0x000000a2ac18723c */ /* 0x000fe20000001818 */
[----:B------:R-:W2:Y:S07]  /*d4a0*/  LDSM.16.M88.4 R160, [R215+0xf880] ;  /* 0x00f88000d7a0783b */ /* 0x000eae0000000200 */
[----:B------:R-:W5:Y:S01]  /*d4b0*/  LDSM.16.M88.4 R172, [R217+0xc000] ;  /* 0x00c00000d9ac783b */ /* 0x000f620000000200 */
[C---:B---3--:R-:W-:Y:S08]  /*d4c0*/  HMMA.16816.F32 R4, R176.reuse, R180, R4 ;  /* 0x000000b4b004723c */ /* 0x048ff00000001804 */
[C---:B------:R-:W-:Y:S08]  /*d4d0*/  HMMA.16816.F32 R8, R176.reuse, R182, R8 ;  /* 0x000000b6b008723c */ /* 0x040ff00000001808 */
[C---:B----4-:R-:W-:Y:S08]  /*d4e0*/  HMMA.16816.F32 R12, R176.reuse, R164, R12 ;  /* 0x000000a4b00c723c */ /* 0x050ff0000000180c */
[C---:B------:R-:W-:Y:S08]  /*d4f0*/  HMMA.16816.F32 R16, R176.reuse, R166, R16 ;  /* 0x000000a6b010723c */ /* 0x040ff00000001810 */
[C---:B------:R-:W-:Y:S08]  /*d500*/  HMMA.16816.F32 R20, R176.reuse, R168, R20 ;  /* 0x000000a8b014723c */ /* 0x040ff00000001814 */
[----:B------:R-:W-:Y:S08]  /*d510*/  HMMA.16816.F32 R24, R176, R170, R24 ;  /* 0x000000aab018723c */ /* 0x000ff00000001818 */
[C---:B------:R-:W-:Y:S08]  /*d520*/  HMMA.16816.F32 R4, R184.reuse, R188, R4 ;  /* 0x000000bcb804723c */ /* 0x040ff00000001804 */
[C---:B------:R-:W-:Y:S08]  /*d530*/  HMMA.16816.F32 R8, R184.reuse, R190, R8 ;  /* 0x000000beb808723c */ /* 0x040ff00000001808 */
[C---:B-1----:R-:W-:Y:S08]  /*d540*/  HMMA.16816.F32 R12, R184.reuse, R156, R12 ;  /* 0x0000009cb80c723c */ /* 0x042ff0000000180c */
[C---:B------:R-:W-:Y:S01]  /*d550*/  HMMA.16816.F32 R16, R184.reuse, R158, R16 ;  /* 0x0000009eb810723c */ /* 0x040fe20000001810 */
[----:B------:R-:W1:Y:S07]  /*d560*/  LDSM.16.M88.4 R156, [R209+0x5000] ;  /* 0x00500000d19c783b */ /* 0x000e6e0000000200 */
[C---:B--2---:R-:W-:Y:S08]  /*d570*/  HMMA.16816.F32 R20, R184.reuse, R160, R20 ;  /* 0x000000a0b814723c */ /* 0x044ff00000001814 */
[----:B------:R-:W-:Y:S01]  /*d580*/  HMMA.16816.F32 R24, R184, R162, R24 ;  /* 0x000000a2b818723c */ /* 0x000fe20000001818 */
[----:B------:R-:W2:Y:S01]  /*d590*/  LDSM.16.M88.4 R160, [R209+0x5800] ;  /* 0x00580000d1a0783b */ /* 0x000ea20000000200 */
[----:B------:R-:W-:Y:S06]  /*d5a0*/  DEPBAR.LE SB0, 0x0 ;  /* 0x000080000000791a */ /* 0x000fec0000000000 */
[----:B------:R-:W-:Y:S01]  /*d5b0*/  BAR.SYNC.DEFER_BLOCKING 0x0 ;  /* 0x0000000000007b1d */ /* 0x000fe20000010000 */
[C---:B-----5:R-:W-:Y:S08]  /*d5c0*/  HMMA.16816.F32 R4, R172.reuse, R192, R4 ;  /* 0x000000c0ac04723c */ /* 0x060ff00000001804 */
[C---:B------:R-:W-:Y:S08]  /*d5d0*/  HMMA.16816.F32 R8, R172.reuse, R194, R8 ;  /* 0x000000c2ac08723c */ /* 0x040ff00000001808 */
[C---:B-1----:R-:W-:Y:S08]  /*d5e0*/  HMMA.16816.F32 R12, R172.reuse, R156, R12 ;  /* 0x0000009cac0c723c */ /* 0x042ff0000000180c */
[C---:B------:R-:W-:Y:S04]  /*d5f0*/  HMMA.16816.F32 R16, R172.reuse, R158, R16 ;  /* 0x0000009eac10723c */ /* 0x040fe80000001810 */
[----:B------:R-:W-:Y:S02]  /*d600*/  FMUL.FTZ R168, R4, c[0x0][0x320] ;  /* 0x0000c80004a87a20 */ /* 0x000fe40000410000 */
[----:B------:R-:W-:Y:S02]  /*d610*/  FMUL.FTZ R169, R5, c[0x0][0x320] ;  /* 0x0000c80005a97a20 */ /* 0x000fe40000410000 */
[C---:B--2---:R-:W-:Y:S02]  /*d620*/  HMMA.16816.F32 R20, R172.reuse, R160, R20 ;  /* 0x000000a0ac14723c */ /* 0x044fe40000001814 */
[----:B------:R-:W1:Y:S02]  /*d630*/  MUFU.TANH R168, R168 ;  /* 0x000000a800a87308 */ /* 0x000e640000002400 */
[----:B------:R-:W-:Y:S02]  /*d640*/  FMUL.FTZ R170, R6, c[0x0][0x320] ;  /* 0x0000c80006aa7a20 */ /* 0x000fe40000410000 */
[----:B------:R-:W-:Y:S02]  /*d650*/  FMUL.FTZ R177, R7, c[0x0][0x320] ;  /* 0x0000c80007b17a20 */ /* 0x000fe40000410000 */
[----:B------:R-:W-:Y:S04]  /*d660*/  HMMA.16816.F32 R24, R172, R162, R24 ;  /* 0x000000a2ac18723c */ /* 0x000fe80000001818 */
[----:B------:R-:W2:Y:S01]  /*d670*/  MUFU.TANH R169, R169 ;  /* 0x000000a900a97308 */ /* 0x000ea20000002400 */
[----:B------:R-:W-:Y:S02]  /*d680*/  FMUL.FTZ R171, R8, c[0x0][0x320] ;  /* 0x0000c80008ab7a20 */ /* 0x000fe40000410000 */
[----:B------:R-:W-:Y:S02]  /*d690*/  FMUL.FTZ R180, R9, c[0x0][0x320] ;  /* 0x0000c80009b47a20 */ /* 0x000fe40000410000 */
[----:B------:R-:W-:Y:S03]  /*d6a0*/  FMUL.FTZ R178, R10, c[0x0][0x320] ;  /* 0x0000c8000ab27a20 */ /* 0x000fe60000410000 */
[----:B------:R-:W-:Y:S02]  /*d6b0*/  FMUL.FTZ R179, R11, c[0x0][0x320] ;  /* 0x0000c8000bb37a20 */ /* 0x000fe40000410000 */
        /* <DEDUP_REMOVED lines=10> */
[----:B------:R-:W-:Y:S02]  /*d760*/  FMUL.FTZ R250, R20, c[0x0][0x320] ;  /* 0x0000c80014fa7a20 */ /* 0x000fe40000410000 */
[----:B------:R-:W-:Y:S01]  /*d770*/  FMUL.FTZ R21, R21, c[0x0][0x320] ;  /* 0x0000c80015157a20 */ /* 0x000fe20000410000 */
[----:B------:R-:W1:Y:S01]  /*d780*/  MUFU.TANH R171, R171 ;  /* 0x000000ab00ab7308 */ /* 0x000e620000002400 */
[----:B------:R-:W-:Y:S02]  /*d790*/  FMUL.FTZ R22, R22, c[0x0][0x320] ;  /* 0x0000c80016167a20 */ /* 0x000fe40000410000 */
[----:B------:R-:W-:Y:S02]  /*d7a0*/  FMUL.FTZ R20, R23, c[0x0][0x320] ;  /* 0x0000c80017147a20 */ /* 0x000fe40000410000 */
[----:B------:R-:W-:Y:S02]  /*d7b0*/  FMUL.FTZ R172, R24, c[0x0][0x320] ;  /* 0x0000c80018ac7a20 */ /* 0x000fe40000410000 */
[----:B------:R-:W-:Y:S02]  /*d7c0*/  FMUL.FTZ R25, R25, c[0x0][0x320] ;  /* 0x0000c80019197a20 */ /* 0x000fe40000410000 */
[----:B------:R-:W-:Y:S01]  /*d7d0*/  FMUL.FTZ R24, R26, c[0x0][0x320] ;  /* 0x0000c8001a187a20 */ /* 0x000fe20000410000 */
[----:B------:R-:W1:Y:S01]  /*d7e0*/  MUFU.TANH R180, R180 ;  /* 0x000000b400b47308 */ /* 0x000e620000002400 */
[----:B------:R-:W-:Y:S09]  /*d7f0*/  FMUL.FTZ R23, R27, c[0x0][0x320] ;  /* 0x0000c8001b177a20 */ /* 0x000ff20000410000 */
        /* <DEDUP_REMOVED lines=18> */
[----:B------:R-:W-:-:S05]  /*d920*/  @!P0 BRA `(.L_x_1105) ;  /* 0x0000020000008947 */ /* 0x000fca0003800000 */
[----:B--234-:R-:W-:Y:S04]  /*d930*/  IADD3 R5, R246, -0x1, RZ ;  /* 0xfffffffff6057810 */ /* 0x01cfe80007ffe0ff */
[----:B------:R-:W-:Y:S01]  /*d940*/  SHF.R.S32.HI R4, RZ, 0x1f, R5 ;  /* 0x0000001fff047819 */ /* 0x000fe20000011405 */
[C---:B------:R-:W-:Y:S04]  /*d950*/  IMAD.WIDE.U32 R8, R5.reuse, c[0x0][0x1e0], RZ ;  /* 0x0000780005087a25 */ /* 0x040fe800078e00ff */
[----:B------:R-:W-:Y:S04]  /*d960*/  IMAD R4, R4, c[0x0][0x1e0], RZ ;  /* 0x0000780004047a24 */ /* 0x000fe800078e02ff */
[----:B------:R-:W-:Y:S04]  /*d970*/  IMAD R4, R5, c[0x0][0x1e4], R4 ;  /* 0x0000790005047a24 */ /* 0x000fe800078e0204 */
[----:B------:R-:W-:Y:S01]  /*d980*/  IMAD.IADD R5, R9, 0x1, R4 ;  /* 0x0000000109057824 */ /* 0x000fe200078e0204 */
[----:B------:R-:W-:Y:S01]  /*d990*/  IADD3 R4, -R248, 0x30, RZ ;  /* 0x00000030f8047810 */ /* 0x000fe20007ffe1ff */
[----:B------:R-:W-:Y:S03]  /*d9a0*/  IMAD.WIDE.U32 R8, R8, 0x30, RZ ;  /* 0x0000003008087825 */ /* 0x000fe600078e00ff */
[----:B------:R-:W-:Y:S01]  /*d9b0*/  ISETP.GE.AND P0, PT, R4, 0x21, PT ;  /* 0x000000210400780c */ /* 0x000fe20003f06270 */
[----:B------:R-:W-:Y:S04]  /*d9c0*/  IMAD R5, R5, 0x30, RZ ;  /* 0x0000003005057824 */ /* 0x000fe800078e02ff */
[----:B------:R-:W-:Y:S08]  /*d9d0*/  IMAD.IADD R5, R9, 0x1, R5 ;  /* 0x0000000109057824 */ /* 0x000ff000078e0205 */
[----:B------:R-:W-:Y:S04]  /*d9e0*/  @P0 IADD3 R7, P2, P1, R234, UR6, R8 ;  /* 0x00000006ea070c10 */ /* 0x000fe8000f95e008 */
[----:B------:R-:W-:Y:S02]  /*d9f0*/  @P0 IADD3.X R6, R245, UR5, R5, P2, P1 ;  /* 0x00000005f5060c10 */ /* 0x000fe400097e2405 */
[----:B------:R-:W-:Y:S11]  /*da00*/  ISETP.GE.AND P1, PT, R4, 0x1, PT ;  /* 0x000000010400780c */ /* 0x000ff60003f26270 */
[----:B------:R-:W-:Y:S02]  /*da10*/  @!UPT UIADD3 URZ, URZ, URZ, URZ ;  /* 0x0000003f3f3ff290 */ /* 0x000fe4000fffe03f */
[----:B------:R-:W-:Y:S05]  /*da20*/  @P1 IADD3 R4, P2, R234, R8, RZ ;  /* 0x00000008ea041210 */ /* 0x000fea0007f5e0ff */
        /* <DEDUP_REMOVED lines=8> */
[----:B------:R-:W-:Y:S03]  /*dab0*/  @P0 LEA.HI.X R11, R7, c[0x0][0x1cc], R6, 0x1, P2 ;  /* 0x00007300070b0a11 */ /* 0x000fe600010f0c06 */
[----:B------:R2:W-:Y:S04]  /*dac0*/  @P1 LDGSTS.E.BYPASS.LTC128B.128 [R231+0xb880], [R8.64+0x80], !P5 ;  /* 0x0b88008008e71fae */ /* 0x0005e8000e901d52 */
[----:B------:R2:W-:Y:S04]  /*dad0*/  @P1 LDGSTS.E.BYPASS.LTC128B.128 [R231+0xd080], [R8.64+0x100], !P4 ;  /* 0x0d08010008e71fae */ /* 0x0005e8000e101d52 */
[----:B------:R2:W-:Y:S04]  /*dae0*/  @P1 LDGSTS.E.BYPASS.LTC128B.128 [R231+0xe880], [R8.64+0x180], !P3 ;  /* 0x0e88018008e71fae */ /* 0x0005e8000d901d52 */
[----:B------:R2:W-:Y:S04]  /*daf0*/  @P0 LDGSTS.E.BYPASS.LTC128B.128 [R231+0xb080], [R10.64], !P6 ;  /* 0x0b0800000ae70fae */ /* 0x0005e8000f101d52 */
[----:B------:R2:W-:Y:S04]  /*db00*/  @P0 LDGSTS.E.BYPASS.LTC128B.128 [R231+0xc880], [R10.64+0x80], !P5 ;  /* 0x0c8800800ae70fae */ /* 0x0005e8000e901d52 */
[----:B------:R2:W-:Y:S04]  /*db10*/  @P0 LDGSTS.E.BYPASS.LTC128B.128 [R231+0xe080], [R10.64+0x100], !P4 ;  /* 0x0e0801000ae70fae */ /* 0x0005e8000e101d52 */
[----:B------:R2:W-:Y:S02]  /*db20*/  @P0 LDGSTS.E.BYPASS.LTC128B.128 [R231+0xf880], [R10.64+0x180], !P3 ;  /* 0x0f8801800ae70fae */ /* 0x0005e4000d901d52 */
.L_x_1105:
[----:B--234-:R-:W-:Y:S05]  /*db30*/  BSYNC B0 ;  /* 0x0000000000007941 */ /* 0x01cfea0003800000 */
.L_x_1104:
[----:B------:R-:W-:Y:S01]  /*db40*/  ISETP.NE.AND P0, PT, R198, 0x1, PT ;  /* 0x00000001c600780c */ /* 0x000fe20003f05270 */
[----:B------:R-:W2:Y:S01]  /*db50*/  LDL R176, [R1+0x4] ;  /* 0x0000040001b07983 */ /* 0x000ea20000100800 */
[----:B------:R-:W-:Y:S03]  /*db60*/  IMAD R13, R246, -0x30, RZ ;  /* 0xffffffd0f60d7824 */ /* 0x000fe600078e02ff */
[----:B------:R-:W0:Y:S01]  /*db70*/  LDGDEPBAR ;  /* 0x00000000000079af */ /* 0x000e220000000000 */
[----:B------:R-:W-:Y:S01]  /*db80*/  IMAD.IADD R9, R13, 0x1, -R240 ;  /* 0x000000010d097824 */ /* 0x000fe200078e0af0 */
[----:B------:R-:W-:Y:S04]  /*db90*/  IADD3 R10, -R240, 0x1, R13 ;  /* 0x00000001f00a7810 */ /* 0x000fe80007ffe10d */
[----:B------:R-:W-:Y:S04]  /*dba0*/  IADD3 R10, -R242, R10, R3 ;  /* 0x0000000af20a7210 */ /* 0x000fe80007ffe103 */
[C---:B------:R-:W-:Y:S02]  /*dbb0*/  IADD3 R11, R10.reuse, c[0x0][0x328], RZ ;  /* 0x0000ca000a0b7a10 */ /* 0x040fe40007ffe0ff */
[----:B------:R-:W-:Y:S01]  /*dbc0*/  IADD3 R10, R10, UR7, RZ ;  /* 0x000000070a0a7c10 */ /* 0x000fe2000fffe0ff */
[----:B--2---:R-:W-:Y:S05]  /*dbd0*/  IMAD R4, R176, 0x80, R241 ;  /* 0x00000080b0047824 */ /* 0x004fea00078e02f1 */
[----:B------:R-:W-:Y:S05]  /*dbe0*/  IADD3 R12, R238, R4, R239 ;  /* 0x00000004ee0c7210 */ /* 0x000fea0007ffe0ef */
[----:B------:R-:W-:Y:S05]  /*dbf0*/  @P0 IMAD.HI.U32 R4, R12, c[0x0][0x2c8], RZ ;  /* 0x0000b2000c040a27 */ /* 0x000fea00078e00ff */
[----:B------:R-:W-:Y:S02]  /*dc00*/  @P0 SHF.R.U32.HI R12, RZ, c[0x0][0x2cc], R4 ;  /* 0x0000b300ff0c0a19 */ /* 0x000fe40000011604 */
[----:B------:R-:W-:Y:S03]  /*dc10*/  ISETP.GE.AND P0, PT, R197, 0x1, PT ;  /* 0x00000001c500780c */ /* 0x000fe60003f06270 */
[----:B------:R-:W2:Y:S02]  /*dc20*/  SHFL.IDX PT, R6, R12, RZ, 0x1c1f ;  /* 0x001c1fff0c067589 */ /* 0x000ea400000e0000 */
[--C-:B--2---:R-:W-:Y:S02]  /*dc30*/  IMAD.IADD R16, R11, 0x1, R6.reuse ;  /* 0x000000010b107824 */ /* 0x104fe400078e0206 */
[----:B------:R-:W-:Y:S06]  /*dc40*/  IMAD.IADD R14, R10, 0x1, R6 ;  /* 0x000000010a0e7824 */ /* 0x000fec00078e0206 */
[----:B------:R-:W-:-:S05]  /*dc50*/  @!P0 BRA `(.L_x_1106) ;  /* 0x0000017000008947 */ /* 0x000fca0003800000 */
[----:B------:R-:W-:Y:S01]  /*dc60*/  IADD3 R6, -R242, R3, R6 ;  /* 0x00000003f2067210 */ /* 0x000fe20007ffe106 */
[----:B------:R-:W-:Y:S03]  /*dc70*/  BSSY B0, `(.L_x_1107) ;  /* 0x0000011000007945 */ /* 0x000fe60003800000 */
        /* <DEDUP_REMOVED lines=11> */
.L_x_1108:
[----:B------:R-:W-:Y:S04]  /*dd30*/  MOV R4, c[0x0][0x32c] ;  /* 0x0000cb0000047a02 */ /* 0x000fe80000000f00 */
[----:B------:R-:W-:Y:S11]  /*dd40*/  ISETP.NE.AND P0, PT, R4, 0x1, PT ;  /* 0x000000010400780c */ /* 0x000ff60003f05270 */
[----:B------:R-:W-:Y:S02]  /*dd50*/  @!UPT UIADD3 URZ, URZ, URZ, URZ ;  /* 0x0000003f3f3ff290 */ /* 0x000fe4000fffe03f */
[----:B------:R-:W-:Y:S05]  /*dd60*/  @P0 IMAD.HI.U32 R4, R6, c[0x0][0x330], RZ ;  /* 0x0000cc0006040a27 */ /* 0x000fea00078e00ff */
[----:B------:R-:W-:Y:S02]  /*dd70*/  @P0 SHF.R.U32.HI R6, RZ, c[0x0][0x334], R4 ;  /* 0x0000cd00ff060a19 */ /* 0x000fe40000011604 */
.L_x_1109:
[----:B------:R-:W-:Y:S05]  /*dd80*/  BSYNC B0 ;  /* 0x0000000000007941 */ /* 0x000fea0003800000 */
.L_x_1107:
[----:B------:R-:W-:Y:S05]  /*dd90*/  IMAD R7, R6, c[0x0][0x32c], R9 ;  /* 0x0000cb0006077a24 */ /* 0x000fea00078e0209 */
[----:B------:R-:W-:Y:S02]  /*dda0*/  IADD3 R5, R7, c[0x0][0x32c], RZ ;  /* 0x0000cb0007057a10 */ /* 0x000fe40007ffe0ff */
[----:B------:R-:W-:Y:S02]  /*ddb0*/  IMNMX R14, R14, R7, !PT ;  /* 0x000000070e0e7217 */ /* 0x000fe40007800200 */
[----:B------:R-:W-:Y:S02]  /*ddc0*/  IMNMX R16, R16, R5, PT ;  /* 0x0000000510107217 */ /* 0x000fe40003800200 */
.L_x_1106:
[C---:B------:R-:W-:Y:S01]  /*ddd0*/  ISETP.GE.AND P0, PT, R13.reuse, 0x2, PT ;  /* 0x000000020d00780c */ /* 0x040fe20003f06270 */
[----:B------:R-:W2:Y:S01]  /*dde0*/  SHFL.IDX PT, R12, R12, 0x1, 0x1c1f ;  /* 0x003c1f000c0c7f89 */ /* 0x000ea200000e0000 */
[C---:B------:R-:W-:Y:S02]  /*ddf0*/  ISETP.GE.AND P1, PT, R13.reuse, 0x9, PT ;  /* 0x000000090d00780c */ /* 0x040fe40003f26270 */
[----:B------:R-:W-:Y:S02]  /*de00*/  P2R R8, PR, RZ, 0x1 ;  /* 0x00000001ff087803 */ /* 0x000fe40000000000 */
[----:B------:R-:W-:Y:S02]  /*de10*/  ISETP.GT.AND P0, PT, R14, 0x1, !P0 ;  /* 0x000000010e00780c */ /* 0x000fe40004704270 */
[----:B------:R-:W-:Y:S02]  /*de20*/  P2R R7, PR, RZ, 0x2 ;  /* 0x00000002ff077803 */ /* 0x000fe40000000000 */
[----:B------:R-:W-:Y:S02]  /*de30*/  ISETP.LT.OR P0, PT, R16, 0x2, P0 ;  /* 0x000000021000780c */ /* 0x000fe40000701670 */
[----:B------:R-:W-:Y:S02]  /*de40*/  ISETP.GE.AND P6, PT, R13, 0x19, PT ;  /* 0x000000190d00780c */ /* 0x000fe40003fc6270 */
[----:B------:R-:W-:Y:S02]  /*de50*/  FSEL R19, R169, -INF , !P0 ;  /* 0xff800000a9137808 */ /* 0x000fe40004000000 */
[----:B------:R-:W-:Y:S02]  /*de60*/  ISETP.GT.AND P0, PT, R14, 0x8, !P1 ;  /* 0x000000080e00780c */ /* 0x000fe40004f04270 */
[----:B------:R-:W-:Y:S02]  /*de70*/  ISETP.GE.AND P1, PT, R13, 0xa, PT ;  /* 0x0000000a0d00780c */ /* 0x000fe40003f26270 */
[----:B------:R-:W-:Y:S02]  /*de80*/  ISETP.LT.OR P0, PT, R16, 0x9, P0 ;  /* 0x000000091000780c */ /* 0x000fe40000701670 */
[----:B------:R-:W-:Y:S02]  /*de90*/  P2R R6, PR, RZ, 0x2 ;  /* 0x00000002ff067803 */ /* 0x000fe40000000000 */
[----:B-1----:R-:W-:Y:S01]  /*dea0*/  FSEL R17, R171, -INF , !P0 ;  /* 0xff800000ab117808 */ /* 0x002fe20004000000 */
[--C-:B--2---:R-:W-:Y:S01]  /*deb0*/  IMAD.IADD R11, R11, 0x1, R12.reuse ;  /* 0x000000010b0b7824 */ /* 0x104fe200078e020c */
[----:B------:R-:W-:Y:S02]  /*dec0*/  ISETP.GT.AND P0, PT, R14, 0x9, !P1 ;  /* 0x000000090e00780c */ /* 0x000fe40004f04270 */
[C---:B------:R-:W-:Y:S02]  /*ded0*/  ISETP.GE.AND P1, PT, R13.reuse, 0x11, PT ;  /* 0x000000110d00780c */ /* 0x040fe40003f26270 */
[----:B------:R-:W-:Y:S02]  /*dee0*/  ISETP.LT.OR P0, PT, R16, 0xa, P0 ;  /* 0x0000000a1000780c */ /* 0x000fe40000701670 */
[----:B------:R-:W-:Y:S02]  /*def0*/  P2R R5, PR, RZ, 0x2 ;  /* 0x00000002ff057803 */ /* 0x000fe40000000000 */
[----:B------:R-:W-:Y:S02]  /*df00*/  FSEL R15, R180, -INF , !P0 ;  /* 0xff800000b40f7808 */ /* 0x000fe40004000000 */
[----:B------:R-:W-:Y:S02]  /*df10*/  ISETP.GT.AND P0, PT, R14, 0x10, !P1 ;  /* 0x000000100e00780c */ /* 0x000fe40004f04270 */
[C---:B------:R-:W-:Y:S02]  /*df20*/  ISETP.GE.AND P1, PT, R13.reuse, 0x12, PT ;  /* 0x000000120d00780c */ /* 0x040fe40003f26270 */
[----:B------:R-:W-:Y:S02]  /*df30*/  ISETP.LT.OR P0, PT, R16, 0x11, P0 ;  /* 0x000000111000780c */ /* 0x000fe40000701670 */
[----:B------:R-:W-:Y:S02]  /*df40*/  ISETP.GE.AND P5, PT, R13, 0x1a, PT ;  /* 0x0000001a0d00780c */ /* 0x000fe40003fa6270 */
[----:B------:R-:W-:Y:S02]  /*df50*/  FSEL R171, R183, -INF , !P0 ;  /* 0xff800000b7ab7808 */ /* 0x000fe40004000000 */
[----:B------:R-:W-:Y:S02]  /*df60*/  ISETP.GT.AND P0, PT, R14, 0x11, !P1 ;  /* 0x000000110e00780c */ /* 0x000fe40004f04270 */
[C---:B------:R-:W-:Y:S02]  /*df70*/  ISETP.GE.AND P4, PT, R13.reuse, 0x21, PT ;  /* 0x000000210d00780c */ /* 0x040fe40003f86270 */
[----:B------:R-:W-:Y:S02]  /*df80*/  ISETP.LT.OR P0, PT, R16, 0x12, P0 ;  /* 0x000000121000780c */ /* 0x000fe40000701670 */
[C---:B------:R-:W-:Y:S02]  /*df90*/  ISETP.GE.AND P3, PT, R13.reuse, 0x22, PT ;  /* 0x000000220d00780c */ /* 0x040fe40003f66270 */
[----:B------:R-:W-:Y:S02]  /*dfa0*/  FSEL R169, R194, -INF , !P0 ;  /* 0xff800000c2a97808 */ /* 0x000fe40004000000 */
[----:B------:R-:W-:Y:S02]  /*dfb0*/  ISETP.GT.AND P0, PT, R14, 0x18, !P6 ;  /* 0x000000180e00780c */ /* 0x000fe40007704270 */
[----:B------:R-:W-:Y:S02]  /*dfc0*/  ISETP.GE.AND P2, PT, R13, 0x29, PT ;  /* 0x000000290d00780c */ /* 0x000fe40003f46270 */
[----:B------:R-:W-:Y:S02]  /*dfd0*/  ISETP.LT.OR P0, PT, R16, 0x19, P0 ;  /* 0x000000191000780c */ /* 0x000fe40000701670 */
[----:B------:R-:W-:Y:S02]  /*dfe0*/  P2R R4, PR, RZ, 0x2 ;  /* 0x00000002ff047803 */ /* 0x000fe40000000000 */
[----:B------:R-:W-:Y:S02]  /*dff0*/  FSEL R167, R249, -INF , !P0 ;  /* 0xff800000f9a77808 */ /* 0x000fe40004000000 */
[----:B------:R-:W-:Y:S02]  /*e000*/  ISETP.GT.AND P0, PT, R14, 0x19, !P5 ;  /* 0x000000190e00780c */ /* 0x000fe40006f04270 */
[----:B------:R-:W-:Y:S02]  /*e010*/  ISETP.GE.AND P1, PT, R13, 0x1, PT ;  /* 0x000000010d00780c */ /* 0x000fe40003f26270 */
[----:B------:R-:W-:Y:S04]  /*e020*/  ISETP.LT.OR P0, PT, R16, 0x1a, P0 ;  /* 0x0000001a1000780c */ /* 0x000fe80000701670 */
[----:B------:R-:W-:Y:S02]  /*e030*/  FSEL R165, R195, -INF , !P0 ;  /* 0xff800000c3a57808 */ /* 0x000fe40004000000 */
[----:B------:R-:W-:Y:S04]  /*e040*/  ISETP.GT.AND P0, PT, R14, 0x20, !P4 ;  /* 0x000000200e00780c */ /* 0x000fe80006704270 */
        /* <DEDUP_REMOVED lines=8> */
[----:B------:R-:W-:Y:S04]  /*e0d0*/  ISETP.GT.AND P0, PT, R14, RZ, !P1 ;  /* 0x000000ff0e00720c */ /* 0x000fe80004f04270 */
[----:B------:R-:W-:Y:S04]  /*e0e0*/  ISETP.LT.OR P0, PT, R16, 0x1, P0 ;  /* 0x000000011000780c */ /* 0x000fe80000701670 */
[----:B------:R-:W-:Y:S02]  /*e0f0*/  FSEL R21, R168, -INF , !P0 ;  /* 0xff800000a8157808 */ /* 0x000fe40004000000 */
[----:B------:R-:W-:Y:S04]  /*e100*/  ISETP.GE.AND P0, PT, R13, 0x2a, PT ;  /* 0x0000002a0d00780c */ /* 0x000fe80003f06270 */
[----:B------:R-:W-:Y:S02]  /*e110*/  P2R R13, PR, RZ, 0x1 ;  /* 0x00000001ff0d7803 */ /* 0x000fe40000000000 */
[----:B------:R-:W-:Y:S04]  /*e120*/  ISETP.GT.AND P0, PT, R14, 0x29, !P0 ;  /* 0x000000290e00780c */ /* 0x000fe80004704270 */
[----:B------:R-:W-:Y:S01]  /*e130*/  ISETP.LT.OR P0, PT, R16, 0x2a, P0 ;  /* 0x0000002a1000780c */ /* 0x000fe20000701670 */
[----:B------:R-:W-:Y:S03]  /*e140*/  IMAD.IADD R16, R10, 0x1, R12 ;  /* 0x000000010a107824 */ /* 0x000fe600078e020c */
[----:B------:R-:W-:Y:S02]  /*e150*/  FSEL R159, R25, -INF , !P0 ;  /* 0xff800000199f7808 */ /* 0x000fe40004000000 */
[----:B------:R-:W-:Y:S11]  /*e160*/  ISETP.GE.AND P0, PT, R197, 0x1, PT ;  /* 0x00000001c500780c */ /* 0x000ff60003f06270 */
[----:B------:R-:W-:Y:S02]  /*e170*/  @!UPT UIADD3 URZ, URZ, URZ, URZ ;  /* 0x0000003f3f3ff290 */ /* 0x000fe4000fffe03f */
        /* <DEDUP_REMOVED lines=14> */
.L_x_1112:
[----:B------:R-:W-:Y:S04]  /*e260*/  MOV R10, c[0x0][0x32c] ;  /* 0x0000cb00000a7a02 */ /* 0x000fe80000000f00 */
[----:B------:R-:W-:Y:S11]  /*e270*/  ISETP.NE.AND P0, PT, R10, 0x1, PT ;  /* 0x000000010a00780c */ /* 0x000ff60003f05270 */
[----:B------:R-:W-:Y:S02]  /*e280*/  @!UPT UIADD3 URZ, URZ, URZ, URZ ;  /* 0x0000003f3f3ff290 */ /* 0x000fe4000fffe03f */
[----:B------:R-:W-:Y:S05]  /*e290*/  @P0 IMAD.HI.U32 R10, R12, c[0x0][0x330], RZ ;  /* 0x0000cc000c0a0a27 */ /* 0x000fea00078e00ff */
[----:B------:R-:W-:Y:S02]  /*e2a0*/  @P0 SHF.R.U32.HI R12, RZ, c[0x0][0x334], R10 ;  /* 0x0000cd00ff0c0a19 */ /* 0x000fe4000001160a */
.L_x_1113:
[----:B------:R-:W-:Y:S05]  /*e2b0*/  BSYNC B0 ;  /* 0x0000000000007941 */ /* 0x000fea0003800000 */
.L_x_1111:
[----:B------:R-:W-:Y:S05]  /*e2c0*/  IMAD R9, R12, c[0x0][0x32c], R9 ;  /* 0x0000cb000c097a24 */ /* 0x000fea00078e0209 */
[----:B------:R-:W-:Y:S02]  /*e2d0*/  IADD3 R10, R9, c[0x0][0x32c], RZ ;  /* 0x0000cb00090a7a10 */ /* 0x000fe40007ffe0ff */
[----:B------:R-:W-:Y:S02]  /*e2e0*/  IMNMX R16, R16, R9, !PT ;  /* 0x0000000910107217 */ /* 0x000fe40007800200 */
[----:B------:R-:W-:Y:S02]  /*e2f0*/  IMNMX R11, R11, R10, PT ;  /* 0x0000000a0b0b7217 */ /* 0x000fe40003800200 */
.L_x_1110:
[----:B------:R-:W-:Y:S01]  /*e300*/  ISETP.GT.AND P0, PT, R16, RZ, !P1 ;  /* 0x000000ff1000720c */ /* 0x000fe20004f04270 */
[----:B------:R-:W-:Y:S01]  /*e310*/  LDSM.16.MT88.4 R172, [R214+0x7880] ;  /* 0x00788000d6ac783b */ /* 0x000fe20000004200 */
[----:B------:R-:W-:Y:S02]  /*e320*/  ISETP.NE.AND P1, PT, R13, RZ, PT ;  /* 0x000000ff0d00720c */ /* 0x000fe40003f25270 */
[----:B------:R-:W-:Y:S04]  /*e330*/  ISETP.LT.OR P0, PT, R11, 0x1, P0 ;  /* 0x000000010b00780c */ /* 0x000fe80000701670 */
[----:B------:R-:W-:Y:S02]  /*e340*/  FSEL R13, R170, -INF , !P0 ;  /* 0xff800000aa0d7808 */ /* 0x000fe40004000000 */
[----:B------:R-:W-:Y:S02]  /*e350*/  ISETP.NE.AND P0, PT, R8, RZ, PT ;  /* 0x000000ff0800720c */ /* 0x000fe40003f05270 */
[----:B------:R-:W-:Y:S02]  /*e360*/  FMNMX.FTZ R8, R21, R0, !PT ;  /* 0x0000000015087209 */ /* 0x000fe40007810000 */
[C---:B------:R-:W-:Y:S02]  /*e370*/  ISETP.GT.AND P0, PT, R16.reuse, 0x1, !P0 ;  /* 0x000000011000780c */ /* 0x040fe40004704270 */
[----:B------:R-:W-:Y:S02]  /*e380*/  FMNMX.FTZ R8, R19, R8, !PT ;  /* 0x0000000813087209 */ /* 0x000fe40007810000 */
[----:B------:R-:W-:Y:S02]  /*e390*/  ISETP.LT.OR P0, PT, R11, 0x2, P0 ;  /* 0x000000020b00780c */ /* 0x000fe40000701670 */
[----:B------:R-:W-:Y:S02]  /*e3a0*/  FMNMX.FTZ R8, R17, R8, !PT ;  /* 0x0000000811087209 */ /* 0x000fe40007810000 */
[----:B------:R-:W-:Y:S02]  /*e3b0*/  FSEL R14, R177, -INF , !P0 ;  /* 0xff800000b10e7808 */ /* 0x000fe40004000000 */
[----:B------:R-:W-:Y:S02]  /*e3c0*/  FMNMX.FTZ R8, R15, R8, !PT ;  /* 0x000000080f087209 */ /* 0x000fe40007810000 */
[----:B------:R-:W-:Y:S02]  /*e3d0*/  ISETP.NE.AND P0, PT, R7, RZ, PT ;  /* 0x000000ff0700720c */ /* 0x000fe40003f05270 */
[----:B------:R-:W-:Y:S02]  /*e3e0*/  FMNMX.FTZ R8, R171, R8, !PT ;  /* 0x00000008ab087209 */ /* 0x000fe40007810000 */
[----:B------:R-:W-:Y:S02]  /*e3f0*/  ISETP.GT.AND P0, PT, R16, 0x8, !P0 ;  /* 0x000000081000780c */ /* 0x000fe40004704270 */
[----:B------:R-:W-:Y:S02]  /*e400*/  FMNMX.FTZ R8, R169, R8, !PT ;  /* 0x00000008a9087209 */ /* 0x000fe40007810000 */
[----:B------:R-:W-:Y:S02]  /*e410*/  ISETP.LT.OR P0, PT, R11, 0x9, P0 ;  /* 0x000000090b00780c */ /* 0x000fe40000701670 */
[----:B------:R-:W-:Y:S02]  /*e420*/  FMNMX.FTZ R8, R167, R8, !PT ;  /* 0x00000008a7087209 */ /* 0x000fe40007810000 */
[----:B------:R-:W-:Y:S02]  /*e430*/  FSEL R12, R178, -INF , !P0 ;  /* 0xff800000b20c7808 */ /* 0x000fe40004000000 */
[----:B------:R-:W-:Y:S02]  /*e440*/  FMNMX.FTZ R8, R165, R8, !PT ;  /* 0x00000008a5087209 */ /* 0x000fe40007810000 */
[----:B------:R-:W-:Y:S02]  /*e450*/  ISETP.NE.AND P0, PT, R6, RZ, PT ;  /* 0x000000ff0600720c */ /* 0x000fe40003f05270 */
[----:B------:R-:W-:Y:S02]  /*e460*/  FMNMX.FTZ R8, R191, R8, !PT ;  /* 0x00000008bf087209 */ /* 0x000fe40007810000 */
[C---:B------:R-:W-:Y:S02]  /*e470*/  ISETP.GT.AND P0, PT, R16.reuse, 0x9, !P0 ;  /* 0x000000091000780c */ /* 0x040fe40004704270 */
[----:B------:R-:W-:Y:S02]  /*e480*/  FMNMX.FTZ R8, R189, R8, !PT ;  /* 0x00000008bd087209 */ /* 0x000fe40007810000 */
[----:B------:R-:W-:Y:S02]  /*e490*/  ISETP.LT.OR P0, PT, R11, 0xa, P0 ;  /* 0x0000000a0b00780c */ /* 0x000fe40000701670 */
[----:B------:R-:W-:Y:S02]  /*e4a0*/  FMNMX.FTZ R8, R187, R8, !PT ;  /* 0x00000008bb087209 */ /* 0x000fe40007810000 */
[----:B------:R-:W-:Y:S02]  /*e4b0*/  FSEL R10, R179, -INF , !P0 ;  /* 0xff800000b30a7808 */ /* 0x000fe40004000000 */
[----:B------:R-:W-:Y:S02]  /*e4c0*/  ISETP.NE.AND P0, PT, R5, RZ, PT ;  /* 0x000000ff0500720c */ /* 0x000fe40003f05270 */
[----:B------:R-:W-:Y:S02]  /*e4d0*/  FMNMX.FTZ R6, R159, R8, !PT ;  /* 0x000000089f067209 */ /* 0x000fe40007810000 */
[----:B------:R-:W-:Y:S03]  /*e4e0*/  ISETP.GT.AND P0, PT, R16, 0x10, !P0 ;  /* 0x000000101000780c */ /* 0x000fe60004704270 */
[----:B------:R-:W1:Y:S01]  /*e4f0*/  SHFL.BFLY PT, R5, R6, 0x2, 0x1f ;  /* 0x0c401f0006057f89 */ /* 0x000e6200000e0000 */
[C---:B------:R-:W-:Y:S04]  /*e500*/  ISETP.LT.OR P0, PT, R11.reuse, 0x11, P0 ;  /* 0x000000110b00780c */ /* 0x040fe80000701670 */
[----:B------:R-:W-:Y:S02]  /*e510*/  FSEL R170, R182, -INF , !P0 ;  /* 0xff800000b6aa7808 */ /* 0x000fe40004000000 */
[----:B------:R-:W-:Y:S04]  /*e520*/  ISETP.NE.AND P0, PT, R4, RZ, PT ;  /* 0x000000ff0400720c */ /* 0x000fe80003f05270 */
[C---:B------:R-:W-:Y:S04]  /*e530*/  ISETP.GT.AND P0, PT, R16.reuse, 0x11, !P0 ;  /* 0x000000111000780c */ /* 0x040fe80004704270 */
[----:B------:R-:W-:Y:S04]  /*e540*/  ISETP.LT.OR P0, PT, R11, 0x12, P0 ;  /* 0x000000120b00780c */ /* 0x000fe80000701670 */
[----:B------:R-:W-:Y:S02]  /*e550*/  FSEL R168, R181, -INF , !P0 ;  /* 0xff800000b5a87808 */ /* 0x000fe40004000000 */
[----:B------:R-:W-:Y:S02]  /*e560*/  ISETP.GT.AND P0, PT, R16, 0x18, !P6 ;  /* 0x000000181000780c */ /* 0x000fe40007704270 */
[----:B-1----:R-:W-:Y:S02]  /*e570*/  FMNMX.FTZ R4, R6, R5, !PT ;  /* 0x0000000506047209 */ /* 0x002fe40007810000 */
[----:B------:R-:W-:Y:S02]  /*e580*/  ISETP.LT.OR P0, PT, R11, 0x19, P0 ;  /* 0x000000190b00780c */ /* 0x000fe40000701670 */
[----:B------:R-:W-:Y:S01]  /*e590*/  FMNMX.FTZ R5, R13, R2, !PT ;  /* 0x000000020d057209 */ /* 0x000fe20007810000 */
[----:B------:R-:W1:Y:S01]  /*e5a0*/  SHFL.BFLY PT, R157, R4, 0x1, 0x1f ;  /* 0x0c201f00049d7f89 */ /* 0x000e6200000e0000 */
[----:B------:R-:W-:Y:S02]  /*e5b0*/  FSEL R166, R193, -INF , !P0 ;  /* 0xff800000c1a67808 */ /* 0x000fe40004000000 */
[----:B------:R-:W-:Y:S02]  /*e5c0*/  ISETP.GT.AND P0, PT, R16, 0x19, !P5 ;  /* 0x000000191000780c */ /* 0x000fe40006f04270 */
[----:B------:R-:W-:Y:S02]  /*e5d0*/  FMNMX.FTZ R5, R14, R5, !PT ;  /* 0x000000050e057209 */ /* 0x000fe40007810000 */
[C---:B------:R-:W-:Y:S02]  /*e5e0*/  ISETP.LT.OR P0, PT, R11.reuse, 0x1a, P0 ;  /* 0x0000001a0b00780c */ /* 0x040fe40000701670 */
[----:B------:R-:W-:Y:S02]  /*e5f0*/  FMNMX.FTZ R5, R12, R5, !PT ;  /* 0x000000050c057209 */ /* 0x000fe40007810000 */
        /* <DEDUP_REMOVED lines=18> */
[----:B------:R-:W-:Y:S02]  /*e720*/  ISETP.LT.OR P0, PT, R11, 0x2a, P0 ;  /* 0x0000002a0b00780c */ /* 0x000fe40000701670 */
[----:B------:R-:W-:Y:S02]  /*e730*/  FMNMX.FTZ R5, R186, R5, !PT ;  /* 0x00000005ba057209 */ /* 0x000fe40007810000 */
[----:B------:R-:W-:Y:S02]  /*e740*/  FSEL R158, R23, -INF , !P0 ;  /* 0xff800000179e7808 */ /* 0x000fe40004000000 */
[----:B-1----:R-:W-:Y:S02]  /*e750*/  FMNMX.FTZ R157, R4, R157, !PT ;  /* 0x0000009d049d7209 */ /* 0x002fe40007810000 */
[----:B------:R-:W-:Y:S02]  /*e760*/  FMNMX.FTZ R11, R158, R5, !PT ;  /* 0x000000059e0b7209 */ /* 0x000fe40007810000 */
[C---:B------:R-:W-:Y:S01]  /*e770*/  FSETP.NEU.FTZ.AND P0, PT, R157.reuse, -INF , PT ;  /* 0xff8000009d00780b */ /* 0x040fe20003f1d000 */
[C---:B------:R-:W-:Y:S02]  /*e780*/  FMUL.FTZ R192, R157.reuse, c[0x0][0x2d0] ;  /* 0x0000b4009dc07a20 */ /* 0x040fe40000410000 */
[----:B------:R-:W1:Y:S01]  /*e790*/  SHFL.BFLY PT, R4, R11, 0x2, 0x1f ;  /* 0x0c401f000b047f89 */ /* 0x000e6200000e0000 */
[----:B------:R-:W-:Y:S02]  /*e7a0*/  FSEL R7, R157, RZ, P0 ;  /* 0x000000ff9d077208 */ /* 0x000fe40000000000 */
[----:B------:R-:W-:Y:S03]  /*e7b0*/  FSEL R192, R192, RZ, P0 ;  /* 0x000000ffc0c07208 */ /* 0x000fe60000000000 */
[----:B------:R-:W-:Y:S02]  /*e7c0*/  FADD.FTZ R7, -R7, R0 ;  /* 0x0000000007077221 */ /* 0x000fe40000010100 */
[--C-:B------:R-:W-:Y:S02]  /*e7d0*/  FFMA.FTZ R177, R15, c[0x0][0x2d0], -R192.reuse ;  /* 0x0000b4000fb17a23 */ /* 0x100fe400000108c0 */
[--C-:B------:R-:W-:Y:S02]  /*e7e0*/  FFMA.FTZ R180, R21, c[0x0][0x2d0], -R192.reuse ;  /* 0x0000b40015b47a23 */ /* 0x100fe400000108c0 */
[--C-:B------:R-:W-:Y:S01]  /*e7f0*/  FFMA.FTZ R179, R19, c[0x0][0x2d0], -R192.reuse ;  /* 0x0000b40013b37a23 */ /* 0x100fe200000108c0 */
[----:B------:R-:W-:Y:S01]  /*e800*/  LDSM.16.MT88.4 R20, [R214+0x4080] ;  /* 0x00408000d614783b */ /* 0x000fe20000004200 */
[--C-:B------:R-:W-:Y:S01]  /*e810*/  FFMA.FTZ R178, R17, c[0x0][0x2d0], -R192.reuse ;  /* 0x0000b40011b27a23 */ /* 0x100fe200000108c0 */
[----:B------:R-:W-:Y:S01]  /*e820*/  MUFU.EX2 R177, R177 ;  /* 0x000000b100b17308 */ /* 0x000fe20000000800 */
[----:B------:R-:W-:Y:S02]  /*e830*/  FMUL.FTZ R0, R7, c[0x0][0x2d0] ;  /* 0x0000b40007007a20 */ /* 0x000fe40000410000 */
[--C-:B------:R-:W-:Y:S02]  /*e840*/  FFMA.FTZ R193, R171, c[0x0][0x2d0], -R192.reuse ;  /* 0x0000b400abc17a23 */ /* 0x100fe400000108c0 */
[--C-:B------:R-:W-:Y:S02]  /*e850*/  FFMA.FTZ R194, R169, c[0x0][0x2d0], -R192.reuse ;  /* 0x0000b400a9c27a23 */ /* 0x100fe400000108c0 */
[--C-:B------:R-:W-:Y:S01]  /*e860*/  FFMA.FTZ R195, R167, c[0x0][0x2d0], -R192.reuse ;  /* 0x0000b400a7c37a23 */ /* 0x100fe200000108c0 */
[----:B-1----:R-:W-:Y:S02]  /*e870*/  FMNMX.FTZ R9, R11, R4, !PT ;  /* 0x000000040b097209 */ /* 0x002fe40007810000 */
[----:B------:R-:W-:Y:S01]  /*e880*/  MUFU.EX2 R180, R180 ;  /* 0x000000b400b47308 */ /* 0x000fe20000000800 */
[--C-:B------:R-:W-:Y:S02]  /*e890*/  FFMA.FTZ R250, R165, c[0x0][0x2d0], -R192.reuse ;  /* 0x0000b400a5fa7a23 */ /* 0x100fe400000108c0 */
[--C-:B------:R-:W-:Y:S01]  /*e8a0*/  FFMA.FTZ R191, R191, c[0x0][0x2d0], -R192.reuse ;  /* 0x0000b400bfbf7a23 */ /* 0x100fe200000108c0 */
[----:B------:R-:W1:Y:S01]  /*e8b0*/  SHFL.BFLY PT, R156, R9, 0x1, 0x1f ;  /* 0x0c201f00099c7f89 */ /* 0x000e6200000e0000 */
[--C-:B------:R-:W-:Y:S02]  /*e8c0*/  FFMA.FTZ R189, R189, c[0x0][0x2d0], -R192.reuse ;  /* 0x0000b400bdbd7a23 */ /* 0x100fe400000108c0 */
[--C-:B------:R-:W-:Y:S02]  /*e8d0*/  FFMA.FTZ R187, R187, c[0x0][0x2d0], -R192.reuse ;  /* 0x0000b400bbbb7a23 */ /* 0x100fe400000108c0 */
[----:B------:R-:W-:Y:S01]  /*e8e0*/  FFMA.FTZ R192, R159, c[0x0][0x2d0], -R192 ;  /* 0x0000b4009fc07a23 */ /* 0x000fe200000108c0 */
[----:B------:R-:W2:Y:S10]  /*e8f0*/  MUFU.EX2 R179, R179 ;  /* 0x000000b300b37308 */ /* 0x000eb40000000800 */
[----:B------:R-:W3:Y:S01]  /*e900*/  MUFU.EX2 R178, R178 ;  /* 0x000000b200b27308 */ /* 0x000ee20000000800 */
[----:B-1----:R-:W-:Y:S09]  /*e910*/  FMNMX.FTZ R156, R9, R156, !PT ;  /* 0x0000009c099c7209 */ /* 0x002ff20007810000 */
[----:B------:R-:W1:Y:S01]  /*e920*/  MUFU.EX2 R0, R0 ;  /* 0x0000000000007308 */ /* 0x000e620000000800 */
[C---:B------:R-:W-:Y:S01]  /*e930*/  FSETP.NEU.FTZ.AND P0, PT, R156.reuse, -INF , PT ;  /* 0xff8000009c00780b */ /* 0x040fe20003f1d000 */
[C---:B------:R-:W-:Y:S01]  /*e940*/  FMUL.FTZ R185, R156.reuse, c[0x0][0x2d0] ;  /* 0x0000b4009cb97a20 */ /* 0x040fe20000410000 */
[----:B--2---:R-:W-:Y:S02]  /*e950*/  F2FP.PACK_AB R160, R179, R180 ;  /* 0x000000b4b3a0723e */ /* 0x004fe400000000ff */
[----:B------:R-:W-:Y:S02]  /*e960*/  FSEL R5, R156, RZ, P0 ;  /* 0x000000ff9c057208 */ /* 0x000fe40000000000 */
[----:B------:R-:W-:Y:S03]  /*e970*/  FSEL R185, R185, RZ, P0 ;  /* 0x000000ffb9b97208 */ /* 0x000fe60000000000 */
[----:B------:R-:W-:Y:S01]  /*e980*/  MUFU.EX2 R193, R193 ;  /* 0x000000c100c17308 */ /* 0x000fe20000000800 */
[----:B------:R-:W-:Y:S01]  /*e990*/  FADD.FTZ R5, -R5, R2 ;  /* 0x0000000205057221 */ /* 0x000fe20000010100 */
[----:B------:R-:W-:Y:S01]  /*e9a0*/  ISETP.GT.AND P0, PT, R246, R199, PT ;  /* 0x000000c7f600720c */ /* 0x000fe20003f04270 */
[--C-:B------:R-:W-:Y:S01]  /*e9b0*/  FFMA.FTZ R184, R13, c[0x0][0x2d0], -R185.reuse ;  /* 0x0000b4000db87a23 */ /* 0x100fe200000108b9 */
[----:B---3--:R-:W-:Y:S01]  /*e9c0*/  F2FP.PACK_AB R162, R177, R178 ;  /* 0x000000b2b1a2723e */ /* 0x008fe200000000ff */
[--C-:B------:R-:W-:Y:S02]  /*e9d0*/  FFMA.FTZ R183, R14, c[0x0][0x2d0], -R185.reuse ;  /* 0x0000b4000eb77a23 */ /* 0x100fe400000108b9 */
[--C-:B------:R-:W-:Y:S02]  /*e9e0*/  FFMA.FTZ R182, R12, c[0x0][0x2d0], -R185.reuse ;  /* 0x0000b4000cb67a23 */ /* 0x100fe400000108b9 */
[----:B------:R-:W2:Y:S01]  /*e9f0*/  LDSM.16.MT88.4 R12, [R216+0x4080] ;  /* 0x00408000d80c783b */ /* 0x000ea20000004200 */
[--C-:B------:R-:W-:Y:S01]  /*ea00*/  FFMA.FTZ R181, R10, c[0x0][0x2d0], -R185.reuse ;  /* 0x0000b4000ab57a23 */ /* 0x100fe200000108b9 */
[----:B------:R-:W-:Y:S01]  /*ea10*/  MUFU.EX2 R184, R184 ;  /* 0x000000b800b87308 */ /* 0x000fe20000000800 */
[----:B------:R-:W-:Y:S02]  /*ea20*/  FMUL.FTZ R2, R5, c[0x0][0x2d0] ;  /* 0x0000b40005027a20 */ /* 0x000fe40000410000 */
[C---:B-1----:R-:W-:Y:S02]  /*ea30*/  FMUL.FTZ R4, R0.reuse, R152 ;  /* 0x0000009800047220 */ /* 0x042fe40000410000 */
[C---:B------:R-:W-:Y:S02]  /*ea40*/  FMUL.FTZ R5, R0.reuse, R153 ;  /* 0x0000009900057220 */ /* 0x040fe40000410000 */
[C---:B------:R-:W-:Y:S02]  /*ea50*/  FMUL.FTZ R8, R0.reuse, R148 ;  /* 0x0000009400087220 */ /* 0x040fe40000410000 */
[C---:B------:R-:W-:Y:S01]  /*ea60*/  FMUL.FTZ R9, R0.reuse, R149 ;  /* 0x0000009500097220 */ /* 0x040fe20000410000 */
[----:B------:R-:W1:Y:S01]  /*ea70*/  MUFU.EX2 R183, R183 ;  /* 0x000000b700b77308 */ /* 0x000e620000000800 */
[C---:B------:R-:W-:Y:S02]  /*ea80*/  FMUL.FTZ R16, R0.reuse, R140 ;  /* 0x0000008c00107220 */ /* 0x040fe40000410000 */
[C---:B------:R-:W-:Y:S02]  /*ea90*/  FMUL.FTZ R17, R0.reuse, R141 ;  /* 0x0000008d00117220 */ /* 0x040fe40000410000 */
[C---:B------:R-:W-:Y:S02]  /*eaa0*/  FMUL.FTZ R24, R0.reuse, R132 ;  /* 0x0000008400187220 */ /* 0x040fe40000410000 */
[----:B------:R-:W-:Y:S02]  /*eab0*/  FMUL.FTZ R25, R0, R133 ;  /* 0x0000008500197220 */ /* 0x000fe40000410000 */
[--C-:B------:R-:W-:Y:S01]  /*eac0*/  FFMA.FTZ R252, R170, c[0x0][0x2d0], -R185.reuse ;  /* 0x0000b400aafc7a23 */ /* 0x100fe200000108b9 */
[----:B------:R-:W-:Y:S01]  /*ead0*/  MUFU.EX2 R182, R182 ;  /* 0x000000b600b67308 */ /* 0x000fe20000000800 */
[--C-:B------:R-:W-:Y:S02]  /*eae0*/  FFMA.FTZ R249, R168, c[0x0][0x2d0], -R185.reuse ;  /* 0x0000b400a8f97a23 */ /* 0x100fe400000108b9 */
[----:B------:R-:W-:Y:S01]  /*eaf0*/  LDSM.16.MT88.4 R168, [R212+0x6080] ;  /* 0x00608000d4a8783b */ /* 0x000fe20000004200 */
[--C-:B------:R-:W-:Y:S02]  /*eb00*/  FFMA.FTZ R251, R166, c[0x0][0x2d0], -R185.reuse ;  /* 0x0000b400a6fb7a23 */ /* 0x100fe400000108b9 */
[C---:B------:R-:W-:Y:S02]  /*eb10*/  FMUL.FTZ R28, R0.reuse, R28 ;  /* 0x0000001c001c7220 */ /* 0x040fe40000410000 */
[C---:B------:R-:W-:Y:S02]  /*eb20*/  FMUL.FTZ R29, R0.reuse, R29 ;  /* 0x0000001d001d7220 */ /* 0x040fe40000410000 */
[----:B------:R-:W3:Y:S01]  /*eb30*/  MUFU.EX2 R181, R181 ;  /* 0x000000b500b57308 */ /* 0x000ee20000000800 */
[C---:B------:R-:W-:Y:S02]  /*eb40*/  FMUL.FTZ R32, R0.reuse, R32 ;  /* 0x0000002000207220 */ /* 0x040fe40000410000 */
[C---:B------:R-:W-:Y:S01]  /*eb50*/  FMUL.FTZ R33, R0.reuse, R33 ;  /* 0x0000002100217220 */ /* 0x040fe20000410000 */
[----:B-1----:R-:W-:Y:S01]  /*eb60*/  F2FP.PACK_AB R161, R183, R184 ;  /* 0x000000b8b7a1723e */ /* 0x002fe200000000ff */
[C---:B------:R-:W-:Y:S02]  /*eb70*/  FMUL.FTZ R36, R0.reuse, R36 ;  /* 0x0000002400247220 */ /* 0x040fe40000410000 */
[C---:B------:R-:W-:Y:S02]  /*eb80*/  FMUL.FTZ R37, R0.reuse, R37 ;  /* 0x0000002500257220 */ /* 0x040fe40000410000 */
[C---:B------:R-:W-:Y:S01]  /*eb90*/  FMUL.FTZ R40, R0.reuse, R40 ;  /* 0x0000002800287220 */ /* 0x040fe20000410000 */
[----:B------:R-:W1:Y:S01]  /*eba0*/  MUFU.EX2 R2, R2 ;  /* 0x0000000200027308 */ /* 0x000e620000000800 */
[C---:B------:R-:W-:Y:S02]  /*ebb0*/  FMUL.FTZ R41, R0.reuse, R41 ;  /* 0x0000002900297220 */ /* 0x040fe40000410000 */
[C---:B------:R-:W-:Y:S02]  /*ebc0*/  FMUL.FTZ R44, R0.reuse, R44 ;  /* 0x0000002c002c7220 */ /* 0x040fe40000410000 */
[C---:B------:R-:W-:Y:S02]  /*ebd0*/  FMUL.FTZ R45, R0.reuse, R45 ;  /* 0x0000002d002d7220 */ /* 0x040fe40000410000 */
[C---:B------:R-:W-:Y:S02]  /*ebe0*/  FMUL.FTZ R48, R0.reuse, R48 ;  /* 0x0000003000307220 */ /* 0x040fe40000410000 */
[C---:B------:R-:W-:Y:S01]  /*ebf0*/  FMUL.FTZ R49, R0.reuse, R49 ;  /* 0x0000003100317220 */ /* 0x040fe20000410000 */
[----:B------:R-:W-:Y:S01]  /*ec00*/  MUFU.EX2 R194, R194 ;  /* 0x000000c200c27308 */ /* 0x000fe20000000800 */
[C---:B------:R-:W-:Y:S02]  /*ec10*/  FMUL.FTZ R52, R0.reuse, R52 ;  /* 0x0000003400347220 */ /* 0x040fe40000410000 */
[C---:B------:R-:W-:Y:S01]  /*ec20*/  FMUL.FTZ R53, R0.reuse, R53 ;  /* 0x0000003500357220 */ /* 0x040fe20000410000 */
[----:B---3--:R-:W-:Y:S01]  /*ec30*/  F2FP.PACK_AB R163, R181, R182 ;  /* 0x000000b6b5a3723e */ /* 0x008fe200000000ff */
        /* <DEDUP_REMOVED lines=8> */
[----:B------:R-:W1:Y:S01]  /*ecc0*/  LDSM.16.MT88.4 R152, [R213+0x4080] ;  /* 0x00408000d598783b */ /* 0x000e620000004200 */
[C---:B------:R-:W-:Y:S01]  /*ecd0*/  FMUL.FTZ R10, R2.reuse, R150 ;  /* 0x00000096020a7220 */ /* 0x040fe20000410000 */
[----:B------:R-:W-:Y:S01]  /*ece0*/  MUFU.EX2 R250, R250 ;  /* 0x000000fa00fa7308 */ /* 0x000fe20000000800 */
[C---:B------:R-:W-:Y:S02]  /*ecf0*/  FMUL.FTZ R11, R2.reuse, R151 ;  /* 0x00000097020b7220 */ /* 0x040fe40000410000 */
[C---:B--2---:R-:W-:Y:S03]  /*ed00*/  HMMA.16816.F32 R4, R160.reuse, R12, R4 ;  /* 0x0000000ca004723c */ /* 0x044fe60000001804 */
[----:B------:R-:W-:Y:S02]  /*ed10*/  LDSM.16.MT88.4 R148, [R213+0x4880] ;  /* 0x00488000d594783b */ /* 0x000fe40000004200 */
[----:B------:R-:W-:Y:S02]  /*ed20*/  FMUL.FTZ R18, R2, R142 ;  /* 0x0000008e02127220 */ /* 0x000fe40000410000 */
[C---:B------:R-:W-:Y:S01]  /*ed30*/  FMUL.FTZ R12, R0.reuse, R144 ;  /* 0x00000090000c7220 */ /* 0x040fe20000410000 */
[C---:B------:R-:W-:Y:S01]  /*ed40*/  HMMA.16816.F32 R8, R160.reuse, R14, R8 ;  /* 0x0000000ea008723c */ /* 0x040fe20000001808 */
[----:B------:R-:W-:Y:S03]  /*ed50*/  MUFU.EX2 R252, R252 ;  /* 0x000000fc00fc7308 */ /* 0x000fe60000000800 */
[----:B------:R-:W-:Y:S02]  /*ed60*/  FMUL.FTZ R13, R0, R145 ;  /* 0x00000091000d7220 */ /* 0x000fe40000410000 */
[C---:B------:R-:W-:Y:S02]  /*ed70*/  FMUL.FTZ R19, R2.reuse, R143 ;  /* 0x0000008f02137220 */ /* 0x040fe40000410000 */
[C---:B------:R-:W-:Y:S01]  /*ed80*/  FMUL.FTZ R14, R2.reuse, R146 ;  /* 0x00000092020e7220 */ /* 0x040fe20000410000 */
[----:B------:R-:W-:Y:S02]  /*ed90*/  LDSM.16.MT88.4 R140, [R213+0x5880] ;  /* 0x00588000d58c783b */ /* 0x000fe40000004200 */
[----:B------:R-:W2:Y:S01]  /*eda0*/  MUFU.EX2 R249, R249 ;  /* 0x000000f900f97308 */ /* 0x000ea20000000800 */
[C---:B------:R-:W-:Y:S02]  /*edb0*/  FMUL.FTZ R15, R2.reuse, R147 ;  /* 0x00000093020f7220 */ /* 0x040fe40000410000 */
[C---:B------:R-:W-:Y:S02]  /*edc0*/  FMUL.FTZ R26, R2.reuse, R134 ;  /* 0x00000086021a7220 */ /* 0x040fe40000410000 */
[C---:B------:R-:W-:Y:S01]  /*edd0*/  FMUL.FTZ R27, R2.reuse, R135 ;  /* 0x00000087021b7220 */ /* 0x040fe20000410000 */
[----:B------:R-:W3:Y:S01]  /*ede0*/  LDSM.16.MT88.4 R144, [R212+0x4080] ;  /* 0x00408000d490783b */ /* 0x000ee20000004200 */
[C---:B------:R-:W-:Y:S01]  /*edf0*/  FMUL.FTZ R30, R2.reuse, R30 ;  /* 0x0000001e021e7220 */ /* 0x040fe20000410000 */
[C---:B------:R-:W-:Y:S02]  /*ee00*/  HMMA.16816.F32 R12, R160.reuse, R20, R12 ;  /* 0x00000014a00c723c */ /* 0x040fe4000000180c */
[----:B------:R-:W-:Y:S01]  /*ee10*/  MUFU.EX2 R251, R251 ;  /* 0x000000fb00fb7308 */ /* 0x000fe20000000800 */
[C---:B------:R-:W-:Y:S02]  /*ee20*/  FMUL.FTZ R31, R2.reuse, R31 ;  /* 0x0000001f021f7220 */ /* 0x040fe40000410000 */
[----:B------:R-:W-:Y:S01]  /*ee30*/  FMUL.FTZ R34, R2, R34 ;  /* 0x0000002202227220 */ /* 0x000fe20000410000 */
[----:B------:R-:W-:Y:S01]  /*ee40*/  LDSM.16.MT88.4 R132, [R214+0x5880] ;  /* 0x00588000d684783b */ /* 0x000fe20000004200 */
[C---:B------:R-:W-:Y:S01]  /*ee50*/  FMUL.FTZ R20, R0.reuse, R136 ;  /* 0x0000008800147220 */ /* 0x040fe20000410000 */
[C---:B------:R-:W-:Y:S04]  /*ee60*/  HMMA.16816.F32 R16, R160.reuse, R22, R16 ;  /* 0x00000016a010723c */ /* 0x040fe80000001810 */
[----:B------:R-:W-:Y:S01]  /*ee70*/  FMUL.FTZ R21, R0, R137 ;  /* 0x0000008900157220 */ /* 0x000fe20000410000 */
[----:B------:R-:W-:Y:S01]  /*ee80*/  MUFU.EX2 R191, R191 ;  /* 0x000000bf00bf7308 */ /* 0x000fe20000000800 */
[C---:B------:R-:W-:Y:S02]  /*ee90*/  FMUL.FTZ R35, R2.reuse, R35 ;  /* 0x0000002302237220 */ /* 0x040fe40000410000 */
[C---:B------:R-:W-:Y:S04]  /*eea0*/  FMUL.FTZ R22, R2.reuse, R138 ;  /* 0x0000008a02167220 */ /* 0x040fe80000410000 */
[C---:B------:R-:W-:Y:S02]  /*eeb0*/  FMUL.FTZ R23, R2.reuse, R139 ;  /* 0x0000008b02177220 */ /* 0x040fe40000410000 */
[----:B------:R-:W4:Y:S01]  /*eec0*/  LDSM.16.MT88.4 R136, [R216+0x5880] ;  /* 0x00588000d888783b */ /* 0x000f220000004200 */
[C---:B------:R-:W-:Y:S01]  /*eed0*/  FMUL.FTZ R38, R2.reuse, R38 ;  /* 0x0000002602267220 */ /* 0x040fe20000410000 */
[----:B------:R-:W-:Y:S01]  /*eee0*/  MUFU.EX2 R189, R189 ;  /* 0x000000bd00bd7308 */ /* 0x000fe20000000800 */
[C---:B------:R-:W-:Y:S02]  /*eef0*/  FMUL.FTZ R39, R2.reuse, R39 ;  /* 0x0000002702277220 */ /* 0x040fe40000410000 */
[C---:B-1----:R-:W-:Y:S03]  /*ef00*/  HMMA.16816.F32 R20, R160.reuse, R152, R20 ;  /* 0x00000098a014723c */ /* 0x042fe60000001814 */
[C---:B------:R-:W-:Y:S02]  /*ef10*/  FMUL.FTZ R42, R2.reuse, R42 ;  /* 0x0000002a022a7220 */ /* 0x040fe40000410000 */
[C---:B------:R-:W-:Y:S02]  /*ef20*/  FMUL.FTZ R43, R2.reuse, R43 ;  /* 0x0000002b022b7220 */ /* 0x040fe40000410000 */
[C---:B------:R-:W-:Y:S01]  /*ef30*/  FMUL.FTZ R46, R2.reuse, R46 ;  /* 0x0000002e022e7220 */ /* 0x040fe20000410000 */
[C---:B------:R-:W-:Y:S01]  /*ef40*/  HMMA.16816.F32 R24, R160.reuse, R154, R24 ;  /* 0x0000009aa018723c */ /* 0x040fe20000001818 */
[----:B------:R-:W-:Y:S01]  /*ef50*/  LDSM.16.MT88.4 R152, [R212+0x4880] ;  /* 0x00488000d498783b */ /* 0x000fe20000004200 */
[----:B------:R-:W-:Y:S02]  /*ef60*/  MUFU.EX2 R187, R187 ;  /* 0x000000bb00bb7308 */ /* 0x000fe40000000800 */
[C---:B------:R-:W-:Y:S02]  /*ef70*/  FMUL.FTZ R47, R2.reuse, R47 ;  /* 0x0000002f022f7220 */ /* 0x040fe40000410000 */
[C---:B------:R-:W-:Y:S02]  /*ef80*/  FMUL.FTZ R50, R2.reuse, R50 ;  /* 0x0000003202327220 */ /* 0x040fe40000410000 */
[C---:B---3--:R-:W-:Y:S04]  /*ef90*/  HMMA.16816.F32 R28, R160.reuse, R144, R28 ;  /* 0x00000090a01c723c */ /* 0x048fe8000000181c */
[C---:B------:R-:W-:Y:S01]  /*efa0*/  FMUL.FTZ R51, R2.reuse, R51 ;  /* 0x0000003302337220 */ /* 0x040fe20000410000 */
[----:B------:R-:W-:Y:S01]  /*efb0*/  MUFU.EX2 R192, R192 ;  /* 0x000000c000c07308 */ /* 0x000fe20000000800 */
[C---:B------:R-:W-:Y:S02]  /*efc0*/  FMUL.FTZ R54, R2.reuse, R54 ;  /* 0x0000003602367220 */ /* 0x040fe40000410000 */
[C---:B------:R-:W-:Y:S01]  /*efd0*/  HMMA.16816.F32 R32, R160.reuse, R146, R32 ;  /* 0x00000092a020723c */ /* 0x040fe20000001820 */
[----:B------:R-:W-:Y:S03]  /*efe0*/  LDSM.16.MT88.4 R144, [R214+0x4880] ;  /* 0x00488000d690783b */ /* 0x000fe60000004200 */
[C---:B------:R-:W-:Y:S02]  /*eff0*/  FMUL.FTZ R55, R2.reuse, R55 ;  /* 0x0000003702377220 */ /* 0x040fe40000410000 */
[C---:B------:R-:W-:Y:S02]  /*f000*/  FMUL.FTZ R58, R2.reuse, R58 ;  /* 0x0000003a023a7220 */ /* 0x040fe40000410000 */
[C---:B------:R-:W-:Y:S01]  /*f010*/  FMUL.FTZ R59, R2.reuse, R59 ;  /* 0x0000003b023b7220 */ /* 0x040fe20000410000 */
[C---:B----4-:R-:W-:Y:S03]  /*f020*/  HMMA.16816.F32 R36, R160.reuse, R136, R36 ;  /* 0x00000088a024723c */ /* 0x050fe60000001824 */
[C---:B------:R-:W-:Y:S02]  /*f030*/  FMUL.FTZ R62, R2.reuse, R62 ;  /* 0x0000003e023e7220 */ /* 0x040fe40000410000 */
[----:B------:R-:W-:Y:S02]  /*f040*/  FMUL.FTZ R63, R2, R63 ;  /* 0x0000003f023f7220 */ /* 0x000fe40000410000 */
[----:B------:R-:W-:Y:S01]  /*f050*/  FMUL.FTZ R65, R0, R65 ;  /* 0x0000004100417220 */ /* 0x000fe20000410000 */
        /* <DEDUP_REMOVED lines=8> */
[----:B------:R-:W3:Y:S03]  /*f0e0*/  LDSM.16.MT88.4 R132, [R216+0x7080] ;  /* 0x00708000d884783b */ /* 0x000ee60000004200 */
[C---:B------:R-:W-:Y:S02]  /*f0f0*/  FMUL.FTZ R70, R2.reuse, R70 ;  /* 0x0000004602467220 */ /* 0x040fe40000410000 */
[----:B------:R-:W-:Y:S02]  /*f100*/  FMUL.FTZ R71, R2, R71 ;  /* 0x0000004702477220 */ /* 0x000fe40000410000 */
[C---:B------:R-:W-:Y:S04]  /*f110*/  HMMA.16816.F32 R52, R160.reuse, R140, R52 ;  /* 0x0000008ca034723c */ /* 0x040fe80000001834 */
[C---:B------:R-:W-:Y:S02]  /*f120*/  FMUL.FTZ R72, R0.reuse, R72 ;  /* 0x0000004800487220 */ /* 0x040fe40000410000 */
[----:B------:R-:W-:Y:S02]  /*f130*/  FMUL.FTZ R73, R0, R73 ;  /* 0x0000004900497220 */ /* 0x000fe40000410000 */
[C---:B------:R-:W-:Y:S01]  /*f140*/  HMMA.16816.F32 R56, R160.reuse, R142, R56 ;  /* 0x0000008ea038723c */ /* 0x040fe20000001838 */
[----:B------:R-:W4:Y:S03]  /*f150*/  LDSM.16.MT88.4 R140, [R214+0x7080] ;  /* 0x00708000d68c783b */ /* 0x000f260000004200 */
        /* <DEDUP_REMOVED lines=9> */
[C---:B------:R-:W-:Y:S02]  /*f1f0*/  FMUL.FTZ R80, R0.reuse, R80 ;  /* 0x0000005000507220 */ /* 0x040fe40000410000 */
[----:B------:R-:W-:Y:S02]  /*f200*/  FMUL.FTZ R81, R0, R81 ;  /* 0x0000005100517220 */ /* 0x000fe40000410000 */
[C---:B---3--:R-:W-:Y:S04]  /*f210*/  HMMA.16816.F32 R68, R160.reuse, R132, R68 ;  /* 0x00000084a044723c */ /* 0x048fe80000001844 */
[C---:B------:R-:W-:Y:S02]  /*f220*/  FMUL.FTZ R82, R2.reuse, R82 ;  /* 0x0000005202527220 */ /* 0x040fe40000410000 */
[----:B------:R-:W-:Y:S02]  /*f230*/  FMUL.FTZ R83, R2, R83 ;  /* 0x0000005302537220 */ /* 0x000fe40000410000 */
[C---:B------:R-:W-:Y:S01]  /*f240*/  HMMA.16816.F32 R72, R160.reuse, R134, R72 ;  /* 0x00000086a048723c */ /* 0x040fe20000001848 */
[----:B------:R-:W3:Y:S03]  /*f250*/  LDSM.16.MT88.4 R132, [R212+0x7080] ;  /* 0x00708000d484783b */ /* 0x000ee60000004200 */
[C---:B------:R-:W-:Y:S02]  /*f260*/  FMUL.FTZ R84, R0.reuse, R84 ;  /* 0x0000005400547220 */ /* 0x040fe40000410000 */
[----:B------:R-:W-:Y:S02]  /*f270*/  FMUL.FTZ R85, R0, R85 ;  /* 0x0000005500557220 */ /* 0x000fe40000410000 */
[C---:B----4-:R-:W-:Y:S04]  /*f280*/  HMMA.16816.F32 R76, R160.reuse, R140, R76 ;  /* 0x0000008ca04c723c */ /* 0x050fe8000000184c */
        /* <DEDUP_REMOVED lines=10> */
[----:B------:R-:W-:Y:S02]  /*f330*/  FMUL.FTZ R93, R0, R93 ;  /* 0x0000005d005d7220 */ /* 0x000fe40000410000 */
[C---:B------:R-:W-:Y:S01]  /*f340*/  FMUL.FTZ R94, R2.reuse, R94 ;  /* 0x0000005e025e7220 */ /* 0x040fe20000410000 */
[C---:B------:R-:W-:Y:S01]  /*f350*/  HMMA.16816.F32 R88, R160.reuse, R138, R88 ;  /* 0x0000008aa058723c */ /* 0x040fe20000001858 */
[----:B------:R-:W1:Y:S02]  /*f360*/  LDSM.16.MT88.4 R136, [R214+0x8880] ;  /* 0x00888000d688783b */ /* 0x000e640000004200 */
[----:B------:R-:W-:Y:S02]  /*f370*/  FMUL.FTZ R95, R2, R95 ;  /* 0x0000005f025f7220 */ /* 0x000fe40000410000 */
[C---:B------:R-:W-:Y:S02]  /*f380*/  FMUL.FTZ R96, R0.reuse, R96 ;  /* 0x0000006000607220 */ /* 0x040fe40000410000 */
[----:B------:R-:W-:Y:S02]  /*f390*/  FMUL.FTZ R97, R0, R97 ;  /* 0x0000006100617220 */ /* 0x000fe40000410000 */
[C---:B------:R-:W-:Y:S01]  /*f3a0*/  FMUL.FTZ R98, R2.reuse, R98 ;  /* 0x0000006202627220 */ /* 0x040fe20000410000 */
[C---:B---3--:R-:W-:Y:S03]  /*f3b0*/  HMMA.16816.F32 R92, R160.reuse, R132, R92 ;  /* 0x00000084a05c723c */ /* 0x048fe6000000185c */
[----:B------:R-:W-:Y:S02]  /*f3c0*/  FMUL.FTZ R99, R2, R99 ;  /* 0x0000006302637220 */ /* 0x000fe40000410000 */
[C---:B------:R-:W-:Y:S02]  /*f3d0*/  FMUL.FTZ R100, R0.reuse, R100 ;  /* 0x0000006400647220 */ /* 0x040fe40000410000 */
[----:B------:R-:W-:Y:S02]  /*f3e0*/  FMUL.FTZ R101, R0, R101 ;  /* 0x0000006500657220 */ /* 0x000fe40000410000 */
[C---:B------:R-:W-:Y:S01]  /*f3f0*/  FMUL.FTZ R102, R2.reuse, R102 ;  /* 0x0000006602667220 */ /* 0x040fe20000410000 */
[C---:B------:R-:W-:Y:S01]  /*f400*/  HMMA.16816.F32 R96, R160.reuse, R134, R96 ;  /* 0x00000086a060723c */ /* 0x040fe20000001860 */
[----:B------:R-:W3:Y:S02]  /*f410*/  LDSM.16.MT88.4 R132, [R213+0x8880] ;  /* 0x00888000d584783b */ /* 0x000ee40000004200 */
[----:B------:R-:W-:Y:S02]  /*f420*/  FMUL.FTZ R103, R2, R103 ;  /* 0x0000006702677220 */ /* 0x000fe40000410000 */
[C---:B------:R-:W-:Y:S02]  /*f430*/  FMUL.FTZ R104, R0.reuse, R104 ;  /* 0x0000006800687220 */ /* 0x040fe40000410000 */
[----:B------:R-:W-:Y:S02]  /*f440*/  FMUL.FTZ R105, R0, R105 ;  /* 0x0000006900697220 */ /* 0x000fe40000410000 */
[C---:B------:R-:W-:Y:S01]  /*f450*/  FMUL.FTZ R106, R2.reuse, R106 ;  /* 0x0000006a026a7220 */ /* 0x040fe20000410000 */
[C---:B----4-:R-:W-:Y:S03]  /*f460*/  HMMA.16816.F32 R100, R160.reuse, R140, R100 ;  /* 0x0000008ca064723c */ /* 0x050fe60000001864 */
[----:B------:R-:W-:Y:S02]  /*f470*/  FMUL.FTZ R107, R2, R107 ;  /* 0x0000006b026b7220 */ /* 0x000fe40000410000 */
[C---:B------:R-:W-:Y:S02]  /*f480*/  FMUL.FTZ R108, R0.reuse, R108 ;  /* 0x0000006c006c7220 */ /* 0x040fe40000410000 */
[----:B------:R-:W-:Y:S02]  /*f490*/  FMUL.FTZ R109, R0, R109 ;  /* 0x0000006d006d7220 */ /* 0x000fe40000410000 */
[C---:B------:R-:W-:Y:S01]  /*f4a0*/  FMUL.FTZ R110, R2.reuse, R110 ;  /* 0x0000006e026e7220 */ /* 0x040fe20000410000 */
[C---:B------:R-:W-:Y:S01]  /*f4b0*/  HMMA.16816.F32 R104, R160.reuse, R142, R104 ;  /* 0x0000008ea068723c */ /* 0x040fe20000001868 */
[----:B------:R-:W4:Y:S02]  /*f4c0*/  LDSM.16.MT88.4 R140, [R212+0x8880] ;  /* 0x00888000d48c783b */ /* 0x000f240000004200 */
[----:B------:R-:W-:Y:S02]  /*f4d0*/  FMUL.FTZ R111, R2, R111 ;  /* 0x0000006f026f7220 */ /* 0x000fe40000410000 */
        /* <DEDUP_REMOVED lines=16> */
[----:B------:R-:W-:Y:S02]  /*f5e0*/  FMUL.FTZ R124, R0, R124 ;  /* 0x0000007c007c7220 */ /* 0x000fe40000410000 */
[--C-:B------:R-:W-:Y:S01]  /*f5f0*/  FFMA.FTZ R132, R164, c[0x0][0x2d0], -R185.reuse ;  /* 0x0000b400a4847a23 */ /* 0x100fe200000108b9 */
[----:B--2---:R-:W-:Y:S01]  /*f600*/  F2FP.PACK_AB R133, R249, R252 ;  /* 0x000000fcf985723e */ /* 0x004fe200000000ff */
[----:B------:R-:W2:Y:S01]  /*f610*/  LDSM.16.MT88.4 R164, [R216+0x6080] ;  /* 0x00608000d8a4783b */ /* 0x000ea20000004200 */
[C---:B------:R-:W-:Y:S01]  /*f620*/  HMMA.16816.F32 R120, R160.reuse, R134, R120 ;  /* 0x00000086a078723c */ /* 0x040fe20000001878 */
[----:B------:R3:W5:Y:S02]  /*f630*/  MUFU.EX2 R197, R132 ;  /* 0x0000008400c57308 */ /* 0x0007640000000800 */
[----:B------:R-:W-:Y:S02]  /*f640*/  FMUL.FTZ R125, R0, R125 ;  /* 0x0000007d007d7220 */ /* 0x000fe40000410000 */
[C---:B------:R-:W-:Y:S02]  /*f650*/  FMUL.FTZ R126, R2.reuse, R126 ;  /* 0x0000007e027e7220 */ /* 0x040fe40000410000 */
[----:B------:R-:W-:Y:S01]  /*f660*/  FMUL.FTZ R127, R2, R127 ;  /* 0x0000007f027f7220 */ /* 0x000fe20000410000 */
[----:B------:R-:W-:Y:S01]  /*f670*/  F2FP.PACK_AB R134, R250, R195 ;  /* 0x000000c3fa86723e */ /* 0x000fe200000000ff */
[C---:B------:R-:W-:Y:S03]  /*f680*/  FMUL.FTZ R128, R0.reuse, R128 ;  /* 0x0000008000807220 */ /* 0x040fe60000410000 */
[----:B------:R-:W-:Y:S02]  /*f690*/  FMUL.FTZ R129, R0, R129 ;  /* 0x0000008100817220 */ /* 0x000fe40000410000 */
[C---:B----4-:R-:W-:Y:S03]  /*f6a0*/  HMMA.16816.F32 R124, R160.reuse, R140, R124 ;  /* 0x0000008ca07c723c */ /* 0x050fe6000000187c */
[C---:B------:R-:W-:Y:S02]  /*f6b0*/  FMUL.FTZ R130, R2.reuse, R130 ;  /* 0x0000008202827220 */ /* 0x040fe40000410000 */
[----:B------:R-:W-:Y:S02]  /*f6c0*/  FMUL.FTZ R131, R2, R131 ;  /* 0x0000008302837220 */ /* 0x000fe40000410000 */
[--C-:B------:R-:W-:Y:S02]  /*f6d0*/  FFMA.FTZ R159, R190, c[0x0][0x2d0], -R185.reuse ;  /* 0x0000b400be9f7a23 */ /* 0x100fe400000108b9 */
[--C-:B------:R-:W-:Y:S03]  /*f6e0*/  FFMA.FTZ R188, R188, c[0x0][0x2d0], -R185.reuse ;  /* 0x0000b400bcbc7a23 */ /* 0x100fe600000108b9 */
[----:B------:R-:W-:Y:S01]  /*f6f0*/  HMMA.16816.F32 R128, R160, R142, R128 ;  /* 0x0000008ea080723c */ /* 0x000fe20000001880 */
[----:B------:R-:W4:Y:S01]  /*f700*/  LDSM.16.MT88.4 R140, [R214+0x6080] ;  /* 0x00608000d68c783b */ /* 0x000f220000004200 */
[----:B------:R-:W-:Y:S01]  /*f710*/  MUFU.EX2 R159, R159 ;  /* 0x0000009f009f7308 */ /* 0x000fe20000000800 */
[----:B---3--:R-:W-:Y:S01]  /*f720*/  F2FP.PACK_AB R132, R194, R193 ;  /* 0x000000c1c284723e */ /* 0x008fe200000000ff */
[--C-:B------:R-:W-:Y:S01]  /*f730*/  FFMA.FTZ R186, R186, c[0x0][0x2d0], -R185.reuse ;  /* 0x0000b400baba7a23 */ /* 0x100fe200000108b9 */
[----:B-----5:R-:W-:Y:S01]  /*f740*/  F2FP.PACK_AB R135, R197, R251 ;  /* 0x000000fbc587723e */ /* 0x020fe200000000ff */
[----:B------:R-:W-:Y:S02]  /*f750*/  FFMA.FTZ R185, R158, c[0x0][0x2d0], -R185 ;  /* 0x0000b4009eb97a23 */ /* 0x000fe400000108b9 */
[----:B------:R-:W-:Y:S01]  /*f760*/  FFMA.FTZ R180, R0, R247, R180 ;  /* 0x000000f700b47223 */ /* 0x000fe200000100b4 */
[----:B------:R-:W3:Y:S03]  /*f770*/  LDSM.16.MT88.4 R160, [R213+0x6080] ;  /* 0x00608000d5a0783b */ /* 0x000ee60000004200 */
[C---:B-1----:R-:W-:Y:S01]  /*f780*/  HMMA.16816.F32 R4, R132.reuse, R136, R4 ;  /* 0x000000888404723c */ /* 0x042fe20000001804 */
[----:B------:R-:W1:Y:S04]  /*f790*/  MUFU.EX2 R188, R188 ;  /* 0x000000bc00bc7308 */ /* 0x000e680000000800 */
[----:B------:R-:W-:Y:S01]  /*f7a0*/  FFMA.FTZ R184, R2, R243, R184 ;  /* 0x000000f302b87223 */ /* 0x000fe200000100b8 */
[----:B------:R-:W-:Y:S01]  /*f7b0*/  MOV R2, R156 ;  /* 0x0000009c00027202 */ /* 0x000fe20000000f00 */
[----:B------:R-:W-:Y:S01]  /*f7c0*/  FADD.FTZ R179, R179, R180 ;  /* 0x000000b4b3b37221 */ /* 0x000fe20000010000 */
[C---:B------:R-:W-:Y:S01]  /*f7d0*/  HMMA.16816.F32 R8, R132.reuse, R138, R8 ;  /* 0x0000008a8408723c */ /* 0x040fe20000001808 */
[----:B------:R-:W5:Y:S02]  /*f7e0*/  LDSM.16.MT88.4 R136, [R216+0x7880] ;  /* 0x00788000d888783b */ /* 0x000f640000004200 */
[----:B------:R-:W-:Y:S01]  /*f7f0*/  MUFU.EX2 R186, R186 ;  /* 0x000000ba00ba7308 */ /* 0x000fe20000000800 */
[----:B------:R-:W-:Y:S02]  /*f800*/  FADD.FTZ R183, R183, R184 ;  /* 0x000000b8b7b77221 */ /* 0x000fe40000010000 */
[----:B------:R-:W-:Y:S02]  /*f810*/  FADD.FTZ R0, R178, R179 ;  /* 0x000000b3b2007221 */ /* 0x000fe40000010000 */
[C---:B------:R-:W-:Y:S04]  /*f820*/  HMMA.16816.F32 R12, R132.reuse, R144, R12 ;  /* 0x00000090840c723c */ /* 0x040fe8000000180c */
[----:B------:R-:W-:Y:S01]  /*f830*/  FADD.FTZ R182, R182, R183 ;  /* 0x000000b7b6b67221 */ /* 0x000fe20000010000 */
[----:B------:R-:W1:Y:S01]  /*f840*/  MUFU.EX2 R185, R185 ;  /* 0x000000b900b97308 */ /* 0x000e620000000800 */
[----:B------:R-:W-:Y:S02]  /*f850*/  FADD.FTZ R0, R177, R0 ;  /* 0x00000000b1007221 */ /* 0x000fe40000010000 */
[C---:B------:R-:W-:Y:S01]  /*f860*/  HMMA.16816.F32 R16, R132.reuse, R146, R16 ;  /* 0x000000928410723c */ /* 0x040fe20000001810 */
[----:B------:R-:W1:Y:S03]  /*f870*/  LDSM.16.MT88.4 R144, [R213+0x7880] ;  /* 0x00788000d590783b */ /* 0x000e660000004200 */
[----:B------:R-:W-:Y:S02]  /*f880*/  FADD.FTZ R181, R181, R182 ;  /* 0x000000b6b5b57221 */ /* 0x000fe40000010000 */
[----:B------:R-:W-:Y:S02]  /*f890*/  FADD.FTZ R193, R193, R0 ;  /* 0x00000000c1c17221 */ /* 0x000fe40000010000 */
[C---:B------:R-:W-:Y:S04]  /*f8a0*/  HMMA.16816.F32 R20, R132.reuse, R148, R20 ;  /* 0x000000948414723c */ /* 0x040fe80000001814 */
[----:B------:R-:W-:Y:S02]  /*f8b0*/  FADD.FTZ R252, R252, R181 ;  /* 0x000000b5fcfc7221 */ /* 0x000fe40000010000 */
        /* <DEDUP_REMOVED lines=8> */
[C---:B------:R-:W-:Y:S04]  /*f940*/  HMMA.16816.F32 R32, R132.reuse, R154, R32 ;  /* 0x0000009a8420723c */ /* 0x040fe80000001820 */
[----:B------:R-:W-:Y:S01]  /*f950*/  FADD.FTZ R0, R197, R251 ;  /* 0x000000fbc5007221 */ /* 0x000fe20000010000 */
[----:B------:R-:W-:Y:S01]  /*f960*/  MOV R197, c[0x0][0x32c] ;  /* 0x0000cb0000c57a02 */ /* 0x000fe20000000f00 */
[----:B------:R-:W-:Y:S02]  /*f970*/  FADD.FTZ R250, R191, R250 ;  /* 0x000000fabffa7221 */ /* 0x000fe40000010000 */
[C---:B--2---:R-:W-:Y:S08]  /*f980*/  HMMA.16816.F32 R36, R132.reuse, R164, R36 ;  /* 0x000000a48424723c */ /* 0x044ff00000001824 */
[C---:B------:R-:W-:Y:S01]  /*f990*/  HMMA.16816.F32 R40, R132.reuse, R166, R40 ;  /* 0x000000a68428723c */ /* 0x040fe20000001828 */
[----:B------:R-:W-:Y:S07]  /*f9a0*/  LDSM.16.MT88.4 R164, [R213+0x5080] ;  /* 0x00508000d5a4783b */ /* 0x000fee0000004200 */
[C---:B----4-:R-:W-:Y:S08]  /*f9b0*/  HMMA.16816.F32 R44, R132.reuse, R140, R44 ;  /* 0x0000008c842c723c */ /* 0x050ff0000000182c */
[C---:B------:R-:W-:Y:S01]  /*f9c0*/  HMMA.16816.F32 R48, R132.reuse, R142, R48 ;  /* 0x0000008e8430723c */ /* 0x040fe20000001830 */
[----:B------:R-:W2:Y:S07]  /*f9d0*/  LDSM.16.MT88.4 R140, [R216+0x9080] ;  /* 0x00908000d88c783b */ /* 0x000eae0000004200 */
[C---:B---3--:R-:W-:Y:S07]  /*f9e0*/  HMMA.16816.F32 R52, R132.reuse, R160, R52 ;  /* 0x000000a08434723c */ /* 0x048fee0000001834 */
[----:B------:R-:W-:Y:S01]  /*f9f0*/  F2FP.PACK_AB R160, R189, R191 ;  /* 0x000000bfbda0723e */ /* 0x000fe200000000ff */
[C---:B------:R-:W-:Y:S04]  /*fa00*/  HMMA.16816.F32 R56, R132.reuse, R162, R56 ;  /* 0x000000a28438723c */ /* 0x040fe80000001838 */
[----:B-1----:R-:W-:Y:S01]  /*fa10*/  F2FP.PACK_AB R161, R188, R159 ;  /* 0x0000009fbca1723e */ /* 0x002fe200000000ff */
[----:B------:R-:W-:Y:S02]  /*fa20*/  FADD.FTZ R159, R159, R0 ;  /* 0x000000009f9f7221 */ /* 0x000fe40000010000 */
[----:B------:R-:W-:Y:S01]  /*fa30*/  F2FP.PACK_AB R162, R192, R187 ;  /* 0x000000bbc0a2723e */ /* 0x000fe200000000ff */
[C---:B------:R-:W-:Y:S04]  /*fa40*/  HMMA.16816.F32 R60, R132.reuse, R168, R60 ;  /* 0x000000a8843c723c */ /* 0x040fe8000000183c */
[----:B------:R-:W-:Y:S01]  /*fa50*/  F2FP.PACK_AB R163, R185, R186 ;  /* 0x000000bab9a3723e */ /* 0x000fe200000000ff */
[----:B------:R-:W-:Y:S02]  /*fa60*/  FADD.FTZ R0, R189, R250 ;  /* 0x000000fabd007221 */ /* 0x000fe40000010000 */
[----:B------:R-:W-:Y:S01]  /*fa70*/  FADD.FTZ R159, R188, R159 ;  /* 0x0000009fbc9f7221 */ /* 0x000fe20000010000 */
[C---:B------:R-:W-:Y:S01]  /*fa80*/  HMMA.16816.F32 R64, R132.reuse, R170, R64 ;  /* 0x000000aa8440723c */ /* 0x040fe20000001840 */
[----:B------:R-:W-:Y:S03]  /*fa90*/  LDSM.16.MT88.4 R168, [R212+0x5080] ;  /* 0x00508000d4a8783b */ /* 0x000fe60000004200 */
[----:B------:R-:W-:Y:S01]  /*faa0*/  FADD.FTZ R187, R187, R0 ;  /* 0x00000000bbbb7221 */ /* 0x000fe20000010000 */
[----:B------:R-:W-:Y:S01]  /*fab0*/  MOV R0, R157 ;  /* 0x0000009d00007202 */ /* 0x000fe20000000f00 */
[----:B------:R-:W-:Y:S02]  /*fac0*/  FADD.FTZ R186, R186, R159 ;  /* 0x0000009fbaba7221 */ /* 0x000fe40000010000 */
[C---:B-----5:R-:W-:Y:S04]  /*fad0*/  HMMA.16816.F32 R68, R132.reuse, R136, R68 ;  /* 0x000000888444723c */ /* 0x060fe80000001844 */
[----:B------:R-:W-:Y:S02]  /*fae0*/  FADD.FTZ R247, R192, R187 ;  /* 0x000000bbc0f77221 */ /* 0x000fe40000010000 */
[----:B------:R-:W-:Y:S02]  /*faf0*/  FADD.FTZ R243, R185, R186 ;  /* 0x000000bab9f37221 */ /* 0x000fe40000010000 */
[C---:B------:R-:W-:Y:S01]  /*fb00*/  HMMA.16816.F32 R72, R132.reuse, R138, R72 ;  /* 0x0000008a8448723c */ /* 0x040fe20000001848 */
[----:B------:R-:W1:Y:S07]  /*fb10*/  LDSM.16.MT88.4 R136, [R214+0x9080] ;  /* 0x00908000d688783b */ /* 0x000e6e0000004200 */
[C---:B------:R-:W-:Y:S08]  /*fb20*/  HMMA.16816.F32 R76, R132.reuse, R172, R76 ;  /* 0x000000ac844c723c */ /* 0x040ff0000000184c */
[C---:B------:R-:W-:Y:S01]  /*fb30*/  HMMA.16816.F32 R80, R132.reuse, R174, R80 ;  /* 0x000000ae8450723c */ /* 0x040fe20000001850 */
[----:B------:R-:W-:Y:S07]  /*fb40*/  LDSM.16.MT88.4 R172, [R216+0x6880] ;  /* 0x00688000d8ac783b */ /* 0x000fee0000004200 */
        /* <DEDUP_REMOVED lines=8> */
[----:B------:R-:W-:Y:S07]  /*fbd0*/  LDSM.16.MT88.4 R140, [R214+0x5080] ;  /* 0x00508000d68c783b */ /* 0x000fee0000004200 */
[C---:B-1----:R-:W-:Y:S08]  /*fbe0*/  HMMA.16816.F32 R108, R132.reuse, R136, R108 ;  /* 0x00000088846c723c */ /* 0x042ff0000000186c */
[C---:B------:R-:W-:Y:S01]  /*fbf0*/  HMMA.16816.F32 R112, R132.reuse, R138, R112 ;  /* 0x0000008a8470723c */ /* 0x040fe20000001870 */
[----:B------:R-:W1:Y:S07]  /*fc00*/  LDSM.16.MT88.4 R136, [R216+0x5080] ;  /* 0x00508000d888783b */ /* 0x000e6e0000004200 */
[C---:B---3--:R-:W-:Y:S08]  /*fc10*/  HMMA.16816.F32 R116, R132.reuse, R144, R116 ;  /* 0x000000908474723c */ /* 0x048ff00000001874 */
        /* <DEDUP_REMOVED lines=43> */
[----:B------:R-:W-:Y:S01]  /*fed0*/  IADD3 R4, R246, -0x1, RZ ;  /* 0xfffffffff6047810 */ /* 0x000fe20007ffe0ff */
[C---:B------:R-:W-:Y:S04]  /*fee0*/  HMMA.16816.F32 R120, R160.reuse, R6, R120 ;  /* 0x00000006a078723c */ /* 0x040fe80000001878 */
[----:B------:R-:W-:Y:S04]  /*fef0*/  MOV R246, R4 ;  /* 0x0000000400f67202 */ /* 0x000fe80000000f00 */
[C---:B--2---:R-:W-:Y:S08]  /*ff00*/  HMMA.16816.F32 R124, R160.reuse, R8, R124 ;  /* 0x00000008a07c723c */ /* 0x044ff0000000187c */
[----:B------:R-:W-:Y:S01]  /*ff10*/  HMMA.16816.F32 R128, R160, R10, R128 ;  /* 0x0000000aa080723c */ /* 0x000fe20000001880 */
[----:B------:R-:W-:-:S07]  /*ff20*/  @P0 BRA `(.L_x_1114) ;  /* 0xffffc9f000000947 */ /* 0x000fce000383ffff */
[----:B------:R-:W-:Y:S06]  /*ff30*/  @!UPT UIADD3 URZ, URZ, URZ, URZ ;  /* 0x0000003f3f3ff290 */ /* 0x000fec000fffe03f */
[----:B------:R-:W-:Y:S01]  /*ff40*/  IMAD.SHL.U32 R170, R176, 0x80, RZ ;  /* 0x00000080b0aa7824 */ /* 0x000fe200078e00ff */
[----:B------:R-:W-:Y:S01]  /*ff50*/  MOV R0, R157 ;  /* 0x0000009d00007202 */ /* 0x000fe20000000f00 */
[----:B------:R-:W-:Y:S01]  /*ff60*/  IMAD.MOV.U32 R2, RZ, RZ, R156 ;  /* 0x000000ffff027224 */ /* 0x000fe200078e009c */
[----:B------:R-:W-:-:S07]  /*ff70*/  MOV R246, R4 ;  /* 0x0000000400f67202 */ /* 0x000fce0000000f00 */
.L_x_1101:
[----:B------:R-:W2:Y:S04]  /*ff80*/  LDL R5, [R1+0x64] ;  /* 0x0000640001057983 */ /* 0x000ea80000100800 */
[----:B------:R-:W3:Y:S01]  /*ff90*/  LDL R4, [R1+0x58] ;  /* 0x0000580001047983 */ /* 0x000ee20000100800 */
[----:B------:R-:W-:Y:S01]  /*ffa0*/  IMAD.MOV.U32 R250, RZ, RZ, c[0x0][0x2c4] ;  /* 0x0000b100fffa7624 */ /* 0x000fe200078e00ff */
[----:B------:R-:W-:Y:S01]  /*ffb0*/  IADD3 R170, R170, 0x7f, RZ ;  /* 0x0000007faaaa7810 */ /* 0x000fe20007ffe0ff */
[----:B------:R-:W-:-:S03]  /*ffc0*/  IMAD.MOV.U32 R249, RZ, RZ, c[0x0][0x32c] ;  /* 0x0000cb00fff97624 */ /* 0x000fc600078e00ff */
[----:B------:R-:W-:-:S13]  /*ffd0*/  ISETP.NE.AND P0, PT, R250, 0x1, PT ;  /* 0x00000001fa00780c */ /* 0x000fda0003f05270 */
[----:B------:R-:W-:-:S05]  /*ffe0*/  @P0 IMAD.HI.U32 R6, R170, c[0x0][0x2c8], RZ ;  /* 0x0000b200aa060a27 */ /* 0x000fca00078e00ff */
[----:B------:R-:W-:Y:S02]  /*fff0*/  @P0 SHF.R.U32.HI R170, RZ, c[0x0][0x2cc], R6 ;  /* 0x0000b300ffaa0a19 */ /* 0x000fe40000011606 */
[----:B------:R-:W-:Y:S02]  /*10000*/  ISETP.GE.AND P0, PT, R249, 0x1, PT ;  /* 0x00000001f900780c */ /* 0x000fe40003f06270 */
[----:B--2---:R-:W-:-:S05]  /*10010*/  IADD3 R5, R170, 0x1, R5 ;  /* 0x00000001aa057810 */ /* 0x004fca0007ffe005 */
[----:B---3--:R-:W-:-:S05]  /*10020*/  IMAD.IADD R6, R5, 0x1, -R4 ;  /* 0x0000000105067824 */ /* 0x008fca00078e0a04 */
[----:B------:R-:W-:Y:S01]  /*10030*/  IADD3 R4, R6, -c[0x0][0x324], RZ ;  /* 0x8000c90006047a10 */ /* 0x000fe20007ffe0ff */
        /* <DEDUP_REMOVED lines=10> */
.L_x_1117:
[----:B------:R-:W-:-:S13]  /*100e0*/  ISETP.NE.AND P0, PT, R249, 0x1, PT ;  /* 0x00000001f900780c */ /* 0x000fda0003f05270 */
[----:B------:R-:W-:-:S05]  /*100f0*/  @P0 IMAD.HI.U32 R5, R6, c[0x0][0x330], RZ ;  /* 0x0000cc0006050a27 */ /* 0x000fca00078e00ff */
[----:B------:R-:W-:Y:S02]  /*10100*/  @P0 SHF.R.U32.HI R6, RZ, c[0x0][0x334], R5 ;  /* 0x0000cd00ff060a19 */ /* 0x000fe40000011605 */
.L_x_1118:
[----:B------:R-:W-:Y:S05]  /*10110*/  BSYNC B0 ;  /* 0x0000000000007941 */ /* 0x000fea0003800000 */
.L_x_1116:
[----:B------:R-:W-:-:S05]  /*10120*/  IMAD R5, R6, c[0x0][0x32c], RZ ;  /* 0x0000cb0006057a24 */ /* 0x000fca00078e02ff */
[----:B------:R-:W-:-:S04]  /*10130*/  IMNMX R4, R4, R5, !PT ;  /* 0x0000000504047217 */ /* 0x000fc80007800200 */
.L_x_1115:
[----:B------:R-:W-:-:S05]  /*10140*/  IADD3 R5, R4, 0x2f, RZ ;  /* 0x0000002f04057810 */ /* 0x000fca0007ffe0ff */
[----:B------:R-:W-:-:S05]  /*10150*/  IMAD.HI R5, R5, 0x2aaaaaab, RZ ;  /* 0x2aaaaaab05057827 */ /* 0x000fca00078e02ff */
[----:B------:R-:W-:-:S04]  /*10160*/  SHF.R.U32.HI R4, RZ, 0x1f, R5 ;  /* 0x0000001fff047819 */ /* 0x000fc80000011605 */
[----:B------:R-:W-:-:S04]  /*10170*/  LEA.HI.SX32 R4, R5, R4, 0x1d ;  /* 0x0000000405047211 */ /* 0x000fc800078feaff */
[----:B------:R-:W-:-:S04]  /*10180*/  IMNMX R252, R229, R4, !PT ;  /* 0x00000004e5fc7217 */ /* 0x000fc80007800200 */
[----:B------:R-:W-:-:S13]  /*10190*/  ISETP.GE.AND P0, PT, R246, R252, PT ;  /* 0x000000fcf600720c */ /* 0x000fda0003f06270 */
[----:B------:R-:W-:Y:S05]  /*101a0*/  @!P0 BRA `(.L_x_1119) ;  /* 0x00002b5000008947 */ /* 0x000fea0003800000 */
.L_x_1124:
[----:B------:R-:W-:Y:S04]  /*101b0*/  DEPBAR.LE SB0, 0x0 ;  /* 0x000080000000791a */ /* 0x000fe80000000000 */
[----:B------:R-:W-:Y:S01]  /*101c0*/  WARPSYNC 0xffffffff ;  /* 0xffffffff00007948 */ /* 0x000fe20003800000 */
[----:B------:R-:W-:Y:S01]  /*101d0*/  BAR.SYNC.DEFER_BLOCKING 0x0 ;  /* 0x0000000000007b1d */ /* 0x000fe20000010000 */
[----:B------:R-:W-:Y:S01]  /*101e0*/  ISETP.GT.AND P0, PT, R229, R246, PT ;  /* 0x000000f6e500720c */ /* 0x000fe20003f04270 */
[----:B------:R-:W-:Y:S01]  /*101f0*/  IMAD.MOV.U32 R157, RZ, RZ, R0 ;  /* 0x000000ffff9d7224 */ /* 0x000fe200078e0000 */
[----:B------:R-:W-:Y:S01]  /*10200*/  ISETP.GE.AND P3, PT, R225, c[0x0][0x1d4], PT ;  /* 0x00007500e1007a0c */ /* 0x000fe20003f66270 */
[----:B------:R-:W-:Y:S01]  /*10210*/  IMAD.MOV.U32 R251, RZ, RZ, R246 ;  /* 0x000000fffffb7224 */ /* 0x000fe200078e00f6 */
        /* <DEDUP_REMOVED lines=45> */
.L_x_1121:
[----:B------:R-:W-:Y:S05]  /*104f0*/  BSYNC B0 ;  /* 0x0000000000007941 */ /* 0x000fea0003800000 */
.L_x_1120:
        /* <DEDUP_REMOVED lines=204> */
[----:B------:R1:W1:Y:S01]  /*111c0*/  MUFU.TANH R158, R27 ;  /* 0x0000001b009e7308 */ /* 0x0002620000002400 */
[----:B------:R-:W-:-:S05]  /*111d0*/  @!P0 BRA `(.L_x_1123) ;  /* 0x0000020000008947 */ /* 0x000fca0003800000 */
[----:B--234-:R-:W-:Y:S04]  /*111e0*/  IADD3 R5, R246, -0x1, RZ ;  /* 0xfffffffff6057810 */ /* 0x01cfe80007ffe0ff */
[----:B------:R-:W-:Y:S01]  /*111f0*/  SHF.R.S32.HI R4, RZ, 0x1f, R5 ;  /* 0x0000001fff047819 */ /* 0x000fe20000011405 */
[C---:B-1----:R-:W-:Y:S04]  /*11200*/  IMAD.WIDE.U32 R12, R5.reuse, c[0x0][0x1e0], RZ ;  /* 0x00007800050c7a25 */ /* 0x042fe800078e00ff */
        /* <DEDUP_REMOVED lines=29> */
.L_x_1123:
[----:B--234-:R-:W-:Y:S05]  /*113e0*/  BSYNC B0 ;  /* 0x0000000000007941 */ /* 0x01cfea0003800000 */
.L_x_1122:
[----:B-1----:R-:W-:Y:S01]  /*113f0*/  FMNMX.FTZ R7, R177, R0, !PT ;  /* 0x00000000b1077209 */ /* 0x002fe20007810000 */
        /* <DEDUP_REMOVED lines=24> */
[----:B------:R-:W-:Y:S02]  /*11580*/  ISETP.GT.AND P0, PT, R251, R252, PT ;  /* 0x000000fcfb00720c */ /* 0x000fe40003f04270 */
[----:B------:R-:W-:Y:S02]  /*11590*/  FMNMX.FTZ R12, R184, R5, !PT ;  /* 0x00000005b80c7209 */ /* 0x000fe40007810000 */
[----:B------:R-:W-:Y:S02]  /*115a0*/  FMNMX.FTZ R5, R159, R0, !PT ;  /* 0x000000009f057209 */ /* 0x000fe40007810000 */
[----:B------:R-:W-:Y:S01]  /*115b0*/  IADD3 R246, R246, -0x1, RZ ;  /* 0xfffffffff6f67810 */ /* 0x000fe20007ffe0ff */
[----:B------:R-:W-:Y:S01]  /*115c0*/  SHFL.BFLY PT, R13, R12, 0x2, 0x1f ;  /* 0x0c401f000c0d7f89 */ /* 0x000fe200000e0000 */
[----:B------:R-:W-:Y:S07]  /*115d0*/  FMNMX.FTZ R7, R158, R5, !PT ;  /* 0x000000059e077209 */ /* 0x000fee0007810000 */
[----:B------:R-:W1:Y:S02]  /*115e0*/  SHFL.BFLY PT, R0, R7, 0x2, 0x1f ;  /* 0x0c401f0007007f89 */ /* 0x000e6400000e0000 */
[----:B-1----:R-:W-:Y:S02]  /*115f0*/  FMNMX.FTZ R6, R7, R0, !PT ;  /* 0x0000000007067209 */ /* 0x002fe40007810000 */
[----:B------:R-:W-:Y:S04]  /*11600*/  FMNMX.FTZ R11, R12, R13, !PT ;  /* 0x0000000d0c0b7209 */ /* 0x000fe80007810000 */
[----:B------:R-:W-:Y:S08]  /*11610*/  LDSM.16.MT88.4 R12, [R216+0x4080] ;  /* 0x00408000d80c783b */ /* 0x000ff00000004200 */
[----:B------:R-:W1:Y:S08]  /*11620*/  SHFL.BFLY PT, R4, R11, 0x1, 0x1f ;  /* 0x0c201f000b047f89 */ /* 0x000e7000000e0000 */
[----:B------:R-:W2:Y:S01]  /*11630*/  SHFL.BFLY PT, R5, R6, 0x1, 0x1f ;  /* 0x0c201f0006057f89 */ /* 0x000ea200000e0000 */
[----:B-1----:R-:W-:Y:S05]  /*11640*/  FMNMX.FTZ R0, R11, R4, !PT ;  /* 0x000000040b007209 */ /* 0x002fea0007810000 */
[C---:B------:R-:W-:Y:S02]  /*11650*/  FADD.FTZ R4, -R0.reuse, R157 ;  /* 0x0000009d00047221 */ /* 0x040fe40000010100 */
[----:B------:R-:W-:Y:S01]  /*11660*/  FMUL.FTZ R187, R0, c[0x0][0x2d0] ;  /* 0x0000b40000bb7a20 */ /* 0x000fe20000410000 */
[----:B--2---:R-:W-:Y:S01]  /*11670*/  FMNMX.FTZ R157, R6, R5, !PT ;  /* 0x00000005069d7209 */ /* 0x004fe20007810000 */
[----:B------:R-:W-:Y:S02]  /*11680*/  FMUL.FTZ R156, R4, c[0x0][0x2d0] ;  /* 0x0000b400049c7a20 */ /* 0x000fe40000410000 */
[----:B------:R-:W-:Y:S02]  /*11690*/  FFMA.FTZ R183, R177, c[0x0][0x2d0], -R187 ;  /* 0x0000b400b1b77a23 */ /* 0x000fe400000108bb */
[C---:B------:R-:W-:Y:S02]  /*116a0*/  FMUL.FTZ R185, R157.reuse, c[0x0][0x2d0] ;  /* 0x0000b4009db97a20 */ /* 0x040fe40000410000 */
[----:B------:R-:W-:Y:S01]  /*116b0*/  FADD.FTZ R4, -R157, R2 ;  /* 0x000000029d047221 */ /* 0x000fe20000010100 */
[----:B------:R-:W1:Y:S01]  /*116c0*/  MUFU.EX2 R156, R156 ;  /* 0x0000009c009c7308 */ /* 0x000e620000000800 */
[--C-:B------:R-:W-:Y:S02]  /*116d0*/  FFMA.FTZ R179, R175, c[0x0][0x2d0], -R185.reuse ;  /* 0x0000b400afb37a23 */ /* 0x100fe400000108b9 */
[----:B------:R-:W-:Y:S02]  /*116e0*/  FFMA.FTZ R177, R10, c[0x0][0x2d0], -R185 ;  /* 0x0000b4000ab17a23 */ /* 0x000fe400000108b9 */
[----:B------:R-:W-:Y:S02]  /*116f0*/  FMUL.FTZ R2, R4, c[0x0][0x2d0] ;  /* 0x0000b40004027a20 */ /* 0x000fe40000410000 */
[--C-:B------:R-:W-:Y:S02]  /*11700*/  FFMA.FTZ R182, R178, c[0x0][0x2d0], -R187.reuse ;  /* 0x0000b400b2b67a23 */ /* 0x100fe400000108bb */
[--C-:B------:R-:W-:Y:S01]  /*11710*/  FFMA.FTZ R181, R180, c[0x0][0x2d0], -R187.reuse ;  /* 0x0000b400b4b57a23 */ /* 0x100fe200000108bb */
[----:B------:R-:W-:Y:S01]  /*11720*/  MUFU.EX2 R183, R183 ;  /* 0x000000b700b77308 */ /* 0x000fe20000000800 */
[----:B------:R-:W-:Y:S02]  /*11730*/  FFMA.FTZ R180, R9, c[0x0][0x2d0], -R187 ;  /* 0x0000b40009b47a23 */ /* 0x000fe400000108bb */
[--C-:B------:R-:W-:Y:S02]  /*11740*/  FFMA.FTZ R178, R176, c[0x0][0x2d0], -R185.reuse ;  /* 0x0000b400b0b27a23 */ /* 0x100fe400000108b9 */
[----:B------:R-:W-:Y:S02]  /*11750*/  FFMA.FTZ R176, R8, c[0x0][0x2d0], -R185 ;  /* 0x0000b40008b07a23 */ /* 0x000fe400000108b9 */
[--C-:B------:R-:W-:Y:S02]  /*11760*/  FFMA.FTZ R189, R173, c[0x0][0x2d0], -R187.reuse ;  /* 0x0000b400adbd7a23 */ /* 0x100fe400000108bb */
[----:B------:R-:W-:Y:S01]  /*11770*/  FFMA.FTZ R194, R171, c[0x0][0x2d0], -R187 ;  /* 0x0000b400abc27a23 */ /* 0x000fe200000108bb */
[----:B------:R-:W2:Y:S01]  /*11780*/  MUFU.EX2 R2, R2 ;  /* 0x0000000200027308 */ /* 0x000ea20000000800 */
[----:B------:R-:W-:Y:S02]  /*11790*/  FFMA.FTZ R191, R169, c[0x0][0x2d0], -R185 ;  /* 0x0000b400a9bf7a23 */ /* 0x000fe400000108b9 */
[--C-:B------:R-:W-:Y:S02]  /*117a0*/  FFMA.FTZ R195, R174, c[0x0][0x2d0], -R187.reuse ;  /* 0x0000b400aec37a23 */ /* 0x100fe400000108bb */
[C---:B-1----:R-:W-:Y:S02]  /*117b0*/  FMUL.FTZ R4, R156.reuse, R152 ;  /* 0x000000989c047220 */ /* 0x042fe40000410000 */
[C---:B------:R-:W-:Y:S02]  /*117c0*/  FMUL.FTZ R5, R156.reuse, R153 ;  /* 0x000000999c057220 */ /* 0x040fe40000410000 */
[C---:B------:R-:W-:Y:S01]  /*117d0*/  FMUL.FTZ R8, R156.reuse, R148 ;  /* 0x000000949c087220 */ /* 0x040fe20000410000 */
[----:B------:R-:W1:Y:S01]  /*117e0*/  MUFU.EX2 R182, R182 ;  /* 0x000000b600b67308 */ /* 0x000e620000000800 */
[C---:B------:R-:W-:Y:S02]  /*117f0*/  FMUL.FTZ R9, R156.reuse, R149 ;  /* 0x000000959c097220 */ /* 0x040fe40000410000 */
[C---:B------:R-:W-:Y:S02]  /*11800*/  FMUL.FTZ R16, R156.reuse, R140 ;  /* 0x0000008c9c107220 */ /* 0x040fe40000410000 */
[C---:B------:R-:W-:Y:S02]  /*11810*/  FMUL.FTZ R17, R156.reuse, R141 ;  /* 0x0000008d9c117220 */ /* 0x040fe40000410000 */
[C---:B------:R-:W-:Y:S02]  /*11820*/  FMUL.FTZ R24, R156.reuse, R132 ;  /* 0x000000849c187220 */ /* 0x040fe40000410000 */
[----:B------:R-:W-:Y:S01]  /*11830*/  FMUL.FTZ R25, R156, R133 ;  /* 0x000000859c197220 */ /* 0x000fe20000410000 */
[----:B------:R-:W-:Y:S01]  /*11840*/  MUFU.EX2 R181, R181 ;  /* 0x000000b500b57308 */ /* 0x000fe20000000800 */
[----:B------:R-:W-:Y:S02]  /*11850*/  FFMA.FTZ R193, R172, c[0x0][0x2d0], -R187 ;  /* 0x0000b400acc17a23 */ /* 0x000fe400000108bb */
[----:B------:R-:W-:Y:S01]  /*11860*/  LDSM.16.MT88.4 R172, [R216+0x7880] ;  /* 0x00788000d8ac783b */ /* 0x000fe20000004200 */
[C---:B--2---:R-:W-:Y:S02]  /*11870*/  FMUL.FTZ R6, R2.reuse, R154 ;  /* 0x0000009a02067220 */ /* 0x044fe40000410000 */
[C---:B------:R-:W-:Y:S02]  /*11880*/  FMUL.FTZ R7, R2.reuse, R155 ;  /* 0x0000009b02077220 */ /* 0x040fe40000410000 */
[C---:B------:R-:W-:Y:S02]  /*11890*/  FMUL.FTZ R10, R2.reuse, R150 ;  /* 0x00000096020a7220 */ /* 0x040fe40000410000 */
[----:B------:R-:W2:Y:S01]  /*118a0*/  MUFU.EX2 R180, R180 ;  /* 0x000000b400b47308 */ /* 0x000ea20000000800 */
[C---:B------:R-:W-:Y:S02]  /*118b0*/  FMUL.FTZ R11, R2.reuse, R151 ;  /* 0x00000097020b7220 */ /* 0x040fe40000410000 */
[----:B------:R-:W-:Y:S01]  /*118c0*/  FMUL.FTZ R18, R2, R142 ;  /* 0x0000008e02127220 */ /* 0x000fe20000410000 */
[----:B-1----:R-:W-:Y:S01]  /*118d0*/  F2FP.PACK_AB R152, R182, R183 ;  /* 0x000000b7b698723e */ /* 0x002fe200000000ff */
[C---:B------:R-:W-:Y:S01]  /*118e0*/  FMUL.FTZ R19, R2.reuse, R143 ;  /* 0x0000008f02137220 */ /* 0x040fe20000410000 */
[----:B------:R-:W-:Y:S01]  /*118f0*/  LDSM.16.MT88.4 R148, [R213+0x4880] ;  /* 0x00488000d594783b */ /* 0x000fe20000004200 */
[C---:B------:R-:W-:Y:S02]  /*11900*/  FMUL.FTZ R26, R2.reuse, R134 ;  /* 0x00000086021a7220 */ /* 0x040fe40000410000 */
[----:B------:R-:W-:Y:S01]  /*11910*/  FMUL.FTZ R27, R2, R135 ;  /* 0x00000087021b7220 */ /* 0x000fe20000410000 */
[----:B------:R-:W-:Y:S01]  /*11920*/  MUFU.EX2 R179, R179 ;  /* 0x000000b300b37308 */ /* 0x000fe20000000800 */
[--C-:B------:R-:W-:Y:S02]  /*11930*/  FFMA.FTZ R197, R170, c[0x0][0x2d0], -R185.reuse ;  /* 0x0000b400aac57a23 */ /* 0x100fe400000108b9 */
[--C-:B------:R-:W-:Y:S01]  /*11940*/  FFMA.FTZ R199, R168, c[0x0][0x2d0], -R185.reuse ;  /* 0x0000b400a8c77a23 */ /* 0x100fe200000108b9 */
[----:B------:R-:W-:Y:S01]  /*11950*/  LDSM.16.MT88.4 R132, [R214+0x5880] ;  /* 0x00588000d684783b */ /* 0x000fe20000004200 */
[C---:B------:R-:W-:Y:S02]  /*11960*/  FMUL.FTZ R28, R156.reuse, R28 ;  /* 0x0000001c9c1c7220 */ /* 0x040fe40000410000 */
[----:B------:R-:W-:Y:S02]  /*11970*/  FMUL.FTZ R29, R156, R29 ;  /* 0x0000001d9c1d7220 */ /* 0x000fe40000410000 */
[C---:B------:R-:W-:Y:S01]  /*11980*/  FMUL.FTZ R30, R2.reuse, R30 ;  /* 0x0000001e021e7220 */ /* 0x040fe20000410000 */
[----:B------:R-:W1:Y:S01]  /*11990*/  MUFU.EX2 R178, R178 ;  /* 0x000000b200b27308 */ /* 0x000e620000000800 */
[----:B------:R-:W-:Y:S01]  /*119a0*/  FMUL.FTZ R31, R2, R31 ;  /* 0x0000001f021f7220 */ /* 0x000fe20000410000 */
[----:B------:R-:W-:Y:S01]  /*119b0*/  LDSM.16.MT88.4 R140, [R213+0x5880] ;  /* 0x00588000d58c783b */ /* 0x000fe20000004200 */
[----:B------:R-:W-:Y:S01]  /*119c0*/  FMUL.FTZ R32, R156, R32 ;  /* 0x000000209c207220 */ /* 0x000fe20000410000 */
[----:B--2---:R-:W-:Y:S01]  /*119d0*/  F2FP.PACK_AB R154, R180, R181 ;  /* 0x000000b5b49a723e */ /* 0x004fe200000000ff */
[----:B------:R-:W-:Y:S02]  /*119e0*/  FMUL.FTZ R33, R156, R33 ;  /* 0x000000219c217220 */ /* 0x000fe40000410000 */
[C---:B------:R-:W-:Y:S02]  /*119f0*/  FMUL.FTZ R34, R2.reuse, R34 ;  /* 0x0000002202227220 */ /* 0x040fe40000410000 */
[----:B------:R-:W-:Y:S01]  /*11a00*/  FMUL.FTZ R35, R2, R35 ;  /* 0x0000002302237220 */ /* 0x000fe20000410000 */
[----:B------:R-:W-:Y:S01]  /*11a10*/  MUFU.EX2 R177, R177 ;  /* 0x000000b100b17308 */ /* 0x000fe20000000800 */
[----:B------:R-:W-:Y:S01]  /*11a20*/  LDSM.16.MT88.4 R168, [R212+0x6080] ;  /* 0x00608000d4a8783b */ /* 0x000fe20000004200 */
[C---:B------:R-:W-:Y:S02]  /*11a30*/  FMUL.FTZ R36, R156.reuse, R36 ;  /* 0x000000249c247220 */ /* 0x040fe40000410000 */
[----:B------:R-:W-:Y:S02]  /*11a40*/  FMUL.FTZ R37, R156, R37 ;  /* 0x000000259c257220 */ /* 0x000fe40000410000 */
[C---:B------:R-:W-:Y:S02]  /*11a50*/  FMUL.FTZ R38, R2.reuse, R38 ;  /* 0x0000002602267220 */ /* 0x040fe40000410000 */
[----:B------:R-:W-:Y:S02]  /*11a60*/  FMUL.FTZ R39, R2, R39 ;  /* 0x0000002702277220 */ /* 0x000fe40000410000 */
[----:B------:R-:W2:Y:S01]  /*11a70*/  MUFU.EX2 R176, R176 ;  /* 0x000000b000b07308 */ /* 0x000ea20000000800 */
[C---:B------:R-:W-:Y:S02]  /*11a80*/  FMUL.FTZ R40, R156.reuse, R40 ;  /* 0x000000289c287220 */ /* 0x040fe40000410000 */
[----:B------:R-:W-:Y:S01]  /*11a90*/  FMUL.FTZ R41, R156, R41 ;  /* 0x000000299c297220 */ /* 0x000fe20000410000 */
[----:B-1----:R-:W-:Y:S01]  /*11aa0*/  F2FP.PACK_AB R153, R178, R179 ;  /* 0x000000b3b299723e */ /* 0x002fe200000000ff */
[C---:B------:R-:W-:Y:S02]  /*11ab0*/  FMUL.FTZ R42, R2.reuse, R42 ;  /* 0x0000002a022a7220 */ /* 0x040fe40000410000 */
[----:B------:R-:W-:Y:S02]  /*11ac0*/  FMUL.FTZ R43, R2, R43 ;  /* 0x0000002b022b7220 */ /* 0x000fe40000410000 */
[C---:B------:R-:W-:Y:S01]  /*11ad0*/  FMUL.FTZ R44, R156.reuse, R44 ;  /* 0x0000002c9c2c7220 */ /* 0x040fe20000410000 */
[----:B------:R-:W-:Y:S01]  /*11ae0*/  MUFU.EX2 R189, R189 ;  /* 0x000000bd00bd7308 */ /* 0x000fe20000000800 */
[----:B------:R-:W-:Y:S02]  /*11af0*/  FMUL.FTZ R45, R156, R45 ;  /* 0x0000002d9c2d7220 */ /* 0x000fe40000410000 */
[C---:B------:R-:W-:Y:S02]  /*11b00*/  FMUL.FTZ R46, R2.reuse, R46 ;  /* 0x0000002e022e7220 */ /* 0x040fe40000410000 */
[----:B------:R-:W-:Y:S02]  /*11b10*/  FMUL.FTZ R47, R2, R47 ;  /* 0x0000002f022f7220 */ /* 0x000fe40000410000 */
[C---:B------:R-:W-:Y:S02]  /*11b20*/  FMUL.FTZ R48, R156.reuse, R48 ;  /* 0x000000309c307220 */ /* 0x040fe40000410000 */
[----:B------:R-:W-:Y:S01]  /*11b30*/  FMUL.FTZ R49, R156, R49 ;  /* 0x000000319c317220 */ /* 0x000fe20000410000 */
[----:B------:R-:W1:Y:S01]  /*11b40*/  MUFU.EX2 R194, R194 ;  /* 0x000000c200c27308 */ /* 0x000e620000000800 */
[C---:B------:R-:W-:Y:S02]  /*11b50*/  FMUL.FTZ R50, R2.reuse, R50 ;  /* 0x0000003202327220 */ /* 0x040fe40000410000 */
[----:B------:R-:W-:Y:S01]  /*11b60*/  FMUL.FTZ R51, R2, R51 ;  /* 0x0000003302337220 */ /* 0x000fe20000410000 */
[----:B--2---:R-:W-:Y:S01]  /*11b70*/  F2FP.PACK_AB R155, R176, R177 ;  /* 0x000000b1b09b723e */ /* 0x004fe200000000ff */
[C---:B------:R-:W-:Y:S02]  /*11b80*/  FMUL.FTZ R52, R156.reuse, R52 ;  /* 0x000000349c347220 */ /* 0x040fe40000410000 */
[----:B------:R-:W-:Y:S02]  /*11b90*/  FMUL.FTZ R53, R156, R53 ;  /* 0x000000359c357220 */ /* 0x000fe40000410000 */
[C---:B------:R-:W-:Y:S01]  /*11ba0*/  FMUL.FTZ R54, R2.reuse, R54 ;  /* 0x0000003602367220 */ /* 0x040fe20000410000 */
[----:B------:R-:W-:Y:S01]  /*11bb0*/  MUFU.EX2 R191, R191 ;  /* 0x000000bf00bf7308 */ /* 0x000fe20000000800 */
[C---:B------:R-:W-:Y:S05]  /*11bc0*/  HMMA.16816.F32 R4, R152.reuse, R12, R4 ;  /* 0x0000000c9804723c */ /* 0x040fea0000001804 */
[----:B------:R-:W-:Y:S02]  /*11bd0*/  FMUL.FTZ R55, R2, R55 ;  /* 0x0000003702377220 */ /* 0x000fe40000410000 */
[C---:B------:R-:W-:Y:S01]  /*11be0*/  FMUL.FTZ R12, R156.reuse, R144 ;  /* 0x000000909c0c7220 */ /* 0x040fe20000410000 */
[C---:B------:R-:W-:Y:S01]  /*11bf0*/  HMMA.16816.F32 R8, R152.reuse, R14, R8 ;  /* 0x0000000e9808723c */ /* 0x040fe20000001808 */
[----:B------:R-:W-:Y:S03]  /*11c00*/  MUFU.EX2 R195, R195 ;  /* 0x000000c300c37308 */ /* 0x000fe60000000800 */
[C---:B------:R-:W-:Y:S02]  /*11c10*/  FMUL.FTZ R13, R156.reuse, R145 ;  /* 0x000000919c0d7220 */ /* 0x040fe40000410000 */
[----:B------:R-:W-:Y:S02]  /*11c20*/  FMUL.FTZ R56, R156, R56 ;  /* 0x000000389c387220 */ /* 0x000fe40000410000 */
[C---:B------:R-:W-:Y:S03]  /*11c30*/  FMUL.FTZ R14, R2.reuse, R146 ;  /* 0x00000092020e7220 */ /* 0x040fe60000410000 */
[----:B------:R-:W2:Y:S01]  /*11c40*/  MUFU.EX2 R193, R193 ;  /* 0x000000c100c17308 */ /* 0x000ea20000000800 */
[----:B------:R-:W-:Y:S02]  /*11c50*/  FMUL.FTZ R15, R2, R147 ;  /* 0x00000093020f7220 */ /* 0x000fe40000410000 */
[----:B------:R-:W3:Y:S01]  /*11c60*/  LDSM.16.MT88.4 R144, [R212+0x4080] ;  /* 0x00408000d490783b */ /* 0x000ee20000004200 */
[----:B------:R-:W-:Y:S02]  /*11c70*/  FMUL.FTZ R57, R156, R57 ;  /* 0x000000399c397220 */ /* 0x000fe40000410000 */
[C---:B------:R-:W-:Y:S02]  /*11c80*/  FMUL.FTZ R58, R2.reuse, R58 ;  /* 0x0000003a023a7220 */ /* 0x040fe40000410000 */
[C---:B------:R-:W-:Y:S02]  /*11c90*/  HMMA.16816.F32 R12, R152.reuse, R20, R12 ;  /* 0x00000014980c723c */ /* 0x040fe4000000180c */
[----:B------:R-:W-:Y:S01]  /*11ca0*/  MUFU.EX2 R197, R197 ;  /* 0x000000c500c57308 */ /* 0x000fe20000000800 */
[----:B------:R-:W-:Y:S02]  /*11cb0*/  FMUL.FTZ R59, R2, R59 ;  /* 0x0000003b023b7220 */ /* 0x000fe40000410000 */
[C---:B------:R-:W-:Y:S02]  /*11cc0*/  FMUL.FTZ R60, R156.reuse, R60 ;  /* 0x0000003c9c3c7220 */ /* 0x040fe40000410000 */
[C---:B------:R-:W-:Y:S01]  /*11cd0*/  FMUL.FTZ R20, R156.reuse, R136 ;  /* 0x000000889c147220 */ /* 0x040fe20000410000 */
[C---:B------:R-:W-:Y:S04]  /*11ce0*/  HMMA.16816.F32 R16, R152.reuse, R22, R16 ;  /* 0x000000169810723c */ /* 0x040fe80000001810 */
[C---:B------:R-:W-:Y:S01]  /*11cf0*/  FMUL.FTZ R21, R156.reuse, R137 ;  /* 0x000000899c157220 */ /* 0x040fe20000410000 */
[----:B------:R-:W-:Y:S01]  /*11d00*/  MUFU.EX2 R199, R199 ;  /* 0x000000c700c77308 */ /* 0x000fe20000000800 */
[----:B------:R-:W-:Y:S02]  /*11d10*/  FMUL.FTZ R61, R156, R61 ;  /* 0x0000003d9c3d7220 */ /* 0x000fe40000410000 */
[C---:B------:R-:W-:Y:S04]  /*11d20*/  FMUL.FTZ R22, R2.reuse, R138 ;  /* 0x0000008a02167220 */ /* 0x040fe80000410000 */
[C---:B------:R-:W-:Y:S02]  /*11d30*/  FMUL.FTZ R23, R2.reuse, R139 ;  /* 0x0000008b02177220 */ /* 0x040fe40000410000 */
[----:B------:R-:W4:Y:S01]  /*11d40*/  LDSM.16.MT88.4 R136, [R216+0x5880] ;  /* 0x00588000d888783b */ /* 0x000f220000004200 */
[C---:B------:R-:W-:Y:S02]  /*11d50*/  FMUL.FTZ R62, R2.reuse, R62 ;  /* 0x0000003e023e7220 */ /* 0x040fe40000410000 */
[----:B------:R-:W-:Y:S02]  /*11d60*/  FMUL.FTZ R63, R2, R63 ;  /* 0x0000003f023f7220 */ /* 0x000fe40000410000 */
[C---:B------:R-:W-:Y:S03]  /*11d70*/  HMMA.16816.F32 R20, R152.reuse, R160, R20 ;  /* 0x000000a09814723c */ /* 0x040fe60000001814 */
[C---:B------:R-:W-:Y:S02]  /*11d80*/  FMUL.FTZ R64, R156.reuse, R64 ;  /* 0x000000409c407220 */ /* 0x040fe40000410000 */
[----:B------:R-:W-:Y:S02]  /*11d90*/  FMUL.FTZ R65, R156, R65 ;  /* 0x000000419c417220 */ /* 0x000fe40000410000 */
[C---:B------:R-:W-:Y:S01]  /*11da0*/  FMUL.FTZ R66, R2.reuse, R66 ;  /* 0x0000004202427220 */ /* 0x040fe20000410000 */
[C---:B------:R-:W-:Y:S01]  /*11db0*/  HMMA.16816.F32 R24, R152.reuse, R162, R24 ;  /* 0x000000a29818723c */ /* 0x040fe20000001818 */
[----:B------:R-:W-:Y:S03]  /*11dc0*/  LDSM.16.MT88.4 R160, [R212+0x4880] ;  /* 0x00488000d4a0783b */ /* 0x000fe60000004200 */
[----:B------:R-:W-:Y:S02]  /*11dd0*/  FMUL.FTZ R67, R2, R67 ;  /* 0x0000004302437220 */ /* 0x000fe40000410000 */
[C---:B------:R-:W-:Y:S02]  /*11de0*/  FMUL.FTZ R68, R156.reuse, R68 ;  /* 0x000000449c447220 */ /* 0x040fe40000410000 */
[C---:B---3--:R-:W-:Y:S04]  /*11df0*/  HMMA.16816.F32 R28, R152.reuse, R144, R28 ;  /* 0x00000090981c723c */ /* 0x048fe8000000181c */
[----:B------:R-:W-:Y:S02]  /*11e00*/  FMUL.FTZ R69, R156, R69 ;  /* 0x000000459c457220 */ /* 0x000fe40000410000 */
[C---:B------:R-:W-:Y:S02]  /*11e10*/  FMUL.FTZ R70, R2.reuse, R70 ;  /* 0x0000004602467220 */ /* 0x040fe40000410000 */
[C---:B------:R-:W-:Y:S01]  /*11e20*/  HMMA.16816.F32 R32, R152.reuse, R146, R32 ;  /* 0x000000929820723c */ /* 0x040fe20000001820 */
[----:B------:R-:W-:Y:S03]  /*11e30*/  LDSM.16.MT88.4 R144, [R214+0x4880] ;  /* 0x00488000d690783b */ /* 0x000fe60000004200 */
        /* <DEDUP_REMOVED lines=8> */
[----:B------:R-:W3:Y:S03]  /*11ec0*/  LDSM.16.MT88.4 R136, [R212+0x5880] ;  /* 0x00588000d488783b */ /* 0x000ee60000004200 */
[----:B------:R-:W-:Y:S02]  /*11ed0*/  FMUL.FTZ R77, R156, R77 ;  /* 0x0000004d9c4d7220 */ /* 0x000fe40000410000 */
[C---:B------:R-:W-:Y:S02]  /*11ee0*/  FMUL.FTZ R78, R2.reuse, R78 ;  /* 0x0000004e024e7220 */ /* 0x040fe40000410000 */
[C---:B------:R-:W-:Y:S04]  /*11ef0*/  HMMA.16816.F32 R44, R152.reuse, R132, R44 ;  /* 0x00000084982c723c */ /* 0x040fe8000000182c */
[----:B------:R-:W-:Y:S02]  /*11f00*/  FMUL.FTZ R79, R2, R79 ;  /* 0x0000004f024f7220 */ /* 0x000fe40000410000 */
[C---:B------:R-:W-:Y:S02]  /*11f10*/  FMUL.FTZ R80, R156.reuse, R80 ;  /* 0x000000509c507220 */ /* 0x040fe40000410000 */
[C---:B------:R-:W-:Y:S01]  /*11f20*/  HMMA.16816.F32 R48, R152.reuse, R134, R48 ;  /* 0x000000869830723c */ /* 0x040fe20000001830 */
[----:B------:R-:W4:Y:S03]  /*11f30*/  LDSM.16.MT88.4 R132, [R216+0x7080] ;  /* 0x00708000d884783b */ /* 0x000f260000004200 */
[----:B------:R-:W-:Y:S02]  /*11f40*/  FMUL.FTZ R81, R156, R81 ;  /* 0x000000519c517220 */ /* 0x000fe40000410000 */
[C---:B------:R-:W-:Y:S02]  /*11f50*/  FMUL.FTZ R82, R2.reuse, R82 ;  /* 0x0000005202527220 */ /* 0x040fe40000410000 */
[C---:B------:R-:W-:Y:S04]  /*11f60*/  HMMA.16816.F32 R52, R152.reuse, R140, R52 ;  /* 0x0000008c9834723c */ /* 0x040fe80000001834 */
[----:B------:R-:W-:Y:S02]  /*11f70*/  FMUL.FTZ R83, R2, R83 ;  /* 0x0000005302537220 */ /* 0x000fe40000410000 */
[C---:B------:R-:W-:Y:S02]  /*11f80*/  FMUL.FTZ R84, R156.reuse, R84 ;  /* 0x000000549c547220 */ /* 0x040fe40000410000 */
[C---:B------:R-:W-:Y:S01]  /*11f90*/  HMMA.16816.F32 R56, R152.reuse, R142, R56 ;  /* 0x0000008e9838723c */ /* 0x040fe20000001838 */
[----:B------:R-:W5:Y:S03]  /*11fa0*/  LDSM.16.MT88.4 R140, [R214+0x7080] ;  /* 0x00708000d68c783b */ /* 0x000f660000004200 */
[----:B------:R-:W-:Y:S02]  /*11fb0*/  FMUL.FTZ R85, R156, R85 ;  /* 0x000000559c557220 */ /* 0x000fe40000410000 */
[C---:B------:R-:W-:Y:S02]  /*11fc0*/  FMUL.FTZ R86, R2.reuse, R86 ;  /* 0x0000005602567220 */ /* 0x040fe40000410000 */
[----:B------:R-:W-:Y:S01]  /*11fd0*/  FMUL.FTZ R87, R2, R87 ;  /* 0x0000005702577220 */ /* 0x000fe20000410000 */
[C---:B---3--:R-:W-:Y:S03]  /*11fe0*/  HMMA.16816.F32 R60, R152.reuse, R136, R60 ;  /* 0x00000088983c723c */ /* 0x048fe6000000183c */
[C---:B------:R-:W-:Y:S02]  /*11ff0*/  FMUL.FTZ R88, R156.reuse, R88 ;  /* 0x000000589c587220 */ /* 0x040fe40000410000 */
[----:B------:R-:W-:Y:S02]  /*12000*/  FMUL.FTZ R89, R156, R89 ;  /* 0x000000599c597220 */ /* 0x000fe40000410000 */
[C---:B------:R-:W-:Y:S01]  /*12010*/  FMUL.FTZ R90, R2.reuse, R90 ;  /* 0x0000005a025a7220 */ /* 0x040fe20000410000 */
        /* <DEDUP_REMOVED lines=9> */
[----:B------:R-:W-:Y:S02]  /*120b0*/  FMUL.FTZ R95, R2, R95 ;  /* 0x0000005f025f7220 */ /* 0x000fe40000410000 */
[C---:B------:R-:W-:Y:S02]  /*120c0*/  FMUL.FTZ R96, R156.reuse, R96 ;  /* 0x000000609c607220 */ /* 0x040fe40000410000 */
[C---:B-----5:R-:W-:Y:S04]  /*120d0*/  HMMA.16816.F32 R76, R152.reuse, R140, R76 ;  /* 0x0000008c984c723c */ /* 0x060fe8000000184c */
        /* <DEDUP_REMOVED lines=37> */
[----:B------:R-:W-:Y:S02]  /*12330*/  FFMA.FTZ R198, R198, c[0x0][0x2d0], -R185 ;  /* 0x0000b400c6c67a23 */ /* 0x000fe400000108b9 */
[C---:B------:R-:W-:Y:S03]  /*12340*/  FMUL.FTZ R120, R156.reuse, R120 ;  /* 0x000000789c787220 */ /* 0x040fe60000410000 */
[C---:B----4-:R-:W-:Y:S01]  /*12350*/  HMMA.16816.F32 R116, R152.reuse, R132, R116 ;  /* 0x000000849874723c */ /* 0x050fe20000001874 */
[----:B------:R-:W4:Y:S02]  /*12360*/  MUFU.EX2 R198, R198 ;  /* 0x000000c600c67308 */ /* 0x000f240000000800 */
[----:B------:R-:W-:Y:S02]  /*12370*/  FMUL.FTZ R121, R156, R121 ;  /* 0x000000799c797220 */ /* 0x000fe40000410000 */
[C---:B------:R-:W-:Y:S02]  /*12380*/  FMUL.FTZ R122, R2.reuse, R122 ;  /* 0x0000007a027a7220 */ /* 0x040fe40000410000 */
[----:B------:R-:W-:Y:S01]  /*12390*/  FMUL.FTZ R123, R2, R123 ;  /* 0x0000007b027b7220 */ /* 0x000fe20000410000 */
[----:B-1----:R-:W-:Y:S01]  /*123a0*/  F2FP.PACK_AB R132, R194, R189 ;  /* 0x000000bdc284723e */ /* 0x002fe200000000ff */
[C---:B------:R-:W-:Y:S03]  /*123b0*/  FMUL.FTZ R124, R156.reuse, R124 ;  /* 0x0000007c9c7c7220 */ /* 0x040fe60000410000 */
[----:B------:R-:W-:Y:S02]  /*123c0*/  FMUL.FTZ R125, R156, R125 ;  /* 0x0000007d9c7d7220 */ /* 0x000fe40000410000 */
[C---:B------:R-:W-:Y:S03]  /*123d0*/  HMMA.16816.F32 R120, R152.reuse, R134, R120 ;  /* 0x000000869878723c */ /* 0x040fe60000001878 */
[C---:B------:R-:W-:Y:S02]  /*123e0*/  FMUL.FTZ R126, R2.reuse, R126 ;  /* 0x0000007e027e7220 */ /* 0x040fe40000410000 */
[----:B------:R-:W-:Y:S02]  /*123f0*/  FMUL.FTZ R127, R2, R127 ;  /* 0x0000007f027f7220 */ /* 0x000fe40000410000 */
[C---:B------:R-:W-:Y:S01]  /*12400*/  FMUL.FTZ R128, R156.reuse, R128 ;  /* 0x000000809c807220 */ /* 0x040fe20000410000 */
[----:B--2---:R-:W-:Y:S01]  /*12410*/  F2FP.PACK_AB R134, R193, R195 ;  /* 0x000000c3c186723e */ /* 0x004fe200000000ff */
[----:B------:R-:W-:Y:S03]  /*12420*/  FMUL.FTZ R129, R156, R129 ;  /* 0x000000819c817220 */ /* 0x000fe60000410000 */
[C---:B-----5:R-:W-:Y:S03]  /*12430*/  HMMA.16816.F32 R124, R152.reuse, R140, R124 ;  /* 0x0000008c987c723c */ /* 0x060fe6000000187c */
[----:B------:R-:W-:Y:S01]  /*12440*/  FMUL.FTZ R130, R2, R130 ;  /* 0x0000008202827220 */ /* 0x000fe20000410000 */
[----:B----4-:R-:W-:Y:S01]  /*12450*/  F2FP.PACK_AB R133, R198, R191 ;  /* 0x000000bfc685723e */ /* 0x010fe200000000ff */
[----:B------:R-:W-:Y:S01]  /*12460*/  FMUL.FTZ R131, R2, R131 ;  /* 0x0000008302837220 */ /* 0x000fe20000410000 */
[----:B------:R-:W-:Y:S01]  /*12470*/  F2FP.PACK_AB R135, R199, R197 ;  /* 0x000000c5c787723e */ /* 0x000fe200000000ff */
[--C-:B------:R-:W-:Y:S02]  /*12480*/  FFMA.FTZ R196, R196, c[0x0][0x2d0], -R187.reuse ;  /* 0x0000b400c4c47a23 */ /* 0x100fe400000108bb */
[----:B------:R-:W-:Y:S03]  /*12490*/  FFMA.FTZ R192, R192, c[0x0][0x2d0], -R187 ;  /* 0x0000b400c0c07a23 */ /* 0x000fe600000108bb */
[----:B------:R-:W-:Y:S01]  /*124a0*/  HMMA.16816.F32 R128, R152, R142, R128 ;  /* 0x0000008e9880723c */ /* 0x000fe20000001880 */
[----:B------:R-:W1:Y:S01]  /*124b0*/  LDSM.16.MT88.4 R140, [R216+0x6080] ;  /* 0x00608000d88c783b */ /* 0x000e620000004200 */
[----:B------:R-:W-:Y:S01]  /*124c0*/  MUFU.EX2 R196, R196 ;  /* 0x000000c400c47308 */ /* 0x000fe20000000800 */
[--C-:B------:R-:W-:Y:S02]  /*124d0*/  FFMA.FTZ R190, R190, c[0x0][0x2d0], -R185.reuse ;  /* 0x0000b400bebe7a23 */ /* 0x100fe400000108b9 */
[----:B------:R-:W-:Y:S02]  /*124e0*/  FFMA.FTZ R188, R188, c[0x0][0x2d0], -R185 ;  /* 0x0000b400bcbc7a23 */ /* 0x000fe400000108b9 */
        /* <DEDUP_REMOVED lines=12> */
[----:B------:R-:W-:Y:S01]  /*125b0*/  FFMA.FTZ R179, R2, R243, R179 ;  /* 0x000000f302b37223 */ /* 0x000fe200000100b3 */
[----:B------:R-:W-:Y:S01]  /*125c0*/  MOV R2, R157 ;  /* 0x0000009d00027202 */ /* 0x000fe20000000f00 */
[----:B------:R-:W-:Y:S02]  /*125d0*/  FADD.FTZ R182, R182, R183 ;  /* 0x000000b7b6b67221 */ /* 0x000fe40000010000 */
[C---:B------:R-:W-:Y:S01]  /*125e0*/  HMMA.16816.F32 R16, R132.reuse, R146, R16 ;  /* 0x000000928410723c */ /* 0x040fe20000001810 */
[----:B------:R-:W5:Y:S01]  /*125f0*/  LDSM.16.MT88.4 R144, [R213+0x7880] ;  /* 0x00788000d590783b */ /* 0x000f620000004200 */
[----:B------:R-:W1:Y:S02]  /*12600*/  MUFU.EX2 R188, R188 ;  /* 0x000000bc00bc7308 */ /* 0x000e640000000800 */
[----:B------:R-:W-:Y:S02]  /*12610*/  FADD.FTZ R178, R178, R179 ;  /* 0x000000b3b2b27221 */ /* 0x000fe40000010000 */
[----:B------:R-:W-:Y:S02]  /*12620*/  FADD.FTZ R181, R181, R182 ;  /* 0x000000b6b5b57221 */ /* 0x000fe40000010000 */
[C---:B------:R-:W-:Y:S04]  /*12630*/  HMMA.16816.F32 R20, R132.reuse, R148, R20 ;  /* 0x000000948414723c */ /* 0x040fe80000001814 */
[----:B------:R-:W-:Y:S01]  /*12640*/  MUFU.EX2 R186, R186 ;  /* 0x000000ba00ba7308 */ /* 0x000fe20000000800 */
[----:B------:R-:W-:Y:S02]  /*12650*/  FADD.FTZ R177, R177, R178 ;  /* 0x000000b2b1b17221 */ /* 0x000fe40000010000 */
[----:B------:R-:W-:Y:S01]  /*12660*/  FADD.FTZ R180, R180, R181 ;  /* 0x000000b5b4b47221 */ /* 0x000fe20000010000 */
[C---:B------:R-:W-:Y:S01]  /*12670*/  HMMA.16816.F32 R24, R132.reuse, R150, R24 ;  /* 0x000000968418723c */ /* 0x040fe20000001818 */
[----:B------:R-:W-:Y:S03]  /*12680*/  LDSM.16.MT88.4 R148, [R216+0x9080] ;  /* 0x00908000d894783b */ /* 0x000fe60000004200 */
[----:B------:R-:W-:Y:S02]  /*12690*/  FADD.FTZ R176, R176, R177 ;  /* 0x000000b1b0b07221 */ /* 0x000fe40000010000 */
[----:B------:R-:W2:Y:S01]  /*126a0*/  MUFU.EX2 R187, R187 ;  /* 0x000000bb00bb7308 */ /* 0x000ea20000000800 */
[----:B------:R-:W-:Y:S01]  /*126b0*/  FADD.FTZ R189, R189, R180 ;  /* 0x000000b4bdbd7221 */ /* 0x000fe20000010000 */
[C---:B------:R-:W-:Y:S04]  /*126c0*/  HMMA.16816.F32 R28, R132.reuse, R160, R28 ;  /* 0x000000a0841c723c */ /* 0x040fe8000000181c */
[----:B------:R-:W-:Y:S02]  /*126d0*/  FADD.FTZ R191, R191, R176 ;  /* 0x000000b0bfbf7221 */ /* 0x000fe40000010000 */
[----:B------:R-:W-:Y:S01]  /*126e0*/  FADD.FTZ R194, R194, R189 ;  /* 0x000000bdc2c27221 */ /* 0x000fe20000010000 */
[----:B---3--:R-:W-:Y:S01]  /*126f0*/  F2FP.PACK_AB R160, R192, R196 ;  /* 0x000000c4c0a0723e */ /* 0x008fe200000000ff */
[C---:B------:R-:W-:Y:S01]  /*12700*/  HMMA.16816.F32 R32, R132.reuse, R162, R32 ;  /* 0x000000a28420723c */ /* 0x040fe20000001820 */
[----:B------:R-:W-:Y:S03]  /*12710*/  MUFU.EX2 R159, R159 ;  /* 0x0000009f009f7308 */ /* 0x000fe60000000800 */
[----:B-1----:R-:W-:Y:S01]  /*12720*/  F2FP.PACK_AB R161, R188, R190 ;  /* 0x000000bebca1723e */ /* 0x002fe200000000ff */
[----:B------:R-:W-:Y:S02]  /*12730*/  FADD.FTZ R198, R198, R191 ;  /* 0x000000bfc6c67221 */ /* 0x000fe40000010000 */
[----:B------:R-:W-:Y:S01]  /*12740*/  FADD.FTZ R194, R195, R194 ;  /* 0x000000c2c3c27221 */ /* 0x000fe20000010000 */
[C---:B------:R-:W-:Y:S03]  /*12750*/  HMMA.16816.F32 R36, R132.reuse, R140, R36 ;  /* 0x0000008c8424723c */ /* 0x040fe60000001824 */
[----:B------:R-:W1:Y:S01]  /*12760*/  MUFU.EX2 R158, R185 ;  /* 0x000000b9009e7308 */ /* 0x000e620000000800 */
[----:B------:R-:W-:Y:S01]  /*12770*/  FADD.FTZ R198, R197, R198 ;  /* 0x000000c6c5c67221 */ /* 0x000fe20000010000 */
[----:B--2---:R-:W-:Y:S01]  /*12780*/  F2FP.PACK_AB R162, R187, R186 ;  /* 0x000000babba2723e */ /* 0x004fe200000000ff */
[----:B------:R-:W-:Y:S02]  /*12790*/  FADD.FTZ R193, R193, R194 ;  /* 0x000000c2c1c17221 */ /* 0x000fe40000010000 */
[C---:B------:R-:W-:Y:S01]  /*127a0*/  HMMA.16816.F32 R40, R132.reuse, R142, R40 ;  /* 0x0000008e8428723c */ /* 0x040fe20000001828 */
[----:B------:R-:W2:Y:S03]  /*127b0*/  LDSM.16.MT88.4 R140, [R212+0x7880] ;  /* 0x00788000d48c783b */ /* 0x000ea60000004200 */
[----:B------:R-:W-:Y:S04]  /*127c0*/  FADD.FTZ R199, R199, R198 ;  /* 0x000000c6c7c77221 */ /* 0x000fe80000010000 */
[C---:B------:R-:W-:Y:S04]  /*127d0*/  HMMA.16816.F32 R44, R132.reuse, R152, R44 ;  /* 0x00000098842c723c */ /* 0x040fe8000000182c */
[----:B------:R-:W-:Y:S04]  /*127e0*/  FADD.FTZ R199, R190, R199 ;  /* 0x000000c7bec77221 */ /* 0x000fe80000010000 */
[C---:B------:R-:W-:Y:S04]  /*127f0*/  HMMA.16816.F32 R48, R132.reuse, R154, R48 ;  /* 0x0000009a8430723c */ /* 0x040fe80000001830 */
[----:B-1----:R-:W-:Y:S01]  /*12800*/  F2FP.PACK_AB R163, R158, R159 ;  /* 0x0000009f9ea3723e */ /* 0x002fe200000000ff */
[----:B------:R-:W-:Y:S03]  /*12810*/  FADD.FTZ R188, R188, R199 ;  /* 0x000000c7bcbc7221 */ /* 0x000fe60000010000 */
[C---:B------:R-:W-:Y:S04]  /*12820*/  HMMA.16816.F32 R52, R132.reuse, R164, R52 ;  /* 0x000000a48434723c */ /* 0x040fe80000001834 */
[----:B------:R-:W-:Y:S04]  /*12830*/  FADD.FTZ R159, R159, R188 ;  /* 0x000000bc9f9f7221 */ /* 0x000fe80000010000 */
[C---:B------:R-:W-:Y:S01]  /*12840*/  HMMA.16816.F32 R56, R132.reuse, R166, R56 ;  /* 0x000000a68438723c */ /* 0x040fe20000001838 */
[----:B------:R-:W-:Y:S03]  /*12850*/  LDSM.16.MT88.4 R164, [R213+0x5080] ;  /* 0x00508000d5a4783b */ /* 0x000fe60000004200 */
[----:B------:R-:W-:Y:S04]  /*12860*/  FADD.FTZ R243, R158, R159 ;  /* 0x0000009f9ef37221 */ /* 0x000fe80000010000 */
        /* <DEDUP_REMOVED lines=8> */
[----:B------:R-:W1:Y:S07]  /*128f0*/  LDSM.16.MT88.4 R136, [R214+0x9080] ;  /* 0x00908000d688783b */ /* 0x000e6e0000004200 */
[C---:B-----5:R-:W-:Y:S08]  /*12900*/  HMMA.16816.F32 R84, R132.reuse, R144, R84 ;  /* 0x000000908454723c */ /* 0x060ff00000001854 */
[C---:B------:R-:W-:Y:S01]  /*12910*/  HMMA.16816.F32 R88, R132.reuse, R146, R88 ;  /* 0x000000928458723c */ /* 0x040fe20000001858 */
[----:B------:R-:W3:Y:S07]  /*12920*/  LDSM.16.MT88.4 R144, [R213+0x9080] ;  /* 0x00908000d590783b */ /* 0x000eee0000004200 */
[C---:B--2---:R-:W-:Y:S08]  /*12930*/  HMMA.16816.F32 R92, R132.reuse, R140, R92 ;  /* 0x0000008c845c723c */ /* 0x044ff0000000185c */
[C---:B------:R-:W-:Y:S01]  /*12940*/  HMMA.16816.F32 R96, R132.reuse, R142, R96 ;  /* 0x0000008e8460723c */ /* 0x040fe20000001860 */
[----:B------:R-:W2:Y:S07]  /*12950*/  LDSM.16.MT88.4 R140, [R212+0x9080] ;  /* 0x00908000d48c783b */ /* 0x000eae0000004200 */
[C---:B------:R-:W-:Y:S08]  /*12960*/  HMMA.16816.F32 R100, R132.reuse, R148, R100 ;  /* 0x000000948464723c */ /* 0x040ff00000001864 */
        /* <DEDUP_REMOVED lines=8> */
[----:B------:R-:W-:Y:S08]  /*129f0*/  HMMA.16816.F32 R128, R132, R142, R128 ;  /* 0x0000008e8480723c */ /* 0x000ff00000001880 */
[C---:B----4-:R-:W-:Y:S01]  /*12a00*/  HMMA.16816.F32 R152, R160.reuse, R148, R4 ;  /* 0x00000094a098723c */ /* 0x050fe20000001804 */
[----:B------:R-:W2:Y:S07]  /*12a10*/  LDSM.16.MT88.4 R4, [R216+0x6880] ;  /* 0x00688000d804783b */ /* 0x000eae0000004200 */
[C---:B------:R-:W-:Y:S01]  /*12a20*/  HMMA.16816.F32 R148, R160.reuse, R150, R8 ;  /* 0x00000096a094723c */ /* 0x040fe20000001808 */
[----:B------:R-:W3:Y:S07]  /*12a30*/  LDSM.16.MT88.4 R8, [R214+0x6880] ;  /* 0x00688000d608783b */ /* 0x000eee0000004200 */
[C---:B-1----:R-:W-:Y:S01]  /*12a40*/  HMMA.16816.F32 R144, R160.reuse, R136, R12 ;  /* 0x00000088a090723c */ /* 0x042fe2000000180c */
[----:B------:R-:W1:Y:S07]  /*12a50*/  LDSM.16.MT88.4 R12, [R213+0x6880] ;  /* 0x00688000d50c783b */ /* 0x000e6e0000004200 */
        /* <DEDUP_REMOVED lines=31> */
[C---:B--2---:R-:W-:Y:S07]  /*12c50*/  HMMA.16816.F32 R108, R160.reuse, R4, R108 ;  /* 0x00000004a06c723c */ /* 0x044fee000000186c */
[----:B------:R-:W-:Y:S01]  /*12c60*/  FADD.FTZ R5, R196, R193 ;  /* 0x000000c1c4057221 */ /* 0x000fe20000010000 */
[C---:B------:R-:W-:Y:S04]  /*12c70*/  HMMA.16816.F32 R112, R160.reuse, R6, R112 ;  /* 0x00000006a070723c */ /* 0x040fe80000001870 */
[----:B------:R-:W-:Y:S04]  /*12c80*/  FADD.FTZ R5, R192, R5 ;  /* 0x00000005c0057221 */ /* 0x000fe80000010000 */
[C---:B---3--:R-:W-:Y:S04]  /*12c90*/  HMMA.16816.F32 R116, R160.reuse, R8, R116 ;  /* 0x00000008a074723c */ /* 0x048fe80000001874 */
[----:B------:R-:W-:Y:S04]  /*12ca0*/  FADD.FTZ R186, R186, R5 ;  /* 0x00000005baba7221 */ /* 0x000fe80000010000 */
[C---:B------:R-:W-:Y:S04]  /*12cb0*/  HMMA.16816.F32 R120, R160.reuse, R10, R120 ;  /* 0x0000000aa078723c */ /* 0x040fe80000001878 */
[----:B------:R-:W-:Y:S04]  /*12cc0*/  FADD.FTZ R247, R187, R186 ;  /* 0x000000babbf77221 */ /* 0x000fe80000010000 */
[C---:B-1----:R-:W-:Y:S08]  /*12cd0*/  HMMA.16816.F32 R124, R160.reuse, R12, R124 ;  /* 0x0000000ca07c723c */ /* 0x042ff0000000187c */
[----:B------:R-:W-:Y:S01]  /*12ce0*/  HMMA.16816.F32 R128, R160, R14, R128 ;  /* 0x0000000ea080723c */ /* 0x000fe20000001880 */
[----:B------:R-:W-:-:S07]  /*12cf0*/  @P0 BRA `(.L_x_1124) ;  /* 0xffffd4b000000947 */ /* 0x000fce000383ffff */
.L_x_1119:
[----:B------:R-:W-:-:S13]  /*12d00*/  ISETP.GE.AND P0, PT, R246, R229, PT ;  /* 0x000000e5f600720c */ /* 0x000fda0003f06270 */
[----:B------:R-:W-:Y:S05]  /*12d10*/  @!P0 BRA `(.L_x_1125) ;  /* 0x00003a0000008947 */ /* 0x000fea0003800000 */
[----:B------:R-:W-:Y:S01]  /*12d20*/  IMAD.MOV.U32 R159, RZ, RZ, c[0x0][0x20c] ;  /* 0x00008300ff9f7624 */ /* 0x000fe200078e00ff */
[----:B------:R-:W-:Y:S01]  /*12d30*/  ULDC UR4, c[0x0][0x208] ;  /* 0x0000820000047ab9 */ /* 0x000fe20000000800 */
[----:B------:R-:W-:Y:S01]  /*12d40*/  IADD3 R248, -R248, 0x30, RZ ;  /* 0x00000030f8f87810 */ /* 0x000fe20007ffe1ff */
[----:B------:R-:W-:Y:S01]  /*12d50*/  UIMAD.WIDE.U32 UR8, UR4, 0x30, URZ ;  /* 0x00000030040878a5 */ /* 0x000fe2000f8e003f */
[----:B------:R-:W-:Y:S01]  /*12d60*/  IMAD R159, R159, 0x30, RZ ;  /* 0x000000309f9f7824 */ /* 0x000fe200078e02ff */
[----:B------:R-:W-:Y:S01]  /*12d70*/  MOV R156, R2 ;  /* 0x00000002009c7202 */ /* 0x000fe20000000f00 */
[----:B------:R-:W-:-:S03]  /*12d80*/  IMAD.MOV.U32 R157, RZ, RZ, R0 ;  /* 0x000000ffff9d7224 */ /* 0x000fc600078e0000 */
[----:B------:R-:W-:Y:S02]  /*12d90*/  IADD3 R159, R159, UR9, RZ ;  /* 0x000000099f9f7c10 */ /* 0x000fe4000fffe0ff */
.L_x_1136:
[----:B------:R-:W-:Y:S01]  /*12da0*/  ISETP.GT.AND P1, PT, R224, 0x7f, PT ;  /* 0x0000007fe000780c */ /* 0x000fe20003f24270 */
[----:B------:R-:W-:Y:S01]  /*12db0*/  IMAD.MOV.U32 R11, RZ, RZ, c[0x0][0x208] ;  /* 0x00008200ff0b7624 */ /* 0x000fe200078e00ff */
[----:B------:R-:W-:Y:S01]  /*12dc0*/  SHF.R.S32.HI R0, RZ, 0x1f, R246 ;  /* 0x0000001fff007819 */ /* 0x000fe200000114f6 */
[----:B------:R-:W-:Y:S01]  /*12dd0*/  IMAD R5, R159, R246, RZ ;  /* 0x000000f69f057224 */ /* 0x000fe200078e02ff */
[----:B------:R-:W-:Y:S01]  /*12de0*/  IADD3 R10, P0, R232, 0x40, RZ ;  /* 0x00000040e80a7810 */ /* 0x000fe20007f1e0ff */
[----:B------:R-:W-:Y:S01]  /*12df0*/  IMAD R16, R11, 0x30, RZ ;  /* 0x000000300b107824 */ /* 0x000fe200078e02ff */
[----:B------:R-:W-:Y:S04]  /*12e00*/  DEPBAR.LE SB0, 0x0 ;  /* 0x000080000000791a */ /* 0x000fe80000000000 */
[----:B------:R-:W-:Y:S01]  /*12e10*/  IMAD R5, R0, R16, R5 ;  /* 0x0000001000057224 */ /* 0x000fe200078e0205 */
[----:B------:R-:W-:Y:S01]  /*12e20*/  WARPSYNC 0xffffffff ;  /* 0xffffffff00007948 */ /* 0x000fe20003800000 */
[----:B------:R-:W-:Y:S01]  /*12e30*/  IMAD.WIDE.U32 R16, R16, R246, RZ ;  /* 0x000000f610107225 */ /* 0x000fe200078e00ff */
[----:B------:R-:W-:Y:S01]  /*12e40*/  BAR.SYNC.DEFER_BLOCKING 0x0 ;  /* 0x0000000000007b1d */ /* 0x000fe20000010000 */
[----:B------:R-:W-:Y:S02]  /*12e50*/  ISETP.GE.AND P6, PT, R228, c[0x0][0x1d4], PT ;  /* 0x00007500e4007a0c */ /* 0x000fe40003fc6270 */
[----:B------:R-:W-:Y:S01]  /*12e60*/  @!P1 IMAD.MOV.U32 R0, RZ, RZ, c[0x0][0x20c] ;  /* 0x00008300ff009624 */ /* 0x000fe200078e00ff */
[----:B------:R-:W-:Y:S01]  /*12e70*/  IADD3 R5, R17, R5, RZ ;  /* 0x0000000511057210 */ /* 0x000fe20007ffe0ff */
[--C-:B------:R-:W-:Y:S01]  /*12e80*/  IMAD.X R4, RZ, RZ, R237.reuse, P0 ;  /* 0x000000ffff047224 */ /* 0x100fe200000e06ed */
[CC--:B------:R-:W-:Y:S02]  /*12e90*/  @!P1 LEA R17, P0, R11.reuse, R16.reuse, 0x5 ;  /* 0x000000100b119211 */ /* 0x0c0fe400078028ff */
[----:B------:R-:W-:Y:S02]  /*12ea0*/  ISETP.GE.AND P5, PT, R230, c[0x0][0x1d4], PT ;  /* 0x00007500e6007a0c */ /* 0x000fe40003fa6270 */
[----:B------:R-:W-:Y:S02]  /*12eb0*/  @!P1 LEA.HI.X R11, R11, R5, R0, 0x5, P0 ;  /* 0x000000050b0b9211 */ /* 0x000fe400000f2c00 */
[-C--:B------:R-:W-:Y:S02]  /*12ec0*/  IADD3 R9, P0, R232, R16.reuse, RZ ;  /* 0x00000010e8097210 */ /* 0x080fe40007f1e0ff */
[----:B------:R-:W-:Y:S02]  /*12ed0*/  ISETP.GE.AND P4, PT, R227, c[0x0][0x1d4], PT ;  /* 0x00007500e3007a0c */ /* 0x000fe40003f86270 */
[----:B------:R-:W-:Y:S01]  /*12ee0*/  ISETP.GE.AND P3, PT, R225, c[0x0][0x1d4], PT ;  /* 0x00007500e1007a0c */ /* 0x000fe20003f66270 */
[C-C-:B------:R-:W-:Y:S01]  /*12ef0*/  IMAD.X R2, R5.reuse, 0x1, R237.reuse, P0 ;  /* 0x0000000105027824 */ /* 0x140fe200000e06ed */
[-C--:B------:R-:W-:Y:S05]  /*12f00*/  IADD3 R7, P0, R10, R16.reuse, RZ ;  /* 0x000000100a077210 */ /* 0x080fea0007f1e0ff */
[----:B------:R-:W-:Y:S01]  /*12f10*/  IMAD.X R0, R5, 0x1, R4, P0 ;  /* 0x0000000105007824 */ /* 0x000fe200000e0604 */
[C---:B------:R-:W-:Y:S01]  /*12f20*/  LEA R14, P0, R9.reuse, c[0x0][0x1f8], 0x1 ;  /* 0x00007e00090e7a11 */ /* 0x040fe200078008ff */
[----:B------:R-:W-:Y:S01]  /*12f30*/  LDSM.16.M88.4 R24, [R222] ;  /* 0x00000000de18783b */ /* 0x000fe20000000200 */
[----:B------:R-:W-:Y:S02]  /*12f40*/  BSSY B0, `(.L_x_1126) ;  /* 0x000013d000007945 */ /* 0x000fe40003800000 */
[----:B------:R-:W-:Y:S02]  /*12f50*/  LEA.HI.X R15, R9, c[0x0][0x1fc], R2, 0x1, P0 ;  /* 0x00007f00090f7a11 */ /* 0x000fe400000f0c02 */
[C---:B------:R-:W-:Y:S01]  /*12f60*/  LEA R12, P0, R7.reuse, c[0x0][0x1f8], 0x1 ;  /* 0x00007e00070c7a11 */ /* 0x040fe200078008ff */
[----:B------:R-:W-:Y:S03]  /*12f70*/  LDSM.16.M88.4 R160, [R221+0xb080] ;  /* 0x00b08000dda0783b */ /* 0x000fe60000000200 */
[----:B------:R-:W-:Y:S02]  /*12f80*/  LEA.HI.X R13, R7, c[0x0][0x1fc], R0, 0x1, P0 ;  /* 0x00007f00070d7a11 */ /* 0x000fe400000f0c00 */
[----:B------:R-:W-:Y:S01]  /*12f90*/  IADD3 R8, P0, R232, 0x80, RZ ;  /* 0x00000080e8087810 */ /* 0x000fe20007f1e0ff */
[----:B------:R-:W-:Y:S03]  /*12fa0*/  LDSM.16.M88.4 R164, [R220] ;  /* 0x00000000dca4783b */ /* 0x000fe60000000200 */
[----:B------:R-:W-:Y:S02]  /*12fb0*/  IADD3.X R2, RZ, R237, RZ, P0, !PT ;  /* 0x000000edff027210 */ /* 0x000fe400007fe4ff */
[-C--:B------:R-:W-:Y:S01]  /*12fc0*/  IADD3 R7, P0, R8, R16.reuse, RZ ;  /* 0x0000001008077210 */ /* 0x080fe20007f1e0ff */
[----:B------:R-:W-:Y:S04]  /*12fd0*/  LDSM.16.M88.4 R168, [R219] ;  /* 0x00000000dba8783b */ /* 0x000fe80000000200 */
[----:B------:R-:W-:Y:S01]  /*12fe0*/  IMAD.X R0, R5, 0x1, R2, P0 ;  /* 0x0000000105007824 */ /* 0x000fe200000e0602 */
[C---:B------:R-:W-:Y:S01]  /*12ff0*/  LEA R22, P0, R7.reuse, c[0x0][0x1f8], 0x1 ;  /* 0x00007e0007167a11 */ /* 0x040fe200078008ff */
[----:B------:R-:W-:Y:S03]  /*13000*/  LDSM.16.M88.4 R172, [R211] ;  /* 0x00000000d3ac783b */ /* 0x000fe60000000200 */
[----:B------:R-:W-:Y:S02]  /*13010*/  LEA.HI.X R23, R7, c[0x0][0x1fc], R0, 0x1, P0 ;  /* 0x00007f0007177a11 */ /* 0x000fe400000f0c00 */
[----:B------:R-:W-:Y:S01]  /*13020*/  IADD3 R6, P0, R232, 0xc0, RZ ;  /* 0x000000c0e8067810 */ /* 0x000fe20007f1e0ff */
[----:B------:R-:W-:Y:S04]  /*13030*/  LDSM.16.M88.4 R176, [R210] ;  /* 0x00000000d2b0783b */ /* 0x000fe80000000200 */
[----:B------:R-:W-:Y:S01]  /*13040*/  IMAD.X R0, RZ, RZ, R237, P0 ;  /* 0x000000ffff007224 */ /* 0x000fe200000e06ed */
[----:B------:R-:W-:Y:S04]  /*13050*/  IADD3 R16, P0, R6, R16, RZ ;  /* 0x0000001006107210 */ /* 0x000fe80007f1e0ff */
[----:B------:R-:W-:Y:S02]  /*13060*/  IADD3.X R5, R5, R0, RZ, P0, !PT ;  /* 0x0000000005057210 */ /* 0x000fe400007fe4ff */
[C---:B------:R-:W-:Y:S04]  /*13070*/  LEA R20, P0, R16.reuse, c[0x0][0x1f8], 0x1 ;  /* 0x00007e0010147a11 */ /* 0x040fe800078008ff */
[----:B------:R-:W-:Y:S02]  /*13080*/  LEA.HI.X R21, R16, c[0x0][0x1fc], R5, 0x1, P0 ;  /* 0x00007f0010157a11 */ /* 0x000fe400000f0c05 */
[----:B------:R-:W-:Y:S05]  /*13090*/  @!P1 IADD3 R9, P0, R17, R10, RZ ;  /* 0x0000000a11099210 */ /* 0x000fea0007f1e0ff */
[----:B------:R-:W-:Y:S01]  /*130a0*/  @!P1 IMAD.X R4, R11, 0x1, R4, P0 ;  /* 0x000000010b049824 */ /* 0x000fe200000e0604 */
[----:B------:R-:W-:Y:S05]  /*130b0*/  @!P1 IADD3 R7, P0, R17, R8, RZ ;  /* 0x0000000811079210 */ /* 0x000fea0007f1e0ff */
[----:B------:R-:W-:Y:S01]  /*130c0*/  @!P1 IMAD.X R2, R11, 0x1, R2, P0 ;  /* 0x000000010b029824 */ /* 0x000fe200000e0602 */
[----:B------:R-:W-:Y:S04]  /*130d0*/  @!P1 IADD3 R5, P0, R17, R6, RZ ;  /* 0x0000000611059210 */ /* 0x000fe80007f1e0ff */
[----:B------:R-:W-:Y:S02]  /*130e0*/  @!P1 IADD3.X R0, R11, R0, RZ, P0, !PT ;  /* 0x000000000b009210 */ /* 0x000fe400007fe4ff */
[----:B------:R-:W-:Y:S05]  /*130f0*/  @!P1 IADD3 R17, P0, R17, R232, RZ ;  /* 0x000000e811119210 */ /* 0x000fea0007f1e0ff */
[----:B------:R-:W-:Y:S01]  /*13100*/  @!P1 IMAD.X R6, R11, 0x1, R237, P0 ;  /* 0x000000010b069824 */ /* 0x000fe200000e06ed */
[C---:B------:R-:W-:Y:S04]  /*13110*/  @!P1 LEA R194, P0, R17.reuse, c[0x0][0x1f8], 0x1 ;  /* 0x00007e0011c29a11 */ /* 0x040fe800078008ff */
[----:B------:R-:W-:Y:S02]  /*13120*/  @!P1 LEA.HI.X R195, R17, c[0x0][0x1fc], R6, 0x1, P0 ;  /* 0x00007f0011c39a11 */ /* 0x000fe400000f0c06 */
[C---:B------:R-:W-:Y:S01]  /*13130*/  @!P1 LEA R190, P0, R9.reuse, c[0x0][0x1f8], 0x1 ;  /* 0x00007e0009be9a11 */ /* 0x040fe200078008ff */
[----:B------:R-:W-:Y:S03]  /*13140*/  LDSM.16.M88.4 R16, [R221+0xa880] ;  /* 0x00a88000dd10783b */ /* 0x000fe60000000200 */
[----:B------:R-:W-:Y:S02]  /*13150*/  @!P1 LEA.HI.X R191, R9, c[0x0][0x1fc], R4, 0x1, P0 ;  /* 0x00007f0009bf9a11 */ /* 0x000fe400000f0c04 */
[C---:B------:R-:W-:Y:S01]  /*13160*/  @!P1 LEA R188, P0, R7.reuse, c[0x0][0x1f8], 0x1 ;  /* 0x00007e0007bc9a11 */ /* 0x040fe200078008ff */
[----:B------:R-:W1:Y:S03]  /*13170*/  LDSM.16.M88.4 R8, [R221+0xa080] ;  /* 0x00a08000dd08783b */ /* 0x000e660000000200 */
[----:B------:R-:W-:Y:S02]  /*13180*/  @!P1 LEA.HI.X R189, R7, c[0x0][0x1fc], R2, 0x1, P0 ;  /* 0x00007f0007bd9a11 */ /* 0x000fe400000f0c02 */
[C---:B------:R-:W-:Y:S01]  /*13190*/  @!P1 LEA R192, P0, R5.reuse, c[0x0][0x1f8], 0x1 ;  /* 0x00007e0005c09a11 */ /* 0x040fe200078008ff */
[----:B------:R-:W-:Y:S01]  /*131a0*/  @!PT LDS RZ, [RZ] ;  /* 0x00000000fffff984 */ /* 0x000fe20000000800 */
[----:B------:R-:W-:Y:S01]  /*131b0*/  @!PT LDS RZ, [RZ] ;  /* 0x00000000fffff984 */ /* 0x000fe20000000800 */
[----:B------:R-:W-:Y:S01]  /*131c0*/  @!PT LDS RZ, [RZ] ;  /* 0x00000000fffff984 */ /* 0x000fe20000000800 */
[----:B------:R2:W-:Y:S03]  /*131d0*/  LDGSTS.E.BYPASS.LTC128B.128 [R231+0x4080], [R14.64], !P6 ;  /* 0x040800000ee77fae */ /* 0x0005e6000f101d52 */
[----:B------:R-:W-:Y:S02]  /*131e0*/  @!P1 LEA.HI.X R193, R5, c[0x0][0x1fc], R0, 0x1, P0 ;  /* 0x00007f0005c19a11 */ /* 0x000fe400000f0c00 */
[----:B------:R-:W-:Y:S01]  /*131f0*/  ISETP.GT.AND P0, PT, R246, R229, PT ;  /* 0x000000e5f600720c */ /* 0x000fe20003f04270 */
[----:B------:R2:W-:Y:S06]  /*13200*/  LDGSTS.E.BYPASS.LTC128B.128 [R231+0x5880], [R12.64], !P5 ;  /* 0x058800000ce77fae */ /* 0x0005ec000e901d52 */
[----:B------:R3:W-:Y:S06]  /*13210*/  LDGSTS.E.BYPASS.LTC128B.128 [R231+0x7080], [R22.64], !P4 ;  /* 0x0708000016e77fae */ /* 0x0007ec000e101d52 */
[----:B------:R3:W-:Y:S06]  /*13220*/  LDGSTS.E.BYPASS.LTC128B.128 [R231+0x8880], [R20.64], !P3 ;  /* 0x0888000014e77fae */ /* 0x0007ec000d901d52 */
[----:B------:R4:W-:Y:S06]  /*13230*/  @!P1 LDGSTS.E.BYPASS.LTC128B.128 [R231+0x5080], [R194.64], !P6 ;  /* 0x05080000c2e79fae */ /* 0x0009ec000f101d52 */
[----:B------:R5:W-:Y:S01]  /*13240*/  @!P1 LDGSTS.E.BYPASS.LTC128B.128 [R231+0x6880], [R190.64], !P5 ;  /* 0x06880000bee79fae */ /* 0x000be2000e901d52 */
[C---:B-1----:R-:W-:Y:S05]  /*13250*/  HMMA.16816.F32 R4, R24.reuse, R8, RZ ;  /* 0x000000081804723c */ /* 0x042fea00000018ff */
[----:B------:R5:W-:Y:S03]  /*13260*/  @!P1 LDGSTS.E.BYPASS.LTC128B.128 [R231+0x8080], [R188.64], !P4 ;  /* 0x08080000bce79fae */ /* 0x000be6000e101d52 */
[C---:B------:R-:W-:Y:S03]  /*13270*/  HMMA.16816.F32 R8, R24.reuse, R10, RZ ;  /* 0x0000000a1808723c */ /* 0x040fe600000018ff */
[----:B------:R4:W-:Y:S06]  /*13280*/  @!P1 LDGSTS.E.BYPASS.LTC128B.128 [R231+0x9880], [R192.64], !P3 ;  /* 0x09880000c0e79fae */ /* 0x0009ec000d901d52 */
[----:B------:R-:W-:Y:S01]  /*13290*/  LDSM.16.M88.4 R180, [R218] ;  /* 0x00000000dab4783b */ /* 0x000fe20000000200 */
[C---:B--2---:R-:W-:Y:S05]  /*132a0*/  HMMA.16816.F32 R12, R24.reuse, R16, RZ ;  /* 0x00000010180c723c */ /* 0x044fea00000018ff */
[----:B------:R-:W0:Y:S03]  /*132b0*/  LDGDEPBAR ;  /* 0x00000000000079af */ /* 0x000e260000000000 */
[C---:B------:R-:W-:Y:S03]  /*132c0*/  HMMA.16816.F32 R16, R24.reuse, R18, RZ ;  /* 0x000000121810723c */ /* 0x040fe600000018ff */
[----:B------:R-:W1:Y:S05]  /*132d0*/  LDSM.16.M88.4 R184, [R215+0xa080] ;  /* 0x00a08000d7b8783b */ /* 0x000e6a0000000200 */
[C---:B---3--:R-:W-:Y:S01]  /*132e0*/  HMMA.16816.F32 R20, R24.reuse, R160, RZ ;  /* 0x000000a01814723c */ /* 0x048fe200000018ff */
[----:B-----5:R-:W-:Y:S06]  /*132f0*/  LDSM.16.M88.4 R188, [R215+0xb080] ;  /* 0x00b08000d7bc783b */ /* 0x020fec0000000200 */
[----:B----4-:R-:W-:Y:S01]  /*13300*/  LDSM.16.M88.4 R192, [R217] ;  /* 0x00000000d9c0783b */ /* 0x010fe20000000200 */
[----:B------:R-:W-:Y:S05]  /*13310*/  HMMA.16816.F32 R24, R24, R162, RZ ;  /* 0x000000a21818723c */ /* 0x000fea00000018ff */
[----:B------:R-:W2:Y:S03]  /*13320*/  LDSM.16.M88.4 R160, [R215+0xa880] ;  /* 0x00a88000d7a0783b */ /* 0x000ea60000000200 */
[C---:B------:R-:W-:Y:S03]  /*13330*/  HMMA.16816.F32 R4, R164.reuse, R168, R4 ;  /* 0x000000a8a404723c */ /* 0x040fe60000001804 */
[----:B------:R-:W3:Y:S05]  /*13340*/  LDSM.16.M88.4 R196, [R209] ;  /* 0x00000000d1c4783b */ /* 0x000eea0000000200 */
[C---:B------:R-:W-:Y:S01]  /*13350*/  HMMA.16816.F32 R8, R164.reuse, R170, R8 ;  /* 0x000000aaa408723c */ /* 0x040fe20000001808 */
[----:B------:R-:W-:Y:S07]  /*13360*/  LDSM.16.M88.4 R168, [R209+0x1000] ;  /* 0x00100000d1a8783b */ /* 0x000fee0000000200 */
[C---:B------:R-:W-:Y:S08]  /*13370*/  HMMA.16816.F32 R12, R164.reuse, R172, R12 ;  /* 0x000000aca40c723c */ /* 0x040ff0000000180c */
[C---:B------:R-:W-:Y:S01]  /*13380*/  HMMA.16816.F32 R16, R164.reuse, R174, R16 ;  /* 0x000000aea410723c */ /* 0x040fe20000001810 */
[----:B------:R-:W-:Y:S07]  /*13390*/  LDSM.16.M88.4 R172, [R222+0x4000] ;  /* 0x00400000deac783b */ /* 0x000fee0000000200 */
[C---:B------:R-:W-:Y:S08]  /*133a0*/  HMMA.16816.F32 R20, R164.reuse, R176, R20 ;  /* 0x000000b0a414723c */ /* 0x040ff00000001814 */
[----:B------:R-:W-:Y:S01]  /*133b0*/  HMMA.16816.F32 R24, R164, R178, R24 ;  /* 0x000000b2a418723c */ /* 0x000fe20000001818 */
[----:B------:R-:W4:Y:S06]  /*133c0*/  LDSM.16.M88.4 R164, [R209+0x800] ;  /* 0x00080000d1a4783b */ /* 0x000f2c0000000200 */
[----:B------:R-:W5:Y:S01]  /*133d0*/  LDSM.16.M88.4 R176, [R221+0xb880] ;  /* 0x00b88000ddb0783b */ /* 0x000f620000000200 */
[C---:B-1----:R-:W-:Y:S08]  /*133e0*/  HMMA.16816.F32 R4, R180.reuse, R184, R4 ;  /* 0x000000b8b404723c */ /* 0x042ff00000001804 */
[C---:B------:R-:W-:Y:S01]  /*133f0*/  HMMA.16816.F32 R8, R180.reuse, R186, R8 ;  /* 0x000000bab408723c */ /* 0x040fe20000001808 */
[----:B------:R-:W-:Y:S07]  /*13400*/  LDSM.16.M88.4 R184, [R220+0x4000] ;  /* 0x00400000dcb8783b */ /* 0x000fee0000000200 */
[C---:B--2---:R-:W-:Y:S08]  /*13410*/  HMMA.16816.F32 R12, R180.reuse, R160, R12 ;  /* 0x000000a0b40c723c */ /* 0x044ff0000000180c */
[C---:B------:R-:W-:Y:S01]  /*13420*/  HMMA.16816.F32 R16, R180.reuse, R162, R16 ;  /* 0x000000a2b410723c */ /* 0x040fe20000001810 */
[----:B------:R-:W1:Y:S07]  /*13430*/  LDSM.16.M88.4 R160, [R221+0xc080] ;  /* 0x00c08000dda0783b */ /* 0x000e6e0000000200 */
[C---:B------:R-:W-:Y:S08]  /*13440*/  HMMA.16816.F32 R20, R180.reuse, R188, R20 ;  /* 0x000000bcb414723c */ /* 0x040ff00000001814 */
[----:B------:R-:W-:Y:S01]  /*13450*/  HMMA.16816.F32 R24, R180, R190, R24 ;  /* 0x000000beb418723c */ /* 0x000fe20000001818 */
[----:B------:R-:W2:Y:S06]  /*13460*/  LDSM.16.M88.4 R180, [R221+0xc880] ;  /* 0x00c88000ddb4783b */ /* 0x000eac0000000200 */
[----:B------:R-:W1:Y:S01]  /*13470*/  LDSM.16.M88.4 R188, [R208] ;  /* 0x00000000d0bc783b */ /* 0x000e620000000200 */
[C---:B---3--:R-:W-:Y:S08]  /*13480*/  HMMA.16816.F32 R4, R192.reuse, R196, R4 ;  /* 0x000000c4c004723c */ /* 0x048ff00000001804 */
[C---:B------:R-:W-:Y:S01]  /*13490*/  HMMA.16816.F32 R8, R192.reuse, R198, R8 ;  /* 0x000000c6c008723c */ /* 0x040fe20000001808 */
[----:B------:R-:W-:Y:S07]  /*134a0*/  LDSM.16.M88.4 R196, [R215+0xb880] ;  /* 0x00b88000d7c4783b */ /* 0x000fee0000000200 */
[C---:B----4-:R-:W-:Y:S08]  /*134b0*/  HMMA.16816.F32 R12, R192.reuse, R164, R12 ;  /* 0x000000a4c00c723c */ /* 0x050ff0000000180c */
[C---:B------:R-:W-:Y:S01]  /*134c0*/  HMMA.16816.F32 R16, R192.reuse, R166, R16 ;  /* 0x000000a6c010723c */ /* 0x040fe20000001810 */
[----:B------:R-:W3:Y:S07]  /*134d0*/  LDSM.16.M88.4 R164, [R207] ;  /* 0x00000000cfa4783b */ /* 0x000eee0000000200 */
[C---:B------:R-:W-:Y:S08]  /*134e0*/  HMMA.16816.F32 R20, R192.reuse, R168, R20 ;  /* 0x000000a8c014723c */ /* 0x040ff00000001814 */
[----:B------:R-:W-:Y:S01]  /*134f0*/  HMMA.16816.F32 R24, R192, R170, R24 ;  /* 0x000000aac018723c */ /* 0x000fe20000001818 */
[----:B------:R-:W4:Y:S06]  /*13500*/  LDSM.16.M88.4 R168, [R206] ;  /* 0x00000000cea8783b */ /* 0x000f2c0000000200 */
[----:B------:R-:W3:Y:S01]  /*13510*/  LDSM.16.M88.4 R192, [R218+0x4000] ;  /* 0x00400000dac0783b */ /* 0x000ee20000000200 */
[C---:B-----5:R-:W-:Y:S08]  /*13520*/  HMMA.16816.F32 R4, R172.reuse, R176, R4 ;  /* 0x000000b0ac04723c */ /* 0x060ff00000001804 */
[C---:B------:R-:W-:Y:S01]  /*13530*/  HMMA.16816.F32 R8, R172.reuse, R178, R8 ;  /* 0x000000b2ac08723c */ /* 0x040fe20000001808 */
[----:B------:R-:W-:Y:S07]  /*13540*/  LDSM.16.M88.4 R176, [R217+0x4000] ;  /* 0x00400000d9b0783b */ /* 0x000fee0000000200 */
[C---:B-1----:R-:W-:Y:S08]  /*13550*/  HMMA.16816.F32 R12, R172.reuse, R160, R12 ;  /* 0x000000a0ac0c723c */ /* 0x042ff0000000180c */
[C---:B------:R-:W-:Y:S01]  /*13560*/  HMMA.16816.F32 R16, R172.reuse, R162, R16 ;  /* 0x000000a2ac10723c */ /* 0x040fe20000001810 */
[----:B------:R-:W1:Y:S07]  /*13570*/  LDSM.16.M88.4 R160, [R215+0xc080] ;  /* 0x00c08000d7a0783b */ /* 0x000e6e0000000200 */
[C---:B--2---:R-:W-:Y:S08]  /*13580*/  HMMA.16816.F32 R20, R172.reuse, R180, R20 ;  /* 0x000000b4ac14723c */ /* 0x044ff00000001814 */
[----:B------:R-:W-:Y:S01]  /*13590*/  HMMA.16816.F32 R24, R172, R182, R24 ;  /* 0x000000b6ac18723c */ /* 0x000fe20000001818 */
[----:B------:R-:W2:Y:S06]  /*135a0*/  LDSM.16.M88.4 R172, [R215+0xc880] ;  /* 0x00c88000d7ac783b */ /* 0x000eac0000000200 */
[----:B------:R-:W5:Y:S01]  /*135b0*/  LDSM.16.M88.4 R180, [R209+0x1800] ;  /* 0x00180000d1b4783b */ /* 0x000f620000000200 */
[C---:B------:R-:W-:Y:S08]  /*135c0*/  HMMA.16816.F32 R4, R184.reuse, R188, R4 ;  /* 0x000000bcb804723c */ /* 0x040ff00000001804 */
[C---:B------:R-:W-:Y:S01]  /*135d0*/  HMMA.16816.F32 R8, R184.reuse, R190, R8 ;  /* 0x000000beb808723c */ /* 0x040fe20000001808 */
[----:B------:R-:W-:Y:S07]  /*135e0*/  LDSM.16.M88.4 R188, [R221+0xd080] ;  /* 0x00d08000ddbc783b */ /* 0x000fee0000000200 */
[C---:B---3--:R-:W-:Y:S08]  /*135f0*/  HMMA.16816.F32 R12, R184.reuse, R164, R12 ;  /* 0x000000a4b80c723c */ /* 0x048ff0000000180c */
[C---:B------:R-:W-:Y:S01]  /*13600*/  HMMA.16816.F32 R16, R184.reuse, R166, R16 ;  /* 0x000000a6b810723c */ /* 0x040fe20000001810 */
[----:B------:R-:W3:Y:S07]  /*13610*/  LDSM.16.M88.4 R164, [R209+0x2000] ;  /* 0x00200000d1a4783b */ /* 0x000eee0000000200 */
[C---:B----4-:R-:W-:Y:S08]  /*13620*/  HMMA.16816.F32 R20, R184.reuse, R168, R20 ;  /* 0x000000a8b814723c */ /* 0x050ff00000001814 */
[----:B------:R-:W-:Y:S01]  /*13630*/  HMMA.16816.F32 R24, R184, R170, R24 ;  /* 0x000000aab818723c */ /* 0x000fe20000001818 */
[----:B------:R-:W4:Y:S06]  /*13640*/  LDSM.16.M88.4 R168, [R209+0x2800] ;  /* 0x00280000d1a8783b */ /* 0x000f2c0000000200 */
[----:B------:R-:W3:Y:S01]  /*13650*/  LDSM.16.M88.4 R184, [R222+0x8000] ;  /* 0x00800000deb8783b */ /* 0x000ee20000000200 */
[C---:B------:R-:W-:Y:S08]  /*13660*/  HMMA.16816.F32 R4, R192.reuse, R196, R4 ;  /* 0x000000c4c004723c */ /* 0x040ff00000001804 */
[C---:B------:R-:W-:Y:S01]  /*13670*/  HMMA.16816.F32 R8, R192.reuse, R198, R8 ;  /* 0x000000c6c008723c */ /* 0x040fe20000001808 */
[----:B------:R-:W-:Y:S07]  /*13680*/  LDSM.16.M88.4 R196, [R205] ;  /* 0x00000000cdc4783b */ /* 0x000fee0000000200 */
[C---:B-1----:R-:W-:Y:S08]  /*13690*/  HMMA.16816.F32 R12, R192.reuse, R160, R12 ;  /* 0x000000a0c00c723c */ /* 0x042ff0000000180c */
[C---:B------:R-:W-:Y:S01]  /*136a0*/  HMMA.16816.F32 R16, R192.reuse, R162, R16 ;  /* 0x000000a2c010723c */ /* 0x040fe20000001810 */
[----:B------:R-:W1:Y:S07]  /*136b0*/  LDSM.16.M88.4 R160, [R221+0xd880] ;  /* 0x00d88000dda0783b */ /* 0x000e6e0000000200 */
[C---:B--2---:R-:W-:Y:S08]  /*136c0*/  HMMA.16816.F32 R20, R192.reuse, R172, R20 ;  /* 0x000000acc014723c */ /* 0x044ff00000001814 */
[----:B------:R-:W-:Y:S01]  /*136d0*/  HMMA.16816.F32 R24, R192, R174, R24 ;  /* 0x000000aec018723c */ /* 0x000fe20000001818 */
[----:B------:R-:W2:Y:S06]  /*136e0*/  LDSM.16.M88.4 R172, [R221+0xe080] ;  /* 0x00e08000ddac783b */ /* 0x000eac0000000200 */
[----:B------:R-:W1:Y:S01]  /*136f0*/  LDSM.16.M88.4 R192, [R220+0x8000] ;  /* 0x00800000dcc0783b */ /* 0x000e620000000200 */
[C---:B-----5:R-:W-:Y:S08]  /*13700*/  HMMA.16816.F32 R4, R176.reuse, R180, R4 ;  /* 0x000000b4b004723c */ /* 0x060ff00000001804 */
[C---:B------:R-:W-:Y:S01]  /*13710*/  HMMA.16816.F32 R8, R176.reuse, R182, R8 ;  /* 0x000000b6b008723c */ /* 0x040fe20000001808 */
[----:B------:R-:W-:Y:S07]  /*13720*/  LDSM.16.M88.4 R180, [R215+0xd080] ;  /* 0x00d08000d7b4783b */ /* 0x000fee0000000200 */
[C---:B---3--:R-:W-:Y:S08]  /*13730*/  HMMA.16816.F32 R12, R176.reuse, R164, R12 ;  /* 0x000000a4b00c723c */ /* 0x048ff0000000180c */
[C---:B------:R-:W-:Y:S01]  /*13740*/  HMMA.16816.F32 R16, R176.reuse, R166, R16 ;  /* 0x000000a6b010723c */ /* 0x040fe20000001810 */
[----:B------:R-:W3:Y:S07]  /*13750*/  LDSM.16.M88.4 R164, [R204] ;  /* 0x00000000cca4783b */ /* 0x000eee0000000200 */
[C---:B----4-:R-:W-:Y:S08]  /*13760*/  HMMA.16816.F32 R20, R176.reuse, R168, R20 ;  /* 0x000000a8b014723c */ /* 0x050ff00000001814 */
[----:B------:R-:W-:Y:S01]  /*13770*/  HMMA.16816.F32 R24, R176, R170, R24 ;  /* 0x000000aab018723c */ /* 0x000fe20000001818 */
[----:B------:R-:W4:Y:S06]  /*13780*/  LDSM.16.M88.4 R168, [R203] ;  /* 0x00000000cba8783b */ /* 0x000f2c0000000200 */
[----:B------:R-:W5:Y:S01]  /*13790*/  LDSM.16.M88.4 R176, [R218+0x8000] ;  /* 0x00800000dab0783b */ /* 0x000f620000000200 */
[C---:B------:R-:W-:Y:S08]  /*137a0*/  HMMA.16816.F32 R4, R184.reuse, R188, R4 ;  /* 0x000000bcb804723c */ /* 0x040ff00000001804 */
        /* <DEDUP_REMOVED lines=8> */
[----:B------:R-:W1:Y:S01]  /*13830*/  LDSM.16.M88.4 R184, [R217+0x8000] ;  /* 0x00800000d9b8783b */ /* 0x000e620000000200 */
        /* <DEDUP_REMOVED lines=10> */
[C---:B-----5:R-:W-:Y:S08]  /*138e0*/  HMMA.16816.F32 R4, R176.reuse, R180, R4 ;  /* 0x000000b4b004723c */ /* 0x060ff00000001804 */
        /* <DEDUP_REMOVED lines=18> */
[----:B------:R-:W3:Y:S01]  /*13a10*/  LDSM.16.M88.4 R184, [R218+0xc000] ;  /* 0x00c00000dab8783b */ /* 0x000ee20000000200 */
        /* <DEDUP_REMOVED lines=11> */
[C---:B------:R-:W-:Y:S08]  /*13ad0*/  HMMA.16816.F32 R8, R176.reuse, R182, R8 ;  /* 0x000000b6b008723c */ /* 0x040ff00000001808 */
[C---:B---3--:R-:W-:Y:S08]  /*13ae0*/  HMMA.16816.F32 R12, R176.reuse, R164, R12 ;  /* 0x000000a4b00c723c */ /* 0x048ff0000000180c */
[C---:B------:R-:W-:Y:S08]  /*13af0*/  HMMA.16816.F32 R16, R176.reuse, R166, R16 ;  /* 0x000000a6b010723c */ /* 0x040ff00000001810 */
[C---:B----4-:R-:W-:Y:S08]  /*13b00*/  HMMA.16816.F32 R20, R176.reuse, R168, R20 ;  /* 0x000000a8b014723c */ /* 0x050ff00000001814 */
[----:B------:R-:W-:Y:S08]  /*13b10*/  HMMA.16816.F32 R24, R176, R170, R24 ;  /* 0x000000aab018723c */ /* 0x000ff00000001818 */
[C---:B------:R-:W-:Y:S08]  /*13b20*/  HMMA.16816.F32 R4, R184.reuse, R188, R4 ;  /* 0x000000bcb804723c */ /* 0x040ff00000001804 */
[C---:B------:R-:W-:Y:S08]  /*13b30*/  HMMA.16816.F32 R8, R184.reuse, R190, R8 ;  /* 0x000000beb808723c */ /* 0x040ff00000001808 */
[C---:B-1----:R-:W-:Y:S08]  /*13b40*/  HMMA.16816.F32 R12, R184.reuse, R160, R12 ;  /* 0x000000a0b80c723c */ /* 0x042ff0000000180c */
[C---:B------:R-:W-:Y:S01]  /*13b50*/  HMMA.16816.F32 R16, R184.reuse, R162, R16 ;  /* 0x000000a2b810723c */ /* 0x040fe20000001810 */
[----:B------:R-:W1:Y:S07]  /*13b60*/  LDSM.16.M88.4 R160, [R209+0x5000] ;  /* 0x00500000d1a0783b */ /* 0x000e6e0000000200 */
[C---:B--2---:R-:W-:Y:S08]  /*13b70*/  HMMA.16816.F32 R20, R184.reuse, R172, R20 ;  /* 0x000000acb814723c */ /* 0x044ff00000001814 */
[----:B------:R-:W-:Y:S08]  /*13b80*/  HMMA.16816.F32 R24, R184, R174, R24 ;  /* 0x000000aeb818723c */ /* 0x000ff00000001818 */
[C---:B------:R-:W-:Y:S08]  /*13b90*/  HMMA.16816.F32 R4, R192.reuse, R196, R4 ;  /* 0x000000c4c004723c */ /* 0x040ff00000001804 */
[C---:B------:R-:W-:Y:S08]  /*13ba0*/  HMMA.16816.F32 R8, R192.reuse, R198, R8 ;  /* 0x000000c6c008723c */ /* 0x040ff00000001808 */
[C---:B-1----:R-:W-:Y:S08]  /*13bb0*/  HMMA.16816.F32 R12, R192.reuse, R160, R12 ;  /* 0x000000a0c00c723c */ /* 0x042ff0000000180c */
[----:B------:R-:W-:Y:S01]  /*13bc0*/  FMUL.FTZ R0, R4, c[0x0][0x320] ;  /* 0x0000c80004007a20 */ /* 0x000fe20000410000 */
[C---:B------:R-:W-:Y:S03]  /*13bd0*/  HMMA.16816.F32 R16, R192.reuse, R162, R16 ;  /* 0x000000a2c010723c */ /* 0x040fe60000001810 */
[----:B------:R-:W-:Y:S02]  /*13be0*/  FMUL.FTZ R164, R5, c[0x0][0x320] ;  /* 0x0000c80005a47a20 */ /* 0x000fe40000410000 */
[----:B------:R-:W1:Y:S01]  /*13bf0*/  MUFU.TANH R0, R0 ;  /* 0x0000000000007308 */ /* 0x000e620000002400 */
[----:B------:R-:W-:Y:S02]  /*13c00*/  FMUL.FTZ R2, R6, c[0x0][0x320] ;  /* 0x0000c80006027a20 */ /* 0x000fe40000410000 */
[----:B------:R-:W-:Y:S02]  /*13c10*/  FMUL.FTZ R158, R7, c[0x0][0x320] ;  /* 0x0000c800079e7a20 */ /* 0x000fe40000410000 */
[----:B------:R-:W2:Y:S01]  /*13c20*/  LDSM.16.M88.4 R4, [R209+0x5800] ;  /* 0x00580000d104783b */ /* 0x000ea20000000200 */
[----:B------:R-:W-:Y:S04]  /*13c30*/  DEPBAR.LE SB0, 0x0 ;  /* 0x000080000000791a */ /* 0x000fe80000000000 */
[----:B------:R-:W3:Y:S01]  /*13c40*/  MUFU.TANH R164, R164 ;  /* 0x000000a400a47308 */ /* 0x000ee20000002400 */
[----:B------:R-:W-:Y:S01]  /*13c50*/  BAR.SYNC.DEFER_BLOCKING 0x0 ;  /* 0x0000000000007b1d */ /* 0x000fe20000010000 */
[----:B------:R-:W-:Y:S02]  /*13c60*/  FMUL.FTZ R165, R8, c[0x0][0x320] ;  /* 0x0000c80008a57a20 */ /* 0x000fe40000410000 */
[----:B------:R-:W-:Y:S02]  /*13c70*/  FMUL.FTZ R160, R9, c[0x0][0x320] ;  /* 0x0000c80009a07a20 */ /* 0x000fe40000410000 */
[----:B------:R-:W-:Y:S02]  /*13c80*/  FMUL.FTZ R8, R10, c[0x0][0x320] ;  /* 0x0000c8000a087a20 */ /* 0x000fe40000410000 */
[----:B------:R-:W-:Y:S02]  /*13c90*/  FMUL.FTZ R9, R11, c[0x0][0x320] ;  /* 0x0000c8000b097a20 */ /* 0x000fe40000410000 */
[----:B------:R-:W4:Y:S01]  /*13ca0*/  MUFU.TANH R2, R2 ;  /* 0x0000000200027308 */ /* 0x000f220000002400 */
[----:B------:R-:W-:Y:S02]  /*13cb0*/  FMUL.FTZ R171, R12, c[0x0][0x320] ;  /* 0x0000c8000cab7a20 */ /* 0x000fe40000410000 */
[----:B------:R-:W-:Y:S02]  /*13cc0*/  FMUL.FTZ R167, R16, c[0x0][0x320] ;  /* 0x0000c80010a77a20 */ /* 0x000fe40000410000 */
[----:B------:R-:W-:Y:S02]  /*13cd0*/  FMUL.FTZ R13, R13, c[0x0][0x320] ;  /* 0x0000c8000d0d7a20 */ /* 0x000fe40000410000 */
[----:B------:R-:W-:Y:S02]  /*13ce0*/  FMUL.FTZ R14, R14, c[0x0][0x320] ;  /* 0x0000c8000e0e7a20 */ /* 0x000fe40000410000 */
[----:B------:R-:W-:Y:S01]  /*13cf0*/  FMUL.FTZ R15, R15, c[0x0][0x320] ;  /* 0x0000c8000f0f7a20 */ /* 0x000fe20000410000 */
[----:B------:R-:W1:Y:S01]  /*13d00*/  MUFU.TANH R158, R158 ;  /* 0x0000009e009e7308 */ /* 0x000e620000002400 */
[----:B------:R-:W-:Y:S09]  /*13d10*/  FMUL.FTZ R18, R18, c[0x0][0x320] ;  /* 0x0000c80012127a20 */ /* 0x000ff20000410000 */
[----:B------:R-:W1:Y:S01]  /*13d20*/  MUFU.TANH R165, R165 ;  /* 0x000000a500a57308 */ /* 0x000e620000002400 */
[C---:B--2---:R-:W-:Y:S09]  /*13d30*/  HMMA.16816.F32 R20, R192.reuse, R4, R20 ;  /* 0x00000004c014723c */ /* 0x044ff20000001814 */
[----:B------:R-:W2:Y:S03]  /*13d40*/  MUFU.TANH R160, R160 ;  /* 0x000000a000a07308 */ /* 0x000ea60000002400 */
[----:B------:R-:W-:Y:S01]  /*13d50*/  FMUL.FTZ R5, R17, c[0x0][0x320] ;  /* 0x0000c80011057a20 */ /* 0x000fe20000410000 */
[----:B------:R-:W-:Y:S03]  /*13d60*/  HMMA.16816.F32 R24, R192, R6, R24 ;  /* 0x00000006c018723c */ /* 0x000fe60000001818 */
[----:B------:R-:W-:Y:S03]  /*13d70*/  FMUL.FTZ R4, R19, c[0x0][0x320] ;  /* 0x0000c80013047a20 */ /* 0x000fe60000410000 */
[----:B------:R-:W1:Y:S06]  /*13d80*/  MUFU.TANH R8, R8 ;  /* 0x0000000800087308 */ /* 0x000e6c0000002400 */
[----:B------:R-:W-:Y:S04]  /*13d90*/  FMUL.FTZ R191, R20, c[0x0][0x320] ;  /* 0x0000c80014bf7a20 */ /* 0x000fe80000410000 */
[----:B------:R-:W1:Y:S01]  /*13da0*/  MUFU.TANH R9, R9 ;  /* 0x0000000900097308 */ /* 0x000e620000002400 */
[----:B------:R-:W-:Y:S02]  /*13db0*/  FMUL.FTZ R21, R21, c[0x0][0x320] ;  /* 0x0000c80015157a20 */ /* 0x000fe40000410000 */
[----:B------:R-:W-:Y:S02]  /*13dc0*/  FMUL.FTZ R22, R22, c[0x0][0x320] ;  /* 0x0000c80016167a20 */ /* 0x000fe40000410000 */
[----:B------:R-:W-:Y:S03]  /*13dd0*/  FMUL.FTZ R23, R23, c[0x0][0x320] ;  /* 0x0000c80017177a20 */ /* 0x000fe60000410000 */
[----:B------:R-:W-:Y:S02]  /*13de0*/  FMUL.FTZ R187, R24, c[0x0][0x320] ;  /* 0x0000c80018bb7a20 */ /* 0x000fe40000410000 */
[----:B------:R-:W-:Y:S01]  /*13df0*/  FMUL.FTZ R7, R27, c[0x0][0x320] ;  /* 0x0000c8001b077a20 */ /* 0x000fe20000410000 */
[----:B------:R-:W1:Y:S01]  /*13e00*/  MUFU.TANH R171, R171 ;  /* 0x000000ab00ab7308 */ /* 0x000e620000002400 */
[----:B------:R-:W-:Y:S02]  /*13e10*/  FMUL.FTZ R25, R25, c[0x0][0x320] ;  /* 0x0000c80019197a20 */ /* 0x000fe40000410000 */
[----:B------:R-:W-:Y:S07]  /*13e20*/  FMUL.FTZ R26, R26, c[0x0][0x320] ;  /* 0x0000c8001a1a7a20 */ /* 0x000fee0000410000 */
[----:B------:R1:W1:Y:S10]  /*13e30*/  MUFU.TANH R169, R13 ;  /* 0x0000000d00a97308 */ /* 0x0002740000002400 */
[----:B------:R1:W1:Y:S10]  /*13e40*/  MUFU.TANH R170, R14 ;  /* 0x0000000e00aa7308 */ /* 0x0002740000002400 */
[----:B------:R1:W1:Y:S10]  /*13e50*/  MUFU.TANH R168, R15 ;  /* 0x0000000f00a87308 */ /* 0x0002740000002400 */
[----:B------:R-:W1:Y:S10]  /*13e60*/  MUFU.TANH R167, R167 ;  /* 0x000000a700a77308 */ /* 0x000e740000002400 */
[----:B------:R-:W1:Y:S10]  /*13e70*/  MUFU.TANH R5, R5 ;  /* 0x0000000500057308 */ /* 0x000e740000002400 */
[----:B------:R1:W1:Y:S10]  /*13e80*/  MUFU.TANH R166, R18 ;  /* 0x0000001200a67308 */ /* 0x0002740000002400 */
        /* <DEDUP_REMOVED lines=8> */
[----:B------:R-:W1:Y:S01]  /*13f10*/  MUFU.TANH R7, R7 ;  /* 0x0000000700077308 */ /* 0x000e620000002400 */
[----:B------:R-:W-:-:S05]  /*13f20*/  @!P0 BRA `(.L_x_1127) ;  /* 0x000003e000008947 */ /* 0x000fca0003800000 */
[----:B--234-:R-:W-:Y:S02]  /*13f30*/  IADD3 R6, R246, -0x1, RZ ;  /* 0xfffffffff6067810 */ /* 0x01cfe40007ffe0ff */
[----:B------:R-:W-:Y:S02]  /*13f40*/  ISETP.GE.AND P1, PT, R248, 0x1, PT ;  /* 0x00000001f800780c */ /* 0x000fe40003f26270 */
[----:B-1----:R-:W-:Y:S01]  /*13f50*/  SHF.R.S32.HI R15, RZ, 0x1f, R6 ;  /* 0x0000001fff0f7819 */ /* 0x002fe20000011406 */
[----:B------:R-:W-:Y:S01]  /*13f60*/  IMAD.WIDE.U32 R26, R6, c[0x0][0x1e0], RZ ;  /* 0x00007800061a7a25 */ /* 0x000fe200078e00ff */
[C---:B------:R-:W-:Y:S03]  /*13f70*/  IADD3 R14, P0, R234.reuse, 0x40, RZ ;  /* 0x00000040ea0e7810 */ /* 0x040fe60007f1e0ff */
[----:B------:R-:W-:Y:S02]  /*13f80*/  IMAD R15, R15, c[0x0][0x1e0], RZ ;  /* 0x000078000f0f7a24 */ /* 0x000fe400078e02ff */
[----:B------:R-:W-:Y:S01]  /*13f90*/  IMAD.X R11, RZ, RZ, R245, P0 ;  /* 0x000000ffff0b7224 */ /* 0x000fe200000e06f5 */
[----:B------:R-:W-:Y:S01]  /*13fa0*/  IADD3 R13, P0, R234, 0x80, RZ ;  /* 0x00000080ea0d7810 */ /* 0x000fe20007f1e0ff */
[----:B------:R-:W-:Y:S04]  /*13fb0*/  IMAD R15, R6, c[0x0][0x1e4], R15 ;  /* 0x00007900060f7a24 */ /* 0x000fe800078e020f */
[----:B------:R-:W-:Y:S02]  /*13fc0*/  IMAD.IADD R15, R27, 0x1, R15 ;  /* 0x000000011b0f7824 */ /* 0x000fe400078e020f */
[----:B------:R-:W-:Y:S04]  /*13fd0*/  IMAD.WIDE.U32 R26, R26, 0x30, RZ ;  /* 0x000000301a1a7825 */ /* 0x000fe800078e00ff */
[----:B------:R-:W-:Y:S02]  /*13fe0*/  IMAD R15, R15, 0x30, RZ ;  /* 0x000000300f0f7824 */ /* 0x000fe400078e02ff */
[----:B------:R-:W-:Y:S01]  /*13ff0*/  IMAD.X R10, RZ, RZ, R245, P0 ;  /* 0x000000ffff0a7224 */ /* 0x000fe200000e06f5 */
[-C--:B------:R-:W-:Y:S01]  /*14000*/  @P1 IADD3 R21, P0, R234, R26.reuse, RZ ;  /* 0x0000001aea151210 */ /* 0x080fe20007f1e0ff */
[----:B------:R-:W-:Y:S04]  /*14010*/  IMAD.IADD R15, R27, 0x1, R15 ;  /* 0x000000011b0f7824 */ /* 0x000fe800078e020f */
[C---:B------:R-:W-:Y:S01]  /*14020*/  @P1 IMAD.X R16, R15.reuse, 0x1, R245, P0 ;  /* 0x000000010f101824 */ /* 0x040fe200000e06f5 */
[-C--:B------:R-:W-:Y:S05]  /*14030*/  @P1 IADD3 R19, P0, R14, R26.reuse, RZ ;  /* 0x0000001a0e131210 */ /* 0x080fea0007f1e0ff */
[----:B------:R-:W-:Y:S01]  /*14040*/  @P1 IMAD.X R12, R15, 0x1, R11, P0 ;  /* 0x000000010f0c1824 */ /* 0x000fe200000e060b */
[-C--:B------:R-:W-:Y:S05]  /*14050*/  @P1 IADD3 R17, P0, R13, R26.reuse, RZ ;  /* 0x0000001a0d111210 */ /* 0x080fea0007f1e0ff */
        /* <DEDUP_REMOVED lines=9> */
[C---:B------:R-:W-:Y:S03]  /*140f0*/  @P1 LEA R20, P0, R17.reuse, c[0x0][0x1c8], 0x1 ;  /* 0x0000720011141a11 */ /* 0x040fe600078008ff */
[----:B------:R1:W-:Y:S01]  /*14100*/  @P1 LDGSTS.E.BYPASS.LTC128B.128 [R231+0xb880], [R22.64], !P5 ;  /* 0x0b88000016e71fae */ /* 0x0003e2000e901d52 */
[----:B------:R-:W-:Y:S02]  /*14110*/  @P1 LEA.HI.X R21, R17, c[0x0][0x1cc], R6, 0x1, P0 ;  /* 0x0000730011151a11 */ /* 0x000fe400000f0c06 */
[----:B------:R-:W-:Y:S03]  /*14120*/  IADD3 R12, P0, R234, 0xc0, RZ ;  /* 0x000000c0ea0c7810 */ /* 0x000fe60007f1e0ff */
[----:B------:R1:W-:Y:S02]  /*14130*/  @P1 LDGSTS.E.BYPASS.LTC128B.128 [R231+0xd080], [R20.64], !P4 ;  /* 0x0d08000014e71fae */ /* 0x0003e4000e101d52 */
[----:B------:R-:W-:Y:S01]  /*14140*/  IMAD.X R6, RZ, RZ, R245, P0 ;  /* 0x000000ffff067224 */ /* 0x000fe200000e06f5 */
[----:B------:R-:W-:Y:S05]  /*14150*/  @P1 IADD3 R17, P0, R12, R26, RZ ;  /* 0x0000001a0c111210 */ /* 0x000fea0007f1e0ff */
[----:B------:R-:W-:Y:S01]  /*14160*/  @P1 IMAD.X R16, R15, 0x1, R6, P0 ;  /* 0x000000010f101824 */ /* 0x000fe200000e0606 */
[C---:B------:R-:W-:Y:S04]  /*14170*/  @P1 LEA R18, P0, R17.reuse, c[0x0][0x1c8], 0x1 ;  /* 0x0000720011121a11 */ /* 0x040fe800078008ff */
[----:B------:R-:W-:Y:S02]  /*14180*/  @P1 LEA.HI.X R19, R17, c[0x0][0x1cc], R16, 0x1, P0 ;  /* 0x0000730011131a11 */ /* 0x000fe400000f0c10 */
[----:B------:R-:W-:Y:S03]  /*14190*/  ISETP.GE.AND P0, PT, R248, 0x21, PT ;  /* 0x00000021f800780c */ /* 0x000fe60003f06270 */
[----:B------:R1:W-:Y:S10]  /*141a0*/  @P1 LDGSTS.E.BYPASS.LTC128B.128 [R231+0xe880], [R18.64], !P3 ;  /* 0x0e88000012e71fae */ /* 0x0003f4000d901d52 */
[----:B------:R-:W-:Y:S04]  /*141b0*/  @P0 IADD3 R17, P2, R26, UR6, RZ ;  /* 0x000000061a110c10 */ /* 0x000fe8000ff5e0ff */
[----:B------:R-:W-:Y:S02]  /*141c0*/  @P0 IADD3.X R15, R15, UR5, RZ, P2, !PT ;  /* 0x000000050f0f0c10 */ /* 0x000fe400097fe4ff */
[----:B------:R-:W-:Y:S05]  /*141d0*/  @P0 IADD3 R14, P2, R17, R14, RZ ;  /* 0x0000000e110e0210 */ /* 0x000fea0007f5e0ff */
[----:B------:R-:W-:Y:S01]  /*141e0*/  @P0 IMAD.X R11, R15, 0x1, R11, P2 ;  /* 0x000000010f0b0824 */ /* 0x000fe200010e060b */
[----:B------:R-:W-:Y:S05]  /*141f0*/  @P0 IADD3 R13, P2, R17, R13, RZ ;  /* 0x0000000d110d0210 */ /* 0x000fea0007f5e0ff */
[----:B------:R-:W-:Y:S01]  /*14200*/  @P0 IMAD.X R10, R15, 0x1, R10, P2 ;  /* 0x000000010f0a0824 */ /* 0x000fe200010e060a */
[----:B------:R-:W-:Y:S05]  /*14210*/  @P0 IADD3 R12, P2, R17, R12, RZ ;  /* 0x0000000c110c0210 */ /* 0x000fea0007f5e0ff */
[----:B------:R-:W-:Y:S01]  /*14220*/  @P0 IMAD.X R27, R15, 0x1, R6, P2 ;  /* 0x000000010f1b0824 */ /* 0x000fe200010e0606 */
[----:B------:R-:W-:Y:S05]  /*14230*/  @P0 IADD3 R17, P2, R17, R234, RZ ;  /* 0x000000ea11110210 */ /* 0x000fea0007f5e0ff */
[----:B------:R-:W-:Y:S01]  /*14240*/  @P0 IMAD.X R6, R15, 0x1, R245, P2 ;  /* 0x000000010f060824 */ /* 0x000fe200010e06f5 */
[C---:B------:R-:W-:Y:S04]  /*14250*/  @P0 LEA R16, P2, R17.reuse, c[0x0][0x1c8], 0x1 ;  /* 0x0000720011100a11 */ /* 0x040fe800078408ff */
[----:B------:R-:W-:Y:S02]  /*14260*/  @P0 LEA.HI.X R17, R17, c[0x0][0x1cc], R6, 0x1, P2 ;  /* 0x0000730011110a11 */ /* 0x000fe400010f0c06 */
[C---:B------:R-:W-:Y:S03]  /*14270*/  @P0 LEA R162, P2, R14.reuse, c[0x0][0x1c8], 0x1 ;  /* 0x000072000ea20a11 */ /* 0x040fe600078408ff */
[----:B------:R1:W-:Y:S01]  /*14280*/  @P0 LDGSTS.E.BYPASS.LTC128B.128 [R231+0xb080], [R16.64], !P6 ;  /* 0x0b08000010e70fae */ /* 0x0003e2000f101d52 */
[----:B------:R-:W-:Y:S02]  /*14290*/  @P0 LEA.HI.X R163, R14, c[0x0][0x1cc], R11, 0x1, P2 ;  /* 0x000073000ea30a11 */ /* 0x000fe400010f0c0b */
[C---:B------:R-:W-:Y:S03]  /*142a0*/  @P0 LEA R14, P2, R13.reuse, c[0x0][0x1c8], 0x1 ;  /* 0x000072000d0e0a11 */ /* 0x040fe600078408ff */
[----:B------:R1:W-:Y:S01]  /*142b0*/  @P0 LDGSTS.E.BYPASS.LTC128B.128 [R231+0xc880], [R162.64], !P5 ;  /* 0x0c880000a2e70fae */ /* 0x0003e2000e901d52 */
[----:B------:R-:W-:Y:S02]  /*142c0*/  @P0 LEA.HI.X R15, R13, c[0x0][0x1cc], R10, 0x1, P2 ;  /* 0x000073000d0f0a11 */ /* 0x000fe400010f0c0a */
[C---:B------:R-:W-:Y:S03]  /*142d0*/  @P0 LEA R10, P2, R12.reuse, c[0x0][0x1c8], 0x1 ;  /* 0x000072000c0a0a11 */ /* 0x040fe600078408ff */
[----:B------:R1:W-:Y:S01]  /*142e0*/  @P0 LDGSTS.E.BYPASS.LTC128B.128 [R231+0xe080], [R14.64], !P4 ;  /* 0x0e0800000ee70fae */ /* 0x0003e2000e101d52 */
[----:B------:R-:W-:Y:S05]  /*142f0*/  @P0 LEA.HI.X R11, R12, c[0x0][0x1cc], R27, 0x1, P2 ;  /* 0x000073000c0b0a11 */ /* 0x000fea00010f0c1b */
[----:B------:R1:W-:Y:S04]  /*14300*/  @P0 LDGSTS.E.BYPASS.LTC128B.128 [R231+0xf880], [R10.64], !P3 ;  /* 0x0f8800000ae70fae */ /* 0x0003e8000d901d52 */
.L_x_1127:
[----:B--234-:R-:W-:Y:S05]  /*14310*/  BSYNC B0 ;  /* 0x0000000000007941 */ /* 0x01cfea0003800000 */
.L_x_1126:
[----:B------:R-:W-:Y:S01]  /*14320*/  ISETP.NE.AND P0, PT, R250, 0x1, PT ;  /* 0x00000001fa00780c */ /* 0x000fe20003f05270 */
[----:B------:R-:W2:Y:S01]  /*14330*/  LDL R6, [R1+0x4] ;  /* 0x0000040001067983 */ /* 0x000ea20000100800 */
[----:B-1----:R-:W-:Y:S01]  /*14340*/  IMAD R23, R246, -0x30, RZ ;  /* 0xffffffd0f6177824 */ /* 0x002fe200078e02ff */
[----:B------:R-:W-:Y:S02]  /*14350*/  ULDC UR4, c[0x0][0x324] ;  /* 0x0000c90000047ab9 */ /* 0x000fe40000000800 */
[----:B------:R-:W-:Y:S01]  /*14360*/  ULOP3.LUT UR4, URZ, UR4, URZ, 0x33, !UPT ;  /* 0x000000043f047292 */ /* 0x000fe2000f8e333f */
[----:B------:R-:W0:Y:S01]  /*14370*/  LDGDEPBAR ;  /* 0x00000000000079af */ /* 0x000e220000000000 */
[----:B------:R-:W-:Y:S01]  /*14380*/  IADD3 R19, -R240, 0x1, R23 ;  /* 0x00000001f0137810 */ /* 0x000fe20007ffe117 */
[----:B------:R-:W-:Y:S03]  /*14390*/  IMAD.IADD R12, R23, 0x1, -R240 ;  /* 0x00000001170c7824 */ /* 0x000fe600078e0af0 */
        /* <DEDUP_REMOVED lines=8> */
[----:B------:R-:W1:Y:S02]  /*14420*/  SHFL.IDX PT, R11, R21, RZ, 0x1c1f ;  /* 0x001c1fff150b7589 */ /* 0x000e6400000e0000 */
[--C-:B-1----:R-:W-:Y:S02]  /*14430*/  IMAD.IADD R24, R20, 0x1, R11.reuse ;  /* 0x0000000114187824 */ /* 0x102fe400078e020b */
        /* <DEDUP_REMOVED lines=15> */
.L_x_1130:
[----:B------:R-:W-:Y:S04]  /*14530*/  MOV R6, c[0x0][0x32c] ;  /* 0x0000cb0000067a02 */ /* 0x000fe80000000f00 */
[----:B------:R-:W-:Y:S11]  /*14540*/  ISETP.NE.AND P0, PT, R6, 0x1, PT ;  /* 0x000000010600780c */ /* 0x000ff60003f05270 */
[----:B------:R-:W-:Y:S02]  /*14550*/  @!UPT UIADD3 URZ, URZ, URZ, URZ ;  /* 0x0000003f3f3ff290 */ /* 0x000fe4000fffe03f */
[----:B------:R-:W-:Y:S05]  /*14560*/  @P0 IMAD.HI.U32 R6, R11, c[0x0][0x330], RZ ;  /* 0x0000cc000b060a27 */ /* 0x000fea00078e00ff */
[----:B------:R-:W-:Y:S02]  /*14570*/  @P0 SHF.R.U32.HI R11, RZ, c[0x0][0x334], R6 ;  /* 0x0000cd00ff0b0a19 */ /* 0x000fe40000011606 */
.L_x_1131:
[----:B------:R-:W-:Y:S05]  /*14580*/  BSYNC B0 ;  /* 0x0000000000007941 */ /* 0x000fea0003800000 */
.L_x_1129:
[----:B------:R-:W-:Y:S05]  /*14590*/  IMAD R13, R11, c[0x0][0x32c], R12 ;  /* 0x0000cb000b0d7a24 */ /* 0x000fea00078e020c */
[----:B------:R-:W-:Y:S02]  /*145a0*/  IADD3 R11, R13, c[0x0][0x32c], RZ ;  /* 0x0000cb000d0b7a10 */ /* 0x000fe40007ffe0ff */
[----:B------:R-:W-:Y:S02]  /*145b0*/  IMNMX R22, R22, R13, !PT ;  /* 0x0000000d16167217 */ /* 0x000fe40007800200 */
[----:B------:R-:W-:Y:S02]  /*145c0*/  IMNMX R24, R24, R11, PT ;  /* 0x0000000b18187217 */ /* 0x000fe40003800200 */
.L_x_1128:
[C---:B------:R-:W-:Y:S01]  /*145d0*/  ISETP.GE.AND P0, PT, R23.reuse, 0x2, PT ;  /* 0x000000021700780c */ /* 0x040fe20003f06270 */
[----:B------:R-:W1:Y:S01]  /*145e0*/  SHFL.IDX PT, R21, R21, 0x1, 0x1c1f ;  /* 0x003c1f0015157f89 */ /* 0x000e6200000e0000 */
[C---:B------:R-:W-:Y:S02]  /*145f0*/  ISETP.GE.AND P1, PT, R23.reuse, 0x9, PT ;  /* 0x000000091700780c */ /* 0x040fe40003f26270 */
[----:B------:R-:W-:Y:S02]  /*14600*/  P2R R10, PR, RZ, 0x1 ;  /* 0x00000001ff0a7803 */ /* 0x000fe40000000000 */
[----:B------:R-:W-:Y:S02]  /*14610*/  ISETP.GT.AND P0, PT, R22, 0x1, !P0 ;  /* 0x000000011600780c */ /* 0x000fe40004704270 */
[----:B------:R-:W-:Y:S02]  /*14620*/  P2R R18, PR, RZ, 0x2 ;  /* 0x00000002ff127803 */ /* 0x000fe40000000000 */
[----:B------:R-:W-:Y:S02]  /*14630*/  ISETP.LT.OR P0, PT, R24, 0x2, P0 ;  /* 0x000000021800780c */ /* 0x000fe40000701670 */
[C---:B------:R-:W-:Y:S02]  /*14640*/  ISETP.GE.AND P6, PT, R23.reuse, 0x19, PT ;  /* 0x000000191700780c */ /* 0x040fe40003fc6270 */
[----:B------:R-:W-:Y:S02]  /*14650*/  FSEL R15, R164, -INF , !P0 ;  /* 0xff800000a40f7808 */ /* 0x000fe40004000000 */
[----:B------:R-:W-:Y:S02]  /*14660*/  ISETP.GT.AND P0, PT, R22, 0x8, !P1 ;  /* 0x000000081600780c */ /* 0x000fe40004f04270 */
[----:B------:R-:W-:Y:S02]  /*14670*/  ISETP.GE.AND P1, PT, R23, 0xa, PT ;  /* 0x0000000a1700780c */ /* 0x000fe40003f26270 */
[----:B------:R-:W-:Y:S02]  /*14680*/  ISETP.LT.OR P0, PT, R24, 0x9, P0 ;  /* 0x000000091800780c */ /* 0x000fe40000701670 */
[----:B------:R-:W-:Y:S02]  /*14690*/  P2R R6, PR, RZ, 0x2 ;  /* 0x00000002ff067803 */ /* 0x000fe40000000000 */
[----:B------:R-:W-:Y:S01]  /*146a0*/  FSEL R13, R165, -INF , !P0 ;  /* 0xff800000a50d7808 */ /* 0x000fe20004000000 */
[--C-:B-1----:R-:W-:Y:S01]  /*146b0*/  IMAD.IADD R20, R20, 0x1, R21.reuse ;  /* 0x0000000114147824 */ /* 0x102fe200078e0215 */
[----:B------:R-:W-:Y:S01]  /*146c0*/  ISETP.GT.AND P0, PT, R22, 0x9, !P1 ;  /* 0x000000091600780c */ /* 0x000fe20004f04270 */
[----:B------:R-:W-:Y:S01]  /*146d0*/  IMAD.IADD R19, R19, 0x1, R21 ;  /* 0x0000000113137824 */ /* 0x000fe200078e0215 */
        /* <DEDUP_REMOVED lines=12> */
[----:B------:R-:W-:Y:S02]  /*147a0*/  ISETP.GE.AND P3, PT, R23, 0x22, PT ;  /* 0x000000221700780c */ /* 0x000fe40003f66270 */
        /* <DEDUP_REMOVED lines=25> */
[----:B------:R-:W-:Y:S04]  /*14940*/  ISETP.LT.OR P0, PT, R24, 0x2a, P0 ;  /* 0x0000002a1800780c */ /* 0x000fe80000701670 */
        /* <DEDUP_REMOVED lines=17> */
.L_x_1134:
[----:B------:R-:W-:Y:S04]  /*14a60*/  MOV R5, c[0x0][0x32c] ;  /* 0x0000cb0000057a02 */ /* 0x000fe80000000f00 */
[----:B------:R-:W-:Y:S11]  /*14a70*/  ISETP.NE.AND P0, PT, R5, 0x1, PT ;  /* 0x000000010500780c */ /* 0x000ff60003f05270 */
[----:B------:R-:W-:Y:S02]  /*14a80*/  @!UPT UIADD3 URZ, URZ, URZ, URZ ;  /* 0x0000003f3f3ff290 */ /* 0x000fe4000fffe03f */
[----:B------:R-:W-:Y:S05]  /*14a90*/  @P0 IMAD.HI.U32 R5, R21, c[0x0][0x330], RZ ;  /* 0x0000cc0015050a27 */ /* 0x000fea00078e00ff */
[----:B------:R-:W-:Y:S02]  /*14aa0*/  @P0 SHF.R.U32.HI R21, RZ, c[0x0][0x334], R5 ;  /* 0x0000cd00ff150a19 */ /* 0x000fe40000011605 */
.L_x_1135:
[----:B------:R-:W-:Y:S05]  /*14ab0*/  BSYNC B0 ;  /* 0x0000000000007941 */ /* 0x000fea0003800000 */
.L_x_1133:
[----:B------:R-:W-:Y:S05]  /*14ac0*/  IMAD R12, R21, c[0x0][0x32c], R12 ;  /* 0x0000cb00150c7a24 */ /* 0x000fea00078e020c */
[----:B------:R-:W-:Y:S02]  /*14ad0*/  IADD3 R5, R12, c[0x0][0x32c], RZ ;  /* 0x0000cb000c057a10 */ /* 0x000fe40007ffe0ff */
[----:B------:R-:W-:Y:S02]  /*14ae0*/  IMNMX R19, R19, R12, !PT ;  /* 0x0000000c13137217 */ /* 0x000fe40007800200 */
[----:B------:R-:W-:Y:S02]  /*14af0*/  IMNMX R20, R20, R5, PT ;  /* 0x0000000514147217 */ /* 0x000fe40003800200 */
.L_x_1132:
[----:B------:R-:W-:Y:S01]  /*14b00*/  ISETP.GT.AND P0, PT, R19, RZ, !P1 ;  /* 0x000000ff1300720c */ /* 0x000fe20004f04270 */
[----:B------:R-:W-:Y:S01]  /*14b10*/  LDSM.16.MT88.4 R172, [R214+0x7880] ;  /* 0x00788000d6ac783b */ /* 0x000fe20000004200 */
[----:B------:R-:W-:Y:S02]  /*14b20*/  ISETP.NE.AND P1, PT, R0, RZ, PT ;  /* 0x000000ff0000720c */ /* 0x000fe40003f25270 */
[----:B------:R-:W-:Y:S02]  /*14b30*/  ISETP.LT.OR P0, PT, R20, 0x1, P0 ;  /* 0x000000011400780c */ /* 0x000fe40000701670 */
[----:B------:R-:W-:Y:S02]  /*14b40*/  FMNMX.FTZ R0, R14, R157, !PT ;  /* 0x0000009d0e007209 */ /* 0x000fe40007810000 */
[----:B------:R-:W-:Y:S02]  /*14b50*/  FSEL R12, R2, -INF , !P0 ;  /* 0xff800000020c7808 */ /* 0x000fe40004000000 */
[----:B------:R-:W-:Y:S02]  /*14b60*/  ISETP.NE.AND P0, PT, R10, RZ, PT ;  /* 0x000000ff0a00720c */ /* 0x000fe40003f05270 */
[----:B------:R-:W-:Y:S02]  /*14b70*/  FMNMX.FTZ R0, R15, R0, !PT ;  /* 0x000000000f007209 */ /* 0x000fe40007810000 */
[----:B------:R-:W-:Y:S02]  /*14b80*/  ISETP.GT.AND P0, PT, R19, 0x1, !P0 ;  /* 0x000000011300780c */ /* 0x000fe40004704270 */
[----:B------:R-:W-:Y:S02]  /*14b90*/  FMNMX.FTZ R0, R13, R0, !PT ;  /* 0x000000000d007209 */ /* 0x000fe40007810000 */
        /* <DEDUP_REMOVED lines=31> */
[C---:B------:R-:W-:Y:S01]  /*14d90*/  ISETP.GT.AND P0, PT, R19.reuse, 0x18, !P6 ;  /* 0x000000181300780c */ /* 0x040fe20007704270 */
[----:B------:R-:W1:Y:S01]  /*14da0*/  SHFL.BFLY PT, R0, R9, 0x2, 0x1f ;  /* 0x0c401f0009007f89 */ /* 0x000e6200000e0000 */
[----:B------:R-:W-:Y:S02]  /*14db0*/  FMNMX.FTZ R5, R170, R5, !PT ;  /* 0x00000005aa057209 */ /* 0x000fe40007810000 */
[----:B------:R-:W-:Y:S02]  /*14dc0*/  ISETP.LT.OR P0, PT, R20, 0x19, P0 ;  /* 0x000000191400780c */ /* 0x000fe40000701670 */
[----:B------:R-:W-:Y:S02]  /*14dd0*/  FMNMX.FTZ R5, R168, R5, !PT ;  /* 0x00000005a8057209 */ /* 0x000fe40007810000 */
[----:B------:R-:W-:Y:S02]  /*14de0*/  FSEL R166, R166, -INF , !P0 ;  /* 0xff800000a6a67808 */ /* 0x000fe40004000000 */
[C---:B------:R-:W-:Y:S02]  /*14df0*/  ISETP.GT.AND P0, PT, R19.reuse, 0x19, !P5 ;  /* 0x000000191300780c */ /* 0x040fe40006f04270 */
[----:B------:R-:W-:Y:S02]  /*14e00*/  FMNMX.FTZ R5, R166, R5, !PT ;  /* 0x00000005a6057209 */ /* 0x000fe40007810000 */
[----:B------:R-:W-:Y:S04]  /*14e10*/  ISETP.LT.OR P0, PT, R20, 0x1a, P0 ;  /* 0x0000001a1400780c */ /* 0x000fe80000701670 */
        /* <DEDUP_REMOVED lines=13> */
[----:B------:R-:W-:Y:S02]  /*14ef0*/  ISETP.GT.AND P0, PT, R19, 0x29, !P1 ;  /* 0x000000291300780c */ /* 0x000fe40004f04270 */
[----:B------:R-:W-:Y:S02]  /*14f00*/  FMNMX.FTZ R5, R186, R5, !PT ;  /* 0x00000005ba057209 */ /* 0x000fe40007810000 */
[----:B------:R-:W-:Y:S02]  /*14f10*/  ISETP.LT.OR P0, PT, R20, 0x2a, P0 ;  /* 0x0000002a1400780c */ /* 0x000fe40000701670 */
[----:B------:R-:W-:Y:S02]  /*14f20*/  LDSM.16.MT88.4 R20, [R214+0x4080] ;  /* 0x00408000d614783b */ /* 0x000fe40000004200 */
[----:B------:R-:W-:Y:S02]  /*14f30*/  FSEL R158, R7, -INF , !P0 ;  /* 0xff800000079e7808 */ /* 0x000fe40004000000 */
[----:B-1----:R-:W-:Y:S02]  /*14f40*/  FMNMX.FTZ R7, R9, R0, !PT ;  /* 0x0000000009077209 */ /* 0x002fe40007810000 */
[----:B------:R-:W-:Y:S03]  /*14f50*/  FMNMX.FTZ R9, R158, R5, !PT ;  /* 0x000000059e097209 */ /* 0x000fe60007810000 */
[----:B------:R-:W1:Y:S08]  /*14f60*/  SHFL.BFLY PT, R0, R7, 0x1, 0x1f ;  /* 0x0c201f0007007f89 */ /* 0x000e7000000e0000 */
[----:B------:R-:W2:Y:S01]  /*14f70*/  SHFL.BFLY PT, R2, R9, 0x2, 0x1f ;  /* 0x0c401f0009027f89 */ /* 0x000ea200000e0000 */
[----:B-1----:R-:W-:Y:S04]  /*14f80*/  FMNMX.FTZ R0, R7, R0, !PT ;  /* 0x0000000007007209 */ /* 0x002fe80007810000 */
[C---:B------:R-:W-:Y:S01]  /*14f90*/  FSETP.NEU.FTZ.AND P0, PT, R0.reuse, -INF , PT ;  /* 0xff8000000000780b */ /* 0x040fe20003f1d000 */
[----:B------:R-:W-:Y:S01]  /*14fa0*/  FMUL.FTZ R192, R0, c[0x0][0x2d0] ;  /* 0x0000b40000c07a20 */ /* 0x000fe20000410000 */
[----:B--2---:R-:W-:Y:S04]  /*14fb0*/  FMNMX.FTZ R7, R9, R2, !PT ;  /* 0x0000000209077209 */ /* 0x004fe80007810000 */
[----:B------:R-:W-:Y:S02]  /*14fc0*/  FSEL R192, R192, RZ, P0 ;  /* 0x000000ffc0c07208 */ /* 0x000fe40000000000 */
[----:B------:R-:W-:Y:S01]  /*14fd0*/  FSEL R4, R0, RZ, P0 ;  /* 0x000000ff00047208 */ /* 0x000fe20000000000 */
[----:B------:R-:W1:Y:S02]  /*14fe0*/  SHFL.BFLY PT, R2, R7, 0x1, 0x1f ;  /* 0x0c201f0007027f89 */ /* 0x000e6400000e0000 */
[--C-:B------:R-:W-:Y:S02]  /*14ff0*/  FFMA.FTZ R180, R14, c[0x0][0x2d0], -R192.reuse ;  /* 0x0000b4000eb47a23 */ /* 0x100fe400000108c0 */
[--C-:B------:R-:W-:Y:S02]  /*15000*/  FFMA.FTZ R178, R15, c[0x0][0x2d0], -R192.reuse ;  /* 0x0000b4000fb27a23 */ /* 0x100fe400000108c0 */
[--C-:B------:R-:W-:Y:S02]  /*15010*/  FFMA.FTZ R177, R13, c[0x0][0x2d0], -R192.reuse ;  /* 0x0000b4000db17a23 */ /* 0x100fe400000108c0 */
[----:B------:R-:W-:Y:S01]  /*15020*/  FADD.FTZ R4, -R4, R157 ;  /* 0x0000009d04047221 */ /* 0x000fe20000010100 */
[----:B------:R-:W-:Y:S01]  /*15030*/  MUFU.EX2 R180, R180 ;  /* 0x000000b400b47308 */ /* 0x000fe20000000800 */
[--C-:B------:R-:W-:Y:S02]  /*15040*/  FFMA.FTZ R176, R11, c[0x0][0x2d0], -R192.reuse ;  /* 0x0000b4000bb07a23 */ /* 0x100fe400000108c0 */
        /* <DEDUP_REMOVED lines=8> */
[--C-:B------:R-:W-:Y:S02]  /*150d0*/  FFMA.FTZ R189, R189, c[0x0][0x2d0], -R192.reuse ;  /* 0x0000b400bdbd7a23 */ /* 0x100fe400000108c0 */
[--C-:B------:R-:W-:Y:S01]  /*150e0*/  FFMA.FTZ R187, R187, c[0x0][0x2d0], -R192.reuse ;  /* 0x0000b400bbbb7a23 */ /* 0x100fe200000108c0 */
[C---:B------:R-:W-:Y:S01]  /*150f0*/  FSETP.NEU.FTZ.AND P0, PT, R2.reuse, -INF , PT ;  /* 0xff8000000200780b */ /* 0x040fe20003f1d000 */
[C---:B------:R-:W-:Y:S01]  /*15100*/  FMUL.FTZ R183, R2.reuse, c[0x0][0x2d0] ;  /* 0x0000b40002b77a20 */ /* 0x040fe20000410000 */
[----:B------:R-:W-:Y:S01]  /*15110*/  MUFU.EX2 R177, R177 ;  /* 0x000000b100b17308 */ /* 0x000fe20000000800 */
[----:B------:R-:W-:Y:S01]  /*15120*/  FFMA.FTZ R192, R185, c[0x0][0x2d0], -R192 ;  /* 0x0000b400b9c07a23 */ /* 0x000fe200000108c0 */
[----:B------:R-:W-:Y:S02]  /*15130*/  FSEL R5, R2, RZ, P0 ;  /* 0x000000ff02057208 */ /* 0x000fe40000000000 */
[----:B------:R-:W-:Y:S02]  /*15140*/  FSEL R183, R183, RZ, P0 ;  /* 0x000000ffb7b77208 */ /* 0x000fe40000000000 */
[----:B------:R-:W-:Y:S01]  /*15150*/  ISETP.GT.AND P0, PT, R246, R229, PT ;  /* 0x000000e5f600720c */ /* 0x000fe20003f04270 */
[----:B------:R-:W-:Y:S02]  /*15160*/  FADD.FTZ R5, -R5, R156 ;  /* 0x0000009c05057221 */ /* 0x000fe40000010100 */
[--C-:B------:R-:W-:Y:S01]  /*15170*/  FFMA.FTZ R184, R12, c[0x0][0x2d0], -R183.reuse ;  /* 0x0000b4000cb87a23 */ /* 0x100fe200000108b7 */
[----:B------:R-:W1:Y:S01]  /*15180*/  MUFU.EX2 R176, R176 ;  /* 0x000000b000b07308 */ /* 0x000e620000000800 */
[----:B------:R-:W3:Y:S01]  /*15190*/  LDSM.16.MT88.4 R12, [R216+0x4080] ;  /* 0x00408000d80c783b */ /* 0x000ee20000004200 */
[--C-:B------:R-:W-:Y:S01]  /*151a0*/  FFMA.FTZ R181, R10, c[0x0][0x2d0], -R183.reuse ;  /* 0x0000b4000ab57a23 */ /* 0x100fe200000108b7 */
[----:B--2---:R-:W-:Y:S01]  /*151b0*/  F2FP.PACK_AB R160, R178, R180 ;  /* 0x000000b4b2a0723e */ /* 0x004fe200000000ff */
[--C-:B------:R-:W-:Y:S02]  /*151c0*/  FFMA.FTZ R179, R6, c[0x0][0x2d0], -R183.reuse ;  /* 0x0000b40006b37a23 */ /* 0x100fe400000108b7 */
[--C-:B------:R-:W-:Y:S02]  /*151d0*/  FFMA.FTZ R182, R8, c[0x0][0x2d0], -R183.reuse ;  /* 0x0000b40008b67a23 */ /* 0x100fe400000108b7 */
[----:B------:R-:W-:Y:S02]  /*151e0*/  FMUL.FTZ R8, R5, c[0x0][0x2d0] ;  /* 0x0000b40005087a20 */ /* 0x000fe40000410000 */
[----:B------:R-:W2:Y:S01]  /*151f0*/  MUFU.EX2 R157, R157 ;  /* 0x0000009d009d7308 */ /* 0x000ea20000000800 */
[--C-:B------:R-:W-:Y:S02]  /*15200*/  FFMA.FTZ R198, R170, c[0x0][0x2d0], -R183.reuse ;  /* 0x0000b400aac67a23 */ /* 0x100fe400000108b7 */
[--C-:B------:R-:W-:Y:S02]  /*15210*/  FFMA.FTZ R197, R168, c[0x0][0x2d0], -R183.reuse ;  /* 0x0000b400a8c57a23 */ /* 0x100fe400000108b7 */
[----:B------:R-:W-:Y:S01]  /*15220*/  LDSM.16.MT88.4 R168, [R212+0x6080] ;  /* 0x00608000d4a8783b */ /* 0x000fe20000004200 */
[--C-:B------:R-:W-:Y:S02]  /*15230*/  FFMA.FTZ R199, R166, c[0x0][0x2d0], -R183.reuse ;  /* 0x0000b400a6c77a23 */ /* 0x100fe400000108b7 */
[--C-:B------:R-:W-:Y:S02]  /*15240*/  FFMA.FTZ R252, R164, c[0x0][0x2d0], -R183.reuse ;  /* 0x0000b400a4fc7a23 */ /* 0x100fe400000108b7 */
[----:B------:R-:W-:Y:S01]  /*15250*/  MUFU.EX2 R184, R184 ;  /* 0x000000b800b87308 */ /* 0x000fe20000000800 */
[--C-:B------:R-:W-:Y:S02]  /*15260*/  FFMA.FTZ R185, R190, c[0x0][0x2d0], -R183.reuse ;  /* 0x0000b400beb97a23 */ /* 0x100fe400000108b7 */
[----:B------:R-:W-:Y:S01]  /*15270*/  LDSM.16.MT88.4 R164, [R216+0x6080] ;  /* 0x00608000d8a4783b */ /* 0x000fe20000004200 */
[----:B-1----:R-:W-:Y:S01]  /*15280*/  F2FP.PACK_AB R162, R176, R177 ;  /* 0x000000b1b0a2723e */ /* 0x002fe200000000ff */
[--C-:B------:R-:W-:Y:S02]  /*15290*/  FFMA.FTZ R188, R188, c[0x0][0x2d0], -R183.reuse ;  /* 0x0000b400bcbc7a23 */ /* 0x100fe400000108b7 */
[--C-:B------:R-:W-:Y:S02]  /*152a0*/  FFMA.FTZ R186, R186, c[0x0][0x2d0], -R183.reuse ;  /* 0x0000b400baba7a23 */ /* 0x100fe400000108b7 */
[----:B------:R-:W-:Y:S01]  /*152b0*/  FFMA.FTZ R183, R158, c[0x0][0x2d0], -R183 ;  /* 0x0000b4009eb77a23 */ /* 0x000fe200000108b7 */
[----:B------:R-:W1:Y:S01]  /*152c0*/  MUFU.EX2 R181, R181 ;  /* 0x000000b500b57308 */ /* 0x000e620000000800 */
[C---:B--2---:R-:W-:Y:S02]  /*152d0*/  FMUL.FTZ R4, R157.reuse, R152 ;  /* 0x000000989d047220 */ /* 0x044fe40000410000 */
[C---:B------:R-:W-:Y:S02]  /*152e0*/  FMUL.FTZ R5, R157.reuse, R153 ;  /* 0x000000999d057220 */ /* 0x040fe40000410000 */
[C---:B------:R-:W-:Y:S05]  /*152f0*/  FMUL.FTZ R9, R157.reuse, R149 ;  /* 0x000000959d097220 */ /* 0x040fea0000410000 */
[----:B------:R-:W-:Y:S01]  /*15300*/  MUFU.EX2 R182, R182 ;  /* 0x000000b600b67308 */ /* 0x000fe20000000800 */
[C---:B------:R-:W-:Y:S02]  /*15310*/  FMUL.FTZ R16, R157.reuse, R140 ;  /* 0x0000008c9d107220 */ /* 0x040fe40000410000 */
[C---:B------:R-:W-:Y:S02]  /*15320*/  FMUL.FTZ R17, R157.reuse, R141 ;  /* 0x0000008d9d117220 */ /* 0x040fe40000410000 */
[C---:B------:R-:W-:Y:S02]  /*15330*/  FMUL.FTZ R24, R157.reuse, R132 ;  /* 0x000000849d187220 */ /* 0x040fe40000410000 */
[C---:B------:R-:W-:Y:S02]  /*15340*/  FMUL.FTZ R25, R157.reuse, R133 ;  /* 0x000000859d197220 */ /* 0x040fe40000410000 */
[C---:B------:R-:W-:Y:S01]  /*15350*/  FMUL.FTZ R28, R157.reuse, R28 ;  /* 0x0000001c9d1c7220 */ /* 0x040fe20000410000 */
[----:B------:R-:W2:Y:S01]  /*15360*/  MUFU.EX2 R179, R179 ;  /* 0x000000b300b37308 */ /* 0x000ea20000000800 */
[C---:B------:R-:W-:Y:S02]  /*15370*/  FMUL.FTZ R29, R157.reuse, R29 ;  /* 0x0000001d9d1d7220 */ /* 0x040fe40000410000 */
[----:B------:R-:W-:Y:S01]  /*15380*/  FMUL.FTZ R32, R157, R32 ;  /* 0x000000209d207220 */ /* 0x000fe20000410000 */
        /* <DEDUP_REMOVED lines=12> */
[----:B------:R-:W-:Y:S01]  /*15450*/  FMUL.FTZ R52, R157, R52 ;  /* 0x000000349d347220 */ /* 0x000fe20000410000 */
[----:B--2---:R-:W-:Y:S01]  /*15460*/  F2FP.PACK_AB R163, R179, R182 ;  /* 0x000000b6b3a3723e */ /* 0x004fe200000000ff */
        /* <DEDUP_REMOVED lines=9> */
[C---:B------:R-:W-:Y:S01]  /*15500*/  FMUL.FTZ R8, R157.reuse, R148 ;  /* 0x000000949d087220 */ /* 0x040fe20000410000 */
[----:B------:R-:W-:Y:S01]  /*15510*/  MUFU.EX2 R195, R195 ;  /* 0x000000c300c37308 */ /* 0x000fe20000000800 */
[C---:B------:R-:W-:Y:S02]  /*15520*/  FMUL.FTZ R10, R156.reuse, R150 ;  /* 0x000000969c0a7220 */ /* 0x040fe40000410000 */
[C---:B---3--:R-:W-:Y:S05]  /*15530*/  HMMA.16816.F32 R4, R160.reuse, R12, R4 ;  /* 0x0000000ca004723c */ /* 0x048fea0000001804 */
[C---:B------:R-:W-:Y:S02]  /*15540*/  FMUL.FTZ R11, R156.reuse, R151 ;  /* 0x000000979c0b7220 */ /* 0x040fe40000410000 */
[----:B------:R-:W-:Y:S01]  /*15550*/  LDSM.16.MT88.4 R148, [R213+0x4880] ;  /* 0x00488000d594783b */ /* 0x000fe20000004200 */
[C---:B------:R-:W-:Y:S01]  /*15560*/  FMUL.FTZ R12, R157.reuse, R144 ;  /* 0x000000909d0c7220 */ /* 0x040fe20000410000 */
[----:B------:R-:W-:Y:S03]  /*15570*/  MUFU.EX2 R196, R196 ;  /* 0x000000c400c47308 */ /* 0x000fe60000000800 */
[C---:B------:R-:W-:Y:S03]  /*15580*/  HMMA.16816.F32 R8, R160.reuse, R14, R8 ;  /* 0x0000000ea008723c */ /* 0x040fe60000001808 */
[C---:B------:R-:W-:Y:S02]  /*15590*/  FMUL.FTZ R13, R157.reuse, R145 ;  /* 0x000000919d0d7220 */ /* 0x040fe40000410000 */
[C---:B------:R-:W-:Y:S02]  /*155a0*/  FMUL.FTZ R18, R156.reuse, R142 ;  /* 0x0000008e9c127220 */ /* 0x040fe40000410000 */
[C---:B------:R-:W-:Y:S01]  /*155b0*/  FMUL.FTZ R14, R156.reuse, R146 ;  /* 0x000000929c0e7220 */ /* 0x040fe20000410000 */
[----:B------:R-:W-:Y:S01]  /*155c0*/  MUFU.EX2 R198, R198 ;  /* 0x000000c600c67308 */ /* 0x000fe20000000800 */
[C---:B------:R-:W-:Y:S02]  /*155d0*/  FMUL.FTZ R15, R156.reuse, R147 ;  /* 0x000000939c0f7220 */ /* 0x040fe40000410000 */
[----:B------:R-:W3:Y:S01]  /*155e0*/  LDSM.16.MT88.4 R144, [R212+0x4080] ;  /* 0x00408000d490783b */ /* 0x000ee20000004200 */
[C---:B------:R-:W-:Y:S02]  /*155f0*/  FMUL.FTZ R19, R156.reuse, R143 ;  /* 0x0000008f9c137220 */ /* 0x040fe40000410000 */
[C---:B------:R-:W-:Y:S02]  /*15600*/  FMUL.FTZ R26, R156.reuse, R134 ;  /* 0x000000869c1a7220 */ /* 0x040fe40000410000 */
[C---:B------:R-:W-:Y:S02]  /*15610*/  HMMA.16816.F32 R12, R160.reuse, R20, R12 ;  /* 0x00000014a00c723c */ /* 0x040fe4000000180c */
[----:B------:R-:W4:Y:S01]  /*15620*/  MUFU.EX2 R197, R197 ;  /* 0x000000c500c57308 */ /* 0x000f220000000800 */
[----:B------:R-:W-:Y:S01]  /*15630*/  LDSM.16.MT88.4 R140, [R213+0x5880] ;  /* 0x00588000d58c783b */ /* 0x000fe20000004200 */
[C---:B------:R-:W-:Y:S02]  /*15640*/  FMUL.FTZ R27, R156.reuse, R135 ;  /* 0x000000879c1b7220 */ /* 0x040fe40000410000 */
[C---:B------:R-:W-:Y:S02]  /*15650*/  FMUL.FTZ R30, R156.reuse, R30 ;  /* 0x0000001e9c1e7220 */ /* 0x040fe40000410000 */
[C---:B------:R-:W-:Y:S03]  /*15660*/  HMMA.16816.F32 R16, R160.reuse, R22, R16 ;  /* 0x00000016a010723c */ /* 0x040fe60000001810 */
[----:B------:R-:W-:Y:S01]  /*15670*/  LDSM.16.MT88.4 R132, [R214+0x5880] ;  /* 0x00588000d684783b */ /* 0x000fe20000004200 */
[C---:B------:R-:W-:Y:S01]  /*15680*/  FMUL.FTZ R20, R157.reuse, R136 ;  /* 0x000000889d147220 */ /* 0x040fe20000410000 */
[----:B------:R-:W-:Y:S01]  /*15690*/  MUFU.EX2 R199, R199 ;  /* 0x000000c700c77308 */ /* 0x000fe20000000800 */
[C---:B------:R-:W-:Y:S02]  /*156a0*/  FMUL.FTZ R21, R157.reuse, R137 ;  /* 0x000000899d157220 */ /* 0x040fe40000410000 */
[C---:B------:R-:W-:Y:S04]  /*156b0*/  FMUL.FTZ R22, R156.reuse, R138 ;  /* 0x0000008a9c167220 */ /* 0x040fe80000410000 */
[C---:B------:R-:W-:Y:S02]  /*156c0*/  FMUL.FTZ R23, R156.reuse, R139 ;  /* 0x0000008b9c177220 */ /* 0x040fe40000410000 */
[----:B------:R-:W5:Y:S01]  /*156d0*/  LDSM.16.MT88.4 R136, [R216+0x5880] ;  /* 0x00588000d888783b */ /* 0x000f620000004200 */
[C---:B------:R-:W-:Y:S01]  /*156e0*/  FMUL.FTZ R31, R156.reuse, R31 ;  /* 0x0000001f9c1f7220 */ /* 0x040fe20000410000 */
[----:B------:R-:W2:Y:S01]  /*156f0*/  MUFU.EX2 R252, R252 ;  /* 0x000000fc00fc7308 */ /* 0x000ea20000000800 */
        /* <DEDUP_REMOVED lines=12> */
[----:B------:R-:W1:Y:S01]  /*157c0*/  MUFU.EX2 R189, R189 ;  /* 0x000000bd00bd7308 */ /* 0x000e620000000800 */
[C---:B------:R-:W-:Y:S02]  /*157d0*/  FMUL.FTZ R47, R156.reuse, R47 ;  /* 0x0000002f9c2f7220 */ /* 0x040fe40000410000 */
[C---:B------:R-:W-:Y:S01]  /*157e0*/  HMMA.16816.F32 R32, R160.reuse, R146, R32 ;  /* 0x00000092a020723c */ /* 0x040fe20000001820 */
[----:B------:R-:W-:Y:S03]  /*157f0*/  LDSM.16.MT88.4 R144, [R214+0x4880] ;  /* 0x00488000d690783b */ /* 0x000fe60000004200 */
[C---:B------:R-:W-:Y:S02]  /*15800*/  FMUL.FTZ R50, R156.reuse, R50 ;  /* 0x000000329c327220 */ /* 0x040fe40000410000 */
[C---:B------:R-:W-:Y:S01]  /*15810*/  FMUL.FTZ R51, R156.reuse, R51 ;  /* 0x000000339c337220 */ /* 0x040fe20000410000 */
[----:B------:R-:W-:Y:S01]  /*15820*/  MUFU.EX2 R187, R187 ;  /* 0x000000bb00bb7308 */ /* 0x000fe20000000800 */
[C---:B------:R-:W-:Y:S01]  /*15830*/  FMUL.FTZ R54, R156.reuse, R54 ;  /* 0x000000369c367220 */ /* 0x040fe20000410000 */
[C---:B-----5:R-:W-:Y:S03]  /*15840*/  HMMA.16816.F32 R36, R160.reuse, R136, R36 ;  /* 0x00000088a024723c */ /* 0x060fe60000001824 */
[C---:B------:R-:W-:Y:S02]  /*15850*/  FMUL.FTZ R55, R156.reuse, R55 ;  /* 0x000000379c377220 */ /* 0x040fe40000410000 */
[C---:B------:R-:W-:Y:S03]  /*15860*/  FMUL.FTZ R58, R156.reuse, R58 ;  /* 0x0000003a9c3a7220 */ /* 0x040fe60000410000 */
[----:B------:R-:W-:Y:S01]  /*15870*/  MUFU.EX2 R192, R192 ;  /* 0x000000c000c07308 */ /* 0x000fe20000000800 */
[C---:B------:R-:W-:Y:S01]  /*15880*/  FMUL.FTZ R59, R156.reuse, R59 ;  /* 0x0000003b9c3b7220 */ /* 0x040fe20000410000 */
[C---:B------:R-:W-:Y:S01]  /*15890*/  HMMA.16816.F32 R40, R160.reuse, R138, R40 ;  /* 0x0000008aa028723c */ /* 0x040fe20000001828 */
[----:B------:R-:W3:Y:S02]  /*158a0*/  LDSM.16.MT88.4 R136, [R212+0x5880] ;  /* 0x00588000d488783b */ /* 0x000ee40000004200 */
[C---:B------:R-:W-:Y:S02]  /*158b0*/  FMUL.FTZ R62, R156.reuse, R62 ;  /* 0x0000003e9c3e7220 */ /* 0x040fe40000410000 */
[C---:B------:R-:W-:Y:S03]  /*158c0*/  FMUL.FTZ R63, R156.reuse, R63 ;  /* 0x0000003f9c3f7220 */ /* 0x040fe60000410000 */
[C---:B------:R-:W-:Y:S01]  /*158d0*/  HMMA.16816.F32 R44, R160.reuse, R132, R44 ;  /* 0x00000084a02c723c */ /* 0x040fe2000000182c */
[----:B------:R-:W-:Y:S03]  /*158e0*/  MUFU.EX2 R185, R185 ;  /* 0x000000b900b97308 */ /* 0x000fe60000000800 */
[C---:B------:R-:W-:Y:S02]  /*158f0*/  FMUL.FTZ R64, R157.reuse, R64 ;  /* 0x000000409d407220 */ /* 0x040fe40000410000 */
[C---:B------:R-:W-:Y:S02]  /*15900*/  FMUL.FTZ R65, R157.reuse, R65 ;  /* 0x000000419d417220 */ /* 0x040fe40000410000 */
[C---:B------:R-:W-:Y:S01]  /*15910*/  HMMA.16816.F32 R48, R160.reuse, R134, R48 ;  /* 0x00000086a030723c */ /* 0x040fe20000001830 */
[----:B------:R-:W5:Y:S02]  /*15920*/  LDSM.16.MT88.4 R132, [R216+0x7080] ;  /* 0x00708000d884783b */ /* 0x000f640000004200 */
[----:B------:R-:W1:Y:S01]  /*15930*/  MUFU.EX2 R188, R188 ;  /* 0x000000bc00bc7308 */ /* 0x000e620000000800 */
[C---:B------:R-:W-:Y:S02]  /*15940*/  FMUL.FTZ R66, R156.reuse, R66 ;  /* 0x000000429c427220 */ /* 0x040fe40000410000 */
[C---:B------:R-:W-:Y:S02]  /*15950*/  FMUL.FTZ R67, R156.reuse, R67 ;  /* 0x000000439c437220 */ /* 0x040fe40000410000 */
[C---:B------:R-:W-:Y:S04]  /*15960*/  HMMA.16816.F32 R52, R160.reuse, R140, R52 ;  /* 0x0000008ca034723c */ /* 0x040fe80000001834 */
[C---:B------:R-:W-:Y:S01]  /*15970*/  FMUL.FTZ R68, R157.reuse, R68 ;  /* 0x000000449d447220 */ /* 0x040fe20000410000 */
[----:B------:R-:W-:Y:S01]  /*15980*/  MUFU.EX2 R186, R186 ;  /* 0x000000ba00ba7308 */ /* 0x000fe20000000800 */
[C---:B------:R-:W-:Y:S02]  /*15990*/  FMUL.FTZ R69, R157.reuse, R69 ;  /* 0x000000459d457220 */ /* 0x040fe40000410000 */
[C---:B------:R-:W-:Y:S01]  /*159a0*/  HMMA.16816.F32 R56, R160.reuse, R142, R56 ;  /* 0x0000008ea038723c */ /* 0x040fe20000001838 */
[----:B------:R-:W1:Y:S03]  /*159b0*/  LDSM.16.MT88.4 R140, [R214+0x7080] ;  /* 0x00708000d68c783b */ /* 0x000e660000004200 */
[C---:B------:R-:W-:Y:S02]  /*159c0*/  FMUL.FTZ R70, R156.reuse, R70 ;  /* 0x000000469c467220 */ /* 0x040fe40000410000 */
[C---:B------:R-:W-:Y:S01]  /*159d0*/  FMUL.FTZ R71, R156.reuse, R71 ;  /* 0x000000479c477220 */ /* 0x040fe20000410000 */
[----:B------:R-:W1:Y:S01]  /*159e0*/  MUFU.EX2 R183, R183 ;  /* 0x000000b700b77308 */ /* 0x000e620000000800 */
        /* <DEDUP_REMOVED lines=19> */
[C---:B------:R-:W-:Y:S04]  /*15b20*/  FMUL.FTZ R84, R157.reuse, R84 ;  /* 0x000000549d547220 */ /* 0x040fe80000410000 */
[C---:B------:R-:W-:Y:S01]  /*15b30*/  FMUL.FTZ R85, R157.reuse, R85 ;  /* 0x000000559d557220 */ /* 0x040fe20000410000 */
[C---:B------:R-:W-:Y:S01]  /*15b40*/  HMMA.16816.F32 R80, R160.reuse, R142, R80 ;  /* 0x0000008ea050723c */ /* 0x040fe20000001850 */
[----:B------:R-:W1:Y:S02]  /*15b50*/  LDSM.16.MT88.4 R140, [R216+0x8880] ;  /* 0x00888000d88c783b */ /* 0x000e640000004200 */
        /* <DEDUP_REMOVED lines=15> */
[C---:B-----5:R-:W-:Y:S03]  /*15c50*/  HMMA.16816.F32 R92, R160.reuse, R132, R92 ;  /* 0x00000084a05c723c */ /* 0x060fe6000000185c */
[C---:B------:R-:W-:Y:S02]  /*15c60*/  FMUL.FTZ R98, R156.reuse, R98 ;  /* 0x000000629c627220 */ /* 0x040fe40000410000 */
[C---:B------:R-:W-:Y:S02]  /*15c70*/  FMUL.FTZ R99, R156.reuse, R99 ;  /* 0x000000639c637220 */ /* 0x040fe40000410000 */
[C---:B------:R-:W-:Y:S02]  /*15c80*/  FMUL.FTZ R100, R157.reuse, R100 ;  /* 0x000000649d647220 */ /* 0x040fe40000410000 */
[C---:B------:R-:W-:Y:S03]  /*15c90*/  FMUL.FTZ R101, R157.reuse, R101 ;  /* 0x000000659d657220 */ /* 0x040fe60000410000 */
[C---:B------:R-:W-:Y:S01]  /*15ca0*/  HMMA.16816.F32 R96, R160.reuse, R134, R96 ;  /* 0x00000086a060723c */ /* 0x040fe20000001860 */
[----:B------:R-:W5:Y:S02]  /*15cb0*/  LDSM.16.MT88.4 R132, [R213+0x8880] ;  /* 0x00888000d584783b */ /* 0x000f640000004200 */
        /* <DEDUP_REMOVED lines=28> */
[----:B------:R-:W-:Y:S02]  /*15e80*/  FMUL.FTZ R123, R156, R123 ;  /* 0x0000007b9c7b7220 */ /* 0x000fe40000410000 */
[C---:B------:R-:W-:Y:S01]  /*15e90*/  FMUL.FTZ R124, R157.reuse, R124 ;  /* 0x0000007c9d7c7220 */ /* 0x040fe20000410000 */
[----:B--2---:R-:W-:Y:S01]  /*15ea0*/  F2FP.PACK_AB R132, R194, R193 ;  /* 0x000000c1c284723e */ /* 0x004fe200000000ff */
[----:B------:R-:W-:Y:S03]  /*15eb0*/  FMUL.FTZ R125, R157, R125 ;  /* 0x0000007d9d7d7220 */ /* 0x000fe60000410000 */
[C---:B------:R-:W-:Y:S03]  /*15ec0*/  HMMA.16816.F32 R120, R160.reuse, R134, R120 ;  /* 0x00000086a078723c */ /* 0x040fe60000001878 */
[C---:B------:R-:W-:Y:S01]  /*15ed0*/  FMUL.FTZ R126, R156.reuse, R126 ;  /* 0x0000007e9c7e7220 */ /* 0x040fe20000410000 */
[----:B----4-:R-:W-:Y:S01]  /*15ee0*/  F2FP.PACK_AB R133, R197, R198 ;  /* 0x000000c6c585723e */ /* 0x010fe200000000ff */
[----:B------:R-:W-:Y:S02]  /*15ef0*/  FMUL.FTZ R127, R156, R127 ;  /* 0x0000007f9c7f7220 */ /* 0x000fe40000410000 */
[C---:B------:R-:W-:Y:S01]  /*15f00*/  FMUL.FTZ R128, R157.reuse, R128 ;  /* 0x000000809d807220 */ /* 0x040fe20000410000 */
[----:B------:R-:W-:Y:S01]  /*15f10*/  F2FP.PACK_AB R134, R196, R195 ;  /* 0x000000c3c486723e */ /* 0x000fe200000000ff */
[C---:B------:R-:W-:Y:S03]  /*15f20*/  FMUL.FTZ R129, R157.reuse, R129 ;  /* 0x000000819d817220 */ /* 0x040fe60000410000 */
[C---:B-1----:R-:W-:Y:S03]  /*15f30*/  HMMA.16816.F32 R124, R160.reuse, R140, R124 ;  /* 0x0000008ca07c723c */ /* 0x042fe6000000187c */
[----:B------:R-:W-:Y:S01]  /*15f40*/  FMUL.FTZ R130, R156, R130 ;  /* 0x000000829c827220 */ /* 0x000fe20000410000 */
[----:B------:R-:W-:Y:S01]  /*15f50*/  F2FP.PACK_AB R135, R252, R199 ;  /* 0x000000c7fc87723e */ /* 0x000fe200000000ff */
[C---:B------:R-:W-:Y:S02]  /*15f60*/  FMUL.FTZ R131, R156.reuse, R131 ;  /* 0x000000839c837220 */ /* 0x040fe40000410000 */
[----:B------:R-:W-:Y:S01]  /*15f70*/  FFMA.FTZ R180, R157, R247, R180 ;  /* 0x000000f79db47223 */ /* 0x000fe200000100b4 */
[----:B------:R-:W-:Y:S01]  /*15f80*/  MOV R157, R0 ;  /* 0x00000000009d7202 */ /* 0x000fe20000000f00 */
[----:B------:R-:W-:Y:S03]  /*15f90*/  FFMA.FTZ R184, R156, R243, R184 ;  /* 0x000000f39cb87223 */ /* 0x000fe600000100b8 */
[----:B------:R-:W-:Y:S01]  /*15fa0*/  HMMA.16816.F32 R128, R160, R142, R128 ;  /* 0x0000008ea080723c */ /* 0x000fe20000001880 */
[----:B------:R-:W1:Y:S02]  /*15fb0*/  LDSM.16.MT88.4 R140, [R214+0x6080] ;  /* 0x00608000d68c783b */ /* 0x000e640000004200 */
[----:B------:R-:W-:Y:S01]  /*15fc0*/  FADD.FTZ R180, R178, R180 ;  /* 0x000000b4b2b47221 */ /* 0x000fe20000010000 */
[----:B------:R-:W-:Y:S01]  /*15fd0*/  MOV R156, R2 ;  /* 0x00000002009c7202 */ /* 0x000fe20000000f00 */
[----:B------:R-:W-:Y:S02]  /*15fe0*/  FADD.FTZ R181, R181, R184 ;  /* 0x000000b8b5b57221 */ /* 0x000fe40000010000 */
[----:B------:R-:W-:Y:S01]  /*15ff0*/  FADD.FTZ R177, R177, R180 ;  /* 0x000000b4b1b17221 */ /* 0x000fe20000010000 */
[C---:B---3--:R-:W-:Y:S01]  /*16000*/  HMMA.16816.F32 R4, R132.reuse, R136, R4 ;  /* 0x000000888404723c */ /* 0x048fe20000001804 */
[----:B------:R-:W2:Y:S04]  /*16010*/  LDSM.16.MT88.4 R160, [R213+0x6080] ;  /* 0x00608000d5a0783b */ /* 0x000ea80000004200 */
[----:B------:R-:W-:Y:S02]  /*16020*/  FADD.FTZ R182, R182, R181 ;  /* 0x000000b5b6b67221 */ /* 0x000fe40000010000 */
[----:B------:R-:W-:Y:S01]  /*16030*/  FADD.FTZ R176, R176, R177 ;  /* 0x000000b1b0b07221 */ /* 0x000fe20000010000 */
[C---:B------:R-:W-:Y:S01]  /*16040*/  HMMA.16816.F32 R8, R132.reuse, R138, R8 ;  /* 0x0000008a8408723c */ /* 0x040fe20000001808 */
[----:B------:R-:W3:Y:S03]  /*16050*/  LDSM.16.MT88.4 R136, [R216+0x7880] ;  /* 0x00788000d888783b */ /* 0x000ee60000004200 */
        /* <DEDUP_REMOVED lines=12> */
[C---:B------:R-:W-:Y:S01]  /*16120*/  HMMA.16816.F32 R24, R132.reuse, R150, R24 ;  /* 0x000000968418723c */ /* 0x040fe20000001818 */
[----:B------:R-:W5:Y:S03]  /*16130*/  LDSM.16.MT88.4 R148, [R212+0x7880] ;  /* 0x00788000d494783b */ /* 0x000f660000004200 */
[----:B------:R-:W-:Y:S04]  /*16140*/  FADD.FTZ R252, R252, R199 ;  /* 0x000000c7fcfc7221 */ /* 0x000fe80000010000 */
[C---:B------:R-:W-:Y:S08]  /*16150*/  HMMA.16816.F32 R28, R132.reuse, R152, R28 ;  /* 0x00000098841c723c */ /* 0x040ff0000000181c */
[C---:B------:R-:W-:Y:S08]  /*16160*/  HMMA.16816.F32 R32, R132.reuse, R154, R32 ;  /* 0x0000009a8420723c */ /* 0x040ff00000001820 */
[C---:B------:R-:W-:Y:S08]  /*16170*/  HMMA.16816.F32 R36, R132.reuse, R164, R36 ;  /* 0x000000a48424723c */ /* 0x040ff00000001824 */
[C---:B------:R-:W-:Y:S01]  /*16180*/  HMMA.16816.F32 R40, R132.reuse, R166, R40 ;  /* 0x000000a68428723c */ /* 0x040fe20000001828 */
[----:B------:R-:W-:Y:S07]  /*16190*/  LDSM.16.MT88.4 R164, [R213+0x5080] ;  /* 0x00508000d5a4783b */ /* 0x000fee0000004200 */
[C---:B-1----:R-:W-:Y:S08]  /*161a0*/  HMMA.16816.F32 R44, R132.reuse, R140, R44 ;  /* 0x0000008c842c723c */ /* 0x042ff0000000182c */
[C---:B------:R-:W-:Y:S01]  /*161b0*/  HMMA.16816.F32 R48, R132.reuse, R142, R48 ;  /* 0x0000008e8430723c */ /* 0x040fe20000001830 */
[----:B------:R-:W1:Y:S07]  /*161c0*/  LDSM.16.MT88.4 R140, [R216+0x9080] ;  /* 0x00908000d88c783b */ /* 0x000e6e0000004200 */
[C---:B--2---:R-:W-:Y:S07]  /*161d0*/  HMMA.16816.F32 R52, R132.reuse, R160, R52 ;  /* 0x000000a08434723c */ /* 0x044fee0000001834 */
[----:B------:R-:W-:Y:S01]  /*161e0*/  F2FP.PACK_AB R160, R189, R191 ;  /* 0x000000bfbda0723e */ /* 0x000fe200000000ff */
[C---:B------:R-:W-:Y:S04]  /*161f0*/  HMMA.16816.F32 R56, R132.reuse, R162, R56 ;  /* 0x000000a28438723c */ /* 0x040fe80000001838 */
[----:B------:R-:W-:Y:S01]  /*16200*/  F2FP.PACK_AB R161, R188, R185 ;  /* 0x000000b9bca1723e */ /* 0x000fe200000000ff */
[----:B------:R-:W-:Y:S02]  /*16210*/  FADD.FTZ R185, R185, R252 ;  /* 0x000000fcb9b97221 */ /* 0x000fe40000010000 */
[----:B------:R-:W-:Y:S01]  /*16220*/  F2FP.PACK_AB R162, R192, R187 ;  /* 0x000000bbc0a2723e */ /* 0x000fe200000000ff */
[C---:B------:R-:W-:Y:S04]  /*16230*/  HMMA.16816.F32 R60, R132.reuse, R168, R60 ;  /* 0x000000a8843c723c */ /* 0x040fe8000000183c */
[C---:B------:R-:W-:Y:S01]  /*16240*/  F2FP.PACK_AB R163, R183.reuse, R186 ;  /* 0x000000bab7a3723e */ /* 0x040fe200000000ff */
[----:B------:R-:W-:Y:S03]  /*16250*/  FADD.FTZ R185, R188, R185 ;  /* 0x000000b9bcb97221 */ /* 0x000fe60000010000 */
[C---:B------:R-:W-:Y:S01]  /*16260*/  HMMA.16816.F32 R64, R132.reuse, R170, R64 ;  /* 0x000000aa8440723c */ /* 0x040fe20000001840 */
[----:B------:R-:W-:Y:S03]  /*16270*/  LDSM.16.MT88.4 R168, [R212+0x5080] ;  /* 0x00508000d4a8783b */ /* 0x000fe60000004200 */
[----:B------:R-:W-:Y:S04]  /*16280*/  FADD.FTZ R186, R186, R185 ;  /* 0x000000b9baba7221 */ /* 0x000fe80000010000 */
[C---:B---3--:R-:W-:Y:S04]  /*16290*/  HMMA.16816.F32 R68, R132.reuse, R136, R68 ;  /* 0x000000888444723c */ /* 0x048fe80000001844 */
[----:B------:R-:W-:Y:S04]  /*162a0*/  FADD.FTZ R243, R183, R186 ;  /* 0x000000bab7f37221 */ /* 0x000fe80000010000 */
[C---:B------:R-:W-:Y:S01]  /*162b0*/  HMMA.16816.F32 R72, R132.reuse, R138, R72 ;  /* 0x0000008a8448723c */ /* 0x040fe20000001848 */
[----:B------:R-:W2:Y:S07]  /*162c0*/  LDSM.16.MT88.4 R136, [R214+0x9080] ;  /* 0x00908000d688783b */ /* 0x000eae0000004200 */
[C---:B------:R-:W-:Y:S08]  /*162d0*/  HMMA.16816.F32 R76, R132.reuse, R172, R76 ;  /* 0x000000ac844c723c */ /* 0x040ff0000000184c */
[C---:B------:R-:W-:Y:S01]  /*162e0*/  HMMA.16816.F32 R80, R132.reuse, R174, R80 ;  /* 0x000000ae8450723c */ /* 0x040fe20000001850 */
[----:B------:R-:W-:Y:S07]  /*162f0*/  LDSM.16.MT88.4 R172, [R216+0x6880] ;  /* 0x00688000d8ac783b */ /* 0x000fee0000004200 */
[C---:B----4-:R-:W-:Y:S08]  /*16300*/  HMMA.16816.F32 R84, R132.reuse, R144, R84 ;  /* 0x000000908454723c */ /* 0x050ff00000001854 */
[C---:B------:R-:W-:Y:S01]  /*16310*/  HMMA.16816.F32 R88, R132.reuse, R146, R88 ;  /* 0x000000928458723c */ /* 0x040fe20000001858 */
[----:B------:R-:W3:Y:S07]  /*16320*/  LDSM.16.MT88.4 R144, [R213+0x9080] ;  /* 0x00908000d590783b */ /* 0x000eee0000004200 */
[C---:B-----5:R-:W-:Y:S08]  /*16330*/  HMMA.16816.F32 R92, R132.reuse, R148, R92 ;  /* 0x00000094845c723c */ /* 0x060ff0000000185c */
[C---:B------:R-:W-:Y:S01]  /*16340*/  HMMA.16816.F32 R96, R132.reuse, R150, R96 ;  /* 0x000000968460723c */ /* 0x040fe20000001860 */
[----:B------:R-:W4:Y:S07]  /*16350*/  LDSM.16.MT88.4 R148, [R212+0x9080] ;  /* 0x00908000d494783b */ /* 0x000f2e0000004200 */
[C---:B-1----:R-:W-:Y:S08]  /*16360*/  HMMA.16816.F32 R100, R132.reuse, R140, R100 ;  /* 0x0000008c8464723c */ /* 0x042ff00000001864 */
[C---:B------:R-:W-:Y:S01]  /*16370*/  HMMA.16816.F32 R104, R132.reuse, R142, R104 ;  /* 0x0000008e8468723c */ /* 0x040fe20000001868 */
[----:B------:R-:W-:Y:S07]  /*16380*/  LDSM.16.MT88.4 R140, [R214+0x5080] ;  /* 0x00508000d68c783b */ /* 0x000fee0000004200 */
[C---:B--2---:R-:W-:Y:S08]  /*16390*/  HMMA.16816.F32 R108, R132.reuse, R136, R108 ;  /* 0x00000088846c723c */ /* 0x044ff0000000186c */
        /* <DEDUP_REMOVED lines=50> */
[----:B------:R-:W-:Y:S01]  /*166c0*/  FADD.FTZ R187, R187, R4 ;  /* 0x00000004bbbb7221 */ /* 0x000fe20000010000 */
[----:B------:R-:W-:Y:S03]  /*166d0*/  IADD3 R4, R246, -0x1, RZ ;  /* 0xfffffffff6047810 */ /* 0x000fe60007ffe0ff */
[----:B------:R-:W-:Y:S04]  /*166e0*/  HMMA.16816.F32 R128, R160, R10, R128 ;  /* 0x0000000aa080723c */ /* 0x000fe80000001880 */
[----:B------:R-:W-:Y:S01]  /*166f0*/  MOV R246, R4 ;  /* 0x0000000400f67202 */ /* 0x000fe20000000f00 */
[----:B------:R-:W-:Y:S03]  /*16700*/  FADD.FTZ R247, R192, R187 ;  /* 0x000000bbc0f77221 */ /* 0x000fe60000010000 */
[----:B------:R-:W-:-:S05]  /*16710*/  @P0 BRA `(.L_x_1136) ;  /* 0xffffc68000000947 */ /* 0x000fca000383ffff */
.L_x_1125:
[----:B------:R-:W-:Y:S02]  /*16720*/  @!UPT UIADD3 URZ, URZ, URZ, URZ ;  /* 0x0000003f3f3ff290 */ /* 0x000fe4000fffe03f */
[----:B------:R-:W-:Y:S02]  /*16730*/  MOV R4, 0x1f ;  /* 0x0000001f00047802 */ /* 0x000fe40000000f00 */
[----:B------:R-:W-:Y:S01]  /*16740*/  MOV R3, 0xffffffff ;  /* 0xffffffff00037802 */ /* 0x000fe20000000f00 */
[----:B------:R-:W-:Y:S06]  /*16750*/  BRA.DIV ~URZ, `(.L_x_1137) ;  /* 0x000036327f007947 */ /* 0x000fec000b800000 */
[----:B------:R1:W2:Y:S02]  /*16760*/  SHFL.BFLY PT, R6, R247, 0x2, 0x1f ;  /* 0x0c401f00f7067f89 */ /* 0x0002a400000e0000 */
.L_x_1168:
[----:B-12---:R-:W-:Y:S01]  /*16770*/  FADD.FTZ R247, R6, R247 ;  /* 0x000000f706f77221 */ /* 0x006fe20000010000 */
[----:B------:R-:W-:Y:S05]  /*16780*/  BRA.DIV ~URZ, `(.L_x_1138) ;  /* 0x000036427f007947 */ /* 0x000fea000b800000 */
[----:B------:R-:W1:Y:S04]  /*16790*/  SHFL.BFLY PT, R6, R243, 0x2, 0x1f ;  /* 0x0c401f00f3067f89 */ /* 0x000e6800000e0000 */
[----:B------:R-:W2:Y:S01]  /*167a0*/  SHFL.BFLY PT, R4, R247, 0x1, 0x1f ;  /* 0x0c201f00f7047f89 */ /* 0x000ea200000e0000 */
[----:B-1----:R-:W-:-:S02]  /*167b0*/  FADD.FTZ R5, R6, R243 ;  /* 0x000000f306057221 */ /* 0x002fc40000010000 */
[----:B--2---:R-:W-:-:S03]  /*167c0*/  FADD.FTZ R9, R247, R4 ;  /* 0x00000004f7097221 */ /* 0x004fc60000010000 */
[----:B------:R1:W2:Y:S04]  /*167d0*/  SHFL.BFLY PT, R6, R5, 0x1, 0x1f ;  /* 0x0c201f0005067f89 */ /* 0x0002a800000e0000 */
.L_x_1169:
[----:B--2---:R-:W-:Y:S01]  /*167e0*/  FADD.FTZ R3, R6, R5 ;  /* 0x0000000506037221 */ /* 0x004fe20000010000 */
[----:B------:R-:W-:Y:S02]  /*167f0*/  FSETP.NE.FTZ.AND P1, PT, R9, RZ, PT ;  /* 0x000000ff0900720b */ /* 0x000fe40003f35000 */
[----:B------:R-:W-:Y:S02]  /*16800*/  MOV R6, RZ ;  /* 0x000000ff00067202 */ /* 0x000fe40000000f00 */
[----:B------:R-:W-:Y:S02]  /*16810*/  FSETP.NE.FTZ.AND P0, PT, R3, RZ, PT ;  /* 0x000000ff0300720b */ /* 0x000fe40003f15000 */
[----:B------:R-:W-:Y:S02]  /*16820*/  MOV R8, RZ ;  /* 0x000000ff00087202 */ /* 0x000fe40000000f00 */
[----:B------:R-:W-:-:S05]  /*16830*/  MOV R4, 0xff800000 ;  /* 0xff80000000047802 */ /* 0x000fca0000000f00 */
[----:B------:R-:W2:Y:S01]  /*16840*/  @P1 MUFU.LG2 R7, R9 ;  /* 0x0000000900071308 */ /* 0x000ea20000000c00 */
[----:B-1----:R-:W-:-:S03]  /*16850*/  @P1 MOV R5, 0x3f317218 ;  /* 0x3f31721800051802 */ /* 0x002fc60000000f00 */
[----:B------:R-:W-:Y:S02]  /*16860*/  @P0 MOV R10, 0x3f317218 ;  /* 0x3f317218000a0802 */ /* 0x000fe40000000f00 */
[----:B------:R-:W-:Y:S02]  /*16870*/  @P1 FMUL.FTZ R5, R5, c[0x0][0x2d0] ;  /* 0x0000b40005051a20 */ /* 0x000fe40000410000 */
[----:B------:R-:W1:Y:S08]  /*16880*/  @P0 MUFU.RCP R6, R3 ;  /* 0x0000000300060308 */ /* 0x000e700000001000 */
[----:B------:R-:W3:Y:S01]  /*16890*/  @P0 MUFU.LG2 R3, R3 ;  /* 0x0000000300030308 */ /* 0x000ee20000000c00 */
[----:B--2---:R-:W-:-:S04]  /*168a0*/  @P1 FMUL.FTZ R7, R7, 0.69314718246459960938 ;  /* 0x3f31721807071820 */ /* 0x004fc80000410000 */
[----:B------:R-:W-:Y:S01]  /*168b0*/  @P1 FFMA.FTZ R4, R5, R0, R7 ;  /* 0x0000000005041223 */ /* 0x000fe20000010007 */
[----:B------:R-:W-:Y:S02]  /*168c0*/  MOV R7, 0xff800000 ;  /* 0xff80000000077802 */ /* 0x000fe40000000f00 */
[----:B------:R-:W2:Y:S01]  /*168d0*/  @P1 MUFU.RCP R8, R9 ;  /* 0x0000000900081308 */ /* 0x000ea20000001000 */
[C---:B-1----:R-:W-:Y:S01]  /*168e0*/  FMUL.FTZ R154, R6.reuse, R154 ;  /* 0x0000009a069a7220 */ /* 0x042fe20000410000 */
[----:B------:R-:W-:Y:S01]  /*168f0*/  PLOP3.LUT P1, PT, PT, PT, PT, 0x8, 0x0 ;  /* 0x000000000000781c */ /* 0x000fe20003f2e170 */
[C---:B------:R-:W-:Y:S02]  /*16900*/  FMUL.FTZ R155, R6.reuse, R155 ;  /* 0x0000009b069b7220 */ /* 0x040fe40000410000 */
[C---:B------:R-:W-:Y:S02]  /*16910*/  FMUL.FTZ R150, R6.reuse, R150 ;  /* 0x0000009606967220 */ /* 0x040fe40000410000 */
[----:B------:R-:W-:-:S02]  /*16920*/  FMUL.FTZ R151, R6, R151 ;  /* 0x0000009706977220 */ /* 0x000fc40000410000 */
[----:B---3--:R-:W-:Y:S02]  /*16930*/  @P0 FMUL.FTZ R0, R3, 0.69314718246459960938 ;  /* 0x3f31721803000820 */ /* 0x008fe40000410000 */
[----:B------:R-:W-:Y:S02]  /*16940*/  @P0 FMUL.FTZ R3, R10, c[0x0][0x2d0] ;  /* 0x0000b4000a030a20 */ /* 0x000fe40000410000 */
[C---:B------:R-:W-:Y:S02]  /*16950*/  FMUL.FTZ R146, R6.reuse, R146 ;  /* 0x0000009206927220 */ /* 0x040fe40000410000 */
[----:B------:R-:W-:Y:S02]  /*16960*/  FMUL.FTZ R147, R6, R147 ;  /* 0x0000009306937220 */ /* 0x000fe40000410000 */
[C---:B--2---:R-:W-:Y:S02]  /*16970*/  FMUL.FTZ R152, R8.reuse, R152 ;  /* 0x0000009808987220 */ /* 0x044fe40000410000 */
        /* <DEDUP_REMOVED lines=121> */
[----:B------:R-:W-:Y:S02]  /*17110*/  @P0 FFMA.FTZ R7, R3, R2, R0 ;  /* 0x0000000203070223 */ /* 0x000fe40000010000 */
.L_x_1071:
[----:B--2---:R-:W-:Y:S01]  /*17120*/  SHF.R.S32.HI R0, RZ, 0x1f, R223 ;  /* 0x0000001fff007819 */ /* 0x004fe200000114df */
[----:B------:R-:W-:Y:S05]  /*17130*/  @P1 BRA `(.L_x_1139) ;  /* 0x00001a9000001947 */ /* 0x000fea0003800000 */
[----:B------:R-:W1:Y:S01]  /*17140*/  S2R R2, SR_TID.X ;  /* 0x0000000000027919 */ /* 0x000e620000002100 */
[----:B------:R-:W-:Y:S01]  /*17150*/  F2FP.PACK_AB R5, R8, R5 ;  /* 0x000000050805723e */ /* 0x000fe200000000ff */
[----:B------:R-:W-:Y:S01]  /*17160*/  WARPSYNC 0xffffffff ;  /* 0xffffffff00007948 */ /* 0x000fe20003800000 */
        /* <DEDUP_REMOVED lines=18> */
[----:B------:R-:W-:Y:S02]  /*17290*/  F2FP.PACK_AB R28, R29, R28 ;  /* 0x0000001c1d1c723e */ /* 0x000fe400000000ff */
[----:B------:R-:W-:Y:S02]  /*172a0*/  LEA.HI R10, R10, R11, RZ, 0x3 ;  /* 0x0000000b0a0a7211 */ /* 0x000fe400078f18ff */
[----:B------:R-:W-:Y:S02]  /*172b0*/  F2FP.PACK_AB R30, R31, R30 ;  /* 0x0000001e1f1e723e */ /* 0x000fe400000000ff */
[----:B------:R-:W-:Y:S02]  /*172c0*/  LOP3.LUT R10, R10, 0xfffffff8, RZ, 0xc0, !PT ;  /* 0xfffffff80a0a7812 */ /* 0x000fe400078ec0ff */
[----:B------:R-:W-:-:S02]  /*172d0*/  F2FP.PACK_AB R32, R33, R32 ;  /* 0x000000202120723e */ /* 0x000fc400000000ff */
[----:B------:R-:W-:Y:S01]  /*172e0*/  F2FP.PACK_AB R34, R35, R34 ;  /* 0x000000222322723e */ /* 0x000fe200000000ff */
[----:B------:R-:W-:Y:S01]  /*172f0*/  IMAD.IADD R10, R11, 0x1, -R10 ;  /* 0x000000010b0a7824 */ /* 0x000fe200078e0a0a */
[----:B------:R-:W-:Y:S02]  /*17300*/  LOP3.LUT R11, R6, 0xfffffffc, RZ, 0xc0, !PT ;  /* 0xfffffffc060b7812 */ /* 0x000fe400078ec0ff */
[----:B------:R-:W-:Y:S01]  /*17310*/  SHF.R.S32.HI R6, RZ, 0x5, R8 ;  /* 0x00000005ff067819 */ /* 0x000fe20000011408 */
        /* <DEDUP_REMOVED lines=126> */
[----:B------:R1:W-:Y:S04]  /*17b00*/  STS [R15+0xc400], R106 ;  /* 0x00c4006a0f007388 */ /* 0x0003e80000000800 */
[----:B------:R-:W-:Y:S04]  /*17b10*/  STS [R17+0xc080], R108 ;  /* 0x00c0806c11007388 */ /* 0x000fe80000000800 */
[----:B------:R-:W-:Y:S04]  /*17b20*/  STS [R17+0xc480], R110 ;  /* 0x00c4806e11007388 */ /* 0x000fe80000000800 */
        /* <DEDUP_REMOVED lines=20> */
[----:B---3--:R-:W-:Y:S05]  /*17c70*/  @!P0 BRA `(.L_x_1140) ;  /* 0x0000003000008947 */ /* 0x008fea0003800000 */
[----:B-----5:R-:W2:Y:S04]  /*17c80*/  LDG.E R5, [R14.64] ;  /* 0x000000120e057981 */ /* 0x020ea8000c1e1900 */
[----:B------:R-:W2:Y:S02]  /*17c90*/  LDG.E R10, [R14.64+0x4] ;  /* 0x000004120e0a7981 */ /* 0x000ea4000c1e1900 */
[----:B--2---:R-:W-:-:S02]  /*17ca0*/  IADD3 R5, -R5, R10, RZ ;  /* 0x0000000a05057210 */ /* 0x004fc40007ffe1ff */
.L_x_1140:
[----:B---3--:R-:W-:Y:S01]  /*17cb0*/  LOP3.LUT R9, R8, 0xffffffe0, RZ, 0xc0, !PT ;  /* 0xffffffe008097812 */ /* 0x008fe200078ec0ff */
[----:B------:R-:W1:Y:S01]  /*17cc0*/  S2R R75, SR_CTAID.X ;  /* 0x00000000004b7919 */ /* 0x000e620000002500 */
[----:B------:R-:W-:Y:S01]  /*17cd0*/  SHF.R.S32.HI R15, RZ, 0x1f, R6 ;  /* 0x0000001fff0f7819 */ /* 0x000fe20000011406 */
[----:B------:R-:W-:Y:S01]  /*17ce0*/  IMAD.MOV.U32 R8, RZ, RZ, c[0x0][0x4e8] ;  /* 0x00013a00ff087624 */ /* 0x000fe200078e00ff */
[----:B------:R-:W-:Y:S01]  /*17cf0*/  MOV R18, R12 ;  /* 0x0000000c00127202 */ /* 0x000fe20000000f00 */
[----:B------:R-:W-:Y:S01]  /*17d00*/  IMAD.IADD R14, R2, 0x1, -R9 ;  /* 0x00000001020e7824 */ /* 0x000fe200078e0a09 */
[----:B------:R-:W-:Y:S01]  /*17d10*/  LEA.HI R15, R15, R6, RZ, 0x3 ;  /* 0x000000060f0f7211 */ /* 0x000fe200078f18ff */
[----:B------:R-:W-:Y:S01]  /*17d20*/  IMAD.MOV.U32 R19, RZ, RZ, R13 ;  /* 0x000000ffff137224 */ /* 0x000fe200078e000d */
[----:B------:R-:W-:Y:S01]  /*17d30*/  LEA.HI R9, R11, R11, RZ, 0x1 ;  /* 0x0000000b0b097211 */ /* 0x000fe200078f08ff */
[----:B------:R-:W-:Y:S01]  /*17d40*/  BSSY B0, `(.L_x_1141) ;  /* 0x000008b000007945 */ /* 0x000fe20003800000 */
[----:B------:R-:W-:Y:S01]  /*17d50*/  SHF.R.S32.HI R17, RZ, 0x1f, R14 ;  /* 0x0000001fff117819 */ /* 0x000fe2000001140e */
[----:B------:R-:W-:Y:S01]  /*17d60*/  IMAD.WIDE.U32 R18, R223, c[0x0][0x490], R18 ;  /* 0x00012400df127a25 */ /* 0x000fe200078e0012 */
[----:B------:R-:W-:-:S02]  /*17d70*/  LOP3.LUT R15, R15, 0xffffff8, RZ, 0xc0, !PT ;  /* 0x0ffffff80f0f7812 */ /* 0x000fc400078ec0ff */
[----:B------:R-:W-:Y:S02]  /*17d80*/  LEA.HI R10, R17, R14, RZ, 0x2 ;  /* 0x0000000e110a7211 */ /* 0x000fe400078f10ff */
[----:B------:R-:W-:Y:S02]  /*17d90*/  IADD3 R6, R6, -R15, RZ ;  /* 0x8000000f06067210 */ /* 0x000fe40007ffe0ff */
[----:B------:R-:W-:Y:S02]  /*17da0*/  LOP3.LUT R16, R9, 0x1ffffffe, RZ, 0xc0, !PT ;  /* 0x1ffffffe09107812 */ /* 0x000fe400078ec0ff */
[----:B------:R-:W-:Y:S02]  /*17db0*/  SHF.R.S32.HI R15, RZ, 0x2, R10 ;  /* 0x00000002ff0f7819 */ /* 0x000fe4000001140a */
[----:B------:R-:W-:Y:S01]  /*17dc0*/  ISETP.NE.AND P1, PT, R8, 0x1, PT ;  /* 0x000000010800780c */ /* 0x000fe20003f25270 */
[----:B------:R-:W-:Y:S01]  /*17dd0*/  IMAD.IADD R9, R11, 0x1, -R16 ;  /* 0x000000010b097824 */ /* 0x000fe200078e0a10 */
[CC--:B------:R-:W-:Y:S01]  /*17de0*/  LEA.HI R16, R3.reuse, R2.reuse, RZ, 0x3 ;  /* 0x0000000203107211 */ /* 0x0c0fe200078f18ff */
[----:B------:R-:W-:Y:S01]  /*17df0*/  IMAD R6, R6, 0x10, R15 ;  /* 0x0000001006067824 */ /* 0x000fe200078e020f */
[----:B------:R-:W-:Y:S01]  /*17e00*/  LEA.HI R3, R3, R2, RZ, 0x6 ;  /* 0x0000000203037211 */ /* 0x000fe200078f30ff */
[----:B------:R-:W-:Y:S01]  /*17e10*/  IMAD R11, R13, c[0x0][0x3a0], RZ ;  /* 0x0000e8000d0b7a24 */ /* 0x000fe200078e02ff */
[----:B------:R-:W-:Y:S01]  /*17e20*/  LOP3.LUT P2, RZ, R14, 0x3, RZ, 0xc0, !PT ;  /* 0x000000030eff7812 */ /* 0x000fe2000784c0ff */
[----:B------:R-:W-:Y:S01]  /*17e30*/  IMAD R10, R9, 0x8, R6 ;  /* 0x00000008090a7824 */ /* 0x000fe200078e0206 */
[----:B------:R-:W-:Y:S01]  /*17e40*/  LOP3.LUT R9, R16, 0xfffffff8, RZ, 0xc0, !PT ;  /* 0xfffffff810097812 */ /* 0x000fe200078ec0ff */
[C---:B------:R-:W-:Y:S01]  /*17e50*/  IMAD R11, R12.reuse, c[0x0][0x3a4], R11 ;  /* 0x0000e9000c0b7a24 */ /* 0x040fe200078e020b */
[----:B------:R-:W-:Y:S01]  /*17e60*/  SHF.R.S32.HI R16, RZ, 0x3, R16 ;  /* 0x00000003ff107819 */ /* 0x000fe20000011410 */
[----:B------:R-:W-:Y:S01]  /*17e70*/  IMAD.WIDE.U32 R12, R12, c[0x0][0x3a0], RZ ;  /* 0x0000e8000c0c7a25 */ /* 0x000fe200078e00ff */
[----:B-1----:R-:W-:-:S03]  /*17e80*/  LEA R10, R75, R10, 0x7 ;  /* 0x0000000a4b0a7211 */ /* 0x002fc600078e38ff */
[----:B------:R-:W-:Y:S01]  /*17e90*/  IMAD R8, R0, c[0x0][0x490], RZ ;  /* 0x0001240000087a24 */ /* 0x000fe200078e02ff */
[----:B------:R-:W-:Y:S01]  /*17ea0*/  IADD3 R13, R13, R11, RZ ;  /* 0x0000000b0d0d7210 */ /* 0x000fe20007ffe0ff */
[----:B------:R-:W-:-:S04]  /*17eb0*/  @P1 IMAD.HI.U32 R11, R10, c[0x0][0x4ec], RZ ;  /* 0x00013b000a0b1a27 */ /* 0x000fc800078e00ff */
[----:B------:R-:W-:Y:S02]  /*17ec0*/  IMAD R15, R223, c[0x0][0x494], R8 ;  /* 0x00012500df0f7a24 */ /* 0x000fe400078e0208 */
[----:B------:R-:W-:Y:S01]  /*17ed0*/  IMAD.IADD R9, R2, 0x1, -R9 ;  /* 0x0000000102097824 */ /* 0x000fe200078e0a09 */
[----:B------:R-:W-:Y:S01]  /*17ee0*/  SHF.R.S32.HI R2, RZ, 0x1f, R226 ;  /* 0x0000001fff027819 */ /* 0x000fe200000114e2 */
[----:B------:R-:W-:Y:S01]  /*17ef0*/  IMAD.MOV.U32 R8, RZ, RZ, R10 ;  /* 0x000000ffff087224 */ /* 0x000fe200078e000a */
[----:B------:R-:W-:Y:S01]  /*17f00*/  @P1 SHF.R.U32.HI R8, RZ, c[0x0][0x4f0], R11 ;  /* 0x00013c00ff081a19 */ /* 0x000fe2000001160b */
[----:B------:R-:W-:Y:S01]  /*17f10*/  IMAD.IADD R19, R19, 0x1, R15 ;  /* 0x0000000113137824 */ /* 0x000fe200078e020f */
[----:B------:R-:W-:Y:S01]  /*17f20*/  SEL R226, R226, RZ, !P0 ;  /* 0x000000ffe2e27207 */ /* 0x000fe20004000000 */
[----:B------:R-:W-:Y:S01]  /*17f30*/  IMAD R0, R0, c[0x0][0x3e8], RZ ;  /* 0x0000fa0000007a24 */ /* 0x000fe200078e02ff */
[----:B------:R-:W-:Y:S01]  /*17f40*/  SEL R2, R2, RZ, !P0 ;  /* 0x000000ff02027207 */ /* 0x000fe20004000000 */
[----:B------:R-:W-:-:S02]  /*17f50*/  IMAD.MOV R11, RZ, RZ, -R8 ;  /* 0x000000ffff0b7224 */ /* 0x000fc400078e0a08 */
[----:B------:R-:W-:Y:S01]  /*17f60*/  IMAD R15, R223, c[0x0][0x3ec], R0 ;  /* 0x0000fb00df0f7a24 */ /* 0x000fe200078e0200 */
[----:B------:R-:W-:Y:S01]  /*17f70*/  LEA R0, R9, R16, 0x5 ;  /* 0x0000001009007211 */ /* 0x000fe200078e28ff */
[----:B------:R-:W-:-:S04]  /*17f80*/  IMAD.WIDE.U32 R12, R223, c[0x0][0x3e8], R12 ;  /* 0x0000fa00df0c7a25 */ /* 0x000fc800078e000c */
[----:B------:R-:W-:Y:S01]  /*17f90*/  IMAD.WIDE.U32 R18, R226, c[0x0][0x498], R18 ;  /* 0x00012600e2127a25 */ /* 0x000fe200078e0012 */
[----:B------:R-:W-:Y:S02]  /*17fa0*/  IADD3 R13, R13, R15, RZ ;  /* 0x0000000f0d0d7210 */ /* 0x000fe40007ffe0ff */
[----:B------:R-:W-:Y:S01]  /*17fb0*/  SHF.R.S32.HI R15, RZ, 0x1f, R8 ;  /* 0x0000001fff0f7819 */ /* 0x000fe20000011408 */
[----:B------:R-:W-:Y:S01]  /*17fc0*/  IMAD R11, R11, c[0x0][0x4e8], R10 ;  /* 0x00013a000b0b7a24 */ /* 0x000fe200078e020a */
[----:B------:R-:W-:Y:S01]  /*17fd0*/  IADD3 R20, P0, R8, R18, RZ ;  /* 0x0000001208147210 */ /* 0x000fe20007f1e0ff */
[----:B------:R-:W-:Y:S02]  /*17fe0*/  IMAD R17, R2, c[0x0][0x498], RZ ;  /* 0x0001260002117a24 */ /* 0x000fe400078e02ff */
[----:B------:R-:W-:Y:S01]  /*17ff0*/  IMAD R10, R75, 0x80, R0 ;  /* 0x000000804b0a7824 */ /* 0x000fe200078e0200 */
[----:B------:R-:W-:Y:S01]  /*18000*/  SHF.R.S32.HI R18, RZ, 0x1f, R11 ;  /* 0x0000001fff127819 */ /* 0x000fe2000001140b */
[----:B------:R-:W-:-:S02]  /*18010*/  IMAD R14, R226, c[0x0][0x49c], R17 ;  /* 0x00012700e20e7a24 */ /* 0x000fc400078e0211 */
        /* <DEDUP_REMOVED lines=31> */
[----:B------:R-:W-:-:S02]  /*18210*/  IMAD R19, R19, c[0x0][0x4e8], R10 ;  /* 0x00013a0013137a24 */ /* 0x000fc400078e020a */
[C---:B------:R-:W-:Y:S01]  /*18220*/  IMAD R21, R8.reuse, c[0x0][0x3e4], R21 ;  /* 0x0000f90008157a24 */ /* 0x040fe200078e0215 */
[-C--:B------:R-:W-:Y:S01]  /*18230*/  ISETP.GE.OR P1, PT, R9, R2.reuse, P2 ;  /* 0x000000020900720c */ /* 0x080fe20001726670 */
[----:B------:R-:W-:Y:S01]  /*18240*/  IMAD.WIDE.U32 R12, R8, c[0x0][0x3e0], R12 ;  /* 0x0000f800080c7a25 */ /* 0x000fe200078e000c */
[----:B------:R-:W-:Y:S02]  /*18250*/  ISETP.GE.OR P0, PT, R5, R2, P2 ;  /* 0x000000020500720c */ /* 0x000fe40001706670 */
[----:B------:R-:W-:Y:S01]  /*18260*/  SHF.L.U32 R8, R3, 0x3, RZ ;  /* 0x0000000303087819 */ /* 0x000fe200000006ff */
[----:B------:R-:W-:Y:S01]  /*18270*/  IMAD.IADD R13, R13, 0x1, R21 ;  /* 0x000000010d0d7824 */ /* 0x000fe200078e0215 */
[----:B------:R-:W-:Y:S02]  /*18280*/  SHF.R.S32.HI R6, RZ, 0x1f, R19 ;  /* 0x0000001fff067819 */ /* 0x000fe40000011413 */
[----:B------:R-:W-:-:S03]  /*18290*/  LOP3.LUT R8, R15, 0x7ffffe00, R8, 0xf8, !PT ;  /* 0x7ffffe000f087812 */ /* 0x000fc600078ef808 */
[----:B------:R-:W-:Y:S01]  /*182a0*/  IMAD R6, R6, c[0x0][0x3d8], RZ ;  /* 0x0000f60006067a24 */ /* 0x000fe200078e02ff */
[----:B------:R-:W-:Y:S01]  /*182b0*/  SHF.L.U32 R76, R8, 0x1, RZ ;  /* 0x00000001084c7819 */ /* 0x000fe200000006ff */
[----:B-1----:R1:W-:Y:S02]  /*182c0*/  @!P1 ST.E [R32.64], R4 ;  /* 0x0000000420009985 */ /* 0x0023e4000c101912 */
[C---:B------:R-:W-:Y:S02]  /*182d0*/  IMAD R3, R19.reuse, c[0x0][0x3dc], R6 ;  /* 0x0000f70013037a24 */ /* 0x040fe400078e0206 */
[----:B------:R-:W-:Y:S01]  /*182e0*/  IMAD.WIDE.U32 R18, R19, c[0x0][0x3d8], R12 ;  /* 0x0000f60013127a25 */ /* 0x000fe200078e000c */
[----:B--2---:R1:W-:Y:S03]  /*182f0*/  @!P0 ST.E [R34.64], R7 ;  /* 0x0000000722008985 */ /* 0x0043e6000c101912 */
[----:B------:R-:W-:Y:S01]  /*18300*/  IMAD.IADD R3, R19, 0x1, R3 ;  /* 0x0000000113037824 */ /* 0x000fe200078e0203 */
[----:B------:R1:W2:Y:S01]  /*18310*/  LDS.128 R60, [R76+0x1080] ;  /* 0x001080004c3c7984 */ /* 0x0002a20000000c00 */
[----:B------:R-:W-:-:S03]  /*18320*/  LEA R74, P0, R18, c[0x0][0x380], 0x1 ;  /* 0x0000e000124a7a11 */ /* 0x000fc600078008ff */
[----:B------:R1:W3:Y:S01]  /*18330*/  LDS.128 R56, [R76+0x2080] ;  /* 0x002080004c387984 */ /* 0x0002e20000000c00 */
[----:B------:R-:W-:Y:S02]  /*18340*/  LEA.HI.X R73, R18, c[0x0][0x384], R3, 0x1, P0 ;  /* 0x0000e10012497a11 */ /* 0x000fe400000f0c03 */
[----:B------:R-:W-:Y:S01]  /*18350*/  ISETP.GE.AND P0, PT, R75, R2, PT ;  /* 0x000000024b00720c */ /* 0x000fe20003f06270 */
        /* <DEDUP_REMOVED lines=41> */
.L_x_1142:
[----:B--234-:R-:W-:Y:S05]  /*185f0*/  BSYNC B0 ;  /* 0x0000000000007941 */ /* 0x01cfea0003800000 */
.L_x_1141:
        /* <DEDUP_REMOVED lines=30> */
.L_x_1144:
[----:B------:R-:W-:Y:S05]  /*187e0*/  BSYNC B0 ;  /* 0x0000000000007941 */ /* 0x000fea0003800000 */
.L_x_1143:
        /* <DEDUP_REMOVED lines=30> */
.L_x_1146:
[----:B------:R-:W-:Y:S05]  /*189d0*/  BSYNC B0 ;  /* 0x0000000000007941 */ /* 0x000fea0003800000 */
.L_x_1145:
        /* <DEDUP_REMOVED lines=31> */
.L_x_1139:
        /* <DEDUP_REMOVED lines=18> */
.L_x_1147:
        /* <DEDUP_REMOVED lines=41> */
.L_x_1149:
[----:B------:R-:W-:Y:S05]  /*18f80*/  BSYNC B0 ;  /* 0x0000000000007941 */ /* 0x000fea0003800000 */
.L_x_1148:
[----:B-1----:R-:W1:Y:S01]  /*18f90*/  S2R R4, SR_CTAID.X ;  /* 0x0000000000047919 */ /* 0x002e620000002500 */
[----:B------:R-:W-:Y:S01]  /*18fa0*/  SHF.R.S32.HI R6, RZ, 0x1f, R3 ;  /* 0x0000001fff067819 */ /* 0x000fe20000011403 */
[----:B------:R-:W-:Y:S01]  /*18fb0*/  IMAD R7, R11, c[0x0][0x3a0], RZ ;  /* 0x0000e8000b077a24 */ /* 0x000fe200078e02ff */
[----:B------:R-:W-:Y:S01]  /*18fc0*/  MOV R8, c[0x0][0x4e8] ;  /* 0x00013a0000087a02 */ /* 0x000fe20000000f00 */
[----:B------:R-:W-:Y:S01]  /*18fd0*/  IMAD.WIDE.U32 R12, R10, c[0x0][0x3a0], RZ ;  /* 0x0000e8000a0c7a25 */ /* 0x000fe200078e00ff */
[----:B------:R-:W-:Y:S02]  /*18fe0*/  LEA.HI R6, R6, R3, RZ, 0x3 ;  /* 0x0000000306067211 */ /* 0x000fe400078f18ff */
[----:B------:R-:W-:Y:S01]  /*18ff0*/  ISETP.NE.AND P0, PT, R8, 0x1, PT ;  /* 0x000000010800780c */ /* 0x000fe20003f05270 */
[----:B------:R-:W-:Y:S01]  /*19000*/  IMAD R7, R10, c[0x0][0x3a4], R7 ;  /* 0x0000e9000a077a24 */ /* 0x000fe200078e0207 */
[----:B------:R-:W-:Y:S01]  /*19010*/  LOP3.LUT R10, R6, 0xfffffff8, RZ, 0xc0, !PT ;  /* 0xfffffff8060a7812 */ /* 0x000fe200078ec0ff */
[----:B------:R-:W-:-:S02]  /*19020*/  IMAD R0, R0, c[0x0][0x3e8], RZ ;  /* 0x0000fa0000007a24 */ /* 0x000fc400078e02ff */
[----:B------:R-:W-:Y:S01]  /*19030*/  IMAD R5, R5, c[0x0][0x3f0], RZ ;  /* 0x0000fc0005057a24 */ /* 0x000fe200078e02ff */
[----:B------:R-:W-:Y:S01]  /*19040*/  IADD3 R13, R13, R7, RZ ;  /* 0x000000070d0d7210 */ /* 0x000fe20007ffe0ff */
[----:B------:R-:W-:Y:S01]  /*19050*/  IMAD.IADD R10, R3, 0x1, -R10 ;  /* 0x00000001030a7824 */ /* 0x000fe200078e0a0a */
[----:B------:R-:W-:Y:S01]  /*19060*/  SHF.R.S32.HI R3, RZ, 0x3, R6 ;  /* 0x00000003ff037819 */ /* 0x000fe20000011406 */
[C---:B------:R-:W-:Y:S02]  /*19070*/  IMAD R0, R223.reuse, c[0x0][0x3ec], R0 ;  /* 0x0000fb00df007a24 */ /* 0x040fe400078e0200 */
[----:B------:R-:W-:Y:S01]  /*19080*/  IMAD.WIDE.U32 R12, R223, c[0x0][0x3e8], R12 ;  /* 0x0000fa00df0c7a25 */ /* 0x000fe200078e000c */
[----:B------:R-:W-:-:S03]  /*19090*/  LEA R7, R10, R3, 0x5 ;  /* 0x000000030a077211 */ /* 0x000fc600078e28ff */
[----:B------:R-:W-:Y:S01]  /*190a0*/  IMAD R5, R226, c[0x0][0x3f4], R5 ;  /* 0x0000fd00e2057a24 */ /* 0x000fe200078e0205 */
[----:B------:R-:W-:Y:S01]  /*190b0*/  IADD3 R13, R0, R13, RZ ;  /* 0x0000000d000d7210 */ /* 0x000fe20007ffe0ff */
[----:B-1----:R-:W-:-:S04]  /*190c0*/  IMAD R7, R4, 0x80, R7 ;  /* 0x0000008004077824 */ /* 0x002fc800078e0207 */
[----:B------:R-:W-:Y:S01]  /*190d0*/  @P0 IMAD.HI.U32 R0, R7, c[0x0][0x4ec], RZ ;  /* 0x00013b0007000a27 */ /* 0x000fe200078e00ff */
[----:B------:R-:W-:-:S03]  /*190e0*/  MOV R6, R7 ;  /* 0x0000000700067202 */ /* 0x000fc60000000f00 */
[----:B------:R-:W-:Y:S01]  /*190f0*/  IMAD.WIDE.U32 R12, R226, c[0x0][0x3f0], R12 ;  /* 0x0000fc00e20c7a25 */ /* 0x000fe200078e000c */
[----:B------:R-:W-:-:S04]  /*19100*/  @P0 SHF.R.U32.HI R6, RZ, c[0x0][0x4f0], R0 ;  /* 0x00013c00ff060a19 */ /* 0x000fc80000011600 */
[--C-:B------:R-:W-:Y:S01]  /*19110*/  SHF.R.S32.HI R8, RZ, 0x1f, R6.reuse ;  /* 0x0000001fff087819 */ /* 0x100fe20000011406 */
[----:B------:R-:W-:Y:S01]  /*19120*/  IMAD.MOV R0, RZ, RZ, -R6 ;  /* 0x000000ffff007224 */ /* 0x000fe200078e0a06 */
[----:B------:R-:W-:-:S03]  /*19130*/  IADD3 R13, R13, R5, RZ ;  /* 0x000000050d0d7210 */ /* 0x000fc60007ffe0ff */
[----:B------:R-:W-:Y:S02]  /*19140*/  IMAD R5, R8, c[0x0][0x3e0], RZ ;  /* 0x0000f80008057a24 */ /* 0x000fe400078e02ff */
[----:B------:R-:W-:Y:S02]  /*19150*/  IMAD R0, R0, c[0x0][0x4e8], R7 ;  /* 0x00013a0000007a24 */ /* 0x000fe400078e0207 */
[----:B------:R-:W-:-:S03]  /*19160*/  IMAD.WIDE.U32 R12, R6, c[0x0][0x3e0], R12 ;  /* 0x0000f800060c7a25 */ /* 0x000fc600078e000c */
[----:B------:R-:W-:Y:S01]  /*19170*/  SHF.R.S32.HI R7, RZ, 0x1f, R0 ;  /* 0x0000001fff077819 */ /* 0x000fe20000011400 */
[----:B------:R-:W-:Y:S02]  /*19180*/  IMAD R5, R6, c[0x0][0x3e4], R5 ;  /* 0x0000f90006057a24 */ /* 0x000fe400078e0205 */
[----:B------:R-:W-:Y:S02]  /*19190*/  IMAD.SHL.U32 R6, R10, 0x8, RZ ;  /* 0x000000080a067824 */ /* 0x000fe400078e00ff */
[----:B------:R-:W-:Y:S01]  /*191a0*/  IMAD R7, R7, c[0x0][0x3d8], RZ ;  /* 0x0000f60007077a24 */ /* 0x000fe200078e02ff */
[----:B------:R-:W-:Y:S02]  /*191b0*/  IADD3 R13, R13, R5, RZ ;  /* 0x000000050d0d7210 */ /* 0x000fe40007ffe0ff */
[----:B------:R-:W-:Y:S01]  /*191c0*/  IADD3 R5, R6, 0x40, RZ ;  /* 0x0000004006057810 */ /* 0x000fe20007ffe0ff */
[C---:B------:R-:W-:Y:S02]  /*191d0*/  IMAD R7, R0.reuse, c[0x0][0x3dc], R7 ;  /* 0x0000f70000077a24 */ /* 0x040fe400078e0207 */
[----:B------:R-:W-:Y:S01]  /*191e0*/  IMAD.WIDE.U32 R12, R0, c[0x0][0x3d8], R12 ;  /* 0x0000f600000c7a25 */ /* 0x000fe200078e000c */
[----:B------:R-:W-:-:S02]  /*191f0*/  LEA R0, R4, R3, 0x7 ;  /* 0x0000000304007211 */ /* 0x000fc400078e38ff */
[----:B------:R-:W-:Y:S02]  /*19200*/  IADD3 R4, R6, 0x80, RZ ;  /* 0x0000008006047810 */ /* 0x000fe40007ffe0ff */
[----:B------:R-:W-:Y:S02]  /*19210*/  IADD3 R7, R13, R7, RZ ;  /* 0x000000070d077210 */ /* 0x000fe40007ffe0ff */
[----:B------:R-:W-:Y:S02]  /*19220*/  LEA R8, P0, R12, c[0x0][0x380], 0x1 ;  /* 0x0000e0000c087a11 */ /* 0x000fe400078008ff */
[----:B------:R-:W-:Y:S02]  /*19230*/  IADD3 R3, R6, 0xc0, RZ ;  /* 0x000000c006037810 */ /* 0x000fe40007ffe0ff */
[----:B------:R-:W-:Y:S01]  /*19240*/  LEA.HI.X R7, R12, c[0x0][0x384], R7, 0x1, P0 ;  /* 0x0000e1000c077a11 */ /* 0x000fe200000f0c07 */
[----:B------:R-:W-:Y:S06]  /*19250*/  BRA.DIV ~URZ, `(.L_x_1150) ;  /* 0x00000c527f007947 */ /* 0x000fec000b800000 */
[----:B------:R1:W2:Y:S02]  /*19260*/  SHFL.IDX PT, R9, R7, RZ, 0x181f ;  /* 0x00181fff07097589 */ /* 0x0002a400000e0000 */
.L_x_1170:
[----:B------:R-:W-:Y:S05]  /*19270*/  BRA.DIV ~URZ, `(.L_x_1151) ;  /* 0x00000cb27f007947 */ /* 0x000fea000b800000 */
[----:B------:R3:W4:Y:S02]  /*19280*/  SHFL.IDX PT, R12, R8, RZ, 0x181f ;  /* 0x00181fff080c7589 */ /* 0x00072400000e0000 */
.L_x_1171:
[----:B-----5:R-:W-:Y:S01]  /*19290*/  IMAD R15, R2, c[0x0][0x4e8], RZ ;  /* 0x00013a00020f7a24 */ /* 0x020fe200078e02ff */
[----:B------:R-:W-:Y:S01]  /*192a0*/  BSSY B0, `(.L_x_1152) ;  /* 0x0000019000007945 */ /* 0x000fe20003800000 */
[----:B--2---:R-:W-:-:S03]  /*192b0*/  MOV R13, R9 ;  /* 0x00000009000d7202 */ /* 0x004fc60000000f00 */
[----:B------:R-:W-:-:S13]  /*192c0*/  ISETP.GE.AND P0, PT, R0, R15, PT ;  /* 0x0000000f0000720c */ /* 0x000fda0003f06270 */
        /* <DEDUP_REMOVED lines=9> */
[----:B----4-:R-:W-:Y:S01]  /*19360*/  @!P3 IMAD.WIDE R16, R6, 0x2, R12 ;  /* 0x000000020610b825 */ /* 0x010fe200078e020c */
        /* <DEDUP_REMOVED lines=12> */
.L_x_1153:
[----:B------:R-:W-:Y:S05]  /*19430*/  BSYNC B0 ;  /* 0x0000000000007941 */ /* 0x000fea0003800000 */
.L_x_1152:
[----:B------:R-:W-:Y:S05]  /*19440*/  BRA.DIV ~URZ, `(.L_x_1154) ;  /* 0x00000b627f007947 */ /* 0x000fea000b800000 */
[----:B------:R1:W2:Y:S04]  /*19450*/  SHFL.IDX PT, R9, R7, 0x1, 0x181f ;  /* 0x00381f0007097f89 */ /* 0x0002a800000e0000 */
[----:B--2-4-:R1:W2:Y:S02]  /*19460*/  SHFL.IDX PT, R12, R8, 0x1, 0x181f ;  /* 0x00381f00080c7f89 */ /* 0x0142a400000e0000 */
.L_x_1172:
[----:B------:R-:W-:Y:S01]  /*19470*/  IADD3 R2, R0, 0x20, RZ ;  /* 0x0000002000027810 */ /* 0x000fe20007ffe0ff */
[----:B------:R-:W-:Y:S01]  /*19480*/  BSSY B0, `(.L_x_1155) ;  /* 0x0000019000007945 */ /* 0x000fe20003800000 */
[----:B------:R-:W-:-:S02]  /*19490*/  IMAD.MOV.U32 R13, RZ, RZ, R9 ;  /* 0x000000ffff0d7224 */ /* 0x000fc400078e0009 */
        /* <DEDUP_REMOVED lines=10> */
[----:B--2---:R-:W-:Y:S01]  /*19540*/  @!P3 IMAD.WIDE R16, R6, 0x2, R12 ;  /* 0x000000020610b825 */ /* 0x004fe200078e020c */
        /* <DEDUP_REMOVED lines=12> */
.L_x_1156:
[----:B------:R-:W-:Y:S05]  /*19610*/  BSYNC B0 ;  /* 0x0000000000007941 */ /* 0x000fea0003800000 */
.L_x_1155:
[----:B------:R-:W-:Y:S05]  /*19620*/  BRA.DIV ~URZ, `(.L_x_1157) ;  /* 0x00000a727f007947 */ /* 0x000fea000b800000 */
[----:B------:R4:W1:Y:S02]  /*19630*/  SHFL.IDX PT, R9, R7, 0x2, 0x181f ;  /* 0x00581f0007097f89 */ /* 0x00086400000e0000 */
.L_x_1173:
[----:B------:R-:W-:Y:S05]  /*19640*/  BRA.DIV ~URZ, `(.L_x_1158) ;  /* 0x00000ad27f007947 */ /* 0x000fea000b800000 */
[----:B--2---:R2:W3:Y:S02]  /*19650*/  SHFL.IDX PT, R12, R8, 0x2, 0x181f ;  /* 0x00581f00080c7f89 */ /* 0x0044e400000e0000 */
.L_x_1174:
[----:B------:R-:W-:Y:S01]  /*19660*/  IADD3 R2, R0, 0x40, RZ ;  /* 0x0000004000027810 */ /* 0x000fe20007ffe0ff */
[----:B------:R-:W-:Y:S01]  /*19670*/  BSSY B0, `(.L_x_1159) ;  /* 0x0000019000007945 */ /* 0x000fe20003800000 */
[----:B-1----:R-:W-:-:S02]  /*19680*/  IMAD.MOV.U32 R13, RZ, RZ, R9 ;  /* 0x000000ffff0d7224 */ /* 0x002fc400078e0009 */
        /* <DEDUP_REMOVED lines=10> */
[----:B---3--:R-:W-:Y:S01]  /*19730*/  @!P3 IMAD.WIDE R16, R6, 0x2, R12 ;  /* 0x000000020610b825 */ /* 0x008fe200078e020c */
        /* <DEDUP_REMOVED lines=12> */
.L_x_1160:
[----:B------:R-:W-:Y:S05]  /*19800*/  BSYNC B0 ;  /* 0x0000000000007941 */ /* 0x000fea0003800000 */
.L_x_1159:
[----:B------:R-:W-:Y:S05]  /*19810*/  BRA.DIV ~URZ, `(.L_x_1161) ;  /* 0x000009827f007947 */ /* 0x000fea000b800000 */
[----:B----4-:R-:W4:Y:S04]  /*19820*/  SHFL.IDX PT, R7, R7, 0x3, 0x181f ;  /* 0x00781f0007077f89 */ /* 0x010f2800000e0000 */
[----:B-1----:R1:W2:Y:S02]  /*19830*/  SHFL.IDX PT, R16, R8, 0x3, 0x181f ;  /* 0x00781f0008107f89 */ /* 0x0022a400000e0000 */
.L_x_1175:
[----:B------:R-:W-:Y:S01]  /*19840*/  IADD3 R0, R0, 0x60, RZ ;  /* 0x0000006000007810 */ /* 0x000fe20007ffe0ff */
[----:B----4-:R-:W-:-:S03]  /*19850*/  IMAD.MOV.U32 R17, RZ, RZ, R7 ;  /* 0x000000ffff117224 */ /* 0x010fc600078e0007 */
[----:B------:R-:W-:-:S13]  /*19860*/  ISETP.GE.AND P0, PT, R0, R15, PT ;  /* 0x0000000f0000720c */ /* 0x000fda0003f06270 */
[----:B------:R-:W-:Y:S05]  /*19870*/  @P0 EXIT ;  /* 0x000000000000094d */ /* 0x000fea0003800000 */
[----:B------:R-:W-:Y:S02]  /*19880*/  ISETP.GE.AND P1, PT, R5, c[0x0][0x3c8], PT ;  /* 0x0000f20005007a0c */ /* 0x000fe40003f26270 */
[----:B------:R-:W-:Y:S02]  /*19890*/  ISETP.GE.AND P0, PT, R4, c[0x0][0x3c8], PT ;  /* 0x0000f20004007a0c */ /* 0x000fe40003f06270 */
[----:B------:R-:W-:-:S09]  /*198a0*/  ISETP.GE.AND P2, PT, R6, c[0x0][0x3c8], PT ;  /* 0x0000f20006007a0c */ /* 0x000fd20003f46270 */
[----:B------:R-:W-:Y:S02]  /*198b0*/  @!P1 SHF.R.S32.HI R0, RZ, 0x1f, R5 ;  /* 0x0000001fff009819 */ /* 0x000fe40000011405 */
[----:B------:R-:W-:Y:S02]  /*198c0*/  @!P0 SHF.R.S32.HI R7, RZ, 0x1f, R4 ;  /* 0x0000001fff078819 */ /* 0x000fe40000011404 */
[----:B------:R-:W-:Y:S01]  /*198d0*/  @!P1 LEA.HI R0, R0, R5, RZ, 0x3 ;  /* 0x0000000500009211 */ /* 0x000fe200078f18ff */
[--C-:B-123--:R-:W-:Y:S01]  /*198e0*/  @!P2 IMAD.WIDE R8, R6, 0x2, R16.reuse ;  /* 0x000000020608a825 */ /* 0x10efe200078e0210 */
        /* <DEDUP_REMOVED lines=16> */
.L_x_1072:
[----:B--2---:R-:W-:Y:S01]  /*199f0*/  IMAD.MOV.U32 R14, RZ, RZ, R15 ;  /* 0x000000ffff0e7224 */ /* 0x004fe200078e000f */
[----:B------:R-:W-:Y:S01]  /*19a00*/  MOV R12, 0x181f ;  /* 0x0000181f000c7802 */ /* 0x000fe20000000f00 */
[----:B------:R-:W-:Y:S01]  /*19a10*/  IMAD.MOV.U32 R13, RZ, RZ, RZ ;  /* 0x000000ffff0d7224 */ /* 0x000fe200078e00ff */
[----:B------:R-:W-:Y:S02]  /*19a20*/  MOV R11, 0xffffffff ;  /* 0xffffffff000b7802 */ /* 0x000fe40000000f00 */
[----:B------:R-:W-:Y:S02]  /*19a30*/  MOV R10, 0x19a50 ;  /* 0x00019a50000a7802 */ /* 0x000fe40000000f00 */
[----:B------:R-:W-:Y:S05]  /*19a40*/  CALL.REL.NOINC `($__internal_3_$__cuda_sm70_shflsync_idx_p) ;  /* 0x0000ad0000007944 */ /* 0x000fea0003c00000 */
[----:B--2---:R-:W-:Y:S01]  /*19a50*/  MOV R17, R16 ;  /* 0x0000001000117202 */ /* 0x004fe20000000f00 */
[----:B-1----:R-:W-:Y:S05]  /*19a60*/  BRA `(.L_x_1162) ;  /* 0xfffeee3000007947 */ /* 0x002fea000383ffff */
.L_x_1073:
[----:B------:R-:W-:Y:S01]  /*19a70*/  IMAD.MOV.U32 R14, RZ, RZ, R2 ;  /* 0x000000ffff0e7224 */ /* 0x000fe200078e0002 */
[----:B------:R-:W-:Y:S01]  /*19a80*/  MOV R12, 0x181f ;  /* 0x0000181f000c7802 */ /* 0x000fe20000000f00 */
[----:B------:R-:W-:Y:S01]  /*19a90*/  IMAD.MOV.U32 R13, RZ, RZ, RZ ;  /* 0x000000ffff0d7224 */ /* 0x000fe200078e00ff */
[----:B------:R-:W-:-:S02]  /*19aa0*/  MOV R11, 0xffffffff ;  /* 0xffffffff000b7802 */ /* 0x000fc40000000f00 */
[----:B------:R-:W-:Y:S02]  /*19ab0*/  MOV R10, 0x19ad0 ;  /* 0x00019ad0000a7802 */ /* 0x000fe40000000f00 */
[----:B-12---:R-:W-:Y:S05]  /*19ac0*/  CALL.REL.NOINC `($__internal_3_$__cuda_sm70_shflsync_idx_p) ;  /* 0x0000ac8000007944 */ /* 0x006fea0003c00000 */
[----:B-12---:R-:W-:Y:S05]  /*19ad0*/  BRA `(.L_x_1163) ;  /* 0xfffeede000007947 */ /* 0x006fea000383ffff */
.L_x_1076:
[----:B------:R-:W-:Y:S01]  /*19ae0*/  IMAD.MOV.U32 R14, RZ, RZ, R15 ;  /* 0x000000ffff0e7224 */ /* 0x000fe200078e000f */
[----:B--2---:R-:W-:Y:S01]  /*19af0*/  MOV R12, 0x181f ;  /* 0x0000181f000c7802 */ /* 0x004fe20000000f00 */
[----:B------:R-:W-:Y:S01]  /*19b00*/  IMAD.MOV.U32 R13, RZ, RZ, 0x1 ;  /* 0x00000001ff0d7424 */ /* 0x000fe200078e00ff */
[----:B------:R-:W-:Y:S02]  /*19b10*/  MOV R11, 0xffffffff ;  /* 0xffffffff000b7802 */ /* 0x000fe40000000f00 */
[----:B------:R-:W-:Y:S02]  /*19b20*/  MOV R10, 0x19b40 ;  /* 0x00019b40000a7802 */ /* 0x000fe40000000f00 */
[----:B-1-34-:R-:W-:Y:S05]  /*19b30*/  CALL.REL.NOINC `($__internal_3_$__cuda_sm70_shflsync_idx_p) ;  /* 0x0000ac1000007944 */ /* 0x01afea0003c00000 */
[----:B--2---:R-:W-:Y:S01]  /*19b40*/  IMAD.MOV.U32 R17, RZ, RZ, R16 ;  /* 0x000000ffff117224 */ /* 0x004fe200078e0010 */
[----:B-1----:R-:W-:Y:S01]  /*19b50*/  MOV R14, R2 ;  /* 0x00000002000e7202 */ /* 0x002fe20000000f00 */
[----:B------:R-:W-:Y:S01]  /*19b60*/  IMAD.MOV.U32 R13, RZ, RZ, 0x1 ;  /* 0x00000001ff0d7424 */ /* 0x000fe200078e00ff */
[----:B------:R-:W-:Y:S01]  /*19b70*/  MOV R12, 0x181f ;  /* 0x0000181f000c7802 */ /* 0x000fe20000000f00 */
[----:B------:R-:W-:Y:S01]  /*19b80*/  IMAD.MOV.U32 R11, RZ, RZ, -0x1 ;  /* 0xffffffffff0b7424 */ /* 0x000fe200078e00ff */
[----:B------:R-:W-:-:S02]  /*19b90*/  MOV R10, 0x19bb0 ;  /* 0x00019bb0000a7802 */ /* 0x000fc40000000f00 */
[----:B------:R-:W-:Y:S05]  /*19ba0*/  CALL.REL.NOINC `($__internal_3_$__cuda_sm70_shflsync_idx_p) ;  /* 0x0000aba000007944 */ /* 0x000fea0003c00000 */
[----:B-12---:R-:W-:Y:S05]  /*19bb0*/  BRA `(.L_x_1164) ;  /* 0xfffeef3000007947 */ /* 0x006fea000383ffff */
.L_x_1079:
[----:B------:R-:W-:Y:S01]  /*19bc0*/  IMAD.MOV.U32 R14, RZ, RZ, R15 ;  /* 0x000000ffff0e7224 */ /* 0x000fe200078e000f */
[----:B-1----:R-:W-:Y:S01]  /*19bd0*/  MOV R12, 0x181f ;  /* 0x0000181f000c7802 */ /* 0x002fe20000000f00 */
[----:B------:R-:W-:Y:S01]  /*19be0*/  IMAD.MOV.U32 R13, RZ, RZ, 0x2 ;  /* 0x00000002ff0d7424 */ /* 0x000fe200078e00ff */
[----:B------:R-:W-:-:S02]  /*19bf0*/  MOV R11, 0xffffffff ;  /* 0xffffffff000b7802 */ /* 0x000fc40000000f00 */
[----:B------:R-:W-:Y:S02]  /*19c00*/  MOV R10, 0x19c20 ;  /* 0x00019c20000a7802 */ /* 0x000fe40000000f00 */
[----:B--234-:R-:W-:Y:S05]  /*19c10*/  CALL.REL.NOINC `($__internal_3_$__cuda_sm70_shflsync_idx_p) ;  /* 0x0000ab3000007944 */ /* 0x01cfea0003c00000 */
[----:B--2---:R-:W-:Y:S01]  /*19c20*/  MOV R17, R16 ;  /* 0x0000001000117202 */ /* 0x004fe20000000f00 */
[----:B-1----:R-:W-:Y:S05]  /*19c30*/  BRA `(.L_x_1165) ;  /* 0xfffef0a000007947 */ /* 0x002fea000383ffff */
.L_x_1080:
[----:B------:R-:W-:Y:S01]  /*19c40*/  IMAD.MOV.U32 R14, RZ, RZ, R2 ;  /* 0x000000ffff0e7224 */ /* 0x000fe200078e0002 */
[----:B------:R-:W-:Y:S01]  /*19c50*/  MOV R12, 0x181f ;  /* 0x0000181f000c7802 */ /* 0x000fe20000000f00 */
[----:B------:R-:W-:Y:S01]  /*19c60*/  IMAD.MOV.U32 R13, RZ, RZ, 0x2 ;  /* 0x00000002ff0d7424 */ /* 0x000fe200078e00ff */
[----:B------:R-:W-:Y:S02]  /*19c70*/  MOV R11, 0xffffffff ;  /* 0xffffffff000b7802 */ /* 0x000fe40000000f00 */
[----:B------:R-:W-:Y:S02]  /*19c80*/  MOV R10, 0x19ca0 ;  /* 0x00019ca0000a7802 */ /* 0x000fe40000000f00 */
[----:B-1234-:R-:W-:Y:S05]  /*19c90*/  CALL.REL.NOINC `($__internal_3_$__cuda_sm70_shflsync_idx_p) ;  /* 0x0000aab000007944 */ /* 0x01efea0003c00000 */
[----:B-12---:R-:W-:Y:S05]  /*19ca0*/  BRA `(.L_x_1166) ;  /* 0xfffef05000007947 */ /* 0x006fea000383ffff */
.L_x_1083:
[----:B------:R-:W-:Y:S01]  /*19cb0*/  IMAD.MOV.U32 R14, RZ, RZ, R15 ;  /* 0x000000ffff0e7224 */ /* 0x000fe200078e000f */
[----:B-1----:R-:W-:Y:S01]  /*19cc0*/  MOV R12, 0x181f ;  /* 0x0000181f000c7802 */ /* 0x002fe20000000f00 */
[----:B------:R-:W-:Y:S01]  /*19cd0*/  IMAD.MOV.U32 R13, RZ, RZ, 0x3 ;  /* 0x00000003ff0d7424 */ /* 0x000fe200078e00ff */
[----:B------:R-:W-:Y:S02]  /*19ce0*/  MOV R11, 0xffffffff ;  /* 0xffffffff000b7802 */ /* 0x000fe40000000f00 */
[----:B------:R-:W-:-:S02]  /*19cf0*/  MOV R10, 0x19d10 ;  /* 0x00019d10000a7802 */ /* 0x000fc40000000f00 */
[----:B--234-:R-:W-:Y:S05]  /*19d00*/  CALL.REL.NOINC `($__internal_3_$__cuda_sm70_shflsync_idx_p) ;  /* 0x0000aa4000007944 */ /* 0x01cfea0003c00000 */
        /* <DEDUP_REMOVED lines=8> */
.L_x_1137:
[----:B------:R-:W-:Y:S02]  /*19d90*/  MOV R6, 0x2 ;  /* 0x0000000200067802 */ /* 0x000fe40000000f00 */
[----:B------:R-:W-:-:S02]  /*19da0*/  MOV R10, 0x19dc0 ;  /* 0x00019dc0000a7802 */ /* 0x000fc40000000f00 */
[----:B------:R-:W-:Y:S05]  /*19db0*/  CALL.REL.NOINC `($__internal_2_$__cuda_sm70_shflsync_bfly_p) ;  /* 0x0000a95000007944 */ /* 0x000fea0003c00000 */
[----:B-12---:R-:W-:Y:S05]  /*19dc0*/  BRA `(.L_x_1168) ;  /* 0xffffc9a000007947 */ /* 0x006fea000383ffff */
.L_x_1138:
[----:B------:R-:W-:Y:S02]  /*19dd0*/  MOV R6, 0x1 ;  /* 0x0000000100067802 */ /* 0x000fe40000000f00 */
[----:B------:R-:W-:-:S02]  /*19de0*/  MOV R10, 0x19e00 ;  /* 0x00019e00000a7802 */ /* 0x000fc40000000f00 */
[----:B------:R-:W-:Y:S05]  /*19df0*/  CALL.REL.NOINC `($__internal_2_$__cuda_sm70_shflsync_bfly_p) ;  /* 0x0000a91000007944 */ /* 0x000fea0003c00000 */
[----:B--2---:R-:W-:Y:S01]  /*19e00*/  FADD.FTZ R9, R247, R6 ;  /* 0x00000006f7097221 */ /* 0x004fe20000010000 */
[----:B-1----:R-:W-:-:S02]  /*19e10*/  MOV R247, R243 ;  /* 0x000000f300f77202 */ /* 0x002fc40000000f00 */
[----:B------:R-:W-:Y:S02]  /*19e20*/  MOV R6, 0x2 ;  /* 0x0000000200067802 */ /* 0x000fe40000000f00 */
[----:B------:R-:W-:Y:S02]  /*19e30*/  MOV R10, 0x19e50 ;  /* 0x00019e50000a7802 */ /* 0x000fe40000000f00 */
[----:B------:R-:W-:Y:S05]  /*19e40*/  CALL.REL.NOINC `($__internal_2_$__cuda_sm70_shflsync_bfly_p) ;  /* 0x0000a8c000007944 */ /* 0x000fea0003c00000 */
[----:B--2---:R-:W-:Y:S01]  /*19e50*/  FADD.FTZ R5, R243, R6 ;  /* 0x00000006f3057221 */ /* 0x004fe20000010000 */
[----:B------:R-:W-:Y:S02]  /*19e60*/  MOV R6, 0x1 ;  /* 0x0000000100067802 */ /* 0x000fe40000000f00 */
[----:B------:R-:W-:Y:S02]  /*19e70*/  MOV R10, 0x19ea0 ;  /* 0x00019ea0000a7802 */ /* 0x000fe40000000f00 */
[----:B-1----:R-:W-:Y:S02]  /*19e80*/  MOV R247, R5 ;  /* 0x0000000500f77202 */ /* 0x002fe40000000f00 */
[----:B------:R-:W-:Y:S05]  /*19e90*/  CALL.REL.NOINC `($__internal_2_$__cuda_sm70_shflsync_bfly_p) ;  /* 0x0000a87000007944 */ /* 0x000fea0003c00000 */
[----:B-12---:R-:W-:Y:S05]  /*19ea0*/  BRA `(.L_x_1169) ;  /* 0xffffc93000007947 */ /* 0x006fea000383ffff */
.L_x_1150:
[----:B------:R-:W-:Y:S01]  /*19eb0*/  IMAD.MOV.U32 R14, RZ, RZ, R7 ;  /* 0x000000ffff0e7224 */ /* 0x000fe200078e0007 */
[----:B------:R-:W-:Y:S01]  /*19ec0*/  MOV R12, 0x181f ;  /* 0x0000181f000c7802 */ /* 0x000fe20000000f00 */
[----:B------:R-:W-:Y:S01]  /*19ed0*/  IMAD.MOV.U32 R13, RZ, RZ, RZ ;  /* 0x000000ffff0d7224 */ /* 0x000fe200078e00ff */
[----:B------:R-:W-:-:S02]  /*19ee0*/  MOV R11, 0xffffffff ;  /* 0xffffffff000b7802 */ /* 0x000fc40000000f00 */
[----:B------:R-:W-:Y:S02]  /*19ef0*/  MOV R10, 0x19f10 ;  /* 0x00019f10000a7802 */ /* 0x000fe40000000f00 */
[----:B-----5:R-:W-:Y:S05]  /*19f00*/  CALL.REL.NOINC `($__internal_3_$__cuda_sm70_shflsync_idx_p) ;  /* 0x0000a84000007944 */ /* 0x020fea0003c00000 */
[----:B--2---:R-:W-:Y:S01]  /*19f10*/  MOV R9, R16 ;  /* 0x0000001000097202 */ /* 0x004fe20000000f00 */
[----:B-1----:R-:W-:Y:S05]  /*19f20*/  BRA `(.L_x_1170) ;  /* 0xfffff34000007947 */ /* 0x002fea000383ffff */
.L_x_1151:
[----:B------:R-:W-:Y:S01]  /*19f30*/  IMAD.MOV.U32 R14, RZ, RZ, R8 ;  /* 0x000000ffff0e7224 */ /* 0x000fe200078e0008 */
[----:B------:R-:W-:Y:S01]  /*19f40*/  MOV R12, 0x181f ;  /* 0x0000181f000c7802 */ /* 0x000fe20000000f00 */
[----:B------:R-:W-:Y:S01]  /*19f50*/  IMAD.MOV.U32 R13, RZ, RZ, RZ ;  /* 0x000000ffff0d7224 */ /* 0x000fe200078e00ff */
[----:B------:R-:W-:Y:S02]  /*19f60*/  MOV R11, 0xffffffff ;  /* 0xffffffff000b7802 */ /* 0x000fe40000000f00 */
[----:B------:R-:W-:Y:S02]  /*19f70*/  MOV R10, 0x19f90 ;  /* 0x00019f90000a7802 */ /* 0x000fe40000000f00 */
[----:B-12--5:R-:W-:Y:S05]  /*19f80*/  CALL.REL.NOINC `($__internal_3_$__cuda_sm70_shflsync_idx_p) ;  /* 0x0000a7c000007944 */ /* 0x026fea0003c00000 */
[----:B-12---:R-:W-:Y:S01]  /*19f90*/  MOV R12, R16 ;  /* 0x00000010000c7202 */ /* 0x006fe20000000f00 */
[----:B------:R-:W-:Y:S05]  /*19fa0*/  BRA `(.L_x_1171) ;  /* 0xfffff2e000007947 */ /* 0x000fea000383ffff */
.L_x_1154:
[----:B------:R-:W-:Y:S01]  /*19fb0*/  IMAD.MOV.U32 R14, RZ, RZ, R7 ;  /* 0x000000ffff0e7224 */ /* 0x000fe200078e0007 */
[----:B--2-4-:R-:W-:Y:S01]  /*19fc0*/  MOV R12, 0x181f ;  /* 0x0000181f000c7802 */ /* 0x014fe20000000f00 */
[----:B------:R-:W-:Y:S01]  /*19fd0*/  IMAD.MOV.U32 R13, RZ, RZ, 0x1 ;  /* 0x00000001ff0d7424 */ /* 0x000fe200078e00ff */
[----:B------:R-:W-:-:S02]  /*19fe0*/  MOV R11, 0xffffffff ;  /* 0xffffffff000b7802 */ /* 0x000fc40000000f00 */
[----:B------:R-:W-:Y:S02]  /*19ff0*/  MOV R10, 0x1a010 ;  /* 0x0001a010000a7802 */ /* 0x000fe40000000f00 */
[----:B-1-3--:R-:W-:Y:S05]  /*1a000*/  CALL.REL.NOINC `($__internal_3_$__cuda_sm70_shflsync_idx_p) ;  /* 0x0000a74000007944 */ /* 0x00afea0003c00000 */
[----:B--2---:R-:W-:Y:S01]  /*1a010*/  IMAD.MOV.U32 R9, RZ, RZ, R16 ;  /* 0x000000ffff097224 */ /* 0x004fe200078e0010 */
[----:B-1----:R-:W-:Y:S01]  /*1a020*/  MOV R14, R8 ;  /* 0x00000008000e7202 */ /* 0x002fe20000000f00 */
[----:B------:R-:W-:Y:S01]  /*1a030*/  IMAD.MOV.U32 R13, RZ, RZ, 0x1 ;  /* 0x00000001ff0d7424 */ /* 0x000fe200078e00ff */
[----:B------:R-:W-:Y:S01]  /*1a040*/  MOV R12, 0x181f ;  /* 0x0000181f000c7802 */ /* 0x000fe20000000f00 */
[----:B------:R-:W-:Y:S01]  /*1a050*/  IMAD.MOV.U32 R11, RZ, RZ, -0x1 ;  /* 0xffffffffff0b7424 */ /* 0x000fe200078e00ff */
[----:B------:R-:W-:Y:S02]  /*1a060*/  MOV R10, 0x1a080 ;  /* 0x0001a080000a7802 */ /* 0x000fe40000000f00 */
[----:B------:R-:W-:Y:S05]  /*1a070*/  CALL.REL.NOINC `($__internal_3_$__cuda_sm70_shflsync_idx_p) ;  /* 0x0000a6d000007944 */ /* 0x000fea0003c00000 */
[----:B-12---:R-:W-:Y:S01]  /*1a080*/  MOV R12, R16 ;  /* 0x00000010000c7202 */ /* 0x006fe20000000f00 */
[----:B------:R-:W-:Y:S05]  /*1a090*/  BRA `(.L_x_1172) ;  /* 0xfffff3d000007947 */ /* 0x000fea000383ffff */
.L_x_1157:
[----:B------:R-:W-:Y:S01]  /*1a0a0*/  IMAD.MOV.U32 R14, RZ, RZ, R7 ;  /* 0x000000ffff0e7224 */ /* 0x000fe200078e0007 */
[----:B--2---:R-:W-:Y:S01]  /*1a0b0*/  MOV R12, 0x181f ;  /* 0x0000181f000c7802 */ /* 0x004fe20000000f00 */
[----:B------:R-:W-:Y:S01]  /*1a0c0*/  IMAD.MOV.U32 R13, RZ, RZ, 0x2 ;  /* 0x00000002ff0d7424 */ /* 0x000fe200078e00ff */
[----:B------:R-:W-:Y:S02]  /*1a0d0*/  MOV R11, 0xffffffff ;  /* 0xffffffff000b7802 */ /* 0x000fe40000000f00 */
[----:B------:R-:W-:-:S02]  /*1a0e0*/  MOV R10, 0x1a100 ;  /* 0x0001a100000a7802 */ /* 0x000fc40000000f00 */
[----:B-1-3--:R-:W-:Y:S05]  /*1a0f0*/  CALL.REL.NOINC `($__internal_3_$__cuda_sm70_shflsync_idx_p) ;  /* 0x0000a65000007944 */ /* 0x00afea0003c00000 */
[----:B--2---:R-:W-:Y:S01]  /*1a100*/  MOV R9, R16 ;  /* 0x0000001000097202 */ /* 0x004fe20000000f00 */
[----:B-1----:R-:W-:Y:S05]  /*1a110*/  BRA `(.L_x_1173) ;  /* 0xfffff52000007947 */ /* 0x002fea000383ffff */
.L_x_1158:
[----:B------:R-:W-:Y:S01]  /*1a120*/  IMAD.MOV.U32 R14, RZ, RZ, R8 ;  /* 0x000000ffff0e7224 */ /* 0x000fe200078e0008 */
[----:B--2---:R-:W-:Y:S01]  /*1a130*/  MOV R12, 0x181f ;  /* 0x0000181f000c7802 */ /* 0x004fe20000000f00 */
[----:B------:R-:W-:Y:S01]  /*1a140*/  IMAD.MOV.U32 R13, RZ, RZ, 0x2 ;  /* 0x00000002ff0d7424 */ /* 0x000fe200078e00ff */
[----:B------:R-:W-:-:S02]  /*1a150*/  MOV R11, 0xffffffff ;  /* 0xffffffff000b7802 */ /* 0x000fc40000000f00 */
[----:B------:R-:W-:Y:S02]  /*1a160*/  MOV R10, 0x1a180 ;  /* 0x0001a180000a7802 */ /* 0x000fe40000000f00 */
[----:B-1-34-:R-:W-:Y:S05]  /*1a170*/  CALL.REL.NOINC `($__internal_3_$__cuda_sm70_shflsync_idx_p) ;  /* 0x0000a5d000007944 */ /* 0x01afea0003c00000 */
[----:B-12---:R-:W-:Y:S01]  /*1a180*/  MOV R12, R16 ;  /* 0x00000010000c7202 */ /* 0x006fe20000000f00 */
[----:B------:R-:W-:Y:S05]  /*1a190*/  BRA `(.L_x_1174) ;  /* 0xfffff4c000007947 */ /* 0x000fea000383ffff */
.L_x_1161:
[----:B------:R-:W-:Y:S01]  /*1a1a0*/  IMAD.MOV.U32 R14, RZ, RZ, R7 ;  /* 0x000000ffff0e7224 */ /* 0x000fe200078e0007 */
[----:B-1-3--:R-:W-:Y:S01]  /*1a1b0*/  MOV R12, 0x181f ;  /* 0x0000181f000c7802 */ /* 0x00afe20000000f00 */
[----:B------:R-:W-:Y:S01]  /*1a1c0*/  IMAD.MOV.U32 R13, RZ, RZ, 0x3 ;  /* 0x00000003ff0d7424 */ /* 0x000fe200078e00ff */
[----:B------:R-:W-:Y:S02]  /*1a1d0*/  MOV R11, 0xffffffff ;  /* 0xffffffff000b7802 */ /* 0x000fe40000000f00 */
[----:B------:R-:W-:Y:S02]  /*1a1e0*/  MOV R10, 0x1a200 ;  /* 0x0001a200000a7802 */ /* 0x000fe40000000f00 */
[----:B--2-4-:R-:W-:Y:S05]  /*1a1f0*/  CALL.REL.NOINC `($__internal_3_$__cuda_sm70_shflsync_idx_p) ;  /* 0x0000a55000007944 */ /* 0x014fea0003c00000 */
        /* <DEDUP_REMOVED lines=8> */
        .type           $_ZN7cutlass13device_kernelIN5flash19enable_sm80_to_sm89INS1_16FlashAttnFwdSm80INS1_25CollectiveMainloopFwdSm80ILi8ELi1ELb0EN4cute5tupleIJNS5_1CILi128EEENS7_ILi48EEENS7_ILi256EEEEEELi256ENS_6half_tEfNS_4arch4Sm80ELb0ELb1ELb1ELb1ELb0ELb1ELb1ELb0EEENS1_21CollectiveEpilogueFwdINS6_IJS8_SA_S9_EEENS6_IJNS7_ILi1EEESI_SI_EEESC_SE_Li256ELb1ELb1ELb0ELb0EEENS1_19SingleTileSchedulerILb1ELb0ELb1ELi128EEEEEEEEEvNT_6ParamsE$_ZZN5flash25CollectiveMainloopFwdSm80ILi8ELi1ELb0EN4cute5tupleIJNS1_1CILi128EEENS3_ILi48EEENS3_ILi256EEEEEELi256EN7cutlass6half_tEfNS8_4arch4Sm80ELb0ELb1ELb1ELb1ELb0ELb1ELb1ELb0EE3mmaINS_16FlashAttnFwdSm80ISC_NS_21CollectiveEpilogueFwdINS2_IJS4_S6_S5_EEENS2_IJNS3_ILi1EEESH_SH_EEES9_SB_Li256ELb1ELb1ELb0ELb0EEENS_19SingleTileSchedulerILb1ELb0ELb1ELi128EEEE13SharedStorageENS1_6TensorINS1_11ArrayEngineIfLm128EEENS1_6LayoutINS2_IJNS2_IJNS3_ILi2EEESS_EEESH_NS3_ILi32EEEEEENS2_IJNS2_IJSH_SS_EEENS3_ILi0EEENS3_ILi4EEEEEEEEEENS_7SoftmaxILi2ELi0EEEEEbRKNSC_6ParamsERT0_RT1_iRKNS_16SeqlenInfoQKNewKILb1ELb1EEENS2_IJiiiiEEERT_ENKUlvE_clEv,@function
        .size           $_ZN7cutlass13device_kernelIN5flash19enable_sm80_to_sm89INS1_16FlashAttnFwdSm80INS1_25CollectiveMainloopFwdSm80ILi8ELi1ELb0EN4cute5tupleIJNS5_1CILi128EEENS7_ILi48EEENS7_ILi256EEEEEELi256ENS_6half_tEfNS_4arch4Sm80ELb0ELb1ELb1ELb1ELb0ELb1ELb1ELb0EEENS1_21CollectiveEpilogueFwdINS6_IJS8_SA_S9_EEENS6_IJNS7_ILi1EEESI_SI_EEESC_SE_Li256ELb1ELb1ELb0ELb0EEENS1_19SingleTileSchedulerILb1ELb0ELb1ELi128EEEEEEEEEvNT_6ParamsE$_ZZN5flash25CollectiveMainloopFwdSm80ILi8ELi1ELb0EN4cute5tupleIJNS1_1CILi128EEENS3_ILi48EEENS3_ILi256EEEEEELi256EN7cutlass6half_tEfNS8_4arch4Sm80ELb0ELb1ELb1ELb1ELb0ELb1ELb1ELb0EE3mmaINS_16FlashAttnFwdSm80ISC_NS_21CollectiveEpilogueFwdINS2_IJS4_S6_S5_EEENS2_IJNS3_ILi1EEESH_SH_EEES9_SB_Li256ELb1ELb1ELb0ELb0EEENS_19SingleTileSchedulerILb1ELb0ELb1ELi128EEEE13SharedStorageENS1_6TensorINS1_11ArrayEngineIfLm128EEENS1_6LayoutINS2_IJNS2_IJNS3_ILi2EEESS_EEESH_NS3_ILi32EEEEEENS2_IJNS2_IJSH_SS_EEENS3_ILi0EEENS3_ILi4EEEEEEEEEENS_7SoftmaxILi2ELi0EEEEEbRKNSC_6ParamsERT0_RT1_iRKNS_16SeqlenInfoQKNewKILb1ELb1EEENS2_IJiiiiEEERT_ENKUlvE_clEv,($__internal_2_$__cuda_sm70_shflsync_bfly_p - $_ZN7cutlass13device_kernelIN5flash19enable_sm80_to_sm89INS1_16FlashAttnFwdSm80INS1_25CollectiveMainloopFwdSm80ILi8ELi1ELb0EN4cute5tupleIJNS5_1CILi128EEENS7_ILi48EEENS7_ILi256EEEEEELi256ENS_6half_tEfNS_4arch4Sm80ELb0ELb1ELb1ELb1ELb0ELb1ELb1ELb0EEENS1_21CollectiveEpilogueFwdINS6_IJS8_SA_S9_EEENS6_IJNS7_ILi1EEESI_SI_EEESC_SE_Li256ELb1ELb1ELb0ELb0EEENS1_19SingleTileSchedulerILb1ELb0ELb1ELi128EEEEEEEEEvNT_6ParamsE$_ZZN5flash25CollectiveMainloopFwdSm80ILi8ELi1ELb0EN4cute5tupleIJNS1_1CILi128EEENS3_ILi48EEENS3_ILi256EEEEEELi256EN7cutlass6half_tEfNS8_4arch4Sm80ELb0ELb1ELb1ELb1ELb0ELb1ELb1ELb0EE3mmaINS_16FlashAttnFwdSm80ISC_NS_21CollectiveEpilogueFwdINS2_IJS4_S6_S5_EEENS2_IJNS3_ILi1EEESH_SH_EEES9_SB_Li256ELb1ELb1ELb0ELb0EEENS_19SingleTileSchedulerILb1ELb0ELb1ELi128EEEE13SharedStorageENS1_6TensorINS1_11ArrayEngineIfLm128EEENS1_6LayoutINS2_IJNS2_IJNS3_ILi2EEESS_EEESH_NS3_ILi32EEEEEENS2_IJNS2_IJSH_SS_EEENS3_ILi0EEENS3_ILi4EEEEEEEEEENS_7SoftmaxILi2ELi0EEEEEbRKNSC_6ParamsERT0_RT1_iRKNS_16SeqlenInfoQKNewKILb1ELb1EEENS2_IJiiiiEEERT_ENKUlvE_clEv)
$_ZN7cutlass13device_kernelIN5flash19enable_sm80_to_sm89INS1_16FlashAttnFwdSm80INS1_25CollectiveMainloopFwdSm80ILi8ELi1ELb0EN4cute5tupleIJNS5_1CILi128EEENS7_ILi48EEENS7_ILi256EEEEEELi256ENS_6half_tEfNS_4arch4Sm80ELb0ELb1ELb1ELb1ELb0ELb1ELb1ELb0EEENS1_21CollectiveEpilogueFwdINS6_IJS8_SA_S9_EEENS6_IJNS7_ILi1EEESI_SI_EEESC_SE_Li256ELb1ELb1ELb0ELb0EEENS1_19SingleTileSchedulerILb1ELb0ELb1ELi128EEEEEEEEEvNT_6ParamsE$_ZZN5flash25CollectiveMainloopFwdSm80ILi8ELi1ELb0EN4cute5tupleIJNS1_1CILi128EEENS3_ILi48EEENS3_ILi256EEEEEELi256EN7cutlass6half_tEfNS8_4arch4Sm80ELb0ELb1ELb1ELb1ELb0ELb1ELb1ELb0EE3mmaINS_16FlashAttnFwdSm80ISC_NS_21CollectiveEpilogueFwdINS2_IJS4_S6_S5_EEENS2_IJNS3_ILi1EEESH_SH_EEES9_SB_Li256ELb1ELb1ELb0ELb0EEENS_19SingleTileSchedulerILb1ELb0ELb1ELi128EEEE13SharedStorageENS1_6TensorINS1_11ArrayEngineIfLm128EEENS1_6LayoutINS2_IJNS2_IJNS3_ILi2EEESS_EEESH_NS3_ILi32EEEEEENS2_IJNS2_IJSH_SS_EEENS3_ILi0EEENS3_ILi4EEEEEEEEEENS_7SoftmaxILi2ELi0EEEEEbRKNSC_6ParamsERT0_RT1_iRKNS_16SeqlenInfoQKNewKILb1ELb1EEENS2_IJiiiiEEERT_ENKUlvE_clEv:
[----:B------:R-:W-:-:S05]  /*1a280*/  IADD3 R11, R9, -c[0x0][0x20], RZ ;  /* 0x80000800090b7a10 */ /* 0x000fca0007ffe0ff */
[----:B------:R-:W2:Y:S01]  /*1a290*/  LDL.64 R34, [R11] ;  /* 0x000000000b227983 */ /* 0x000ea20000100a00 */
[----:B------:R-:W-:-:S03]  /*1a2a0*/  ULDC.64 UR8, c[0x0][0x118] ;  /* 0x0000460000087ab9 */ /* 0x000fc60000000a00 */
[----:B--2---:R-:W2:Y:S02]  /*1a2b0*/  LD.E R70, [R34.64+0x11c] ;  /* 0x00011c0822467980 */ /* 0x004ea4000c101900 */
[----:B--2---:R-:W-:-:S13]  /*1a2c0*/  ISETP.GT.AND P0, PT, R70, RZ, PT ;  /* 0x000000ff4600720c */ /* 0x004fda0003f04270 */
[----:B------:R-:W-:Y:S05]  /*1a2d0*/  @P0 BRA `(.L_x_1176) ;  /* 0x0000004000000947 */ /* 0x000fea0003800000 */
[----:B------:R-:W-:Y:S01]  /*1a2e0*/  MOV R8, R64 ;  /* 0x0000004000087202 */ /* 0x000fe20000000f00 */
[----:B------:R-:W-:-:S04]  /*1a2f0*/  DEPBAR.LE SB0, 0x1 ;  /* 0x000080400000791a */ /* 0x000fc80000000000 */
[----:B------:R-:W-:-:S04]  /*1a300*/  MOV R9, 0x0 ;  /* 0x0000000000097802 */ /* 0x000fc80000000f00 */
[----:B------:R-:W-:Y:S05]  /*1a310*/  RET.REL.NODEC R8 `(_ZN7cutlass13device_kernelIN5flash19enable_sm80_to_sm89INS1_16FlashAttnFwdSm80INS1_25CollectiveMainloopFwdSm80ILi8ELi1ELb0EN4cute5tupleIJNS5_1CILi128EEENS7_ILi48EEENS7_ILi256EEEEEELi256ENS_6half_tEfNS_4arch4Sm80ELb0ELb1ELb1ELb1ELb0ELb1ELb1ELb0EEENS1_21CollectiveEpilogueFwdINS6_IJS8_SA_S9_EEENS6_IJNS7_ILi1EEESI_SI_EEESC_SE_Li256ELb1ELb1ELb0ELb0EEENS1_19SingleTileSchedulerILb1ELb0ELb1ELi128EEEEEEEEEvNT_6ParamsE) ;  /* 0xfffe5ce008007950 */ /* 0x000fea0003c3ffff */
.L_x_1176:
[----:B------:R-:W2:Y:S04]  /*1a320*/  LDL.64 R12, [R11+0x8] ;  /* 0x000008000b0c7983 */ /* 0x000ea80000100a00 */
[----:B------:R-:W3:Y:S04]  /*1a330*/  LDL.64 R18, [R11+0x20] ;  /* 0x000020000b127983 */ /* 0x000ee80000100a00 */
[----:B------:R-:W4:Y:S04]  /*1a340*/  LDL.64 R16, [R11+0x18] ;  /* 0x000018000b107983 */ /* 0x000f280000100a00 */
[----:B------:R-:W4:Y:S04]  /*1a350*/  LDL.64 R26, [R11+0x10] ;  /* 0x000010000b1a7983 */ /* 0x000f280000100a00 */
[----:B------:R-:W4:Y:S04]  /*1a360*/  LD.E.U8 R10, [R34.64+0x138] ;  /* 0x00013808220a7980 */ /* 0x000f28000c101100 */
[----:B------:R1:W5:Y:S04]  /*1a370*/  LD.E R15, [R34.64+0x164] ;  /* 0x00016408220f7980 */ /* 0x000368000c101900 */
[----:B------:R1:W5:Y:S04]  /*1a380*/  LD.E.64 R28, [R34.64+0x110] ;  /* 0x00011008221c7980 */ /* 0x000368000c101b00 */
[----:B------:R1:W5:Y:S04]  /*1a390*/  LD.E.64 R22, [R34.64+0x128] ;  /* 0x0001280822167980 */ /* 0x000368000c101b00 */
[----:B------:R1:W5:Y:S04]  /*1a3a0*/  LD.E.64 R32, [R34.64+0x120] ;  /* 0x0001200822207980 */ /* 0x000368000c101b00 */
[----:B------:R1:W5:Y:S04]  /*1a3b0*/  LD.E.64 R30, [R34.64+0x130] ;  /* 0x00013008221e7980 */ /* 0x000368000c101b00 */
[----:B--2---:R-:W2:Y:S04]  /*1a3c0*/  LD.E R8, [R12.64] ;  /* 0x000000080c087980 */ /* 0x004ea8000c101900 */
[----:B---3--:R-:W3:Y:S04]  /*1a3d0*/  LD.E R18, [R18.64] ;  /* 0x0000000812127980 */ /* 0x008ee8000c101900 */
[----:B----4-:R-:W4:Y:S04]  /*1a3e0*/  LD.E R16, [R16.64+0x20] ;  /* 0x0000200810107980 */ /* 0x010f28000c101900 */
[----:B------:R1:W5:Y:S01]  /*1a3f0*/  LD.E R26, [R26.64] ;  /* 0x000000081a1a7980 */ /* 0x000362000c101900 */
[----:B------:R-:W-:-:S02]  /*1a400*/  ISETP.NE.AND P0, PT, R10, RZ, PT ;  /* 0x000000ff0a00720c */ /* 0x000fc40003f05270 */
[----:B--2---:R-:W-:-:S04]  /*1a410*/  SHF.R.S32.HI R97, RZ, 0x1f, R8 ;  /* 0x0000001fff617819 */ /* 0x004fc80000011408 */
[----:B------:R-:W-:-:S04]  /*1a420*/  LEA.HI R97, R97, R8, RZ, 0x3 ;  /* 0x0000000861617211 */ /* 0x000fc800078f18ff */
[----:B------:R-:W-:Y:S02]  /*1a430*/  LOP3.LUT R11, R97, 0xfffffff8, RZ, 0xc0, !PT ;  /* 0xfffffff8610b7812 */ /* 0x000fe400078ec0ff */
[----:B------:R-:W-:-:S03]  /*1a440*/  SHF.R.S32.HI R97, RZ, 0x3, R97 ;  /* 0x00000003ff617819 */ /* 0x000fc60000011461 */
[----:B------:R-:W-:Y:S02]  /*1a450*/  IMAD.IADD R11, R8, 0x1, -R11 ;  /* 0x00000001080b7824 */ /* 0x000fe400078e0a0b */
[----:B---3--:R-:W-:Y:S01]  /*1a460*/  IMAD R20, R18, 0x80, R97 ;  /* 0x0000008012147824 */ /* 0x008fe200078e0261 */
[----:B----4-:R-:W-:-:S03]  /*1a470*/  SHF.R.S32.HI R12, RZ, 0x1f, R16 ;  /* 0x0000001fff0c7819 */ /* 0x010fc60000011410 */
[----:B------:R-:W-:Y:S01]  /*1a480*/  IMAD R14, R11, 0x20, R20 ;  /* 0x000000200b0e7824 */ /* 0x000fe200078e0214 */
[----:B------:R-:W-:Y:S05]  /*1a490*/  @!P0 BRA `(.L_x_1177) ;  /* 0x000048c000008947 */ /* 0x000fea0003800000 */
[----:B-1---5:R-:W-:-:S13]  /*1a4a0*/  ISETP.NE.AND P0, PT, R15, 0x1, PT ;  /* 0x000000010f00780c */ /* 0x022fda0003f05270 */
[----:B------:R-:W2:Y:S04]  /*1a4b0*/  @P0 LD.E R11, [R34.64+0x168] ;  /* 0x00016808220b0980 */ /* 0x000ea8000c101900 */
[----:B------:R-:W3:Y:S01]  /*1a4c0*/  @P0 LD.E R10, [R34.64+0x16c] ;  /* 0x00016c08220a0980 */ /* 0x000ee2000c101900 */
[----:B--2---:R-:W-:-:S05]  /*1a4d0*/  @P0 IMAD.HI.U32 R11, R14, R11, RZ ;  /* 0x0000000b0e0b0227 */ /* 0x004fca00078e00ff */
[----:B---3--:R-:W-:-:S04]  /*1a4e0*/  @P0 SHF.R.U32.HI R14, RZ, R10, R11 ;  /* 0x0000000aff0e0219 */ /* 0x008fc8000001160b */
[----:B------:R-:W-:Y:S01]  /*1a4f0*/  SHF.R.S32.HI R13, RZ, 0x1f, R14 ;  /* 0x0000001fff0d7819 */ /* 0x000fe2000001140e */
[-C--:B------:R-:W-:Y:S02]  /*1a500*/  IMAD R24, R33, R14.reuse, RZ ;  /* 0x0000000e21187224 */ /* 0x080fe400078e02ff */
[-C--:B------:R-:W-:Y:S02]  /*1a510*/  IMAD R10, R31, R14.reuse, RZ ;  /* 0x0000000e1f0a7224 */ /* 0x080fe400078e02ff */
[----:B------:R-:W-:-:S04]  /*1a520*/  IMAD.WIDE.U32 R36, R32, R14, RZ ;  /* 0x0000000e20247225 */ /* 0x000fc800078e00ff */
[-C--:B------:R-:W-:Y:S02]  /*1a530*/  IMAD R11, R32, R13.reuse, R24 ;  /* 0x0000000d200b7224 */ /* 0x080fe400078e0218 */
[C---:B------:R-:W-:Y:S02]  /*1a540*/  IMAD R10, R30.reuse, R13, R10 ;  /* 0x0000000d1e0a7224 */ /* 0x040fe400078e020a */
[----:B------:R-:W-:Y:S01]  /*1a550*/  IMAD.WIDE.U32 R24, R30, R14, RZ ;  /* 0x0000000e1e187225 */ /* 0x000fe200078e00ff */
[----:B------:R-:W-:-:S03]  /*1a560*/  IADD3 R37, R37, R11, RZ ;  /* 0x0000000b25257210 */ /* 0x000fc60007ffe0ff */
[----:B------:R-:W-:Y:S01]  /*1a570*/  IMAD R13, R33, R16, RZ ;  /* 0x00000010210d7224 */ /* 0x000fe200078e02ff */
[----:B------:R-:W-:Y:S01]  /*1a580*/  IADD3 R25, R25, R10, RZ ;  /* 0x0000000a19197210 */ /* 0x000fe20007ffe0ff */
[----:B------:R-:W-:Y:S02]  /*1a590*/  IMAD R11, R31, R16, RZ ;  /* 0x000000101f0b7224 */ /* 0x000fe400078e02ff */
[----:B------:R-:W-:-:S04]  /*1a5a0*/  IMAD.WIDE.U32 R34, R16, R32, R36 ;  /* 0x0000002010227225 */ /* 0x000fc800078e0024 */
[----:B------:R-:W-:Y:S01]  /*1a5b0*/  IMAD.WIDE.U32 R16, R16, R30, R24 ;  /* 0x0000001e10107225 */ /* 0x000fe200078e0018 */
[----:B------:R-:W-:-:S03]  /*1a5c0*/  LEA R24, P1, R34, R28, 0x1 ;  /* 0x0000001c22187211 */ /* 0x000fc600078208ff */
[----:B------:R-:W-:Y:S01]  /*1a5d0*/  IMAD R13, R32, R12, R13 ;  /* 0x0000000c200d7224 */ /* 0x000fe200078e020d */
[----:B------:R-:W-:Y:S01]  /*1a5e0*/  LEA R19, P0, R16, R22, 0x1 ;  /* 0x0000001610137211 */ /* 0x000fe200078008ff */
[----:B------:R-:W-:-:S03]  /*1a5f0*/  IMAD R11, R30, R12, R11 ;  /* 0x0000000c1e0b7224 */ /* 0x000fc600078e020b */
[----:B------:R-:W-:Y:S02]  /*1a600*/  IADD3 R13, R35, R13, RZ ;  /* 0x0000000d230d7210 */ /* 0x000fe40007ffe0ff */
[----:B------:R-:W-:Y:S02]  /*1a610*/  IADD3 R11, R17, R11, RZ ;  /* 0x0000000b110b7210 */ /* 0x000fe40007ffe0ff */
[----:B------:R-:W-:Y:S02]  /*1a620*/  LEA.HI.X R27, R34, R29, R13, 0x1, P1 ;  /* 0x0000001d221b7211 */ /* 0x000fe400008f0c0d */
[----:B------:R-:W-:Y:S01]  /*1a630*/  LEA.HI.X R25, R16, R23, R11, 0x1, P0 ;  /* 0x0000001710197211 */ /* 0x000fe200000f0c0b */
[----:B------:R-:W-:Y:S05]  /*1a640*/  BRA.DIV ~URZ, `(.L_x_1178) ;  /* 0x000092127f007947 */ /* 0x000fea000b800000 */
[----:B------:R1:W2:Y:S02]  /*1a650*/  SHFL.IDX PT, R29, R27, RZ, 0x181f ;  /* 0x00181fff1b1d7589 */ /* 0x0002a400000e0000 */
.L_x_1252:
[----:B------:R-:W-:Y:S05]  /*1a660*/  BRA.DIV ~URZ, `(.L_x_1179) ;  /* 0x000092727f007947 */ /* 0x000fea000b800000 */
[----:B------:R3:W4:Y:S04]  /*1a670*/  SHFL.IDX PT, R28, R24, RZ, 0x181f ;  /* 0x00181fff181c7589 */ /* 0x00072800000e0000 */
[----:B------:R3:W1:Y:S04]  /*1a680*/  SHFL.IDX PT, R21, R25, RZ, 0x181f ;  /* 0x00181fff19157589 */ /* 0x00066800000e0000 */
[----:B------:R3:W2:Y:S02]  /*1a690*/  SHFL.IDX PT, R16, R19, RZ, 0x181f ;  /* 0x00181fff13107589 */ /* 0x0006a400000e0000 */
.L_x_1253:
[----:B------:R-:W-:Y:S01]  /*1a6a0*/  IMAD R15, R26, R15, RZ ;  /* 0x0000000f1a0f7224 */ /* 0x000fe200078e02ff */
[----:B------:R-:W-:Y:S01]  /*1a6b0*/  SHF.R.S32.HI R17, RZ, 0x1f, R8 ;  /* 0x0000001fff117819 */ /* 0x000fe20000011408 */
[----:B------:R-:W-:Y:S01]  /*1a6c0*/  BSSY B0, `(.L_x_1180) ;  /* 0x000003a000007945 */ /* 0x000fe20003800000 */
[----:B------:R-:W-:Y:S01]  /*1a6d0*/  CS2R R88, SRZ ;  /* 0x0000000000587805 */ /* 0x000fe2000001ff00 */
[----:B------:R-:W-:Y:S01]  /*1a6e0*/  CS2R R114, SRZ ;  /* 0x0000000000727805 */ /* 0x000fe2000001ff00 */
[----:B------:R-:W-:Y:S01]  /*1a6f0*/  ISETP.GE.AND P0, PT, R20, R15, PT ;  /* 0x0000000f1400720c */ /* 0x000fe20003f06270 */
[----:B------:R-:W-:Y:S01]  /*1a700*/  CS2R R128, SRZ ;  /* 0x0000000000807805 */ /* 0x000fe2000001ff00 */
[----:B------:R-:W-:Y:S01]  /*1a710*/  LEA.HI R17, R17, R8, RZ, 0x3 ;  /* 0x0000000811117211 */ /* 0x000fe200078f18ff */
[----:B------:R-:W-:Y:S01]  /*1a720*/  CS2R R134, SRZ ;  /* 0x0000000000867805 */ /* 0x000fe2000001ff00 */
[----:B------:R-:W-:Y:S01]  /*1a730*/  CS2R R116, SRZ ;  /* 0x0000000000747805 */ /* 0x000fe2000001ff00 */
[----:B------:R-:W-:Y:S01]  /*1a740*/  CS2R R112, SRZ ;  /* 0x0000000000707805 */ /* 0x000fe2000001ff00 */
[----:B------:R-:W-:Y:S01]  /*1a750*/  LOP3.LUT R17, R17, 0xfffffff8, RZ, 0xc0, !PT ;  /* 0xfffffff811117812 */ /* 0x000fe200078ec0ff */
[----:B------:R-:W-:Y:S01]  /*1a760*/  CS2R R124, SRZ ;  /* 0x00000000007c7805 */ /* 0x000fe2000001ff00 */
[----:B------:R-:W-:Y:S01]  /*1a770*/  CS2R R132, SRZ ;  /* 0x0000000000847805 */ /* 0x000fe2000001ff00 */
[----:B------:R-:W-:Y:S01]  /*1a780*/  CS2R R118, SRZ ;  /* 0x0000000000767805 */ /* 0x000fe2000001ff00 */
[----:B--2---:R-:W-:Y:S01]  /*1a790*/  MOV R22, R16 ;  /* 0x0000001000167202 */ /* 0x004fe20000000f00 */
[----:B------:R-:W-:-:S02]  /*1a7a0*/  IMAD.IADD R17, R8, 0x1, -R17 ;  /* 0x0000000108117824 */ /* 0x000fc400078e0a11 */
[----:B-1----:R-:W-:Y:S02]  /*1a7b0*/  IMAD.MOV.U32 R23, RZ, RZ, R21 ;  /* 0x000000ffff177224 */ /* 0x002fe400078e0015 */
[----:B------:R-:W-:Y:S01]  /*1a7c0*/  IMAD.SHL.U32 R17, R17, 0x4, RZ ;  /* 0x0000000411117824 */ /* 0x000fe200078e00ff */
[----:B------:R-:W-:Y:S05]  /*1a7d0*/  @P0 BRA `(.L_x_1181) ;  /* 0x0000028000000947 */ /* 0x000fea0003800000 */
[C---:B------:R-:W-:Y:S01]  /*1a7e0*/  ISETP.GE.AND P0, PT, R17.reuse, R70, PT ;  /* 0x000000461100720c */ /* 0x040fe20003f06270 */
[----:B------:R-:W-:Y:S01]  /*1a7f0*/  CS2R R116, SRZ ;  /* 0x0000000000747805 */ /* 0x000fe2000001ff00 */
[----:B------:R-:W-:Y:S01]  /*1a800*/  CS2R R118, SRZ ;  /* 0x0000000000767805 */ /* 0x000fe2000001ff00 */
[C---:B------:R-:W-:Y:S02]  /*1a810*/  IADD3 R13, R17.reuse, 0x40, RZ ;  /* 0x00000040110d7810 */ /* 0x040fe40007ffe0ff */
[C---:B------:R-:W-:Y:S02]  /*1a820*/  IADD3 R21, R17.reuse, 0x20, RZ ;  /* 0x0000002011157810 */ /* 0x040fe40007ffe0ff */
[----:B------:R-:W-:-:S02]  /*1a830*/  IADD3 R11, R17, 0x60, RZ ;  /* 0x00000060110b7810 */ /* 0x000fc40007ffe0ff */
[----:B------:R-:W-:-:S04]  /*1a840*/  ISETP.GE.AND P1, PT, R13, R70, PT ;  /* 0x000000460d00720c */ /* 0x000fc80003f26270 */
[----:B----4-:R-:W-:-:S04]  /*1a850*/  @!P0 IMAD.WIDE R32, R17, 0x2, R28 ;  /* 0x0000000211208825 */ /* 0x010fc800078e021c */
[----:B------:R-:W-:Y:S01]  /*1a860*/  @!P0 IMAD.WIDE R30, R17, 0x2, R22 ;  /* 0x00000002111e8825 */ /* 0x000fe200078e0216 */
[----:B------:R1:W5:Y:S01]  /*1a870*/  @!P0 LD.E.64 R116, [R32.64] ;  /* 0x0000000820748980 */ /* 0x000362000c101b00 */
[----:B------:R-:W-:-:S03]  /*1a880*/  ISETP.GE.AND P2, PT, R21, R70, PT ;  /* 0x000000461500720c */ /* 0x000fc60003f46270 */
[----:B------:R2:W5:Y:S01]  /*1a890*/  @!P0 LD.E.64 R118, [R30.64] ;  /* 0x000000081e768980 */ /* 0x000562000c101b00 */
[----:B------:R-:W-:Y:S01]  /*1a8a0*/  ISETP.GE.AND P0, PT, R11, R70, PT ;  /* 0x000000460b00720c */ /* 0x000fe20003f06270 */
[----:B------:R-:W-:Y:S01]  /*1a8b0*/  CS2R R134, SRZ ;  /* 0x0000000000867805 */ /* 0x000fe2000001ff00 */
[----:B------:R-:W-:-:S04]  /*1a8c0*/  @!P1 SHF.R.S32.HI R12, RZ, 0x1f, R13 ;  /* 0x0000001fff0c9819 */ /* 0x000fc8000001140d */
[----:B------:R-:W-:-:S03]  /*1a8d0*/  @!P1 LEA.HI R13, R12, R13, RZ, 0x2 ;  /* 0x0000000d0c0d9211 */ /* 0x000fc600078f10ff */
[----:B------:R-:W-:Y:S02]  /*1a8e0*/  @!P2 SHF.R.S32.HI R14, RZ, 0x1f, R21 ;  /* 0x0000001fff0ea819 */ /* 0x000fe40000011415 */
[----:B------:R-:W-:Y:S02]  /*1a8f0*/  @!P1 LOP3.LUT R13, R13, 0xfffffffc, RZ, 0xc0, !PT ;  /* 0xfffffffc0d0d9812 */ /* 0x000fe400078ec0ff */
[----:B------:R-:W-:Y:S02]  /*1a900*/  @!P0 SHF.R.S32.HI R10, RZ, 0x1f, R11 ;  /* 0x0000001fff0a8819 */ /* 0x000fe4000001140b */
[----:B------:R-:W-:Y:S02]  /*1a910*/  @!P2 LEA.HI R21, R14, R21, RZ, 0x2 ;  /* 0x000000150e15a211 */ /* 0x000fe400078f10ff */
[----:B------:R-:W-:Y:S02]  /*1a920*/  @!P0 LEA.HI R11, R10, R11, RZ, 0x2 ;  /* 0x0000000b0a0b8211 */ /* 0x000fe400078f10ff */
[----:B------:R-:W-:-:S02]  /*1a930*/  @!P2 LOP3.LUT R21, R21, 0xfffffffc, RZ, 0xc0, !PT ;  /* 0xfffffffc1515a812 */ /* 0x000fc400078ec0ff */
[----:B------:R-:W-:Y:S01]  /*1a940*/  @!P0 LOP3.LUT R11, R11, 0xfffffffc, RZ, 0xc0, !PT ;  /* 0xfffffffc0b0b8812 */ /* 0x000fe200078ec0ff */
[----:B------:R-:W-:Y:S01]  /*1a950*/  CS2R R132, SRZ ;  /* 0x0000000000847805 */ /* 0x000fe2000001ff00 */
[----:B------:R-:W-:Y:S01]  /*1a960*/  CS2R R128, SRZ ;  /* 0x0000000000807805 */ /* 0x000fe2000001ff00 */
[--C-:B--2---:R-:W-:Y:S01]  /*1a970*/  @!P1 IMAD.WIDE R30, R13, 0x2, R28.reuse ;  /* 0x000000020d1e9825 */ /* 0x104fe200078e021c */
[----:B------:R-:W-:Y:S01]  /*1a980*/  CS2R R114, SRZ ;  /* 0x0000000000727805 */ /* 0x000fe2000001ff00 */
[----:B------:R-:W-:Y:S01]  /*1a990*/  CS2R R124, SRZ ;  /* 0x00000000007c7805 */ /* 0x000fe2000001ff00 */
[----:B------:R-:W-:Y:S01]  /*1a9a0*/  CS2R R112, SRZ ;  /* 0x0000000000707805 */ /* 0x000fe2000001ff00 */
[C---:B------:R-:W-:Y:S01]  /*1a9b0*/  @!P2 IMAD.WIDE R34, R21.reuse, 0x2, R28 ;  /* 0x000000021522a825 */ /* 0x040fe200078e021c */
[----:B------:R2:W5:Y:S03]  /*1a9c0*/  @!P1 LD.E.64 R128, [R30.64] ;  /* 0x000000081e809980 */ /* 0x000566000c101b00 */
[--C-:B-1----:R-:W-:Y:S01]  /*1a9d0*/  @!P2 IMAD.WIDE R32, R21, 0x2, R22.reuse ;  /* 0x000000021520a825 */ /* 0x102fe200078e0216 */
[----:B------:R2:W5:Y:S03]  /*1a9e0*/  @!P2 LD.E.64 R134, [R34.64] ;  /* 0x000000082286a980 */ /* 0x000566000c101b00 */
[----:B------:R-:W-:Y:S01]  /*1a9f0*/  @!P1 IMAD.WIDE R12, R13, 0x2, R22 ;  /* 0x000000020d0c9825 */ /* 0x000fe200078e0216 */
[----:B------:R2:W5:Y:S03]  /*1aa00*/  @!P2 LD.E.64 R132, [R32.64] ;  /* 0x000000082084a980 */ /* 0x000566000c101b00 */
[C---:B------:R-:W-:Y:S01]  /*1aa10*/  @!P0 IMAD.WIDE R28, R11.reuse, 0x2, R28 ;  /* 0x000000020b1c8825 */ /* 0x040fe200078e021c */
[----:B------:R2:W5:Y:S03]  /*1aa20*/  @!P1 LD.E.64 R124, [R12.64] ;  /* 0x000000080c7c9980 */ /* 0x000566000c101b00 */
[----:B------:R-:W-:Y:S01]  /*1aa30*/  @!P0 IMAD.WIDE R22, R11, 0x2, R22 ;  /* 0x000000020b168825 */ /* 0x000fe200078e0216 */
[----:B------:R2:W5:Y:S04]  /*1aa40*/  @!P0 LD.E.64 R114, [R28.64] ;  /* 0x000000081c728980 */ /* 0x000568000c101b00 */
[----:B------:R2:W5:Y:S02]  /*1aa50*/  @!P0 LD.E.64 R112, [R22.64] ;  /* 0x0000000816708980 */ /* 0x000564000c101b00 */
.L_x_1181:
[----:B------:R-:W-:Y:S05]  /*1aa60*/  BSYNC B0 ;  /* 0x0000000000007941 */ /* 0x000fea0003800000 */
.L_x_1180:
[----:B--2--5:R-:W-:Y:S01]  /*1aa70*/  IMAD.MOV.U32 R13, RZ, RZ, R114 ;  /* 0x000000ffff0d7224 */ /* 0x024fe200078e0072 */
[----:B------:R-:W-:Y:S01]  /*1aa80*/  MOV R10, R129 ;  /* 0x00000081000a7202 */ /* 0x000fe20000000f00 */
[----:B------:R-:W-:-:S02]  /*1aa90*/  IMAD.MOV.U32 R12, RZ, RZ, R115 ;  /* 0x000000ffff0c7224 */ /* 0x000fc400078e0073 */
[----:B------:R-:W-:-:S03]  /*1aaa0*/  IMAD.MOV.U32 R11, RZ, RZ, R128 ;  /* 0x000000ffff0b7224 */ /* 0x000fc600078e0080 */
[----:B------:R-:W-:Y:S01]  /*1aab0*/  PRMT R91, R12, 0x5410, R13 ;  /* 0x000054100c5b7816 */ /* 0x000fe2000000000d */
[----:B------:R-:W-:Y:S01]  /*1aac0*/  IMAD.MOV.U32 R13, RZ, RZ, R134 ;  /* 0x000000ffff0d7224 */ /* 0x000fe200078e0086 */
[----:B------:R-:W-:Y:S01]  /*1aad0*/  PRMT R98, R10, 0x5410, R11 ;  /* 0x000054100a627816 */ /* 0x000fe2000000000b */
[----:B------:R-:W-:Y:S01]  /*1aae0*/  IMAD.MOV.U32 R12, RZ, RZ, R135 ;  /* 0x000000ffff0c7224 */ /* 0x000fe200078e0087 */
[----:B------:R-:W-:Y:S01]  /*1aaf0*/  MOV R11, R116 ;  /* 0x00000074000b7202 */ /* 0x000fe20000000f00 */
        /* <DEDUP_REMOVED lines=15> */
[----:B------:R-:W-:Y:S05]  /*1abf0*/  BRA.DIV ~URZ, `(.L_x_1182) ;  /* 0x00008e327f007947 */ /* 0x000fea000b800000 */
[----:B------:R1:W2:Y:S04]  /*1ac00*/  SHFL.IDX PT, R29, R27, 0x1, 0x181f ;  /* 0x00381f001b1d7f89 */ /* 0x0002a800000e0000 */
[----:B----4-:R1:W4:Y:S04]  /*1ac10*/  SHFL.IDX PT, R28, R24, 0x1, 0x181f ;  /* 0x00381f00181c7f89 */ /* 0x01032800000e0000 */
[----:B------:R1:W3:Y:S04]  /*1ac20*/  SHFL.IDX PT, R21, R25, 0x1, 0x181f ;  /* 0x00381f0019157f89 */ /* 0x0002e800000e0000 */
[----:B------:R1:W1:Y:S02]  /*1ac30*/  SHFL.IDX PT, R16, R19, 0x1, 0x181f ;  /* 0x00381f0013107f89 */ /* 0x00026400000e0000 */
.L_x_1254:
[----:B------:R-:W-:Y:S01]  /*1ac40*/  IADD3 R10, R20, 0x20, RZ ;  /* 0x00000020140a7810 */ /* 0x000fe20007ffe0ff */
[----:B------:R-:W-:Y:S01]  /*1ac50*/  BSSY B0, `(.L_x_1183) ;  /* 0x0000034000007945 */ /* 0x000fe20003800000 */
[----:B------:R-:W-:Y:S01]  /*1ac60*/  CS2R R94, SRZ ;  /* 0x00000000005e7805 */ /* 0x000fe2000001ff00 */
[----:B------:R-:W-:Y:S01]  /*1ac70*/  CS2R R102, SRZ ;  /* 0x0000000000667805 */ /* 0x000fe2000001ff00 */
[----:B------:R-:W-:Y:S01]  /*1ac80*/  ISETP.GE.AND P0, PT, R10, R15, PT ;  /* 0x0000000f0a00720c */ /* 0x000fe20003f06270 */
[----:B------:R-:W-:Y:S01]  /*1ac90*/  CS2R R110, SRZ ;  /* 0x00000000006e7805 */ /* 0x000fe2000001ff00 */
[----:B------:R-:W-:Y:S01]  /*1aca0*/  CS2R R84, SRZ ;  /* 0x0000000000547805 */ /* 0x000fe2000001ff00 */
[----:B------:R-:W-:Y:S01]  /*1acb0*/  CS2R R92, SRZ ;  /* 0x00000000005c7805 */ /* 0x000fe2000001ff00 */
[----:B------:R-:W-:Y:S01]  /*1acc0*/  CS2R R100, SRZ ;  /* 0x0000000000647805 */ /* 0x000fe2000001ff00 */
[----:B------:R-:W-:Y:S01]  /*1acd0*/  CS2R R106, SRZ ;  /* 0x00000000006a7805 */ /* 0x000fe2000001ff00 */
[----:B-1----:R-:W-:-:S02]  /*1ace0*/  IMAD.MOV.U32 R22, RZ, RZ, R16 ;  /* 0x000000ffff167224 */ /* 0x002fc400078e0010 */
[----:B---3--:R-:W-:-:S05]  /*1acf0*/  IMAD.MOV.U32 R23, RZ, RZ, R21 ;  /* 0x000000ffff177224 */ /* 0x008fca00078e0015 */
[----:B------:R-:W-:Y:S05]  /*1ad00*/  @P0 BRA `(.L_x_1184) ;  /* 0x0000028000000947 */ /* 0x000fea0003800000 */
[CC--:B------:R-:W-:Y:S01]  /*1ad10*/  ISETP.GE.AND P0, PT, R17.reuse, R70.reuse, PT ;  /* 0x000000461100720c */ /* 0x0c0fe20003f06270 */
[----:B------:R-:W-:Y:S01]  /*1ad20*/  CS2R R110, SRZ ;  /* 0x00000000006e7805 */ /* 0x000fe2000001ff00 */
[----:B------:R-:W-:Y:S01]  /*1ad30*/  CS2R R106, SRZ ;  /* 0x00000000006a7805 */ /* 0x000fe2000001ff00 */
[C---:B------:R-:W-:Y:S02]  /*1ad40*/  IADD3 R13, R17.reuse, 0x40, RZ ;  /* 0x00000040110d7810 */ /* 0x040fe40007ffe0ff */
[C---:B------:R-:W-:Y:S02]  /*1ad50*/  IADD3 R21, R17.reuse, 0x20, RZ ;  /* 0x0000002011157810 */ /* 0x040fe40007ffe0ff */
[----:B------:R-:W-:Y:S02]  /*1ad60*/  IADD3 R11, R17, 0x60, RZ ;  /* 0x00000060110b7810 */ /* 0x000fe40007ffe0ff */
[----:B------:R-:W-:-:S04]  /*1ad70*/  ISETP.GE.AND P1, PT, R13, R70, PT ;  /* 0x000000460d00720c */ /* 0x000fc80003f26270 */
[----:B--2-4-:R-:W-:-:S04]  /*1ad80*/  @!P0 IMAD.WIDE R32, R17, 0x2, R28 ;  /* 0x0000000211208825 */ /* 0x014fc800078e021c */
        /* <DEDUP_REMOVED lines=32> */
.L_x_1184:
[----:B------:R-:W-:Y:S05]  /*1af90*/  BSYNC B0 ;  /* 0x0000000000007941 */ /* 0x000fea0003800000 */
.L_x_1183:
        /* <DEDUP_REMOVED lines=25> */
[----:B------:R1:W2:Y:S02]  /*1b130*/  SHFL.IDX PT, R29, R27, 0x2, 0x181f ;  /* 0x00581f001b1d7f89 */ /* 0x0002a400000e0000 */
.L_x_1255:
[----:B------:R-:W-:Y:S05]  /*1b140*/  BRA.DIV ~URZ, `(.L_x_1186) ;  /* 0x00008b327f007947 */ /* 0x000fea000b800000 */
[----:B----4-:R3:W4:Y:S04]  /*1b150*/  SHFL.IDX PT, R28, R24, 0x2, 0x181f ;  /* 0x00581f00181c7f89 */ /* 0x01072800000e0000 */
[----:B------:R3:W1:Y:S04]  /*1b160*/  SHFL.IDX PT, R21, R25, 0x2, 0x181f ;  /* 0x00581f0019157f89 */ /* 0x00066800000e0000 */
[----:B------:R3:W2:Y:S02]  /*1b170*/  SHFL.IDX PT, R16, R19, 0x2, 0x181f ;  /* 0x00581f0013107f89 */ /* 0x0006a400000e0000 */
.L_x_1256:
        /* <DEDUP_REMOVED lines=10> */
[----:B------:R-:W-:Y:S01]  /*1b220*/  CS2R R74, SRZ ;  /* 0x00000000004a7805 */ /* 0x000fe2000001ff00 */
[----:B--2---:R-:W-:-:S02]  /*1b230*/  IMAD.MOV.U32 R22, RZ, RZ, R16 ;  /* 0x000000ffff167224 */ /* 0x004fc400078e0010 */
[----:B-1----:R-:W-:-:S04]  /*1b240*/  IMAD.MOV.U32 R23, RZ, RZ, R21 ;  /* 0x000000ffff177224 */ /* 0x002fc800078e0015 */
[----:B------:R-:W-:Y:S05]  /*1b250*/  @P0 BRA `(.L_x_1188) ;  /* 0x0000028000000947 */ /* 0x000fea0003800000 */
[C---:B------:R-:W-:Y:S01]  /*1b260*/  ISETP.GE.AND P0, PT, R17.reuse, R70, PT ;  /* 0x000000461100720c */ /* 0x040fe20003f06270 */
[----:B------:R-:W-:Y:S01]  /*1b270*/  CS2R R82, SRZ ;  /* 0x0000000000527805 */ /* 0x000fe2000001ff00 */
[----:B------:R-:W-:Y:S01]  /*1b280*/  CS2R R74, SRZ ;  /* 0x00000000004a7805 */ /* 0x000fe2000001ff00 */
[C---:B------:R-:W-:Y:S02]  /*1b290*/  IADD3 R21, R17.reuse, 0x20, RZ ;  /* 0x0000002011157810 */ /* 0x040fe40007ffe0ff */
[C---:B------:R-:W-:Y:S02]  /*1b2a0*/  IADD3 R13, R17.reuse, 0x40, RZ ;  /* 0x00000040110d7810 */ /* 0x040fe40007ffe0ff */
[----:B------:R-:W-:-:S06]  /*1b2b0*/  IADD3 R11, R17, 0x60, RZ ;  /* 0x00000060110b7810 */ /* 0x000fcc0007ffe0ff */
[----:B----4-:R-:W-:-:S04]  /*1b2c0*/  @!P0 IMAD.WIDE R32, R17, 0x2, R28 ;  /* 0x0000000211208825 */ /* 0x010fc800078e021c */
[----:B------:R-:W-:Y:S01]  /*1b2d0*/  @!P0 IMAD.WIDE R30, R17, 0x2, R22 ;  /* 0x00000002111e8825 */ /* 0x000fe200078e0216 */
[----:B------:R1:W5:Y:S01]  /*1b2e0*/  @!P0 LD.E.64 R82, [R32.64] ;  /* 0x0000000820528980 */ /* 0x000362000c101b00 */
[-C--:B------:R-:W-:Y:S02]  /*1b2f0*/  ISETP.GE.AND P2, PT, R21, R70.reuse, PT ;  /* 0x000000461500720c */ /* 0x080fe40003f46270 */
[-C--:B------:R-:W-:Y:S01]  /*1b300*/  ISETP.GE.AND P1, PT, R13, R70.reuse, PT ;  /* 0x000000460d00720c */ /* 0x080fe20003f26270 */
[----:B------:R2:W5:Y:S01]  /*1b310*/  @!P0 LD.E.64 R74, [R30.64] ;  /* 0x000000081e4a8980 */ /* 0x000562000c101b00 */
[----:B------:R-:W-:Y:S01]  /*1b320*/  ISETP.GE.AND P0, PT, R11, R70, PT ;  /* 0x000000460b00720c */ /* 0x000fe20003f06270 */
        /* <DEDUP_REMOVED lines=10> */
[--C-:B-1----:R-:W-:Y:S01]  /*1b3d0*/  @!P2 IMAD.WIDE R32, R12, 0x2, R28.reuse ;  /* 0x000000020c20a825 */ /* 0x102fe200078e021c */
[----:B------:R-:W-:Y:S01]  /*1b3e0*/  CS2R R62, SRZ ;  /* 0x00000000003e7805 */ /* 0x000fe2000001ff00 */
[----:B------:R-:W-:Y:S01]  /*1b3f0*/  CS2R R54, SRZ ;  /* 0x0000000000367805 */ /* 0x000fe2000001ff00 */
[----:B------:R-:W-:Y:S01]  /*1b400*/  CS2R R52, SRZ ;  /* 0x0000000000347805 */ /* 0x000fe2000001ff00 */
[--C-:B------:R-:W-:Y:S01]  /*1b410*/  @!P1 IMAD.WIDE R20, R11, 0x2, R28.reuse ;  /* 0x000000020b149825 */ /* 0x100fe200078e021c */
[----:B------:R-:W-:Y:S01]  /*1b420*/  CS2R R48, SRZ ;  /* 0x0000000000307805 */ /* 0x000fe2000001ff00 */
[----:B------:R-:W-:Y:S01]  /*1b430*/  CS2R R44, SRZ ;  /* 0x00000000002c7805 */ /* 0x000fe2000001ff00 */
[----:B------:R1:W5:Y:S01]  /*1b440*/  @!P2 LD.E.64 R72, [R32.64] ;  /* 0x000000082048a980 */ /* 0x000362000c101b00 */
[----:B------:R-:W-:-:S03]  /*1b450*/  @!P0 IMAD.WIDE R28, R10, 0x2, R28 ;  /* 0x000000020a1c8825 */ /* 0x000fc600078e021c */
[----:B------:R1:W5:Y:S01]  /*1b460*/  @!P1 LD.E.64 R54, [R20.64] ;  /* 0x0000000814369980 */ /* 0x000362000c101b00 */
[----:B--2---:R-:W-:-:S03]  /*1b470*/  @!P1 IMAD.WIDE R30, R11, 0x2, R22 ;  /* 0x000000020b1e9825 */ /* 0x004fc600078e0216 */
[----:B------:R1:W5:Y:S01]  /*1b480*/  @!P0 LD.E.64 R48, [R28.64] ;  /* 0x000000081c308980 */ /* 0x000362000c101b00 */
[----:B------:R-:W-:-:S03]  /*1b490*/  @!P2 IMAD.WIDE R12, R12, 0x2, R22 ;  /* 0x000000020c0ca825 */ /* 0x000fc600078e0216 */
[----:B------:R1:W5:Y:S01]  /*1b4a0*/  @!P1 LD.E.64 R52, [R30.64] ;  /* 0x000000081e349980 */ /* 0x000362000c101b00 */
[----:B------:R-:W-:-:S03]  /*1b4b0*/  @!P0 IMAD.WIDE R10, R10, 0x2, R22 ;  /* 0x000000020a0a8825 */ /* 0x000fc600078e0216 */
[----:B------:R1:W5:Y:S04]  /*1b4c0*/  @!P2 LD.E.64 R62, [R12.64] ;  /* 0x000000080c3ea980 */ /* 0x000368000c101b00 */
[----:B------:R1:W5:Y:S02]  /*1b4d0*/  @!P0 LD.E.64 R44, [R10.64] ;  /* 0x000000080a2c8980 */ /* 0x000364000c101b00 */
.L_x_1188:
[----:B------:R-:W-:Y:S05]  /*1b4e0*/  BSYNC B0 ;  /* 0x0000000000007941 */ /* 0x000fea0003800000 */
.L_x_1187:
[----:B-1---5:R-:W-:Y:S01]  /*1b4f0*/  IMAD.MOV.U32 R13, RZ, RZ, R48 ;  /* 0x000000ffff0d7224 */ /* 0x022fe200078e0030 */
[----:B------:R-:W-:Y:S01]  /*1b500*/  MOV R10, R55 ;  /* 0x00000037000a7202 */ /* 0x000fe20000000f00 */
[----:B------:R-:W-:Y:S01]  /*1b510*/  IMAD.MOV.U32 R12, RZ, RZ, R49 ;  /* 0x000000ffff0c7224 */ /* 0x000fe200078e0031 */
[----:B------:R-:W-:Y:S01]  /*1b520*/  CS2R R20, SRZ ;  /* 0x0000000000147805 */ /* 0x000fe2000001ff00 */
        /* <DEDUP_REMOVED lines=22> */
[----:B------:R-:W1:Y:S02]  /*1b690*/  SHFL.IDX PT, R27, R27, 0x3, 0x181f ;  /* 0x00781f001b1b7f89 */ /* 0x000e6400000e0000 */
.L_x_1257:
[----:B------:R-:W-:Y:S01]  /*1b6a0*/  SHF.R.S32.HI R11, RZ, 0x1f, R8 ;  /* 0x0000001fff0b7819 */ /* 0x000fe20000011408 */
[----:B------:R-:W-:-:S03]  /*1b6b0*/  IMAD.SHL.U32 R18, R18, 0x80, RZ ;  /* 0x0000008012127824 */ /* 0x000fc600078e00ff */
[----:B------:R-:W-:-:S04]  /*1b6c0*/  LEA.HI R11, R11, R8, RZ, 0x3 ;  /* 0x000000080b0b7211 */ /* 0x000fc800078f18ff */
[----:B------:R-:W-:Y:S01]  /*1b6d0*/  LEA.HI.SX32 R18, R11, R18, 0x1d ;  /* 0x000000120b127211 */ /* 0x000fe200078feaff */
[----:B------:R-:W-:Y:S05]  /*1b6e0*/  BRA.DIV ~URZ, `(.L_x_1190) ;  /* 0x000087627f007947 */ /* 0x000fea000b800000 */
[----:B------:R2:W3:Y:S01]  /*1b6f0*/  SHFL.IDX PT, R120, R24, 0x3, 0x181f ;  /* 0x00781f0018787f89 */ /* 0x0004e200000e0000 */
[----:B-1----:R-:W-:-:S03]  /*1b700*/  MOV R121, R27 ;  /* 0x0000001b00797202 */ /* 0x002fc60000000f00 */
[----:B---3--:R-:W1:Y:S04]  /*1b710*/  SHFL.IDX PT, R25, R25, 0x3, 0x181f ;  /* 0x00781f0019197f89 */ /* 0x008e6800000e0000 */
[----:B------:R2:W3:Y:S02]  /*1b720*/  SHFL.IDX PT, R16, R19, 0x3, 0x181f ;  /* 0x00781f0013107f89 */ /* 0x0004e400000e0000 */
.L_x_1258:
[----:B------:R-:W-:Y:S01]  /*1b730*/  IADD3 R18, R18, 0x60, RZ ;  /* 0x0000006012127810 */ /* 0x000fe20007ffe0ff */
[----:B------:R-:W-:Y:S01]  /*1b740*/  BSSY B0, `(.L_x_1191) ;  /* 0x0000033000007945 */ /* 0x000fe20003800000 */
[----:B----4-:R-:W-:Y:S01]  /*1b750*/  CS2R R28, SRZ ;  /* 0x00000000001c7805 */ /* 0x010fe2000001ff00 */
[----:B------:R-:W-:Y:S01]  /*1b760*/  CS2R R34, SRZ ;  /* 0x0000000000227805 */ /* 0x000fe2000001ff00 */
[----:B------:R-:W-:Y:S01]  /*1b770*/  ISETP.GE.AND P0, PT, R18, R15, PT ;  /* 0x0000000f1200720c */ /* 0x000fe20003f06270 */
[----:B------:R-:W-:Y:S01]  /*1b780*/  CS2R R40, SRZ ;  /* 0x0000000000287805 */ /* 0x000fe2000001ff00 */
[----:B--2---:R-:W-:Y:S01]  /*1b790*/  CS2R R18, SRZ ;  /* 0x0000000000127805 */ /* 0x004fe2000001ff00 */
[----:B------:R-:W-:Y:S01]  /*1b7a0*/  CS2R R26, SRZ ;  /* 0x00000000001a7805 */ /* 0x000fe2000001ff00 */
[----:B------:R-:W-:Y:S01]  /*1b7b0*/  CS2R R32, SRZ ;  /* 0x0000000000207805 */ /* 0x000fe2000001ff00 */
[----:B------:R-:W-:Y:S01]  /*1b7c0*/  CS2R R38, SRZ ;  /* 0x0000000000267805 */ /* 0x000fe2000001ff00 */
[----:B---3--:R-:W-:-:S07]  /*1b7d0*/  IMAD.MOV.U32 R24, RZ, RZ, R16 ;  /* 0x000000ffff187224 */ /* 0x008fce00078e0010 */
[----:B------:R-:W-:Y:S05]  /*1b7e0*/  @P0 BRA `(.L_x_1192) ;  /* 0x0000028000000947 */ /* 0x000fea0003800000 */
[C---:B------:R-:W-:Y:S01]  /*1b7f0*/  ISETP.GE.AND P0, PT, R17.reuse, R70, PT ;  /* 0x000000461100720c */ /* 0x040fe20003f06270 */
[----:B------:R-:W-:Y:S01]  /*1b800*/  CS2R R40, SRZ ;  /* 0x0000000000287805 */ /* 0x000fe2000001ff00 */
[----:B------:R-:W-:Y:S01]  /*1b810*/  CS2R R38, SRZ ;  /* 0x0000000000267805 */ /* 0x000fe2000001ff00 */
[C---:B------:R-:W-:Y:S02]  /*1b820*/  IADD3 R19, R17.reuse, 0x20, RZ ;  /* 0x0000002011137810 */ /* 0x040fe40007ffe0ff */
[C---:B------:R-:W-:Y:S02]  /*1b830*/  IADD3 R13, R17.reuse, 0x40, RZ ;  /* 0x00000040110d7810 */ /* 0x040fe40007ffe0ff */
[----:B------:R-:W-:-:S06]  /*1b840*/  IADD3 R11, R17, 0x60, RZ ;  /* 0x00000060110b7810 */ /* 0x000fcc0007ffe0ff */
[----:B------:R-:W-:-:S04]  /*1b850*/  @!P0 IMAD.WIDE R22, R17, 0x2, R120 ;  /* 0x0000000211168825 */ /* 0x000fc800078e0278 */
[----:B-1----:R-:W-:Y:S01]  /*1b860*/  @!P0 IMAD.WIDE R20, R17, 0x2, R24 ;  /* 0x0000000211148825 */ /* 0x002fe200078e0218 */
        /* <DEDUP_REMOVED lines=19> */
[--C-:B-1----:R-:W-:Y:S01]  /*1b9a0*/  @!P1 IMAD.WIDE R22, R11, 0x2, R120.reuse ;  /* 0x000000020b169825 */ /* 0x102fe200078e0278 */
[----:B--2---:R-:W-:Y:S01]  /*1b9b0*/  CS2R R20, SRZ ;  /* 0x0000000000147805 */ /* 0x004fe2000001ff00 */
[----:B------:R-:W-:Y:S01]  /*1b9c0*/  CS2R R18, SRZ ;  /* 0x0000000000127805 */ /* 0x000fe2000001ff00 */
        /* <DEDUP_REMOVED lines=10> */
.L_x_1192:
[----:B------:R-:W-:Y:S05]  /*1ba70*/  BSYNC B0 ;  /* 0x0000000000007941 */ /* 0x000fea0003800000 */
.L_x_1191:
[----:B-1----:R-:W-:Y:S01]  /*1ba80*/  IADD3 R10, R9, -c[0x0][0x20], RZ ;  /* 0x80000800090a7a10 */ /* 0x002fe20007ffe0ff */
[----:B------:R-:W-:-:S04]  /*1ba90*/  DEPBAR.LE SB0, 0x1 ;  /* 0x000080400000791a */ /* 0x000fc80000000000 */
[----:B------:R-:W2:Y:S04]  /*1baa0*/  LDL.64 R22, [R10+0x20] ;  /* 0x000020000a167983 */ /* 0x000ea80000100a00 */
[----:B------:R-:W3:Y:S01]  /*1bab0*/  LDL.64 R120, [R10+0x28] ;  /* 0x000028000a787983 */ /* 0x000ee20000100a00 */
[----:B------:R-:W-:Y:S03]  /*1bac0*/  WARPSYNC 0xffffffff ;  /* 0xffffffff00007948 */ /* 0x000fe60003800000 */
[----:B------:R-:W-:Y:S01]  /*1bad0*/  BAR.SYNC.DEFER_BLOCKING 0x0 ;  /* 0x0000000000007b1d */ /* 0x000fe20000010000 */
[----:B-----5:R-:W-:Y:S02]  /*1bae0*/  IMAD.MOV.U32 R9, RZ, RZ, R20 ;  /* 0x000000ffff097224 */ /* 0x020fe400078e0014 */
[----:B------:R-:W-:-:S03]  /*1baf0*/  IMAD.MOV.U32 R11, RZ, RZ, R21 ;  /* 0x000000ffff0b7224 */ /* 0x000fc600078e0015 */
[----:B------:R-:W-:Y:S01]  /*1bb00*/  PRMT R12, R12, 0x5410, R9 ;  /* 0x000054100c0c7816 */ /* 0x000fe20000000009 */
[----:B--2---:R1:W2:Y:S04]  /*1bb10*/  LD.E R36, [R22.64] ;  /* 0x0000000816247980 */ /* 0x0042a8000c101900 */
[----:B---3--:R-:W3:Y:S01]  /*1bb20*/  LD.E.64 R120, [R120.64] ;  /* 0x0000000878787980 */ /* 0x008ee2000c101b00 */
[----:B------:R-:W-:Y:S01]  /*1bb30*/  SHF.R.S32.HI R9, RZ, 0x1f, R8 ;  /* 0x0000001fff097819 */ /* 0x000fe20000011408 */
[----:B------:R-:W-:Y:S01]  /*1bb40*/  IMAD.MOV.U32 R13, RZ, RZ, R28 ;  /* 0x000000ffff0d7224 */ /* 0x000fe200078e001c */
[----:B------:R-:W-:Y:S01]  /*1bb50*/  PRMT R12, R11, 0x7610, R12 ;  /* 0x000076100b0c7816 */ /* 0x000fe2000000000c */
[----:B------:R-:W-:Y:S01]  /*1bb60*/  IMAD.MOV.U32 R10, RZ, RZ, R29 ;  /* 0x000000ffff0a7224 */ /* 0x000fe200078e001d */
[-C--:B------:R-:W-:Y:S01]  /*1bb70*/  LEA.HI R11, R9, R8.reuse, RZ, 0x3 ;  /* 0x00000008090b7211 */ /* 0x080fe200078f18ff */
[----:B------:R-:W-:Y:S01]  /*1bb80*/  IMAD.SHL.U32 R14, R97, 0x40, RZ ;  /* 0x00000040610e7824 */ /* 0x000fe200078e00ff */
[----:B------:R-:W-:Y:S01]  /*1bb90*/  LEA.HI R9, R9, R8, RZ, 0x6 ;  /* 0x0000000809097211 */ /* 0x000fe200078f30ff */
[----:B------:R-:W-:Y:S01]  /*1bba0*/  BSSY B1, `(.L_x_1193) ;  /* 0x00000dc000017945 */ /* 0x000fe20003800000 */
[----:B------:R-:W-:-:S02]  /*1bbb0*/  LOP3.LUT R11, R11, 0xfffffff8, RZ, 0xc0, !PT ;  /* 0xfffffff80b0b7812 */ /* 0x000fc400078ec0ff */
[----:B------:R-:W-:Y:S01]  /*1bbc0*/  PRMT R16, R10, 0x5410, R13 ;  /* 0x000054100a107816 */ /* 0x000fe2000000000d */
[----:B------:R-:W-:Y:S01]  /*1bbd0*/  IMAD.MOV.U32 R13, RZ, RZ, R34 ;  /* 0x000000ffff0d7224 */ /* 0x000fe200078e0022 */
[----:B------:R-:W-:Y:S01]  /*1bbe0*/  LOP3.LUT R14, R14, 0x1c0, RZ, 0xc0, !PT ;  /* 0x000001c00e0e7812 */ /* 0x000fe200078ec0ff */
[----:B------:R-:W-:Y:S02]  /*1bbf0*/  IMAD.IADD R11, R8, 0x1, -R11 ;  /* 0x00000001080b7824 */ /* 0x000fe400078e0a0b */
[----:B------:R-:W-:Y:S02]  /*1bc00*/  IMAD.MOV.U32 R10, RZ, RZ, R35 ;  /* 0x000000ffff0a7224 */ /* 0x000fe400078e0023 */
[----:B------:R-:W-:Y:S02]  /*1bc10*/  IMAD.SHL.U32 R11, R11, 0x8, RZ ;  /* 0x000000080b0b7824 */ /* 0x000fe400078e00ff */
[----:B------:R-:W-:Y:S01]  /*1bc20*/  IMAD.MOV.U32 R8, RZ, RZ, R18 ;  /* 0x000000ffff087224 */ /* 0x000fe200078e0012 */
[----:B------:R-:W-:Y:S01]  /*1bc30*/  PRMT R24, R10, 0x5410, R13 ;  /* 0x000054100a187816 */ /* 0x000fe2000000000d */
[----:B------:R-:W-:Y:S01]  /*1bc40*/  IMAD.MOV.U32 R13, RZ, RZ, R40 ;  /* 0x000000ffff0d7224 */ /* 0x000fe200078e0028 */
[----:B------:R-:W-:Y:S01]  /*1bc50*/  LOP3.LUT R11, R14, 0x38, R11, 0xf8, !PT ;  /* 0x000000380e0b7812 */ /* 0x000fe200078ef80b */
[----:B------:R-:W-:Y:S01]  /*1bc60*/  IMAD.MOV.U32 R10, RZ, RZ, R41 ;  /* 0x000000ffff0a7224 */ /* 0x000fe200078e0029 */
[----:B------:R-:W-:Y:S01]  /*1bc70*/  SHF.R.U32.HI R14, RZ, 0x3, R14 ;  /* 0x00000003ff0e7819 */ /* 0x000fe2000001160e */
[----:B------:R-:W-:-:S03]  /*1bc80*/  IMAD.SHL.U32 R9, R9, 0x8, RZ ;  /* 0x0000000809097824 */ /* 0x000fc600078e00ff */
[----:B------:R-:W-:Y:S01]  /*1bc90*/  PRMT R30, R10, 0x5410, R13 ;  /* 0x000054100a1e7816 */ /* 0x000fe2000000000d */
[----:B------:R-:W-:Y:S01]  /*1bca0*/  IMAD.MOV.U32 R10, RZ, RZ, R26 ;  /* 0x000000ffff0a7224 */ /* 0x000fe200078e001a */
[----:B------:R-:W-:Y:S01]  /*1bcb0*/  PRMT R13, R13, 0x5410, R8 ;  /* 0x000054100d0d7816 */ /* 0x000fe20000000008 */
[----:B------:R-:W-:Y:S01]  /*1bcc0*/  IMAD.MOV.U32 R8, RZ, RZ, R27 ;  /* 0x000000ffff087224 */ /* 0x000fe200078e001b */
[----:B------:R-:W-:Y:S01]  /*1bcd0*/  LOP3.LUT R14, R11, R14, RZ, 0x3c, !PT ;  /* 0x0000000e0b0e7212 */ /* 0x000fe200078e3cff */
[----:B------:R-:W-:-:S03]  /*1bce0*/  IMAD.MOV.U32 R11, RZ, RZ, R19 ;  /* 0x000000ffff0b7224 */ /* 0x000fc600078e0013 */
[----:B-1----:R-:W-:Y:S01]  /*1bcf0*/  PRMT R22, R8, 0x5410, R10 ;  /* 0x0000541008167816 */ /* 0x002fe2000000000a */
[----:B------:R-:W-:Y:S01]  /*1bd00*/  IMAD.MOV.U32 R10, RZ, RZ, R33 ;  /* 0x000000ffff0a7224 */ /* 0x000fe200078e0021 */
[----:B------:R-:W-:Y:S01]  /*1bd10*/  PRMT R13, R11, 0x7610, R13 ;  /* 0x000076100b0d7816 */ /* 0x000fe2000000000d */
[----:B------:R-:W-:Y:S01]  /*1bd20*/  IMAD.MOV.U32 R11, RZ, RZ, R32 ;  /* 0x000000ffff0b7224 */ /* 0x000fe200078e0020 */
[----:B------:R-:W-:Y:S01]  /*1bd30*/  LOP3.LUT R14, R14, 0xfffffe00, R9, 0xf8, !PT ;  /* 0xfffffe000e0e7812 */ /* 0x000fe200078ef809 */
[----:B------:R-:W-:Y:S02]  /*1bd40*/  IMAD.MOV.U32 R9, RZ, RZ, R38 ;  /* 0x000000ffff097224 */ /* 0x000fe400078e0026 */
[----:B------:R-:W-:Y:S01]  /*1bd50*/  IMAD.MOV.U32 R8, RZ, RZ, R39 ;  /* 0x000000ffff087224 */ /* 0x000fe200078e0027 */
[----:B------:R-:W-:-:S04]  /*1bd60*/  PRMT R23, R10, 0x5410, R11 ;  /* 0x000054100a177816 */ /* 0x000fc8000000000b */
[----:B------:R-:W-:Y:S01]  /*1bd70*/  PRMT R25, R8, 0x5410, R9 ;  /* 0x0000541008197816 */ /* 0x000fe20000000009 */
[----:B--2---:R-:W-:Y:S02]  /*1bd80*/  IMAD R36, R36, -0x80, R15 ;  /* 0xffffff8024247824 */ /* 0x004fe400078e020f */
[----:B---3--:R-:W-:-:S03]  /*1bd90*/  IMAD.WIDE.U32 R14, R14, 0x2, R120 ;  /* 0x000000020e0e7825 */ /* 0x008fc600078e0078 */
[----:B------:R-:W-:-:S04]  /*1bda0*/  IMNMX R36, R36, 0x80, PT ;  /* 0x0000008024247817 */ /* 0x000fc80003800200 */
[----:B------:R-:W-:-:S13]  /*1bdb0*/  ISETP.GE.AND P0, PT, R97, R36, PT ;  /* 0x000000246100720c */ /* 0x000fda0003f06270 */
[----:B------:R-:W-:Y:S05]  /*1bdc0*/  @P0 BRA `(.L_x_1194) ;  /* 0x00000b9000000947 */ /* 0x000fea0003800000 */
[----:B------:R-:W-:Y:S01]  /*1bdd0*/  ISETP.GE.AND P0, PT, R17, R70, PT ;  /* 0x000000461100720c */ /* 0x000fe20003f06270 */
[----:B------:R-:W-:-:S12]  /*1bde0*/  BSSY B0, `(.L_x_1195) ;  /* 0x000002c000007945 */ /* 0x000fd80003800000 */
[----:B------:R-:W-:Y:S05]  /*1bdf0*/  @P0 BRA `(.L_x_1196) ;  /* 0x000002a000000947 */ /* 0x000fea0003800000 */
[----:B------:R-:W2:Y:S01]  /*1be00*/  LD.E.128 R8, [R14.64] ;  /* 0x000000080e087980 */ /* 0x000ea2000c101d00 */
        /* <DEDUP_REMOVED lines=12> */
[--C-:B--2---:R-:W-:Y:S02]  /*1bed0*/  HADD2.F32 R121, -RZ, R11.reuse.H0_H0 ;  /* 0x2000000bff797230 */ /* 0x104fe40000004100 */
[----:B------:R-:W-:Y:S02]  /*1bee0*/  HADD2.F32 R11, -RZ, R11.H1_H1 ;  /* 0x3000000bff0b7230 */ /* 0x000fe40000004100 */
[----:B------:R-:W-:-:S02]  /*1bef0*/  HADD2.F32 R122, -RZ, R8.H0_H0 ;  /* 0x20000008ff7a7230 */ /* 0x000fc40000004100 */
[----:B------:R-:W-:Y:S02]  /*1bf00*/  HADD2.F32 R8, -RZ, R8.H1_H1 ;  /* 0x30000008ff087230 */ /* 0x000fe40000004100 */
[--C-:B------:R-:W-:Y:S02]  /*1bf10*/  HADD2.F32 R123, -RZ, R10.reuse.H0_H0 ;  /* 0x2000000aff7b7230 */ /* 0x100fe40000004100 */
[----:B------:R-:W-:Y:S01]  /*1bf20*/  HADD2.F32 R126, -RZ, R10.H1_H1 ;  /* 0x3000000aff7e7230 */ /* 0x000fe20000004100 */
[C---:B------:R-:W-:Y:S01]  /*1bf30*/  FMUL.FTZ R10, R11.reuse, R118 ;  /* 0x000000760b0a7220 */ /* 0x040fe20000410000 */
[--C-:B------:R-:W-:Y:S01]  /*1bf40*/  HADD2.F32 R127, -RZ, R9.reuse.H0_H0 ;  /* 0x20000009ff7f7230 */ /* 0x100fe20000004100 */
[----:B------:R-:W-:Y:S01]  /*1bf50*/  FMUL.FTZ R11, R11, R116 ;  /* 0x000000740b0b7220 */ /* 0x000fe20000410000 */
[----:B------:R-:W-:Y:S01]  /*1bf60*/  HADD2.F32 R130, -RZ, R9.H1_H1 ;  /* 0x30000009ff827230 */ /* 0x000fe20000004100 */
[----:B------:R-:W-:Y:S02]  /*1bf70*/  FMUL.FTZ R9, R8, R120 ;  /* 0x0000007808097220 */ /* 0x000fe40000410000 */
[----:B------:R-:W-:-:S02]  /*1bf80*/  FFMA.FTZ R10, R121, R116, -R10 ;  /* 0x00000074790a7223 */ /* 0x000fc4000001080a */
[----:B------:R-:W-:Y:S02]  /*1bf90*/  FFMA.FTZ R11, R121, R118, R11 ;  /* 0x00000076790b7223 */ /* 0x000fe4000001000b */
[-C--:B------:R-:W-:Y:S02]  /*1bfa0*/  FMUL.FTZ R121, R8, R119.reuse ;  /* 0x0000007708797220 */ /* 0x080fe40000410000 */
[----:B------:R-:W-:Y:S01]  /*1bfb0*/  FFMA.FTZ R8, R122, R119, -R9 ;  /* 0x000000777a087223 */ /* 0x000fe20000010809 */
[----:B------:R-:W-:Y:S01]  /*1bfc0*/  F2FP.PACK_AB R11, R11, R10 ;  /* 0x0000000a0b0b723e */ /* 0x000fe200000000ff */
[C---:B------:R-:W-:Y:S02]  /*1bfd0*/  FMUL.FTZ R9, R126.reuse, R105 ;  /* 0x000000697e097220 */ /* 0x040fe40000410000 */
[----:B------:R-:W-:Y:S02]  /*1bfe0*/  FMUL.FTZ R126, R126, R108 ;  /* 0x0000006c7e7e7220 */ /* 0x000fe40000410000 */
[----:B------:R-:W-:-:S02]  /*1bff0*/  FMUL.FTZ R116, R130, R117 ;  /* 0x0000007582747220 */ /* 0x000fc40000410000 */
[----:B------:R-:W-:Y:S02]  /*1c000*/  FMUL.FTZ R130, R130, R109 ;  /* 0x0000006d82827220 */ /* 0x000fe40000410000 */
[C---:B------:R-:W-:Y:S02]  /*1c010*/  FFMA.FTZ R9, R123.reuse, R108, -R9 ;  /* 0x0000006c7b097223 */ /* 0x040fe40000010809 */
[----:B------:R-:W-:Y:S02]  /*1c020*/  FFMA.FTZ R126, R123, R105, R126 ;  /* 0x000000697b7e7223 */ /* 0x000fe4000001007e */
[----:B------:R-:W-:Y:S02]  /*1c030*/  FFMA.FTZ R121, R122, R120, R121 ;  /* 0x000000787a797223 */ /* 0x000fe40000010079 */
[C---:B------:R-:W-:Y:S01]  /*1c040*/  FFMA.FTZ R116, R127.reuse, R109, -R116 ;  /* 0x0000006d7f747223 */ /* 0x040fe20000010874 */
[----:B------:R-:W-:Y:S01]  /*1c050*/  F2FP.PACK_AB R10, R126, R9 ;  /* 0x000000097e0a723e */ /* 0x000fe200000000ff */
[----:B------:R-:W-:Y:S01]  /*1c060*/  FFMA.FTZ R117, R127, R117, R130 ;  /* 0x000000757f757223 */ /* 0x000fe20000010082 */
[----:B------:R-:W-:-:S04]  /*1c070*/  F2FP.PACK_AB R8, R121, R8 ;  /* 0x000000087908723e */ /* 0x000fc800000000ff */
[----:B------:R-:W-:-:S05]  /*1c080*/  F2FP.PACK_AB R9, R117, R116 ;  /* 0x000000747509723e */ /* 0x000fca00000000ff */
[----:B------:R1:W-:Y:S02]  /*1c090*/  ST.E.128 [R14.64], R8 ;  /* 0x000000080e007985 */ /* 0x0003e4000c101d08 */
.L_x_1196:
[----:B------:R-:W-:Y:S05]  /*1c0a0*/  BSYNC B0 ;  /* 0x0000000000007941 */ /* 0x000fea0003800000 */
.L_x_1195:
[----:B-1----:R-:W-:Y:S01]  /*1c0b0*/  IADD3 R9, R17, 0x20, RZ ;  /* 0x0000002011097810 */ /* 0x002fe20007ffe0ff */
[----:B------:R-:W-:Y:S03]  /*1c0c0*/  BSSY B0, `(.L_x_1197) ;  /* 0x000002d000007945 */ /* 0x000fe60003800000 */
[----:B------:R-:W-:-:S13]  /*1c0d0*/  ISETP.GE.AND P0, PT, R9, R70, PT ;  /* 0x000000460900720c */ /* 0x000fda0003f06270 */
[----:B------:R-:W-:Y:S05]  /*1c0e0*/  @P0 BRA `(.L_x_1198) ;  /* 0x000002a000000947 */ /* 0x000fea0003800000 */
[----:B------:R-:W2:Y:S01]  /*1c0f0*/  LD.E.128 R8, [R14.64+0x4000] ;  /* 0x004000080e087980 */ /* 0x000ea2000c101d00 */
[----:B------:R-:W-:Y:S01]  /*1c100*/  SHF.R.U64 R108, R132, 0x10, R133 ;  /* 0x00000010846c7819 */ /* 0x000fe20000001285 */
[--C-:B------:R-:W-:Y:S01]  /*1c110*/  HADD2.F32 R116, -RZ, R99.reuse.H1_H1 ;  /* 0x30000063ff747230 */ /* 0x100fe20000004100 */
[----:B------:R-:W-:Y:S01]  /*1c120*/  SHF.R.U64 R105, R134, 0x10, R135 ;  /* 0x0000001086697819 */ /* 0x000fe20000001287 */
[--C-:B------:R-:W-:Y:S01]  /*1c130*/  HADD2.F32 R109, -RZ, R104.reuse.H1_H1 ;  /* 0x30000068ff6d7230 */ /* 0x100fe20000004100 */
[----:B------:R-:W-:Y:S01]  /*1c140*/  SHF.R.U32.HI R132, RZ, 0x10, R133 ;  /* 0x00000010ff847819 */ /* 0x000fe20000011685 */
[----:B------:R-:W-:Y:S01]  /*1c150*/  HADD2.F32 R99, -RZ, R99.H0_H0 ;  /* 0x20000063ff637230 */ /* 0x000fe20000004100 */
[----:B------:R-:W-:Y:S01]  /*1c160*/  SHF.R.U32.HI R134, RZ, 0x10, R135 ;  /* 0x00000010ff867819 */ /* 0x000fe20000011687 */
[----:B------:R-:W-:Y:S02]  /*1c170*/  HADD2.F32 R104, -RZ, R104.H0_H0 ;  /* 0x20000068ff687230 */ /* 0x000fe40000004100 */
[----:B------:R-:W-:-:S02]  /*1c180*/  HADD2.F32 R132, -RZ, R132.H0_H0 ;  /* 0x20000084ff847230 */ /* 0x000fc40000004100 */
[----:B------:R-:W-:Y:S02]  /*1c190*/  HADD2.F32 R134, -RZ, R134.H0_H0 ;  /* 0x20000086ff867230 */ /* 0x000fe40000004100 */
[----:B------:R-:W-:Y:S02]  /*1c1a0*/  HADD2.F32 R108, -RZ, R108.H0_H0 ;  /* 0x2000006cff6c7230 */ /* 0x000fe40000004100 */
[----:B------:R-:W-:Y:S02]  /*1c1b0*/  HADD2.F32 R105, -RZ, R105.H0_H0 ;  /* 0x20000069ff697230 */ /* 0x000fe40000004100 */
[--C-:B--2---:R-:W-:Y:S02]  /*1c1c0*/  HADD2.F32 R117, -RZ, R11.reuse.H0_H0 ;  /* 0x2000000bff757230 */ /* 0x104fe40000004100 */
[----:B------:R-:W-:Y:S02]  /*1c1d0*/  HADD2.F32 R11, -RZ, R11.H1_H1 ;  /* 0x3000000bff0b7230 */ /* 0x000fe40000004100 */
[----:B------:R-:W-:-:S02]  /*1c1e0*/  HADD2.F32 R118, -RZ, R8.H0_H0 ;  /* 0x20000008ff767230 */ /* 0x000fc40000004100 */
[--C-:B------:R-:W-:Y:S02]  /*1c1f0*/  HADD2.F32 R119, -RZ, R10.reuse.H0_H0 ;  /* 0x2000000aff777230 */ /* 0x100fe40000004100 */
[----:B------:R-:W-:Y:S01]  /*1c200*/  HADD2.F32 R120, -RZ, R10.H1_H1 ;  /* 0x3000000aff787230 */ /* 0x000fe20000004100 */
[C---:B------:R-:W-:Y:S01]  /*1c210*/  FMUL.FTZ R10, R11.reuse, R132 ;  /* 0x000000840b0a7220 */ /* 0x040fe20000410000 */
[----:B------:R-:W-:Y:S01]  /*1c220*/  HADD2.F32 R8, -RZ, R8.H1_H1 ;  /* 0x30000008ff087230 */ /* 0x000fe20000004100 */
[-C--:B------:R-:W-:Y:S01]  /*1c230*/  FMUL.FTZ R11, R11, R134.reuse ;  /* 0x000000860b0b7220 */ /* 0x080fe20000410000 */
[--C-:B------:R-:W-:Y:S01]  /*1c240*/  HADD2.F32 R121, -RZ, R9.reuse.H0_H0 ;  /* 0x20000009ff797230 */ /* 0x100fe20000004100 */
[C---:B------:R-:W-:Y:S01]  /*1c250*/  FFMA.FTZ R10, R117.reuse, R134, -R10 ;  /* 0x00000086750a7223 */ /* 0x040fe2000001080a */
[----:B------:R-:W-:Y:S01]  /*1c260*/  HADD2.F32 R122, -RZ, R9.H1_H1 ;  /* 0x30000009ff7a7230 */ /* 0x000fe20000004100 */
[----:B------:R-:W-:Y:S02]  /*1c270*/  FMUL.FTZ R9, R8, R116 ;  /* 0x0000007408097220 */ /* 0x000fe40000410000 */
[----:B------:R-:W-:-:S02]  /*1c280*/  FFMA.FTZ R11, R117, R132, R11 ;  /* 0x00000084750b7223 */ /* 0x000fc4000001000b */
[-C--:B------:R-:W-:Y:S02]  /*1c290*/  FMUL.FTZ R117, R8, R109.reuse ;  /* 0x0000006d08757220 */ /* 0x080fe40000410000 */
[C---:B------:R-:W-:Y:S01]  /*1c2a0*/  FFMA.FTZ R8, R118.reuse, R109, -R9 ;  /* 0x0000006d76087223 */ /* 0x040fe20000010809 */
[----:B------:R-:W-:Y:S01]  /*1c2b0*/  F2FP.PACK_AB R11, R11, R10 ;  /* 0x0000000a0b0b723e */ /* 0x000fe200000000ff */
[----:B------:R-:W-:Y:S02]  /*1c2c0*/  FFMA.FTZ R117, R118, R116, R117 ;  /* 0x0000007476757223 */ /* 0x000fe40000010075 */
[C---:B------:R-:W-:Y:S02]  /*1c2d0*/  FMUL.FTZ R9, R120.reuse, R99 ;  /* 0x0000006378097220 */ /* 0x040fe40000410000 */
[----:B------:R-:W-:Y:S01]  /*1c2e0*/  FMUL.FTZ R120, R120, R104 ;  /* 0x0000006878787220 */ /* 0x000fe20000410000 */
[----:B------:R-:W-:Y:S01]  /*1c2f0*/  F2FP.PACK_AB R8, R117, R8 ;  /* 0x000000087508723e */ /* 0x000fe200000000ff */
[----:B------:R-:W-:-:S02]  /*1c300*/  FMUL.FTZ R116, R122, R108 ;  /* 0x0000006c7a747220 */ /* 0x000fc40000410000 */
[----:B------:R-:W-:Y:S02]  /*1c310*/  FMUL.FTZ R122, R122, R105 ;  /* 0x000000697a7a7220 */ /* 0x000fe40000410000 */
[C---:B------:R-:W-:Y:S02]  /*1c320*/  FFMA.FTZ R9, R119.reuse, R104, -R9 ;  /* 0x0000006877097223 */ /* 0x040fe40000010809 */
[----:B------:R-:W-:Y:S02]  /*1c330*/  FFMA.FTZ R120, R119, R99, R120 ;  /* 0x0000006377787223 */ /* 0x000fe40000010078 */
[C---:B------:R-:W-:Y:S02]  /*1c340*/  FFMA.FTZ R116, R121.reuse, R105, -R116 ;  /* 0x0000006979747223 */ /* 0x040fe40000010874 */
[----:B------:R-:W-:Y:S01]  /*1c350*/  FFMA.FTZ R121, R121, R108, R122 ;  /* 0x0000006c79797223 */ /* 0x000fe2000001007a */
[----:B------:R-:W-:-:S04]  /*1c360*/  F2FP.PACK_AB R10, R120, R9 ;  /* 0x00000009780a723e */ /* 0x000fc800000000ff */
[----:B------:R-:W-:-:S05]  /*1c370*/  F2FP.PACK_AB R9, R121, R116 ;  /* 0x000000747909723e */ /* 0x000fca00000000ff */
[----:B------:R1:W-:Y:S02]  /*1c380*/  ST.E.128 [R14.64+0x4000], R8 ;  /* 0x004000080e007985 */ /* 0x0003e4000c101d08 */
.L_x_1198:
[----:B------:R-:W-:Y:S05]  /*1c390*/  BSYNC B0 ;  /* 0x0000000000007941 */ /* 0x000fea0003800000 */
.L_x_1197:
[----:B-1----:R-:W-:Y:S01]  /*1c3a0*/  IADD3 R9, R17, 0x40, RZ ;  /* 0x0000004011097810 */ /* 0x002fe20007ffe0ff */
[----:B------:R-:W-:Y:S03]  /*1c3b0*/  BSSY B0, `(.L_x_1199) ;  /* 0x000002d000007945 */ /* 0x000fe60003800000 */
[----:B------:R-:W-:-:S13]  /*1c3c0*/  ISETP.GE.AND P0, PT, R9, R70, PT ;  /* 0x000000460900720c */ /* 0x000fda0003f06270 */
[----:B------:R-:W-:Y:S05]  /*1c3d0*/  @P0 BRA `(.L_x_1200) ;  /* 0x000002a000000947 */ /* 0x000fea0003800000 */
[----:B------:R-:W2:Y:S01]  /*1c3e0*/  LD.E.128 R8, [R14.64+0x8000] ;  /* 0x008000080e087980 */ /* 0x000ea2000c101d00 */
[----:B------:R-:W-:Y:S01]  /*1c3f0*/  SHF.R.U64 R104, R124, 0x10, R125 ;  /* 0x000000107c687819 */ /* 0x000fe2000000127d */
[----:B------:R-:W-:Y:S01]  /*1c400*/  HADD2.F32 R108, -RZ, R96.H1_H1 ;  /* 0x30000060ff6c7230 */ /* 0x000fe20000004100 */
[----:B------:R-:W-:Y:S01]  /*1c410*/  SHF.R.U64 R99, R128, 0x10, R129 ;  /* 0x0000001080637819 */ /* 0x000fe20000001281 */
[----:B------:R-:W-:Y:S01]  /*1c420*/  HADD2.F32 R105, -RZ, R98.H1_H1 ;  /* 0x30000062ff697230 */ /* 0x000fe20000004100 */
        /* <DEDUP_REMOVED lines=29> */
[-C--:B------:R-:W-:Y:S02]  /*1c600*/  FMUL.FTZ R120, R120, R99.reuse ;  /* 0x0000006378787220 */ /* 0x080fe40000410000 */
[C---:B------:R-:W-:Y:S02]  /*1c610*/  FFMA.FTZ R9, R117.reuse, R98, -R9 ;  /* 0x0000006275097223 */ /* 0x040fe40000010809 */
[----:B------:R-:W-:Y:S02]  /*1c620*/  FFMA.FTZ R118, R117, R96, R118 ;  /* 0x0000006075767223 */ /* 0x000fe40000010076 */
[C---:B------:R-:W-:Y:S02]  /*1c630*/  FFMA.FTZ R108, R119.reuse, R99, -R108 ;  /* 0x00000063776c7223 */ /* 0x040fe4000001086c */
[----:B------:R-:W-:Y:S01]  /*1c640*/  FFMA.FTZ R119, R119, R104, R120 ;  /* 0x0000006877777223 */ /* 0x000fe20000010078 */
[----:B------:R-:W-:-:S04]  /*1c650*/  F2FP.PACK_AB R10, R118, R9 ;  /* 0x00000009760a723e */ /* 0x000fc800000000ff */
[----:B------:R-:W-:-:S05]  /*1c660*/  F2FP.PACK_AB R9, R119, R108 ;  /* 0x0000006c7709723e */ /* 0x000fca00000000ff */
[----:B------:R1:W-:Y:S02]  /*1c670*/  ST.E.128 [R14.64+0x8000], R8 ;  /* 0x008000080e007985 */ /* 0x0003e4000c101d08 */
.L_x_1200:
[----:B------:R-:W-:Y:S05]  /*1c680*/  BSYNC B0 ;  /* 0x0000000000007941 */ /* 0x000fea0003800000 */
.L_x_1199:
[----:B-1----:R-:W-:-:S04]  /*1c690*/  IADD3 R9, R17, 0x60, RZ ;  /* 0x0000006011097810 */ /* 0x002fc80007ffe0ff */
[----:B------:R-:W-:-:S13]  /*1c6a0*/  ISETP.GE.AND P0, PT, R9, R70, PT ;  /* 0x000000460900720c */ /* 0x000fda0003f06270 */
[----:B------:R-:W-:Y:S05]  /*1c6b0*/  @P0 BRA `(.L_x_1194) ;  /* 0x000002a000000947 */ /* 0x000fea0003800000 */
[----:B------:R-:W2:Y:S01]  /*1c6c0*/  LD.E.128 R8, [R14.64+0xc000] ;  /* 0x00c000080e087980 */ /* 0x000ea2000c101d00 */
[----:B------:R-:W-:Y:S01]  /*1c6d0*/  SHF.R.U64 R98, R112, 0x10, R113 ;  /* 0x0000001070627819 */ /* 0x000fe20000001271 */
[--C-:B------:R-:W-:Y:S01]  /*1c6e0*/  HADD2.F32 R104, -RZ, R90.reuse.H1_H1 ;  /* 0x3000005aff687230 */ /* 0x100fe20000004100 */
        /* <DEDUP_REMOVED lines=9> */
[--C-:B--2---:R-:W-:Y:S02]  /*1c780*/  HADD2.F32 R105, -RZ, R11.reuse.H0_H0 ;  /* 0x2000000bff697230 */ /* 0x104fe40000004100 */
[----:B------:R-:W-:Y:S02]  /*1c790*/  HADD2.F32 R11, -RZ, R11.H1_H1 ;  /* 0x3000000bff0b7230 */ /* 0x000fe40000004100 */
[----:B------:R-:W-:Y:S02]  /*1c7a0*/  HADD2.F32 R108, -RZ, R8.H0_H0 ;  /* 0x20000008ff6c7230 */ /* 0x000fe40000004100 */
[----:B------:R-:W-:-:S02]  /*1c7b0*/  HADD2.F32 R109, -RZ, R10.H0_H0 ;  /* 0x2000000aff6d7230 */ /* 0x000fc40000004100 */
[----:B------:R-:W-:Y:S01]  /*1c7c0*/  HADD2.F32 R113, -RZ, R10.H1_H1 ;  /* 0x3000000aff717230 */ /* 0x000fe20000004100 */
[C---:B------:R-:W-:Y:S01]  /*1c7d0*/  FMUL.FTZ R10, R11.reuse, R112 ;  /* 0x000000700b0a7220 */ /* 0x040fe20000410000 */
[----:B------:R-:W-:Y:S01]  /*1c7e0*/  HADD2.F32 R8, -RZ, R8.H1_H1 ;  /* 0x30000008ff087230 */ /* 0x000fe20000004100 */
[-C--:B------:R-:W-:Y:S01]  /*1c7f0*/  FMUL.FTZ R11, R11, R114.reuse ;  /* 0x000000720b0b7220 */ /* 0x080fe20000410000 */
[--C-:B------:R-:W-:Y:S01]  /*1c800*/  HADD2.F32 R115, -RZ, R9.reuse.H0_H0 ;  /* 0x20000009ff737230 */ /* 0x100fe20000004100 */
[C---:B------:R-:W-:Y:S01]  /*1c810*/  FFMA.FTZ R10, R105.reuse, R114, -R10 ;  /* 0x00000072690a7223 */ /* 0x040fe2000001080a */
[----:B------:R-:W-:Y:S01]  /*1c820*/  HADD2.F32 R116, -RZ, R9.H1_H1 ;  /* 0x30000009ff747230 */ /* 0x000fe20000004100 */
[C---:B------:R-:W-:Y:S02]  /*1c830*/  FMUL.FTZ R9, R8.reuse, R104 ;  /* 0x0000006808097220 */ /* 0x040fe40000410000 */
[----:B------:R-:W-:Y:S01]  /*1c840*/  FFMA.FTZ R11, R105, R112, R11 ;  /* 0x00000070690b7223 */ /* 0x000fe2000001000b */
[----:B------:R-:W-:Y:S01]  /*1c850*/  HADD2.F32 R112, -RZ, R91.H0_H0 ;  /* 0x2000005bff707230 */ /* 0x000fe20000004100 */
[----:B------:R-:W-:-:S02]  /*1c860*/  FMUL.FTZ R105, R8, R99 ;  /* 0x0000006308697220 */ /* 0x000fc40000410000 */
[----:B------:R-:W-:Y:S01]  /*1c870*/  FFMA.FTZ R8, R108, R99, -R9 ;  /* 0x000000636c087223 */ /* 0x000fe20000010809 */
[----:B------:R-:W-:Y:S01]  /*1c880*/  F2FP.PACK_AB R11, R11, R10 ;  /* 0x0000000a0b0b723e */ /* 0x000fe200000000ff */
[C---:B------:R-:W-:Y:S02]  /*1c890*/  FMUL.FTZ R9, R113.reuse, R90 ;  /* 0x0000005a71097220 */ /* 0x040fe40000410000 */
[----:B------:R-:W-:Y:S02]  /*1c8a0*/  FMUL.FTZ R113, R113, R112 ;  /* 0x0000007071717220 */ /* 0x000fe40000410000 */
[C---:B------:R-:W-:Y:S02]  /*1c8b0*/  FMUL.FTZ R91, R116.reuse, R98 ;  /* 0x00000062745b7220 */ /* 0x040fe40000410000 */
[----:B------:R-:W-:Y:S02]  /*1c8c0*/  FMUL.FTZ R116, R116, R96 ;  /* 0x0000006074747220 */ /* 0x000fe40000410000 */
[----:B------:R-:W-:-:S02]  /*1c8d0*/  FFMA.FTZ R9, R109, R112, -R9 ;  /* 0x000000706d097223 */ /* 0x000fc40000010809 */
[----:B------:R-:W-:Y:S02]  /*1c8e0*/  FFMA.FTZ R90, R109, R90, R113 ;  /* 0x0000005a6d5a7223 */ /* 0x000fe40000010071 */
[----:B------:R-:W-:Y:S02]  /*1c8f0*/  FFMA.FTZ R105, R108, R104, R105 ;  /* 0x000000686c697223 */ /* 0x000fe40000010069 */
[C---:B------:R-:W-:Y:S01]  /*1c900*/  FFMA.FTZ R91, R115.reuse, R96, -R91 ;  /* 0x00000060735b7223 */ /* 0x040fe2000001085b */
[----:B------:R-:W-:Y:S01]  /*1c910*/  F2FP.PACK_AB R10, R90, R9 ;  /* 0x000000095a0a723e */ /* 0x000fe200000000ff */
[----:B------:R-:W-:Y:S01]  /*1c920*/  FFMA.FTZ R116, R115, R98, R116 ;  /* 0x0000006273747223 */ /* 0x000fe20000010074 */
[----:B------:R-:W-:-:S04]  /*1c930*/  F2FP.PACK_AB R8, R105, R8 ;  /* 0x000000086908723e */ /* 0x000fc800000000ff */
[----:B------:R-:W-:-:S05]  /*1c940*/  F2FP.PACK_AB R9, R116, R91 ;  /* 0x0000005b7409723e */ /* 0x000fca00000000ff */
[----:B------:R1:W-:Y:S02]  /*1c950*/  ST.E.128 [R14.64+0xc000], R8 ;  /* 0x00c000080e007985 */ /* 0x0003e4000c101d08 */
.L_x_1194:
[----:B------:R-:W-:Y:S05]  /*1c960*/  BSYNC B1 ;  /* 0x0000000000017941 */ /* 0x000fea0003800000 */
.L_x_1193:
[----:B-1----:R-:W-:Y:S01]  /*1c970*/  IADD3 R9, R97, 0x20, RZ ;  /* 0x0000002061097810 */ /* 0x002fe20007ffe0ff */
[----:B------:R-:W-:Y:S03]  /*1c980*/  BSSY B1, `(.L_x_1201) ;  /* 0x00000bc000017945 */ /* 0x000fe60003800000 */
[----:B------:R-:W-:-:S13]  /*1c990*/  ISETP.GE.AND P0, PT, R9, R36, PT ;  /* 0x000000240900720c */ /* 0x000fda0003f06270 */
[----:B------:R-:W-:Y:S05]  /*1c9a0*/  @P0 BRA `(.L_x_1202) ;  /* 0x00000b9000000947 */ /* 0x000fea0003800000 */
[----:B------:R-:W-:Y:S01]  /*1c9b0*/  ISETP.GE.AND P0, PT, R17, R70, PT ;  /* 0x000000461100720c */ /* 0x000fe20003f06270 */
[----:B------:R-:W-:-:S12]  /*1c9c0*/  BSSY B0, `(.L_x_1203) ;  /* 0x000002c000007945 */ /* 0x000fd80003800000 */
        /* <DEDUP_REMOVED lines=15> */
[--C-:B------:R-:W-:Y:S02]  /*1cac0*/  HADD2.F32 R105, -RZ, R8.reuse.H0_H0 ;  /* 0x20000008ff697230 */ /* 0x100fe40000004100 */
[----:B------:R-:W-:-:S02]  /*1cad0*/  HADD2.F32 R107, -RZ, R8.H1_H1 ;  /* 0x30000008ff6b7230 */ /* 0x000fc40000004100 */
[--C-:B------:R-:W-:Y:S02]  /*1cae0*/  HADD2.F32 R8, -RZ, R10.reuse.H0_H0 ;  /* 0x2000000aff087230 */ /* 0x100fe40000004100 */
[----:B------:R-:W-:Y:S01]  /*1caf0*/  HADD2.F32 R104, -RZ, R10.H1_H1 ;  /* 0x3000000aff687230 */ /* 0x000fe20000004100 */
[C---:B------:R-:W-:Y:S01]  /*1cb00*/  FMUL.FTZ R10, R11.reuse, R106 ;  /* 0x0000006a0b0a7220 */ /* 0x040fe20000410000 */
[--C-:B------:R-:W-:Y:S01]  /*1cb10*/  HADD2.F32 R108, -RZ, R9.reuse.H0_H0 ;  /* 0x20000009ff6c7230 */ /* 0x100fe20000004100 */
[----:B------:R-:W-:Y:S01]  /*1cb20*/  FMUL.FTZ R11, R11, R110 ;  /* 0x0000006e0b0b7220 */ /* 0x000fe20000410000 */
[----:B------:R-:W-:Y:S01]  /*1cb30*/  HADD2.F32 R109, -RZ, R9.H1_H1 ;  /* 0x30000009ff6d7230 */ /* 0x000fe20000004100 */
[----:B------:R-:W-:Y:S02]  /*1cb40*/  FMUL.FTZ R9, R107, R98 ;  /* 0x000000626b097220 */ /* 0x000fe40000410000 */
[C---:B------:R-:W-:Y:S02]  /*1cb50*/  FFMA.FTZ R10, R99.reuse, R110, -R10 ;  /* 0x0000006e630a7223 */ /* 0x040fe4000001080a */
[----:B------:R-:W-:Y:S01]  /*1cb60*/  FFMA.FTZ R11, R99, R106, R11 ;  /* 0x0000006a630b7223 */ /* 0x000fe2000001000b */
[----:B------:R-:W-:Y:S01]  /*1cb70*/  HADD2.F32 R99, -RZ, R86.H0_H0 ;  /* 0x20000056ff637230 */ /* 0x000fe20000004100 */
[----:B------:R-:W-:-:S02]  /*1cb80*/  FMUL.FTZ R107, R107, R96 ;  /* 0x000000606b6b7220 */ /* 0x000fc40000410000 */
[----:B------:R-:W-:Y:S01]  /*1cb90*/  FFMA.FTZ R9, R105, R96, -R9 ;  /* 0x0000006069097223 */ /* 0x000fe20000010809 */
[----:B------:R-:W-:Y:S01]  /*1cba0*/  F2FP.PACK_AB R11, R11, R10 ;  /* 0x0000000a0b0b723e */ /* 0x000fe200000000ff */
[----:B------:R-:W-:Y:S02]  /*1cbb0*/  FFMA.FTZ R98, R105, R98, R107 ;  /* 0x0000006269627223 */ /* 0x000fe4000001006b */
[C---:B------:R-:W-:Y:S02]  /*1cbc0*/  FMUL.FTZ R86, R104.reuse, R99 ;  /* 0x0000006368567220 */ /* 0x040fe40000410000 */
[C---:B------:R-:W-:Y:S02]  /*1cbd0*/  FMUL.FTZ R105, R109.reuse, R91 ;  /* 0x0000005b6d697220 */ /* 0x040fe40000410000 */
[----:B------:R-:W-:Y:S02]  /*1cbe0*/  FMUL.FTZ R104, R104, R87 ;  /* 0x0000005768687220 */ /* 0x000fe40000410000 */
[----:B------:R-:W-:-:S02]  /*1cbf0*/  FMUL.FTZ R109, R109, R90 ;  /* 0x0000005a6d6d7220 */ /* 0x000fc40000410000 */
[----:B------:R-:W-:Y:S02]  /*1cc00*/  FFMA.FTZ R105, R108, R90, -R105 ;  /* 0x0000005a6c697223 */ /* 0x000fe40000010869 */
[C---:B------:R-:W-:Y:S02]  /*1cc10*/  FFMA.FTZ R86, R8.reuse, R87, -R86 ;  /* 0x0000005708567223 */ /* 0x040fe40000010856 */
[----:B------:R-:W-:Y:S01]  /*1cc20*/  FFMA.FTZ R99, R8, R99, R104 ;  /* 0x0000006308637223 */ /* 0x000fe20000010068 */
[----:B------:R-:W-:Y:S01]  /*1cc30*/  F2FP.PACK_AB R8, R98, R9 ;  /* 0x000000096208723e */ /* 0x000fe200000000ff */
[----:B------:R-:W-:-:S03]  /*1cc40*/  FFMA.FTZ R108, R108, R91, R109 ;  /* 0x0000005b6c6c7223 */ /* 0x000fc6000001006d */
[----:B------:R-:W-:Y:S02]  /*1cc50*/  F2FP.PACK_AB R10, R99, R86 ;  /* 0x00000056630a723e */ /* 0x000fe400000000ff */
[----:B------:R-:W-:-:S05]  /*1cc60*/  F2FP.PACK_AB R9, R108, R105 ;  /* 0x000000696c09723e */ /* 0x000fca00000000ff */
[----:B------:R1:W-:Y:S02]  /*1cc70*/  ST.E.128 [R14.64+0x1000], R8 ;  /* 0x001000080e007985 */ /* 0x0003e4000c101d08 */
.L_x_1204:
[----:B------:R-:W-:Y:S05]  /*1cc80*/  BSYNC B0 ;  /* 0x0000000000007941 */ /* 0x000fea0003800000 */
.L_x_1203:
        /* <DEDUP_REMOVED lines=20> */
[----:B------:R-:W-:Y:S01]  /*1cdd0*/  HADD2.F32 R8, -RZ, R8.H1_H1 ;  /* 0x30000008ff087230 */ /* 0x000fe20000004100 */
[C---:B------:R-:W-:Y:S01]  /*1cde0*/  FMUL.FTZ R101, R11.reuse, R100 ;  /* 0x000000640b657220 */ /* 0x040fe20000410000 */
[--C-:B------:R-:W-:Y:S01]  /*1cdf0*/  HADD2.F32 R99, -RZ, R10.reuse.H0_H0 ;  /* 0x2000000aff637230 */ /* 0x100fe20000004100 */
[-C--:B------:R-:W-:Y:S01]  /*1ce00*/  FMUL.FTZ R11, R11, R102.reuse ;  /* 0x000000660b0b7220 */ /* 0x080fe20000410000 */
[--C-:B------:R-:W-:Y:S01]  /*1ce10*/  HADD2.F32 R103, -RZ, R9.reuse.H0_H0 ;  /* 0x20000009ff677230 */ /* 0x100fe20000004100 */
[----:B------:R-:W-:Y:S01]  /*1ce20*/  FFMA.FTZ R101, R96, R102, -R101 ;  /* 0x0000006660657223 */ /* 0x000fe20000010865 */
[----:B------:R-:W-:Y:S01]  /*1ce30*/  HADD2.F32 R104, -RZ, R9.H1_H1 ;  /* 0x30000009ff687230 */ /* 0x000fe20000004100 */
[----:B------:R-:W-:Y:S01]  /*1ce40*/  FMUL.FTZ R9, R8, R91 ;  /* 0x0000005b08097220 */ /* 0x000fe20000410000 */
[----:B------:R-:W-:Y:S01]  /*1ce50*/  HADD2.F32 R10, -RZ, R10.H1_H1 ;  /* 0x3000000aff0a7230 */ /* 0x000fe20000004100 */
[----:B------:R-:W-:Y:S02]  /*1ce60*/  FFMA.FTZ R96, R96, R100, R11 ;  /* 0x0000006460607223 */ /* 0x000fe4000001000b */
[----:B------:R-:W-:-:S02]  /*1ce70*/  FMUL.FTZ R8, R8, R90 ;  /* 0x0000005a08087220 */ /* 0x000fc40000410000 */
[----:B------:R-:W-:Y:S02]  /*1ce80*/  FFMA.FTZ R9, R98, R90, -R9 ;  /* 0x0000005a62097223 */ /* 0x000fe40000010809 */
[----:B------:R-:W-:Y:S02]  /*1ce90*/  FMUL.FTZ R11, R10, R76 ;  /* 0x0000004c0a0b7220 */ /* 0x000fe40000410000 */
[----:B------:R-:W-:Y:S02]  /*1cea0*/  FMUL.FTZ R90, R104, R87 ;  /* 0x00000057685a7220 */ /* 0x000fe40000410000 */
[----:B------:R-:W-:Y:S02]  /*1ceb0*/  FMUL.FTZ R10, R10, R80 ;  /* 0x000000500a0a7220 */ /* 0x000fe40000410000 */
[----:B------:R-:W-:Y:S02]  /*1cec0*/  FMUL.FTZ R104, R104, R86 ;  /* 0x0000005668687220 */ /* 0x000fe40000410000 */
[----:B------:R-:W-:-:S02]  /*1ced0*/  FFMA.FTZ R8, R98, R91, R8 ;  /* 0x0000005b62087223 */ /* 0x000fc40000010008 */
[C---:B------:R-:W-:Y:S01]  /*1cee0*/  FFMA.FTZ R80, R99.reuse, R80, -R11 ;  /* 0x0000005063507223 */ /* 0x040fe2000001080b */
[----:B------:R-:W-:Y:S01]  /*1cef0*/  F2FP.PACK_AB R11, R96, R101 ;  /* 0x00000065600b723e */ /* 0x000fe200000000ff */
[----:B------:R-:W-:Y:S01]  /*1cf00*/  FFMA.FTZ R99, R99, R76, R10 ;  /* 0x0000004c63637223 */ /* 0x000fe2000001000a */
[----:B------:R-:W-:Y:S01]  /*1cf10*/  F2FP.PACK_AB R8, R8, R9 ;  /* 0x000000090808723e */ /* 0x000fe200000000ff */
[C---:B------:R-:W-:Y:S02]  /*1cf20*/  FFMA.FTZ R90, R103.reuse, R86, -R90 ;  /* 0x00000056675a7223 */ /* 0x040fe4000001085a */
[----:B------:R-:W-:Y:S01]  /*1cf30*/  FFMA.FTZ R87, R103, R87, R104 ;  /* 0x0000005767577223 */ /* 0x000fe20000010068 */
[----:B------:R-:W-:-:S04]  /*1cf40*/  F2FP.PACK_AB R10, R99, R80 ;  /* 0x00000050630a723e */ /* 0x000fc800000000ff */
[----:B------:R-:W-:-:S05]  /*1cf50*/  F2FP.PACK_AB R9, R87, R90 ;  /* 0x0000005a5709723e */ /* 0x000fca00000000ff */
[----:B------:R1:W-:Y:S02]  /*1cf60*/  ST.E.128 [R14.64+0x5000], R8 ;  /* 0x005000080e007985 */ /* 0x0003e4000c101d08 */
.L_x_1206:
[----:B------:R-:W-:Y:S05]  /*1cf70*/  BSYNC B0 ;  /* 0x0000000000007941 */ /* 0x000fea0003800000 */
.L_x_1205:
        /* <DEDUP_REMOVED lines=19> */
[----:B------:R-:W-:Y:S01]  /*1d0b0*/  HADD2.F32 R8, -RZ, R8.H1_H1 ;  /* 0x30000008ff087230 */ /* 0x000fe20000004100 */
[C---:B------:R-:W-:Y:S01]  /*1d0c0*/  FMUL.FTZ R95, R11.reuse, R92 ;  /* 0x0000005c0b5f7220 */ /* 0x040fe20000410000 */
[--C-:B------:R-:W-:Y:S01]  /*1d0d0*/  HADD2.F32 R93, -RZ, R10.reuse.H0_H0 ;  /* 0x2000000aff5d7230 */ /* 0x100fe20000004100 */
[-C--:B------:R-:W-:Y:S01]  /*1d0e0*/  FMUL.FTZ R11, R11, R94.reuse ;  /* 0x0000005e0b0b7220 */ /* 0x080fe20000410000 */
[----:B------:R-:W-:Y:S01]  /*1d0f0*/  HADD2.F32 R10, -RZ, R10.H1_H1 ;  /* 0x3000000aff0a7230 */ /* 0x000fe20000004100 */
[C---:B------:R-:W-:Y:S01]  /*1d100*/  FFMA.FTZ R95, R90.reuse, R94, -R95 ;  /* 0x0000005e5a5f7223 */ /* 0x040fe2000001085f */
[--C-:B------:R-:W-:Y:S01]  /*1d110*/  HADD2.F32 R98, -RZ, R9.reuse.H1_H1 ;  /* 0x30000009ff627230 */ /* 0x100fe20000004100 */
[----:B------:R-:W-:Y:S01]  /*1d120*/  FFMA.FTZ R90, R90, R92, R11 ;  /* 0x0000005c5a5a7223 */ /* 0x000fe2000001000b */
[----:B------:R-:W-:Y:S01]  /*1d130*/  HADD2.F32 R11, -RZ, R80.H0_H0 ;  /* 0x20000050ff0b7230 */ /* 0x000fe20000004100 */
[----:B------:R-:W-:Y:S01]  /*1d140*/  FMUL.FTZ R76, R10, R69 ;  /* 0x000000450a4c7220 */ /* 0x000fe20000410000 */
[----:B------:R-:W-:Y:S01]  /*1d150*/  HADD2.F32 R96, -RZ, R9.H0_H0 ;  /* 0x20000009ff607230 */ /* 0x000fe20000004100 */
[----:B------:R-:W-:-:S02]  /*1d160*/  FMUL.FTZ R9, R8, R87 ;  /* 0x0000005708097220 */ /* 0x000fc40000410000 */
[-C--:B------:R-:W-:Y:S02]  /*1d170*/  FMUL.FTZ R8, R8, R86.reuse ;  /* 0x0000005608087220 */ /* 0x080fe40000410000 */
[----:B------:R-:W-:Y:S02]  /*1d180*/  FMUL.FTZ R80, R98, R11 ;  /* 0x0000000b62507220 */ /* 0x000fe40000410000 */
[----:B------:R-:W-:Y:S02]  /*1d190*/  FMUL.FTZ R10, R10, R71 ;  /* 0x000000470a0a7220 */ /* 0x000fe40000410000 */
[----:B------:R-:W-:Y:S02]  /*1d1a0*/  FMUL.FTZ R98, R98, R99 ;  /* 0x0000006362627220 */ /* 0x000fe40000410000 */
[C---:B------:R-:W-:Y:S02]  /*1d1b0*/  FFMA.FTZ R9, R91.reuse, R86, -R9 ;  /* 0x000000565b097223 */ /* 0x040fe40000010809 */
[----:B------:R-:W-:-:S02]  /*1d1c0*/  FFMA.FTZ R8, R91, R87, R8 ;  /* 0x000000575b087223 */ /* 0x000fc40000010008 */
[C---:B------:R-:W-:Y:S02]  /*1d1d0*/  FFMA.FTZ R76, R93.reuse, R71, -R76 ;  /* 0x000000475d4c7223 */ /* 0x040fe4000001084c */
[----:B------:R-:W-:Y:S01]  /*1d1e0*/  FFMA.FTZ R69, R93, R69, R10 ;  /* 0x000000455d457223 */ /* 0x000fe2000001000a */
[----:B------:R-:W-:Y:S01]  /*1d1f0*/  F2FP.PACK_AB R8, R8, R9 ;  /* 0x000000090808723e */ /* 0x000fe200000000ff */
[C---:B------:R-:W-:Y:S02]  /*1d200*/  FFMA.FTZ R80, R96.reuse, R99, -R80 ;  /* 0x0000006360507223 */ /* 0x040fe40000010850 */
[----:B------:R-:W-:Y:S01]  /*1d210*/  FFMA.FTZ R71, R96, R11, R98 ;  /* 0x0000000b60477223 */ /* 0x000fe20000010062 */
[----:B------:R-:W-:Y:S02]  /*1d220*/  F2FP.PACK_AB R11, R90, R95 ;  /* 0x0000005f5a0b723e */ /* 0x000fe400000000ff */
[----:B------:R-:W-:Y:S02]  /*1d230*/  F2FP.PACK_AB R10, R69, R76 ;  /* 0x0000004c450a723e */ /* 0x000fe400000000ff */
[----:B------:R-:W-:-:S05]  /*1d240*/  F2FP.PACK_AB R9, R71, R80 ;  /* 0x000000504709723e */ /* 0x000fca00000000ff */
[----:B------:R1:W-:Y:S02]  /*1d250*/  ST.E.128 [R14.64+0x9000], R8 ;  /* 0x009000080e007985 */ /* 0x0003e4000c101d08 */
.L_x_1208:
[----:B------:R-:W-:Y:S05]  /*1d260*/  BSYNC B0 ;  /* 0x0000000000007941 */ /* 0x000fea0003800000 */
.L_x_1207:
[----:B-1----:R-:W-:-:S04]  /*1d270*/  IADD3 R9, R17, 0x60, RZ ;  /* 0x0000006011097810 */ /* 0x002fc80007ffe0ff */
        /* <DEDUP_REMOVED lines=22> */
[-C--:B------:R-:W-:Y:S01]  /*1d3e0*/  FMUL.FTZ R11, R11, R88.reuse ;  /* 0x000000580b0b7220 */ /* 0x080fe20000410000 */
[----:B------:R-:W-:Y:S01]  /*1d3f0*/  HADD2.F32 R91, -RZ, R9.H1_H1 ;  /* 0x30000009ff5b7230 */ /* 0x000fe20000004100 */
[C---:B------:R-:W-:Y:S02]  /*1d400*/  FFMA.FTZ R10, R85.reuse, R88, -R10 ;  /* 0x00000058550a7223 */ /* 0x040fe4000001080a */
[----:B------:R-:W-:Y:S01]  /*1d410*/  FFMA.FTZ R11, R85, R84, R11 ;  /* 0x00000054550b7223 */ /* 0x000fe2000001000b */
[----:B------:R-:W-:Y:S01]  /*1d420*/  HADD2.F32 R85, -RZ, R60.H0_H0 ;  /* 0x2000003cff557230 */ /* 0x000fe20000004100 */
[----:B------:R-:W-:-:S02]  /*1d430*/  FMUL.FTZ R9, R89, R80 ;  /* 0x0000005059097220 */ /* 0x000fc40000410000 */
[----:B------:R-:W-:Y:S01]  /*1d440*/  FMUL.FTZ R89, R89, R76 ;  /* 0x0000004c59597220 */ /* 0x000fe20000410000 */
[----:B------:R-:W-:Y:S01]  /*1d450*/  F2FP.PACK_AB R11, R11, R10 ;  /* 0x0000000a0b0b723e */ /* 0x000fe200000000ff */
[----:B------:R-:W-:Y:S02]  /*1d460*/  FFMA.FTZ R9, R87, R76, -R9 ;  /* 0x0000004c57097223 */ /* 0x000fe40000010809 */
[C---:B------:R-:W-:Y:S02]  /*1d470*/  FMUL.FTZ R60, R86.reuse, R85 ;  /* 0x00000055563c7220 */ /* 0x040fe40000410000 */
[C---:B------:R-:W-:Y:S02]  /*1d480*/  FMUL.FTZ R76, R91.reuse, R71 ;  /* 0x000000475b4c7220 */ /* 0x040fe40000410000 */
[----:B------:R-:W-:Y:S02]  /*1d490*/  FMUL.FTZ R86, R86, R61 ;  /* 0x0000003d56567220 */ /* 0x000fe40000410000 */
[----:B------:R-:W-:-:S02]  /*1d4a0*/  FMUL.FTZ R91, R91, R69 ;  /* 0x000000455b5b7220 */ /* 0x000fc40000410000 */
[----:B------:R-:W-:Y:S02]  /*1d4b0*/  FFMA.FTZ R80, R87, R80, R89 ;  /* 0x0000005057507223 */ /* 0x000fe40000010059 */
[C---:B------:R-:W-:Y:S02]  /*1d4c0*/  FFMA.FTZ R60, R8.reuse, R61, -R60 ;  /* 0x0000003d083c7223 */ /* 0x040fe4000001083c */
[----:B------:R-:W-:Y:S01]  /*1d4d0*/  FFMA.FTZ R85, R8, R85, R86 ;  /* 0x0000005508557223 */ /* 0x000fe20000010056 */
[----:B------:R-:W-:Y:S01]  /*1d4e0*/  F2FP.PACK_AB R8, R80, R9 ;  /* 0x000000095008723e */ /* 0x000fe200000000ff */
[C---:B------:R-:W-:Y:S02]  /*1d4f0*/  FFMA.FTZ R76, R90.reuse, R69, -R76 ;  /* 0x000000455a4c7223 */ /* 0x040fe4000001084c */
[----:B------:R-:W-:Y:S01]  /*1d500*/  FFMA.FTZ R91, R90, R71, R91 ;  /* 0x000000475a5b7223 */ /* 0x000fe2000001005b */
[----:B------:R-:W-:-:S04]  /*1d510*/  F2FP.PACK_AB R10, R85, R60 ;  /* 0x0000003c550a723e */ /* 0x000fc800000000ff */
[----:B------:R-:W-:-:S05]  /*1d520*/  F2FP.PACK_AB R9, R91, R76 ;  /* 0x0000004c5b09723e */ /* 0x000fca00000000ff */
[----:B------:R1:W-:Y:S02]  /*1d530*/  ST.E.128 [R14.64+0xd000], R8 ;  /* 0x00d000080e007985 */ /* 0x0003e4000c101d08 */
.L_x_1202:
[----:B------:R-:W-:Y:S05]  /*1d540*/  BSYNC B1 ;  /* 0x0000000000017941 */ /* 0x000fea0003800000 */
.L_x_1201:
        /* <DEDUP_REMOVED lines=28> */
[--C-:B------:R-:W-:Y:S01]  /*1d710*/  HADD2.F32 R83, -RZ, R10.reuse.H1_H1 ;  /* 0x3000000aff537230 */ /* 0x100fe20000004100 */
[C---:B------:R-:W-:Y:S01]  /*1d720*/  FFMA.FTZ R9, R76.reuse, R69, -R9 ;  /* 0x000000454c097223 */ /* 0x040fe20000010809 */
[----:B------:R-:W-:Y:S01]  /*1d730*/  HADD2.F32 R80, -RZ, R10.H0_H0 ;  /* 0x2000000aff507230 */ /* 0x000fe20000004100 */
[----:B------:R-:W-:Y:S02]  /*1d740*/  FMUL.FTZ R10, R11, R74 ;  /* 0x0000004a0b0a7220 */ /* 0x000fe40000410000 */
[----:B------:R-:W-:-:S02]  /*1d750*/  FFMA.FTZ R8, R76, R71, R8 ;  /* 0x000000474c087223 */ /* 0x000fc40000010008 */
[----:B------:R-:W-:Y:S02]  /*1d760*/  FMUL.FTZ R11, R11, R82 ;  /* 0x000000520b0b7220 */ /* 0x000fe40000410000 */
[----:B------:R-:W-:Y:S01]  /*1d770*/  FMUL.FTZ R69, R83, R50 ;  /* 0x0000003253457220 */ /* 0x000fe20000410000 */
[----:B------:R-:W-:Y:S01]  /*1d780*/  F2FP.PACK_AB R8, R8, R9 ;  /* 0x000000090808723e */ /* 0x000fe200000000ff */
[----:B------:R-:W-:Y:S02]  /*1d790*/  FMUL.FTZ R71, R85, R61 ;  /* 0x0000003d55477220 */ /* 0x000fe40000410000 */
[----:B------:R-:W-:Y:S02]  /*1d7a0*/  FMUL.FTZ R83, R83, R51 ;  /* 0x0000003353537220 */ /* 0x000fe40000410000 */
[----:B------:R-:W-:Y:S02]  /*1d7b0*/  FMUL.FTZ R85, R85, R60 ;  /* 0x0000003c55557220 */ /* 0x000fe40000410000 */
[----:B------:R-:W-:-:S02]  /*1d7c0*/  FFMA.FTZ R10, R75, R82, -R10 ;  /* 0x000000524b0a7223 */ /* 0x000fc4000001080a */
[----:B------:R-:W-:Y:S02]  /*1d7d0*/  FFMA.FTZ R11, R75, R74, R11 ;  /* 0x0000004a4b0b7223 */ /* 0x000fe4000001000b */
[----:B------:R-:W-:Y:S02]  /*1d7e0*/  FFMA.FTZ R71, R84, R60, -R71 ;  /* 0x0000003c54477223 */ /* 0x000fe40000010847 */
[C---:B------:R-:W-:Y:S01]  /*1d7f0*/  FFMA.FTZ R69, R80.reuse, R51, -R69 ;  /* 0x0000003350457223 */ /* 0x040fe20000010845 */
[----:B------:R-:W-:Y:S01]  /*1d800*/  F2FP.PACK_AB R11, R11, R10 ;  /* 0x0000000a0b0b723e */ /* 0x000fe200000000ff */
[----:B------:R-:W-:Y:S02]  /*1d810*/  FFMA.FTZ R50, R80, R50, R83 ;  /* 0x0000003250327223 */ /* 0x000fe40000010053 */
[----:B------:R-:W-:-:S03]  /*1d820*/  FFMA.FTZ R84, R84, R61, R85 ;  /* 0x0000003d54547223 */ /* 0x000fc60000010055 */
[----:B------:R-:W-:Y:S02]  /*1d830*/  F2FP.PACK_AB R10, R50, R69 ;  /* 0x00000045320a723e */ /* 0x000fe400000000ff */
[----:B------:R-:W-:-:S05]  /*1d840*/  F2FP.PACK_AB R9, R84, R71 ;  /* 0x000000475409723e */ /* 0x000fca00000000ff */
[----:B------:R1:W-:Y:S02]  /*1d850*/  ST.E.128 [R14.64+0x2000], R8 ;  /* 0x002000080e007985 */ /* 0x0003e4000c101d08 */
.L_x_1212:
[----:B------:R-:W-:Y:S05]  /*1d860*/  BSYNC B0 ;  /* 0x0000000000007941 */ /* 0x000fea0003800000 */
.L_x_1211:
[----:B-1----:R-:W-:Y:S01]  /*1d870*/  IADD3 R9, R17, 0x20, RZ ;  /* 0x0000002011097810 */ /* 0x002fe20007ffe0ff */
[----:B------:R-:W-:Y:S03]  /*1d880*/  BSSY B0, `(.L_x_1213) ;  /* 0x000002d000007945 */ /* 0x000fe60003800000 */
[----:B------:R-:W-:-:S13]  /*1d890*/  ISETP.GE.AND P0, PT, R9, R70, PT ;  /* 0x000000460900720c */ /* 0x000fda0003f06270 */
[----:B------:R-:W-:Y:S05]  /*1d8a0*/  @P0 BRA `(.L_x_1214) ;  /* 0x000002a000000947 */ /* 0x000fea0003800000 */
[----:B------:R-:W2:Y:S01]  /*1d8b0*/  LD.E.128 R8, [R14.64+0x6000] ;  /* 0x006000080e087980 */ /* 0x000ea2000c101d00 */
[--C-:B------:R-:W-:Y:S01]  /*1d8c0*/  HADD2.F32 R61, -RZ, R46.reuse.H1_H1 ;  /* 0x3000002eff3d7230 */ /* 0x100fe20000004100 */
[----:B------:R-:W-:Y:S01]  /*1d8d0*/  SHF.R.U64 R51, R62, 0x10, R63 ;  /* 0x000000103e337819 */ /* 0x000fe2000000123f */
[----:B------:R-:W-:Y:S01]  /*1d8e0*/  HADD2.F32 R60, -RZ, R47.H1_H1 ;  /* 0x3000002fff3c7230 */ /* 0x000fe20000004100 */
[----:B------:R-:W-:Y:S01]  /*1d8f0*/  SHF.R.U64 R50, R72, 0x10, R73 ;  /* 0x0000001048327819 */ /* 0x000fe20000001249 */
[----:B------:R-:W-:Y:S01]  /*1d900*/  HADD2.F32 R46, -RZ, R46.H0_H0 ;  /* 0x2000002eff2e7230 */ /* 0x000fe20000004100 */
[----:B------:R-:W-:Y:S01]  /*1d910*/  SHF.R.U32.HI R62, RZ, 0x10, R63 ;  /* 0x00000010ff3e7819 */ /* 0x000fe2000001163f */
[----:B------:R-:W-:Y:S01]  /*1d920*/  HADD2.F32 R51, -RZ, R51.H0_H0 ;  /* 0x20000033ff337230 */ /* 0x000fe20000004100 */
[----:B------:R-:W-:Y:S01]  /*1d930*/  SHF.R.U32.HI R72, RZ, 0x10, R73 ;  /* 0x00000010ff487819 */ /* 0x000fe20000011649 */
[----:B------:R-:W-:Y:S02]  /*1d940*/  HADD2.F32 R50, -RZ, R50.H0_H0 ;  /* 0x20000032ff327230 */ /* 0x000fe40000004100 */
[----:B------:R-:W-:-:S02]  /*1d950*/  HADD2.F32 R62, -RZ, R62.H0_H0 ;  /* 0x2000003eff3e7230 */ /* 0x000fc40000004100 */
[----:B------:R-:W-:Y:S02]  /*1d960*/  HADD2.F32 R72, -RZ, R72.H0_H0 ;  /* 0x20000048ff487230 */ /* 0x000fe40000004100 */
[--C-:B--2---:R-:W-:Y:S02]  /*1d970*/  HADD2.F32 R69, -RZ, R8.reuse.H0_H0 ;  /* 0x20000008ff457230 */ /* 0x104fe40000004100 */
[----:B------:R-:W-:Y:S02]  /*1d980*/  HADD2.F32 R8, -RZ, R8.H1_H1 ;  /* 0x30000008ff087230 */ /* 0x000fe40000004100 */
[--C-:B------:R-:W-:Y:S02]  /*1d990*/  HADD2.F32 R74, -RZ, R9.reuse.H0_H0 ;  /* 0x20000009ff4a7230 */ /* 0x100fe40000004100 */
[----:B------:R-:W-:Y:S01]  /*1d9a0*/  HADD2.F32 R75, -RZ, R9.H1_H1 ;  /* 0x30000009ff4b7230 */ /* 0x000fe20000004100 */
[CC--:B------:R-:W-:Y:S01]  /*1d9b0*/  FMUL.FTZ R9, R8.reuse, R61.reuse ;  /* 0x0000003d08097220 */ /* 0x0c0fe20000410000 */
        /* <DEDUP_REMOVED lines=9> */
[C---:B------:R-:W-:Y:S01]  /*1da50*/  FMUL.FTZ R10, R11.reuse, R62 ;  /* 0x0000003e0b0a7220 */ /* 0x040fe20000410000 */
[----:B------:R-:W-:Y:S01]  /*1da60*/  F2FP.PACK_AB R8, R8, R9 ;  /* 0x000000090808723e */ /* 0x000fe200000000ff */
[----:B------:R-:W-:-:S02]  /*1da70*/  FMUL.FTZ R11, R11, R72 ;  /* 0x000000480b0b7220 */ /* 0x000fc40000410000 */
[C---:B------:R-:W-:Y:S02]  /*1da80*/  FMUL.FTZ R47, R73.reuse, R46 ;  /* 0x0000002e492f7220 */ /* 0x040fe40000410000 */
[----:B------:R-:W-:Y:S02]  /*1da90*/  FMUL.FTZ R73, R73, R60 ;  /* 0x0000003c49497220 */ /* 0x000fe40000410000 */
[----:B------:R-:W-:Y:S02]  /*1daa0*/  FMUL.FTZ R75, R75, R50 ;  /* 0x000000324b4b7220 */ /* 0x000fe40000410000 */
[C---:B------:R-:W-:Y:S02]  /*1dab0*/  FFMA.FTZ R10, R63.reuse, R72, -R10 ;  /* 0x000000483f0a7223 */ /* 0x040fe4000001080a */
[----:B------:R-:W-:Y:S02]  /*1dac0*/  FFMA.FTZ R11, R63, R62, R11 ;  /* 0x0000003e3f0b7223 */ /* 0x000fe4000001000b */
[----:B------:R-:W-:-:S02]  /*1dad0*/  FFMA.FTZ R61, R74, R50, -R61 ;  /* 0x000000324a3d7223 */ /* 0x000fc4000001083d */
[----:B------:R-:W-:Y:S01]  /*1dae0*/  FFMA.FTZ R47, R71, R60, -R47 ;  /* 0x0000003c472f7223 */ /* 0x000fe2000001082f */
[----:B------:R-:W-:Y:S01]  /*1daf0*/  F2FP.PACK_AB R11, R11, R10 ;  /* 0x0000000a0b0b723e */ /* 0x000fe200000000ff */
[----:B------:R-:W-:Y:S02]  /*1db00*/  FFMA.FTZ R46, R71, R46, R73 ;  /* 0x0000002e472e7223 */ /* 0x000fe40000010049 */
[----:B------:R-:W-:-:S03]  /*1db10*/  FFMA.FTZ R74, R74, R51, R75 ;  /* 0x000000334a4a7223 */ /* 0x000fc6000001004b */
[----:B------:R-:W-:Y:S02]  /*1db20*/  F2FP.PACK_AB R10, R46, R47 ;  /* 0x0000002f2e0a723e */ /* 0x000fe400000000ff */
[----:B------:R-:W-:-:S05]  /*1db30*/  F2FP.PACK_AB R9, R74, R61 ;  /* 0x0000003d4a09723e */ /* 0x000fca00000000ff */
[----:B------:R1:W-:Y:S02]  /*1db40*/  ST.E.128 [R14.64+0x6000], R8 ;  /* 0x006000080e007985 */ /* 0x0003e4000c101d08 */
.L_x_1214:
[----:B------:R-:W-:Y:S05]  /*1db50*/  BSYNC B0 ;  /* 0x0000000000007941 */ /* 0x000fea0003800000 */
.L_x_1213:
[----:B-1----:R-:W-:Y:S01]  /*1db60*/  IADD3 R9, R17, 0x40, RZ ;  /* 0x0000004011097810 */ /* 0x002fe20007ffe0ff */
[----:B------:R-:W-:Y:S03]  /*1db70*/  BSSY B0, `(.L_x_1215) ;  /* 0x000002d000007945 */ /* 0x000fe60003800000 */
[----:B------:R-:W-:-:S13]  /*1db80*/  ISETP.GE.AND P0, PT, R9, R70, PT ;  /* 0x000000460900720c */ /* 0x000fda0003f06270 */
[----:B------:R-:W-:Y:S05]  /*1db90*/  @P0 BRA `(.L_x_1216) ;  /* 0x000002a000000947 */ /* 0x000fea0003800000 */
[----:B------:R-:W2:Y:S01]  /*1dba0*/  LD.E.128 R8, [R14.64+0xa000] ;  /* 0x00a000080e087980 */ /* 0x000ea2000c101d00 */
        /* <DEDUP_REMOVED lines=17> */
[CC--:B------:R-:W-:Y:S01]  /*1dcc0*/  FMUL.FTZ R9, R8.reuse, R51.reuse ;  /* 0x0000003308097220 */ /* 0x0c0fe20000410000 */
[----:B------:R-:W-:Y:S01]  /*1dcd0*/  HADD2.F32 R11, -RZ, R11.H1_H1 ;  /* 0x3000000bff0b7230 */ /* 0x000fe20000004100 */
[-C--:B------:R-:W-:Y:S01]  /*1dce0*/  FMUL.FTZ R8, R8, R50.reuse ;  /* 0x0000003208087220 */ /* 0x080fe20000410000 */
[--C-:B------:R-:W-:Y:S01]  /*1dcf0*/  HADD2.F32 R61, -RZ, R10.reuse.H1_H1 ;  /* 0x3000000aff3d7230 */ /* 0x100fe20000004100 */
[----:B------:R-:W-:Y:S01]  /*1dd00*/  FFMA.FTZ R9, R55, R50, -R9 ;  /* 0x0000003237097223 */ /* 0x000fe20000010809 */
        /* <DEDUP_REMOVED lines=19> */
.L_x_1216:
[----:B------:R-:W-:Y:S05]  /*1de40*/  BSYNC B0 ;  /* 0x0000000000007941 */ /* 0x000fea0003800000 */
.L_x_1215:
[----:B-1----:R-:W-:-:S04]  /*1de50*/  IADD3 R9, R17, 0x60, RZ ;  /* 0x0000006011097810 */ /* 0x002fc80007ffe0ff */
[----:B------:R-:W-:-:S13]  /*1de60*/  ISETP.GE.AND P0, PT, R9, R70, PT ;  /* 0x000000460900720c */ /* 0x000fda0003f06270 */
[----:B------:R-:W-:Y:S05]  /*1de70*/  @P0 BRA `(.L_x_1210) ;  /* 0x000002a000000947 */ /* 0x000fea0003800000 */
[----:B------:R-:W2:Y:S01]  /*1de80*/  LD.E.128 R8, [R14.64+0xe000] ;  /* 0x00e000080e087980 */ /* 0x000ea2000c101d00 */
[--C-:B------:R-:W-:Y:S01]  /*1de90*/  SHF.R.U64 R42, R48, 0x10, R49.reuse ;  /* 0x00000010302a7819 */ /* 0x100fe20000001231 */
[--C-:B------:R-:W-:Y:S01]  /*1dea0*/  HADD2.F32 R46, -RZ, R31.reuse.H1_H1 ;  /* 0x3000001fff2e7230 */ /* 0x100fe20000004100 */
[----:B------:R-:W-:Y:S01]  /*1deb0*/  SHF.R.U32.HI R48, RZ, 0x10, R49 ;  /* 0x00000010ff307819 */ /* 0x000fe20000011631 */
[----:B------:R-:W-:Y:S01]  /*1dec0*/  HADD2.F32 R31, -RZ, R31.H0_H0 ;  /* 0x2000001fff1f7230 */ /* 0x000fe20000004100 */
[--C-:B------:R-:W-:Y:S01]  /*1ded0*/  SHF.R.U64 R43, R44, 0x10, R45.reuse ;  /* 0x000000102c2b7819 */ /* 0x100fe2000000122d */
[----:B------:R-:W-:Y:S01]  /*1dee0*/  HADD2.F32 R42, -RZ, R42.H0_H0 ;  /* 0x2000002aff2a7230 */ /* 0x000fe20000004100 */
[----:B------:R-:W-:Y:S01]  /*1def0*/  SHF.R.U32.HI R44, RZ, 0x10, R45 ;  /* 0x00000010ff2c7819 */ /* 0x000fe2000001162d */
[----:B------:R-:W-:Y:S02]  /*1df00*/  HADD2.F32 R45, -RZ, R37.H1_H1 ;  /* 0x30000025ff2d7230 */ /* 0x000fe40000004100 */
        /* <DEDUP_REMOVED lines=8> */
[CC--:B------:R-:W-:Y:S01]  /*1df90*/  FMUL.FTZ R54, R8.reuse, R46.reuse ;  /* 0x0000002e08367220 */ /* 0x0c0fe20000410000 */
[--C-:B------:R-:W-:Y:S01]  /*1dfa0*/  HADD2.F32 R51, -RZ, R10.reuse.H1_H1 ;  /* 0x3000000aff337230 */ /* 0x100fe20000004100 */
[-C--:B------:R-:W-:Y:S01]  /*1dfb0*/  FMUL.FTZ R8, R8, R45.reuse ;  /* 0x0000002d08087220 */ /* 0x080fe20000410000 */
[--C-:B------:R-:W-:Y:S01]  /*1dfc0*/  HADD2.F32 R52, -RZ, R9.reuse.H0_H0 ;  /* 0x20000009ff347230 */ /* 0x100fe20000004100 */
[C---:B------:R-:W-:Y:S01]  /*1dfd0*/  FFMA.FTZ R54, R49.reuse, R45, -R54 ;  /* 0x0000002d31367223 */ /* 0x040fe20000010836 */
[----:B------:R-:W-:Y:S01]  /*1dfe0*/  HADD2.F32 R9, -RZ, R9.H1_H1 ;  /* 0x30000009ff097230 */ /* 0x000fe20000004100 */
[----:B------:R-:W-:Y:S01]  /*1dff0*/  FFMA.FTZ R49, R49, R46, R8 ;  /* 0x0000002e31317223 */ /* 0x000fe20000010008 */
[----:B------:R-:W-:Y:S01]  /*1e000*/  HADD2.F32 R50, -RZ, R10.H0_H0 ;  /* 0x2000000aff327230 */ /* 0x000fe20000004100 */
[C---:B------:R-:W-:Y:S02]  /*1e010*/  FMUL.FTZ R10, R11.reuse, R44 ;  /* 0x0000002c0b0a7220 */ /* 0x040fe40000410000 */
[----:B------:R-:W-:-:S02]  /*1e020*/  FMUL.FTZ R11, R11, R48 ;  /* 0x000000300b0b7220 */ /* 0x000fc40000410000 */
[C---:B------:R-:W-:Y:S02]  /*1e030*/  FMUL.FTZ R8, R51.reuse, R31 ;  /* 0x0000001f33087220 */ /* 0x040fe40000410000 */
[----:B------:R-:W-:Y:S02]  /*1e040*/  FMUL.FTZ R51, R51, R37 ;  /* 0x0000002533337220 */ /* 0x000fe40000410000 */
[C---:B------:R-:W-:Y:S02]  /*1e050*/  FMUL.FTZ R45, R9.reuse, R43 ;  /* 0x0000002b092d7220 */ /* 0x040fe40000410000 */
        /* <DEDUP_REMOVED lines=12> */
.L_x_1210:
[----:B------:R-:W-:Y:S05]  /*1e120*/  BSYNC B1 ;  /* 0x0000000000017941 */ /* 0x000fea0003800000 */
.L_x_1209:
[----:B------:R-:W-:Y:S01]  /*1e130*/  IADD3 R97, R97, 0x60, RZ ;  /* 0x0000006061617810 */ /* 0x000fe20007ffe0ff */
[----:B-1----:R-:W-:Y:S02]  /*1e140*/  IMAD.MOV.U32 R8, RZ, RZ, R64 ;  /* 0x000000ffff087224 */ /* 0x002fe400078e0040 */
[----:B------:R-:W-:Y:S01]  /*1e150*/  IMAD.MOV.U32 R9, RZ, RZ, 0x0 ;  /* 0x00000000ff097424 */ /* 0x000fe200078e00ff */
[----:B------:R-:W-:-:S13]  /*1e160*/  ISETP.GE.AND P0, PT, R97, R36, PT ;  /* 0x000000246100720c */ /* 0x000fda0003f06270 */
[----:B------:R-:W-:Y:S05]  /*1e170*/  @P0 RET.REL.NODEC R8 `(_ZN7cutlass13device_kernelIN5flash19enable_sm80_to_sm89INS1_16FlashAttnFwdSm80INS1_25CollectiveMainloopFwdSm80ILi8ELi1ELb0EN4cute5tupleIJNS5_1CILi128EEENS7_ILi48EEENS7_ILi256EEEEEELi256ENS_6half_tEfNS_4arch4Sm80ELb0ELb1ELb1ELb1ELb0ELb1ELb1ELb0EEENS1_21CollectiveEpilogueFwdINS6_IJS8_SA_S9_EEENS6_IJNS7_ILi1EEESI_SI_EEESC_SE_Li256ELb1ELb1ELb0ELb0EEENS1_19SingleTileSchedulerILb1ELb0ELb1ELi128EEEEEEEEEvNT_6ParamsE) ;  /* 0xfffe1e8008000950 */ /* 0x000fea0003c3ffff */
[----:B------:R-:W-:Y:S01]  /*1e180*/  ISETP.GE.AND P0, PT, R17, R70, PT ;  /* 0x000000461100720c */ /* 0x000fe20003f06270 */
[----:B------:R-:W-:-:S12]  /*1e190*/  BSSY B0, `(.L_x_1217) ;  /* 0x000002c000007945 */ /* 0x000fd80003800000 */
[----:B------:R-:W-:Y:S05]  /*1e1a0*/  @P0 BRA `(.L_x_1218) ;  /* 0x000002a000000947 */ /* 0x000fea0003800000 */
[----:B------:R-:W2:Y:S01]  /*1e1b0*/  LD.E.128 R8, [R14.64+0x3000] ;  /* 0x003000080e087980 */ /* 0x000ea2000c101d00 */
[----:B------:R-:W-:Y:S01]  /*1e1c0*/  SHF.R.U64 R36, R38, 0x10, R39 ;  /* 0x0000001026247819 */ /* 0x000fe20000001227 */
[--C-:B------:R-:W-:Y:S01]  /*1e1d0*/  HADD2.F32 R37, -RZ, R30.reuse.H1_H1 ;  /* 0x3000001eff257230 */ /* 0x100fe20000004100 */
[----:B------:R-:W-:Y:S01]  /*1e1e0*/  SHF.R.U64 R31, R40, 0x10, R41 ;  /* 0x00000010281f7819 */ /* 0x000fe20000001229 */
[----:B------:R-:W-:Y:S01]  /*1e1f0*/  HADD2.F32 R30, -RZ, R30.H0_H0 ;  /* 0x2000001eff1e7230 */ /* 0x000fe20000004100 */
[----:B------:R-:W-:Y:S01]  /*1e200*/  SHF.R.U32.HI R38, RZ, 0x10, R39 ;  /* 0x00000010ff267819 */ /* 0x000fe20000011627 */
[--C-:B------:R-:W-:Y:S01]  /*1e210*/  HADD2.F32 R39, -RZ, R25.reuse.H1_H1 ;  /* 0x30000019ff277230 */ /* 0x100fe20000004100 */
        /* <DEDUP_REMOVED lines=17> */
[----:B------:R-:W-:-:S02]  /*1e330*/  FFMA.FTZ R11, R41, R38, R11 ;  /* 0x00000026290b7223 */ /* 0x000fc4000001000b */
[-C--:B------:R-:W-:Y:S02]  /*1e340*/  FMUL.FTZ R8, R8, R37.reuse ;  /* 0x0000002508087220 */ /* 0x080fe40000410000 */
[----:B------:R-:W-:Y:S02]  /*1e350*/  FFMA.FTZ R9, R42, R37, -R9 ;  /* 0x000000252a097223 */ /* 0x000fe40000010809 */
[----:B------:R-:W-:Y:S02]  /*1e360*/  FMUL.FTZ R37, R44, R25 ;  /* 0x000000192c257220 */ /* 0x000fe40000410000 */
[----:B------:R-:W-:Y:S02]  /*1e370*/  FMUL.FTZ R38, R46, R36 ;  /* 0x000000242e267220 */ /* 0x000fe40000410000 */
[----:B------:R-:W-:Y:S02]  /*1e380*/  FMUL.FTZ R44, R44, R30 ;  /* 0x0000001e2c2c7220 */ /* 0x000fe40000410000 */
[----:B------:R-:W-:-:S02]  /*1e390*/  FMUL.FTZ R46, R46, R31 ;  /* 0x0000001f2e2e7220 */ /* 0x000fc40000410000 */
[----:B------:R-:W-:Y:S02]  /*1e3a0*/  FFMA.FTZ R10, R41, R40, -R10 ;  /* 0x00000028290a7223 */ /* 0x000fe4000001080a */
[----:B------:R-:W-:Y:S02]  /*1e3b0*/  FFMA.FTZ R8, R42, R39, R8 ;  /* 0x000000272a087223 */ /* 0x000fe40000010008 */
[----:B------:R-:W-:Y:S01]  /*1e3c0*/  FFMA.FTZ R38, R45, R31, -R38 ;  /* 0x0000001f2d267223 */ /* 0x000fe20000010826 */
[----:B------:R-:W-:Y:S01]  /*1e3d0*/  F2FP.PACK_AB R11, R11, R10 ;  /* 0x0000000a0b0b723e */ /* 0x000fe200000000ff */
[C---:B------:R-:W-:Y:S01]  /*1e3e0*/  FFMA.FTZ R37, R43.reuse, R30, -R37 ;  /* 0x0000001e2b257223 */ /* 0x040fe20000010825 */
[----:B------:R-:W-:Y:S01]  /*1e3f0*/  F2FP.PACK_AB R8, R8, R9 ;  /* 0x000000090808723e */ /* 0x000fe200000000ff */
[----:B------:R-:W-:Y:S02]  /*1e400*/  FFMA.FTZ R44, R43, R25, R44 ;  /* 0x000000192b2c7223 */ /* 0x000fe4000001002c */
[----:B------:R-:W-:-:S03]  /*1e410*/  FFMA.FTZ R45, R45, R36, R46 ;  /* 0x000000242d2d7223 */ /* 0x000fc6000001002e */
[----:B------:R-:W-:Y:S02]  /*1e420*/  F2FP.PACK_AB R10, R44, R37 ;  /* 0x000000252c0a723e */ /* 0x000fe400000000ff */
[----:B------:R-:W-:-:S05]  /*1e430*/  F2FP.PACK_AB R9, R45, R38 ;  /* 0x000000262d09723e */ /* 0x000fca00000000ff */
[----:B------:R1:W-:Y:S02]  /*1e440*/  ST.E.128 [R14.64+0x3000], R8 ;  /* 0x003000080e007985 */ /* 0x0003e4000c101d08 */
.L_x_1218:
[----:B------:R-:W-:Y:S05]  /*1e450*/  BSYNC B0 ;  /* 0x0000000000007941 */ /* 0x000fea0003800000 */
.L_x_1217:
        /* <DEDUP_REMOVED lines=46> */
.L_x_1220:
[----:B------:R-:W-:Y:S05]  /*1e740*/  BSYNC B0 ;  /* 0x0000000000007941 */ /* 0x000fea0003800000 */
.L_x_1219:
        /* <DEDUP_REMOVED lines=46> */
.L_x_1222:
[----:B------:R-:W-:Y:S05]  /*1ea30*/  BSYNC B0 ;  /* 0x0000000000007941 */ /* 0x000fea0003800000 */
.L_x_1221:
[----:B------:R-:W-:Y:S01]  /*1ea40*/  IADD3 R17, R17, 0x60, RZ ;  /* 0x0000006011117810 */ /* 0x000fe20007ffe0ff */
[----:B-1----:R-:W-:Y:S02]  /*1ea50*/  IMAD.MOV.U32 R8, RZ, RZ, R64 ;  /* 0x000000ffff087224 */ /* 0x002fe400078e0040 */
[----:B------:R-:W-:Y:S01]  /*1ea60*/  IMAD.MOV.U32 R9, RZ, RZ, 0x0 ;  /* 0x00000000ff097424 */ /* 0x000fe200078e00ff */
[----:B------:R-:W-:-:S13]  /*1ea70*/  ISETP.GE.AND P0, PT, R17, R70, PT ;  /* 0x000000461100720c */ /* 0x000fda0003f06270 */
[----:B------:R-:W-:Y:S05]  /*1ea80*/  @P0 RET.REL.NODEC R8 `(_ZN7cutlass13device_kernelIN5flash19enable_sm80_to_sm89INS1_16FlashAttnFwdSm80INS1_25CollectiveMainloopFwdSm80ILi8ELi1ELb0EN4cute5tupleIJNS5_1CILi128EEENS7_ILi48EEENS7_ILi256EEEEEELi256ENS_6half_tEfNS_4arch4Sm80ELb0ELb1ELb1ELb1ELb0ELb1ELb1ELb0EEENS1_21CollectiveEpilogueFwdINS6_IJS8_SA_S9_EEENS6_IJNS7_ILi1EEESI_SI_EEESC_SE_Li256ELb1ELb1ELb0ELb0EEENS1_19SingleTileSchedulerILb1ELb0ELb1ELi128EEEEEEEEEvNT_6ParamsE) ;  /* 0xfffe157008000950 */ /* 0x000fea0003c3ffff */
[----:B------:R-:W2:Y:S01]  /*1ea90*/  LD.E.128 R8, [R14.64+0xf000] ;  /* 0x00f000080e087980 */ /* 0x000ea2000c101d00 */
[----:B------:R-:W-:Y:S02]  /*1eaa0*/  SHF.R.U64 R17, R18, 0x10, R19 ;  /* 0x0000001012117819 */ /* 0x000fe40000001213 */
[----:B------:R-:W-:Y:S02]  /*1eab0*/  SHF.R.U64 R16, R20, 0x10, R21 ;  /* 0x0000001014107819 */ /* 0x000fe40000001215 */
[----:B------:R-:W-:Y:S01]  /*1eac0*/  SHF.R.U32.HI R18, RZ, 0x10, R19 ;  /* 0x00000010ff127819 */ /* 0x000fe20000011613 */
[----:B------:R-:W-:Y:S01]  /*1ead0*/  HADD2.F32 R19, -RZ, R12.H1_H1 ;  /* 0x3000000cff137230 */ /* 0x000fe20000004100 */
[----:B------:R-:W-:Y:S01]  /*1eae0*/  SHF.R.U32.HI R20, RZ, 0x10, R21 ;  /* 0x00000010ff147819 */ /* 0x000fe20000011615 */
[----:B------:R-:W-:Y:S02]  /*1eaf0*/  HADD2.F32 R21, -RZ, R13.H1_H1 ;  /* 0x3000000dff157230 */ /* 0x000fe40000004100 */
[----:B------:R-:W-:-:S02]  /*1eb00*/  HADD2.F32 R18, -RZ, R18.H0_H0 ;  /* 0x20000012ff127230 */ /* 0x000fc40000004100 */
[----:B------:R-:W-:Y:S02]  /*1eb10*/  HADD2.F32 R20, -RZ, R20.H0_H0 ;  /* 0x20000014ff147230 */ /* 0x000fe40000004100 */
[----:B------:R-:W-:Y:S02]  /*1eb20*/  HADD2.F32 R13, -RZ, R13.H0_H0 ;  /* 0x2000000dff0d7230 */ /* 0x000fe40000004100 */
[----:B------:R-:W-:Y:S02]  /*1eb30*/  HADD2.F32 R17, -RZ, R17.H0_H0 ;  /* 0x20000011ff117230 */ /* 0x000fe40000004100 */
[----:B------:R-:W-:Y:S02]  /*1eb40*/  HADD2.F32 R12, -RZ, R12.H0_H0 ;  /* 0x2000000cff0c7230 */ /* 0x000fe40000004100 */
[----:B------:R-:W-:Y:S02]  /*1eb50*/  HADD2.F32 R16, -RZ, R16.H0_H0 ;  /* 0x20000010ff107230 */ /* 0x000fe40000004100 */
[----:B--2---:R-:W-:-:S02]  /*1eb60*/  HADD2.F32 R22, -RZ, R11.H0_H0 ;  /* 0x2000000bff167230 */ /* 0x004fc40000004100 */
[----:B------:R-:W-:Y:S02]  /*1eb70*/  HADD2.F32 R11, -RZ, R11.H1_H1 ;  /* 0x3000000bff0b7230 */ /* 0x000fe40000004100 */
[--C-:B------:R-:W-:Y:S02]  /*1eb80*/  HADD2.F32 R24, -RZ, R8.reuse.H0_H0 ;  /* 0x20000008ff187230 */ /* 0x100fe40000004100 */
        /* <DEDUP_REMOVED lines=9> */
[----:B------:R-:W-:-:S02]  /*1ec20*/  FFMA.FTZ R18, R22, R18, R11 ;  /* 0x0000001216127223 */ /* 0x000fc4000001000b */
[-C--:B------:R-:W-:Y:S02]  /*1ec30*/  FMUL.FTZ R8, R8, R19.reuse ;  /* 0x0000001308087220 */ /* 0x080fe40000410000 */
[----:B------:R-:W-:Y:S02]  /*1ec40*/  FFMA.FTZ R9, R24, R19, -R9 ;  /* 0x0000001318097223 */ /* 0x000fe40000010809 */
[C---:B------:R-:W-:Y:S02]  /*1ec50*/  FMUL.FTZ R11, R10.reuse, R13 ;  /* 0x0000000d0a0b7220 */ /* 0x040fe40000410000 */
[C---:B------:R-:W-:Y:S02]  /*1ec60*/  FMUL.FTZ R19, R27.reuse, R17 ;  /* 0x000000111b137220 */ /* 0x040fe40000410000 */
[----:B------:R-:W-:Y:S02]  /*1ec70*/  FMUL.FTZ R10, R10, R12 ;  /* 0x0000000c0a0a7220 */ /* 0x000fe40000410000 */
[----:B------:R-:W-:-:S02]  /*1ec80*/  FMUL.FTZ R27, R27, R16 ;  /* 0x000000101b1b7220 */ /* 0x000fc40000410000 */
[----:B------:R-:W-:Y:S02]  /*1ec90*/  FFMA.FTZ R8, R24, R21, R8 ;  /* 0x0000001518087223 */ /* 0x000fe40000010008 */
[----:B------:R-:W-:Y:S02]  /*1eca0*/  FFMA.FTZ R19, R26, R16, -R19 ;  /* 0x000000101a137223 */ /* 0x000fe40000010813 */
[C---:B------:R-:W-:Y:S01]  /*1ecb0*/  FFMA.FTZ R12, R23.reuse, R12, -R11 ;  /* 0x0000000c170c7223 */ /* 0x040fe2000001080b */
[----:B------:R-:W-:Y:S01]  /*1ecc0*/  F2FP.PACK_AB R8, R8, R9 ;  /* 0x000000090808723e */ /* 0x000fe200000000ff */
[----:B------:R-:W-:Y:S01]  /*1ecd0*/  FFMA.FTZ R13, R23, R13, R10 ;  /* 0x0000000d170d7223 */ /* 0x000fe2000001000a */
[----:B------:R-:W-:Y:S01]  /*1ece0*/  F2FP.PACK_AB R11, R18, R25 ;  /* 0x00000019120b723e */ /* 0x000fe200000000ff */
[----:B------:R-:W-:-:S03]  /*1ecf0*/  FFMA.FTZ R26, R26, R17, R27 ;  /* 0x000000111a1a7223 */ /* 0x000fc6000001001b */
[----:B------:R-:W-:Y:S02]  /*1ed00*/  F2FP.PACK_AB R10, R13, R12 ;  /* 0x0000000c0d0a723e */ /* 0x000fe400000000ff */
[----:B------:R-:W-:Y:S02]  /*1ed10*/  F2FP.PACK_AB R9, R26, R19 ;  /* 0x000000131a09723e */ /* 0x000fe400000000ff */
[----:B------:R-:W-:Y:S02]  /*1ed20*/  MOV R12, R64 ;  /* 0x00000040000c7202 */ /* 0x000fe40000000f00 */
[----:B------:R-:W-:Y:S01]  /*1ed30*/  MOV R13, 0x0 ;  /* 0x00000000000d7802 */ /* 0x000fe20000000f00 */
[----:B------:R1:W-:Y:S03]  /*1ed40*/  ST.E.128 [R14.64+0xf000], R8 ;  /* 0x00f000080e007985 */ /* 0x0003e6000c101d08 */
[----:B------:R-:W-:Y:S05]  /*1ed50*/  RET.REL.NODEC R12 `(_ZN7cutlass13device_kernelIN5flash19enable_sm80_to_sm89INS1_16FlashAttnFwdSm80INS1_25CollectiveMainloopFwdSm80ILi8ELi1ELb0EN4cute5tupleIJNS5_1CILi128EEENS7_ILi48EEENS7_ILi256EEEEEELi256ENS_6half_tEfNS_4arch4Sm80ELb0ELb1ELb1ELb1ELb0ELb1ELb1ELb0EEENS1_21CollectiveEpilogueFwdINS6_IJS8_SA_S9_EEENS6_IJNS7_ILi1EEESI_SI_EEESC_SE_Li256ELb1ELb1ELb0ELb0EEENS1_19SingleTileSchedulerILb1ELb0ELb1ELi128EEEEEEEEEvNT_6ParamsE) ;  /* 0xfffe12a00c007950 */ /* 0x000fea0003c3ffff */
.L_x_1177:
        /* <DEDUP_REMOVED lines=15> */
[----:B------:R-:W-:Y:S01]  /*1ee50*/  IMAD R11, R31, R16, RZ ;  /* 0x000000101f0b7224 */ /* 0x000fe200078e02ff */
[----:B------:R-:W-:Y:S01]  /*1ee60*/  MOV R34, R24 ;  /* 0x0000001800227202 */ /* 0x000fe20000000f00 */
        /* <DEDUP_REMOVED lines=12> */
.L_x_1259:
[----:B------:R-:W-:Y:S05]  /*1ef30*/  BRA.DIV ~URZ, `(.L_x_1224) ;  /* 0x000050f27f007947 */ /* 0x000fea000b800000 */
[----:B------:R3:W4:Y:S04]  /*1ef40*/  SHFL.IDX PT, R24, R19, RZ, 0x181f ;  /* 0x00181fff13187589 */ /* 0x00072800000e0000 */
[----:B------:R3:W1:Y:S04]  /*1ef50*/  SHFL.IDX PT, R21, R61, RZ, 0x181f ;  /* 0x00181fff3d157589 */ /* 0x00066800000e0000 */
[----:B------:R3:W2:Y:S02]  /*1ef60*/  SHFL.IDX PT, R16, R60, RZ, 0x181f ;  /* 0x00181fff3c107589 */ /* 0x0006a400000e0000 */
.L_x_1260:
        /* <DEDUP_REMOVED lines=20> */
[C---:B------:R-:W-:Y:S01]  /*1f0b0*/  IADD3 R10, R69.reuse, 0x40, RZ ;  /* 0x00000040450a7810 */ /* 0x040fe20007ffe0ff */
[----:B------:R-:W-:Y:S01]  /*1f0c0*/  CS2R R110, SRZ ;  /* 0x00000000006e7805 */ /* 0x000fe2000001ff00 */
[-C--:B------:R-:W-:Y:S01]  /*1f0d0*/  ISETP.GE.AND P1, PT, R69, R70.reuse, PT ;  /* 0x000000464500720c */ /* 0x080fe20003f26270 */
[----:B------:R-:W-:Y:S01]  /*1f0e0*/  CS2R R108, SRZ ;  /* 0x00000000006c7805 */ /* 0x000fe2000001ff00 */
[----:B------:R-:W-:Y:S01]  /*1f0f0*/  ISETP.GE.AND P0, PT, R10, R70, PT ;  /* 0x000000460a00720c */ /* 0x000fe20003f06270 */
[----:B------:R-:W-:Y:S01]  /*1f100*/  CS2R R106, SRZ ;  /* 0x00000000006a7805 */ /* 0x000fe2000001ff00 */
[----:B------:R-:W-:Y:S01]  /*1f110*/  CS2R R104, SRZ ;  /* 0x0000000000687805 */ /* 0x000fe2000001ff00 */
[----:B------:R-:W-:Y:S01]  /*1f120*/  CS2R R94, SRZ ;  /* 0x00000000005e7805 */ /* 0x000fe2000001ff00 */
[----:B------:R-:W-:Y:S01]  /*1f130*/  CS2R R92, SRZ ;  /* 0x00000000005c7805 */ /* 0x000fe2000001ff00 */
[----:B------:R-:W-:Y:S01]  /*1f140*/  CS2R R90, SRZ ;  /* 0x00000000005a7805 */ /* 0x000fe2000001ff00 */
[----:B------:R-:W-:-:S05]  /*1f150*/  CS2R R88, SRZ ;  /* 0x0000000000587805 */ /* 0x000fca000001ff00 */
[----:B----4-:R-:W-:Y:S02]  /*1f160*/  @!P1 IMAD.WIDE R22, R69, 0x2, R24 ;  /* 0x0000000245169825 */ /* 0x010fe400078e0218 */
[----:B------:R-:W-:-:S03]  /*1f170*/  @!P0 SHF.R.S32.HI R11, RZ, 0x1f, R10 ;  /* 0x0000001fff0b8819 */ /* 0x000fc6000001140a */
[----:B------:R1:W5:Y:S01]  /*1f180*/  @!P1 LD.E.128 R108, [R22.64] ;  /* 0x00000008166c9980 */ /* 0x000362000c101d00 */
[----:B------:R-:W-:-:S04]  /*1f190*/  @!P0 LEA.HI R11, R11, R10, RZ, 0x3 ;  /* 0x0000000a0b0b8211 */ /* 0x000fc800078f18ff */
[----:B------:R-:W-:-:S05]  /*1f1a0*/  @!P0 LOP3.LUT R11, R11, 0xfffffff8, RZ, 0xc0, !PT ;  /* 0xfffffff80b0b8812 */ /* 0x000fca00078ec0ff */
[----:B------:R-:W-:-:S04]  /*1f1b0*/  @!P0 IMAD.WIDE R24, R11, 0x2, R24 ;  /* 0x000000020b188825 */ /* 0x000fc800078e0218 */
[--C-:B------:R-:W-:Y:S01]  /*1f1c0*/  @!P0 IMAD.WIDE R10, R11, 0x2, R12.reuse ;  /* 0x000000020b0a8825 */ /* 0x100fe200078e020c */
[----:B------:R1:W5:Y:S03]  /*1f1d0*/  @!P0 LD.E.128 R92, [R24.64] ;  /* 0x00000008185c8980 */ /* 0x000366000c101d00 */
[----:B------:R-:W-:Y:S01]  /*1f1e0*/  @!P1 IMAD.WIDE R12, R69, 0x2, R12 ;  /* 0x00000002450c9825 */ /* 0x000fe200078e020c */
[----:B------:R1:W5:Y:S04]  /*1f1f0*/  @!P0 LD.E.128 R88, [R10.64] ;  /* 0x000000080a588980 */ /* 0x000368000c101d00 */
[----:B------:R1:W5:Y:S02]  /*1f200*/  @!P1 LD.E.128 R104, [R12.64] ;  /* 0x000000080c689980 */ /* 0x000364000c101d00 */
.L_x_1226:
[----:B------:R-:W-:Y:S05]  /*1f210*/  BSYNC B0 ;  /* 0x0000000000007941 */ /* 0x000fea0003800000 */
.L_x_1225:
[----:B-1---5:R-:W-:Y:S01]  /*1f220*/  IMAD.MOV.U32 R13, RZ, RZ, R94 ;  /* 0x000000ffff0d7224 */ /* 0x022fe200078e005e */
        /* <DEDUP_REMOVED lines=28> */
.L_x_1261:
        /* <DEDUP_REMOVED lines=24> */
[----:B--2-4-:R-:W-:Y:S02]  /*1f570*/  @!P1 IMAD.WIDE R22, R69, 0x2, R24 ;  /* 0x0000000245169825 */ /* 0x014fe400078e0218 */
        /* <DEDUP_REMOVED lines=10> */
.L_x_1229:
[----:B------:R-:W-:Y:S05]  /*1f620*/  BSYNC B0 ;  /* 0x0000000000007941 */ /* 0x000fea0003800000 */
.L_x_1228:
        /* <DEDUP_REMOVED lines=25> */
[----:B--2---:R1:W2:Y:S02]  /*1f7c0*/  SHFL.IDX PT, R25, R17, 0x2, 0x181f ;  /* 0x00581f0011197f89 */ /* 0x0042a400000e0000 */
.L_x_1262:
[----:B------:R-:W-:Y:S05]  /*1f7d0*/  BRA.DIV ~URZ, `(.L_x_1231) ;  /* 0x00004bf27f007947 */ /* 0x000fea000b800000 */
[----:B----4-:R3:W4:Y:S04]  /*1f7e0*/  SHFL.IDX PT, R24, R19, 0x2, 0x181f ;  /* 0x00581f0013187f89 */ /* 0x01072800000e0000 */
[----:B------:R3:W1:Y:S04]  /*1f7f0*/  SHFL.IDX PT, R21, R61, 0x2, 0x181f ;  /* 0x00581f003d157f89 */ /* 0x00066800000e0000 */
[----:B------:R3:W2:Y:S02]  /*1f800*/  SHFL.IDX PT, R16, R60, 0x2, 0x181f ;  /* 0x00581f003c107f89 */ /* 0x0006a400000e0000 */
.L_x_1263:
        /* <DEDUP_REMOVED lines=11> */
[----:B--2---:R-:W-:-:S06]  /*1f8c0*/  IMAD.MOV.U32 R20, RZ, RZ, R16 ;  /* 0x000000ffff147224 */ /* 0x004fcc00078e0010 */
        /* <DEDUP_REMOVED lines=18> */
[--C-:B-1----:R-:W-:Y:S01]  /*1f9f0*/  @!P0 IMAD.WIDE R10, R10, 0x2, R20.reuse ;  /* 0x000000020a0a8825 */ /* 0x102fe200078e0214 */
[----:B------:R2:W5:Y:S03]  /*1fa00*/  @!P0 LD.E.128 R36, [R24.64] ;  /* 0x0000000818248980 */ /* 0x000566000c101d00 */
[----:B------:R-:W-:Y:S01]  /*1fa10*/  @!P1 IMAD.WIDE R20, R69, 0x2, R20 ;  /* 0x0000000245149825 */ /* 0x000fe200078e0214 */
[----:B------:R2:W5:Y:S04]  /*1fa20*/  @!P0 LD.E.128 R32, [R10.64] ;  /* 0x000000080a208980 */ /* 0x000568000c101d00 */
[----:B------:R2:W5:Y:S02]  /*1fa30*/  @!P1 LD.E.128 R40, [R20.64] ;  /* 0x0000000814289980 */ /* 0x000564000c101d00 */
.L_x_1233:
[----:B------:R-:W-:Y:S05]  /*1fa40*/  BSYNC B0 ;  /* 0x0000000000007941 */ /* 0x000fea0003800000 */
.L_x_1232:
[----:B--2--5:R-:W-:Y:S01]  /*1fa50*/  IMAD.MOV.U32 R13, RZ, RZ, R38 ;  /* 0x000000ffff0d7224 */ /* 0x024fe200078e0026 */
        /* <DEDUP_REMOVED lines=25> */
[----:B-1----:R-:W1:Y:S02]  /*1fbf0*/  SHFL.IDX PT, R17, R17, 0x3, 0x181f ;  /* 0x00781f0011117f89 */ /* 0x002e6400000e0000 */
.L_x_1264:
        /* <DEDUP_REMOVED lines=8> */
[----:B------:R-:W3:Y:S02]  /*1fc80*/  SHFL.IDX PT, R60, R60, 0x3, 0x181f ;  /* 0x00781f003c3c7f89 */ /* 0x000ee400000e0000 */
.L_x_1265:
[----:B------:R-:W-:Y:S01]  /*1fc90*/  IADD3 R18, R18, 0x60, RZ ;  /* 0x0000006012127810 */ /* 0x000fe20007ffe0ff */
[----:B------:R-:W-:Y:S01]  /*1fca0*/  BSSY B0, `(.L_x_1236) ;  /* 0x0000020000007945 */ /* 0x000fe20003800000 */
[----:B------:R-:W-:Y:S01]  /*1fcb0*/  CS2R R28, SRZ ;  /* 0x00000000001c7805 */ /* 0x000fe2000001ff00 */
[----:B------:R-:W-:Y:S01]  /*1fcc0*/  CS2R R26, SRZ ;  /* 0x00000000001a7805 */ /* 0x000fe2000001ff00 */
[----:B------:R-:W-:Y:S01]  /*1fcd0*/  ISETP.GE.AND P0, PT, R18, R15, PT ;  /* 0x0000000f1200720c */ /* 0x000fe20003f06270 */
[----:B----4-:R-:W-:Y:S01]  /*1fce0*/  CS2R R24, SRZ ;  /* 0x0000000000187805 */ /* 0x010fe2000001ff00 */
[----:B------:R-:W-:Y:S01]  /*1fcf0*/  CS2R R22, SRZ ;  /* 0x0000000000167805 */ /* 0x000fe2000001ff00 */
[----:B------:R-:W-:Y:S01]  /*1fd00*/  CS2R R20, SRZ ;  /* 0x0000000000147805 */ /* 0x000fe2000001ff00 */
[----:B--2---:R-:W-:Y:S01]  /*1fd10*/  CS2R R18, SRZ ;  /* 0x0000000000127805 */ /* 0x004fe2000001ff00 */
[----:B------:R-:W-:-:S08]  /*1fd20*/  CS2R R16, SRZ ;  /* 0x0000000000107805 */ /* 0x000fd0000001ff00 */
        /* <DEDUP_REMOVED lines=12> */
[----:B------:R-:W-:Y:S02]  /*1fdf0*/  @!P1 IMAD.WIDE R12, R69, 0x2, R62 ;  /* 0x00000002450c9825 */ /* 0x000fe400078e023e */
[----:B------:R-:W-:-:S03]  /*1fe00*/  @!P0 SHF.R.S32.HI R10, RZ, 0x1f, R11 ;  /* 0x0000001fff0a8819 */ /* 0x000fc6000001140b */
[----:B------:R2:W5:Y:S01]  /*1fe10*/  @!P1 LD.E.128 R24, [R12.64] ;  /* 0x000000080c189980 */ /* 0x000562000c101d00 */
[----:B------:R-:W-:-:S04]  /*1fe20*/  @!P0 LEA.HI R10, R10, R11, RZ, 0x3 ;  /* 0x0000000b0a0a8211 */ /* 0x000fc800078f18ff */
[----:B------:R-:W-:-:S05]  /*1fe30*/  @!P0 LOP3.LUT R10, R10, 0xfffffff8, RZ, 0xc0, !PT ;  /* 0xfffffff80a0a8812 */ /* 0x000fca00078ec0ff */
[----:B------:R-:W-:-:S04]  /*1fe40*/  @!P0 IMAD.WIDE R62, R10, 0x2, R62 ;  /* 0x000000020a3e8825 */ /* 0x000fc800078e023e */
[--C-:B-1-3--:R-:W-:Y:S01]  /*1fe50*/  @!P0 IMAD.WIDE R10, R10, 0x2, R60.reuse ;  /* 0x000000020a0a8825 */ /* 0x10afe200078e023c */
[----:B------:R2:W5:Y:S03]  /*1fe60*/  @!P0 LD.E.128 R28, [R62.64] ;  /* 0x000000083e1c8980 */ /* 0x000566000c101d00 */
[----:B------:R-:W-:Y:S01]  /*1fe70*/  @!P1 IMAD.WIDE R60, R69, 0x2, R60 ;  /* 0x00000002453c9825 */ /* 0x000fe200078e023c */
[----:B------:R2:W5:Y:S04]  /*1fe80*/  @!P0 LD.E.128 R20, [R10.64] ;  /* 0x000000080a148980 */ /* 0x000568000c101d00 */
[----:B------:R2:W5:Y:S02]  /*1fe90*/  @!P1 LD.E.128 R16, [R60.64] ;  /* 0x000000083c109980 */ /* 0x000564000c101d00 */
.L_x_1237:
[----:B------:R-:W-:Y:S05]  /*1fea0*/  BSYNC B0 ;  /* 0x0000000000007941 */ /* 0x000fea0003800000 */
.L_x_1236:
[----:B--2---:R-:W-:Y:S01]  /*1feb0*/  IADD3 R13, R9, -c[0x0][0x20], RZ ;  /* 0x80000800090d7a10 */ /* 0x004fe20007ffe0ff */
[----:B------:R-:W-:-:S04]  /*1fec0*/  DEPBAR.LE SB0, 0x1 ;  /* 0x000080400000791a */ /* 0x000fc80000000000 */
[----:B-1-3--:R-:W2:Y:S04]  /*1fed0*/  LDL.64 R60, [R13+0x20] ;  /* 0x000020000d3c7983 */ /* 0x00aea80000100a00 */
[----:B------:R-:W3:Y:S01]  /*1fee0*/  LDL.64 R102, [R13+0x28] ;  /* 0x000028000d667983 */ /* 0x000ee20000100a00 */
[----:B------:R-:W-:Y:S03]  /*1fef0*/  WARPSYNC 0xffffffff ;  /* 0xffffffff00007948 */ /* 0x000fe60003800000 */
[----:B------:R-:W-:Y:S06]  /*1ff00*/  BAR.SYNC.DEFER_BLOCKING 0x0 ;  /* 0x0000000000007b1d */ /* 0x000fec0000010000 */
[----:B--2---:R1:W2:Y:S04]  /*1ff10*/  LD.E R96, [R60.64] ;  /* 0x000000083c607980 */ /* 0x0042a8000c101900 */
[----:B---3--:R-:W5:Y:S02]  /*1ff20*/  LD.E.64 R102, [R102.64] ;  /* 0x0000000866667980 */ /* 0x008f64000c101b00 */
[----:B-----5:R-:W-:Y:S01]  /*1ff30*/  IMAD.MOV.U32 R12, RZ, RZ, R30 ;  /* 0x000000ffff0c7224 */ /* 0x020fe200078e001e */
[----:B------:R-:W-:Y:S01]  /*1ff40*/  BSSY B1, `(.L_x_1238) ;  /* 0x00000f5000017945 */ /* 0x000fe20003800000 */
[----:B------:R-:W-:-:S02]  /*1ff50*/  IMAD.MOV.U32 R11, RZ, RZ, R31 ;  /* 0x000000ffff0b7224 */ /* 0x000fc400078e001f */
[----:B------:R-:W-:Y:S02]  /*1ff60*/  IMAD.MOV.U32 R10, RZ, RZ, R28 ;  /* 0x000000ffff0a7224 */ /* 0x000fe400078e001c */
[----:B------:R-:W-:Y:S01]  /*1ff70*/  IMAD.MOV.U32 R9, RZ, RZ, R29 ;  /* 0x000000ffff097224 */ /* 0x000fe200078e001d */
[----:B------:R-:W-:Y:S01]  /*1ff80*/  PRMT R63, R11, 0x5410, R12 ;  /* 0x000054100b3f7816 */ /* 0x000fe2000000000c */
[----:B------:R-:W-:Y:S01]  /*1ff90*/  IMAD.MOV.U32 R11, RZ, RZ, R27 ;  /* 0x000000ffff0b7224 */ /* 0x000fe200078e001b */
[----:B------:R-:W-:Y:S02]  /*1ffa0*/  MOV R12, R26 ;  /* 0x0000001a000c7202 */ /* 0x000fe40000000f00 */
[----:B------:R-:W-:Y:S01]  /*1ffb0*/  PRMT R62, R9, 0x5410, R10 ;  /* 0x00005410093e7816 */ /* 0x000fe2000000000a */
[----:B------:R-:W-:Y:S01]  /*1ffc0*/  IMAD.MOV.U32 R10, RZ, RZ, R24 ;  /* 0x000000ffff0a7224 */ /* 0x000fe200078e0018 */
[----:B------:R-:W-:Y:S01]  /*1ffd0*/  PRMT R82, R11, 0x5410, R12 ;  /* 0x000054100b527816 */ /* 0x000fe2000000000c */
[----:B------:R-:W-:-:S02]  /*1ffe0*/  IMAD.MOV.U32 R9, RZ, RZ, R25 ;  /* 0x000000ffff097224 */ /* 0x000fc400078e0019 */
[----:B------:R-:W-:Y:S02]  /*1fff0*/  IMAD.MOV.U32 R11, RZ, RZ, R23 ;  /* 0x000000ffff0b7224 */ /* 0x000fe400078e0017 */
[----:B------:R-:W-:Y:S01]  /*20000*/  IMAD.MOV.U32 R12, RZ, RZ, R18 ;  /* 0x000000ffff0c7224 */ /* 0x000fe200078e0012 */
[----:B------:R-:W-:Y:S01]  /*20010*/  PRMT R80, R9, 0x5410, R10 ;  /* 0x0000541009507816 */ /* 0x000fe2000000000a */
[----:B------:R-:W-:Y:S01]  /*20020*/  IMAD.MOV.U32 R10, RZ, RZ, R20 ;  /* 0x000000ffff0a7224 */ /* 0x000fe200078e0014 */
[----:B------:R-:W-:-:S04]  /*20030*/  MOV R9, R22 ;  /* 0x0000001600097202 */ /* 0x000fc80000000f00 */
[----:B-1----:R-:W-:Y:S01]  /*20040*/  PRMT R61, R11, 0x5410, R9 ;  /* 0x000054100b3d7816 */ /* 0x002fe20000000009 */
[----:B------:R-:W-:Y:S01]  /*20050*/  IMAD.MOV.U32 R11, RZ, RZ, R19 ;  /* 0x000000ffff0b7224 */ /* 0x000fe200078e0013 */
[----:B------:R-:W-:-:S04]  /*20060*/  MOV R9, R21 ;  /* 0x0000001500097202 */ /* 0x000fc80000000f00 */
[----:B------:R-:W-:Y:S01]  /*20070*/  PRMT R60, R9, 0x5410, R10 ;  /* 0x00005410093c7816 */ /* 0x000fe2000000000a */
[----:B------:R-:W-:Y:S01]  /*20080*/  IMAD.MOV.U32 R9, RZ, RZ, R17 ;  /* 0x000000ffff097224 */ /* 0x000fe200078e0011 */
[----:B------:R-:W-:Y:S02]  /*20090*/  MOV R10, R16 ;  /* 0x00000010000a7202 */ /* 0x000fe40000000f00 */
[----:B------:R-:W-:Y:S02]  /*200a0*/  PRMT R76, R11, 0x5410, R12 ;  /* 0x000054100b4c7816 */ /* 0x000fe4000000000c */
[----:B------:R-:W-:Y:S01]  /*200b0*/  PRMT R71, R9, 0x5410, R10 ;  /* 0x0000541009477816 */ /* 0x000fe2000000000a */
[----:B--2---:R-:W-:-:S05]  /*200c0*/  IMAD R96, R96, -0x80, R15 ;  /* 0xffffff8060607824 */ /* 0x004fca00078e020f */
[----:B------:R-:W-:-:S04]  /*200d0*/  IMNMX R96, R96, 0x80, PT ;  /* 0x0000008060607817 */ /* 0x000fc80003800200 */
[----:B------:R-:W-:-:S13]  /*200e0*/  ISETP.GE.AND P0, PT, R97, R96, PT ;  /* 0x000000606100720c */ /* 0x000fda0003f06270 */
[----:B------:R-:W-:Y:S05]  /*200f0*/  @P0 BRA `(.L_x_1239) ;  /* 0x00000d9000000947 */ /* 0x000fea0003800000 */
[----:B------:R-:W-:Y:S01]  /*20100*/  ISETP.GE.AND P0, PT, R69, R70, PT ;  /* 0x000000464500720c */ /* 0x000fe20003f06270 */
[----:B------:R-:W-:Y:S01]  /*20110*/  IMAD.SHL.U32 R130, R97, 0x40, RZ ;  /* 0x0000004061827824 */ /* 0x000fe200078e00ff */
[----:B------:R-:W-:Y:S01]  /*20120*/  SHF.R.S32.HI R9, RZ, 0x1f, R8 ;  /* 0x0000001fff097819 */ /* 0x000fe20000011408 */
[----:B------:R-:W-:Y:S03]  /*20130*/  BSSY B0, `(.L_x_1240) ;  /* 0x0000069000007945 */ /* 0x000fe60003800000 */
[----:B------:R-:W-:Y:S02]  /*20140*/  LEA.HI R128, R9, R8, RZ, 0x6 ;  /* 0x0000000809807211 */ /* 0x000fe400078f30ff */
[----:B------:R-:W-:-:S03]  /*20150*/  LOP3.LUT R130, R130, 0x1c0, RZ, 0xc0, !PT ;  /* 0x000001c082827812 */ /* 0x000fc600078ec0ff */
[----:B------:R-:W-:-:S05]  /*20160*/  IMAD.SHL.U32 R128, R128, 0x8, RZ ;  /* 0x0000000880807824 */ /* 0x000fca00078e00ff */
[----:B------:R-:W-:Y:S01]  /*20170*/  LOP3.LUT R128, R128, 0xfffffe00, RZ, 0xc0, !PT ;  /* 0xfffffe0080807812 */ /* 0x000fe200078ec0ff */
[----:B------:R-:W-:Y:S05]  /*20180*/  @P0 BRA `(.L_x_1241) ;  /* 0x0000063000000947 */ /* 0x000fea0003800000 */
[----:B------:R-:W-:Y:S02]  /*20190*/  LEA.HI R13, R70, R83, RZ, 0x1d ;  /* 0x00000053460d7211 */ /* 0x000fe400078fe8ff */
[----:B------:R-:W-:Y:S02]  /*201a0*/  SHF.R.U32.HI R9, RZ, 0x3, R130 ;  /* 0x00000003ff097819 */ /* 0x000fe40000011682 */
[----:B------:R-:W-:Y:S02]  /*201b0*/  SHF.R.S32.HI R8, RZ, 0x1f, R13 ;  /* 0x0000001fff087819 */ /* 0x000fe4000001140d */
[----:B------:R-:W-:Y:S02]  /*201c0*/  LOP3.LUT R10, R130, 0x38, R69, 0xf8, !PT ;  /* 0x00000038820a7812 */ /* 0x000fe400078ef845 */
[----:B------:R-:W-:Y:S02]  /*201d0*/  SHF.L.U32 R11, R13, 0x3, RZ ;  /* 0x000000030d0b7819 */ /* 0x000fe400000006ff */
[----:B------:R-:W-:-:S02]  /*201e0*/  LEA.HI R8, R8, R13, RZ, 0x3 ;  /* 0x0000000d08087211 */ /* 0x000fc400078f18ff */
[-C--:B------:R-:W-:Y:S02]  /*201f0*/  LOP3.LUT R151, R10, R9.reuse, RZ, 0x3c, !PT ;  /* 0x000000090a977212 */ /* 0x080fe400078e3cff */
[----:B------:R-:W-:Y:S02]  /*20200*/  LOP3.LUT R10, R130, 0x38, R11, 0xf8, !PT ;  /* 0x00000038820a7812 */ /* 0x000fe400078ef80b */
[----:B------:R-:W-:Y:S02]  /*20210*/  SHF.L.U32 R8, R8, 0xa, RZ ;  /* 0x0000000a08087819 */ /* 0x000fe400000006ff */
[----:B------:R-:W-:Y:S02]  /*20220*/  LOP3.LUT R9, R10, R9, RZ, 0x3c, !PT ;  /* 0x000000090a097212 */ /* 0x000fe400078e3cff */
[----:B------:R-:W-:Y:S02]  /*20230*/  LOP3.LUT R8, R8, 0xffffe000, RZ, 0xc0, !PT ;  /* 0xffffe00008087812 */ /* 0x000fe400078ec0ff */
[----:B------:R-:W-:-:S02]  /*20240*/  IADD3 R151, R128, R151, RZ ;  /* 0x0000009780977210 */ /* 0x000fc40007ffe0ff */
[----:B------:R-:W-:-:S03]  /*20250*/  IADD3 R9, R9, R8, R128 ;  /* 0x0000000809097210 */ /* 0x000fc60007ffe080 */
[----:B------:R-:W-:-:S04]  /*20260*/  IMAD.WIDE.U32 R150, R151, 0x2, R102 ;  /* 0x0000000297967825 */ /* 0x000fc800078e0066 */
[----:B------:R-:W-:Y:S01]  /*20270*/  IMAD.WIDE.U32 R148, R9, 0x2, R102 ;  /* 0x0000000209947825 */ /* 0x000fe200078e0066 */
[----:B------:R-:W2:Y:S04]  /*20280*/  LD.E.128 R12, [R150.64] ;  /* 0x00000008960c7980 */ /* 0x000ea8000c101d00 */
[----:B------:R-:W3:Y:S01]  /*20290*/  LD.E.128 R8, [R148.64] ;  /* 0x0000000894087980 */ /* 0x000ee2000c101d00 */
[----:B------:R-:W-:Y:S01]  /*202a0*/  HADD2.F32 R140, -RZ, R129.H0_H0 ;  /* 0x20000081ff8c7230 */ /* 0x000fe20000004100 */
[--C-:B------:R-:W-:Y:S01]  /*202b0*/  SHF.R.U64 R104, R104, 0x10, R105.reuse ;  /* 0x0000001068687819 */ /* 0x100fe20000001269 */
[----:B------:R-:W-:Y:S01]  /*202c0*/  HADD2.F32 R138, -RZ, R132.H0_H0 ;  /* 0x20000084ff8a7230 */ /* 0x000fe20000004100 */
[----:B------:R-:W-:Y:S01]  /*202d0*/  SHF.R.U32.HI R134, RZ, 0x10, R105 ;  /* 0x00000010ff867819 */ /* 0x000fe20000011669 */
[----:B------:R-:W-:Y:S01]  /*202e0*/  HADD2.F32 R146, -RZ, R131.H0_H0 ;  /* 0x20000083ff927230 */ /* 0x000fe20000004100 */
[--C-:B------:R-:W-:Y:S01]  /*202f0*/  SHF.R.U64 R105, R110, 0x10, R111.reuse ;  /* 0x000000106e697819 */ /* 0x100fe2000000126f */
[----:B------:R-:W-:Y:S01]  /*20300*/  HADD2.F32 R129, -RZ, R129.H1_H1 ;  /* 0x30000081ff817230 */ /* 0x000fe20000004100 */
[----:B------:R-:W-:Y:S01]  /*20310*/  SHF.R.U32.HI R110, RZ, 0x10, R111 ;  /* 0x00000010ff6e7819 */ /* 0x000fe2000001166f */
[----:B------:R-:W-:Y:S01]  /*20320*/  HADD2.F32 R134, -RZ, R134.H0_H0 ;  /* 0x20000086ff867230 */ /* 0x000fe20000004100 */
        /* <DEDUP_REMOVED lines=9> */
[--C-:B--2---:R-:W-:Y:S02]  /*203c0*/  HADD2.F32 R111, -RZ, R13.reuse.H0_H0 ;  /* 0x2000000dff6f7230 */ /* 0x104fe40000004100 */
[----:B------:R-:W-:Y:S02]  /*203d0*/  HADD2.F32 R135, -RZ, R13.H1_H1 ;  /* 0x3000000dff877230 */ /* 0x000fe40000004100 */
[--C-:B---3--:R-:W-:Y:S02]  /*203e0*/  HADD2.F32 R139, -RZ, R9.reuse.H0_H0 ;  /* 0x20000009ff8b7230 */ /* 0x108fe40000004100 */
[--C-:B------:R-:W-:Y:S02]  /*203f0*/  HADD2.F32 R142, -RZ, R8.reuse.H0_H0 ;  /* 0x20000008ff8e7230 */ /* 0x100fe40000004100 */
[----:B------:R-:W-:Y:S01]  /*20400*/  HADD2.F32 R144, -RZ, R8.H1_H1 ;  /* 0x30000008ff907230 */ /* 0x000fe20000004100 */
[C---:B------:R-:W-:Y:S01]  /*20410*/  FMUL.FTZ R8, R139.reuse, R140 ;  /* 0x0000008c8b087220 */ /* 0x040fe20000410000 */
[----:B------:R-:W-:Y:S01]  /*20420*/  HADD2.F32 R141, -RZ, R9.H1_H1 ;  /* 0x30000009ff8d7230 */ /* 0x000fe20000004100 */
[-C--:B------:R-:W-:Y:S01]  /*20430*/  FMUL.FTZ R139, R139, R138.reuse ;  /* 0x0000008a8b8b7220 */ /* 0x080fe20000410000 */
[----:B------:R-:W-:Y:S01]  /*20440*/  HADD2.F32 R9, -RZ, R11.H0_H0 ;  /* 0x2000000bff097230 */ /* 0x000fe20000004100 */
[----:B------:R-:W-:Y:S01]  /*20450*/  FFMA.FTZ R8, R111, R138, -R8 ;  /* 0x0000008a6f087223 */ /* 0x000fe20000010808 */
[----:B------:R-:W-:Y:S01]  /*20460*/  HADD2.F32 R138, -RZ, R109.H0_H0 ;  /* 0x2000006dff8a7230 */ /* 0x000fe20000004100 */
[----:B------:R-:W-:Y:S01]  /*20470*/  FMUL.FTZ R109, R141, R134 ;  /* 0x000000868d6d7220 */ /* 0x000fe20000410000 */
[----:B------:R-:W-:Y:S01]  /*20480*/  HADD2.F32 R13, -RZ, R15.H0_H0 ;  /* 0x2000000fff0d7230 */ /* 0x000fe20000004100 */
[----:B------:R-:W-:Y:S01]  /*20490*/  FFMA.FTZ R139, R111, R140, R139 ;  /* 0x0000008c6f8b7223 */ /* 0x000fe2000001008b */
[----:B------:R-:W-:Y:S01]  /*204a0*/  HADD2.F32 R140, -RZ, R133.H0_H0 ;  /* 0x20000085ff8c7230 */ /* 0x000fe20000004100 */
[-C--:B------:R-:W-:Y:S01]  /*204b0*/  FFMA.FTZ R111, R135, R138.reuse, -R109 ;  /* 0x0000008a876f7223 */ /* 0x080fe2000001086d */
[----:B------:R-:W-:Y:S01]  /*204c0*/  HADD2.F32 R11, -RZ, R11.H1_H1 ;  /* 0x3000000bff0b7230 */ /* 0x000fe20000004100 */
[----:B------:R-:W-:Y:S01]  /*204d0*/  FMUL.FTZ R141, R141, R138 ;  /* 0x0000008a8d8d7220 */ /* 0x000fe20000410000 */
[----:B------:R-:W-:Y:S01]  /*204e0*/  HADD2.F32 R138, -RZ, R107.H0_H0 ;  /* 0x2000006bff8a7230 */ /* 0x000fe20000004100 */
[C---:B------:R-:W-:Y:S01]  /*204f0*/  FMUL.FTZ R109, R9.reuse, R146 ;  /* 0x00000092096d7220 */ /* 0x040fe20000410000 */
[----:B------:R-:W-:Y:S01]  /*20500*/  HADD2.F32 R15, -RZ, R15.H1_H1 ;  /* 0x3000000fff0f7230 */ /* 0x000fe20000004100 */
[-C--:B------:R-:W-:Y:S01]  /*20510*/  FMUL.FTZ R9, R9, R140.reuse ;  /* 0x0000008c09097220 */ /* 0x080fe20000410000 */
[----:B------:R-:W-:Y:S01]  /*20520*/  HADD2.F32 R143, -RZ, R10.H0_H0 ;  /* 0x2000000aff8f7230 */ /* 0x000fe20000004100 */
[C---:B------:R-:W-:Y:S01]  /*20530*/  FFMA.FTZ R109, R13.reuse, R140, -R109 ;  /* 0x0000008c0d6d7223 */ /* 0x040fe2000001086d */
[----:B------:R-:W-:Y:S01]  /*20540*/  HADD2.F32 R136, -RZ, R12.H0_H0 ;  /* 0x2000000cff887230 */ /* 0x000fe20000004100 */
[----:B------:R-:W-:Y:S01]  /*20550*/  FFMA.FTZ R146, R13, R146, R9 ;  /* 0x000000920d927223 */ /* 0x000fe20000010009 */
[----:B------:R-:W-:Y:S01]  /*20560*/  HADD2.F32 R13, -RZ, R132.H1_H1 ;  /* 0x30000084ff0d7230 */ /* 0x000fe20000004100 */
[C---:B------:R-:W-:Y:S01]  /*20570*/  FMUL.FTZ R9, R11.reuse, R138 ;  /* 0x0000008a0b097220 */ /* 0x040fe20000410000 */
[----:B------:R-:W-:Y:S01]  /*20580*/  HADD2.F32 R133, -RZ, R133.H1_H1 ;  /* 0x30000085ff857230 */ /* 0x000fe20000004100 */
[-C--:B------:R-:W-:Y:S01]  /*20590*/  FMUL.FTZ R11, R11, R110.reuse ;  /* 0x0000006e0b0b7220 */ /* 0x080fe20000410000 */
[----:B------:R-:W-:Y:S01]  /*205a0*/  HADD2.F32 R137, -RZ, R12.H1_H1 ;  /* 0x3000000cff897230 */ /* 0x000fe20000004100 */
[C---:B------:R-:W-:Y:S01]  /*205b0*/  FFMA.FTZ R110, R15.reuse, R110, -R9 ;  /* 0x0000006e0f6e7223 */ /* 0x040fe20000010809 */
[----:B------:R-:W-:Y:S01]  /*205c0*/  HADD2.F32 R12, -RZ, R14.H0_H0 ;  /* 0x2000000eff0c7230 */ /* 0x000fe20000004100 */
[----:B------:R-:W-:Y:S01]  /*205d0*/  FMUL.FTZ R9, R142, R129 ;  /* 0x000000818e097220 */ /* 0x000fe20000410000 */
[----:B------:R-:W-:Y:S01]  /*205e0*/  HADD2.F32 R10, -RZ, R10.H1_H1 ;  /* 0x3000000aff0a7230 */ /* 0x000fe20000004100 */
[----:B------:R-:W-:Y:S01]  /*205f0*/  FFMA.FTZ R11, R15, R138, R11 ;  /* 0x0000008a0f0b7223 */ /* 0x000fe2000001000b */
[----:B------:R-:W-:Y:S01]  /*20600*/  HADD2.F32 R14, -RZ, R14.H1_H1 ;  /* 0x3000000eff0e7230 */ /* 0x000fe20000004100 */
[----:B------:R-:W-:-:S02]  /*20610*/  FMUL.FTZ R15, R143, R131 ;  /* 0x000000838f0f7220 */ /* 0x000fc40000410000 */
[----:B------:R-:W-:Y:S01]  /*20620*/  FFMA.FTZ R107, R136, R13, -R9 ;  /* 0x0000000d886b7223 */ /* 0x000fe20000010809 */
[----:B------:R-:W-:Y:S01]  /*20630*/  HADD2.F32 R9, -RZ, R106.H0_H0 ;  /* 0x2000006aff097230 */ /* 0x000fe20000004100 */
[-C--:B------:R-:W-:Y:S01]  /*20640*/  FMUL.FTZ R143, R143, R133.reuse ;  /* 0x000000858f8f7220 */ /* 0x080fe20000410000 */
[----:B------:R-:W-:Y:S01]  /*20650*/  F2FP.PACK_AB R11, R11, R146 ;  /* 0x000000920b0b723e */ /* 0x000fe200000000ff */
[C---:B------:R-:W-:Y:S02]  /*20660*/  FFMA.FTZ R133, R12.reuse, R133, -R15 ;  /* 0x000000850c857223 */ /* 0x040fe4000001080f */
[----:B------:R-:W-:Y:S02]  /*20670*/  FFMA.FTZ R143, R12, R131, R143 ;  /* 0x000000830c8f7223 */ /* 0x000fe4000001008f */
[----:B------:R-:W-:Y:S02]  /*20680*/  FMUL.FTZ R12, R144, R104 ;  /* 0x00000068900c7220 */ /* 0x000fe40000410000 */
[----:B------:R-:W-:-:S02]  /*20690*/  FMUL.FTZ R142, R142, R13 ;  /* 0x0000000d8e8e7220 */ /* 0x000fc40000410000 */
[-C--:B------:R-:W-:Y:S02]  /*206a0*/  FMUL.FTZ R144, R144, R108.reuse ;  /* 0x0000006c90907220 */ /* 0x080fe40000410000 */
[C---:B------:R-:W-:Y:S02]  /*206b0*/  FMUL.FTZ R15, R10.reuse, R9 ;  /* 0x000000090a0f7220 */ /* 0x040fe40000410000 */
[-C--:B------:R-:W-:Y:S02]  /*206c0*/  FMUL.FTZ R13, R10, R105.reuse ;  /* 0x000000690a0d7220 */ /* 0x080fe40000410000 */
[C---:B------:R-:W-:Y:S02]  /*206d0*/  FFMA.FTZ R12, R137.reuse, R108, -R12 ;  /* 0x0000006c890c7223 */ /* 0x040fe4000001080c */
[----:B------:R-:W-:Y:S02]  /*206e0*/  FFMA.FTZ R137, R137, R104, R144 ;  /* 0x0000006889897223 */ /* 0x000fe40000010090 */
[----:B------:R-:W-:Y:S01]  /*206f0*/  FFMA.FTZ R10, R14, R105, -R15 ;  /* 0x000000690e0a7223 */ /* 0x000fe2000001080f */
[----:B------:R-:W-:Y:S01]  /*20700*/  F2FP.PACK_AB R15, R110, R109 ;  /* 0x0000006d6e0f723e */ /* 0x000fe200000000ff */
[----:B------:R-:W-:Y:S01]  /*20710*/  FFMA.FTZ R134, R135, R134, R141 ;  /* 0x0000008687867223 */ /* 0x000fe2000001008d */
[----:B------:R-:W-:Y:S01]  /*20720*/  F2FP.PACK_AB R12, R12, R107 ;  /* 0x0000006b0c0c723e */ /* 0x000fe200000000ff */
[----:B------:R-:W-:-:S02]  /*20730*/  FFMA.FTZ R142, R136, R129, R142 ;  /* 0x00000081888e7223 */ /* 0x000fc4000001008e */
[----:B------:R-:W-:Y:S01]  /*20740*/  FFMA.FTZ R104, R14, R9, R13 ;  /* 0x000000090e687223 */ /* 0x000fe2000001000d */
[----:B------:R-:W-:Y:S02]  /*20750*/  F2FP.PACK_AB R13, R111, R8 ;  /* 0x000000086f0d723e */ /* 0x000fe400000000ff */
[----:B------:R-:W-:Y:S02]  /*20760*/  F2FP.PACK_AB R14, R10, R133 ;  /* 0x000000850a0e723e */ /* 0x000fe400000000ff */
[----:B------:R-:W-:Y:S02]  /*20770*/  F2FP.PACK_AB R9, R134, R139 ;  /* 0x0000008b8609723e */ /* 0x000fe400000000ff */
[----:B------:R-:W-:Y:S01]  /*20780*/  F2FP.PACK_AB R8, R137, R142 ;  /* 0x0000008e8908723e */ /* 0x000fe200000000ff */
[----:B------:R1:W-:Y:S01]  /*20790*/  ST.E.128 [R150.64], R12 ;  /* 0x0000000c96007985 */ /* 0x0003e2000c101d08 */
[----:B------:R-:W-:-:S05]  /*207a0*/  F2FP.PACK_AB R10, R104, R143 ;  /* 0x0000008f680a723e */ /* 0x000fca00000000ff */
[----:B------:R1:W-:Y:S02]  /*207b0*/  ST.E.128 [R148.64], R8 ;  /* 0x0000000894007985 */ /* 0x0003e4000c101d08 */
.L_x_1241:
[----:B------:R-:W-:Y:S05]  /*207c0*/  BSYNC B0 ;  /* 0x0000000000007941 */ /* 0x000fea0003800000 */
.L_x_1240:
[----:B-1----:R-:W-:-:S04]  /*207d0*/  IADD3 R9, R69, 0x40, RZ ;  /* 0x0000004045097810 */ /* 0x002fc80007ffe0ff */
[----:B------:R-:W-:-:S13]  /*207e0*/  ISETP.GE.AND P0, PT, R9, R70, PT ;  /* 0x000000460900720c */ /* 0x000fda0003f06270 */
[----:B------:R-:W-:Y:S05]  /*207f0*/  @P0 BRA `(.L_x_1239) ;  /* 0x0000069000000947 */ /* 0x000fea0003800000 */
[----:B------:R-:W-:-:S04]  /*20800*/  SHF.R.S32.HI R10, RZ, 0x1f, R9 ;  /* 0x0000001fff0a7819 */ /* 0x000fc80000011409 */
[CC--:B------:R-:W-:Y:S02]  /*20810*/  LEA.HI R11, R10.reuse, R9.reuse, RZ, 0x3 ;  /* 0x000000090a0b7211 */ /* 0x0c0fe400078f18ff */
[----:B------:R-:W-:Y:S02]  /*20820*/  LEA.HI R10, R10, R9, RZ, 0x6 ;  /* 0x000000090a0a7211 */ /* 0x000fe400078f30ff */
[--C-:B------:R-:W-:Y:S02]  /*20830*/  SHF.R.S32.HI R13, RZ, 0x3, R11.reuse ;  /* 0x00000003ff0d7819 */ /* 0x100fe4000001140b */
[----:B------:R-:W-:Y:S02]  /*20840*/  LOP3.LUT R12, R130, 0x38, R11, 0xf8, !PT ;  /* 0x00000038820c7812 */ /* 0x000fe400078ef80b */
[----:B------:R-:W-:Y:S02]  /*20850*/  LEA.HI R13, R70, R13, RZ, 0x1d ;  /* 0x0000000d460d7211 */ /* 0x000fe400078fe8ff */
[----:B------:R-:W-:-:S02]  /*20860*/  SHF.R.U32.HI R9, RZ, 0x3, R130 ;  /* 0x00000003ff097819 */ /* 0x000fc40000011682 */
[----:B------:R-:W-:Y:S02]  /*20870*/  SHF.R.S32.HI R8, RZ, 0x1f, R13 ;  /* 0x0000001fff087819 */ /* 0x000fe4000001140d */
[----:B------:R-:W-:Y:S02]  /*20880*/  SHF.L.U32 R11, R13, 0x3, RZ ;  /* 0x000000030d0b7819 */ /* 0x000fe400000006ff */
[----:B------:R-:W-:Y:S02]  /*20890*/  LEA.HI R8, R8, R13, RZ, 0x3 ;  /* 0x0000000d08087211 */ /* 0x000fe400078f18ff */
[----:B------:R-:W-:Y:S02]  /*208a0*/  LOP3.LUT R130, R130, 0x38, R11, 0xf8, !PT ;  /* 0x0000003882827812 */ /* 0x000fe400078ef80b */
[----:B------:R-:W-:Y:S02]  /*208b0*/  SHF.L.U32 R8, R8, 0xa, RZ ;  /* 0x0000000a08087819 */ /* 0x000fe400000006ff */
[----:B------:R-:W-:-:S02]  /*208c0*/  LOP3.LUT R15, R12, R9, RZ, 0x3c, !PT ;  /* 0x000000090c0f7212 */ /* 0x000fc400078e3cff */
[----:B------:R-:W-:Y:S02]  /*208d0*/  SHF.L.U32 R10, R10, 0x7, RZ ;  /* 0x000000070a0a7819 */ /* 0x000fe400000006ff */
[----:B------:R-:W-:Y:S02]  /*208e0*/  LOP3.LUT R9, R130, R9, RZ, 0x3c, !PT ;  /* 0x0000000982097212 */ /* 0x000fe400078e3cff */
[----:B------:R-:W-:Y:S02]  /*208f0*/  LOP3.LUT R8, R8, 0xffffe000, RZ, 0xc0, !PT ;  /* 0xffffe00008087812 */ /* 0x000fe400078ec0ff */
[----:B------:R-:W-:Y:S02]  /*20900*/  LOP3.LUT R10, R10, 0xffffe000, RZ, 0xc0, !PT ;  /* 0xffffe0000a0a7812 */ /* 0x000fe400078ec0ff */
[--C-:B------:R-:W-:Y:S02]  /*20910*/  IADD3 R9, R9, R8, R128.reuse ;  /* 0x0000000809097210 */ /* 0x100fe40007ffe080 */
        /* <DEDUP_REMOVED lines=8> */
[----:B------:R-:W-:Y:S02]  /*209a0*/  SHF.R.U32.HI R104, RZ, 0x10, R89 ;  /* 0x00000010ff687819 */ /* 0x000fe40000011659 */
[----:B------:R-:W-:-:S02]  /*209b0*/  SHF.R.U64 R89, R94, 0x10, R95 ;  /* 0x000000105e597819 */ /* 0x000fc4000000125f */
[----:B------:R-:W-:Y:S02]  /*209c0*/  SHF.R.U32.HI R94, RZ, 0x10, R95 ;  /* 0x00000010ff5e7819 */ /* 0x000fe4000001165f */
[--C-:B------:R-:W-:Y:S01]  /*209d0*/  SHF.R.U64 R92, R92, 0x10, R93.reuse ;  /* 0x000000105c5c7819 */ /* 0x100fe2000000125d */
[----:B------:R-:W-:Y:S01]  /*209e0*/  HADD2.F32 R104, -RZ, R104.H0_H0 ;  /* 0x20000068ff687230 */ /* 0x000fe20000004100 */
[----:B------:R-:W-:Y:S01]  /*209f0*/  SHF.R.U32.HI R93, RZ, 0x10, R93 ;  /* 0x00000010ff5d7819 */ /* 0x000fe2000001165d */
[--C-:B------:R-:W-:Y:S01]  /*20a00*/  HADD2.F32 R132, -RZ, R125.reuse.H0_H0 ;  /* 0x2000007dff847230 */ /* 0x100fe20000004100 */
[--C-:B------:R-:W-:Y:S02]  /*20a10*/  SHF.R.U64 R90, R90, 0x10, R91.reuse ;  /* 0x000000105a5a7819 */ /* 0x100fe4000000125b */
[----:B------:R-:W-:Y:S01]  /*20a20*/  SHF.R.U32.HI R91, RZ, 0x10, R91 ;  /* 0x00000010ff5b7819 */ /* 0x000fe2000001165b */
[----:B------:R-:W-:Y:S02]  /*20a30*/  HADD2.F32 R94, -RZ, R94.H0_H0 ;  /* 0x2000005eff5e7230 */ /* 0x000fe40000004100 */
[----:B------:R-:W-:-:S02]  /*20a40*/  HADD2.F32 R125, -RZ, R125.H1_H1 ;  /* 0x3000007dff7d7230 */ /* 0x000fc40000004100 */
[----:B------:R-:W-:Y:S02]  /*20a50*/  HADD2.F32 R88, -RZ, R88.H0_H0 ;  /* 0x20000058ff587230 */ /* 0x000fe40000004100 */
[----:B------:R-:W-:Y:S02]  /*20a60*/  HADD2.F32 R92, -RZ, R92.H0_H0 ;  /* 0x2000005cff5c7230 */ /* 0x000fe40000004100 */
[----:B------:R-:W-:Y:S02]  /*20a70*/  HADD2.F32 R89, -RZ, R89.H0_H0 ;  /* 0x20000059ff597230 */ /* 0x000fe40000004100 */
[----:B--2---:R-:W-:Y:S02]  /*20a80*/  HADD2.F32 R109, -RZ, R9.H0_H0 ;  /* 0x20000009ff6d7230 */ /* 0x004fe40000004100 */
[----:B------:R-:W-:Y:S02]  /*20a90*/  HADD2.F32 R128, -RZ, R8.H0_H0 ;  /* 0x20000008ff807230 */ /* 0x000fe40000004100 */
[----:B---3--:R-:W-:-:S02]  /*20aa0*/  HADD2.F32 R95, -RZ, R13.H0_H0 ;  /* 0x2000000dff5f7230 */ /* 0x008fc40000004100 */
[----:B------:R-:W-:Y:S01]  /*20ab0*/  HADD2.F32 R130, -RZ, R8.H1_H1 ;  /* 0x30000008ff827230 */ /* 0x000fe20000004100 */
[C---:B------:R-:W-:Y:S01]  /*20ac0*/  FMUL.FTZ R8, R109.reuse, R110 ;  /* 0x0000006e6d087220 */ /* 0x040fe20000410000 */
[----:B------:R-:W-:Y:S01]  /*20ad0*/  HADD2.F32 R111, -RZ, R9.H1_H1 ;  /* 0x30000009ff6f7230 */ /* 0x000fe20000004100 */
[-C--:B------:R-:W-:Y:S01]  /*20ae0*/  FMUL.FTZ R109, R109, R108.reuse ;  /* 0x0000006c6d6d7220 */ /* 0x080fe20000410000 */
[----:B------:R-:W-:Y:S01]  /*20af0*/  HADD2.F32 R105, -RZ, R13.H1_H1 ;  /* 0x3000000dff697230 */ /* 0x000fe20000004100 */
[----:B------:R-:W-:Y:S01]  /*20b00*/  FFMA.FTZ R8, R95, R108, -R8 ;  /* 0x0000006c5f087223 */ /* 0x000fe20000010808 */
[----:B------:R-:W-:Y:S01]  /*20b10*/  HADD2.F32 R108, -RZ, R93.H0_H0 ;  /* 0x2000005dff6c7230 */ /* 0x000fe20000004100 */
[----:B------:R-:W-:Y:S01]  /*20b20*/  FMUL.FTZ R93, R111, R104 ;  /* 0x000000686f5d7220 */ /* 0x000fe20000410000 */
[----:B------:R-:W-:Y:S01]  /*20b30*/  HADD2.F32 R9, -RZ, R11.H0_H0 ;  /* 0x2000000bff097230 */ /* 0x000fe20000004100 */
[----:B------:R-:W-:Y:S01]  /*20b40*/  FFMA.FTZ R109, R95, R110, R109 ;  /* 0x0000006e5f6d7223 */ /* 0x000fe2000001006d */
[----:B------:R-:W-:Y:S01]  /*20b50*/  HADD2.F32 R110, -RZ, R127.H0_H0 ;  /* 0x2000007fff6e7230 */ /* 0x000fe20000004100 */
[-C--:B------:R-:W-:Y:S01]  /*20b60*/  FFMA.FTZ R95, R105, R108.reuse, -R93 ;  /* 0x0000006c695f7223 */ /* 0x080fe2000001085d */
[----:B------:R-:W-:Y:S01]  /*20b70*/  HADD2.F32 R13, -RZ, R15.H0_H0 ;  /* 0x2000000fff0d7230 */ /* 0x000fe20000004100 */
[----:B------:R-:W-:Y:S01]  /*20b80*/  FMUL.FTZ R111, R111, R108 ;  /* 0x0000006c6f6f7220 */ /* 0x000fe20000410000 */
[----:B------:R-:W-:Y:S01]  /*20b90*/  HADD2.F32 R11, -RZ, R11.H1_H1 ;  /* 0x3000000bff0b7230 */ /* 0x000fe20000004100 */
[C---:B------:R-:W-:Y:S01]  /*20ba0*/  FMUL.FTZ R93, R9.reuse, R132 ;  /* 0x00000084095d7220 */ /* 0x040fe20000410000 */
[----:B------:R-:W-:Y:S01]  /*20bb0*/  HADD2.F32 R108, -RZ, R91.H0_H0 ;  /* 0x2000005bff6c7230 */ /* 0x000fe20000004100 */
[----:B------:R-:W-:Y:S01]  /*20bc0*/  FMUL.FTZ R9, R9, R110 ;  /* 0x0000006e09097220 */ /* 0x000fe20000410000 */
[----:B------:R-:W-:-:S02]  /*20bd0*/  HADD2.F32 R15, -RZ, R15.H1_H1 ;  /* 0x3000000fff0f7230 */ /* 0x000fc40000004100 */
[----:B------:R-:W-:Y:S01]  /*20be0*/  HADD2.F32 R91, -RZ, R124.H1_H1 ;  /* 0x3000007cff5b7230 */ /* 0x000fe20000004100 */
[----:B------:R-:W-:Y:S02]  /*20bf0*/  FFMA.FTZ R132, R13, R132, R9 ;  /* 0x000000840d847223 */ /* 0x000fe40000010009 */
[----:B------:R-:W-:Y:S01]  /*20c00*/  FMUL.FTZ R9, R11, R108 ;  /* 0x0000006c0b097220 */ /* 0x000fe20000410000 */
[----:B------:R-:W-:Y:S01]  /*20c10*/  HADD2.F32 R129, -RZ, R10.H0_H0 ;  /* 0x2000000aff817230 */ /* 0x000fe20000004100 */
[----:B------:R-:W-:Y:S01]  /*20c20*/  FFMA.FTZ R93, R13, R110, -R93 ;  /* 0x0000006e0d5d7223 */ /* 0x000fe2000001085d */
[----:B------:R-:W-:Y:S01]  /*20c30*/  HADD2.F32 R106, -RZ, R12.H0_H0 ;  /* 0x2000000cff6a7230 */ /* 0x000fe20000004100 */
[-C--:B------:R-:W-:Y:S01]  /*20c40*/  FMUL.FTZ R11, R11, R94.reuse ;  /* 0x0000005e0b0b7220 */ /* 0x080fe20000410000 */
[----:B------:R-:W-:Y:S01]  /*20c50*/  HADD2.F32 R13, -RZ, R126.H1_H1 ;  /* 0x3000007eff0d7230 */ /* 0x000fe20000004100 */
[C---:B------:R-:W-:Y:S01]  /*20c60*/  FFMA.FTZ R94, R15.reuse, R94, -R9 ;  /* 0x0000005e0f5e7223 */ /* 0x040fe20000010809 */
[----:B------:R-:W-:Y:S01]  /*20c70*/  HADD2.F32 R127, -RZ, R127.H1_H1 ;  /* 0x3000007fff7f7230 */ /* 0x000fe20000004100 */
[----:B------:R-:W-:Y:S01]  /*20c80*/  FMUL.FTZ R9, R128, R91 ;  /* 0x0000005b80097220 */ /* 0x000fe20000410000 */
[----:B------:R-:W-:Y:S01]  /*20c90*/  HADD2.F32 R107, -RZ, R12.H1_H1 ;  /* 0x3000000cff6b7230 */ /* 0x000fe20000004100 */
[----:B------:R-:W-:Y:S01]  /*20ca0*/  FFMA.FTZ R11, R15, R108, R11 ;  /* 0x0000006c0f0b7223 */ /* 0x000fe2000001000b */
[----:B------:R-:W-:Y:S01]  /*20cb0*/  HADD2.F32 R12, -RZ, R14.H0_H0 ;  /* 0x2000000eff0c7230 */ /* 0x000fe20000004100 */
[----:B------:R-:W-:-:S02]  /*20cc0*/  FFMA.FTZ R104, R105, R104, R111 ;  /* 0x0000006869687223 */ /* 0x000fc4000001006f */
[C---:B------:R-:W-:Y:S01]  /*20cd0*/  FMUL.FTZ R15, R129.reuse, R125 ;  /* 0x0000007d810f7220 */ /* 0x040fe20000410000 */
[----:B------:R-:W-:Y:S01]  /*20ce0*/  HADD2.F32 R10, -RZ, R10.H1_H1 ;  /* 0x3000000aff0a7230 */ /* 0x000fe20000004100 */
[----:B------:R-:W-:Y:S01]  /*20cf0*/  FFMA.FTZ R105, R106, R13, -R9 ;  /* 0x0000000d6a697223 */ /* 0x000fe20000010809 */
[----:B------:R-:W-:Y:S01]  /*20d00*/  HADD2.F32 R9, -RZ, R90.H0_H0 ;  /* 0x2000005aff097230 */ /* 0x000fe20000004100 */
[-C--:B------:R-:W-:Y:S01]  /*20d10*/  FMUL.FTZ R129, R129, R127.reuse ;  /* 0x0000007f81817220 */ /* 0x080fe20000410000 */
[----:B------:R-:W-:Y:S01]  /*20d20*/  HADD2.F32 R14, -RZ, R14.H1_H1 ;  /* 0x3000000eff0e7230 */ /* 0x000fe20000004100 */
[C---:B------:R-:W-:Y:S02]  /*20d30*/  FFMA.FTZ R127, R12.reuse, R127, -R15 ;  /* 0x0000007f0c7f7223 */ /* 0x040fe4000001080f */
[----:B------:R-:W-:Y:S02]  /*20d40*/  FFMA.FTZ R129, R12, R125, R129 ;  /* 0x0000007d0c817223 */ /* 0x000fe40000010081 */
[----:B------:R-:W-:-:S02]  /*20d50*/  FMUL.FTZ R12, R130, R88 ;  /* 0x00000058820c7220 */ /* 0x000fc40000410000 */
[----:B------:R-:W-:Y:S02]  /*20d60*/  FMUL.FTZ R128, R128, R13 ;  /* 0x0000000d80807220 */ /* 0x000fe40000410000 */
[-C--:B------:R-:W-:Y:S02]  /*20d70*/  FMUL.FTZ R130, R130, R92.reuse ;  /* 0x0000005c82827220 */ /* 0x080fe40000410000 */
[C---:B------:R-:W-:Y:S02]  /*20d80*/  FMUL.FTZ R15, R10.reuse, R9 ;  /* 0x000000090a0f7220 */ /* 0x040fe40000410000 */
[----:B------:R-:W-:Y:S02]  /*20d90*/  FMUL.FTZ R13, R10, R89 ;  /* 0x000000590a0d7220 */ /* 0x000fe40000410000 */
[C---:B------:R-:W-:Y:S02]  /*20da0*/  FFMA.FTZ R12, R107.reuse, R92, -R12 ;  /* 0x0000005c6b0c7223 */ /* 0x040fe4000001080c */
[----:B------:R-:W-:-:S02]  /*20db0*/  FFMA.FTZ R107, R107, R88, R130 ;  /* 0x000000586b6b7223 */ /* 0x000fc40000010082 */
[----:B------:R-:W-:Y:S02]  /*20dc0*/  FFMA.FTZ R10, R14, R89, -R15 ;  /* 0x000000590e0a7223 */ /* 0x000fe4000001080f */
[----:B------:R-:W-:Y:S02]  /*20dd0*/  FFMA.FTZ R128, R106, R91, R128 ;  /* 0x0000005b6a807223 */ /* 0x000fe40000010080 */
[----:B------:R-:W-:Y:S01]  /*20de0*/  FFMA.FTZ R88, R14, R9, R13 ;  /* 0x000000090e587223 */ /* 0x000fe2000001000d */
[----:B------:R-:W-:Y:S02]  /*20df0*/  F2FP.PACK_AB R13, R95, R8 ;  /* 0x000000085f0d723e */ /* 0x000fe400000000ff */
[----:B------:R-:W-:Y:S02]  /*20e00*/  F2FP.PACK_AB R15, R94, R93 ;  /* 0x0000005d5e0f723e */ /* 0x000fe400000000ff */
[----:B------:R-:W-:Y:S02]  /*20e10*/  F2FP.PACK_AB R12, R12, R105 ;  /* 0x000000690c0c723e */ /* 0x000fe400000000ff */
[----:B------:R-:W-:-:S02]  /*20e20*/  F2FP.PACK_AB R14, R10, R127 ;  /* 0x0000007f0a0e723e */ /* 0x000fc400000000ff */
[----:B------:R-:W-:Y:S02]  /*20e30*/  F2FP.PACK_AB R9, R104, R109 ;  /* 0x0000006d6809723e */ /* 0x000fe400000000ff */
[----:B------:R-:W-:Y:S02]  /*20e40*/  F2FP.PACK_AB R11, R11, R132 ;  /* 0x000000840b0b723e */ /* 0x000fe400000000ff */
[----:B------:R-:W-:Y:S02]  /*20e50*/  F2FP.PACK_AB R8, R107, R128 ;  /* 0x000000806b08723e */ /* 0x000fe400000000ff */
[----:B------:R-:W-:Y:S01]  /*20e60*/  F2FP.PACK_AB R10, R88, R129 ;  /* 0x00000081580a723e */ /* 0x000fe200000000ff */
[----:B------:R1:W-:Y:S04]  /*20e70*/  ST.E.128 [R134.64], R12 ;  /* 0x0000000c86007985 */ /* 0x0003e8000c101d08 */
[----:B------:R1:W-:Y:S02]  /*20e80*/  ST.E.128 [R136.64], R8 ;  /* 0x0000000888007985 */ /* 0x0003e4000c101d08 */
.L_x_1239:
[----:B------:R-:W-:Y:S05]  /*20e90*/  BSYNC B1 ;  /* 0x0000000000017941 */ /* 0x000fea0003800000 */
.L_x_1238:
[----:B-1----:R-:W-:Y:S01]  /*20ea0*/  IADD3 R9, R97, 0x20, RZ ;  /* 0x0000002061097810 */ /* 0x002fe20007ffe0ff */
[----:B------:R-:W-:Y:S03]  /*20eb0*/  BSSY B1, `(.L_x_1242) ;  /* 0x00000db000017945 */ /* 0x000fe60003800000 */
        /* <DEDUP_REMOVED lines=8> */
[----:B------:R-:W-:Y:S01]  /*20f40*/  IMAD.SHL.U32 R88, R88, 0x40, RZ ;  /* 0x0000004058587824 */ /* 0x000fe200078e00ff */
[----:B------:R-:W-:-:S04]  /*20f50*/  SHF.R.U32.HI R89, RZ, 0x3, R90 ;  /* 0x00000003ff597819 */ /* 0x000fc8000001165a */
[----:B------:R-:W-:Y:S01]  /*20f60*/  LOP3.LUT R88, R88, 0xfffffe00, RZ, 0xc0, !PT ;  /* 0xfffffe0058587812 */ /* 0x000fe200078ec0ff */
[----:B------:R-:W-:Y:S05]  /*20f70*/  @P0 BRA `(.L_x_1245) ;  /* 0x0000062000000947 */ /* 0x000fea0003800000 */
[----:B------:R-:W-:Y:S02]  /*20f80*/  LEA.HI R8, R70, R83, RZ, 0x1d ;  /* 0x0000005346087211 */ /* 0x000fe400078fe8ff */
[----:B------:R-:W-:Y:S02]  /*20f90*/  LOP3.LUT R10, R90, 0x38, R69, 0xf8, !PT ;  /* 0x000000385a0a7812 */ /* 0x000fe400078ef845 */
[----:B------:R-:W-:Y:S02]  /*20fa0*/  SHF.R.S32.HI R9, RZ, 0x1f, R8 ;  /* 0x0000001fff097819 */ /* 0x000fe40000011408 */
[----:B------:R-:W-:Y:S02]  /*20fb0*/  SHF.L.U32 R11, R8, 0x3, RZ ;  /* 0x00000003080b7819 */ /* 0x000fe400000006ff */
[----:B------:R-:W-:Y:S02]  /*20fc0*/  LEA.HI R9, R9, R8, RZ, 0x3 ;  /* 0x0000000809097211 */ /* 0x000fe400078f18ff */
[----:B------:R-:W-:-:S02]  /*20fd0*/  LOP3.LUT R8, R90, 0x38, R11, 0xf8, !PT ;  /* 0x000000385a087812 */ /* 0x000fc400078ef80b */
[----:B------:R-:W-:Y:S02]  /*20fe0*/  SHF.L.U32 R9, R9, 0xa, RZ ;  /* 0x0000000a09097819 */ /* 0x000fe400000006ff */
[-C--:B------:R-:W-:Y:S02]  /*20ff0*/  LOP3.LUT R8, R8, R89.reuse, RZ, 0x3c, !PT ;  /* 0x0000005908087212 */ /* 0x080fe400078e3cff */
[----:B------:R-:W-:Y:S02]  /*21000*/  LOP3.LUT R9, R9, 0xffffe000, RZ, 0xc0, !PT ;  /* 0xffffe00009097812 */ /* 0x000fe400078ec0ff */
[----:B------:R-:W-:Y:S02]  /*21010*/  LOP3.LUT R127, R10, R89, RZ, 0x3c, !PT ;  /* 0x000000590a7f7212 */ /* 0x000fe400078e3cff */
[----:B------:R-:W-:Y:S02]  /*21020*/  IADD3 R9, R8, R9, R88 ;  /* 0x0000000908097210 */ /* 0x000fe40007ffe058 */
[----:B------:R-:W-:-:S03]  /*21030*/  IADD3 R127, R88, R127, RZ ;  /* 0x0000007f587f7210 */ /* 0x000fc60007ffe0ff */
[----:B------:R-:W-:-:S04]  /*21040*/  IMAD.WIDE.U32 R124, R9, 0x2, R102 ;  /* 0x00000002097c7825 */ /* 0x000fc800078e0066 */
[----:B------:R-:W-:Y:S01]  /*21050*/  IMAD.WIDE.U32 R126, R127, 0x2, R102 ;  /* 0x000000027f7e7825 */ /* 0x000fe200078e0066 */
[----:B------:R-:W2:Y:S04]  /*21060*/  LD.E.128 R8, [R124.64] ;  /* 0x000000087c087980 */ /* 0x000ea8000c101d00 */
[----:B------:R-:W3:Y:S01]  /*21070*/  LD.E.128 R12, [R126.64] ;  /* 0x000000087e0c7980 */ /* 0x000ee2000c101d00 */
[----:B------:R-:W-:Y:S01]  /*21080*/  HADD2.F32 R106, -RZ, R120.H0_H0 ;  /* 0x20000078ff6a7230 */ /* 0x000fe20000004100 */
[--C-:B------:R-:W-:Y:S02]  /*21090*/  SHF.R.U64 R72, R72, 0x10, R73.reuse ;  /* 0x0000001048487819 */ /* 0x100fe40000001249 */
[----:B------:R-:W-:Y:S02]  /*210a0*/  SHF.R.U32.HI R91, RZ, 0x10, R73 ;  /* 0x00000010ff5b7819 */ /* 0x000fe40000011649 */
[--C-:B------:R-:W-:Y:S01]  /*210b0*/  SHF.R.U64 R73, R86, 0x10, R87.reuse ;  /* 0x0000001056497819 */ /* 0x100fe20000001257 */
[----:B------:R-:W-:Y:S01]  /*210c0*/  HADD2.F32 R104, -RZ, R122.H0_H0 ;  /* 0x2000007aff687230 */ /* 0x000fe20000004100 */
[----:B------:R-:W-:-:S02]  /*210d0*/  SHF.R.U32.HI R86, RZ, 0x10, R87 ;  /* 0x00000010ff567819 */ /* 0x000fc40000011657 */
[--C-:B------:R-:W-:Y:S02]  /*210e0*/  SHF.R.U64 R84, R84, 0x10, R85.reuse ;  /* 0x0000001054547819 */ /* 0x100fe40000001255 */
[----:B------:R-:W-:Y:S01]  /*210f0*/  SHF.R.U32.HI R85, RZ, 0x10, R85 ;  /* 0x00000010ff557819 */ /* 0x000fe20000011655 */
[----:B------:R-:W-:Y:S02]  /*21100*/  HADD2.F32 R110, -RZ, R91.H0_H0 ;  /* 0x2000005bff6e7230 */ /* 0x000fe40000004100 */
[----:B------:R-:W-:Y:S02]  /*21110*/  HADD2.F32 R120, -RZ, R120.H1_H1 ;  /* 0x30000078ff787230 */ /* 0x000fe40000004100 */
[----:B------:R-:W-:Y:S01]  /*21120*/  HADD2.F32 R122, -RZ, R122.H1_H1 ;  /* 0x3000007aff7a7230 */ /* 0x000fe20000004100 */
[--C-:B------:R-:W-:Y:S01]  /*21130*/  SHF.R.U64 R74, R74, 0x10, R75.reuse ;  /* 0x000000104a4a7819 */ /* 0x100fe2000000124b */
[--C-:B------:R-:W-:Y:S01]  /*21140*/  HADD2.F32 R91, -RZ, R121.reuse.H1_H1 ;  /* 0x30000079ff5b7230 */ /* 0x100fe20000004100 */
[----:B------:R-:W-:Y:S01]  /*21150*/  SHF.R.U32.HI R75, RZ, 0x10, R75 ;  /* 0x00000010ff4b7819 */ /* 0x000fe2000001164b */
[----:B------:R-:W-:-:S02]  /*21160*/  HADD2.F32 R121, -RZ, R121.H0_H0 ;  /* 0x20000079ff797230 */ /* 0x000fc40000004100 */
[----:B------:R-:W-:Y:S02]  /*21170*/  HADD2.F32 R72, -RZ, R72.H0_H0 ;  /* 0x20000048ff487230 */ /* 0x000fe40000004100 */
[----:B------:R-:W-:Y:S02]  /*21180*/  HADD2.F32 R74, -RZ, R74.H0_H0 ;  /* 0x2000004aff4a7230 */ /* 0x000fe40000004100 */
[----:B------:R-:W-:Y:S02]  /*21190*/  HADD2.F32 R86, -RZ, R86.H0_H0 ;  /* 0x20000056ff567230 */ /* 0x000fe40000004100 */
[----:B------:R-:W-:Y:S02]  /*211a0*/  HADD2.F32 R84, -RZ, R84.H0_H0 ;  /* 0x20000054ff547230 */ /* 0x000fe40000004100 */
[----:B------:R-:W-:Y:S02]  /*211b0*/  HADD2.F32 R73, -RZ, R73.H0_H0 ;  /* 0x20000049ff497230 */ /* 0x000fe40000004100 */
[----:B--2---:R-:W-:-:S02]  /*211c0*/  HADD2.F32 R95, -RZ, R9.H0_H0 ;  /* 0x20000009ff5f7230 */ /* 0x004fc40000004100 */
[--C-:B------:R-:W-:Y:S02]  /*211d0*/  HADD2.F32 R105, -RZ, R8.reuse.H0_H0 ;  /* 0x20000008ff697230 */ /* 0x100fe40000004100 */
[----:B------:R-:W-:Y:S02]  /*211e0*/  HADD2.F32 R107, -RZ, R8.H1_H1 ;  /* 0x30000008ff6b7230 */ /* 0x000fe40000004100 */
[----:B---3--:R-:W-:Y:S02]  /*211f0*/  HADD2.F32 R87, -RZ, R13.H0_H0 ;  /* 0x2000000dff577230 */ /* 0x008fe40000004100 */
[--C-:B------:R-:W-:Y:S02]  /*21200*/  HADD2.F32 R8, -RZ, R10.reuse.H0_H0 ;  /* 0x2000000aff087230 */ /* 0x100fe40000004100 */
[----:B------:R-:W-:Y:S01]  /*21210*/  HADD2.F32 R109, -RZ, R10.H1_H1 ;  /* 0x3000000aff6d7230 */ /* 0x000fe20000004100 */
[C---:B------:R-:W-:Y:S01]  /*21220*/  FMUL.FTZ R10, R95.reuse, R106 ;  /* 0x0000006a5f0a7220 */ /* 0x040fe20000410000 */
[----:B------:R-:W-:Y:S01]  /*21230*/  HADD2.F32 R9, -RZ, R9.H1_H1 ;  /* 0x30000009ff097230 */ /* 0x000fe20000004100 */
[----:B------:R-:W-:-:S02]  /*21240*/  FMUL.FTZ R95, R95, R104 ;  /* 0x000000685f5f7220 */ /* 0x000fc40000410000 */
[----:B------:R-:W-:Y:S01]  /*21250*/  FFMA.FTZ R10, R87, R104, -R10 ;  /* 0x00000068570a7223 */ /* 0x000fe2000001080a */
[----:B------:R-:W-:Y:S01]  /*21260*/  HADD2.F32 R104, -RZ, R85.H0_H0 ;  /* 0x20000055ff687230 */ /* 0x000fe20000004100 */
[----:B------:R-:W-:Y:S01]  /*21270*/  FMUL.FTZ R85, R9, R110 ;  /* 0x0000006e09557220 */ /* 0x000fe20000410000 */
[----:B------:R-:W-:Y:S01]  /*21280*/  HADD2.F32 R13, -RZ, R13.H1_H1 ;  /* 0x3000000dff0d7230 */ /* 0x000fe20000004100 */
[----:B------:R-:W-:Y:S02]  /*21290*/  FFMA.FTZ R95, R87, R106, R95 ;  /* 0x0000006a575f7223 */ /* 0x000fe4000001005f */
[----:B------:R-:W-:Y:S01]  /*212a0*/  FMUL.FTZ R9, R9, R104 ;  /* 0x0000006809097220 */ /* 0x000fe20000410000 */
[----:B------:R-:W-:Y:S01]  /*212b0*/  HADD2.F32 R92, -RZ, R12.H0_H0 ;  /* 0x2000000cff5c7230 */ /* 0x000fe20000004100 */
[C---:B------:R-:W-:Y:S02]  /*212c0*/  FMUL.FTZ R87, R105.reuse, R120 ;  /* 0x0000007869577220 */ /* 0x040fe40000410000 */
[----:B------:R-:W-:-:S02]  /*212d0*/  FMUL.FTZ R105, R105, R122 ;  /* 0x0000007a69697220 */ /* 0x000fc40000410000 */
[C---:B------:R-:W-:Y:S01]  /*212e0*/  FFMA.FTZ R110, R13.reuse, R110, R9 ;  /* 0x0000006e0d6e7223 */ /* 0x040fe20000010009 */
[----:B------:R-:W-:Y:S01]  /*212f0*/  HADD2.F32 R9, -RZ, R123.H1_H1 ;  /* 0x3000007bff097230 */ /* 0x000fe20000004100 */
[C---:B------:R-:W-:Y:S01]  /*21300*/  FFMA.FTZ R87, R92.reuse, R122, -R87 ;  /* 0x0000007a5c577223 */ /* 0x040fe20000010857 */
[----:B------:R-:W-:Y:S01]  /*21310*/  HADD2.F32 R93, -RZ, R12.H1_H1 ;  /* 0x3000000cff5d7230 */ /* 0x000fe20000004100 */
[----:B------:R-:W-:Y:S01]  /*21320*/  FFMA.FTZ R105, R92, R120, R105 ;  /* 0x000000785c697223 */ /* 0x000fe20000010069 */
[----:B------:R-:W-:Y:S01]  /*21330*/  HADD2.F32 R12, -RZ, R14.H0_H0 ;  /* 0x2000000eff0c7230 */ /* 0x000fe20000004100 */
[----:B------:R-:W-:Y:S01]  /*21340*/  FFMA.FTZ R85, R13, R104, -R85 ;  /* 0x000000680d557223 */ /* 0x000fe20000010855 */
[--C-:B------:R-:W-:Y:S01]  /*21350*/  HADD2.F32 R108, -RZ, R11.reuse.H0_H0 ;  /* 0x2000000bff6c7230 */ /* 0x100fe20000004100 */
[C---:B------:R-:W-:Y:S01]  /*21360*/  FMUL.FTZ R92, R8.reuse, R91 ;  /* 0x0000005b085c7220 */ /* 0x040fe20000410000 */
[----:B------:R-:W-:Y:S01]  /*21370*/  HADD2.F32 R11, -RZ, R11.H1_H1 ;  /* 0x3000000bff0b7230 */ /* 0x000fe20000004100 */
[----:B------:R-:W-:Y:S01]  /*21380*/  FMUL.FTZ R8, R8, R9 ;  /* 0x0000000908087220 */ /* 0x000fe20000410000 */
[----:B------:R-:W-:-:S02]  /*21390*/  HADD2.F32 R104, -RZ, R75.H0_H0 ;  /* 0x2000004bff687230 */ /* 0x000fc40000004100 */
[----:B------:R-:W-:Y:S02]  /*213a0*/  HADD2.F32 R123, -RZ, R123.H0_H0 ;  /* 0x2000007bff7b7230 */ /* 0x000fe40000004100 */
[----:B------:R-:W-:Y:S01]  /*213b0*/  HADD2.F32 R94, -RZ, R14.H1_H1 ;  /* 0x3000000eff5e7230 */ /* 0x000fe20000004100 */
[C---:B------:R-:W-:Y:S01]  /*213c0*/  FFMA.FTZ R92, R12.reuse, R9, -R92 ;  /* 0x000000090c5c7223 */ /* 0x040fe2000001085c */
[--C-:B------:R-:W-:Y:S01]  /*213d0*/  HADD2.F32 R14, -RZ, R15.reuse.H0_H0 ;  /* 0x2000000fff0e7230 */ /* 0x100fe20000004100 */
[----:B------:R-:W-:Y:S01]  /*213e0*/  FFMA.FTZ R91, R12, R91, R8 ;  /* 0x0000005b0c5b7223 */ /* 0x000fe20000010008 */
[----:B------:R-:W-:Y:S01]  /*213f0*/  HADD2.F32 R15, -RZ, R15.H1_H1 ;  /* 0x3000000fff0f7230 */ /* 0x000fe20000004100 */
[----:B------:R-:W-:Y:S02]  /*21400*/  FMUL.FTZ R9, R108, R121 ;  /* 0x000000796c097220 */ /* 0x000fe40000410000 */
[----:B------:R-:W-:Y:S02]  /*21410*/  FMUL.FTZ R8, R11, R104 ;  /* 0x000000680b087220 */ /* 0x000fe40000410000 */
[----:B------:R-:W-:-:S02]  /*21420*/  FMUL.FTZ R12, R107, R72 ;  /* 0x000000486b0c7220 */ /* 0x000fc40000410000 */
[----:B------:R-:W-:Y:S02]  /*21430*/  FMUL.FTZ R13, R109, R74 ;  /* 0x0000004a6d0d7220 */ /* 0x000fe40000410000 */
        /* <DEDUP_REMOVED lines=8> */
[----:B------:R-:W-:Y:S02]  /*214c0*/  FFMA.FTZ R108, R14, R121, R108 ;  /* 0x000000790e6c7223 */ /* 0x000fe4000001006c */
[----:B------:R-:W-:Y:S02]  /*214d0*/  FFMA.FTZ R11, R15, R104, R11 ;  /* 0x000000680f0b7223 */ /* 0x000fe4000001000b */
[----:B------:R-:W-:-:S02]  /*214e0*/  FFMA.FTZ R72, R93, R72, R107 ;  /* 0x000000485d487223 */ /* 0x000fc4000001006b */
[----:B------:R-:W-:Y:S01]  /*214f0*/  FFMA.FTZ R74, R94, R74, R109 ;  /* 0x0000004a5e4a7223 */ /* 0x000fe2000001006d */
[----:B------:R-:W-:Y:S02]  /*21500*/  F2FP.PACK_AB R15, R8, R9 ;  /* 0x00000009080f723e */ /* 0x000fe400000000ff */
[----:B------:R-:W-:Y:S02]  /*21510*/  F2FP.PACK_AB R13, R85, R10 ;  /* 0x0000000a550d723e */ /* 0x000fe400000000ff */
[----:B------:R-:W-:Y:S02]  /*21520*/  F2FP.PACK_AB R12, R12, R87 ;  /* 0x000000570c0c723e */ /* 0x000fe400000000ff */
[----:B------:R-:W-:Y:S02]  /*21530*/  F2FP.PACK_AB R14, R73, R92 ;  /* 0x0000005c490e723e */ /* 0x000fe400000000ff */
[----:B------:R-:W-:Y:S02]  /*21540*/  F2FP.PACK_AB R11, R11, R108 ;  /* 0x0000006c0b0b723e */ /* 0x000fe400000000ff */
[----:B------:R-:W-:-:S02]  /*21550*/  F2FP.PACK_AB R9, R110, R95 ;  /* 0x0000005f6e09723e */ /* 0x000fc400000000ff */
[----:B------:R-:W-:Y:S02]  /*21560*/  F2FP.PACK_AB R8, R72, R105 ;  /* 0x000000694808723e */ /* 0x000fe400000000ff */
[----:B------:R-:W-:Y:S01]  /*21570*/  F2FP.PACK_AB R10, R74, R91 ;  /* 0x0000005b4a0a723e */ /* 0x000fe200000000ff */
[----:B------:R1:W-:Y:S04]  /*21580*/  ST.E.128 [R126.64], R12 ;  /* 0x0000000c7e007985 */ /* 0x0003e8000c101d08 */
[----:B------:R1:W-:Y:S02]  /*21590*/  ST.E.128 [R124.64], R8 ;  /* 0x000000087c007985 */ /* 0x0003e4000c101d08 */
.L_x_1245:
[----:B------:R-:W-:Y:S05]  /*215a0*/  BSYNC B0 ;  /* 0x0000000000007941 */ /* 0x000fea0003800000 */
.L_x_1244:
        /* <DEDUP_REMOVED lines=9> */
[----:B------:R-:W-:-:S02]  /*21640*/  LOP3.LUT R10, R10, R89, RZ, 0x3c, !PT ;  /* 0x000000590a0a7212 */ /* 0x000fc400078e3cff */
[----:B------:R-:W-:Y:S02]  /*21650*/  SHF.R.S32.HI R8, RZ, 0x1f, R11 ;  /* 0x0000001fff087819 */ /* 0x000fe4000001140b */
[----:B------:R-:W-:Y:S02]  /*21660*/  SHF.L.U32 R9, R11, 0x3, RZ ;  /* 0x000000030b097819 */ /* 0x000fe400000006ff */
[----:B------:R-:W-:Y:S02]  /*21670*/  LEA.HI R8, R8, R11, RZ, 0x3 ;  /* 0x0000000b08087211 */ /* 0x000fe400078f18ff */
[----:B------:R-:W-:Y:S02]  /*21680*/  LOP3.LUT R90, R90, 0x38, R9, 0xf8, !PT ;  /* 0x000000385a5a7812 */ /* 0x000fe400078ef809 */
[----:B------:R-:W-:Y:S02]  /*21690*/  SHF.L.U32 R8, R8, 0xa, RZ ;  /* 0x0000000a08087819 */ /* 0x000fe400000006ff */
[----:B------:R-:W-:-:S02]  /*216a0*/  SHF.L.U32 R13, R13, 0x7, RZ ;  /* 0x000000070d0d7819 */ /* 0x000fc400000006ff */
        /* <DEDUP_REMOVED lines=91> */
.L_x_1243:
[----:B------:R-:W-:Y:S05]  /*21c60*/  BSYNC B1 ;  /* 0x0000000000017941 */ /* 0x000fea0003800000 */
.L_x_1242:
[----:B-1----:R-:W-:Y:S01]  /*21c70*/  IADD3 R9, R97, 0x40, RZ ;  /* 0x0000004061097810 */ /* 0x002fe20007ffe0ff */
[----:B------:R-:W-:Y:S03]  /*21c80*/  BSSY B1, `(.L_x_1246) ;  /* 0x00000db000017945 */ /* 0x000fe60003800000 */
[----:B------:R-:W-:-:S13]  /*21c90*/  ISETP.GE.AND P0, PT, R9, R96, PT ;  /* 0x000000600900720c */ /* 0x000fda0003f06270 */
[----:B------:R-:W-:Y:S05]  /*21ca0*/  @P0 BRA `(.L_x_1247) ;  /* 0x00000d8000000947 */ /* 0x000fea0003800000 */
[----:B------:R-:W-:Y:S01]  /*21cb0*/  ISETP.GE.AND P0, PT, R69, R70, PT ;  /* 0x000000464500720c */ /* 0x000fe20003f06270 */
[----:B------:R-:W-:Y:S01]  /*21cc0*/  IMAD.SHL.U32 R50, R9, 0x40, RZ ;  /* 0x0000004009327824 */ /* 0x000fe200078e00ff */
[----:B------:R-:W-:Y:S01]  /*21cd0*/  SHF.R.S32.HI R48, RZ, 0x1f, R9 ;  /* 0x0000001fff307819 */ /* 0x000fe20000011409 */
[----:B------:R-:W-:Y:S01]  /*21ce0*/  BSSY B0, `(.L_x_1248) ;  /* 0x000006a000007945 */ /* 0x000fe20003800000 */
[----:B------:R-:W-:Y:S02]  /*21cf0*/  SHF.R.U32.HI R52, RZ, 0x3, R70 ;  /* 0x00000003ff347819 */ /* 0x000fe40000011646 */
[----:B------:R-:W-:Y:S02]  /*21d00*/  LEA.HI R48, R48, R9, RZ, 0x3 ;  /* 0x0000000930307211 */ /* 0x000fe400078f18ff */
[----:B------:R-:W-:-:S03]  /*21d10*/  LOP3.LUT R50, R50, 0x1c0, RZ, 0xc0, !PT ;  /* 0x000001c032327812 */ /* 0x000fc600078ec0ff */
[----:B------:R-:W-:Y:S01]  /*21d20*/  IMAD.SHL.U32 R48, R48, 0x40, RZ ;  /* 0x0000004030307824 */ /* 0x000fe200078e00ff */
[----:B------:R-:W-:-:S04]  /*21d30*/  SHF.R.U32.HI R49, RZ, 0x3, R50 ;  /* 0x00000003ff317819 */ /* 0x000fc80000011632 */
[----:B------:R-:W-:Y:S01]  /*21d40*/  LOP3.LUT R48, R48, 0xfffffe00, RZ, 0xc0, !PT ;  /* 0xfffffe0030307812 */ /* 0x000fe200078ec0ff */
[----:B------:R-:W-:Y:S05]  /*21d50*/  @P0 BRA `(.L_x_1249) ;  /* 0x0000062000000947 */ /* 0x000fea0003800000 */
[----:B------:R-:W-:Y:S02]  /*21d60*/  IADD3 R11, R83, R52, RZ ;  /* 0x00000034530b7210 */ /* 0x000fe40007ffe0ff */
[----:B------:R-:W-:Y:S02]  /*21d70*/  LOP3.LUT R10, R50, 0x38, R69, 0xf8, !PT ;  /* 0x00000038320a7812 */ /* 0x000fe400078ef845 */
[----:B------:R-:W-:Y:S02]  /*21d80*/  SHF.R.S32.HI R8, RZ, 0x1f, R11 ;  /* 0x0000001fff087819 */ /* 0x000fe4000001140b */
[----:B------:R-:W-:Y:S02]  /*21d90*/  SHF.L.U32 R9, R11, 0x3, RZ ;  /* 0x000000030b097819 */ /* 0x000fe400000006ff */
[----:B------:R-:W-:Y:S02]  /*21da0*/  LEA.HI R8, R8, R11, RZ, 0x3 ;  /* 0x0000000b08087211 */ /* 0x000fe400078f18ff */
[----:B------:R-:W-:-:S02]  /*21db0*/  LOP3.LUT R89, R10, R49, RZ, 0x3c, !PT ;  /* 0x000000310a597212 */ /* 0x000fc400078e3cff */
[----:B------:R-:W-:Y:S02]  /*21dc0*/  LOP3.LUT R10, R50, 0x38, R9, 0xf8, !PT ;  /* 0x00000038320a7812 */ /* 0x000fe400078ef809 */
[----:B------:R-:W-:Y:S02]  /*21dd0*/  SHF.L.U32 R8, R8, 0xa, RZ ;  /* 0x0000000a08087819 */ /* 0x000fe400000006ff */
[----:B------:R-:W-:Y:S02]  /*21de0*/  LOP3.LUT R9, R10, R49, RZ, 0x3c, !PT ;  /* 0x000000310a097212 */ /* 0x000fe400078e3cff */
[----:B------:R-:W-:Y:S02]  /*21df0*/  LOP3.LUT R8, R8, 0xffffe000, RZ, 0xc0, !PT ;  /* 0xffffe00008087812 */ /* 0x000fe400078ec0ff */
[----:B------:R-:W-:Y:S02]  /*21e00*/  IADD3 R89, R48, R89, RZ ;  /* 0x0000005930597210 */ /* 0x000fe40007ffe0ff */
        /* <DEDUP_REMOVED lines=9> */
[----:B------:R-:W-:Y:S01]  /*21ea0*/  HADD2.F32 R112, -RZ, R112.H1_H1 ;  /* 0x30000070ff707230 */ /* 0x000fe20000004100 */
[--C-:B------:R-:W-:Y:S01]  /*21eb0*/  SHF.R.U64 R41, R46, 0x10, R47.reuse ;  /* 0x000000102e297819 */ /* 0x100fe2000000122f */
[----:B------:R-:W-:Y:S01]  /*21ec0*/  HADD2.F32 R114, -RZ, R114.H1_H1 ;  /* 0x30000072ff727230 */ /* 0x000fe20000004100 */
[----:B------:R-:W-:Y:S01]  /*21ed0*/  SHF.R.U32.HI R46, RZ, 0x10, R47 ;  /* 0x00000010ff2e7819 */ /* 0x000fe2000001162f */
[----:B------:R-:W-:Y:S01]  /*21ee0*/  HADD2.F32 R92, -RZ, R51.H0_H0 ;  /* 0x20000033ff5c7230 */ /* 0x000fe20000004100 */
[--C-:B------:R-:W-:Y:S01]  /*21ef0*/  SHF.R.U64 R44, R44, 0x10, R45.reuse ;  /* 0x000000102c2c7819 */ /* 0x100fe2000000122d */
[--C-:B------:R-:W-:Y:S01]  /*21f00*/  HADD2.F32 R51, -RZ, R113.reuse.H1_H1 ;  /* 0x30000071ff337230 */ /* 0x100fe20000004100 */
        /* <DEDUP_REMOVED lines=9> */
[----:B---3--:R-:W-:Y:S02]  /*21fa0*/  HADD2.F32 R73, -RZ, R9.H0_H0 ;  /* 0x20000009ff497230 */ /* 0x008fe40000004100 */
[--C-:B------:R-:W-:Y:S02]  /*21fb0*/  HADD2.F32 R75, -RZ, R8.reuse.H0_H0 ;  /* 0x20000008ff4b7230 */ /* 0x100fe40000004100 */
[----:B------:R-:W-:-:S02]  /*21fc0*/  HADD2.F32 R86, -RZ, R8.H1_H1 ;  /* 0x30000008ff567230 */ /* 0x000fc40000004100 */
[--C-:B------:R-:W-:Y:S02]  /*21fd0*/  HADD2.F32 R8, -RZ, R10.reuse.H0_H0 ;  /* 0x2000000aff087230 */ /* 0x100fe40000004100 */
[----:B------:R-:W-:Y:S01]  /*21fe0*/  HADD2.F32 R90, -RZ, R10.H1_H1 ;  /* 0x3000000aff5a7230 */ /* 0x000fe20000004100 */
[C---:B------:R-:W-:Y:S01]  /*21ff0*/  FMUL.FTZ R10, R73.reuse, R74 ;  /* 0x0000004a490a7220 */ /* 0x040fe20000410000 */
[----:B------:R-:W-:Y:S01]  /*22000*/  HADD2.F32 R9, -RZ, R9.H1_H1 ;  /* 0x30000009ff097230 */ /* 0x000fe20000004100 */
[-C--:B------:R-:W-:Y:S01]  /*22010*/  FMUL.FTZ R73, R73, R72.reuse ;  /* 0x0000004849497220 */ /* 0x080fe20000410000 */
[--C-:B------:R-:W-:Y:S01]  /*22020*/  HADD2.F32 R53, -RZ, R12.reuse.H0_H0 ;  /* 0x2000000cff357230 */ /* 0x100fe20000004100 */
[----:B------:R-:W-:Y:S01]  /*22030*/  FFMA.FTZ R10, R47, R72, -R10 ;  /* 0x000000482f0a7223 */ /* 0x000fe2000001080a */
[----:B------:R-:W-:Y:S01]  /*22040*/  HADD2.F32 R72, -RZ, R45.H0_H0 ;  /* 0x2000002dff487230 */ /* 0x000fe20000004100 */
[----:B------:R-:W-:Y:S01]  /*22050*/  FMUL.FTZ R45, R9, R92 ;  /* 0x0000005c092d7220 */ /* 0x000fe20000410000 */
[----:B------:R-:W-:Y:S01]  /*22060*/  HADD2.F32 R54, -RZ, R12.H1_H1 ;  /* 0x3000000cff367230 */ /* 0x000fe20000004100 */
[----:B------:R-:W-:Y:S01]  /*22070*/  FFMA.FTZ R73, R47, R74, R73 ;  /* 0x0000004a2f497223 */ /* 0x000fe20000010049 */
[--C-:B------:R-:W-:Y:S01]  /*22080*/  HADD2.F32 R12, -RZ, R14.reuse.H0_H0 ;  /* 0x2000000eff0c7230 */ /* 0x100fe20000004100 */
[----:B------:R-:W-:Y:S01]  /*22090*/  FMUL.FTZ R9, R9, R72 ;  /* 0x0000004809097220 */ /* 0x000fe20000410000 */
[----:B------:R-:W-:Y:S01]  /*220a0*/  HADD2.F32 R87, -RZ, R11.H0_H0 ;  /* 0x2000000bff577230 */ /* 0x000fe20000004100 */
[C---:B------:R-:W-:Y:S01]  /*220b0*/  FMUL.FTZ R47, R75.reuse, R112 ;  /* 0x000000704b2f7220 */ /* 0x040fe20000410000 */
[----:B------:R-:W-:Y:S01]  /*220c0*/  HADD2.F32 R55, -RZ, R14.H1_H1 ;  /* 0x3000000eff377230 */ /* 0x000fe20000004100 */
[----:B------:R-:W-:Y:S01]  /*220d0*/  FMUL.FTZ R75, R75, R114 ;  /* 0x000000724b4b7220 */ /* 0x000fe20000410000 */
[----:B------:R-:W-:Y:S01]  /*220e0*/  HADD2.F32 R14, -RZ, R15.H0_H0 ;  /* 0x2000000fff0e7230 */ /* 0x000fe20000004100 */
[----:B------:R-:W-:Y:S01]  /*220f0*/  FFMA.FTZ R92, R13, R92, R9 ;  /* 0x0000005c0d5c7223 */ /* 0x000fe20000010009 */
[--C-:B------:R-:W-:Y:S01]  /*22100*/  HADD2.F32 R9, -RZ, R115.reuse.H1_H1 ;  /* 0x30000073ff097230 */ /* 0x100fe20000004100 */
[C---:B------:R-:W-:Y:S01]  /*22110*/  FFMA.FTZ R47, R53.reuse, R114, -R47 ;  /* 0x00000072352f7223 */ /* 0x040fe2000001082f */
[----:B------:R-:W-:Y:S01]  /*22120*/  HADD2.F32 R115, -RZ, R115.H0_H0 ;  /* 0x20000073ff737230 */ /* 0x000fe20000004100 */
[----:B------:R-:W-:Y:S01]  /*22130*/  FFMA.FTZ R75, R53, R112, R75 ;  /* 0x00000070354b7223 */ /* 0x000fe2000001004b */
[----:B------:R-:W-:Y:S01]  /*22140*/  HADD2.F32 R11, -RZ, R11.H1_H1 ;  /* 0x3000000bff0b7230 */ /* 0x000fe20000004100 */
[C---:B------:R-:W-:Y:S01]  /*22150*/  FMUL.FTZ R53, R8.reuse, R51 ;  /* 0x0000003308357220 */ /* 0x040fe20000410000 */
[----:B------:R-:W-:Y:S01]  /*22160*/  HADD2.F32 R15, -RZ, R15.H1_H1 ;  /* 0x3000000fff0f7230 */ /* 0x000fe20000004100 */
[----:B------:R-:W-:-:S02]  /*22170*/  FMUL.FTZ R8, R8, R9 ;  /* 0x0000000908087220 */ /* 0x000fc40000410000 */
[C---:B------:R-:W-:Y:S02]  /*22180*/  FFMA.FTZ R53, R12.reuse, R9, -R53 ;  /* 0x000000090c357223 */ /* 0x040fe40000010835 */
[----:B------:R-:W-:Y:S01]  /*22190*/  FFMA.FTZ R45, R13, R72, -R45 ;  /* 0x000000480d2d7223 */ /* 0x000fe2000001082d */
[----:B------:R-:W-:Y:S01]  /*221a0*/  HADD2.F32 R72, -RZ, R43.H0_H0 ;  /* 0x2000002bff487230 */ /* 0x000fe20000004100 */
[C---:B------:R-:W-:Y:S01]  /*221b0*/  FMUL.FTZ R9, R87.reuse, R113 ;  /* 0x0000007157097220 */ /* 0x040fe20000410000 */
[----:B------:R-:W-:Y:S01]  /*221c0*/  HADD2.F32 R13, -RZ, R40.H0_H0 ;  /* 0x20000028ff0d7230 */ /* 0x000fe20000004100 */
[----:B------:R-:W-:Y:S01]  /*221d0*/  FMUL.FTZ R87, R87, R115 ;  /* 0x0000007357577220 */ /* 0x000fe20000410000 */
[----:B------:R-:W-:Y:S01]  /*221e0*/  HADD2.F32 R43, -RZ, R44.H0_H0 ;  /* 0x2000002cff2b7230 */ /* 0x000fe20000004100 */
[----:B------:R-:W-:Y:S02]  /*221f0*/  FFMA.FTZ R51, R12, R51, R8 ;  /* 0x000000330c337223 */ /* 0x000fe40000010008 */
[----:B------:R-:W-:-:S02]  /*22200*/  FFMA.FTZ R9, R14, R115, -R9 ;  /* 0x000000730e097223 */ /* 0x000fc40000010809 */
[----:B------:R-:W-:Y:S02]  /*22210*/  FFMA.FTZ R87, R14, R113, R87 ;  /* 0x000000710e577223 */ /* 0x000fe40000010057 */
[C---:B------:R-:W-:Y:S02]  /*22220*/  FMUL.FTZ R8, R11.reuse, R72 ;  /* 0x000000480b087220 */ /* 0x040fe40000410000 */
        /* <DEDUP_REMOVED lines=8> */
[----:B------:R-:W-:Y:S01]  /*222b0*/  FFMA.FTZ R72, R15, R72, R11 ;  /* 0x000000480f487223 */ /* 0x000fe2000001000b */
[----:B------:R-:W-:Y:S01]  /*222c0*/  F2FP.PACK_AB R15, R8, R9 ;  /* 0x00000009080f723e */ /* 0x000fe200000000ff */
[----:B------:R-:W-:Y:S01]  /*222d0*/  FFMA.FTZ R54, R54, R13, R86 ;  /* 0x0000000d36367223 */ /* 0x000fe20000010056 */
[----:B------:R-:W-:Y:S01]  /*222e0*/  F2FP.PACK_AB R13, R45, R10 ;  /* 0x0000000a2d0d723e */ /* 0x000fe200000000ff */
[----:B------:R-:W-:Y:S01]  /*222f0*/  FFMA.FTZ R90, R55, R42, R90 ;  /* 0x0000002a375a7223 */ /* 0x000fe2000001005a */
[----:B------:R-:W-:-:S02]  /*22300*/  F2FP.PACK_AB R12, R12, R47 ;  /* 0x0000002f0c0c723e */ /* 0x000fc400000000ff */
[----:B------:R-:W-:Y:S02]  /*22310*/  F2FP.PACK_AB R14, R14, R53 ;  /* 0x000000350e0e723e */ /* 0x000fe400000000ff */
[----:B------:R-:W-:Y:S02]  /*22320*/  F2FP.PACK_AB R11, R72, R87 ;  /* 0x00000057480b723e */ /* 0x000fe400000000ff */
[----:B------:R-:W-:Y:S01]  /*22330*/  F2FP.PACK_AB R9, R92, R73 ;  /* 0x000000495c09723e */ /* 0x000fe200000000ff */
[----:B------:R1:W-:Y:S01]  /*22340*/  ST.E.128 [R88.64], R12 ;  /* 0x0000000c58007985 */ /* 0x0003e2000c101d08 */
[----:B------:R-:W-:Y:S02]  /*22350*/  F2FP.PACK_AB R8, R54, R75 ;  /* 0x0000004b3608723e */ /* 0x000fe400000000ff */
[----:B------:R-:W-:-:S05]  /*22360*/  F2FP.PACK_AB R10, R90, R51 ;  /* 0x000000335a0a723e */ /* 0x000fca00000000ff */
[----:B------:R1:W-:Y:S02]  /*22370*/  ST.E.128 [R84.64], R8 ;  /* 0x0000000854007985 */ /* 0x0003e4000c101d08 */
.L_x_1249:
[----:B------:R-:W-:Y:S05]  /*22380*/  BSYNC B0 ;  /* 0x0000000000007941 */ /* 0x000fea0003800000 */
.L_x_1248:
[----:B-1----:R-:W-:-:S04]  /*22390*/  IADD3 R8, R69, 0x40, RZ ;  /* 0x0000004045087810 */ /* 0x002fc80007ffe0ff */
[----:B------:R-:W-:-:S13]  /*223a0*/  ISETP.GE.AND P0, PT, R8, R70, PT ;  /* 0x000000460800720c */ /* 0x000fda0003f06270 */
[----:B------:R-:W-:Y:S05]  /*223b0*/  @P0 BRA `(.L_x_1247) ;  /* 0x0000067000000947 */ /* 0x000fea0003800000 */
[----:B------:R-:W-:-:S04]  /*223c0*/  SHF.R.S32.HI R11, RZ, 0x1f, R8 ;  /* 0x0000001fff0b7819 */ /* 0x000fc80000011408 */
[CC--:B------:R-:W-:Y:S02]  /*223d0*/  LEA.HI R9, R11.reuse, R8.reuse, RZ, 0x6 ;  /* 0x000000080b097211 */ /* 0x0c0fe400078f30ff */
[----:B------:R-:W-:Y:S02]  /*223e0*/  LEA.HI R11, R11, R8, RZ, 0x3 ;  /* 0x000000080b0b7211 */ /* 0x000fe400078f18ff */
[----:B------:R-:W-:Y:S02]  /*223f0*/  SHF.L.U32 R9, R9, 0x7, RZ ;  /* 0x0000000709097819 */ /* 0x000fe400000006ff */
[----:B------:R-:W-:Y:S02]  /*22400*/  LEA.HI.SX32 R13, R11, R52, 0x1d ;  /* 0x000000340b0d7211 */ /* 0x000fe400078feaff */
[----:B------:R-:W-:Y:S02]  /*22410*/  LOP3.LUT R10, R50, 0x38, R11, 0xf8, !PT ;  /* 0x00000038320a7812 */ /* 0x000fe400078ef80b */
[----:B------:R-:W-:-:S02]  /*22420*/  SHF.R.S32.HI R8, RZ, 0x1f, R13 ;  /* 0x0000001fff087819 */ /* 0x000fc4000001140d */
[----:B------:R-:W-:Y:S02]  /*22430*/  SHF.L.U32 R11, R13, 0x3, RZ ;  /* 0x000000030d0b7819 */ /* 0x000fe400000006ff */
[----:B------:R-:W-:Y:S02]  /*22440*/  LEA.HI R8, R8, R13, RZ, 0x3 ;  /* 0x0000000d08087211 */ /* 0x000fe400078f18ff */
[----:B------:R-:W-:Y:S02]  /*22450*/  LOP3.LUT R50, R50, 0x38, R11, 0xf8, !PT ;  /* 0x0000003832327812 */ /* 0x000fe400078ef80b */
[----:B------:R-:W-:Y:S02]  /*22460*/  SHF.L.U32 R8, R8, 0xa, RZ ;  /* 0x0000000a08087819 */ /* 0x000fe400000006ff */
[-C--:B------:R-:W-:Y:S02]  /*22470*/  LOP3.LUT R10, R10, R49.reuse, RZ, 0x3c, !PT ;  /* 0x000000310a0a7212 */ /* 0x080fe400078e3cff */
[----:B------:R-:W-:-:S02]  /*22480*/  LOP3.LUT R49, R50, R49, RZ, 0x3c, !PT ;  /* 0x0000003132317212 */ /* 0x000fc400078e3cff */
[----:B------:R-:W-:Y:S02]  /*22490*/  LOP3.LUT R8, R8, 0xffffe000, RZ, 0xc0, !PT ;  /* 0xffffe00008087812 */ /* 0x000fe400078ec0ff */
[----:B------:R-:W-:Y:S02]  /*224a0*/  LOP3.LUT R9, R9, 0xffffe000, RZ, 0xc0, !PT ;  /* 0xffffe00009097812 */ /* 0x000fe400078ec0ff */
[--C-:B------:R-:W-:Y:S02]  /*224b0*/  IADD3 R47, R49, R8, R48.reuse ;  /* 0x00000008312f7210 */ /* 0x100fe40007ffe030 */
[----:B------:R-:W-:-:S03]  /*224c0*/  IADD3 R9, R10, R9, R48 ;  /* 0x000000090a097210 */ /* 0x000fc60007ffe030 */
[----:B------:R-:W-:-:S04]  /*224d0*/  IMAD.WIDE.U32 R46, R47, 0x2, R102 ;  /* 0x000000022f2e7825 */ /* 0x000fc800078e0066 */
[----:B------:R-:W-:Y:S02]  /*224e0*/  IMAD.WIDE.U32 R42, R9, 0x2, R102 ;  /* 0x00000002092a7825 */ /* 0x000fe400078e0066 */
[----:B------:R-:W2:Y:S04]  /*224f0*/  LD.E.128 R8, [R46.64] ;  /* 0x000000082e087980 */ /* 0x000ea8000c101d00 */
[----:B------:R-:W3:Y:S01]  /*22500*/  LD.E.128 R12, [R42.64] ;  /* 0x000000082a0c7980 */ /* 0x000ee2000c101d00 */
[----:B------:R-:W-:Y:S01]  /*22510*/  HADD2.F32 R50, -RZ, R99.H0_H0 ;  /* 0x20000063ff327230 */ /* 0x000fe20000004100 */
[--C-:B------:R-:W-:Y:S02]  /*22520*/  SHF.R.U64 R34, R34, 0x10, R35.reuse ;  /* 0x0000001022227819 */ /* 0x100fe40000001223 */
[----:B------:R-:W-:-:S02]  /*22530*/  SHF.R.U32.HI R40, RZ, 0x10, R35 ;  /* 0x00000010ff287819 */ /* 0x000fc40000011623 */
[--C-:B------:R-:W-:Y:S01]  /*22540*/  SHF.R.U64 R35, R36, 0x10, R37.reuse ;  /* 0x0000001024237819 */ /* 0x100fe20000001225 */
[----:B------:R-:W-:Y:S01]  /*22550*/  HADD2.F32 R48, -RZ, R101.H0_H0 ;  /* 0x20000065ff307230 */ /* 0x000fe20000004100 */
[----:B------:R-:W-:Y:S02]  /*22560*/  SHF.R.U32.HI R36, RZ, 0x10, R37 ;  /* 0x00000010ff247819 */ /* 0x000fe40000011625 */
[--C-:B------:R-:W-:Y:S01]  /*22570*/  SHF.R.U64 R38, R38, 0x10, R39.reuse ;  /* 0x0000001026267819 */ /* 0x100fe20000001227 */
[----:B------:R-:W-:Y:S01]  /*22580*/  HADD2.F32 R40, -RZ, R40.H0_H0 ;  /* 0x20000028ff287230 */ /* 0x000fe20000004100 */
[----:B------:R-:W-:Y:S02]  /*22590*/  SHF.R.U32.HI R39, RZ, 0x10, R39 ;  /* 0x00000010ff277819 */ /* 0x000fe40000011627 */
[--C-:B------:R-:W-:Y:S02]  /*225a0*/  SHF.R.U64 R32, R32, 0x10, R33.reuse ;  /* 0x0000001020207819 */ /* 0x100fe40000001221 */
[----:B------:R-:W-:Y:S01]  /*225b0*/  SHF.R.U32.HI R33, RZ, 0x10, R33 ;  /* 0x00000010ff217819 */ /* 0x000fe20000011621 */
[----:B------:R-:W-:-:S02]  /*225c0*/  HADD2.F32 R36, -RZ, R36.H0_H0 ;  /* 0x20000024ff247230 */ /* 0x000fc40000004100 */
[----:B------:R-:W-:Y:S02]  /*225d0*/  HADD2.F32 R72, -RZ, R98.H0_H0 ;  /* 0x20000062ff487230 */ /* 0x000fe40000004100 */
[----:B------:R-:W-:Y:S02]  /*225e0*/  HADD2.F32 R99, -RZ, R99.H1_H1 ;  /* 0x30000063ff637230 */ /* 0x000fe40000004100 */
[----:B------:R-:W-:Y:S02]  /*225f0*/  HADD2.F32 R101, -RZ, R101.H1_H1 ;  /* 0x30000065ff657230 */ /* 0x000fe40000004100 */
[----:B------:R-:W-:Y:S02]  /*22600*/  HADD2.F32 R32, -RZ, R32.H0_H0 ;  /* 0x20000020ff207230 */ /* 0x000fe40000004100 */
[----:B------:R-:W-:Y:S02]  /*22610*/  HADD2.F32 R35, -RZ, R35.H0_H0 ;  /* 0x20000023ff237230 */ /* 0x000fe40000004100 */
[----:B--2---:R-:W-:-:S02]  /*22620*/  HADD2.F32 R49, -RZ, R11.H0_H0 ;  /* 0x2000000bff317230 */ /* 0x004fc40000004100 */
[--C-:B------:R-:W-:Y:S02]  /*22630*/  HADD2.F32 R52, -RZ, R8.reuse.H0_H0 ;  /* 0x20000008ff347230 */ /* 0x100fe40000004100 */
[----:B---3--:R-:W-:Y:S02]  /*22640*/  HADD2.F32 R37, -RZ, R15.H0_H0 ;  /* 0x2000000fff257230 */ /* 0x008fe40000004100 */
        /* <DEDUP_REMOVED lines=8> */
[----:B------:R-:W-:-:S02]  /*226d0*/  HADD2.F32 R51, -RZ, R9.H0_H0 ;  /* 0x20000009ff337230 */ /* 0x000fc40000004100 */
[----:B------:R-:W-:Y:S01]  /*226e0*/  HADD2.F32 R9, -RZ, R9.H1_H1 ;  /* 0x30000009ff097230 */ /* 0x000fe20000004100 */
[-C--:B------:R-:W-:Y:S02]  /*226f0*/  FMUL.FTZ R11, R11, R48.reuse ;  /* 0x000000300b0b7220 */ /* 0x080fe40000410000 */
[C---:B------:R-:W-:Y:S01]  /*22700*/  FFMA.FTZ R39, R15.reuse, R48, -R39 ;  /* 0x000000300f277223 */ /* 0x040fe20000010827 */
[----:B------:R-:W-:Y:S01]  /*22710*/  HADD2.F32 R48, -RZ, R33.H0_H0 ;  /* 0x20000021ff307230 */ /* 0x000fe20000004100 */
[----:B------:R-:W-:Y:S01]  /*22720*/  FFMA.FTZ R40, R15, R40, R11 ;  /* 0x000000280f287223 */ /* 0x000fe2000001000b */
[--C-:B------:R-:W-:Y:S01]  /*22730*/  HADD2.F32 R41, -RZ, R13.reuse.H0_H0 ;  /* 0x2000000dff297230 */ /* 0x100fe20000004100 */
[----:B------:R-:W-:Y:S01]  /*22740*/  FFMA.FTZ R49, R37, R50, R49 ;  /* 0x0000003225317223 */ /* 0x000fe20000010031 */
[----:B------:R-:W-:Y:S01]  /*22750*/  HADD2.F32 R13, -RZ, R13.H1_H1 ;  /* 0x3000000dff0d7230 */ /* 0x000fe20000004100 */
[C---:B------:R-:W-:Y:S01]  /*22760*/  FMUL.FTZ R11, R9.reuse, R48 ;  /* 0x00000030090b7220 */ /* 0x040fe20000410000 */
[----:B------:R-:W-:Y:S01]  /*22770*/  HADD2.F32 R53, -RZ, R10.H0_H0 ;  /* 0x2000000aff357230 */ /* 0x000fe20000004100 */
[----:B------:R-:W-:Y:S01]  /*22780*/  FMUL.FTZ R9, R9, R36 ;  /* 0x0000002409097220 */ /* 0x000fe20000410000 */
[----:B------:R-:W-:-:S02]  /*22790*/  HADD2.F32 R50, -RZ, R100.H0_H0 ;  /* 0x20000064ff327230 */ /* 0x000fc40000004100 */
[----:B------:R-:W-:Y:S01]  /*227a0*/  HADD2.F32 R33, -RZ, R98.H1_H1 ;  /* 0x30000062ff217230 */ /* 0x000fe20000004100 */
[----:B------:R-:W-:Y:S01]  /*227b0*/  FMUL.FTZ R37, R51, R72 ;  /* 0x0000004833257220 */ /* 0x000fe20000410000 */
[--C-:B------:R-:W-:Y:S01]  /*227c0*/  HADD2.F32 R44, -RZ, R12.reuse.H0_H0 ;  /* 0x2000000cff2c7230 */ /* 0x100fe20000004100 */
[----:B------:R-:W-:Y:S01]  /*227d0*/  FFMA.FTZ R48, R13, R48, R9 ;  /* 0x000000300d307223 */ /* 0x000fe20000010009 */
[----:B------:R-:W-:Y:S01]  /*227e0*/  HADD2.F32 R45, -RZ, R12.H1_H1 ;  /* 0x3000000cff2d7230 */ /* 0x000fe20000004100 */
[----:B------:R-:W-:Y:S01]  /*227f0*/  FMUL.FTZ R51, R51, R50 ;  /* 0x0000003233337220 */ /* 0x000fe20000410000 */
[----:B------:R-:W-:Y:S01]  /*22800*/  HADD2.F32 R12, -RZ, R14.H0_H0 ;  /* 0x2000000eff0c7230 */ /* 0x000fe20000004100 */
[----:B------:R-:W-:Y:S01]  /*22810*/  FFMA.FTZ R36, R13, R36, -R11 ;  /* 0x000000240d247223 */ /* 0x000fe2000001080b */
[----:B------:R-:W-:Y:S01]  /*22820*/  HADD2.F32 R15, -RZ, R100.H1_H1 ;  /* 0x30000064ff0f7230 */ /* 0x000fe20000004100 */
[----:B------:R-:W-:Y:S02]  /*22830*/  FMUL.FTZ R9, R53, R99 ;  /* 0x0000006335097220 */ /* 0x000fe40000410000 */
[----:B------:R-:W-:-:S02]  /*22840*/  FMUL.FTZ R11, R52, R33 ;  /* 0x00000021340b7220 */ /* 0x000fc40000410000 */
[-C--:B------:R-:W-:Y:S01]  /*22850*/  FMUL.FTZ R53, R53, R101.reuse ;  /* 0x0000006535357220 */ /* 0x080fe20000410000 */
[----:B------:R-:W-:Y:S01]  /*22860*/  HADD2.F32 R10, -RZ, R10.H1_H1 ;  /* 0x3000000aff0a7230 */ /* 0x000fe20000004100 */
[C---:B------:R-:W-:Y:S02]  /*22870*/  FFMA.FTZ R37, R41.reuse, R50, -R37 ;  /* 0x0000003229257223 */ /* 0x040fe40000010825 */
[----:B------:R-:W-:Y:S02]  /*22880*/  FFMA.FTZ R51, R41, R72, R51 ;  /* 0x0000004829337223 */ /* 0x000fe40000010033 */
[----:B------:R-:W-:Y:S01]  /*22890*/  FFMA.FTZ R101, R12, R101, -R9 ;  /* 0x000000650c657223 */ /* 0x000fe20000010809 */
[----:B------:R-:W-:Y:S01]  /*228a0*/  HADD2.F32 R9, -RZ, R34.H0_H0 ;  /* 0x20000022ff097230 */ /* 0x000fe20000004100 */
[----:B------:R-:W-:Y:S01]  /*228b0*/  FFMA.FTZ R41, R44, R15, -R11 ;  /* 0x0000000f2c297223 */ /* 0x000fe2000001080b */
[----:B------:R-:W-:Y:S01]  /*228c0*/  HADD2.F32 R11, -RZ, R38.H0_H0 ;  /* 0x20000026ff0b7230 */ /* 0x000fe20000004100 */
[----:B------:R-:W-:Y:S01]  /*228d0*/  FFMA.FTZ R53, R12, R99, R53 ;  /* 0x000000630c357223 */ /* 0x000fe20000010035 */
[----:B------:R-:W-:Y:S01]  /*228e0*/  HADD2.F32 R14, -RZ, R14.H1_H1 ;  /* 0x3000000eff0e7230 */ /* 0x000fe20000004100 */
[----:B------:R-:W-:-:S02]  /*228f0*/  FMUL.FTZ R52, R52, R15 ;  /* 0x0000000f34347220 */ /* 0x000fc40000410000 */
[CC--:B------:R-:W-:Y:S02]  /*22900*/  FMUL.FTZ R12, R54.reuse, R32.reuse ;  /* 0x00000020360c7220 */ /* 0x0c0fe40000410000 */
[----:B------:R-:W-:Y:S02]  /*22910*/  FMUL.FTZ R54, R54, R35 ;  /* 0x0000002336367220 */ /* 0x000fe40000410000 */
        /* <DEDUP_REMOVED lines=17> */
.L_x_1247:
[----:B------:R-:W-:Y:S05]  /*22a30*/  BSYNC B1 ;  /* 0x0000000000017941 */ /* 0x000fea0003800000 */
.L_x_1246:
[----:B------:R-:W-:Y:S01]  /*22a40*/  IADD3 R97, R97, 0x60, RZ ;  /* 0x0000006061617810 */ /* 0x000fe20007ffe0ff */
[----:B-1----:R-:W-:-:S02]  /*22a50*/  IMAD.MOV.U32 R8, RZ, RZ, R64 ;  /* 0x000000ffff087224 */ /* 0x002fc400078e0040 */
[----:B------:R-:W-:Y:S01]  /*22a60*/  IMAD.MOV.U32 R9, RZ, RZ, 0x0 ;  /* 0x00000000ff097424 */ /* 0x000fe200078e00ff */
[----:B------:R-:W-:-:S13]  /*22a70*/  ISETP.GE.AND P0, PT, R97, R96, PT ;  /* 0x000000606100720c */ /* 0x000fda0003f06270 */
[----:B------:R-:W-:Y:S05]  /*22a80*/  @P0 RET.REL.NODEC R8 `(_ZN7cutlass13device_kernelIN5flash19enable_sm80_to_sm89INS1_16FlashAttnFwdSm80INS1_25CollectiveMainloopFwdSm80ILi8ELi1ELb0EN4cute5tupleIJNS5_1CILi128EEENS7_ILi48EEENS7_ILi256EEEEEELi256ENS_6half_tEfNS_4arch4Sm80ELb0ELb1ELb1ELb1ELb0ELb1ELb1ELb0EEENS1_21CollectiveEpilogueFwdINS6_IJS8_SA_S9_EEENS6_IJNS7_ILi1EEESI_SI_EEESC_SE_Li256ELb1ELb1ELb0ELb0EEENS1_19SingleTileSchedulerILb1ELb0ELb1ELi128EEEEEEEEEvNT_6ParamsE) ;  /* 0xfffdd57008000950 */ /* 0x000fea0003c3ffff */
        /* <DEDUP_REMOVED lines=37> */
[----:B------:R-:W-:Y:S02]  /*22ce0*/  HADD2.F32 R80, -RZ, R80.H1_H1 ;  /* 0x30000050ff507230 */ /* 0x000fe40000004100 */
[--C-:B------:R-:W-:Y:S01]  /*22cf0*/  HADD2.F32 R35, -RZ, R76.reuse.H1_H1 ;  /* 0x3000004cff237230 */ /* 0x100fe20000004100 */
[--C-:B------:R-:W-:Y:S01]  /*22d00*/  SHF.R.U64 R18, R18, 0x10, R19.reuse ;  /* 0x0000001012127819 */ /* 0x100fe20000001213 */
[----:B------:R-:W-:Y:S01]  /*22d10*/  HADD2.F32 R76, -RZ, R76.H0_H0 ;  /* 0x2000004cff4c7230 */ /* 0x000fe20000004100 */
[----:B------:R-:W-:Y:S01]  /*22d20*/  SHF.R.U32.HI R19, RZ, 0x10, R19 ;  /* 0x00000010ff137819 */ /* 0x000fe20000011613 */
[----:B------:R-:W-:-:S02]  /*22d30*/  HADD2.F32 R26, -RZ, R26.H0_H0 ;  /* 0x2000001aff1a7230 */ /* 0x000fc40000004100 */
[----:B------:R-:W-:Y:S02]  /*22d40*/  HADD2.F32 R18, -RZ, R18.H0_H0 ;  /* 0x20000012ff127230 */ /* 0x000fe40000004100 */
[----:B------:R-:W-:Y:S02]  /*22d50*/  HADD2.F32 R17, -RZ, R17.H0_H0 ;  /* 0x20000011ff117230 */ /* 0x000fe40000004100 */
[----:B--2---:R-:W-:Y:S02]  /*22d60*/  HADD2.F32 R45, -RZ, R9.H0_H0 ;  /* 0x20000009ff2d7230 */ /* 0x004fe40000004100 */
[--C-:B------:R-:W-:Y:S02]  /*22d70*/  HADD2.F32 R47, -RZ, R8.reuse.H0_H0 ;  /* 0x20000008ff2f7230 */ /* 0x100fe40000004100 */
[----:B------:R-:W-:Y:S02]  /*22d80*/  HADD2.F32 R48, -RZ, R8.H1_H1 ;  /* 0x30000008ff307230 */ /* 0x000fe40000004100 */
[----:B---3--:R-:W-:-:S02]  /*22d90*/  HADD2.F32 R27, -RZ, R13.H0_H0 ;  /* 0x2000000dff1b7230 */ /* 0x008fc40000004100 */
[--C-:B------:R-:W-:Y:S02]  /*22da0*/  HADD2.F32 R8, -RZ, R10.reuse.H0_H0 ;  /* 0x2000000aff087230 */ /* 0x100fe40000004100 */
[----:B------:R-:W-:Y:S01]  /*22db0*/  HADD2.F32 R50, -RZ, R10.H1_H1 ;  /* 0x3000000aff327230 */ /* 0x000fe20000004100 */
[C---:B------:R-:W-:Y:S01]  /*22dc0*/  FMUL.FTZ R10, R45.reuse, R46 ;  /* 0x0000002e2d0a7220 */ /* 0x040fe20000410000 */
[----:B------:R-:W-:Y:S01]  /*22dd0*/  HADD2.F32 R9, -RZ, R9.H1_H1 ;  /* 0x30000009ff097230 */ /* 0x000fe20000004100 */
[-C--:B------:R-:W-:Y:S02]  /*22de0*/  FMUL.FTZ R45, R45, R44.reuse ;  /* 0x0000002c2d2d7220 */ /* 0x080fe40000410000 */
[----:B------:R-:W-:Y:S01]  /*22df0*/  FFMA.FTZ R10, R27, R44, -R10 ;  /* 0x0000002c1b0a7223 */ /* 0x000fe2000001080a */
[----:B------:R-:W-:Y:S01]  /*22e00*/  HADD2.F32 R44, -RZ, R25.H0_H0 ;  /* 0x20000019ff2c7230 */ /* 0x000fe20000004100 */
[----:B------:R-:W-:Y:S01]  /*22e10*/  FMUL.FTZ R25, R9, R52 ;  /* 0x0000003409197220 */ /* 0x000fe20000410000 */
[----:B------:R-:W-:Y:S01]  /*22e20*/  HADD2.F32 R13, -RZ, R13.H1_H1 ;  /* 0x3000000dff0d7230 */ /* 0x000fe20000004100 */
[----:B------:R-:W-:Y:S01]  /*22e30*/  FFMA.FTZ R45, R27, R46, R45 ;  /* 0x0000002e1b2d7223 */ /* 0x000fe2000001002d */
[----:B------:R-:W-:Y:S01]  /*22e40*/  HADD2.F32 R37, -RZ, R12.H0_H0 ;  /* 0x2000000cff257230 */ /* 0x000fe20000004100 */
[----:B------:R-:W-:-:S02]  /*22e50*/  FMUL.FTZ R9, R9, R44 ;  /* 0x0000002c09097220 */ /* 0x000fc40000410000 */
[C---:B------:R-:W-:Y:S02]  /*22e60*/  FMUL.FTZ R27, R47.reuse, R54 ;  /* 0x000000362f1b7220 */ /* 0x040fe40000410000 */
[----:B------:R-:W-:Y:S01]  /*22e70*/  FMUL.FTZ R47, R47, R80 ;  /* 0x000000502f2f7220 */ /* 0x000fe20000410000 */
[----:B------:R-:W-:Y:S01]  /*22e80*/  HADD2.F32 R42, -RZ, R12.H1_H1 ;  /* 0x3000000cff2a7230 */ /* 0x000fe20000004100 */
[----:B------:R-:W-:Y:S01]  /*22e90*/  FFMA.FTZ R52, R13, R52, R9 ;  /* 0x000000340d347223 */ /* 0x000fe20000010009 */
[----:B------:R-:W-:Y:S01]  /*22ea0*/  HADD2.F32 R12, -RZ, R14.H0_H0 ;  /* 0x2000000eff0c7230 */ /* 0x000fe20000004100 */
[C---:B------:R-:W-:Y:S01]  /*22eb0*/  FFMA.FTZ R27, R37.reuse, R80, -R27 ;  /* 0x00000050251b7223 */ /* 0x040fe2000001081b */
[--C-:B------:R-:W-:Y:S01]  /*22ec0*/  HADD2.F32 R9, -RZ, R82.reuse.H1_H1 ;  /* 0x30000052ff097230 */ /* 0x100fe20000004100 */
[----:B------:R-:W-:Y:S01]  /*22ed0*/  FFMA.FTZ R47, R37, R54, R47 ;  /* 0x00000036252f7223 */ /* 0x000fe2000001002f */
[----:B------:R-:W-:Y:S01]  /*22ee0*/  HADD2.F32 R49, -RZ, R11.H0_H0 ;  /* 0x2000000bff317230 */ /* 0x000fe20000004100 */
[C---:B------:R-:W-:Y:S01]  /*22ef0*/  FMUL.FTZ R37, R8.reuse, R35 ;  /* 0x0000002308257220 */ /* 0x040fe20000410000 */
[----:B------:R-:W-:Y:S01]  /*22f00*/  HADD2.F32 R82, -RZ, R82.H0_H0 ;  /* 0x20000052ff527230 */ /* 0x000fe20000004100 */
[-C--:B------:R-:W-:Y:S01]  /*22f10*/  FMUL.FTZ R8, R8, R9.reuse ;  /* 0x0000000908087220 */ /* 0x080fe20000410000 */
[----:B------:R-:W-:Y:S01]  /*22f20*/  HADD2.F32 R43, -RZ, R14.H1_H1 ;  /* 0x3000000eff2b7230 */ /* 0x000fe20000004100 */
[----:B------:R-:W-:Y:S01]  /*22f30*/  FFMA.FTZ R37, R12, R9, -R37 ;  /* 0x000000090c257223 */ /* 0x000fe20000010825 */
[----:B------:R-:W-:Y:S01]  /*22f40*/  HADD2.F32 R14, -RZ, R15.H0_H0 ;  /* 0x2000000fff0e7230 */ /* 0x000fe20000004100 */
[----:B------:R-:W-:Y:S01]  /*22f50*/  FFMA.FTZ R25, R13, R44, -R25 ;  /* 0x0000002c0d197223 */ /* 0x000fe20000010819 */
[----:B------:R-:W-:Y:S01]  /*22f60*/  HADD2.F32 R11, -RZ, R11.H1_H1 ;  /* 0x3000000bff0b7230 */ /* 0x000fe20000004100 */
[C---:B------:R-:W-:Y:S01]  /*22f70*/  FMUL.FTZ R9, R49.reuse, R76 ;  /* 0x0000004c31097220 */ /* 0x040fe20000410000 */
[----:B------:R-:W-:Y:S01]  /*22f80*/  HADD2.F32 R44, -RZ, R19.H0_H0 ;  /* 0x20000013ff2c7230 */ /* 0x000fe20000004100 */
[----:B------:R-:W-:Y:S01]  /*22f90*/  FMUL.FTZ R49, R49, R82 ;  /* 0x0000005231317220 */ /* 0x000fe20000410000 */
[----:B------:R-:W-:-:S02]  /*22fa0*/  HADD2.F32 R13, -RZ, R16.H0_H0 ;  /* 0x20000010ff0d7230 */ /* 0x000fc40000004100 */
[----:B------:R-:W-:Y:S01]  /*22fb0*/  HADD2.F32 R19, -RZ, R24.H0_H0 ;  /* 0x20000018ff137230 */ /* 0x000fe20000004100 */
[----:B------:R-:W-:Y:S01]  /*22fc0*/  FFMA.FTZ R35, R12, R35, R8 ;  /* 0x000000230c237223 */ /* 0x000fe20000010008 */
[----:B------:R-:W-:Y:S01]  /*22fd0*/  HADD2.F32 R15, -RZ, R15.H1_H1 ;  /* 0x3000000fff0f7230 */ /* 0x000fe20000004100 */
[C---:B------:R-:W-:Y:S02]  /*22fe0*/  FFMA.FTZ R9, R14.reuse, R82, -R9 ;  /* 0x000000520e097223 */ /* 0x040fe40000010809 */
[----:B------:R-:W-:Y:S02]  /*22ff0*/  FFMA.FTZ R49, R14, R76, R49 ;  /* 0x0000004c0e317223 */ /* 0x000fe40000010031 */
[----:B------:R-:W-:Y:S02]  /*23000*/  FMUL.FTZ R8, R11, R44 ;  /* 0x0000002c0b087220 */ /* 0x000fe40000410000 */
[----:B------:R-:W-:Y:S02]  /*23010*/  FMUL.FTZ R12, R48, R13 ;  /* 0x0000000d300c7220 */ /* 0x000fe40000410000 */
[----:B------:R-:W-:-:S02]  /*23020*/  FMUL.FTZ R14, R50, R18 ;  /* 0x00000012320e7220 */ /* 0x000fc40000410000 */
[-C--:B------:R-:W-:Y:S02]  /*23030*/  FMUL.FTZ R11, R11, R26.reuse ;  /* 0x0000001a0b0b7220 */ /* 0x080fe40000410000 */
[----:B------:R-:W-:Y:S02]  /*23040*/  FMUL.FTZ R48, R48, R19 ;  /* 0x0000001330307220 */ /* 0x000fe40000410000 */
[----:B------:R-:W-:Y:S02]  /*23050*/  FMUL.FTZ R50, R50, R17 ;  /* 0x0000001132327220 */ /* 0x000fe40000410000 */
[----:B------:R-:W-:Y:S02]  /*23060*/  FFMA.FTZ R8, R15, R26, -R8 ;  /* 0x0000001a0f087223 */ /* 0x000fe40000010808 */
[----:B------:R-:W-:Y:S02]  /*23070*/  FFMA.FTZ R12, R42, R19, -R12 ;  /* 0x000000132a0c7223 */ /* 0x000fe4000001080c */
[----:B------:R-:W-:-:S02]  /*23080*/  FFMA.FTZ R14, R43, R17, -R14 ;  /* 0x000000112b0e7223 */ /* 0x000fc4000001080e */
[----:B------:R-:W-:Y:S02]  /*23090*/  FFMA.FTZ R44, R15, R44, R11 ;  /* 0x0000002c0f2c7223 */ /* 0x000fe4000001000b */
        /* <DEDUP_REMOVED lines=12> */
.L_x_1251:
[----:B------:R-:W-:Y:S05]  /*23160*/  BSYNC B0 ;  /* 0x0000000000007941 */ /* 0x000fea0003800000 */
.L_x_1250:
[----:B-1----:R-:W-:Y:S01]  /*23170*/  IADD3 R9, R69, 0x40, RZ ;  /* 0x0000004045097810 */ /* 0x002fe20007ffe0ff */
[----:B------:R-:W-:-:S02]  /*23180*/  IMAD.MOV.U32 R10, RZ, RZ, R64 ;  /* 0x000000ffff0a7224 */ /* 0x000fc400078e0040 */
[----:B------:R-:W-:Y:S01]  /*23190*/  IMAD.MOV.U32 R11, RZ, RZ, 0x0 ;  /* 0x00000000ff0b7424 */ /* 0x000fe200078e00ff */
[----:B------:R-:W-:-:S13]  /*231a0*/  ISETP.GE.AND P0, PT, R9, R70, PT ;  /* 0x000000460900720c */ /* 0x000fda0003f06270 */
[----:B------:R-:W-:Y:S05]  /*231b0*/  @P0 RET.REL.NODEC R10 `(_ZN7cutlass13device_kernelIN5flash19enable_sm80_to_sm89INS1_16FlashAttnFwdSm80INS1_25CollectiveMainloopFwdSm80ILi8ELi1ELb0EN4cute5tupleIJNS5_1CILi128EEENS7_ILi48EEENS7_ILi256EEEEEELi256ENS_6half_tEfNS_4arch4Sm80ELb0ELb1ELb1ELb1ELb0ELb1ELb1ELb0EEENS1_21CollectiveEpilogueFwdINS6_IJS8_SA_S9_EEENS6_IJNS7_ILi1EEESI_SI_EEESC_SE_Li256ELb1ELb1ELb0ELb0EEENS1_19SingleTileSchedulerILb1ELb0ELb1ELi128EEEEEEEEEvNT_6ParamsE) ;  /* 0xfffdce400a000950 */ /* 0x000fea0003c3ffff */
        /* <DEDUP_REMOVED lines=11> */
[----:B------:R-:W-:Y:S02]  /*23270*/  LOP3.LUT R13, R13, 0xffffe000, RZ, 0xc0, !PT ;  /* 0xffffe0000d0d7812 */ /* 0x000fe400078ec0ff */
[----:B------:R-:W-:-:S02]  /*23280*/  LOP3.LUT R10, R10, R33, RZ, 0x3c, !PT ;  /* 0x000000210a0a7212 */ /* 0x000fc400078e3cff */
[----:B------:R-:W-:Y:S02]  /*23290*/  LOP3.LUT R33, R36, R33, RZ, 0x3c, !PT ;  /* 0x0000002124217212 */ /* 0x000fe400078e3cff */
[----:B------:R-:W-:Y:S02]  /*232a0*/  LOP3.LUT R9, R8, 0xffffe000, RZ, 0xc0, !PT ;  /* 0xffffe00008097812 */ /* 0x000fe400078ec0ff */
[--C-:B------:R-:W-:Y:S02]  /*232b0*/  IADD3 R13, R10, R13, R32.reuse ;  /* 0x0000000d0a0d7210 */ /* 0x100fe40007ffe020 */
[----:B------:R-:W-:-:S03]  /*232c0*/  IADD3 R9, R33, R9, R32 ;  /* 0x0000000921097210 */ /* 0x000fc60007ffe020 */
[----:B------:R-:W-:-:S04]  /*232d0*/  IMAD.WIDE.U32 R16, R13, 0x2, R102 ;  /* 0x000000020d107825 */ /* 0x000fc800078e0066 */
[----:B------:R-:W-:Y:S01]  /*232e0*/  IMAD.WIDE.U32 R102, R9, 0x2, R102 ;  /* 0x0000000209667825 */ /* 0x000fe200078e0066 */
[----:B------:R-:W2:Y:S04]  /*232f0*/  LD.E.128 R12, [R16.64] ;  /* 0x00000008100c7980 */ /* 0x000ea8000c101d00 */
[----:B------:R-:W3:Y:S01]  /*23300*/  LD.E.128 R8, [R102.64] ;  /* 0x0000000866087980 */ /* 0x000ee2000c101d00 */
[----:B------:R-:W-:Y:S01]  /*23310*/  SHF.R.U64 R19, R20, 0x10, R21 ;  /* 0x0000001014137819 */ /* 0x000fe20000001215 */
[--C-:B------:R-:W-:Y:S01]  /*23320*/  HADD2.F32 R40, -RZ, R61.reuse.H0_H0 ;  /* 0x2000003dff287230 */ /* 0x100fe20000004100 */
[----:B------:R-:W-:Y:S01]  /*23330*/  SHF.R.U64 R20, R30, 0x10, R31 ;  /* 0x000000101e147819 */ /* 0x000fe2000000121f */
[----:B------:R-:W-:Y:S01]  /*23340*/  HADD2.F32 R61, -RZ, R61.H1_H1 ;  /* 0x3000003dff3d7230 */ /* 0x000fe20000004100 */
[----:B------:R-:W-:Y:S01]  /*23350*/  SHF.R.U64 R18, R28, 0x10, R29 ;  /* 0x000000101c127819 */ /* 0x000fe2000000121d */
[----:B------:R-:W-:Y:S01]  /*23360*/  HADD2.F32 R19, -RZ, R19.H0_H0 ;  /* 0x20000013ff137230 */ /* 0x000fe20000004100 */
[----:B------:R-:W-:Y:S01]  /*23370*/  SHF.R.U32.HI R30, RZ, 0x10, R31 ;  /* 0x00000010ff1e7819 */ /* 0x000fe2000001161f */
[----:B------:R-:W-:Y:S01]  /*23380*/  HADD2.F32 R31, -RZ, R60.H0_H0 ;  /* 0x2000003cff1f7230 */ /* 0x000fe20000004100 */
[----:B------:R-:W-:Y:S01]  /*23390*/  SHF.R.U32.HI R28, RZ, 0x10, R29 ;  /* 0x00000010ff1c7819 */ /* 0x000fe2000001161d */
        /* <DEDUP_REMOVED lines=17> */
[C---:B------:R-:W-:Y:S01]  /*234b0*/  FFMA.FTZ R8, R24.reuse, R29, -R8 ;  /* 0x0000001d18087223 */ /* 0x040fe20000010808 */
[----:B------:R-:W-:Y:S01]  /*234c0*/  HADD2.F32 R13, -RZ, R15.H0_H0 ;  /* 0x2000000fff0d7230 */ /* 0x000fe20000004100 */
[----:B------:R-:W-:Y:S01]  /*234d0*/  FMUL.FTZ R21, R33, R38 ;  /* 0x0000002621157220 */ /* 0x000fe20000410000 */
[----:B------:R-:W-:Y:S01]  /*234e0*/  HADD2.F32 R11, -RZ, R11.H1_H1 ;  /* 0x3000000bff0b7230 */ /* 0x000fe20000004100 */
[----:B------:R-:W-:Y:S01]  /*234f0*/  FFMA.FTZ R32, R24, R31, R32 ;  /* 0x0000001f18207223 */ /* 0x000fe20000010020 */
[----:B------:R-:W-:Y:S01]  /*23500*/  HADD2.F32 R24, -RZ, R63.H0_H0 ;  /* 0x2000003fff187230 */ /* 0x000fe20000004100 */
[-C--:B------:R-:W-:Y:S01]  /*23510*/  FFMA.FTZ R29, R25, R28.reuse, -R21 ;  /* 0x0000001c191d7223 */ /* 0x080fe20000010815 */
[----:B------:R-:W-:Y:S01]  /*23520*/  HADD2.F32 R15, -RZ, R15.H1_H1 ;  /* 0x3000000fff0f7230 */ /* 0x000fe20000004100 */
[----:B------:R-:W-:Y:S01]  /*23530*/  FMUL.FTZ R33, R33, R28 ;  /* 0x0000001c21217220 */ /* 0x000fe20000410000 */
[----:B------:R-:W-:Y:S01]  /*23540*/  HADD2.F32 R28, -RZ, R23.H0_H0 ;  /* 0x20000017ff1c7230 */ /* 0x000fe20000004100 */
[C---:B------:R-:W-:Y:S01]  /*23550*/  FMUL.FTZ R21, R9.reuse, R40 ;  /* 0x0000002809157220 */ /* 0x040fe20000410000 */
[----:B------:R-:W-:Y:S01]  /*23560*/  HADD2.F32 R35, -RZ, R10.H0_H0 ;  /* 0x2000000aff237230 */ /* 0x000fe20000004100 */
[-C--:B------:R-:W-:Y:S01]  /*23570*/  FMUL.FTZ R9, R9, R24.reuse ;  /* 0x0000001809097220 */ /* 0x080fe20000410000 */
[----:B------:R-:W-:Y:S01]  /*23580*/  HADD2.F32 R23, -RZ, R60.H1_H1 ;  /* 0x3000003cff177230 */ /* 0x000fe20000004100 */
[C---:B------:R-:W-:Y:S01]  /*23590*/  FFMA.FTZ R21, R13.reuse, R24, -R21 ;  /* 0x000000180d157223 */ /* 0x040fe20000010815 */
[--C-:B------:R-:W-:Y:S01]  /*235a0*/  HADD2.F32 R26, -RZ, R12.reuse.H0_H0 ;  /* 0x2000000cff1a7230 */ /* 0x100fe20000004100 */
[----:B------:R-:W-:Y:S01]  /*235b0*/  FFMA.FTZ R40, R13, R40, R9 ;  /* 0x000000280d287223 */ /* 0x000fe20000010009 */
[----:B------:R-:W-:Y:S01]  /*235c0*/  HADD2.F32 R27, -RZ, R12.H1_H1 ;  /* 0x3000000cff1b7230 */ /* 0x000fe20000004100 */
[C---:B------:R-:W-:Y:S01]  /*235d0*/  FMUL.FTZ R9, R11.reuse, R28 ;  /* 0x0000001c0b097220 */ /* 0x040fe20000410000 */
[----:B------:R-:W-:Y:S01]  /*235e0*/  HADD2.F32 R63, -RZ, R63.H1_H1 ;  /* 0x3000003fff3f7230 */ /* 0x000fe20000004100 */
[-C--:B------:R-:W-:Y:S01]  /*235f0*/  FMUL.FTZ R11, R11, R30.reuse ;  /* 0x0000001e0b0b7220 */ /* 0x080fe20000410000 */
[----:B------:R-:W-:Y:S01]  /*23600*/  HADD2.F32 R12, -RZ, R14.H0_H0 ;  /* 0x2000000eff0c7230 */ /* 0x000fe20000004100 */
[----:B------:R-:W-:Y:S01]  /*23610*/  FFMA.FTZ R30, R15, R30, -R9 ;  /* 0x0000001e0f1e7223 */ /* 0x000fe20000010809 */
[----:B------:R-:W-:Y:S01]  /*23620*/  HADD2.F32 R13, -RZ, R62.H1_H1 ;  /* 0x3000003eff0d7230 */ /* 0x000fe20000004100 */
[C---:B------:R-:W-:Y:S01]  /*23630*/  FMUL.FTZ R9, R35.reuse, R61 ;  /* 0x0000003d23097220 */ /* 0x040fe20000410000 */
[----:B------:R-:W-:Y:S01]  /*23640*/  HADD2.F32 R10, -RZ, R10.H1_H1 ;  /* 0x3000000aff0a7230 */ /* 0x000fe20000004100 */
[----:B------:R-:W-:Y:S01]  /*23650*/  FMUL.FTZ R24, R34, R23 ;  /* 0x0000001722187220 */ /* 0x000fe20000410000 */
[----:B------:R-:W-:Y:S01]  /*23660*/  HADD2.F32 R14, -RZ, R14.H1_H1 ;  /* 0x3000000eff0e7230 */ /* 0x000fe20000004100 */
[----:B------:R-:W-:-:S02]  /*23670*/  FMUL.FTZ R35, R35, R63 ;  /* 0x0000003f23237220 */ /* 0x000fc40000410000 */
[----:B------:R-:W-:Y:S01]  /*23680*/  FFMA.FTZ R63, R12, R63, -R9 ;  /* 0x0000003f0c3f7223 */ /* 0x000fe20000010809 */
[----:B------:R-:W-:Y:S01]  /*23690*/  HADD2.F32 R9, -RZ, R22.H0_H0 ;  /* 0x20000016ff097230 */ /* 0x000fe20000004100 */
[-C--:B------:R-:W-:Y:S02]  /*236a0*/  FMUL.FTZ R34, R34, R13.reuse ;  /* 0x0000000d22227220 */ /* 0x080fe40000410000 */
[----:B------:R-:W-:Y:S01]  /*236b0*/  FFMA.FTZ R24, R26, R13, -R24 ;  /* 0x0000000d1a187223 */ /* 0x000fe20000010818 */
[----:B------:R-:W-:Y:S01]  /*236c0*/  HADD2.F32 R13, -RZ, R20.H0_H0 ;  /* 0x20000014ff0d7230 */ /* 0x000fe20000004100 */
[----:B------:R-:W-:Y:S02]  /*236d0*/  FFMA.FTZ R35, R12, R61, R35 ;  /* 0x0000003d0c237223 */ /* 0x000fe40000010023 */
[----:B------:R-:W-:Y:S02]  /*236e0*/  FMUL.FTZ R20, R10, R9 ;  /* 0x000000090a147220 */ /* 0x000fe40000410000 */
[----:B------:R-:W-:-:S02]  /*236f0*/  FFMA.FTZ R11, R15, R28, R11 ;  /* 0x0000001c0f0b7223 */ /* 0x000fc4000001000b */
[----:B------:R-:W-:Y:S02]  /*23700*/  FMUL.FTZ R12, R10, R13 ;  /* 0x0000000d0a0c7220 */ /* 0x000fe40000410000 */
[C---:B------:R-:W-:Y:S01]  /*23710*/  FMUL.FTZ R15, R36.reuse, R19 ;  /* 0x00000013240f7220 */ /* 0x040fe20000410000 */
[----:B------:R-:W-:Y:S01]  /*23720*/  F2FP.PACK_AB R11, R11, R40 ;  /* 0x000000280b0b723e */ /* 0x000fe200000000ff */
[----:B------:R-:W-:Y:S02]  /*23730*/  FMUL.FTZ R36, R36, R18 ;  /* 0x0000001224247220 */ /* 0x000fe40000410000 */
[C---:B------:R-:W-:Y:S01]  /*23740*/  FFMA.FTZ R10, R14.reuse, R13, -R20 ;  /* 0x0000000d0e0a7223 */ /* 0x040fe20000010814 */
[----:B------:R-:W-:Y:S01]  /*23750*/  F2FP.PACK_AB R13, R29, R8 ;  /* 0x000000081d0d723e */ /* 0x000fe200000000ff */
[----:B------:R-:W-:Y:S02]  /*23760*/  FFMA.FTZ R33, R25, R38, R33 ;  /* 0x0000002619217223 */ /* 0x000fe40000010021 */
[----:B------:R-:W-:Y:S01]  /*23770*/  FFMA.FTZ R12, R14, R9, R12 ;  /* 0x000000090e0c7223 */ /* 0x000fe2000001000c */
[----:B------:R-:W-:Y:S01]  /*23780*/  F2FP.PACK_AB R14, R10, R63 ;  /* 0x0000003f0a0e723e */ /* 0x000fe200000000ff */
[C---:B------:R-:W-:Y:S01]  /*23790*/  FFMA.FTZ R25, R27.reuse, R18, -R15 ;  /* 0x000000121b197223 */ /* 0x040fe2000001080f */
[----:B------:R-:W-:Y:S01]  /*237a0*/  F2FP.PACK_AB R15, R30, R21 ;  /* 0x000000151e0f723e */ /* 0x000fe200000000ff */
[----:B------:R-:W-:Y:S01]  /*237b0*/  FFMA.FTZ R23, R26, R23, R34 ;  /* 0x000000171a177223 */ /* 0x000fe20000010022 */
[----:B------:R-:W-:Y:S01]  /*237c0*/  F2FP.PACK_AB R10, R12, R35 ;  /* 0x000000230c0a723e */ /* 0x000fe200000000ff */
[----:B------:R-:W-:Y:S01]  /*237d0*/  FFMA.FTZ R36, R27, R19, R36 ;  /* 0x000000131b247223 */ /* 0x000fe20000010024 */
[----:B------:R-:W-:-:S02]  /*237e0*/  F2FP.PACK_AB R12, R25, R24 ;  /* 0x00000018190c723e */ /* 0x000fc400000000ff */
[----:B------:R-:W-:Y:S02]  /*237f0*/  F2FP.PACK_AB R9, R33, R32 ;  /* 0x000000202109723e */ /* 0x000fe400000000ff */
[----:B------:R-:W-:Y:S01]  /*23800*/  F2FP.PACK_AB R8, R36, R23 ;  /* 0x000000172408723e */ /* 0x000fe200000000ff */
[----:B------:R1:W-:Y:S01]  /*23810*/  ST.E.128 [R16.64], R12 ;  /* 0x0000000c10007985 */ /* 0x0003e2000c101d08 */
[----:B------:R-:W-:Y:S02]  /*23820*/  MOV R18, R64 ;  /* 0x0000004000127202 */ /* 0x000fe40000000f00 */
[----:B------:R-:W-:Y:S01]  /*23830*/  MOV R19, 0x0 ;  /* 0x0000000000137802 */ /* 0x000fe20000000f00 */
[----:B------:R1:W-:Y:S03]  /*23840*/  ST.E.128 [R102.64], R8 ;  /* 0x0000000866007985 */ /* 0x0003e6000c101d08 */
[----:B------:R-:W-:Y:S05]  /*23850*/  RET.REL.NODEC R18 `(_ZN7cutlass13device_kernelIN5flash19enable_sm80_to_sm89INS1_16FlashAttnFwdSm80INS1_25CollectiveMainloopFwdSm80ILi8ELi1ELb0EN4cute5tupleIJNS5_1CILi128EEENS7_ILi48EEENS7_ILi256EEEEEELi256ENS_6half_tEfNS_4arch4Sm80ELb0ELb1ELb1ELb1ELb0ELb1ELb1ELb0EEENS1_21CollectiveEpilogueFwdINS6_IJS8_SA_S9_EEENS6_IJNS7_ILi1EEESI_SI_EEESC_SE_Li256ELb1ELb1ELb0ELb0EEENS1_19SingleTileSchedulerILb1ELb0ELb1ELi128EEEEEEEEEvNT_6ParamsE) ;  /* 0xfffdc7a012007950 */ /* 0x000fea0003c3ffff */
.L_x_1178:
[----:B------:R-:W-:Y:S01]  /*23860*/  IMAD.MOV.U32 R14, RZ, RZ, R27 ;  /* 0x000000ffff0e7224 */ /* 0x000fe200078e001b */
[----:B------:R-:W-:Y:S01]  /*23870*/  MOV R12, 0x181f ;  /* 0x0000181f000c7802 */ /* 0x000fe20000000f00 */
[----:B------:R-:W-:Y:S01]  /*23880*/  IMAD.MOV.U32 R13, RZ, RZ, RZ ;  /* 0x000000ffff0d7224 */ /* 0x000fe200078e00ff */
[----:B------:R-:W-:-:S02]  /*23890*/  MOV R11, 0xffffffff ;  /* 0xffffffff000b7802 */ /* 0x000fc40000000f00 */
[----:B------:R-:W-:Y:S02]  /*238a0*/  MOV R10, 0x238c0 ;  /* 0x000238c0000a7802 */ /* 0x000fe40000000f00 */
[----:B------:R-:W-:Y:S05]  /*238b0*/  CALL.REL.NOINC `($__internal_3_$__cuda_sm70_shflsync_idx_p) ;  /* 0x00000e9000007944 */ /* 0x000fea0003c00000 */
[----:B--2---:R-:W-:Y:S01]  /*238c0*/  MOV R29, R16 ;  /* 0x00000010001d7202 */ /* 0x004fe20000000f00 */
[----:B-1----:R-:W-:Y:S05]  /*238d0*/  BRA `(.L_x_1252) ;  /* 0xffff6d8000007947 */ /* 0x002fea000383ffff */
.L_x_1179:
[----:B------:R-:W-:Y:S01]  /*238e0*/  IMAD.MOV.U32 R14, RZ, RZ, R24 ;  /* 0x000000ffff0e7224 */ /* 0x000fe200078e0018 */
[----:B------:R-:W-:Y:S01]  /*238f0*/  MOV R12, 0x181f ;  /* 0x0000181f000c7802 */ /* 0x000fe20000000f00 */
[----:B------:R-:W-:Y:S01]  /*23900*/  IMAD.MOV.U32 R13, RZ, RZ, RZ ;  /* 0x000000ffff0d7224 */ /* 0x000fe200078e00ff */
[----:B------:R-:W-:Y:S02]  /*23910*/  MOV R11, 0xffffffff ;  /* 0xffffffff000b7802 */ /* 0x000fe40000000f00 */
[----:B------:R-:W-:Y:S02]  /*23920*/  MOV R10, 0x23940 ;  /* 0x00023940000a7802 */ /* 0x000fe40000000f00 */
[----:B-12---:R-:W-:Y:S05]  /*23930*/  CALL.REL.NOINC `($__internal_3_$__cuda_sm70_shflsync_idx_p) ;  /* 0x00000e1000007944 */ /* 0x006fea0003c00000 */
[----:B-1----:R-:W-:Y:S01]  /*23940*/  IMAD.MOV.U32 R14, RZ, RZ, R25 ;  /* 0x000000ffff0e7224 */ /* 0x002fe200078e0019 */
[----:B------:R-:W-:Y:S01]  /*23950*/  MOV R13, RZ ;  /* 0x000000ff000d7202 */ /* 0x000fe20000000f00 */
[----:B------:R-:W-:Y:S01]  /*23960*/  IMAD.MOV.U32 R12, RZ, RZ, 0x181f ;  /* 0x0000181fff0c7424 */ /* 0x000fe200078e00ff */
[----:B------:R-:W-:Y:S01]  /*23970*/  MOV R11, 0xffffffff ;  /* 0xffffffff000b7802 */ /* 0x000fe20000000f00 */
[----:B--2---:R-:W-:Y:S01]  /*23980*/  IMAD.MOV.U32 R28, RZ, RZ, R16 ;  /* 0x000000ffff1c7224 */ /* 0x004fe200078e0010 */
[----:B------:R-:W-:-:S02]  /*23990*/  MOV R10, 0x239b0 ;  /* 0x000239b0000a7802 */ /* 0x000fc40000000f00 */
[----:B------:R-:W-:Y:S05]  /*239a0*/  CALL.REL.NOINC `($__internal_3_$__cuda_sm70_shflsync_idx_p) ;  /* 0x00000da000007944 */ /* 0x000fea0003c00000 */
[----:B--2---:R-:W-:Y:S01]  /*239b0*/  IMAD.MOV.U32 R21, RZ, RZ, R16 ;  /* 0x000000ffff157224 */ /* 0x004fe200078e0010 */
[----:B-1----:R-:W-:Y:S01]  /*239c0*/  MOV R14, R19 ;  /* 0x00000013000e7202 */ /* 0x002fe20000000f00 */
[----:B------:R-:W-:Y:S01]  /*239d0*/  IMAD.MOV.U32 R13, RZ, RZ, RZ ;  /* 0x000000ffff0d7224 */ /* 0x000fe200078e00ff */
[----:B------:R-:W-:Y:S01]  /*239e0*/  MOV R12, 0x181f ;  /* 0x0000181f000c7802 */ /* 0x000fe20000000f00 */
[----:B------:R-:W-:Y:S01]  /*239f0*/  IMAD.MOV.U32 R11, RZ, RZ, -0x1 ;  /* 0xffffffffff0b7424 */ /* 0x000fe200078e00ff */
[----:B------:R-:W-:-:S02]  /*23a00*/  MOV R10, 0x23a20 ;  /* 0x00023a20000a7802 */ /* 0x000fc40000000f00 */
[----:B------:R-:W-:Y:S05]  /*23a10*/  CALL.REL.NOINC `($__internal_3_$__cuda_sm70_shflsync_idx_p) ;  /* 0x00000d3000007944 */ /* 0x000fea0003c00000 */
[----:B-12---:R-:W-:Y:S05]  /*23a20*/  BRA `(.L_x_1253) ;  /* 0xffff6c7000007947 */ /* 0x006fea000383ffff */
.L_x_1182:
[----:B------:R-:W-:Y:S01]  /*23a30*/  IMAD.MOV.U32 R14, RZ, RZ, R27 ;  /* 0x000000ffff0e7224 */ /* 0x000fe200078e001b */
[----:B------:R-:W-:Y:S01]  /*23a40*/  MOV R12, 0x181f ;  /* 0x0000181f000c7802 */ /* 0x000fe20000000f00 */
[----:B------:R-:W-:Y:S01]  /*23a50*/  IMAD.MOV.U32 R13, RZ, RZ, 0x1 ;  /* 0x00000001ff0d7424 */ /* 0x000fe200078e00ff */
[----:B------:R-:W-:-:S02]  /*23a60*/  MOV R11, 0xffffffff ;  /* 0xffffffff000b7802 */ /* 0x000fc40000000f00 */
[----:B------:R-:W-:Y:S02]  /*23a70*/  MOV R10, 0x23a90 ;  /* 0x00023a90000a7802 */ /* 0x000fe40000000f00 */
[----:B---34-:R-:W-:Y:S05]  /*23a80*/  CALL.REL.NOINC `($__internal_3_$__cuda_sm70_shflsync_idx_p) ;  /* 0x00000cc000007944 */ /* 0x018fea0003c00000 */
[----:B--2---:R-:W-:Y:S01]  /*23a90*/  IMAD.MOV.U32 R21, RZ, RZ, R16 ;  /* 0x000000ffff157224 */ /* 0x004fe200078e0010 */
[----:B-1----:R-:W-:Y:S01]  /*23aa0*/  MOV R14, R24 ;  /* 0x00000018000e7202 */ /* 0x002fe20000000f00 */
[----:B------:R-:W-:Y:S01]  /*23ab0*/  IMAD.MOV.U32 R13, RZ, RZ, 0x1 ;  /* 0x00000001ff0d7424 */ /* 0x000fe200078e00ff */
[----:B------:R-:W-:Y:S01]  /*23ac0*/  MOV R12, 0x181f ;  /* 0x0000181f000c7802 */ /* 0x000fe20000000f00 */
[----:B------:R-:W-:Y:S01]  /*23ad0*/  IMAD.MOV.U32 R11, RZ, RZ, -0x1 ;  /* 0xffffffffff0b7424 */ /* 0x000fe200078e00ff */
[----:B------:R-:W-:Y:S02]  /*23ae0*/  MOV R10, 0x23b00 ;  /* 0x00023b00000a7802 */ /* 0x000fe40000000f00 */
[----:B------:R-:W-:Y:S05]  /*23af0*/  CALL.REL.NOINC `($__internal_3_$__cuda_sm70_shflsync_idx_p) ;  /* 0x00000c5000007944 */ /* 0x000fea0003c00000 */
[----:B-1----:R-:W-:Y:S01]  /*23b00*/  IMAD.MOV.U32 R14, RZ, RZ, R25 ;  /* 0x000000ffff0e7224 */ /* 0x002fe200078e0019 */
[----:B------:R-:W-:Y:S01]  /*23b10*/  MOV R12, 0x181f ;  /* 0x0000181f000c7802 */ /* 0x000fe20000000f00 */
[----:B------:R-:W-:Y:S01]  /*23b20*/  IMAD.MOV.U32 R13, RZ, RZ, 0x1 ;  /* 0x00000001ff0d7424 */ /* 0x000fe200078e00ff */
[----:B--2---:R-:W-:Y:S01]  /*23b30*/  MOV R28, R16 ;  /* 0x00000010001c7202 */ /* 0x004fe20000000f00 */
[----:B------:R-:W-:Y:S01]  /*23b40*/  IMAD.MOV.U32 R11, RZ, RZ, -0x1 ;  /* 0xffffffffff0b7424 */ /* 0x000fe200078e00ff */
[----:B------:R-:W-:-:S02]  /*23b50*/  MOV R29, R21 ;  /* 0x00000015001d7202 */ /* 0x000fc40000000f00 */
[----:B------:R-:W-:Y:S02]  /*23b60*/  MOV R10, 0x23b80 ;  /* 0x00023b80000a7802 */ /* 0x000fe40000000f00 */
[----:B------:R-:W-:Y:S05]  /*23b70*/  CALL.REL.NOINC `($__internal_3_$__cuda_sm70_shflsync_idx_p) ;  /* 0x00000bd000007944 */ /* 0x000fea0003c00000 */
[----:B--2---:R-:W-:Y:S01]  /*23b80*/  IMAD.MOV.U32 R21, RZ, RZ, R16 ;  /* 0x000000ffff157224 */ /* 0x004fe200078e0010 */
[----:B-1----:R-:W-:Y:S01]  /*23b90*/  MOV R14, R19 ;  /* 0x00000013000e7202 */ /* 0x002fe20000000f00 */
[----:B------:R-:W-:Y:S01]  /*23ba0*/  IMAD.MOV.U32 R13, RZ, RZ, 0x1 ;  /* 0x00000001ff0d7424 */ /* 0x000fe200078e00ff */
[----:B------:R-:W-:Y:S01]  /*23bb0*/  MOV R12, 0x181f ;  /* 0x0000181f000c7802 */ /* 0x000fe20000000f00 */
[----:B------:R-:W-:Y:S01]  /*23bc0*/  IMAD.MOV.U32 R11, RZ, RZ, -0x1 ;  /* 0xffffffffff0b7424 */ /* 0x000fe200078e00ff */
[----:B------:R-:W-:Y:S02]  /*23bd0*/  MOV R10, 0x23bf0 ;  /* 0x00023bf0000a7802 */ /* 0x000fe40000000f00 */
[----:B------:R-:W-:Y:S05]  /*23be0*/  CALL.REL.NOINC `($__internal_3_$__cuda_sm70_shflsync_idx_p) ;  /* 0x00000b6000007944 */ /* 0x000fea0003c00000 */
[----:B-12---:R-:W-:Y:S05]  /*23bf0*/  BRA `(.L_x_1254) ;  /* 0xffff704000007947 */ /* 0x006fea000383ffff */
.L_x_1185:
[----:B------:R-:W-:Y:S01]  /*23c00*/  IMAD.MOV.U32 R14, RZ, RZ, R27 ;  /* 0x000000ffff0e7224 */ /* 0x000fe200078e001b */
[----:B------:R-:W-:Y:S01]  /*23c10*/  MOV R12, 0x181f ;  /* 0x0000181f000c7802 */ /* 0x000fe20000000f00 */
[----:B------:R-:W-:Y:S01]  /*23c20*/  IMAD.MOV.U32 R13, RZ, RZ, 0x2 ;  /* 0x00000002ff0d7424 */ /* 0x000fe200078e00ff */
[----:B------:R-:W-:Y:S02]  /*23c30*/  MOV R11, 0xffffffff ;  /* 0xffffffff000b7802 */ /* 0x000fe40000000f00 */
[----:B------:R-:W-:-:S02]  /*23c40*/  MOV R10, 0x23c60 ;  /* 0x00023c60000a7802 */ /* 0x000fc40000000f00 */
[----:B----4-:R-:W-:Y:S05]  /*23c50*/  CALL.REL.NOINC `($__internal_3_$__cuda_sm70_shflsync_idx_p) ;  /* 0x00000af000007944 */ /* 0x010fea0003c00000 */
[----:B--2---:R-:W-:Y:S01]  /*23c60*/  MOV R29, R16 ;  /* 0x00000010001d7202 */ /* 0x004fe20000000f00 */
[----:B-1----:R-:W-:Y:S05]  /*23c70*/  BRA `(.L_x_1255) ;  /* 0xffff74c000007947 */ /* 0x002fea000383ffff */
.L_x_1186:
[----:B------:R-:W-:Y:S01]  /*23c80*/  IMAD.MOV.U32 R14, RZ, RZ, R24 ;  /* 0x000000ffff0e7224 */ /* 0x000fe200078e0018 */
[----:B------:R-:W-:Y:S01]  /*23c90*/  MOV R12, 0x181f ;  /* 0x0000181f000c7802 */ /* 0x000fe20000000f00 */
[----:B------:R-:W-:Y:S01]  /*23ca0*/  IMAD.MOV.U32 R13, RZ, RZ, 0x2 ;  /* 0x00000002ff0d7424 */ /* 0x000fe200078e00ff */
[----:B------:R-:W-:-:S02]  /*23cb0*/  MOV R11, 0xffffffff ;  /* 0xffffffff000b7802 */ /* 0x000fc40000000f00 */
[----:B------:R-:W-:Y:S02]  /*23cc0*/  MOV R10, 0x23ce0 ;  /* 0x00023ce0000a7802 */ /* 0x000fe40000000f00 */
[----:B-12-4-:R-:W-:Y:S05]  /*23cd0*/  CALL.REL.NOINC `($__internal_3_$__cuda_sm70_shflsync_idx_p) ;  /* 0x00000a7000007944 */ /* 0x016fea0003c00000 */
[----:B-1----:R-:W-:Y:S01]  /*23ce0*/  IMAD.MOV.U32 R14, RZ, RZ, R25 ;  /* 0x000000ffff0e7224 */ /* 0x002fe200078e0019 */
[----:B------:R-:W-:Y:S01]  /*23cf0*/  MOV R13, 0x2 ;  /* 0x00000002000d7802 */ /* 0x000fe20000000f00 */
[----:B------:R-:W-:Y:S01]  /*23d00*/  IMAD.MOV.U32 R12, RZ, RZ, 0x181f ;  /* 0x0000181fff0c7424 */ /* 0x000fe200078e00ff */
[----:B------:R-:W-:Y:S01]  /*23d10*/  MOV R11, 0xffffffff ;  /* 0xffffffff000b7802 */ /* 0x000fe20000000f00 */
[----:B--2---:R-:W-:Y:S01]  /*23d20*/  IMAD.MOV.U32 R28, RZ, RZ, R16 ;  /* 0x000000ffff1c7224 */ /* 0x004fe200078e0010 */
[----:B------:R-:W-:Y:S02]  /*23d30*/  MOV R10, 0x23d50 ;  /* 0x00023d50000a7802 */ /* 0x000fe40000000f00 */
[----:B------:R-:W-:Y:S05]  /*23d40*/  CALL.REL.NOINC `($__internal_3_$__cuda_sm70_shflsync_idx_p) ;  /* 0x00000a0000007944 */ /* 0x000fea0003c00000 */
        /* <DEDUP_REMOVED lines=8> */
.L_x_1189:
[----:B------:R-:W-:Y:S01]  /*23dd0*/  IMAD.MOV.U32 R14, RZ, RZ, R27 ;  /* 0x000000ffff0e7224 */ /* 0x000fe200078e001b */
[----:B------:R-:W-:Y:S01]  /*23de0*/  MOV R12, 0x181f ;  /* 0x0000181f000c7802 */ /* 0x000fe20000000f00 */
[----:B------:R-:W-:Y:S01]  /*23df0*/  IMAD.MOV.U32 R13, RZ, RZ, 0x3 ;  /* 0x00000003ff0d7424 */ /* 0x000fe200078e00ff */
[----:B------:R-:W-:-:S02]  /*23e00*/  MOV R11, 0xffffffff ;  /* 0xffffffff000b7802 */ /* 0x000fc40000000f00 */
[----:B------:R-:W-:Y:S02]  /*23e10*/  MOV R10, 0x23e30 ;  /* 0x00023e30000a7802 */ /* 0x000fe40000000f00 */
[----:B---34-:R-:W-:Y:S05]  /*23e20*/  CALL.REL.NOINC `($__internal_3_$__cuda_sm70_shflsync_idx_p) ;  /* 0x0000092000007944 */ /* 0x018fea0003c00000 */
[----:B--2---:R-:W-:Y:S01]  /*23e30*/  MOV R27, R16 ;  /* 0x00000010001b7202 */ /* 0x004fe20000000f00 */
[----:B-1----:R-:W-:Y:S05]  /*23e40*/  BRA `(.L_x_1257) ;  /* 0xffff785000007947 */ /* 0x002fea000383ffff */
.L_x_1190:
[----:B------:R-:W-:Y:S01]  /*23e50*/  IMAD.MOV.U32 R14, RZ, RZ, R24 ;  /* 0x000000ffff0e7224 */ /* 0x000fe200078e0018 */
[----:B------:R-:W-:Y:S01]  /*23e60*/  MOV R12, 0x181f ;  /* 0x0000181f000c7802 */ /* 0x000fe20000000f00 */
[----:B------:R-:W-:Y:S01]  /*23e70*/  IMAD.MOV.U32 R13, RZ, RZ, 0x3 ;  /* 0x00000003ff0d7424 */ /* 0x000fe200078e00ff */
[----:B------:R-:W-:Y:S02]  /*23e80*/  MOV R11, 0xffffffff ;  /* 0xffffffff000b7802 */ /* 0x000fe40000000f00 */
[----:B------:R-:W-:Y:S02]  /*23e90*/  MOV R10, 0x23eb0 ;  /* 0x00023eb0000a7802 */ /* 0x000fe40000000f00 */
[----:B-1-34-:R-:W-:Y:S05]  /*23ea0*/  CALL.REL.NOINC `($__internal_3_$__cuda_sm70_shflsync_idx_p) ;  /* 0x000008a000007944 */ /* 0x01afea0003c00000 */
        /* <DEDUP_REMOVED lines=16> */
.L_x_1223:
[----:B------:R-:W-:Y:S01]  /*23fb0*/  IMAD.MOV.U32 R14, RZ, RZ, R17 ;  /* 0x000000ffff0e7224 */ /* 0x000fe200078e0011 */
[----:B------:R-:W-:Y:S01]  /*23fc0*/  MOV R12, 0x181f ;  /* 0x0000181f000c7802 */ /* 0x000fe20000000f00 */
[----:B------:R-:W-:Y:S01]  /*23fd0*/  IMAD.MOV.U32 R13, RZ, RZ, RZ ;  /* 0x000000ffff0d7224 */ /* 0x000fe200078e00ff */
[----:B------:R-:W-:Y:S02]  /*23fe0*/  MOV R11, 0xffffffff ;  /* 0xffffffff000b7802 */ /* 0x000fe40000000f00 */
[----:B------:R-:W-:-:S02]  /*23ff0*/  MOV R10, 0x24010 ;  /* 0x00024010000a7802 */ /* 0x000fc40000000f00 */
[----:B------:R-:W-:Y:S05]  /*24000*/  CALL.REL.NOINC `($__internal_3_$__cuda_sm70_shflsync_idx_p) ;  /* 0x0000074000007944 */ /* 0x000fea0003c00000 */
[----:B--2---:R-:W-:Y:S01]  /*24010*/  MOV R25, R16 ;  /* 0x0000001000197202 */ /* 0x004fe20000000f00 */
[----:B-1----:R-:W-:Y:S05]  /*24020*/  BRA `(.L_x_1259) ;  /* 0xffffaf0000007947 */ /* 0x002fea000383ffff */
.L_x_1224:
[----:B------:R-:W-:Y:S01]  /*24030*/  IMAD.MOV.U32 R14, RZ, RZ, R19 ;  /* 0x000000ffff0e7224 */ /* 0x000fe200078e0013 */
[----:B------:R-:W-:Y:S01]  /*24040*/  MOV R12, 0x181f ;  /* 0x0000181f000c7802 */ /* 0x000fe20000000f00 */
[----:B------:R-:W-:Y:S01]  /*24050*/  IMAD.MOV.U32 R13, RZ, RZ, RZ ;  /* 0x000000ffff0d7224 */ /* 0x000fe200078e00ff */
[----:B------:R-:W-:-:S02]  /*24060*/  MOV R11, 0xffffffff ;  /* 0xffffffff000b7802 */ /* 0x000fc40000000f00 */
[----:B------:R-:W-:Y:S02]  /*24070*/  MOV R10, 0x24090 ;  /* 0x00024090000a7802 */ /* 0x000fe40000000f00 */
[----:B-12---:R-:W-:Y:S05]  /*24080*/  CALL.REL.NOINC `($__internal_3_$__cuda_sm70_shflsync_idx_p) ;  /* 0x000006c000007944 */ /* 0x006fea0003c00000 */
[----:B-1----:R-:W-:Y:S01]  /*24090*/  IMAD.MOV.U32 R14, RZ, RZ, R61 ;  /* 0x000000ffff0e7224 */ /* 0x002fe200078e003d */
[----:B------:R-:W-:Y:S01]  /*240a0*/  MOV R13, RZ ;  /* 0x000000ff000d7202 */ /* 0x000fe20000000f00 */
[----:B------:R-:W-:Y:S01]  /*240b0*/  IMAD.MOV.U32 R12, RZ, RZ, 0x181f ;  /* 0x0000181fff0c7424 */ /* 0x000fe200078e00ff */
[----:B------:R-:W-:Y:S01]  /*240c0*/  MOV R11, 0xffffffff ;  /* 0xffffffff000b7802 */ /* 0x000fe20000000f00 */
[----:B--2---:R-:W-:Y:S01]  /*240d0*/  IMAD.MOV.U32 R24, RZ, RZ, R16 ;  /* 0x000000ffff187224 */ /* 0x004fe200078e0010 */
[----:B------:R-:W-:Y:S02]  /*240e0*/  MOV R10, 0x24100 ;  /* 0x00024100000a7802 */ /* 0x000fe40000000f00 */
        /* <DEDUP_REMOVED lines=9> */
.L_x_1227:
        /* <DEDUP_REMOVED lines=29> */
.L_x_1230:
[----:B------:R-:W-:Y:S01]  /*24350*/  IMAD.MOV.U32 R14, RZ, RZ, R17 ;  /* 0x000000ffff0e7224 */ /* 0x000fe200078e0011 */
[----:B------:R-:W-:Y:S01]  /*24360*/  MOV R12, 0x181f ;  /* 0x0000181f000c7802 */ /* 0x000fe20000000f00 */
[----:B------:R-:W-:Y:S01]  /*24370*/  IMAD.MOV.U32 R13, RZ, RZ, 0x2 ;  /* 0x00000002ff0d7424 */ /* 0x000fe200078e00ff */
[----:B------:R-:W-:Y:S02]  /*24380*/  MOV R11, 0xffffffff ;  /* 0xffffffff000b7802 */ /* 0x000fe40000000f00 */
[----:B------:R-:W-:-:S02]  /*24390*/  MOV R10, 0x243b0 ;  /* 0x000243b0000a7802 */ /* 0x000fc40000000f00 */
[----:B--2-4-:R-:W-:Y:S05]  /*243a0*/  CALL.REL.NOINC `($__internal_3_$__cuda_sm70_shflsync_idx_p) ;  /* 0x000003a000007944 */ /* 0x014fea0003c00000 */
[----:B--2---:R-:W-:Y:S01]  /*243b0*/  MOV R25, R16 ;  /* 0x0000001000197202 */ /* 0x004fe20000000f00 */
[----:B-1----:R-:W-:Y:S05]  /*243c0*/  BRA `(.L_x_1262) ;  /* 0xffffb40000007947 */ /* 0x002fea000383ffff */
.L_x_1231:
        /* <DEDUP_REMOVED lines=21> */
.L_x_1234:
[----:B------:R-:W-:Y:S01]  /*24520*/  IMAD.MOV.U32 R14, RZ, RZ, R17 ;  /* 0x000000ffff0e7224 */ /* 0x000fe200078e0011 */
[----:B------:R-:W-:Y:S01]  /*24530*/  MOV R12, 0x181f ;  /* 0x0000181f000c7802 */ /* 0x000fe20000000f00 */
[----:B------:R-:W-:Y:S01]  /*24540*/  IMAD.MOV.U32 R13, RZ, RZ, 0x3 ;  /* 0x00000003ff0d7424 */ /* 0x000fe200078e00ff */
[----:B------:R-:W-:-:S02]  /*24550*/  MOV R11, 0xffffffff ;  /* 0xffffffff000b7802 */ /* 0x000fc40000000f00 */
[----:B------:R-:W-:Y:S02]  /*24560*/  MOV R10, 0x24580 ;  /* 0x00024580000a7802 */ /* 0x000fe40000000f00 */
[----:B-1-34-:R-:W-:Y:S05]  /*24570*/  CALL.REL.NOINC `($__internal_3_$__cuda_sm70_shflsync_idx_p) ;  /* 0x000001d000007944 */ /* 0x01afea0003c00000 */
[----:B--2---:R-:W-:Y:S01]  /*24580*/  MOV R17, R16 ;  /* 0x0000001000117202 */ /* 0x004fe20000000f00 */
[----:B-1----:R-:W-:Y:S05]  /*24590*/  BRA `(.L_x_1264) ;  /* 0xffffb66000007947 */ /* 0x002fea000383ffff */
.L_x_1235:
        /* <DEDUP_REMOVED lines=21> */
[----:B--2---:R-:W-:Y:S01]  /*246f0*/  MOV R60, R16 ;  /* 0x00000010003c7202 */ /* 0x004fe20000000f00 */
[----:B-1----:R-:W-:Y:S05]  /*24700*/  BRA `(.L_x_1265) ;  /* 0xffffb58000007947 */ /* 0x002fea000383ffff */
        .weak           $__internal_2_$__cuda_sm70_shflsync_bfly_p
        .type           $__internal_2_$__cuda_sm70_shflsync_bfly_p,@function
        .size           $__internal_2_$__cuda_sm70_shflsync_bfly_p,($__internal_3_$__cuda_sm70_shflsync_idx_p - $__internal_2_$__cuda_sm70_shflsync_bfly_p)
$__internal_2_$__cuda_sm70_shflsync_bfly_p:
[----:B------:R-:W-:Y:S01]  /*24710*/  MOV R11, 0x0 ;  /* 0x00000000000b7802 */ /* 0x000fe20000000f00 */
[----:B------:R-:W-:Y:S04]  /*24720*/  WARPSYNC R3 ;  /* 0x0000000300007348 */ /* 0x000fe80003800000 */
[----:B------:R1:W2:Y:S01]  /*24730*/  SHFL.BFLY PT, R6, R247, R6, R4 ;  /* 0x0c000006f7067389 */ /* 0x0002a200000e0004 */
[----:B------:R-:W-:Y:S05]  /*24740*/  RET.REL.NODEC R10 `(_ZN7cutlass13device_kernelIN5flash19enable_sm80_to_sm89INS1_16FlashAttnFwdSm80INS1_25CollectiveMainloopFwdSm80ILi8ELi1ELb0EN4cute5tupleIJNS5_1CILi128EEENS7_ILi48EEENS7_ILi256EEEEEELi256ENS_6half_tEfNS_4arch4Sm80ELb0ELb1ELb1ELb1ELb0ELb1ELb1ELb0EEENS1_21CollectiveEpilogueFwdINS6_IJS8_SA_S9_EEENS6_IJNS7_ILi1EEESI_SI_EEESC_SE_Li256ELb1ELb1ELb0ELb0EEENS1_19SingleTileSchedulerILb1ELb0ELb1ELi128EEEEEEEEEvNT_6ParamsE) ;  /* 0xfffdb8b00a007950 */ /* 0x000fea0003c3ffff */
        .weak           $__internal_3_$__cuda_sm70_shflsync_idx_p
        .type           $__internal_3_$__cuda_sm70_shflsync_idx_p,@function
        .size           $__internal_3_$__cuda_sm70_shflsync_idx_p,(.L_x_3005 - $__internal_3_$__cuda_sm70_shflsync_idx_p)
$__internal_3_$__cuda_sm70_shflsync_idx_p:
[----:B------:R-:W-:Y:S01]  /*24750*/  MOV R22, R10 ;  /* 0x0000000a00167202 */ /* 0x000fe20000000f00 */
[----:B------:R-:W-:Y:S04]  /*24760*/  WARPSYNC R11 ;  /* 0x0000000b00007348 */ /* 0x000fe80003800000 */
[----:B------:R-:W-:Y:S01]  /*24770*/  MOV R23, 0x0 ;  /* 0x0000000000177802 */ /* 0x000fe20000000f00 */
[----:B------:R1:W2:Y:S03]  /*24780*/  SHFL.IDX PT, R16, R14, R13, R12 ;  /* 0x0000000d0e107389 */ /* 0x0002a600000e000c */
[----:B------:R-:W-:Y:S05]  /*24790*/  RET.REL.NODEC R22 `(_ZN7cutlass13device_kernelIN5flash19enable_sm80_to_sm89INS1_16FlashAttnFwdSm80INS1_25CollectiveMainloopFwdSm80ILi8ELi1ELb0EN4cute5tupleIJNS5_1CILi128EEENS7_ILi48EEENS7_ILi256EEEEEELi256ENS_6half_tEfNS_4arch4Sm80ELb0ELb1ELb1ELb1ELb0ELb1ELb1ELb0EEENS1_21CollectiveEpilogueFwdINS6_IJS8_SA_S9_EEENS6_IJNS7_ILi1EEESI_SI_EEESC_SE_Li256ELb1ELb1ELb0ELb0EEENS1_19SingleTileSchedulerILb1ELb0ELb1ELi128EEEEEEEEEvNT_6ParamsE) ;  /* 0xfffdb86016007950 */ /* 0x000fea0003c3ffff */
.L_x_1266:
        /* <DEDUP_REMOVED lines=14> */
.L_x_3005:


//--------------------- .text._ZN7cutlass13device_kernelIN5flash19enable_sm80_to_sm89INS1_16FlashAttnFwdSm80INS1_25CollectiveMainloopFwdSm80ILi8ELi1ELb0EN4cute5tupleIJNS5_1CILi128EEENS7_ILi96EEENS7_ILi256EEEEEELi256ENS_6half_tEfNS_4arch4Sm80ELb1ELb0ELb1ELb0ELb0ELb0ELb1ELb0EEENS1_21CollectiveEpilogueFwdINS6_IJS8_SA_S9_EEENS6_IJNS7_ILi1EEESI_SI_EEESC_SE_Li256ELb0ELb1ELb0ELb0EEENS1_30DynamicPersistentTileSchedulerILi256ELi256ELb0ELb1ELb0EEEEEEEEEvNT_6ParamsE --------------------------
	.section	.text._ZN7cutlass13device_kernelIN5flash19enable_sm80_to_sm89INS1_16FlashAttnFwdSm80INS1_25CollectiveMainloopFwdSm80ILi8ELi1ELb0EN4cute5tupleIJNS5_1CILi128EEENS7_ILi96EEENS7_ILi256EEEEEELi256ENS_6half_tEfNS_4arch4Sm80ELb1ELb0ELb1ELb0ELb0ELb0ELb1ELb0EEENS1_21CollectiveEpilogueFwdINS6_IJS8_SA_S9_EEENS6_IJNS7_ILi1EEESI_SI_EEESC_SE_Li256ELb0ELb1ELb0ELb0EEENS1_30DynamicPersistentTileSchedulerILi256ELi256ELb0ELb1ELb0EEEEEEEEEvNT_6ParamsE,"ax",@progbits
	.sectioninfo	@"SHI_REGISTERS=255"
	.align	128
.text._ZN7cutlass13device_kernelIN5flash19enable_sm80_to_sm89INS1_16FlashAttnFwdSm80INS1_25CollectiveMainloopFwdSm80ILi8ELi1ELb0EN4cute5tupleIJNS5_1CILi128EEENS7_ILi96EEENS7_ILi256EEEEEELi256ENS_6half_tEfNS_4arch4Sm80ELb1ELb0ELb1ELb0ELb0ELb0ELb1ELb0EEENS1_21CollectiveEpilogueFwdINS6_IJS8_SA_S9_EEENS6_IJNS7_ILi1EEESI_SI_EEESC_SE_Li256ELb0ELb1ELb0ELb0EEENS1_30DynamicPersistentTileSchedulerILi256ELi256ELb0ELb1ELb0EEEEEEEEEvNT_6ParamsE:
        .type           _ZN7cutlass13device_kernelIN5flash19enable_sm80_to_sm89INS1_16FlashAttnFwdSm80INS1_25CollectiveMainloopFwdSm80ILi8ELi1ELb0EN4cute5tupleIJNS5_1CILi128EEENS7_ILi96EEENS7_ILi256EEEEEELi256ENS_6half_tEfNS_4arch4Sm80ELb1ELb0ELb1ELb0ELb0ELb0ELb1ELb0EEENS1_21CollectiveEpilogueFwdINS6_IJS8_SA_S9_EEENS6_IJNS7_ILi1EEESI_SI_EEESC_SE_Li256ELb0ELb1ELb0ELb0EEENS1_30DynamicPersistentTileSchedulerILi256ELi256ELb0ELb1ELb0EEEEEEEEEvNT_6ParamsE,@function
        .size           _ZN7cutlass13device_kernelIN5flash19enable_sm80_to_sm89INS1_16FlashAttnFwdSm80INS1_25CollectiveMainloopFwdSm80ILi8ELi1ELb0EN4cute5tupleIJNS5_1CILi128EEENS7_ILi96EEENS7_ILi256EEEEEELi256ENS_6half_tEfNS_4arch4Sm80ELb1ELb0ELb1ELb0ELb0ELb0ELb1ELb0EEENS1_21CollectiveEpilogueFwdINS6_IJS8_SA_S9_EEENS6_IJNS7_ILi1EEESI_SI_EEESC_SE_Li256ELb0ELb1ELb0ELb0EEENS1_30DynamicPersistentTileSchedulerILi256ELi256ELb0ELb1ELb0EEEEEEEEEvNT_6ParamsE,(.L_x_3009 - _ZN7cutlass13device_kernelIN5flash19enable_sm80_to_sm89INS1_16FlashAttnFwdSm80INS1_25CollectiveMainloopFwdSm80ILi8ELi1ELb0EN4cute5tupleIJNS5_1CILi128EEENS7_ILi96EEENS7_ILi256EEEEEELi256ENS_6half_tEfNS_4arch4Sm80ELb1ELb0ELb1ELb0ELb0ELb0ELb1ELb0EEENS1_21CollectiveEpilogueFwdINS6_IJS8_SA_S9_EEENS6_IJNS7_ILi1EEESI_SI_EEESC_SE_Li256ELb0ELb1ELb0ELb0EEENS1_30DynamicPersistentTileSchedulerILi256ELi256ELb0ELb1ELb0EEEEEEEEEvNT_6ParamsE)
        .other          _ZN7cutlass13device_kernelIN5flash19enable_sm80_to_sm89INS1_16FlashAttnFwdSm80INS1_25CollectiveMainloopFwdSm80ILi8ELi1ELb0EN4cute5tupleIJNS5_1CILi128EEENS7_ILi96EEENS7_ILi256EEEEEELi256ENS_6half_tEfNS_4arch4Sm80ELb1ELb0ELb1ELb0ELb0ELb0ELb1ELb0EEENS1_21CollectiveEpilogueFwdINS6_IJS8_SA_S9_EEENS6_IJNS7_ILi1EEESI_SI_EEESC_SE_Li256ELb0ELb1ELb0ELb0EEENS1_30DynamicPersistentTileSchedulerILi256ELi256ELb0ELb1ELb0EEEEEEEEEvNT_6ParamsE,@"STO_CUDA_ENTRY STV_DEFAULT"
_ZN7cutlass13device_kernelIN5flash19enable_sm80_to_sm89INS1_16FlashAttnFwdSm80INS1_25CollectiveMainloopFwdSm80ILi8ELi1ELb0EN4cute5tupleIJNS5_1CILi128EEENS7_ILi96EEENS7_ILi256EEEEEELi256ENS_6half_tEfNS_4arch4Sm80ELb1ELb0ELb1ELb0ELb0ELb0ELb1ELb0EEENS1_21CollectiveEpilogueFwdINS6_IJS8_SA_S9_EEENS6_IJNS7_ILi1EEESI_SI_EEESC_SE_Li256ELb0ELb1ELb0ELb0EEENS1_30DynamicPersistentTileSchedulerILi256ELi256ELb0ELb1ELb0EEEEEEEEEvNT_6ParamsE:
[----:B------:R-:W-:-:S03]  /*0000*/  MOV R1, c[0x0][0x28] ;  /* 0x00000a0000017a02 */ /* 0x000fc60000000f00 */
[----:B------:R-:W1:Y:S01]  /*0010*/  S2R R18, SR_TID.X ;  /* 0x0000000000127919 */ /* 0x000e620000002100 */
[----:B------:R-:W-:-:S03]  /*0020*/  IADD3 R1, R1, -0xa8, RZ ;  /* 0xffffff5801017810 */ /* 0x000fc60007ffe0ff */
[----:B------:R-:W2:Y:S01]  /*0030*/  S2R R13, SR_CTAID.X ;  /* 0x00000000000d7919 */ /* 0x000ea20000002500 */
[----:B-1----:R-:W-:-:S05]  /*0040*/  SHF.R.U32.HI R0, RZ, 0x5, R18 ;  /* 0x00000005ff007819 */ /* 0x002fca0000011612 */
[----:B------:R-:W1:Y:S04]  /*0050*/  SHFL.IDX PT, R2, R0, RZ, 0x1f ;  /* 0x00001fff00027589 */ /* 0x000e6800000e0000 */
[----:B------:R-:W3:Y:S01]  /*0060*/  SHFL.IDX PT, R0, R0, RZ, 0x1f ;  /* 0x00001fff00007589 */ /* 0x000ee200000e0000 */
[----:B-1----:R-:W-:Y:S01]  /*0070*/  ISETP.GE.AND P0, PT, R2, 0x1, PT ;  /* 0x000000010200780c */ /* 0x002fe20003f06270 */
[----:B---3--:R1:W3:-:S12]  /*0080*/  R2UR UR6, R0 ;  /* 0x00000000000673c2 */ /* 0x0082d800000e0000 */
[----:B------:R-:W-:Y:S06]  /*0090*/  @P0 BAR.ARV 0x4, 0x100 ;  /* 0x0104000000000b1d */ /* 0x000fec0000002000 */
[----:B--2---:R-:W-:-:S13]  /*00a0*/  ISETP.GE.AND P0, PT, R13, c[0x0][0x538], PT ;  /* 0x00014e000d007a0c */ /* 0x004fda0003f06270 */
[----:B------:R-:W-:Y:S05]  /*00b0*/  @P0 EXIT ;  /* 0x000000000000094d */ /* 0x000fea0003800000 */
[----:B-1-3--:R-:W-:Y:S01]  /*00c0*/  SHF.R.S32.HI R11, RZ, 0x1f, R18 ;  /* 0x0000001fff0b7819 */ /* 0x00afe20000011412 */
[----:B------:R-:W-:Y:S01]  /*00d0*/  IMAD.MOV.U32 R220, RZ, RZ, 0x40 ;  /* 0x00000040ffdc7424 */ /* 0x000fe200078e00ff */
[----:B------:R-:W-:Y:S01]  /*00e0*/  ULDC.64 UR8, c[0x0][0x118] ;  /* 0x0000460000087ab9 */ /* 0x000fe20000000a00 */
[----:B------:R-:W-:Y:S01]  /*00f0*/  IMAD.MOV.U32 R218, RZ, RZ, 0x20 ;  /* 0x00000020ffda7424 */ /* 0x000fe200078e00ff */
[CC--:B------:R-:W-:Y:S02]  /*0100*/  LEA.HI R2, R11.reuse, R18.reuse, RZ, 0x4 ;  /* 0x000000120b027211 */ /* 0x0c0fe400078f20ff */
[----:B------:R-:W-:Y:S02]  /*0110*/  LEA.HI R9, R11, R18, RZ, 0x3 ;  /* 0x000000120b097211 */ /* 0x000fe400078f18ff */
[----:B------:R-:W-:Y:S02]  /*0120*/  SHF.R.S32.HI R3, RZ, 0x4, R2 ;  /* 0x00000004ff037819 */ /* 0x000fe40000011402 */
[----:B------:R-:W-:-:S02]  /*0130*/  LOP3.LUT R5, R9, 0xfffffff8, RZ, 0xc0, !PT ;  /* 0xfffffff809057812 */ /* 0x000fc400078ec0ff */
[----:B------:R-:W-:Y:S02]  /*0140*/  LEA.HI R0, R2, R3, RZ, 0x1 ;  /* 0x0000000302007211 */ /* 0x000fe400078f08ff */
[----:B------:R-:W-:Y:S01]  /*0150*/  SHF.R.S32.HI R15, RZ, 0x3, R9 ;  /* 0x00000003ff0f7819 */ /* 0x000fe20000011409 */
[----:B------:R-:W-:Y:S01]  /*0160*/  IMAD.IADD R8, R18, 0x1, -R5 ;  /* 0x0000000112087824 */ /* 0x000fe200078e0a05 */
[----:B------:R-:W-:Y:S02]  /*0170*/  LOP3.LUT R0, R0, 0xfffffffe, RZ, 0xc0, !PT ;  /* 0xfffffffe00007812 */ /* 0x000fe400078ec0ff */
[----:B------:R-:W-:Y:S01]  /*0180*/  LEA.HI R12, R11, R18, RZ, 0x2 ;  /* 0x000000120b0c7211 */ /* 0x000fe200078f10ff */
[----:B------:R-:W-:Y:S02]  /*0190*/  IMAD.SHL.U32 R4, R15, 0x40, RZ ;  /* 0x000000400f047824 */ /* 0x000fe400078e00ff */
[----:B------:R-:W-:Y:S01]  /*01a0*/  IMAD.IADD R216, R3, 0x1, -R0 ;  /* 0x0000000103d87824 */ /* 0x000fe200078e0a00 */
[----:B------:R-:W-:Y:S01]  /*01b0*/  LOP3.LUT R0, R2, 0xfffffff0, RZ, 0xc0, !PT ;  /* 0xfffffff002007812 */ /* 0x000fe200078ec0ff */
[C---:B------:R-:W-:Y:S01]  /*01c0*/  IMAD.SHL.U32 R16, R8.reuse, 0x8, RZ ;  /* 0x0000000808107824 */ /* 0x040fe200078e00ff */
[--C-:B------:R-:W-:Y:S01]  /*01d0*/  SHF.R.S32.HI R10, RZ, 0x2, R12.reuse ;  /* 0x00000002ff0a7819 */ /* 0x100fe2000001140c */
[----:B------:R-:W-:Y:S01]  /*01e0*/  IMAD.SHL.U32 R6, R8, 0x40, RZ ;  /* 0x0000004008067824 */ /* 0x000fe200078e00ff */
[----:B------:R-:W-:Y:S01]  /*01f0*/  SHF.R.S32.HI R3, RZ, 0x1f, R12 ;  /* 0x0000001fff037819 */ /* 0x000fe2000001140c */
[----:B------:R-:W-:Y:S01]  /*0200*/  IMAD.IADD R2, R18, 0x1, -R0 ;  /* 0x0000000112027824 */ /* 0x000fe200078e0a00 */
[----:B------:R-:W-:-:S02]  /*0210*/  LOP3.LUT R0, R4, 0x1c0, RZ, 0xc0, !PT ;  /* 0x000001c004007812 */ /* 0x000fc400078ec0ff */
[----:B------:R-:W-:Y:S02]  /*0220*/  LEA.HI R3, R3, R10, RZ, 0x3 ;  /* 0x0000000a03037211 */ /* 0x000fe400078f18ff */
[----:B------:R-:W-:Y:S02]  /*0230*/  LOP3.LUT R5, R0, 0x38, R16, 0xf8, !PT ;  /* 0x0000003800057812 */ /* 0x000fe400078ef810 */
[----:B------:R-:W-:Y:S02]  /*0240*/  LOP3.LUT R4, R3, 0xfffffff8, RZ, 0xc0, !PT ;  /* 0xfffffff803047812 */ /* 0x000fe400078ec0ff */
[----:B------:R-:W-:Y:S02]  /*0250*/  SHF.R.U32.HI R3, RZ, 0x3, R0 ;  /* 0x00000003ff037819 */ /* 0x000fe40000011600 */
[----:B------:R-:W-:Y:S02]  /*0260*/  SHF.R.S32.HI R7, RZ, 0x1f, R2 ;  /* 0x0000001fff077819 */ /* 0x000fe40000011402 */
[----:B------:R-:W-:-:S02]  /*0270*/  LOP3.LUT R0, R6, 0x1c0, RZ, 0xc0, !PT ;  /* 0x000001c006007812 */ /* 0x000fc400078ec0ff */
[----:B------:R-:W-:Y:S02]  /*0280*/  LOP3.LUT R5, R5, R3, RZ, 0x3c, !PT ;  /* 0x0000000305057212 */ /* 0x000fe400078e3cff */
[----:B------:R-:W-:Y:S01]  /*0290*/  LEA.HI R217, R7, R2, RZ, 0x3 ;  /* 0x0000000207d97211 */ /* 0x000fe200078f18ff */
[----:B------:R-:W-:Y:S01]  /*02a0*/  IMAD.IADD R7, R10, 0x1, -R4 ;  /* 0x000000010a077824 */ /* 0x000fe200078e0a04 */
[----:B------:R-:W-:Y:S02]  /*02b0*/  LOP3.LUT R3, R0, 0x8, R9, 0xf8, !PT ;  /* 0x0000000800037812 */ /* 0x000fe400078ef809 */
[----:B------:R-:W-:Y:S02]  /*02c0*/  SHF.R.U32.HI R0, RZ, 0x3, R0 ;  /* 0x00000003ff007819 */ /* 0x000fe40000011600 */
[-C--:B------:R-:W-:Y:S02]  /*02d0*/  LEA.HI R6, R11, R18.reuse, RZ, 0x5 ;  /* 0x000000120b067211 */ /* 0x080fe400078f28ff */
[C---:B------:R-:W-:Y:S01]  /*02e0*/  LOP3.LUT R4, R217.reuse, 0xfffffff8, RZ, 0xc0, !PT ;  /* 0xfffffff8d9047812 */ /* 0x040fe200078ec0ff */
[----:B------:R-:W-:Y:S01]  /*02f0*/  IMAD.SHL.U32 R217, R217, 0x40, RZ ;  /* 0x00000040d9d97824 */ /* 0x000fe200078e00ff */
[----:B------:R-:W-:-:S02]  /*0300*/  LEA.HI R10, R11, R18, RZ, 0x6 ;  /* 0x000000120b0a7211 */ /* 0x000fc400078f30ff */
[----:B------:R-:W-:Y:S01]  /*0310*/  LOP3.LUT R11, R3, R0, RZ, 0x3c, !PT ;  /* 0x00000000030b7212 */ /* 0x000fe200078e3cff */
[----:B------:R-:W-:Y:S01]  /*0320*/  IMAD.IADD R9, R2, 0x1, -R4 ;  /* 0x0000000102097824 */ /* 0x000fe200078e0a04 */
[----:B------:R-:W-:Y:S01]  /*0330*/  LOP3.LUT R0, R6, 0xffffffe0, RZ, 0xc0, !PT ;  /* 0xffffffe006007812 */ /* 0x000fe200078ec0ff */
[----:B------:R-:W-:Y:S01]  /*0340*/  IMAD.SHL.U32 R4, R10, 0x8, RZ ;  /* 0x000000080a047824 */ /* 0x000fe200078e00ff */
[--C-:B------:R-:W-:Y:S02]  /*0350*/  SHF.R.S32.HI R223, RZ, 0x5, R6.reuse ;  /* 0x00000005ffdf7819 */ /* 0x100fe40000011406 */
[----:B------:R-:W-:Y:S01]  /*0360*/  SHF.R.S32.HI R2, RZ, 0x1f, R6 ;  /* 0x0000001fff027819 */ /* 0x000fe20000011406 */
[----:B------:R-:W-:Y:S01]  /*0370*/  IMAD.IADD R14, R18, 0x1, -R0 ;  /* 0x00000001120e7824 */ /* 0x000fe200078e0a00 */
[----:B------:R-:W-:Y:S01]  /*0380*/  LOP3.LUT R251, R5, 0x7ffffe00, R4, 0xf8, !PT ;  /* 0x7ffffe0005fb7812 */ /* 0x000fe200078ef804 */
[----:B------:R-:W-:Y:S01]  /*0390*/  IMAD.SHL.U32 R5, R216, 0x8, RZ ;  /* 0x00000008d8057824 */ /* 0x000fe200078e00ff */
[----:B------:R-:W-:Y:S01]  /*03a0*/  LEA.HI R0, R2, R223, RZ, 0x3 ;  /* 0x000000df02007211 */ /* 0x000fe200078f18ff */
[----:B------:R-:W-:Y:S01]  /*03b0*/  IMAD.SHL.U32 R2, R9, 0x40, RZ ;  /* 0x0000004009027824 */ /* 0x000fe200078e00ff */
[----:B------:R-:W-:Y:S01]  /*03c0*/  SHF.R.S32.HI R4, RZ, 0x1f, R14 ;  /* 0x0000001fff047819 */ /* 0x000fe2000001140e */
[----:B------:R-:W-:Y:S01]  /*03d0*/  IMAD R216, R216, 0x200, R11 ;  /* 0x00000200d8d87824 */ /* 0x000fe200078e020b */
[----:B------:R-:W-:Y:S01]  /*03e0*/  LOP3.LUT R3, R12, 0xfffffffc, RZ, 0xc0, !PT ;  /* 0xfffffffc0c037812 */ /* 0x000fe200078ec0ff */
[----:B------:R-:W-:Y:S01]  /*03f0*/  IMAD.SHL.U32 R251, R251, 0x2, RZ ;  /* 0x00000002fbfb7824 */ /* 0x000fe200078e00ff */
[----:B------:R-:W-:-:S02]  /*0400*/  LOP3.LUT R0, R0, 0xffffff8, RZ, 0xc0, !PT ;  /* 0x0ffffff800007812 */ /* 0x000fc400078ec0ff */
[----:B------:R-:W-:Y:S01]  /*0410*/  LEA.HI R10, R4, R14, RZ, 0x2 ;  /* 0x0000000e040a7211 */ /* 0x000fe200078f10ff */
[----:B------:R-:W-:Y:S01]  /*0420*/  IMAD.IADD R6, R18, 0x1, -R3 ;  /* 0x0000000112067824 */ /* 0x000fe200078e0a03 */
[----:B------:R-:W-:Y:S01]  /*0430*/  LOP3.LUT R2, R2, 0x1c0, RZ, 0xc0, !PT ;  /* 0x000001c002027812 */ /* 0x000fe200078ec0ff */
[C---:B------:R-:W-:Y:S01]  /*0440*/  IMAD.IADD R3, R223.reuse, 0x1, -R0 ;  /* 0x00000001df037824 */ /* 0x040fe200078e0a00 */
[----:B------:R-:W-:Y:S01]  /*0450*/  SHF.R.S32.HI R0, RZ, 0x2, R10 ;  /* 0x00000002ff007819 */ /* 0x000fe2000001140a */
[----:B------:R-:W-:Y:S01]  /*0460*/  IMAD.SHL.U32 R223, R223, 0x400, RZ ;  /* 0x00000400dfdf7824 */ /* 0x000fe200078e00ff */
[----:B------:R-:W-:Y:S02]  /*0470*/  LOP3.LUT R5, R2, 0x8, R5, 0xf8, !PT ;  /* 0x0000000802057812 */ /* 0x000fe400078ef805 */
[----:B------:R-:W-:Y:S01]  /*0480*/  SHF.R.U32.HI R2, RZ, 0x3, R2 ;  /* 0x00000003ff027819 */ /* 0x000fe20000011602 */
[----:B------:R-:W-:Y:S01]  /*0490*/  IMAD R12, R3, 0x10, R0 ;  /* 0x00000010030c7824 */ /* 0x000fe200078e0200 */
[C---:B------:R-:W-:Y:S01]  /*04a0*/  LEA.HI R0, R6.reuse, R6, RZ, 0x1 ;  /* 0x0000000606007211 */ /* 0x040fe200078f08ff */
[----:B------:R-:W-:Y:S01]  /*04b0*/  IMAD R3, R6, 0x2, R223 ;  /* 0x0000000206037824 */ /* 0x000fe200078e02df */
[----:B------:R-:W-:Y:S01]  /*04c0*/  LOP3.LUT R5, R5, R2, RZ, 0x3c, !PT ;  /* 0x0000000205057212 */ /* 0x000fe200078e3cff */
[C---:B------:R-:W-:Y:S01]  /*04d0*/  IMAD.SHL.U32 R2, R7.reuse, 0x40, RZ ;  /* 0x0000004007027824 */ /* 0x040fe200078e00ff */
[----:B------:R-:W-:Y:S01]  /*04e0*/  LOP3.LUT R4, R7, 0x1, RZ, 0xc0, !PT ;  /* 0x0000000107047812 */ /* 0x000fe200078ec0ff */
[----:B------:R-:W-:Y:S01]  /*04f0*/  STL [R1+0x94], R12 ;  /* 0x0000940c01007387 */ /* 0x000fe20000100800 */
[----:B------:R-:W-:-:S02]  /*0500*/  LOP3.LUT R0, R0, 0x1ffffffe, RZ, 0xc0, !PT ;  /* 0x1ffffffe00007812 */ /* 0x000fc400078ec0ff */
[----:B------:R-:W-:Y:S01]  /*0510*/  LOP3.LUT R2, R2, 0x1c0, RZ, 0xc0, !PT ;  /* 0x000001c002027812 */ /* 0x000fe200078ec0ff */
[----:B------:R-:W-:Y:S01]  /*0520*/  STL [R1+0x68], R13 ;  /* 0x0000680d01007387 */ /* 0x000fe20000100800 */
[----:B------:R-:W-:Y:S01]  /*0530*/  ISETP.NE.U32.AND P0, PT, R4, 0x1, PT ;  /* 0x000000010400780c */ /* 0x000fe20003f05070 */
[----:B------:R-:W-:Y:S01]  /*0540*/  IMAD.IADD R4, R6, 0x1, -R0 ;  /* 0x0000000106047824 */ /* 0x000fe200078e0a00 */
[----:B------:R-:W-:Y:S02]  /*0550*/  LEA.HI R0, R2, R2, RZ, 0x1d ;  /* 0x0000000202007211 */ /* 0x000fe400078fe8ff */
[----:B------:R-:W-:Y:S02]  /*0560*/  LOP3.LUT R217, R217, 0xfffffe00, RZ, 0xc0, !PT ;  /* 0xfffffe00d9d97812 */ /* 0x000fe400078ec0ff */
[----:B------:R-:W-:Y:S01]  /*0570*/  SHF.R.S32.HI R17, RZ, 0x1f, R16 ;  /* 0x0000001fff117819 */ /* 0x000fe20000011410 */
[----:B------:R-:W-:Y:S01]  /*0580*/  IMAD.IADD R3, R3, 0x1, R0 ;  /* 0x0000000103037824 */ /* 0x000fe200078e0200 */
[----:B------:R-:W-:Y:S01]  /*0590*/  IADD3 R6, R16, 0x40, RZ ;  /* 0x0000004010067810 */ /* 0x000fe20007ffe0ff */
[----:B------:R-:W-:Y:S01]  /*05a0*/  IMAD R0, R8, 0x20, R15 ;  /* 0x0000002008007824 */ /* 0x000fe200078e020f */
[----:B------:R-:W-:-:S02]  /*05b0*/  IADD3 R223, R5, R217, R223 ;  /* 0x000000d905df7210 */ /* 0x000fc40007ffe0df */
[----:B------:R-:W-:Y:S02]  /*05c0*/  LOP3.LUT R217, R5, R217, RZ, 0xfc, !PT ;  /* 0x000000d905d97212 */ /* 0x000fe400078efcff */
[----:B------:R1:W-:Y:S01]  /*05d0*/  STL [R1+0x90], R0 ;  /* 0x0000900001007387 */ /* 0x0003e20000100800 */
[C---:B------:R-:W-:Y:S02]  /*05e0*/  IADD3 R5, R16.reuse, 0x80, RZ ;  /* 0x0000008010057810 */ /* 0x040fe40007ffe0ff */
[----:B------:R-:W-:Y:S01]  /*05f0*/  IADD3 R2, R16, 0xc0, RZ ;  /* 0x000000c010027810 */ /* 0x000fe20007ffe0ff */
[----:B------:R-:W-:Y:S01]  /*0600*/  STL.64 [R1+0x38], R16 ;  /* 0x0000381001007387 */ /* 0x000fe20000100a00 */
[----:B------:R-:W-:Y:S02]  /*0610*/  R2P PR, R7, 0x6 ;  /* 0x0000000607007804 */ /* 0x000fe40000000000 */
[----:B------:R-:W-:Y:S01]  /*0620*/  LEA R3, R3, 0x80, 0x1 ;  /* 0x0000008003037811 */ /* 0x000fe200078e08ff */
[----:B------:R2:W-:Y:S01]  /*0630*/  STL [R1+0x44], R6 ;  /* 0x0000440601007387 */ /* 0x0005e20000100800 */
[----:B------:R-:W-:-:S02]  /*0640*/  LOP3.LUT P4, RZ, R8, 0x2, RZ, 0xc0, !PT ;  /* 0x0000000208ff7812 */ /* 0x000fc4000788c0ff */
[C---:B------:R-:W-:Y:S01]  /*0650*/  LOP3.LUT P6, RZ, R9.reuse, 0x2, RZ, 0xc0, !PT ;  /* 0x0000000209ff7812 */ /* 0x040fe200078cc0ff */
[----:B------:R3:W-:Y:S01]  /*0660*/  STL [R1+0x40], R5 ;  /* 0x0000400501007387 */ /* 0x0007e20000100800 */
[----:B------:R-:W-:Y:S02]  /*0670*/  LOP3.LUT P3, RZ, R8, 0x4, RZ, 0xc0, !PT ;  /* 0x0000000408ff7812 */ /* 0x000fe4000786c0ff */
[----:B------:R-:W-:Y:S02]  /*0680*/  LOP3.LUT P5, RZ, R9, 0x4, RZ, 0xc0, !PT ;  /* 0x0000000409ff7812 */ /* 0x000fe400078ac0ff */
[----:B------:R-:W-:Y:S02]  /*0690*/  LEA R216, R216, 0xc100, 0x1 ;  /* 0x0000c100d8d87811 */ /* 0x000fe400078e08ff */
[----:B------:R-:W-:Y:S02]  /*06a0*/  LEA R223, R223, 0x18100, 0x1 ;  /* 0x00018100dfdf7811 */ /* 0x000fe400078e08ff */
[----:B------:R-:W-:-:S02]  /*06b0*/  LEA R217, R217, 0x100, 0x1 ;  /* 0x00000100d9d97811 */ /* 0x000fc400078e08ff */
[----:B------:R-:W-:Y:S02]  /*06c0*/  SEL R219, R220, 0xffffffc0, !P3 ;  /* 0xffffffc0dcdb7807 */ /* 0x000fe40005800000 */
[----:B-1----:R-:W-:Y:S02]  /*06d0*/  LOP3.LUT R0, R10, 0x7ffffffc, RZ, 0xc0, !PT ;  /* 0x7ffffffc0a007812 */ /* 0x002fe400078ec0ff */
[C---:B------:R-:W-:Y:S01]  /*06e0*/  IADD3 R227, R216.reuse, 0x20, RZ ;  /* 0x00000020d8e37810 */ /* 0x040fe20007ffe0ff */
[C---:B------:R-:W-:Y:S01]  /*06f0*/  IMAD.IADD R222, R216.reuse, 0x1, R219 ;  /* 0x00000001d8de7824 */ /* 0x040fe200078e02db */
[----:B------:R-:W-:Y:S01]  /*0700*/  @P4 IADD3 R227, R216, -0x20, RZ ;  /* 0xffffffe0d8e34810 */ /* 0x000fe20007ffe0ff */
[----:B------:R-:W-:Y:S01]  /*0710*/  IMAD.IADD R0, R14, 0x1, -R0 ;  /* 0x000000010e007824 */ /* 0x000fe200078e0a00 */
[----:B--2---:R-:W-:-:S03]  /*0720*/  SHF.R.S32.HI R6, RZ, 0x1f, R6 ;  /* 0x0000001fff067819 */ /* 0x004fc60000011406 */
[----:B------:R-:W-:Y:S01]  /*0730*/  IMAD.IADD R219, R219, 0x1, R227 ;  /* 0x00000001dbdb7824 */ /* 0x000fe200078e02e3 */
[C---:B------:R-:W-:Y:S02]  /*0740*/  IADD3 R250, R227.reuse, 0x800, RZ ;  /* 0x00000800e3fa7810 */ /* 0x040fe40007ffe0ff */
[----:B---3--:R-:W-:Y:S01]  /*0750*/  SHF.R.S32.HI R5, RZ, 0x1f, R5 ;  /* 0x0000001fff057819 */ /* 0x008fe20000011405 */
[----:B------:R1:W-:Y:S01]  /*0760*/  STL [R1+0x64], R6 ;  /* 0x0000640601007387 */ /* 0x0003e20000100800 */
[C---:B------:R-:W-:Y:S02]  /*0770*/  IADD3 R249, R227.reuse, 0x1000, RZ ;  /* 0x00001000e3f97810 */ /* 0x040fe40007ffe0ff */
[C---:B------:R-:W-:Y:S01]  /*0780*/  IADD3 R248, R227.reuse, 0x1800, RZ ;  /* 0x00001800e3f87810 */ /* 0x040fe20007ffe0ff */
[----:B------:R2:W-:Y:S01]  /*0790*/  STL [R1+0x48], R2 ;  /* 0x0000480201007387 */ /* 0x0005e20000100800 */
[C---:B------:R-:W-:Y:S02]  /*07a0*/  IADD3 R247, R227.reuse, 0x2000, RZ ;  /* 0x00002000e3f77810 */ /* 0x040fe40007ffe0ff */
[C---:B------:R-:W-:Y:S01]  /*07b0*/  IADD3 R246, R227.reuse, 0x2800, RZ ;  /* 0x00002800e3f67810 */ /* 0x040fe20007ffe0ff */
[----:B------:R3:W-:Y:S01]  /*07c0*/  STL [R1+0x60], R5 ;  /* 0x0000600501007387 */ /* 0x0007e20000100800 */
[----:B------:R-:W-:-:S02]  /*07d0*/  IADD3 R245, R227, 0x3000, RZ ;  /* 0x00003000e3f57810 */ /* 0x000fc40007ffe0ff */
[C---:B------:R-:W-:Y:S02]  /*07e0*/  IADD3 R244, R227.reuse, 0x3800, RZ ;  /* 0x00003800e3f47810 */ /* 0x040fe40007ffe0ff */
[C---:B------:R-:W-:Y:S02]  /*07f0*/  IADD3 R243, R227.reuse, 0x4000, RZ ;  /* 0x00004000e3f37810 */ /* 0x040fe40007ffe0ff */
[C---:B------:R-:W-:Y:S02]  /*0800*/  IADD3 R242, R227.reuse, 0x4800, RZ ;  /* 0x00004800e3f27810 */ /* 0x040fe40007ffe0ff */
[C---:B------:R-:W-:Y:S02]  /*0810*/  IADD3 R241, R227.reuse, 0x5000, RZ ;  /* 0x00005000e3f17810 */ /* 0x040fe40007ffe0ff */
[C---:B------:R-:W-:Y:S02]  /*0820*/  IADD3 R240, R227.reuse, 0x5800, RZ ;  /* 0x00005800e3f07810 */ /* 0x040fe40007ffe0ff */
[----:B------:R-:W-:-:S02]  /*0830*/  IADD3 R239, R227, 0x6000, RZ ;  /* 0x00006000e3ef7810 */ /* 0x000fc40007ffe0ff */
[C---:B------:R-:W-:Y:S01]  /*0840*/  IADD3 R238, R227.reuse, 0x6800, RZ ;  /* 0x00006800e3ee7810 */ /* 0x040fe20007ffe0ff */
[----:B-1----:R-:W-:Y:S01]  /*0850*/  IMAD.SHL.U32 R6, R0, 0x2, RZ ;  /* 0x0000000200067824 */ /* 0x002fe200078e00ff */
[C---:B------:R-:W-:Y:S01]  /*0860*/  IADD3 R237, R227.reuse, 0x7000, RZ ;  /* 0x00007000e3ed7810 */ /* 0x040fe20007ffe0ff */
[----:B------:R-:W-:Y:S01]  /*0870*/  IMAD R0, R4, 0x8, R12 ;  /* 0x0000000804007824 */ /* 0x000fe200078e020c */
[C---:B------:R-:W-:Y:S02]  /*0880*/  IADD3 R236, R227.reuse, 0x7800, RZ ;  /* 0x00007800e3ec7810 */ /* 0x040fe40007ffe0ff */
[----:B--2---:R-:W-:Y:S02]  /*0890*/  SHF.R.S32.HI R2, RZ, 0x1f, R2 ;  /* 0x0000001fff027819 */ /* 0x004fe40000011402 */
[----:B------:R-:W-:Y:S02]  /*08a0*/  IADD3 R235, R227, 0x8000, RZ ;  /* 0x00008000e3eb7810 */ /* 0x000fe40007ffe0ff */
[C---:B---3--:R-:W-:Y:S01]  /*08b0*/  SEL R5, R218.reuse, 0xffffffe0, !P1 ;  /* 0xffffffe0da057807 */ /* 0x048fe20004800000 */
[----:B------:R1:W-:Y:S01]  /*08c0*/  STL [R1+0x5c], R2 ;  /* 0x00005c0201007387 */ /* 0x0003e20000100800 */
[----:B------:R-:W-:-:S02]  /*08d0*/  SEL R218, R218, 0xffffffe0, !P6 ;  /* 0xffffffe0dada7807 */ /* 0x000fc40007000000 */
[C---:B------:R-:W-:Y:S01]  /*08e0*/  IADD3 R234, R227.reuse, 0x8800, RZ ;  /* 0x00008800e3ea7810 */ /* 0x040fe20007ffe0ff */
[----:B------:R2:W-:Y:S01]  /*08f0*/  STL [R1+0x54], R6 ;  /* 0x0000540601007387 */ /* 0x0005e20000100800 */
[----:B------:R-:W-:Y:S01]  /*0900*/  IADD3 R233, R227, 0x9000, RZ ;  /* 0x00009000e3e97810 */ /* 0x000fe20007ffe0ff */
[----:B------:R-:W-:Y:S01]  /*0910*/  IMAD.IADD R224, R223, 0x1, R218 ;  /* 0x00000001dfe07824 */ /* 0x000fe200078e02da */
[C---:B------:R-:W-:Y:S01]  /*0920*/  IADD3 R232, R227.reuse, 0x9800, RZ ;  /* 0x00009800e3e87810 */ /* 0x040fe20007ffe0ff */
[----:B------:R3:W-:Y:S01]  /*0930*/  STL [R1+0x8c], R0 ;  /* 0x00008c0001007387 */ /* 0x0007e20000100800 */
[----:B------:R-:W-:Y:S01]  /*0940*/  IMAD.IADD R218, R218, 0x1, R217 ;  /* 0x00000001dada7824 */ /* 0x000fe200078e02d9 */
[C---:B------:R-:W-:Y:S02]  /*0950*/  IADD3 R231, R227.reuse, 0xa000, RZ ;  /* 0x0000a000e3e77810 */ /* 0x040fe40007ffe0ff */
[----:B------:R4:W-:Y:S01]  /*0960*/  STL [R1+0x6c], R3 ;  /* 0x00006c0301007387 */ /* 0x0009e20000100800 */
[----:B------:R-:W-:-:S02]  /*0970*/  IADD3 R230, R227, 0xa800, RZ ;  /* 0x0000a800e3e67810 */ /* 0x000fc40007ffe0ff */
[C---:B------:R-:W-:Y:S02]  /*0980*/  IADD3 R229, R227.reuse, 0xb000, RZ ;  /* 0x0000b000e3e57810 */ /* 0x040fe40007ffe0ff */
[----:B------:R-:W-:Y:S02]  /*0990*/  IADD3 R228, R227, 0xb800, RZ ;  /* 0x0000b800e3e47810 */ /* 0x000fe40007ffe0ff */
[C---:B-1----:R-:W-:Y:S02]  /*09a0*/  SEL R2, R220.reuse, 0xffffffc0, !P2 ;  /* 0xffffffc0dc027807 */ /* 0x042fe40005000000 */
[----:B------:R-:W-:Y:S02]  /*09b0*/  SEL R220, R220, 0xffffffc0, !P5 ;  /* 0xffffffc0dcdc7807 */ /* 0x000fe40006800000 */
[C---:B--2---:R-:W-:Y:S01]  /*09c0*/  IADD3 R6, R3.reuse, -0x10, RZ ;  /* 0xfffffff003067810 */ /* 0x044fe20007ffe0ff */
[C---:B------:R-:W-:Y:S01]  /*09d0*/  IMAD.IADD R4, R3.reuse, 0x1, R2 ;  /* 0x0000000103047824 */ /* 0x040fe200078e0202 */
[----:B------:R-:W-:Y:S01]  /*09e0*/  @P0 IADD3 R6, R3, 0x10, RZ ;  /* 0x0000001003060810 */ /* 0x000fe20007ffe0ff */
[----:B------:R-:W-:-:S02]  /*09f0*/  IMAD.IADD R226, R223, 0x1, R220 ;  /* 0x00000001dfe27824 */ /* 0x000fc400078e02dc */
[----:B---3--:R-:W-:Y:S01]  /*0a00*/  IMAD.IADD R0, R3, 0x1, R5 ;  /* 0x0000000103007824 */ /* 0x008fe200078e0205 */
[----:B------:R-:W-:Y:S01]  /*0a10*/  STL [R1+0x88], R4 ;  /* 0x0000880401007387 */ /* 0x000fe20000100800 */
[----:B------:R-:W-:Y:S02]  /*0a20*/  IMAD.IADD R221, R220, 0x1, R217 ;  /* 0x00000001dcdd7824 */ /* 0x000fe400078e02d9 */
[----:B----4-:R-:W-:Y:S01]  /*0a30*/  IMAD.IADD R3, R2, 0x1, R6 ;  /* 0x0000000102037824 */ /* 0x010fe200078e0206 */
[----:B------:R1:W-:Y:S01]  /*0a40*/  STL [R1+0x78], R0 ;  /* 0x0000780001007387 */ /* 0x0003e20000100800 */
[----:B------:R-:W-:Y:S02]  /*0a50*/  IMAD.IADD R225, R224, 0x1, R220 ;  /* 0x00000001e0e17824 */ /* 0x000fe400078e02dc */
[----:B------:R-:W-:Y:S02]  /*0a60*/  IMAD.IADD R220, R220, 0x1, R218 ;  /* 0x00000001dcdc7824 */ /* 0x000fe400078e02da */
[----:B-1----:R-:W-:-:S05]  /*0a70*/  IMAD.IADD R0, R0, 0x1, R2 ;  /* 0x0000000100007824 */ /* 0x002fca00078e0202 */
[----:B------:R1:W-:Y:S04]  /*0a80*/  STL [R1+0x84], R0 ;  /* 0x0000840001007387 */ /* 0x0003e80000100800 */
[----:B------:R-:W-:Y:S04]  /*0a90*/  STL [R1+0x70], R6 ;  /* 0x0000700601007387 */ /* 0x000fe80000100800 */
[----:B------:R-:W-:Y:S01]  /*0aa0*/  STL [R1+0x80], R3 ;  /* 0x0000800301007387 */ /* 0x000fe20000100800 */
[----:B-1----:R-:W-:-:S05]  /*0ab0*/  IMAD.IADD R0, R5, 0x1, R6 ;  /* 0x0000000105007824 */ /* 0x002fca00078e0206 */
[----:B------:R1:W-:Y:S02]  /*0ac0*/  STL [R1+0x74], R0 ;  /* 0x0000740001007387 */ /* 0x0003e40000100800 */
[----:B-1----:R-:W-:-:S05]  /*0ad0*/  IMAD.IADD R0, R0, 0x1, R2 ;  /* 0x0000000100007824 */ /* 0x002fca00078e0202 */
[----:B------:R1:W-:Y:S02]  /*0ae0*/  STL [R1+0x7c], R0 ;  /* 0x00007c0001007387 */ /* 0x0003e40000100800 */
.L_x_1320:
[----:B------:R-:W2:Y:S01]  /*0af0*/  LDL R4, [R1+0x68] ;  /* 0x0000680001047983 */ /* 0x000ea20000100800 */
[----:B-1----:R-:W-:Y:S01]  /*0b00*/  IMAD.MOV.U32 R0, RZ, RZ, c[0x0][0x560] ;  /* 0x00015800ff007624 */ /* 0x002fe200078e00ff */
        /* <DEDUP_REMOVED lines=17> */
.L_x_1268:
[----:B------:R-:W-:-:S04]  /*0c20*/  MOV R0, c[0x0][0x554] ;  /* 0x0001550000007a02 */ /* 0x000fc80000000f00 */
[----:B------:R-:W-:Y:S02]  /*0c30*/  ISETP.NE.AND P0, PT, R0, 0x1, PT ;  /* 0x000000010000780c */ /* 0x000fe40003f05270 */
[----:B------:R-:W-:-:S11]  /*0c40*/  MOV R0, R2 ;  /* 0x0000000200007202 */ /* 0x000fd60000000f00 */
[----:B------:R-:W-:-:S05]  /*0c50*/  @P0 IMAD.HI.U32 R4, R2, c[0x0][0x558], RZ ;  /* 0x0001560002040a27 */ /* 0x000fca00078e00ff */
[----:B------:R-:W-:-:S05]  /*0c60*/  @P0 SHF.R.U32.HI R0, RZ, c[0x0][0x55c], R4 ;  /* 0x00015700ff000a19 */ /* 0x000fca0000011604 */
[----:B------:R-:W-:Y:S02]  /*0c70*/  IMAD R4, R0, c[0x0][0x554], RZ ;  /* 0x0001550000047a24 */ /* 0x000fe400078e02ff */
.L_x_1269:
[----:B------:R-:W-:Y:S05]  /*0c80*/  BSYNC B0 ;  /* 0x0000000000007941 */ /* 0x000fea0003800000 */
.L_x_1267:
[----:B------:R-:W2:Y:S01]  /*0c90*/  LDL.LU R55, [R1+0xc] ;  /* 0x00000c0001377983 */ /* 0x000ea20000300800 */
        /* <DEDUP_REMOVED lines=8> */
[----:B------:R-:W-:Y:S01]  /*0d20*/  MOV R5, c[0x0][0x548] ;  /* 0x0001520000057a02 */ /* 0x000fe20000000f00 */
[----:B------:R-:W-:Y:S01]  /*0d30*/  IMAD.SHL.U32 R54, R0, 0x80, RZ ;  /* 0x0000008000367824 */ /* 0x000fe200078e00ff */
[----:B------:R-:W-:Y:S01]  /*0d40*/  UIMAD.WIDE UR4, UR4, 0x2aaaaaab, URZ ;  /* 0x2aaaaaab040478a5 */ /* 0x000fe2000f8e023f */
[----:B------:R-:W-:Y:S01]  /*0d50*/  CS2R R130, SRZ ;  /* 0x0000000000827805 */ /* 0x000fe2000001ff00 */
[----:B------:R-:W-:Y:S01]  /*0d60*/  ISETP.NE.AND P0, PT, R5, 0x1, PT ;  /* 0x000000010500780c */ /* 0x000fe20003f05270 */
[----:B------:R-:W-:Y:S01]  /*0d70*/  IMAD.MOV.U32 R5, RZ, RZ, c[0x0][0x168] ;  /* 0x00005a00ff057624 */ /* 0x000fe200078e00ff */
[----:B------:R-:W-:Y:S01]  /*0d80*/  IADD3 R0, R54, 0x7f, RZ ;  /* 0x0000007f36007810 */ /* 0x000fe20007ffe0ff */
[----:B------:R-:W-:Y:S01]  /*0d90*/  USHF.R.U32.HI UR4, URZ, 0x1f, UR5 ;  /* 0x0000001f3f047899 */ /* 0x000fe20008011605 */
[----:B------:R-:W-:Y:S01]  /*0da0*/  MOV R56, R2 ;  /* 0x0000000200387202 */ /* 0x000fe20000000f00 */
[----:B------:R1:W-:Y:S01]  /*0db0*/  STL [R1+0x58], R54 ;  /* 0x0000583601007387 */ /* 0x0003e20000100800 */
[----:B------:R-:W-:Y:S01]  /*0dc0*/  CS2R R128, SRZ ;  /* 0x0000000000807805 */ /* 0x000fe2000001ff00 */
[----:B------:R-:W-:Y:S01]  /*0dd0*/  @P1 IMAD.HI.U32 R4, R0, c[0x0][0x2c8], RZ ;  /* 0x0000b20000041a27 */ /* 0x000fe200078e00ff */
[----:B------:R-:W-:Y:S01]  /*0de0*/  ULEA.HI.SX32 UR4, UR5, UR4, 0x1c ;  /* 0x0000000405047291 */ /* 0x000fe2000f8fe23f */
[----:B------:R-:W-:Y:S01]  /*0df0*/  CS2R R126, SRZ ;  /* 0x00000000007e7805 */ /* 0x000fe2000001ff00 */
[----:B------:R-:W-:Y:S01]  /*0e00*/  CS2R R124, SRZ ;  /* 0x00000000007c7805 */ /* 0x000fe2000001ff00 */
[----:B------:R-:W-:Y:S01]  /*0e10*/  IMAD.MOV.U32 R122, RZ, RZ, RZ ;  /* 0x000000ffff7a7224 */ /* 0x000fe200078e00ff */
[----:B------:R-:W-:Y:S01]  /*0e20*/  @P1 SHF.R.U32.HI R0, RZ, c[0x0][0x2cc], R4 ;  /* 0x0000b300ff001a19 */ /* 0x000fe20000011604 */
[----:B------:R-:W-:Y:S01]  /*0e30*/  @P0 IMAD.HI.U32 R3, R2, c[0x0][0x54c], RZ ;  /* 0x0001530002030a27 */ /* 0x000fe200078e00ff */
[----:B------:R-:W-:Y:S01]  /*0e40*/  IADD3 R4, -R5, 0x60, RZ ;  /* 0x0000006005047810 */ /* 0x000fe20007ffe1ff */
[----:B------:R-:W-:Y:S01]  /*0e50*/  CS2R R120, SRZ ;  /* 0x0000000000787805 */ /* 0x000fe2000001ff00 */
[----:B------:R-:W-:Y:S01]  /*0e60*/  CS2R R6, SRZ ;  /* 0x0000000000067805 */ /* 0x000fe2000001ff00 */
[----:B------:R-:W-:Y:S01]  /*0e70*/  MOV R118, RZ ;  /* 0x000000ff00767202 */ /* 0x000fe20000000f00 */
[----:B------:R-:W-:Y:S01]  /*0e80*/  CS2R R116, SRZ ;  /* 0x0000000000747805 */ /* 0x000fe2000001ff00 */
[----:B------:R-:W-:Y:S01]  /*0e90*/  IADD3 R0, R0, c[0x0][0x1d0], R4 ;  /* 0x0000740000007a10 */ /* 0x000fe20007ffe004 */
[----:B------:R-:W-:Y:S01]  /*0ea0*/  CS2R R8, SRZ ;  /* 0x0000000000087805 */ /* 0x000fe2000001ff00 */
[----:B------:R-:W-:Y:S01]  /*0eb0*/  @P0 SHF.R.U32.HI R56, RZ, c[0x0][0x550], R3 ;  /* 0x00015400ff380a19 */ /* 0x000fe20000011603 */
[----:B------:R-:W-:Y:S01]  /*0ec0*/  IMAD.MOV.U32 R114, RZ, RZ, RZ ;  /* 0x000000ffff727224 */ /* 0x000fe200078e00ff */
[----:B------:R-:W-:Y:S01]  /*0ed0*/  CS2R R10, SRZ ;  /* 0x00000000000a7805 */ /* 0x000fe2000001ff00 */
[----:B------:R-:W-:Y:S01]  /*0ee0*/  IMAD.HI R3, R0, 0x2aaaaaab, RZ ;  /* 0x2aaaaaab00037827 */ /* 0x000fe200078e02ff */
[----:B------:R-:W-:Y:S01]  /*0ef0*/  MOV R110, RZ ;  /* 0x000000ff006e7202 */ /* 0x000fe20000000f00 */
[----:B------:R-:W-:Y:S01]  /*0f00*/  CS2R R12, SRZ ;  /* 0x00000000000c7805 */ /* 0x000fe2000001ff00 */
[----:B------:R-:W-:Y:S01]  /*0f10*/  CS2R R14, SRZ ;  /* 0x00000000000e7805 */ /* 0x000fe2000001ff00 */
[----:B------:R-:W-:Y:S01]  /*0f20*/  IMAD.MOV R0, RZ, RZ, -R56 ;  /* 0x000000ffff007224 */ /* 0x000fe200078e0a38 */
[----:B------:R-:W-:Y:S01]  /*0f30*/  SHF.R.U32.HI R4, RZ, 0x1f, R3 ;  /* 0x0000001fff047819 */ /* 0x000fe20000011603 */
[----:B------:R-:W-:Y:S01]  /*0f40*/  IMAD.MOV.U32 R112, RZ, RZ, RZ ;  /* 0x000000ffff707224 */ /* 0x000fe200078e00ff */
[----:B------:R-:W-:Y:S01]  /*0f50*/  MOV R104, RZ ;  /* 0x000000ff00687202 */ /* 0x000fe20000000f00 */
[----:B------:R-:W-:Y:S01]  /*0f60*/  IMAD R60, R0, c[0x0][0x548], R2 ;  /* 0x00015200003c7a24 */ /* 0x000fe200078e0202 */
[----:B------:R-:W-:Y:S01]  /*0f70*/  LEA.HI.SX32 R3, R3, R4, 0x1c ;  /* 0x0000000403037211 */ /* 0x000fe200078fe2ff */
[----:B------:R-:W-:Y:S01]  /*0f80*/  IMAD.MOV.U32 R108, RZ, RZ, RZ ;  /* 0x000000ffff6c7224 */ /* 0x000fe200078e00ff */
[----:B------:R-:W-:Y:S01]  /*0f90*/  PRMT R0, RZ, 0x7610, R0 ;  /* 0x00007610ff007816 */ /* 0x000fe20000000000 */
[----:B------:R-:W-:Y:S01]  /*0fa0*/  CS2R R4, SRZ ;  /* 0x0000000000047805 */ /* 0x000fe2000001ff00 */
[----:B------:R-:W-:Y:S01]  /*0fb0*/  IMNMX R52, R3, UR4, PT ;  /* 0x0000000403347c17 */ /* 0x000fe2000b800200 */
[----:B------:R-:W-:Y:S01]  /*0fc0*/  IMAD.MOV.U32 R106, RZ, RZ, RZ ;  /* 0x000000ffff6a7224 */ /* 0x000fe200078e00ff */
[----:B------:R-:W-:Y:S01]  /*0fd0*/  CS2R R16, SRZ ;  /* 0x0000000000107805 */ /* 0x000fe2000001ff00 */
[----:B------:R-:W-:Y:S01]  /*0fe0*/  IMAD.MOV.U32 R102, RZ, RZ, RZ ;  /* 0x000000ffff667224 */ /* 0x000fe200078e00ff */
[----:B------:R-:W-:Y:S01]  /*0ff0*/  ISETP.GE.AND P0, PT, R52, 0x1, PT ;  /* 0x000000013400780c */ /* 0x000fe20003f06270 */
        /* <DEDUP_REMOVED lines=70> */
[----:B------:R1:W-:Y:S04]  /*1460*/  STL [R1+0x4c], R60 ;  /* 0x00004c3c01007387 */ /* 0x0003e80000100800 */
[----:B------:R1:W-:Y:S01]  /*1470*/  STL [R1+0x14], R52 ;  /* 0x0000143401007387 */ /* 0x0003e20000100800 */
[----:B------:R-:W-:Y:S05]  /*1480*/  @!P0 BRA `(.L_x_1270) ;  /* 0x000117a000008947 */ /* 0x000fea0003800000 */
[----:B-1----:R-:W2:Y:S01]  /*1490*/  LDL R52, [R1+0x90] ;  /* 0x0000900001347983 */ /* 0x002ea20000100800 */
[----:B------:R-:W-:Y:S01]  /*14a0*/  IMAD.MOV.U32 R62, RZ, RZ, R55 ;  /* 0x000000ffff3e7224 */ /* 0x000fe200078e0037 */
[----:B------:R-:W-:-:S02]  /*14b0*/  ISETP.NE.U32.AND P0, PT, RZ, c[0x0][0x340], PT ;  /* 0x0000d000ff007a0c */ /* 0x000fc40003f05070 */
[----:B------:R-:W3:Y:S02]  /*14c0*/  LDL R55, [R1+0x44] ;  /* 0x0000440001377983 */ /* 0x000ee40000100800 */
[----:B------:R-:W-:Y:S02]  /*14d0*/  ISETP.NE.AND.EX P0, PT, RZ, c[0x0][0x344], PT, P0 ;  /* 0x0000d100ff007a0c */ /* 0x000fe40003f05300 */
[----:B------:R-:W4:Y:S04]  /*14e0*/  LDL.64 R58, [R1+0x38] ;  /* 0x00003800013a7983 */ /* 0x000f280000100a00 */
[----:B------:R-:W5:Y:S04]  /*14f0*/  LDL R18, [R1+0x40] ;  /* 0x0000400001127983 */ /* 0x000f680000100800 */
[----:B------:R-:W3:Y:S03]  /*1500*/  LDL R17, [R1+0x48] ;  /* 0x0000480001117983 */ /* 0x000ee60000100800 */
[----:B------:R-:W-:-:S04]  /*1510*/  @P0 IMAD.MOV.U32 R2, RZ, RZ, 0x4 ;  /* 0x00000004ff020424 */ /* 0x000fc800078e00ff */
[----:B------:R-:W-:-:S05]  /*1520*/  @P0 IMAD.WIDE R2, R56, R2, c[0x0][0x340] ;  /* 0x0000d00038020625 */ /* 0x000fca00078e0202 */
[----:B------:R1:W4:Y:S04]  /*1530*/  @P0 LDG.E R16, [R2.64] ;  /* 0x0000000802100981 */ /* 0x000328000c1e1900 */
[----:B------:R-:W2:Y:S01]  /*1540*/  S2R R63, SR_TID.X ;  /* 0x00000000003f7919 */ /* 0x000ea20000002100 */
[----:B------:R-:W-:-:S05]  /*1550*/  SHF.R.S32.HI R13, RZ, 0x1f, R60 ;  /* 0x0000001fff0d7819 */ /* 0x000fca000001143c */
[----:B------:R-:W-:Y:S01]  /*1560*/  IMAD R5, R13, c[0x0][0x1b8], RZ ;  /* 0x00006e000d057a24 */ /* 0x000fe200078e02ff */
[----:B------:R-:W-:-:S03]  /*1570*/  SHF.R.S32.HI R15, RZ, 0x1f, R56 ;  /* 0x0000001fff0f7819 */ /* 0x000fc60000011438 */
[C---:B------:R-:W-:Y:S02]  /*1580*/  IMAD R5, R60.reuse, c[0x0][0x1bc], R5 ;  /* 0x00006f003c057a24 */ /* 0x040fe400078e0205 */
[----:B-1----:R-:W-:-:S05]  /*1590*/  IMAD.WIDE.U32 R2, R60, c[0x0][0x1b8], RZ ;  /* 0x00006e003c027a25 */ /* 0x002fca00078e00ff */
[----:B------:R-:W-:Y:S01]  /*15a0*/  IADD3 R3, R3, R5, RZ ;  /* 0x0000000503037210 */ /* 0x000fe20007ffe0ff */
[----:B------:R-:W-:-:S04]  /*15b0*/  IMAD R5, R15, c[0x0][0x1c0], RZ ;  /* 0x000070000f057a24 */ /* 0x000fc800078e02ff */
[C---:B------:R-:W-:Y:S02]  /*15c0*/  IMAD R5, R56.reuse, c[0x0][0x1c4], R5 ;  /* 0x0000710038057a24 */ /* 0x040fe400078e0205 */
[----:B------:R-:W-:-:S05]  /*15d0*/  IMAD.WIDE.U32 R2, R56, c[0x0][0x1c0], R2 ;  /* 0x0000700038027a25 */ /* 0x000fca00078e0002 */
[----:B------:R-:W-:Y:S02]  /*15e0*/  IADD3 R3, R3, R5, RZ ;  /* 0x0000000503037210 */ /* 0x000fe40007ffe0ff */
[----:B------:R-:W-:Y:S02]  /*15f0*/  LOP3.LUT R62, R62, 0xfffffffe, RZ, 0xc0, !PT ;  /* 0xfffffffe3e3e7812 */ /* 0x000fe400078ec0ff */
[----:B--2---:R-:W-:Y:S02]  /*1600*/  IADD3 R4, R52, R54, RZ ;  /* 0x0000003634047210 */ /* 0x004fe40007ffe0ff */
[----:B------:R-:W-:-:S03]  /*1610*/  SHF.R.S32.HI R52, RZ, 0x1f, R63 ;  /* 0x0000001fff347819 */ /* 0x000fc6000001143f */
[----:B------:R-:W-:Y:S01]  /*1620*/  @P1 IMAD.HI.U32 R6, R4, c[0x0][0x2c8], RZ ;  /* 0x0000b20004061a27 */ /* 0x000fe200078e00ff */
[----:B------:R-:W-:-:S03]  /*1630*/  LEA.HI R52, R52, R63, RZ, 0x3 ;  /* 0x0000003f34347211 */ /* 0x000fc600078f18ff */
[----:B------:R-:W-:Y:S01]  /*1640*/  IMAD.MOV.U32 R0, RZ, RZ, R4 ;  /* 0x000000ffff007224 */ /* 0x000fe200078e0004 */
[----:B------:R-:W-:Y:S02]  /*1650*/  @P1 SHF.R.U32.HI R0, RZ, c[0x0][0x2cc], R6 ;  /* 0x0000b300ff001a19 */ /* 0x000fe40000011606 */
[----:B------:R-:W-:Y:S02]  /*1660*/  SHF.R.S32.HI R52, RZ, 0x3, R52 ;  /* 0x00000003ff347819 */ /* 0x000fe40000011434 */
[--C-:B------:R-:W-:Y:S01]  /*1670*/  SHF.R.S32.HI R6, RZ, 0x1f, R0.reuse ;  /* 0x0000001fff067819 */ /* 0x100fe20000011400 */
[----:B------:R-:W-:Y:S01]  /*1680*/  IMAD.MOV R8, RZ, RZ, -R0 ;  /* 0x000000ffff087224 */ /* 0x000fe200078e0a00 */
[----:B------:R-:W-:Y:S02]  /*1690*/  SHF.R.S32.HI R9, RZ, 0x1f, R52 ;  /* 0x0000001fff097819 */ /* 0x000fe40000011434 */
[----:B---3--:R-:W-:Y:S01]  /*16a0*/  ISETP.GE.AND P2, PT, R55, c[0x0][0x1d4], PT ;  /* 0x0000750037007a0c */ /* 0x008fe20003f46270 */
[----:B------:R-:W-:-:S02]  /*16b0*/  IMAD R5, R6, c[0x0][0x1b0], RZ ;  /* 0x00006c0006057a24 */ /* 0x000fc400078e02ff */
[----:B------:R-:W-:Y:S01]  /*16c0*/  IMAD.WIDE.U32 R2, R0, c[0x0][0x1b0], R2 ;  /* 0x00006c0000027a25 */ /* 0x000fe200078e0002 */
[----:B------:R-:W-:-:S03]  /*16d0*/  SEL R10, RZ, 0xffffffff, P2 ;  /* 0xffffffffff0a7807 */ /* 0x000fc60001000000 */
[----:B------:R-:W-:Y:S02]  /*16e0*/  IMAD R12, R0, c[0x0][0x1b4], R5 ;  /* 0x00006d00000c7a24 */ /* 0x000fe400078e0205 */
[----:B------:R-:W-:Y:S02]  /*16f0*/  IMAD R8, R8, c[0x0][0x2c4], R4 ;  /* 0x0000b10008087a24 */ /* 0x000fe400078e0204 */
[----:B------:R-:W-:Y:S02]  /*1700*/  IMAD R0, R9, c[0x0][0x1e0], RZ ;  /* 0x0000780009007a24 */ /* 0x000fe400078e02ff */
[----:B----4-:R-:W-:-:S04]  /*1710*/  IMAD.WIDE.U32 R6, R52, c[0x0][0x1e0], R58 ;  /* 0x0000780034067a25 */ /* 0x010fc800078e003a */
[----:B------:R-:W-:Y:S02]  /*1720*/  IMAD R0, R52, c[0x0][0x1e4], R0 ;  /* 0x0000790034007a24 */ /* 0x000fe400078e0200 */
[----:B------:R-:W-:Y:S01]  /*1730*/  IMAD.SHL.U32 R14, R10, 0x2, RZ ;  /* 0x000000020a0e7824 */ /* 0x000fe200078e00ff */
[----:B------:R-:W-:Y:S01]  /*1740*/  SHF.R.S32.HI R10, RZ, 0x1f, R8 ;  /* 0x0000001fff0a7819 */ /* 0x000fe20000011408 */
[----:B------:R-:W-:Y:S01]  /*1750*/  IMAD R9, R9, c[0x0][0x208], RZ ;  /* 0x0000820009097a24 */ /* 0x000fe200078e02ff */
[----:B------:R-:W-:Y:S01]  /*1760*/  IADD3 R7, R7, R0, RZ ;  /* 0x0000000007077210 */ /* 0x000fe20007ffe0ff */
[----:B------:R-:W-:Y:S01]  /*1770*/  IMAD.WIDE.U32 R4, R52, c[0x0][0x208], R58 ;  /* 0x0000820034047a25 */ /* 0x000fe200078e003a */
[----:B------:R-:W-:-:S03]  /*1780*/  IADD3 R3, R3, R12, RZ ;  /* 0x0000000c03037210 */ /* 0x000fc60007ffe0ff */
[----:B------:R-:W-:Y:S02]  /*1790*/  IMAD R9, R52, c[0x0][0x20c], R9 ;  /* 0x0000830034097a24 */ /* 0x000fe400078e0209 */
[----:B------:R-:W-:Y:S02]  /*17a0*/  IMAD R0, R10, c[0x0][0x1a8], RZ ;  /* 0x00006a000a007a24 */ /* 0x000fe400078e02ff */
[----:B------:R-:W-:Y:S02]  /*17b0*/  IMAD.IADD R5, R5, 0x1, R9 ;  /* 0x0000000105057824 */ /* 0x000fe400078e0209 */
[C---:B------:R-:W-:Y:S02]  /*17c0*/  IMAD R12, R8.reuse, c[0x0][0x1ac], R0 ;  /* 0x00006b00080c7a24 */ /* 0x040fe400078e0200 */
[----:B------:R-:W-:Y:S01]  /*17d0*/  IMAD.WIDE.U32 R8, R8, c[0x0][0x1a8], R2 ;  /* 0x00006a0008087a25 */ /* 0x000fe200078e0002 */
[----:B------:R-:W-:-:S03]  /*17e0*/  ISETP.GE.AND P1, PT, R58, c[0x0][0x1d4], PT ;  /* 0x000075003a007a0c */ /* 0x000fc60003f26270 */
[C---:B------:R-:W-:Y:S02]  /*17f0*/  IMAD R2, R13.reuse, c[0x0][0x210], RZ ;  /* 0x000084000d027a24 */ /* 0x040fe400078e02ff */
[----:B------:R-:W-:Y:S02]  /*1800*/  IMAD R0, R13, c[0x0][0x1e8], RZ ;  /* 0x00007a000d007a24 */ /* 0x000fe400078e02ff */
[C---:B------:R-:W-:Y:S02]  /*1810*/  IMAD R2, R60.reuse, c[0x0][0x214], R2 ;  /* 0x000085003c027a24 */ /* 0x040fe400078e0202 */
[----:B------:R-:W-:Y:S01]  /*1820*/  IMAD.WIDE.U32 R4, R60, c[0x0][0x210], R4 ;  /* 0x000084003c047a25 */ /* 0x000fe200078e0004 */
[----:B------:R-:W-:Y:S02]  /*1830*/  @P2 LOP3.LUT R62, R62, 0x1, RZ, 0xfc, !PT ;  /* 0x000000013e3e2812 */ /* 0x000fe400078efcff */
[----:B------:R-:W-:Y:S01]  /*1840*/  @P0 SHF.R.S32.HI R3, RZ, 0x1f, R16 ;  /* 0x0000001fff030819 */ /* 0x000fe20000011410 */
[C---:B------:R-:W-:Y:S01]  /*1850*/  IMAD R0, R60.reuse, c[0x0][0x1ec], R0 ;  /* 0x00007b003c007a24 */ /* 0x040fe200078e0200 */
[----:B------:R-:W-:Y:S01]  /*1860*/  @!P0 MOV R3, R15 ;  /* 0x0000000f00038202 */ /* 0x000fe20000000f00 */
[----:B------:R-:W-:Y:S01]  /*1870*/  IMAD.WIDE.U32 R6, R60, c[0x0][0x1e8], R6 ;  /* 0x00007a003c067a25 */ /* 0x000fe200078e0006 */
[----:B------:R-:W-:-:S02]  /*1880*/  IADD3 R5, R5, R2, RZ ;  /* 0x0000000205057210 */ /* 0x000fc40007ffe0ff */
[----:B------:R-:W-:Y:S01]  /*1890*/  LOP3.LUT R62, R62, 0xfffffffd, RZ, 0xc0, !PT ;  /* 0xfffffffd3e3e7812 */ /* 0x000fe200078ec0ff */
[----:B------:R-:W-:Y:S01]  /*18a0*/  IMAD.IADD R7, R7, 0x1, R0 ;  /* 0x0000000107077824 */ /* 0x000fe200078e0200 */
[----:B------:R-:W-:Y:S01]  /*18b0*/  @P0 MOV R2, R16 ;  /* 0x0000001000020202 */ /* 0x000fe20000000f00 */
[----:B------:R-:W-:Y:S02]  /*18c0*/  @!P0 IMAD.MOV.U32 R2, RZ, RZ, R56 ;  /* 0x000000ffff028224 */ /* 0x000fe400078e0038 */
[C---:B------:R-:W-:Y:S01]  /*18d0*/  IMAD R0, R3.reuse, c[0x0][0x1f0], RZ ;  /* 0x00007c0003007a24 */ /* 0x040fe200078e02ff */
[----:B------:R-:W-:Y:S01]  /*18e0*/  @P1 LOP3.LUT R62, R62, 0x2, RZ, 0xfc, !PT ;  /* 0x000000023e3e1812 */ /* 0x000fe200078efcff */
[----:B------:R-:W-:Y:S02]  /*18f0*/  IMAD R3, R3, c[0x0][0x218], RZ ;  /* 0x0000860003037a24 */ /* 0x000fe400078e02ff */
[----:B------:R-:W-:-:S04]  /*1900*/  IMAD.WIDE.U32 R6, R2, c[0x0][0x1f0], R6 ;  /* 0x00007c0002067a25 */ /* 0x000fc800078e0006 */
[C---:B------:R-:W-:Y:S01]  /*1910*/  IMAD.WIDE.U32 R4, R2.reuse, c[0x0][0x218], R4 ;  /* 0x0000860002047a25 */ /* 0x040fe200078e0004 */
[----:B------:R-:W-:Y:S03]  /*1920*/  STL [R1+0xc], R62 ;  /* 0x00000c3e01007387 */ /* 0x000fe60000100800 */
[C---:B------:R-:W-:Y:S02]  /*1930*/  IMAD R0, R2.reuse, c[0x0][0x1f4], R0 ;  /* 0x00007d0002007a24 */ /* 0x040fe400078e0200 */
[----:B------:R-:W-:Y:S01]  /*1940*/  IMAD R2, R2, c[0x0][0x21c], R3 ;  /* 0x0000870002027a24 */ /* 0x000fe200078e0203 */
[----:B------:R1:W-:Y:S04]  /*1950*/  STL.64 [R1+0x20], R6 ;  /* 0x0000200601007387 */ /* 0x0003e80000100a00 */
[----:B------:R2:W-:Y:S01]  /*1960*/  STL.64 [R1+0x28], R4 ;  /* 0x0000280401007387 */ /* 0x0005e20000100a00 */
[----:B------:R-:W-:-:S02]  /*1970*/  SEL R11, RZ, 0x1, P1 ;  /* 0x00000001ff0b7807 */ /* 0x000fc40000800000 */
[----:B-----5:R-:W-:Y:S02]  /*1980*/  ISETP.GE.AND P6, PT, R18, c[0x0][0x1d4], PT ;  /* 0x0000750012007a0c */ /* 0x020fe40003fc6270 */
[----:B------:R-:W-:Y:S02]  /*1990*/  ISETP.GE.AND P5, PT, R17, c[0x0][0x1d4], PT ;  /* 0x0000750011007a0c */ /* 0x000fe40003fa6270 */
[----:B-1----:R-:W-:Y:S02]  /*19a0*/  IADD3 R6, R7, R0, RZ ;  /* 0x0000000007067210 */ /* 0x002fe40007ffe0ff */
[----:B------:R-:W-:-:S03]  /*19b0*/  IADD3 R0, R5, R2, RZ ;  /* 0x0000000205007210 */ /* 0x000fc60007ffe0ff */
[----:B------:R2:W-:Y:S04]  /*19c0*/  STL [R1+0x30], R6 ;  /* 0x0000300601007387 */ /* 0x0005e80000100800 */
[----:B------:R2:W-:Y:S01]  /*19d0*/  STL [R1+0x34], R0 ;  /* 0x0000340001007387 */ /* 0x0005e20000100800 */
[----:B------:R-:W-:Y:S01]  /*19e0*/  LOP3.LUT R20, R14, 0x2, R11, 0xe2, !PT ;  /* 0x000000020e147812 */ /* 0x000fe200078ee20b */
[----:B------:R-:W-:Y:S01]  /*19f0*/  IMAD.IADD R12, R9, 0x1, R12 ;  /* 0x00000001090c7824 */ /* 0x000fe200078e020c */
[----:B------:R-:W-:Y:S02]  /*1a00*/  SEL R11, RZ, 0x4, P6 ;  /* 0x00000004ff0b7807 */ /* 0x000fe40003000000 */
[----:B------:R-:W-:Y:S02]  /*1a10*/  SEL R10, RZ, 0x8, P5 ;  /* 0x00000008ff0a7807 */ /* 0x000fe40002800000 */
[----:B------:R-:W-:-:S02]  /*1a20*/  LEA R14, P1, R8, c[0x0][0x160], 0x1 ;  /* 0x00005800080e7a11 */ /* 0x000fc400078208ff */
[----:B------:R-:W-:Y:S01]  /*1a30*/  ISETP.GE.AND P0, PT, R55, c[0x0][0x198], PT ;  /* 0x0000660037007a0c */ /* 0x000fe20003f06270 */
[----:B------:R-:W-:Y:S01]  /*1a40*/  IMAD.IADD R3, R52, 0x1, R54 ;  /* 0x0000000134037824 */ /* 0x000fe200078e0236 */
[----:B------:R-:W-:Y:S02]  /*1a50*/  LOP3.LUT R20, R10, R20, R11, 0xfe, !PT ;  /* 0x000000140a147212 */ /* 0x000fe400078efe0b */
[----:B------:R-:W-:Y:S02]  /*1a60*/  LEA.HI.X R12, R8, c[0x0][0x164], R12, 0x1, P1 ;  /* 0x00005900080c7a11 */ /* 0x000fe400008f0c0c */
[----:B------:R-:W-:Y:S02]  /*1a70*/  ISETP.GE.AND P2, PT, R58, c[0x0][0x198], PT ;  /* 0x000066003a007a0c */ /* 0x000fe40003f46270 */
[----:B------:R-:W-:Y:S02]  /*1a80*/  P2R R13, PR, RZ, 0x1 ;  /* 0x00000001ff0d7803 */ /* 0x000fe40000000000 */
[----:B------:R-:W-:-:S02]  /*1a90*/  ISETP.GE.AND P4, PT, R18, c[0x0][0x198], PT ;  /* 0x0000660012007a0c */ /* 0x000fc40003f86270 */
[----:B------:R-:W-:Y:S01]  /*1aa0*/  ISETP.GE.AND P3, PT, R17, c[0x0][0x198], PT ;  /* 0x0000660011007a0c */ /* 0x000fe20003f66270 */
[----:B------:R-:W-:Y:S10]  /*1ab0*/  BRA.DIV ~URZ, `(.L_x_1271) ;  /* 0x000136627f007947 */ /* 0x000ff4000b800000 */
[----:B------:R1:W3:Y:S02]  /*1ac0*/  SHFL.IDX PT, R2, R12, RZ, 0x181f ;  /* 0x00181fff0c027589 */ /* 0x0002e400000e0000 */
.L_x_1321:
[----:B------:R-:W-:Y:S05]  /*1ad0*/  BRA.DIV ~URZ, `(.L_x_1272) ;  /* 0x000136b27f007947 */ /* 0x000fea000b800000 */
[----:B--2---:R2:W4:Y:S02]  /*1ae0*/  SHFL.IDX PT, R0, R14, RZ, 0x181f ;  /* 0x00181fff0e007589 */ /* 0x00452400000e0000 */
.L_x_1322:
        /* <DEDUP_REMOVED lines=12> */
[----:B------:R-:W-:-:S02]  /*1bb0*/  ISETP.NE.AND P1, PT, R13, RZ, PT ;  /* 0x000000ff0d00720c */ /* 0x000fc40003f25270 */
[----:B-----5:R-:W-:-:S04]  /*1bc0*/  LEA R10, P0, R8, R0, 0x1 ;  /* 0x00000000080a7211 */ /* 0x020fc800078008ff */
[----:B------:R-:W-:Y:S02]  /*1bd0*/  LEA.HI.X R11, R8, R2, R9, 0x1, P0 ;  /* 0x00000002080b7211 */ /* 0x000fe400000f0c09 */
[----:B--2---:R-:W-:-:S03]  /*1be0*/  LEA R8, P0, R6, R0, 0x1 ;  /* 0x0000000006087211 */ /* 0x004fc600078008ff */
[----:B------:R-:W-:Y:S01]  /*1bf0*/  @!PT LDS RZ, [RZ] ;  /* 0x00000000fffff984 */ /* 0x000fe20000000800 */
[----:B------:R-:W-:Y:S01]  /*1c00*/  @!PT LDS RZ, [RZ] ;  /* 0x00000000fffff984 */ /* 0x000fe20000000800 */
[----:B------:R-:W-:Y:S01]  /*1c10*/  @!PT LDS RZ, [RZ] ;  /* 0x00000000fffff984 */ /* 0x000fe20000000800 */
[----:B------:R2:W-:Y:S01]  /*1c20*/  LDGSTS.E.BYPASS.LTC128B.128 [R251+0x18100], [R10.64], !P2 ;  /* 0x181000000afb7fae */ /* 0x0005e2000d101d48 */
[----:B----4-:R-:W-:Y:S02]  /*1c30*/  LEA.HI.X R9, R6, R2, R7, 0x1, P0 ;  /* 0x0000000206097211 */ /* 0x010fe400000f0c07 */
[----:B---3--:R-:W-:-:S03]  /*1c40*/  LEA R6, P0, R4, R0, 0x1 ;  /* 0x0000000004067211 */ /* 0x008fc600078008ff */
[----:B------:R2:W-:Y:S01]  /*1c50*/  LDGSTS.E.BYPASS.LTC128B.128 [R251+0x1c100], [R8.64], !P1 ;  /* 0x1c10000008fb7fae */ /* 0x0005e2000c901d48 */
[----:B------:R-:W-:Y:S02]  /*1c60*/  LEA.HI.X R7, R4, R2, R5, 0x1, P0 ;  /* 0x0000000204077211 */ /* 0x000fe400000f0c05 */
[----:B------:R-:W-:-:S03]  /*1c70*/  LEA R4, P0, R16, R0, 0x1 ;  /* 0x0000000010047211 */ /* 0x000fc600078008ff */
[----:B------:R2:W-:Y:S01]  /*1c80*/  LDGSTS.E.BYPASS.LTC128B.128 [R251+0x20100], [R6.64], !P4 ;  /* 0x2010000006fb7fae */ /* 0x0005e2000e101d48 */
[----:B------:R-:W-:-:S05]  /*1c90*/  LEA.HI.X R5, R16, R2, R17, 0x1, P0 ;  /* 0x0000000210057211 */ /* 0x000fca00000f0c11 */
[----:B------:R2:W-:Y:S04]  /*1ca0*/  LDGSTS.E.BYPASS.LTC128B.128 [R251+0x24100], [R4.64], !P3 ;  /* 0x2410000004fb7fae */ /* 0x0005e8000d901d48 */
.L_x_1274:
[----:B------:R-:W-:Y:S05]  /*1cb0*/  BSYNC B0 ;  /* 0x0000000000007941 */ /* 0x000fea0003800000 */
.L_x_1273:
[----:B------:R-:W-:Y:S05]  /*1cc0*/  BRA.DIV ~URZ, `(.L_x_1275) ;  /* 0x000135227f007947 */ /* 0x000fea000b800000 */
[----:B---3--:R3:W1:Y:S04]  /*1cd0*/  SHFL.IDX PT, R2, R12, 0x1, 0x181f ;  /* 0x00381f000c027f89 */ /* 0x00866800000e0000 */
[----:B----4-:R3:W4:Y:S02]  /*1ce0*/  SHFL.IDX PT, R0, R14, 0x1, 0x181f ;  /* 0x00381f000e007f89 */ /* 0x01072400000e0000 */
.L_x_1323:
[----:B--2---:R-:W-:Y:S01]  /*1cf0*/  IADD3 R4, R3, 0x20, RZ ;  /* 0x0000002003047810 */ /* 0x004fe20007ffe0ff */
[----:B------:R-:W-:Y:S03]  /*1d00*/  BSSY B0, `(.L_x_1276) ;  /* 0x000001a000007945 */ /* 0x000fe60003800000 */
[----:B------:R-:W-:-:S13]  /*1d10*/  ISETP.GE.AND P0, PT, R4, R15, PT ;  /* 0x0000000f0400720c */ /* 0x000fda0003f06270 */
[----:B------:R-:W-:Y:S05]  /*1d20*/  @P0 BRA `(.L_x_1277) ;  /* 0x0000017000000947 */ /* 0x000fea0003800000 */
[----:B------:R-:W2:Y:S04]  /*1d30*/  LDL.64 R8, [R1+0x38] ;  /* 0x0000380001087983 */ /* 0x000ea80000100a00 */
[----:B------:R-:W5:Y:S04]  /*1d40*/  LDL R6, [R1+0x44] ;  /* 0x0000440001067983 */ /* 0x000f680000100800 */
[----:B---3--:R-:W3:Y:S04]  /*1d50*/  LDL R7, [R1+0x64] ;  /* 0x0000640001077983 */ /* 0x008ee80000100800 */
[----:B----4-:R-:W4:Y:S04]  /*1d60*/  LDL R5, [R1+0x40] ;  /* 0x0000400001057983 */ /* 0x010f280000100800 */
[----:B------:R-:W4:Y:S04]  /*1d70*/  LDL R18, [R1+0x60] ;  /* 0x0000600001127983 */ /* 0x000f280000100800 */
[----:B------:R-:W4:Y:S04]  /*1d80*/  LDL R16, [R1+0x48] ;  /* 0x0000480001107983 */ /* 0x000f280000100800 */
[----:B------:R-:W4:Y:S01]  /*1d90*/  LDL R17, [R1+0x5c] ;  /* 0x00005c0001117983 */ /* 0x000f220000100800 */
[----:B------:R-:W-:-:S02]  /*1da0*/  ISETP.NE.AND P1, PT, R13, RZ, PT ;  /* 0x000000ff0d00720c */ /* 0x000fc40003f25270 */
[----:B--2---:R-:W-:-:S04]  /*1db0*/  LEA R10, P0, R8, R0, 0x1 ;  /* 0x00000000080a7211 */ /* 0x004fc800078008ff */
[----:B-1----:R-:W-:Y:S02]  /*1dc0*/  LEA.HI.X R11, R8, R2, R9, 0x1, P0 ;  /* 0x00000002080b7211 */ /* 0x002fe400000f0c09 */
[----:B-----5:R-:W-:-:S03]  /*1dd0*/  LEA R8, P0, R6, R0, 0x1 ;  /* 0x0000000006087211 */ /* 0x020fc600078008ff */
[----:B------:R-:W-:Y:S01]  /*1de0*/  @!PT LDS RZ, [RZ] ;  /* 0x00000000fffff984 */ /* 0x000fe20000000800 */
[----:B------:R-:W-:Y:S01]  /*1df0*/  @!PT LDS RZ, [RZ] ;  /* 0x00000000fffff984 */ /* 0x000fe20000000800 */
[----:B------:R-:W-:Y:S01]  /*1e00*/  @!PT LDS RZ, [RZ] ;  /* 0x00000000fffff984 */ /* 0x000fe20000000800 */
[----:B------:R1:W-:Y:S01]  /*1e10*/  LDGSTS.E.BYPASS.LTC128B.128 [R251+0x19100], [R10.64], !P2 ;  /* 0x191000000afb7fae */ /* 0x0003e2000d101d48 */
[----:B---3--:R-:W-:Y:S02]  /*1e20*/  LEA.HI.X R9, R6, R2, R7, 0x1, P0 ;  /* 0x0000000206097211 */ /* 0x008fe400000f0c07 */
[----:B----4-:R-:W-:-:S03]  /*1e30*/  LEA R6, P0, R5, R0, 0x1 ;  /* 0x0000000005067211 */ /* 0x010fc600078008ff */
[----:B------:R1:W-:Y:S01]  /*1e40*/  LDGSTS.E.BYPASS.LTC128B.128 [R251+0x1d100], [R8.64], !P1 ;  /* 0x1d10000008fb7fae */ /* 0x0003e2000c901d48 */
[----:B------:R-:W-:Y:S02]  /*1e50*/  LEA.HI.X R7, R5, R2, R18, 0x1, P0 ;  /* 0x0000000205077211 */ /* 0x000fe400000f0c12 */
[----:B------:R-:W-:-:S03]  /*1e60*/  LEA R4, P0, R16, R0, 0x1 ;  /* 0x0000000010047211 */ /* 0x000fc600078008ff */
[----:B------:R1:W-:Y:S01]  /*1e70*/  LDGSTS.E.BYPASS.LTC128B.128 [R251+0x21100], [R6.64], !P4 ;  /* 0x2110000006fb7fae */ /* 0x0003e2000e101d48 */
[----:B------:R-:W-:-:S05]  /*1e80*/  LEA.HI.X R5, R16, R2, R17, 0x1, P0 ;  /* 0x0000000210057211 */ /* 0x000fca00000f0c11 */
[----:B------:R1:W-:Y:S04]  /*1e90*/  LDGSTS.E.BYPASS.LTC128B.128 [R251+0x25100], [R4.64], !P3 ;  /* 0x2510000004fb7fae */ /* 0x0003e8000d901d48 */
.L_x_1277:
[----:B------:R-:W-:Y:S05]  /*1ea0*/  BSYNC B0 ;  /* 0x0000000000007941 */ /* 0x000fea0003800000 */
.L_x_1276:
[----:B------:R-:W-:Y:S05]  /*1eb0*/  BRA.DIV ~URZ, `(.L_x_1278) ;  /* 0x000133f27f007947 */ /* 0x000fea000b800000 */
[----:B-1----:R1:W2:Y:S02]  /*1ec0*/  SHFL.IDX PT, R2, R12, 0x2, 0x181f ;  /* 0x00581f000c027f89 */ /* 0x0022a400000e0000 */
.L_x_1324:
[----:B------:R-:W-:Y:S05]  /*1ed0*/  BRA.DIV ~URZ, `(.L_x_1279) ;  /* 0x000134427f007947 */ /* 0x000fea000b800000 */
[----:B----4-:R4:W1:Y:S02]  /*1ee0*/  SHFL.IDX PT, R0, R14, 0x2, 0x181f ;  /* 0x00581f000e007f89 */ /* 0x01086400000e0000 */
.L_x_1325:
        /* <DEDUP_REMOVED lines=11> */
[----:B------:R-:W-:-:S02]  /*1fa0*/  ISETP.NE.AND P1, PT, R13, RZ, PT ;  /* 0x000000ff0d00720c */ /* 0x000fc40003f25270 */
[----:B-1---5:R-:W-:-:S04]  /*1fb0*/  LEA R10, P0, R8, R0, 0x1 ;  /* 0x00000000080a7211 */ /* 0x022fc800078008ff */
[----:B------:R-:W-:Y:S02]  /*1fc0*/  LEA.HI.X R11, R8, R2, R9, 0x1, P0 ;  /* 0x00000002080b7211 */ /* 0x000fe400000f0c09 */
[----:B---3--:R-:W-:-:S03]  /*1fd0*/  LEA R8, P0, R6, R0, 0x1 ;  /* 0x0000000006087211 */ /* 0x008fc600078008ff */
[----:B------:R-:W-:Y:S01]  /*1fe0*/  @!PT LDS RZ, [RZ] ;  /* 0x00000000fffff984 */ /* 0x000fe20000000800 */
[----:B------:R-:W-:Y:S01]  /*1ff0*/  @!PT LDS RZ, [RZ] ;  /* 0x00000000fffff984 */ /* 0x000fe20000000800 */
[----:B------:R-:W-:Y:S01]  /*2000*/  @!PT LDS RZ, [RZ] ;  /* 0x00000000fffff984 */ /* 0x000fe20000000800 */
[----:B------:R1:W-:Y:S01]  /*2010*/  LDGSTS.E.BYPASS.LTC128B.128 [R251+0x1a100], [R10.64], !P2 ;  /* 0x1a1000000afb7fae */ /* 0x0003e2000d101d48 */
[----:B----4-:R-:W-:Y:S02]  /*2020*/  LEA.HI.X R9, R6, R2, R7, 0x1, P0 ;  /* 0x0000000206097211 */ /* 0x010fe400000f0c07 */
[----:B--2---:R-:W-:-:S03]  /*2030*/  LEA R6, P0, R5, R0, 0x1 ;  /* 0x0000000005067211 */ /* 0x004fc600078008ff */
[----:B------:R1:W-:Y:S01]  /*2040*/  LDGSTS.E.BYPASS.LTC128B.128 [R251+0x1e100], [R8.64], !P1 ;  /* 0x1e10000008fb7fae */ /* 0x0003e2000c901d48 */
[----:B------:R-:W-:Y:S02]  /*2050*/  LEA.HI.X R7, R5, R2, R18, 0x1, P0 ;  /* 0x0000000205077211 */ /* 0x000fe400000f0c12 */
[----:B------:R-:W-:-:S03]  /*2060*/  LEA R4, P0, R16, R0, 0x1 ;  /* 0x0000000010047211 */ /* 0x000fc600078008ff */
[----:B------:R1:W-:Y:S01]  /*2070*/  LDGSTS.E.BYPASS.LTC128B.128 [R251+0x22100], [R6.64], !P4 ;  /* 0x2210000006fb7fae */ /* 0x0003e2000e101d48 */
[----:B------:R-:W-:-:S05]  /*2080*/  LEA.HI.X R5, R16, R2, R17, 0x1, P0 ;  /* 0x0000000210057211 */ /* 0x000fca00000f0c11 */
[----:B------:R1:W-:Y:S04]  /*2090*/  LDGSTS.E.BYPASS.LTC128B.128 [R251+0x26100], [R4.64], !P3 ;  /* 0x2610000004fb7fae */ /* 0x0003e8000d901d48 */
.L_x_1281:
[----:B------:R-:W-:Y:S05]  /*20a0*/  BSYNC B0 ;  /* 0x0000000000007941 */ /* 0x000fea0003800000 */
.L_x_1280:
[----:B------:R-:W-:Y:S05]  /*20b0*/  BRA.DIV ~URZ, `(.L_x_1282) ;  /* 0x000132c27f007947 */ /* 0x000fea000b800000 */
[----:B--2---:R2:W3:Y:S04]  /*20c0*/  SHFL.IDX PT, R2, R12, 0x3, 0x181f ;  /* 0x00781f000c027f89 */ /* 0x0044e800000e0000 */
[----:B-1----:R2:W1:Y:S02]  /*20d0*/  SHFL.IDX PT, R0, R14, 0x3, 0x181f ;  /* 0x00781f000e007f89 */ /* 0x00246400000e0000 */
.L_x_1326:
[----:B------:R-:W5:Y:S04]  /*20e0*/  LDL.64 R8, [R1+0x38] ;  /* 0x0000380001087983 */ /* 0x000f680000100a00 */
[----:B--2---:R-:W2:Y:S04]  /*20f0*/  LDL R6, [R1+0x44] ;  /* 0x0000440001067983 */ /* 0x004ea80000100800 */
[----:B----4-:R-:W4:Y:S04]  /*2100*/  LDL R7, [R1+0x64] ;  /* 0x0000640001077983 */ /* 0x010f280000100800 */
[----:B---3--:R-:W3:Y:S04]  /*2110*/  LDL R12, [R1+0x40] ;  /* 0x00004000010c7983 */ /* 0x008ee80000100800 */
[----:B------:R-:W3:Y:S04]  /*2120*/  LDL R14, [R1+0x60] ;  /* 0x00006000010e7983 */ /* 0x000ee80000100800 */
[----:B------:R-:W3:Y:S04]  /*2130*/  LDL R10, [R1+0x48] ;  /* 0x00004800010a7983 */ /* 0x000ee80000100800 */
[----:B------:R-:W3:Y:S04]  /*2140*/  LDL R11, [R1+0x5c] ;  /* 0x00005c00010b7983 */ /* 0x000ee80000100800 */
[----:B------:R-:W3:Y:S01]  /*2150*/  LDL R154, [R1+0x14] ;  /* 0x00001400019a7983 */ /* 0x000ee20000100800 */
[----:B------:R-:W-:-:S04]  /*2160*/  IADD3 R3, R3, 0x60, RZ ;  /* 0x0000006003037810 */ /* 0x000fc80007ffe0ff */
[----:B------:R-:W-:-:S13]  /*2170*/  ISETP.GE.AND P0, PT, R3, R15, PT ;  /* 0x0000000f0300720c */ /* 0x000fda0003f06270 */
[----:B-1---5:R-:W-:-:S04]  /*2180*/  @!P0 LEA R4, P1, R8, R0, 0x1 ;  /* 0x0000000008048211 */ /* 0x022fc800078208ff */
[----:B------:R-:W-:Y:S02]  /*2190*/  @!P0 LEA.HI.X R5, R8, R2, R9, 0x1, P1 ;  /* 0x0000000208058211 */ /* 0x000fe400008f0c09 */
[----:B--2---:R-:W-:-:S03]  /*21a0*/  @!P0 LEA R8, P1, R6, R0, 0x1 ;  /* 0x0000000006088211 */ /* 0x004fc600078208ff */
[----:B------:R-:W-:Y:S01]  /*21b0*/  @!PT LDS RZ, [RZ] ;  /* 0x00000000fffff984 */ /* 0x000fe20000000800 */
[----:B------:R-:W-:Y:S01]  /*21c0*/  @!PT LDS RZ, [RZ] ;  /* 0x00000000fffff984 */ /* 0x000fe20000000800 */
[----:B------:R-:W-:Y:S01]  /*21d0*/  @!PT LDS RZ, [RZ] ;  /* 0x00000000fffff984 */ /* 0x000fe20000000800 */
[----:B------:R1:W-:Y:S01]  /*21e0*/  @!P0 LDGSTS.E.BYPASS.LTC128B.128 [R251+0x1b100], [R4.64], !P2 ;  /* 0x1b10000004fb8fae */ /* 0x0003e2000d101d48 */
[----:B----4-:R-:W-:Y:S02]  /*21f0*/  @!P0 LEA.HI.X R9, R6, R2, R7, 0x1, P1 ;  /* 0x0000000206098211 */ /* 0x010fe400008f0c07 */
[----:B------:R-:W-:Y:S02]  /*2200*/  ISETP.NE.AND P2, PT, R13, RZ, PT ;  /* 0x000000ff0d00720c */ /* 0x000fe40003f45270 */
[----:B---3--:R-:W-:-:S04]  /*2210*/  @!P0 LEA R6, P1, R12, R0, 0x1 ;  /* 0x000000000c068211 */ /* 0x008fc800078208ff */
[----:B------:R-:W-:-:S07]  /*2220*/  @!P0 LEA.HI.X R7, R12, R2, R14, 0x1, P1 ;  /* 0x000000020c078211 */ /* 0x000fce00008f0c0e */
[----:B------:R2:W-:Y:S04]  /*2230*/  @!P0 LDGSTS.E.BYPASS.LTC128B.128 [R251+0x1f100], [R8.64], !P2 ;  /* 0x1f10000008fb8fae */ /* 0x0005e8000d101d48 */
[----:B------:R3:W-:Y:S01]  /*2240*/  @!P0 LDGSTS.E.BYPASS.LTC128B.128 [R251+0x23100], [R6.64], !P4 ;  /* 0x2310000006fb8fae */ /* 0x0007e2000e101d48 */
[----:B-1----:R-:W-:-:S04]  /*2250*/  @!P0 LEA R4, P1, R10, R0, 0x1 ;  /* 0x000000000a048211 */ /* 0x002fc800078208ff */
[----:B------:R-:W-:-:S05]  /*2260*/  @!P0 LEA.HI.X R5, R10, R2, R11, 0x1, P1 ;  /* 0x000000020a058211 */ /* 0x000fca00008f0c0b */
[----:B------:R2:W-:Y:S04]  /*2270*/  @!P0 LDGSTS.E.BYPASS.LTC128B.128 [R251+0x27100], [R4.64], !P3 ;  /* 0x2710000004fb8fae */ /* 0x0005e8000d901d48 */
[----:B------:R-:W0:Y:S01]  /*2280*/  LDGDEPBAR ;  /* 0x00000000000079af */ /* 0x000e220000000000 */
[----:B------:R-:W-:Y:S01]  /*2290*/  WARPSYNC 0xffffffff ;  /* 0xffffffff00007948 */ /* 0x000fe20003800000 */
[----:B---3--:R-:W-:Y:S02]  /*22a0*/  IADD3 R6, R154, -0x1, RZ ;  /* 0xffffffff9a067810 */ /* 0x008fe40007ffe0ff */
[----:B------:R-:W3:Y:S04]  /*22b0*/  LDL R10, [R1+0x30] ;  /* 0x00003000010a7983 */ /* 0x000ee80000100800 */
[----:B------:R-:W4:Y:S04]  /*22c0*/  LDL.64 R16, [R1+0x20] ;  /* 0x0000200001107983 */ /* 0x000f280000100a00 */
[----:B------:R-:W5:Y:S04]  /*22d0*/  LDL R153, [R1+0xc] ;  /* 0x00000c0001997983 */ /* 0x000f680000100800 */
[----:B--2---:R-:W2:Y:S04]  /*22e0*/  LDL R11, [R1+0x34] ;  /* 0x00003400010b7983 */ /* 0x004ea80000100800 */
[----:B------:R-:W2:Y:S04]  /*22f0*/  LDL.64 R12, [R1+0x28] ;  /* 0x00002800010c7983 */ /* 0x000ea80000100a00 */
[----:B------:R-:W1:Y:S01]  /*2300*/  S2R R18, SR_TID.X ;  /* 0x0000000000127919 */ /* 0x000e620000002100 */
[----:B------:R-:W-:-:S02]  /*2310*/  MOV R148, 0xffffffa0 ;  /* 0xffffffa000947802 */ /* 0x000fc40000000f00 */
[----:B------:R-:W-:-:S03]  /*2320*/  SHF.R.S32.HI R8, RZ, 0x1f, R6 ;  /* 0x0000001fff087819 */ /* 0x000fc60000011406 */
[----:B------:R-:W-:Y:S02]  /*2330*/  IMAD R148, R154, R148, 0x60 ;  /* 0x000000609a947424 */ /* 0x000fe400078e0294 */
[----:B------:R-:W-:Y:S02]  /*2340*/  IMAD R2, R8, c[0x0][0x1e0], RZ ;  /* 0x0000780008027a24 */ /* 0x000fe400078e02ff */
[----:B------:R-:W-:Y:S01]  /*2350*/  IMAD.WIDE.U32 R4, R6, c[0x0][0x1e0], RZ ;  /* 0x0000780006047a25 */ /* 0x000fe200078e00ff */
[----:B-1----:R-:W-:-:S04]  /*2360*/  SHF.R.S32.HI R14, RZ, 0x1f, R18 ;  /* 0x0000001fff0e7819 */ /* 0x002fc80000011412 */
[----:B------:R-:W-:-:S04]  /*2370*/  LEA.HI R14, R14, R18, RZ, 0x3 ;  /* 0x000000120e0e7211 */ /* 0x000fc800078f18ff */
[----:B------:R-:W-:Y:S01]  /*2380*/  SHF.R.S32.HI R14, RZ, 0x3, R14 ;  /* 0x00000003ff0e7819 */ /* 0x000fe2000001140e */
[----:B------:R-:W-:-:S03]  /*2390*/  IMAD R2, R6, c[0x0][0x1e4], R2 ;  /* 0x0000790006027a24 */ /* 0x000fc600078e0202 */
[----:B------:R-:W-:-:S04]  /*23a0*/  IADD3 R0, R148, c[0x0][0x1d0], -R14 ;  /* 0x0000740094007a10 */ /* 0x000fc80007ffe80e */
[----:B------:R-:W-:Y:S02]  /*23b0*/  ISETP.GE.AND P0, PT, R0, 0x1, PT ;  /* 0x000000010000780c */ /* 0x000fe40003f06270 */
[----:B------:R-:W-:-:S05]  /*23c0*/  IADD3 R2, R5, R2, RZ ;  /* 0x0000000205027210 */ /* 0x000fca0007ffe0ff */
[----:B------:R-:W-:Y:S02]  /*23d0*/  IMAD R3, R2, 0x60, RZ ;  /* 0x0000006002037824 */ /* 0x000fe400078e02ff */
[----:B------:R-:W-:Y:S01]  /*23e0*/  IMAD.MOV.U32 R149, RZ, RZ, c[0x0][0x1e0] ;  /* 0x00007800ff957624 */ /* 0x000fe200078e00ff */
[----:B------:R-:W-:Y:S01]  /*23f0*/  MOV R152, c[0x0][0x1e4] ;  /* 0x0000790000987a02 */ /* 0x000fe20000000f00 */
[----:B------:R-:W-:Y:S01]  /*2400*/  IMAD.MOV.U32 R21, RZ, RZ, 0x6 ;  /* 0x00000006ff157424 */ /* 0x000fe200078e00ff */
[----:B------:R-:W-:-:S04]  /*2410*/  MOV R22, c[0x0][0x208] ;  /* 0x0000820000167a02 */ /* 0x000fc80000000f00 */
[C---:B------:R-:W-:Y:S02]  /*2420*/  SHF.L.U64.HI R21, R22.reuse, R21, c[0x0][0x20c] ;  /* 0x0000830016157619 */ /* 0x040fe40000010215 */
[----:B------:R-:W-:Y:S01]  /*2430*/  SHF.L.U32 R22, R22, 0x6, RZ ;  /* 0x0000000616167819 */ /* 0x000fe200000006ff */
[----:B------:R-:W-:Y:S01]  /*2440*/  BAR.SYNC.DEFER_BLOCKING 0x0 ;  /* 0x0000000000007b1d */ /* 0x000fe20000010000 */
[----:B------:R-:W-:Y:S02]  /*2450*/  LOP3.LUT P3, RZ, R20, 0x4, RZ, 0xc0, !PT ;  /* 0x0000000414ff7812 */ /* 0x000fe4000786c0ff */
[----:B---3--:R-:W-:Y:S02]  /*2460*/  MOV R151, R10 ;  /* 0x0000000a00977202 */ /* 0x008fe40000000f00 */
[----:B----4-:R-:W-:-:S05]  /*2470*/  MOV R150, R16 ;  /* 0x0000001000967202 */ /* 0x010fca0000000f00 */
[----:B------:R-:W-:Y:S01]  /*2480*/  IMAD.WIDE.U32 R4, R4, 0x60, R150 ;  /* 0x0000006004047825 */ /* 0x000fe200078e0096 */
[C---:B-----5:R-:W-:Y:S02]  /*2490*/  LOP3.LUT P4, RZ, R153.reuse, 0x2, RZ, 0xc0, !PT ;  /* 0x0000000299ff7812 */ /* 0x060fe4000788c0ff */
[----:B------:R-:W-:Y:S02]  /*24a0*/  LOP3.LUT P2, RZ, R153, 0x1, RZ, 0xc0, !PT ;  /* 0x0000000199ff7812 */ /* 0x000fe4000784c0ff */
[----:B------:R-:W-:Y:S02]  /*24b0*/  @P0 LEA R2, P1, R4, c[0x0][0x1c8], 0x1 ;  /* 0x0000720004020a11 */ /* 0x000fe400078208ff */
[----:B------:R-:W-:-:S04]  /*24c0*/  IADD3 R5, R5, R3, RZ ;  /* 0x0000000305057210 */ /* 0x000fc80007ffe0ff */
[----:B------:R-:W-:Y:S02]  /*24d0*/  @P0 LEA.HI.X R3, R4, c[0x0][0x1cc], R5, 0x1, P1 ;  /* 0x0000730004030a11 */ /* 0x000fe400008f0c05 */
[----:B------:R-:W-:-:S03]  /*24e0*/  ISETP.GE.AND P1, PT, R0, 0x21, PT ;  /* 0x000000210000780c */ /* 0x000fc60003f26270 */
[----:B------:R-:W-:Y:S01]  /*24f0*/  @!PT LDS RZ, [RZ] ;  /* 0x00000000fffff984 */ /* 0x000fe20000000800 */
[----:B------:R-:W-:Y:S01]  /*2500*/  @!PT LDS RZ, [RZ] ;  /* 0x00000000fffff984 */ /* 0x000fe20000000800 */
[----:B------:R-:W-:Y:S01]  /*2510*/  @!PT LDS RZ, [RZ] ;  /* 0x00000000fffff984 */ /* 0x000fe20000000800 */
[----:B------:R1:W-:Y:S04]  /*2520*/  @P0 LDGSTS.E.BYPASS.LTC128B.128 [R251+0xc100], [R2.64], !P4 ;  /* 0x0c10000002fb0fae */ /* 0x0003e8000e101d48 */
[----:B------:R1:W-:Y:S04]  /*2530*/  @P0 LDGSTS.E.BYPASS.LTC128B.128 [R251+0xf100], [R2.64+0x80], !P2 ;  /* 0x0f10008002fb0fae */ /* 0x0003e8000d101d48 */
[----:B------:R1:W-:Y:S04]  /*2540*/  @P0 LDGSTS.E.BYPASS.LTC128B.128 [R251+0x12100], [R2.64+0x100], !P6 ;  /* 0x1210010002fb0fae */ /* 0x0003e8000f101d48 */
[----:B------:R1:W-:Y:S01]  /*2550*/  @P0 LDGSTS.E.BYPASS.LTC128B.128 [R251+0x15100], [R2.64+0x180], !P5 ;  /* 0x1510018002fb0fae */ /* 0x0003e2000e901d48 */
[----:B------:R-:W-:-:S02]  /*2560*/  IMAD R10, R8, c[0x0][0x208], RZ ;  /* 0x00008200080a7a24 */ /* 0x000fc400078e02ff */
[----:B------:R-:W-:-:S04]  /*2570*/  IMAD.WIDE.U32 R8, R6, c[0x0][0x208], RZ ;  /* 0x0000820006087a25 */ /* 0x000fc800078e00ff */
[----:B------:R-:W-:Y:S01]  /*2580*/  IMAD R10, R6, c[0x0][0x20c], R10 ;  /* 0x00008300060a7a24 */ /* 0x000fe200078e020a */
[----:B--2---:R-:W-:Y:S02]  /*2590*/  MOV R6, R12 ;  /* 0x0000000c00067202 */ /* 0x004fe40000000f00 */
[----:B-1----:R-:W-:-:S04]  /*25a0*/  @P1 LEA R3, P0, R149, R4, 0x5 ;  /* 0x0000000495031211 */ /* 0x002fc800078028ff */
[----:B------:R-:W-:Y:S02]  /*25b0*/  @P1 LEA.HI.X R7, R149, R5, R152, 0x5, P0 ;  /* 0x0000000595071211 */ /* 0x000fe400000f2c98 */
[----:B------:R-:W-:-:S04]  /*25c0*/  @P1 LEA R2, P0, R3, c[0x0][0x1c8], 0x1 ;  /* 0x0000720003021a11 */ /* 0x000fc800078008ff */
[----:B------:R-:W-:Y:S02]  /*25d0*/  @P1 LEA.HI.X R3, R3, c[0x0][0x1cc], R7, 0x1, P0 ;  /* 0x0000730003031a11 */ /* 0x000fe400000f0c07 */
[----:B------:R-:W-:Y:S01]  /*25e0*/  ISETP.GE.AND P0, PT, R0, 0x41, PT ;  /* 0x000000410000780c */ /* 0x000fe20003f06270 */
[----:B------:R-:W-:Y:S01]  /*25f0*/  IMAD.IADD R9, R9, 0x1, R10 ;  /* 0x0000000109097824 */ /* 0x000fe200078e020a */
[----:B------:R-:W-:Y:S01]  /*2600*/  MOV R7, R11 ;  /* 0x0000000b00077202 */ /* 0x000fe20000000f00 */
[----:B------:R-:W-:Y:S01]  /*2610*/  IMAD.WIDE.U32 R10, R149, 0x40, RZ ;  /* 0x00000040950a7825 */ /* 0x000fe200078e00ff */
[----:B------:R1:W-:Y:S04]  /*2620*/  @P1 LDGSTS.E.BYPASS.LTC128B.128 [R251+0xd100], [R2.64], !P4 ;  /* 0x0d10000002fb1fae */ /* 0x0003e8000e101d48 */
[----:B------:R1:W-:Y:S01]  /*2630*/  @P1 LDGSTS.E.BYPASS.LTC128B.128 [R251+0x10100], [R2.64+0x80], !P2 ;  /* 0x1010008002fb1fae */ /* 0x0003e2000d101d48 */
[----:B------:R-:W-:-:S03]  /*2640*/  IMAD.WIDE.U32 R6, R8, 0x60, R6 ;  /* 0x0000006008067825 */ /* 0x000fc600078e0006 */
[----:B------:R1:W-:Y:S04]  /*2650*/  @P1 LDGSTS.E.BYPASS.LTC128B.128 [R251+0x13100], [R2.64+0x100], !P6 ;  /* 0x1310010002fb1fae */ /* 0x0003e8000f101d48 */
[----:B------:R1:W-:Y:S01]  /*2660*/  @P1 LDGSTS.E.BYPASS.LTC128B.128 [R251+0x16100], [R2.64+0x180], !P5 ;  /* 0x1610018002fb1fae */ /* 0x0003e2000e901d48 */
[----:B------:R-:W-:Y:S02]  /*2670*/  @P0 IADD3 R8, P1, R4, R10, RZ ;  /* 0x0000000a04080210 */ /* 0x000fe40007f3e0ff */
[----:B-1----:R-:W-:Y:S01]  /*2680*/  SHF.L.U32 R2, R152, 0x6, RZ ;  /* 0x0000000698027819 */ /* 0x002fe200000006ff */
[----:B------:R-:W-:-:S03]  /*2690*/  IMAD R3, R9, 0x60, RZ ;  /* 0x0000006009037824 */ /* 0x000fc600078e02ff */
[----:B------:R-:W-:Y:S02]  /*26a0*/  @P0 IADD3.X R5, R5, R11, R2, P1, !PT ;  /* 0x0000000b05050210 */ /* 0x000fe40000ffe402 */
[----:B------:R-:W-:Y:S02]  /*26b0*/  LEA R2, P1, R6, c[0x0][0x1f8], 0x1 ;  /* 0x00007e0006027a11 */ /* 0x000fe400078208ff */
[----:B------:R-:W-:-:S04]  /*26c0*/  IADD3 R3, R7, R3, RZ ;  /* 0x0000000307037210 */ /* 0x000fc80007ffe0ff */
[----:B------:R-:W-:Y:S02]  /*26d0*/  LEA.HI.X R3, R6, c[0x0][0x1fc], R3, 0x1, P1 ;  /* 0x00007f0006037a11 */ /* 0x000fe400008f0c03 */
[----:B------:R-:W-:-:S04]  /*26e0*/  @P0 LEA R4, P1, R8, c[0x0][0x1c8], 0x1 ;  /* 0x0000720008040a11 */ /* 0x000fc800078208ff */
[----:B------:R-:W-:-:S05]  /*26f0*/  @P0 LEA.HI.X R5, R8, c[0x0][0x1cc], R5, 0x1, P1 ;  /* 0x0000730008050a11 */ /* 0x000fca00008f0c05 */
[----:B------:R1:W-:Y:S04]  /*2700*/  @P0 LDGSTS.E.BYPASS.LTC128B.128 [R251+0xe100], [R4.64], !P4 ;  /* 0x0e10000004fb0fae */ /* 0x0003e8000e101d48 */
[----:B------:R1:W-:Y:S04]  /*2710*/  @P0 LDGSTS.E.BYPASS.LTC128B.128 [R251+0x11100], [R4.64+0x80], !P2 ;  /* 0x1110008004fb0fae */ /* 0x0003e8000d101d48 */
[----:B------:R1:W-:Y:S04]  /*2720*/  @P0 LDGSTS.E.BYPASS.LTC128B.128 [R251+0x14100], [R4.64+0x100], !P6 ;  /* 0x1410010004fb0fae */ /* 0x0003e8000f101d48 */
[----:B------:R1:W-:Y:S04]  /*2730*/  @P0 LDGSTS.E.BYPASS.LTC128B.128 [R251+0x17100], [R4.64+0x180], !P5 ;  /* 0x1710018004fb0fae */ /* 0x0003e8000e901d48 */
[----:B------:R-:W0:Y:S01]  /*2740*/  LDGDEPBAR ;  /* 0x00000000000079af */ /* 0x000e220000000000 */
[----:B------:R-:W-:-:S04]  /*2750*/  IADD3 R18, P1, P0, R22, 0x80, R2 ;  /* 0x0000008016127810 */ /* 0x000fc8000783e002 */
[----:B------:R-:W-:Y:S02]  /*2760*/  IADD3.X R19, R21, RZ, R3, P1, P0 ;  /* 0x000000ff15137210 */ /* 0x000fe40000fe0403 */
[----:B------:R-:W-:-:S04]  /*2770*/  IADD3 R16, P1, P0, R22, 0x100, R2 ;  /* 0x0000010016107810 */ /* 0x000fc8000783e002 */
[----:B------:R-:W-:Y:S02]  /*2780*/  IADD3.X R17, R21, RZ, R3, P1, P0 ;  /* 0x000000ff15117210 */ /* 0x000fe40000fe0403 */
[----:B------:R-:W-:Y:S01]  /*2790*/  IADD3 R10, P1, P0, R22, 0x180, R2 ;  /* 0x00000180160a7810 */ /* 0x000fe2000783e002 */
[----:B------:R-:W-:-:S04]  /*27a0*/  DEPBAR.LE SB0, 0x1 ;  /* 0x000080400000791a */ /* 0x000fc80000000000 */
[----:B------:R-:W-:-:S04]  /*27b0*/  DEPBAR.LE SB0, 0x0 ;  /* 0x000080000000791a */ /* 0x000fc80000000000 */
[----:B------:R-:W-:Y:S01]  /*27c0*/  BAR.SYNC.DEFER_BLOCKING 0x0 ;  /* 0x0000000000007b1d */ /* 0x000fe20000010000 */
[----:B-1----:R-:W-:Y:S02]  /*27d0*/  LOP3.LUT R4, R20, 0x1, RZ, 0xc0, !PT ;  /* 0x0000000114047812 */ /* 0x002fe400078ec0ff */
[----:B------:R-:W-:Y:S02]  /*27e0*/  IADD3.X R11, R21, RZ, R3, P1, P0 ;  /* 0x000000ff150b7210 */ /* 0x000fe40000fe0403 */
[----:B------:R-:W-:-:S04]  /*27f0*/  ISETP.NE.U32.AND P1, PT, R4, 0x1, PT ;  /* 0x000000010400780c */ /* 0x000fc80003f25070 */
[----:B------:R-:W-:Y:S02]  /*2800*/  ISETP.LT.OR P0, PT, R0, 0x1, P1 ;  /* 0x000000010000780c */ /* 0x000fe40000f01670 */
[----:B------:R-:W-:Y:S01]  /*2810*/  LOP3.LUT P4, RZ, R20, 0x2, RZ, 0xc0, !PT ;  /* 0x0000000214ff7812 */ /* 0x000fe2000788c0ff */
[----:B------:R-:W-:Y:S04]  /*2820*/  LDSM.16.M88.4 R4, [R223] ;  /* 0x00000000df04783b */ /* 0x000fe80000000200 */
[----:B------:R-:W1:Y:S04]  /*2830*/  LDSM.16.M88.4 R28, [R216] ;  /* 0x00000000d81c783b */ /* 0x000e680000000200 */
[----:B------:R-:W2:Y:S04]  /*2840*/  LDSM.16.M88.4 R24, [R216+0x800] ;  /* 0x00080000d818783b */ /* 0x000ea80000000200 */
[----:B------:R-:W3:Y:S04]  /*2850*/  LDSM.16.M88.4 R40, [R216+0x1000] ;  /* 0x00100000d828783b */ /* 0x000ee80000000200 */
[----:B------:R-:W4:Y:S04]  /*2860*/  LDSM.16.M88.4 R44, [R216+0x1800] ;  /* 0x00180000d82c783b */ /* 0x000f280000000200 */
[----:B------:R-:W5:Y:S04]  /*2870*/  LDSM.16.M88.4 R48, [R216+0x2000] ;  /* 0x00200000d830783b */ /* 0x000f680000000200 */
[----:B------:R-:W-:Y:S04]  /*2880*/  LDSM.16.M88.4 R60, [R216+0x2800] ;  /* 0x00280000d83c783b */ /* 0x000fe80000000200 */
[----:B------:R-:W-:Y:S04]  /*2890*/  LDSM.16.M88.4 R12, [R224] ;  /* 0x00000000e00c783b */ /* 0x000fe80000000200 */
[----:B------:R-:W-:Y:S04]  /*28a0*/  LDSM.16.M88.4 R52, [R227] ;  /* 0x00000000e334783b */ /* 0x000fe80000000200 */
[----:B------:R-:W1:Y:S04]  /*28b0*/  LDSM.16.M88.4 R64, [R250] ;  /* 0x00000000fa40783b */ /* 0x000e680000000200 */
[----:B------:R-:W-:Y:S04]  /*28c0*/  LDSM.16.M88.4 R76, [R249] ;  /* 0x00000000f94c783b */ /* 0x000fe80000000200 */
[----:B------:R-:W1:Y:S04]  /*28d0*/  LDSM.16.M88.4 R92, [R248] ;  /* 0x00000000f85c783b */ /* 0x000e680000000200 */
[----:B------:R-:W-:Y:S04]  /*28e0*/  LDSM.16.M88.4 R96, [R247] ;  /* 0x00000000f760783b */ /* 0x000fe80000000200 */
[----:B------:R-:W1:Y:S04]  /*28f0*/  LDSM.16.M88.4 R104, [R246] ;  /* 0x00000000f668783b */ /* 0x000e680000000200 */
[----:B------:R-:W-:Y:S01]  /*2900*/  @!PT LDS RZ, [RZ] ;  /* 0x00000000fffff984 */ /* 0x000fe20000000800 */
[----:B------:R-:W-:Y:S01]  /*2910*/  @!PT LDS RZ, [RZ] ;  /* 0x00000000fffff984 */ /* 0x000fe20000000800 */
[----:B------:R-:W-:Y:S01]  /*2920*/  @!PT LDS RZ, [RZ] ;  /* 0x00000000fffff984 */ /* 0x000fe20000000800 */
[----:B------:R1:W-:Y:S01]  /*2930*/  LDGSTS.E.BYPASS.LTC128B.128 [R251+0x100], [R2.64], !P0 ;  /* 0x0010000002fb7fae */ /* 0x0003e2000c101d48 */
[----:B------:R-:W-:-:S02]  /*2940*/  ISETP.LT.OR P0, PT, R0, 0x1, !P4 ;  /* 0x000000010000780c */ /* 0x000fc40006701670 */
[----:B------:R-:W-:-:S11]  /*2950*/  LOP3.LUT P2, RZ, R20, 0x8, RZ, 0xc0, !PT ;  /* 0x0000000814ff7812 */ /* 0x000fd6000784c0ff */
[----:B------:R1:W-:Y:S01]  /*2960*/  LDGSTS.E.BYPASS.LTC128B.128 [R251+0x3100], [R2.64+0x80], !P0 ;  /* 0x0310008002fb7fae */ /* 0x0003e2000c101d48 */
[----:B------:R-:W-:-:S13]  /*2970*/  ISETP.LT.OR P0, PT, R0, 0x1, !P3 ;  /* 0x000000010000780c */ /* 0x000fda0005f01670 */
[----:B------:R1:W-:Y:S01]  /*2980*/  LDGSTS.E.BYPASS.LTC128B.128 [R251+0x6100], [R2.64+0x100], !P0 ;  /* 0x0610010002fb7fae */ /* 0x0003e2000c101d48 */
[----:B------:R-:W-:-:S13]  /*2990*/  ISETP.LT.OR P0, PT, R0, 0x1, !P2 ;  /* 0x000000010000780c */ /* 0x000fda0005701670 */
[----:B------:R1:W-:Y:S01]  /*29a0*/  LDGSTS.E.BYPASS.LTC128B.128 [R251+0x9100], [R2.64+0x180], !P0 ;  /* 0x0910018002fb7fae */ /* 0x0003e2000c101d48 */
[----:B------:R-:W-:-:S04]  /*29b0*/  IADD3 R8, P0, R22, R2, RZ ;  /* 0x0000000216087210 */ /* 0x000fc80007f1e0ff */
[----:B------:R-:W-:Y:S02]  /*29c0*/  IADD3.X R9, R21, R3, RZ, P0, !PT ;  /* 0x0000000315097210 */ /* 0x000fe400007fe4ff */
[----:B-1----:R-:W-:-:S04]  /*29d0*/  IADD3 R2, P0, R8, R22, RZ ;  /* 0x0000001608027210 */ /* 0x002fc80007f1e0ff */
[----:B------:R-:W-:Y:S02]  /*29e0*/  IADD3.X R3, R9, R21, RZ, P0, !PT ;  /* 0x0000001509037210 */ /* 0x000fe400007fe4ff */
[----:B------:R-:W-:-:S13]  /*29f0*/  ISETP.LT.OR P0, PT, R0, 0x21, P1 ;  /* 0x000000210000780c */ /* 0x000fda0000f01670 */
[----:B------:R4:W-:Y:S01]  /*2a00*/  LDGSTS.E.BYPASS.LTC128B.128 [R251+0x1100], [R8.64], !P0 ;  /* 0x0110000008fb7fae */ /* 0x0009e2000c101d48 */
[----:B------:R-:W-:-:S13]  /*2a10*/  ISETP.LT.OR P0, PT, R0, 0x21, !P4 ;  /* 0x000000210000780c */ /* 0x000fda0006701670 */
[----:B------:R1:W-:Y:S01]  /*2a20*/  LDGSTS.E.BYPASS.LTC128B.128 [R251+0x4100], [R18.64], !P0 ;  /* 0x0410000012fb7fae */ /* 0x0003e2000c101d48 */
[----:B------:R-:W-:-:S13]  /*2a30*/  ISETP.LT.OR P0, PT, R0, 0x21, !P3 ;  /* 0x000000210000780c */ /* 0x000fda0005f01670 */
[----:B------:R1:W-:Y:S01]  /*2a40*/  LDGSTS.E.BYPASS.LTC128B.128 [R251+0x7100], [R16.64], !P0 ;  /* 0x0710000010fb7fae */ /* 0x0003e2000c101d48 */
[----:B------:R-:W-:-:S13]  /*2a50*/  ISETP.LT.OR P0, PT, R0, 0x21, !P2 ;  /* 0x000000210000780c */ /* 0x000fda0005701670 */
[----:B------:R4:W-:Y:S01]  /*2a60*/  LDGSTS.E.BYPASS.LTC128B.128 [R251+0xa100], [R10.64], !P0 ;  /* 0x0a1000000afb7fae */ /* 0x0009e2000c101d48 */
[C---:B------:R-:W-:Y:S01]  /*2a70*/  ISETP.LT.OR P0, PT, R0.reuse, 0x41, P1 ;  /* 0x000000410000780c */ /* 0x040fe20000f01670 */
[C---:B------:R-:W-:Y:S08]  /*2a80*/  HMMA.16816.F32 R36, R4.reuse, R28, RZ ;  /* 0x0000001c0424723c */ /* 0x040ff000000018ff */
[----:B------:R-:W-:Y:S04]  /*2a90*/  HMMA.16816.F32 R32, R4, R30, RZ ;  /* 0x0000001e0420723c */ /* 0x000fe800000018ff */
[----:B------:R1:W-:Y:S01]  /*2aa0*/  LDGSTS.E.BYPASS.LTC128B.128 [R251+0x2100], [R2.64], !P0 ;  /* 0x0210000002fb7fae */ /* 0x0003e2000c101d48 */
[----:B------:R-:W-:-:S03]  /*2ab0*/  ISETP.LT.OR P0, PT, R0, 0x41, !P4 ;  /* 0x000000410000780c */ /* 0x000fc60006701670 */
[C---:B--2---:R-:W-:Y:S08]  /*2ac0*/  HMMA.16816.F32 R28, R4.reuse, R24, RZ ;  /* 0x00000018041c723c */ /* 0x044ff000000018ff */
[C---:B------:R-:W-:Y:S08]  /*2ad0*/  HMMA.16816.F32 R24, R4.reuse, R26, RZ ;  /* 0x0000001a0418723c */ /* 0x040ff000000018ff */
[C---:B---3--:R-:W-:Y:S01]  /*2ae0*/  HMMA.16816.F32 R20, R4.reuse, R40, RZ ;  /* 0x000000280414723c */ /* 0x048fe200000018ff */
[----:B------:R2:W-:Y:S07]  /*2af0*/  LDGSTS.E.BYPASS.LTC128B.128 [R251+0x5100], [R2.64+0x80], !P0 ;  /* 0x0510008002fb7fae */ /* 0x0005ee000c101d48 */
[C---:B-1----:R-:W-:Y:S08]  /*2b00*/  HMMA.16816.F32 R16, R4.reuse, R42, RZ ;  /* 0x0000002a0410723c */ /* 0x042ff000000018ff */
[C---:B----4-:R-:W-:Y:S08]  /*2b10*/  HMMA.16816.F32 R8, R4.reuse, R44, RZ ;  /* 0x0000002c0408723c */ /* 0x050ff000000018ff */
[----:B------:R-:W-:Y:S01]  /*2b20*/  HMMA.16816.F32 R40, R4, R46, RZ ;  /* 0x0000002e0428723c */ /* 0x000fe200000018ff */
[----:B------:R-:W-:-:S02]  /*2b30*/  ISETP.LT.OR P1, PT, R0, 0x41, !P3 ;  /* 0x000000410000780c */ /* 0x000fc40005f21670 */
[----:B------:R-:W-:-:S05]  /*2b40*/  ISETP.LT.OR P0, PT, R0, 0x41, !P2 ;  /* 0x000000410000780c */ /* 0x000fca0005701670 */
[C---:B-----5:R-:W-:Y:S06]  /*2b50*/  HMMA.16816.F32 R56, R4.reuse, R48, RZ ;  /* 0x000000300438723c */ /* 0x060fec00000018ff */
[----:B------:R2:W-:Y:S02]  /*2b60*/  LDGSTS.E.BYPASS.LTC128B.128 [R251+0x8100], [R2.64+0x100], !P1 ;  /* 0x0810010002fb7fae */ /* 0x0005e4000c901d48 */
[----:B------:R-:W-:Y:S02]  /*2b70*/  HMMA.16816.F32 R84, R4, R50, RZ ;  /* 0x000000320454723c */ /* 0x000fe400000018ff */
[----:B------:R2:W-:Y:S04]  /*2b80*/  LDGSTS.E.BYPASS.LTC128B.128 [R251+0xb100], [R2.64+0x180], !P0 ;  /* 0x0b10018002fb7fae */ /* 0x0005e8000c101d48 */
[----:B------:R-:W-:Y:S02]  /*2b90*/  LDSM.16.M88.4 R44, [R222] ;  /* 0x00000000de2c783b */ /* 0x000fe40000000200 */
[C---:B------:R-:W-:Y:S02]  /*2ba0*/  HMMA.16816.F32 R68, R12.reuse, R64, R28 ;  /* 0x000000400c44723c */ /* 0x040fe4000000181c */
[----:B------:R-:W-:Y:S04]  /*2bb0*/  LDSM.16.M88.4 R28, [R222+0x2000] ;  /* 0x00200000de1c783b */ /* 0x000fe80000000200 */
[----:B------:R-:W-:Y:S02]  /*2bc0*/  LDSM.16.M88.4 R100, [R222+0x2800] ;  /* 0x00280000de64783b */ /* 0x000fe40000000200 */
[C---:B------:R-:W-:Y:S02]  /*2bd0*/  HMMA.16816.F32 R64, R12.reuse, R66, R24 ;  /* 0x000000420c40723c */ /* 0x040fe40000001818 */
[----:B------:R-:W-:Y:S04]  /*2be0*/  LDSM.16.M88.4 R108, [R219+0x1000] ;  /* 0x00100000db6c783b */ /* 0x000fe80000000200 */
[----:B------:R-:W-:Y:S02]  /*2bf0*/  LDSM.16.M88.4 R116, [R219+0x1800] ;  /* 0x00180000db74783b */ /* 0x000fe40000000200 */
[C---:B------:R-:W-:Y:S02]  /*2c00*/  HMMA.16816.F32 R48, R12.reuse, R92, R8 ;  /* 0x0000005c0c30723c */ /* 0x040fe40000001808 */
[----:B------:R-:W1:Y:S04]  /*2c10*/  LDSM.16.M88.4 R8, [R226] ;  /* 0x00000000e208783b */ /* 0x000e680000000200 */
[----:B------:R-:W-:Y:S02]  /*2c20*/  LDSM.16.M88.4 R112, [R216+0x3800] ;  /* 0x00380000d870783b */ /* 0x000fe40000000200 */
[C---:B------:R-:W-:Y:S02]  /*2c30*/  HMMA.16816.F32 R24, R12.reuse, R94, R40 ;  /* 0x0000005e0c18723c */ /* 0x040fe40000001828 */
[----:B------:R-:W3:Y:S04]  /*2c40*/  LDSM.16.M88.4 R40, [R222+0x800] ;  /* 0x00080000de28783b */ /* 0x000ee80000000200 */
[----:B------:R-:W-:Y:S02]  /*2c50*/  LDSM.16.M88.4 R120, [R216+0x4000] ;  /* 0x00400000d878783b */ /* 0x000fe40000000200 */
[C---:B------:R-:W-:Y:S02]  /*2c60*/  HMMA.16816.F32 R80, R12.reuse, R52, R36 ;  /* 0x000000340c50723c */ /* 0x040fe40000001824 */
[----:B------:R-:W4:Y:S04]  /*2c70*/  LDSM.16.M88.4 R36, [R222+0x1000] ;  /* 0x00100000de24783b */ /* 0x000f280000000200 */
[----:B------:R-:W-:Y:S02]  /*2c80*/  LDSM.16.M88.4 R132, [R219+0x6800] ;  /* 0x00680000db84783b */ /* 0x000fe40000000200 */
[----:B------:R-:W-:Y:S02]  /*2c90*/  HMMA.16816.F32 R72, R12, R54, R32 ;  /* 0x000000360c48723c */ /* 0x000fe40000001820 */
[----:B------:R-:W5:Y:S04]  /*2ca0*/  LDSM.16.M88.4 R32, [R222+0x1800] ;  /* 0x00180000de20783b */ /* 0x000f680000000200 */
[----:B------:R-:W-:Y:S02]  /*2cb0*/  LDSM.16.M88.4 R140, [R233] ;  /* 0x00000000e98c783b */ /* 0x000fe40000000200 */
[C---:B------:R-:W-:Y:S02]  /*2cc0*/  HMMA.16816.F32 R88, R4.reuse, R60, RZ ;  /* 0x0000003c0458723c */ /* 0x040fe400000018ff */
[----:B------:R-:W-:Y:S04]  /*2cd0*/  LDSM.16.M88.4 R144, [R222+0x9000] ;  /* 0x00900000de90783b */ /* 0x000fe80000000200 */
[----:B------:R-:W-:Y:S02]  /*2ce0*/  LDSM.16.M88.4 R128, [R232] ;  /* 0x00000000e880783b */ /* 0x000fe40000000200 */
[----:B------:R-:W-:Y:S02]  /*2cf0*/  HMMA.16816.F32 R4, R4, R62, RZ ;  /* 0x0000003e0404723c */ /* 0x000fe400000018ff */
[----:B------:R-:W-:Y:S04]  /*2d00*/  LDSM.16.M88.4 R136, [R219+0x9000] ;  /* 0x00900000db88783b */ /* 0x000fe80000000200 */
[----:B------:R-:W0:Y:S02]  /*2d10*/  LDGDEPBAR ;  /* 0x00000000000079af */ /* 0x000e240000000000 */
[C---:B------:R-:W-:Y:S08]  /*2d20*/  HMMA.16816.F32 R52, R12.reuse, R78, R16 ;  /* 0x0000004e0c34723c */ /* 0x040ff00000001810 */
[C---:B------:R-:W-:Y:S08]  /*2d30*/  HMMA.16816.F32 R60, R12.reuse, R76, R20 ;  /* 0x0000004c0c3c723c */ /* 0x040ff00000001814 */
[C---:B------:R-:W-:Y:S08]  /*2d40*/  HMMA.16816.F32 R92, R12.reuse, R104, R88 ;  /* 0x000000680c5c723c */ /* 0x040ff00000001858 */
[C---:B------:R-:W-:Y:S08]  /*2d50*/  HMMA.16816.F32 R20, R12.reuse, R96, R56 ;  /* 0x000000600c14723c */ /* 0x040ff00000001838 */
[C---:B------:R-:W-:Y:S01]  /*2d60*/  HMMA.16816.F32 R16, R12.reuse, R98, R84 ;  /* 0x000000620c10723c */ /* 0x040fe20000001854 */
[----:B------:R-:W-:Y:S07]  /*2d70*/  LDSM.16.M88.4 R96, [R219] ;  /* 0x00000000db60783b */ /* 0x000fee0000000200 */
[----:B------:R-:W-:Y:S01]  /*2d80*/  HMMA.16816.F32 R88, R12, R106, R4 ;  /* 0x0000006a0c58723c */ /* 0x000fe20000001804 */
[----:B------:R-:W-:Y:S04]  /*2d90*/  LDSM.16.M88.4 R4, [R225] ;  /* 0x00000000e104783b */ /* 0x000fe80000000200 */
[----:B------:R-:W2:Y:S03]  /*2da0*/  LDSM.16.M88.4 R104, [R219+0x800] ;  /* 0x00080000db68783b */ /* 0x000ea60000000200 */
[C---:B-1----:R-:W-:Y:S08]  /*2db0*/  HMMA.16816.F32 R84, R8.reuse, R44, R80 ;  /* 0x0000002c0854723c */ /* 0x042ff00000001850 */
[C---:B------:R-:W-:Y:S08]  /*2dc0*/  HMMA.16816.F32 R80, R8.reuse, R46, R72 ;  /* 0x0000002e0850723c */ /* 0x040ff00000001848 */
[C---:B---3--:R-:W-:Y:S08]  /*2dd0*/  HMMA.16816.F32 R12, R8.reuse, R42, R64 ;  /* 0x0000002a080c723c */ /* 0x048ff00000001840 */
[C---:B----4-:R-:W-:Y:S01]  /*2de0*/  HMMA.16816.F32 R72, R8.reuse, R38, R52 ;  /* 0x000000260848723c */ /* 0x050fe20000001834 */
[----:B------:R-:W1:Y:S07]  /*2df0*/  LDSM.16.M88.4 R52, [R219+0x2000] ;  /* 0x00200000db34783b */ /* 0x000e6e0000000200 */
[C---:B-----5:R-:W-:Y:S01]  /*2e00*/  HMMA.16816.F32 R64, R8.reuse, R32, R48 ;  /* 0x000000200840723c */ /* 0x060fe20000001830 */
[----:B------:R-:W3:Y:S07]  /*2e10*/  LDSM.16.M88.4 R48, [R219+0x2800] ;  /* 0x00280000db30783b */ /* 0x000eee0000000200 */
[C---:B------:R-:W-:Y:S08]  /*2e20*/  HMMA.16816.F32 R76, R8.reuse, R40, R68 ;  /* 0x00000028084c723c */ /* 0x040ff00000001844 */
[C---:B------:R-:W-:Y:S01]  /*2e30*/  HMMA.16816.F32 R68, R8.reuse, R36, R60 ;  /* 0x000000240844723c */ /* 0x040fe2000000183c */
[----:B------:R-:W-:Y:S07]  /*2e40*/  LDSM.16.M88.4 R36, [R216+0x3000] ;  /* 0x00300000d824783b */ /* 0x000fee0000000200 */
[C---:B------:R-:W-:Y:S08]  /*2e50*/  HMMA.16816.F32 R60, R8.reuse, R34, R24 ;  /* 0x00000022083c723c */ /* 0x040ff00000001818 */
[C---:B------:R-:W-:Y:S08]  /*2e60*/  HMMA.16816.F32 R56, R8.reuse, R28, R20 ;  /* 0x0000001c0838723c */ /* 0x040ff00000001814 */
[C---:B------:R-:W-:Y:S01]  /*2e70*/  HMMA.16816.F32 R44, R8.reuse, R30, R16 ;  /* 0x0000001e082c723c */ /* 0x040fe20000001810 */
[----:B------:R-:W4:Y:S07]  /*2e80*/  LDSM.16.M88.4 R16, [R223+0x4000] ;  /* 0x00400000df10783b */ /* 0x000f2e0000000200 */
[C---:B------:R-:W-:Y:S01]  /*2e90*/  HMMA.16816.F32 R40, R8.reuse, R100, R92 ;  /* 0x000000640828723c */ /* 0x040fe2000000185c */
[----:B------:R-:W-:Y:S07]  /*2ea0*/  LDSM.16.M88.4 R92, [R216+0x4800] ;  /* 0x00480000d85c783b */ /* 0x000fee0000000200 */
[----:B------:R-:W-:Y:S08]  /*2eb0*/  HMMA.16816.F32 R32, R8, R102, R88 ;  /* 0x000000660820723c */ /* 0x000ff00000001858 */
[C---:B--2---:R-:W-:Y:S08]  /*2ec0*/  HMMA.16816.F32 R12, R4.reuse, R106, R12 ;  /* 0x0000006a040c723c */ /* 0x044ff0000000180c */
[C---:B------:R-:W-:Y:S08]  /*2ed0*/  HMMA.16816.F32 R28, R4.reuse, R96, R84 ;  /* 0x00000060041c723c */ /* 0x040ff00000001854 */
[C---:B------:R-:W-:Y:S08]  /*2ee0*/  HMMA.16816.F32 R20, R4.reuse, R104, R76 ;  /* 0x000000680414723c */ /* 0x040ff0000000184c */
[C---:B------:R-:W-:Y:S08]  /*2ef0*/  HMMA.16816.F32 R24, R4.reuse, R98, R80 ;  /* 0x000000620418723c */ /* 0x040ff00000001850 */
[C---:B------:R-:W-:Y:S08]  /*2f00*/  HMMA.16816.F32 R8, R4.reuse, R108, R68 ;  /* 0x0000006c0408723c */ /* 0x040ff00000001844 */
[C---:B------:R-:W-:Y:S08]  /*2f10*/  HMMA.16816.F32 R72, R4.reuse, R110, R72 ;  /* 0x0000006e0448723c */ /* 0x040ff00000001848 */
[C---:B------:R-:W-:Y:S08]  /*2f20*/  HMMA.16816.F32 R84, R4.reuse, R116, R64 ;  /* 0x000000740454723c */ /* 0x040ff00000001840 */
[C---:B------:R-:W-:Y:S01]  /*2f30*/  HMMA.16816.F32 R76, R4.reuse, R118, R60 ;  /* 0x00000076044c723c */ /* 0x040fe2000000183c */
[----:B------:R-:W2:Y:S04]  /*2f40*/  LDSM.16.M88.4 R116, [R216+0x5000] ;  /* 0x00500000d874783b */ /* 0x000ea80000000200 */
[----:B------:R-:W5:Y:S03]  /*2f50*/  LDSM.16.M88.4 R60, [R216+0x5800] ;  /* 0x00580000d83c783b */ /* 0x000f660000000200 */
[C---:B-1----:R-:W-:Y:S01]  /*2f60*/  HMMA.16816.F32 R108, R4.reuse, R52, R56 ;  /* 0x00000034046c723c */ /* 0x042fe20000001838 */
[----:B------:R-:W-:Y:S07]  /*2f70*/  LDSM.16.M88.4 R56, [R245] ;  /* 0x00000000f538783b */ /* 0x000fee0000000200 */
[C---:B------:R-:W-:Y:S01]  /*2f80*/  HMMA.16816.F32 R100, R4.reuse, R54, R44 ;  /* 0x000000360464723c */ /* 0x040fe2000000182c */
[----:B------:R-:W-:Y:S04]  /*2f90*/  LDSM.16.M88.4 R52, [R244] ;  /* 0x00000000f434783b */ /* 0x000fe80000000200 */
[----:B------:R-:W-:Y:S03]  /*2fa0*/  LDSM.16.M88.4 R44, [R242] ;  /* 0x00000000f22c783b */ /* 0x000fe60000000200 */
[C---:B---3--:R-:W-:Y:S01]  /*2fb0*/  HMMA.16816.F32 R104, R4.reuse, R48, R40 ;  /* 0x000000300468723c */ /* 0x048fe20000001828 */
[----:B------:R-:W-:Y:S07]  /*2fc0*/  LDSM.16.M88.4 R40, [R241] ;  /* 0x00000000f128783b */ /* 0x000fee0000000200 */
[----:B------:R-:W-:Y:S01]  /*2fd0*/  HMMA.16816.F32 R96, R4, R50, R32 ;  /* 0x000000320460723c */ /* 0x000fe20000001820 */
[----:B------:R-:W1:Y:S04]  /*2fe0*/  LDSM.16.M88.4 R4, [R224+0x4000] ;  /* 0x00400000e004783b */ /* 0x000e680000000200 */
[----:B------:R-:W3:Y:S03]  /*2ff0*/  LDSM.16.M88.4 R48, [R243] ;  /* 0x00000000f330783b */ /* 0x000ee60000000200 */
        /* <DEDUP_REMOVED lines=8> */
[C---:B--2---:R-:W-:Y:S01]  /*3080*/  HMMA.16816.F32 R20, R16.reuse, R116, R108 ;  /* 0x000000741014723c */ /* 0x044fe2000000186c */
[----:B------:R-:W2:Y:S07]  /*3090*/  LDSM.16.M88.4 R108, [R240] ;  /* 0x00000000f06c783b */ /* 0x000eae0000000200 */
[C---:B-----5:R-:W-:Y:S08]  /*30a0*/  HMMA.16816.F32 R72, R16.reuse, R60, R104 ;  /* 0x0000003c1048723c */ /* 0x060ff00000001868 */
[C---:B------:R-:W-:Y:S08]  /*30b0*/  HMMA.16816.F32 R28, R16.reuse, R92, R84 ;  /* 0x0000005c101c723c */ /* 0x040ff00000001854 */
[C---:B------:R-:W-:Y:S08]  /*30c0*/  HMMA.16816.F32 R24, R16.reuse, R94, R76 ;  /* 0x0000005e1018723c */ /* 0x040ff0000000184c */
[----:B------:R-:W-:Y:S08]  /*30d0*/  HMMA.16816.F32 R8, R16, R118, R100 ;  /* 0x000000761008723c */ /* 0x000ff00000001864 */
[----:B-1----:R-:W-:Y:S01]  /*30e0*/  HMMA.16816.F32 R104, R4, R54, R64 ;  /* 0x000000360468723c */ /* 0x002fe20000001840 */
[----:B------:R-:W1:Y:S07]  /*30f0*/  LDSM.16.M88.4 R64, [R222+0x3800] ;  /* 0x00380000de40783b */ /* 0x000e6e0000000200 */
[----:B------:R-:W-:Y:S01]  /*3100*/  HMMA.16816.F32 R16, R16, R62, R96 ;  /* 0x0000003e1010723c */ /* 0x000fe20000001860 */
[----:B------:R-:W4:Y:S07]  /*3110*/  LDSM.16.M88.4 R60, [R222+0x4000] ;  /* 0x00400000de3c783b */ /* 0x000f2e0000000200 */
[C---:B------:R-:W-:Y:S08]  /*3120*/  HMMA.16816.F32 R100, R4.reuse, R52, R68 ;  /* 0x000000340464723c */ /* 0x040ff00000001844 */
[C---:B------:R-:W-:Y:S08]  /*3130*/  HMMA.16816.F32 R92, R4.reuse, R58, R80 ;  /* 0x0000003a045c723c */ /* 0x040ff00000001850 */
[C---:B------:R-:W-:Y:S01]  /*3140*/  HMMA.16816.F32 R84, R4.reuse, R44, R28 ;  /* 0x0000002c0454723c */ /* 0x040fe2000000181c */
[----:B------:R-:W-:Y:S07]  /*3150*/  LDSM.16.M88.4 R28, [R219+0x3800] ;  /* 0x00380000db1c783b */ /* 0x000fee0000000200 */
[C---:B------:R-:W-:Y:S01]  /*3160*/  HMMA.16816.F32 R80, R4.reuse, R46, R24 ;  /* 0x0000002e0450723c */ /* 0x040fe20000001818 */
[----:B------:R-:W5:Y:S07]  /*3170*/  LDSM.16.M88.4 R44, [R222+0x5000] ;  /* 0x00500000de2c783b */ /* 0x000f6e0000000200 */
[C---:B------:R-:W-:Y:S01]  /*3180*/  HMMA.16816.F32 R52, R4.reuse, R42, R8 ;  /* 0x0000002a0434723c */ /* 0x040fe20000001808 */
[----:B------:R-:W1:Y:S07]  /*3190*/  LDSM.16.M88.4 R8, [R225+0x4000] ;  /* 0x00400000e108783b */ /* 0x000e6e0000000200 */
[C---:B------:R-:W-:Y:S01]  /*31a0*/  HMMA.16816.F32 R76, R4.reuse, R56, R88 ;  /* 0x00000038044c723c */ /* 0x040fe20000001858 */
[----:B------:R-:W4:Y:S07]  /*31b0*/  LDSM.16.M88.4 R56, [R222+0x4800] ;  /* 0x00480000de38783b */ /* 0x000f2e0000000200 */
[C---:B------:R-:W-:Y:S01]  /*31c0*/  HMMA.16816.F32 R68, R4.reuse, R40, R20 ;  /* 0x000000280444723c */ /* 0x040fe20000001814 */
[----:B------:R-:W4:Y:S07]  /*31d0*/  LDSM.16.M88.4 R40, [R222+0x5800] ;  /* 0x00580000de28783b */ /* 0x000f2e0000000200 */
[C---:B---3--:R-:W-:Y:S01]  /*31e0*/  HMMA.16816.F32 R88, R4.reuse, R50, R32 ;  /* 0x000000320458723c */ /* 0x048fe20000001820 */
[----:B------:R-:W3:Y:S07]  /*31f0*/  LDSM.16.M88.4 R32, [R219+0x3000] ;  /* 0x00300000db20783b */ /* 0x000eee0000000200 */
[C---:B------:R-:W-:Y:S08]  /*3200*/  HMMA.16816.F32 R96, R4.reuse, R48, R36 ;  /* 0x000000300460723c */ /* 0x040ff00000001824 */
[----:B--2---:R-:W-:Y:S08]  /*3210*/  HMMA.16816.F32 R36, R4, R110, R16 ;  /* 0x0000006e0424723c */ /* 0x004ff00000001810 */
[----:B-1----:R-:W-:Y:S01]  /*3220*/  HMMA.16816.F32 R16, R12, R64, R100 ;  /* 0x000000400c10723c */ /* 0x002fe20000001864 */
[----:B------:R-:W1:Y:S07]  /*3230*/  LDSM.16.M88.4 R100, [R219+0x4800] ;  /* 0x00480000db64783b */ /* 0x000e6e0000000200 */
[----:B------:R-:W-:Y:S01]  /*3240*/  HMMA.16816.F32 R48, R4, R108, R72 ;  /* 0x0000006c0430723c */ /* 0x000fe20000001848 */
[----:B------:R-:W2:Y:S07]  /*3250*/  LDSM.16.M88.4 R72, [R219+0x4000] ;  /* 0x00400000db48783b */ /* 0x000eae0000000200 */
[C---:B------:R-:W-:Y:S08]  /*3260*/  HMMA.16816.F32 R20, R12.reuse, R114, R92 ;  /* 0x000000720c14723c */ /* 0x040ff0000000185c */
[C---:B------:R-:W-:Y:S08]  /*3270*/  HMMA.16816.F32 R4, R12.reuse, R66, R104 ;  /* 0x000000420c04723c */ /* 0x040ff00000001868 */
[C---:B------:R-:W-:Y:S08]  /*3280*/  HMMA.16816.F32 R24, R12.reuse, R112, R76 ;  /* 0x000000700c18723c */ /* 0x040ff0000000184c */
[C---:B----4-:R-:W-:Y:S08]  /*3290*/  HMMA.16816.F32 R64, R12.reuse, R60, R96 ;  /* 0x0000003c0c40723c */ /* 0x050ff00000001860 */
[C---:B------:R-:W-:Y:S08]  /*32a0*/  HMMA.16816.F32 R60, R12.reuse, R62, R88 ;  /* 0x0000003e0c3c723c */ /* 0x040ff00000001858 */
[----:B-----5:R-:W-:Y:S08]  /*32b0*/  HMMA.16816.F32 R108, R12, R44, R68 ;  /* 0x0000002c0c6c723c */ /* 0x020ff00000001844 */
[----:B------:R-:W-:Y:S01]  /*32c0*/  HMMA.16816.F32 R76, R8, R28, R16 ;  /* 0x0000001c084c723c */ /* 0x000fe20000001810 */
[----:B------:R-:W4:Y:S07]  /*32d0*/  LDSM.16.M88.4 R16, [R219+0x5000] ;  /* 0x00500000db10783b */ /* 0x000f2e0000000200 */
        /* <DEDUP_REMOVED lines=8> */
[----:B------:R-:W5:Y:S07]  /*3360*/  LDSM.16.M88.4 R12, [R219+0x5800] ;  /* 0x00580000db0c783b */ /* 0x000f6e0000000200 */
[C---:B---3--:R-:W-:Y:S01]  /*3370*/  HMMA.16816.F32 R84, R8.reuse, R34, R20 ;  /* 0x000000220854723c */ /* 0x048fe20000001814 */
[----:B------:R-:W-:Y:S07]  /*3380*/  LDSM.16.M88.4 R20, [R216+0x6000] ;  /* 0x00600000d814783b */ /* 0x000fee0000000200 */
[C---:B------:R-:W-:Y:S01]  /*3390*/  HMMA.16816.F32 R44, R8.reuse, R30, R4 ;  /* 0x0000001e082c723c */ /* 0x040fe20000001804 */
[----:B------:R-:W3:Y:S04]  /*33a0*/  LDSM.16.M88.4 R4, [R223+0x8000] ;  /* 0x00800000df04783b */ /* 0x000ee80000000200 */
[----:B------:R-:W-:Y:S03]  /*33b0*/  LDSM.16.M88.4 R28, [R224+0x8000] ;  /* 0x00800000e01c783b */ /* 0x000fe60000000200 */
[C---:B------:R-:W-:Y:S08]  /*33c0*/  HMMA.16816.F32 R92, R8.reuse, R32, R24 ;  /* 0x00000020085c723c */ /* 0x040ff00000001818 */
[C---:B-1----:R-:W-:Y:S01]  /*33d0*/  HMMA.16816.F32 R32, R8.reuse, R100, R88 ;  /* 0x000000640820723c */ /* 0x042fe20000001858 */
[----:B------:R-:W1:Y:S07]  /*33e0*/  LDSM.16.M88.4 R88, [R239] ;  /* 0x00000000ef58783b */ /* 0x000e6e0000000200 */
[C---:B------:R-:W-:Y:S01]  /*33f0*/  HMMA.16816.F32 R24, R8.reuse, R102, R80 ;  /* 0x000000660818723c */ /* 0x040fe20000001850 */
[----:B------:R-:W1:Y:S07]  /*3400*/  LDSM.16.M88.4 R80, [R216+0x8800] ;  /* 0x00880000d850783b */ /* 0x000e6e0000000200 */
[C---:B--2---:R-:W-:Y:S08]  /*3410*/  HMMA.16816.F32 R36, R8.reuse, R74, R60 ;  /* 0x0000004a0824723c */ /* 0x044ff0000000183c */
[C---:B----4-:R-:W-:Y:S08]  /*3420*/  HMMA.16816.F32 R60, R8.reuse, R16, R108 ;  /* 0x00000010083c723c */ /* 0x050ff0000000186c */
[C---:B------:R-:W-:Y:S08]  /*3430*/  HMMA.16816.F32 R68, R8.reuse, R18, R68 ;  /* 0x000000120844723c */ /* 0x040ff00000001844 */
[C---:B-----5:R-:W-:Y:S08]  /*3440*/  HMMA.16816.F32 R16, R8.reuse, R12, R104 ;  /* 0x0000000c0810723c */ /* 0x060ff00000001868 */
[C---:B------:R-:W-:Y:S01]  /*3450*/  HMMA.16816.F32 R40, R8.reuse, R72, R64 ;  /* 0x000000480828723c */ /* 0x040fe20000001840 */
[----:B------:R-:W2:Y:S07]  /*3460*/  LDSM.16.M88.4 R72, [R216+0x8000] ;  /* 0x00800000d848783b */ /* 0x000eae0000000200 */
[----:B------:R-:W-:Y:S08]  /*3470*/  HMMA.16816.F32 R12, R8, R14, R96 ;  /* 0x0000000e080c723c */ /* 0x000ff00000001860 */
[C---:B---3--:R-:W-:Y:S08]  /*3480*/  HMMA.16816.F32 R8, R4.reuse, R20, R92 ;  /* 0x000000140408723c */ /* 0x048ff0000000185c */
[C---:B------:R-:W-:Y:S01]  /*3490*/  HMMA.16816.F32 R104, R4.reuse, R48, R32 ;  /* 0x000000300468723c */ /* 0x040fe20000001820 */
[----:B------:R-:W-:Y:S07]  /*34a0*/  LDSM.16.M88.4 R32, [R222+0x6000] ;  /* 0x00600000de20783b */ /* 0x000fee0000000200 */
[C---:B------:R-:W-:Y:S01]  /*34b0*/  HMMA.16816.F32 R96, R4.reuse, R50, R24 ;  /* 0x000000320460723c */ /* 0x040fe20000001818 */
[----:B------:R-:W3:Y:S04]  /*34c0*/  LDSM.16.M88.4 R24, [R226+0x8000] ;  /* 0x00800000e218783b */ /* 0x000ee80000000200 */
[----:B------:R-:W-:Y:S03]  /*34d0*/  LDSM.16.M88.4 R48, [R237] ;  /* 0x00000000ed30783b */ /* 0x000fe60000000200 */
[----:B------:R-:W-:Y:S01]  /*34e0*/  HMMA.16816.F32 R64, R4, R22, R84 ;  /* 0x000000160440723c */ /* 0x000fe20000001854 */
[----:B------:R-:W-:Y:S07]  /*34f0*/  LDSM.16.M88.4 R20, [R225+0x8000] ;  /* 0x00800000e114783b */ /* 0x000fee0000000200 */
[----:B-1----:R-:W-:Y:S08]  /*3500*/  HMMA.16816.F32 R8, R28, R88, R8 ;  /* 0x000000581c08723c */ /* 0x002ff00000001808 */
[C---:B------:R-:W-:Y:S01]  /*3510*/  HMMA.16816.F32 R112, R4.reuse, R52, R40 ;  /* 0x000000340470723c */ /* 0x040fe20000001828 */
[----:B------:R-:W-:Y:S07]  /*3520*/  LDSM.16.M88.4 R40, [R235] ;  /* 0x00000000eb28783b */ /* 0x000fee0000000200 */
[C---:B------:R-:W-:Y:S01]  /*3530*/  HMMA.16816.F32 R108, R4.reuse, R54, R36 ;  /* 0x00000036046c723c */ /* 0x040fe20000001824 */
[----:B------:R-:W1:Y:S07]  /*3540*/  LDSM.16.M88.4 R52, [R238] ;  /* 0x00000000ee34783b */ /* 0x000e6e0000000200 */
[C---:B------:R-:W-:Y:S08]  /*3550*/  HMMA.16816.F32 R76, R4.reuse, R56, R76 ;  /* 0x00000038044c723c */ /* 0x040ff0000000184c */
[C---:B------:R-:W-:Y:S01]  /*3560*/  HMMA.16816.F32 R100, R4.reuse, R58, R44 ;  /* 0x0000003a0464723c */ /* 0x040fe2000000182c */
[----:B------:R-:W4:Y:S04]  /*3570*/  LDSM.16.M88.4 R56, [R219+0x6000] ;  /* 0x00600000db38783b */ /* 0x000f280000000200 */
[----:B------:R-:W-:Y:S03]  /*3580*/  LDSM.16.M88.4 R44, [R236] ;  /* 0x00000000ec2c783b */ /* 0x000fe60000000200 */
[C---:B------:R-:W-:Y:S08]  /*3590*/  HMMA.16816.F32 R120, R4.reuse, R82, R12 ;  /* 0x000000520478723c */ /* 0x040ff0000000180c */
[C---:B--2---:R-:W-:Y:S08]  /*35a0*/  HMMA.16816.F32 R92, R4.reuse, R72, R60 ;  /* 0x00000048045c723c */ /* 0x044ff0000000183c */
[C---:B------:R-:W-:Y:S01]  /*35b0*/  HMMA.16816.F32 R84, R4.reuse, R74, R68 ;  /* 0x0000004a0454723c */ /* 0x040fe20000001844 */
[----:B------:R-:W-:Y:S04]  /*35c0*/  LDSM.16.M88.4 R72, [R216+0x9000] ;  /* 0x00900000d848783b */ /* 0x000fe80000000200 */
[----:B------:R-:W-:Y:S03]  /*35d0*/  LDSM.16.M88.4 R68, [R234] ;  /* 0x00000000ea44783b */ /* 0x000fe60000000200 */
        /* <DEDUP_REMOVED lines=10> */
[----:B------:R-:W-:Y:S08]  /*3680*/  HMMA.16816.F32 R52, R28, R54, R100 ;  /* 0x000000361c34723c */ /* 0x000ff00000001864 */
[----:B--2---:R-:W-:Y:S08]  /*3690*/  HMMA.16816.F32 R36, R24, R64, R36 ;  /* 0x000000401824723c */ /* 0x004ff00000001824 */
[----:B------:R-:W-:Y:S08]  /*36a0*/  HMMA.16816.F32 R80, R28, R50, R108 ;  /* 0x000000321c50723c */ /* 0x000ff0000000186c */
[----:B------:R-:W-:Y:S01]  /*36b0*/  HMMA.16816.F32 R32, R20, R58, R8 ;  /* 0x0000003a1420723c */ /* 0x000fe20000001808 */
[----:B------:R-:W-:Y:S07]  /*36c0*/  LDSM.16.M88.4 R8, [R226+0xc000] ;  /* 0x00c00000e208783b */ /* 0x000fee0000000200 */
[C---:B------:R-:W-:Y:S08]  /*36d0*/  HMMA.16816.F32 R116, R28.reuse, R44, R104 ;  /* 0x0000002c1c74723c */ /* 0x040ff00000001868 */
[----:B------:R-:W-:Y:S01]  /*36e0*/  HMMA.16816.F32 R108, R28, R46, R96 ;  /* 0x0000002e1c6c723c */ /* 0x000fe20000001860 */
[----:B------:R-:W2:Y:S04]  /*36f0*/  LDSM.16.M88.4 R44, [R222+0x8000] ;  /* 0x00800000de2c783b */ /* 0x000ea80000000200 */
[----:B------:R-:W-:Y:S03]  /*3700*/  LDSM.16.M88.4 R96, [R222+0x8800] ;  /* 0x00880000de60783b */ /* 0x000fe60000000200 */
[----:B------:R-:W-:Y:S08]  /*3710*/  HMMA.16816.F32 R4, R16, R72, R4 ;  /* 0x000000481004723c */ /* 0x000ff00000001804 */
[C---:B------:R-:W-:Y:S01]  /*3720*/  HMMA.16816.F32 R60, R28.reuse, R48, R112 ;  /* 0x000000301c3c723c */ /* 0x040fe20000001870 */
[----:B------:R-:W3:Y:S07]  /*3730*/  LDSM.16.M88.4 R48, [R222+0x7800] ;  /* 0x00780000de30783b */ /* 0x000eee0000000200 */
[C---:B------:R-:W-:Y:S01]  /*3740*/  HMMA.16816.F32 R56, R28.reuse, R68, R124 ;  /* 0x000000441c38723c */ /* 0x040fe2000000187c */
[----:B------:R-:W4:Y:S07]  /*3750*/  LDSM.16.M88.4 R124, [R216+0x9800] ;  /* 0x00980000d87c783b */ /* 0x000f2e0000000200 */
[C---:B------:R-:W-:Y:S01]  /*3760*/  HMMA.16816.F32 R104, R28.reuse, R40, R92 ;  /* 0x000000281c68723c */ /* 0x040fe2000000185c */
[----:B------:R-:W-:Y:S07]  /*3770*/  LDSM.16.M88.4 R92, [R219+0x8000] ;  /* 0x00800000db5c783b */ /* 0x000fee0000000200 */
[----:B------:R-:W-:Y:S01]  /*3780*/  HMMA.16816.F32 R100, R28, R42, R84 ;  /* 0x0000002a1c64723c */ /* 0x000fe20000001854 */
[----:B------:R-:W-:Y:S07]  /*3790*/  LDSM.16.M88.4 R84, [R219+0x7800] ;  /* 0x00780000db54783b */ /* 0x000fee0000000200 */
[----:B------:R-:W-:Y:S08]  /*37a0*/  HMMA.16816.F32 R36, R20, R132, R36 ;  /* 0x000000841424723c */ /* 0x000ff00000001824 */
[----:B------:R-:W-:Y:S01]  /*37b0*/  HMMA.16816.F32 R40, R24, R66, R52 ;  /* 0x000000421828723c */ /* 0x000fe20000001834 */
[----:B------:R-:W5:Y:S07]  /*37c0*/  LDSM.16.M88.4 R52, [R219+0x7000] ;  /* 0x00700000db34783b */ /* 0x000f6e0000000200 */
[----:B------:R-:W-:Y:S01]  /*37d0*/  HMMA.16816.F32 R112, R28, R70, R120 ;  /* 0x000000461c70723c */ /* 0x000fe20000001878 */
[----:B------:R-:W3:Y:S07]  /*37e0*/  LDSM.16.M88.4 R120, [R219+0x8800] ;  /* 0x00880000db78783b */ /* 0x000eee0000000200 */
[----:B------:R-:W-:Y:S08]  /*37f0*/  HMMA.16816.F32 R32, R16, R74, R32 ;  /* 0x0000004a1020723c */ /* 0x000ff00000001820 */
[----:B-1----:R-:W-:Y:S01]  /*3800*/  HMMA.16816.F32 R28, R12, R140, R4 ;  /* 0x0000008c0c1c723c */ /* 0x002fe20000001804 */
[----:B------:R-:W1:Y:S07]  /*3810*/  LDSM.16.M88.4 R4, [R225+0xc000] ;  /* 0x00c00000e104783b */ /* 0x000e6e0000000200 */
[C---:B------:R-:W-:Y:S08]  /*3820*/  HMMA.16816.F32 R88, R24.reuse, R76, R60 ;  /* 0x0000004c1858723c */ /* 0x040ff0000000183c */
[C---:B------:R-:W-:Y:S01]  /*3830*/  HMMA.16816.F32 R64, R24.reuse, R78, R80 ;  /* 0x0000004e1840723c */ /* 0x040fe20000001850 */
[----:B------:R-:W1:Y:S07]  /*3840*/  LDSM.16.M88.4 R80, [R216+0xa000] ;  /* 0x00a00000d850783b */ /* 0x000e6e0000000200 */
[C---:B--2---:R-:W-:Y:S08]  /*3850*/  HMMA.16816.F32 R68, R24.reuse, R44, R104 ;  /* 0x0000002c1844723c */ /* 0x044ff00000001868 */
[C---:B------:R-:W-:Y:S01]  /*3860*/  HMMA.16816.F32 R60, R24.reuse, R46, R100 ;  /* 0x0000002e183c723c */ /* 0x040fe20000001864 */
[----:B------:R-:W-:Y:S07]  /*3870*/  LDSM.16.M88.4 R100, [R216+0xa800] ;  /* 0x00a80000d864783b */ /* 0x000fee0000000200 */
[C---:B---3--:R-:W-:Y:S08]  /*3880*/  HMMA.16816.F32 R72, R24.reuse, R48, R116 ;  /* 0x000000301848723c */ /* 0x048ff00000001874 */
[----:B------:R-:W-:Y:S08]  /*3890*/  HMMA.16816.F32 R76, R24, R50, R108 ;  /* 0x00000032184c723c */ /* 0x000ff0000000186c */
[----:B----4-:R-:W-:Y:S08]  /*38a0*/  HMMA.16816.F32 R44, R16, R124, R36 ;  /* 0x0000007c102c723c */ /* 0x010ff00000001824 */
[----:B------:R-:W-:Y:S08]  /*38b0*/  HMMA.16816.F32 R48, R20, R134, R40 ;  /* 0x000000861430723c */ /* 0x000ff00000001828 */
[----:B------:R-:W-:Y:S08]  /*38c0*/  HMMA.16816.F32 R56, R24, R96, R56 ;  /* 0x000000601838723c */ /* 0x000ff00000001838 */
[----:B------:R-:W-:Y:S08]  /*38d0*/  HMMA.16816.F32 R40, R12, R142, R32 ;  /* 0x0000008e0c28723c */ /* 0x000ff00000001820 */
[----:B------:R-:W-:Y:S08]  /*38e0*/  HMMA.16816.F32 R32, R8, R144, R28 ;  /* 0x000000900820723c */ /* 0x000ff0000000181c */
[----:B------:R-:W-:Y:S01]  /*38f0*/  HMMA.16816.F32 R28, R24, R98, R112 ;  /* 0x00000062181c723c */ /* 0x000fe20000001870 */
[----:B------:R-:W2:Y:S07]  /*3900*/  LDSM.16.M88.4 R96, [R222+0x9800] ;  /* 0x00980000de60783b */ /* 0x000eae0000000200 */
[----:B-----5:R-:W-:Y:S08]  /*3910*/  HMMA.16816.F32 R24, R20, R52, R88 ;  /* 0x000000341418723c */ /* 0x020ff00000001858 */
[----:B------:R-:W-:Y:S08]  /*3920*/  HMMA.16816.F32 R44, R12, R128, R44 ;  /* 0x000000800c2c723c */ /* 0x000ff0000000182c */
[----:B------:R-:W-:Y:S08]  /*3930*/  HMMA.16816.F32 R48, R16, R126, R48 ;  /* 0x0000007e1030723c */ /* 0x000ff00000001830 */
[C---:B------:R-:W-:Y:S01]  /*3940*/  HMMA.16816.F32 R36, R20.reuse, R54, R64 ;  /* 0x000000361424723c */ /* 0x040fe20000001840 */
[----:B------:R-:W-:Y:S07]  /*3950*/  LDSM.16.M88.4 R64, [R219+0x9800] ;  /* 0x00980000db40783b */ /* 0x000fee0000000200 */
[C---:B------:R-:W-:Y:S08]  /*3960*/  HMMA.16816.F32 R52, R20.reuse, R84, R72 ;  /* 0x000000541434723c */ /* 0x040ff00000001848 */
[C---:B------:R-:W-:Y:S08]  /*3970*/  HMMA.16816.F32 R76, R20.reuse, R86, R76 ;  /* 0x00000056144c723c */ /* 0x040ff0000000184c */
[C---:B------:R-:W-:Y:S08]  /*3980*/  HMMA.16816.F32 R88, R20.reuse, R120, R56 ;  /* 0x000000781458723c */ /* 0x040ff00000001838 */
[----:B------:R-:W-:Y:S01]  /*3990*/  HMMA.16816.F32 R84, R20, R92, R68 ;  /* 0x0000005c1454723c */ /* 0x000fe20000001844 */
[----:B------:R-:W3:Y:S07]  /*39a0*/  LDSM.16.M88.4 R68, [R231] ;  /* 0x00000000e744783b */ /* 0x000eee0000000200 */
[----:B-1----:R-:W-:Y:S08]  /*39b0*/  HMMA.16816.F32 R56, R4, R136, R32 ;  /* 0x000000880438723c */ /* 0x002ff00000001820 */
[----:B------:R-:W-:Y:S08]  /*39c0*/  HMMA.16816.F32 R32, R8, R146, R40 ;  /* 0x000000920820723c */ /* 0x000ff00000001828 */
[C---:B------:R-:W-:Y:S01]  /*39d0*/  HMMA.16816.F32 R92, R20.reuse, R94, R60 ;  /* 0x0000005e145c723c */ /* 0x040fe2000000183c */
[----:B------:R-:W-:Y:S07]  /*39e0*/  LDSM.16.M88.4 R60, [R219+0xa000] ;  /* 0x00a00000db3c783b */ /* 0x000fee0000000200 */
[----:B------:R-:W-:Y:S08]  /*39f0*/  HMMA.16816.F32 R120, R20, R122, R28 ;  /* 0x0000007a1478723c */ /* 0x000ff0000000181c */
[----:B------:R-:W-:Y:S08]  /*3a00*/  HMMA.16816.F32 R24, R16, R80, R24 ;  /* 0x000000501018723c */ /* 0x000ff00000001818 */
[----:B--2---:R-:W-:Y:S01]  /*3a10*/  HMMA.16816.F32 R20, R8, R96, R44 ;  /* 0x000000600814723c */ /* 0x004fe2000000182c */
[----:B------:R-:W-:Y:S07]  /*3a20*/  LDSM.16.M88.4 R44, [R222+0xa000] ;  /* 0x00a00000de2c783b */ /* 0x000fee0000000200 */
[----:B------:R-:W-:Y:S01]  /*3a30*/  HMMA.16816.F32 R28, R12, R130, R48 ;  /* 0x000000820c1c723c */ /* 0x000fe20000001830 */
[----:B------:R-:W-:Y:S01]  /*3a40*/  FMUL.FTZ R0, R56, c[0x0][0x320] ;  /* 0x0000c80038007a20 */ /* 0x000fe20000410000 */
[----:B------:R-:W1:Y:S06]  /*3a50*/  LDSM.16.M88.4 R48, [R216+0xb000] ;  /* 0x00b00000d830783b */ /* 0x000e6c0000000200 */
[----:B------:R-:W-:Y:S01]  /*3a60*/  HMMA.16816.F32 R32, R4, R138, R32 ;  /* 0x0000008a0420723c */ /* 0x000fe20000001820 */
[----:B------:R2:W4:Y:S07]  /*3a70*/  MUFU.TANH R105, R0 ;  /* 0x0000000000697308 */ /* 0x00052e0000002400 */
[----:B------:R-:W-:Y:S01]  /*3a80*/  HMMA.16816.F32 R36, R16, R82, R36 ;  /* 0x000000521024723c */ /* 0x000fe20000001824 */
[----:B--2---:R-:W-:-:S07]  /*3a90*/  FMUL.FTZ R0, R57, c[0x0][0x320] ;  /* 0x0000c80039007a20 */ /* 0x004fce0000410000 */
[----:B------:R-:W-:Y:S01]  /*3aa0*/  HMMA.16816.F32 R72, R16, R100, R52 ;  /* 0x000000641048723c */ /* 0x000fe20000001834 */
[----:B------:R-:W2:Y:S01]  /*3ab0*/  LDSM.16.M88.4 R52, [R230] ;  /* 0x00000000e634783b */ /* 0x000ea20000000200 */
[----:B------:R5:W1:Y:S06]  /*3ac0*/  MUFU.TANH R104, R0 ;  /* 0x0000000000687308 */ /* 0x000a6c0000002400 */
[----:B---3--:R-:W-:Y:S08]  /*3ad0*/  HMMA.16816.F32 R24, R12, R68, R24 ;  /* 0x000000440c18723c */ /* 0x008ff00000001818 */
[----:B------:R-:W-:Y:S01]  /*3ae0*/  HMMA.16816.F32 R40, R4, R64, R20 ;  /* 0x000000400428723c */ /* 0x000fe20000001814 */
[----:B-----5:R-:W-:-:S04]  /*3af0*/  FMUL.FTZ R0, R58, c[0x0][0x320] ;  /* 0x0000c8003a007a20 */ /* 0x020fc80000410000 */
[----:B------:R3:W1:Y:S03]  /*3b00*/  MUFU.TANH R106, R0 ;  /* 0x00000000006a7308 */ /* 0x0006660000002400 */
[----:B------:R-:W-:Y:S08]  /*3b10*/  HMMA.16816.F32 R20, R8, R98, R28 ;  /* 0x000000620814723c */ /* 0x000ff0000000181c */
[----:B------:R-:W-:Y:S01]  /*3b20*/  HMMA.16816.F32 R76, R16, R102, R76 ;  /* 0x00000066104c723c */ /* 0x000fe2000000184c */
[----:B---3--:R-:W-:-:S07]  /*3b30*/  FMUL.FTZ R0, R59, c[0x0][0x320] ;  /* 0x0000c8003b007a20 */ /* 0x008fce0000410000 */
[----:B------:R-:W-:Y:S01]  /*3b40*/  HMMA.16816.F32 R36, R12, R70, R36 ;  /* 0x000000460c24723c */ /* 0x000fe20000001824 */
[----:B------:R-:W3:Y:S01]  /*3b50*/  LDSM.16.M88.4 R56, [R222+0xa800] ;  /* 0x00a80000de38783b */ /* 0x000ee20000000200 */
[----:B------:R5:W1:Y:S03]  /*3b60*/  MUFU.TANH R103, R0 ;  /* 0x0000000000677308 */ /* 0x000a660000002400 */
[----:B------:R-:W1:Y:S01]  /*3b70*/  LDSM.16.M88.4 R68, [R216+0xb800] ;  /* 0x00b80000d844783b */ /* 0x000e620000000200 */
[----:B-----5:R-:W-:-:S04]  /*3b80*/  FMUL.FTZ R0, R32, c[0x0][0x320] ;  /* 0x0000c80020007a20 */ /* 0x020fc80000410000 */
[----:B------:R5:W1:Y:S01]  /*3b90*/  MUFU.TANH R100, R0 ;  /* 0x0000000000647308 */ /* 0x000a620000002400 */
[----:B------:R-:W-:Y:S01]  /*3ba0*/  HMMA.16816.F32 R20, R4, R66, R20 ;  /* 0x000000420414723c */ /* 0x000fe20000001814 */
[----:B-----5:R-:W-:-:S06]  /*3bb0*/  FMUL.FTZ R0, R33, c[0x0][0x320] ;  /* 0x0000c80021007a20 */ /* 0x020fcc0000410000 */
[----:B------:R5:W1:Y:S02]  /*3bc0*/  MUFU.TANH R99, R0 ;  /* 0x0000000000637308 */ /* 0x000a640000002400 */
[----:B-----5:R-:W-:-:S06]  /*3bd0*/  FMUL.FTZ R0, R34, c[0x0][0x320] ;  /* 0x0000c80022007a20 */ /* 0x020fcc0000410000 */
[----:B------:R5:W2:Y:S01]  /*3be0*/  MUFU.TANH R102, R0 ;  /* 0x0000000000667308 */ /* 0x000aa20000002400 */
[----:B-1----:R-:W-:Y:S01]  /*3bf0*/  HMMA.16816.F32 R80, R16, R48, R84 ;  /* 0x000000301050723c */ /* 0x002fe20000001854 */
[----:B-----5:R-:W-:-:S07]  /*3c00*/  FMUL.FTZ R0, R35, c[0x0][0x320] ;  /* 0x0000c80023007a20 */ /* 0x020fce0000410000 */
[----:B------:R-:W-:Y:S01]  /*3c10*/  HMMA.16816.F32 R32, R8, R44, R24 ;  /* 0x0000002c0820723c */ /* 0x000fe20000001818 */
[----:B------:R1:W1:Y:S07]  /*3c20*/  MUFU.TANH R101, R0 ;  /* 0x0000000000657308 */ /* 0x00026e0000002400 */
[----:B--2---:R-:W-:Y:S01]  /*3c30*/  HMMA.16816.F32 R28, R12, R52, R72 ;  /* 0x000000340c1c723c */ /* 0x004fe20000001848 */
[----:B-1----:R-:W-:-:S04]  /*3c40*/  FMUL.FTZ R0, R40, c[0x0][0x320] ;  /* 0x0000c80028007a20 */ /* 0x002fc80000410000 */
[----:B------:R1:W2:Y:S03]  /*3c50*/  MUFU.TANH R96, R0 ;  /* 0x0000000000607308 */ /* 0x0002a60000002400 */
[----:B------:R-:W-:Y:S01]  /*3c60*/  HMMA.16816.F32 R24, R8, R46, R36 ;  /* 0x0000002e0818723c */ /* 0x000fe20000001824 */
[----:B------:R-:W-:Y:S01]  /*3c70*/  LDSM.16.M88.4 R44, [R229] ;  /* 0x00000000e52c783b */ /* 0x000fe20000000200 */
[----:B-1----:R-:W-:-:S04]  /*3c80*/  FMUL.FTZ R0, R41, c[0x0][0x320] ;  /* 0x0000c80029007a20 */ /* 0x002fc80000410000 */
[----:B------:R1:W1:Y:S02]  /*3c90*/  MUFU.TANH R87, R0 ;  /* 0x0000000000577308 */ /* 0x0002640000002400 */
[----:B------:R-:W-:Y:S01]  /*3ca0*/  HMMA.16816.F32 R36, R12, R54, R76 ;  /* 0x000000360c24723c */ /* 0x000fe2000000184c */
[----:B------:R-:W5:Y:S01]  /*3cb0*/  LDSM.16.M88.4 R52, [R219+0xa800] ;  /* 0x00a80000db34783b */ /* 0x000f620000000200 */
[----:B-1----:R-:W-:-:S04]  /*3cc0*/  FMUL.FTZ R0, R42, c[0x0][0x320] ;  /* 0x0000c8002a007a20 */ /* 0x002fc80000410000 */
[----:B------:R1:W1:Y:S02]  /*3cd0*/  MUFU.TANH R98, R0 ;  /* 0x0000000000627308 */ /* 0x0002640000002400 */
[----:B-1----:R-:W-:Y:S02]  /*3ce0*/  FMUL.FTZ R0, R43, c[0x0][0x320] ;  /* 0x0000c8002b007a20 */ /* 0x002fe40000410000 */
[----:B------:R-:W-:Y:S04]  /*3cf0*/  HMMA.16816.F32 R40, R4, R60, R32 ;  /* 0x0000003c0428723c */ /* 0x000fe80000001820 */
[----:B------:R1:W1:Y:S02]  /*3d00*/  MUFU.TANH R97, R0 ;  /* 0x0000000000617308 */ /* 0x0002640000002400 */
[----:B-1----:R-:W-:-:S06]  /*3d10*/  FMUL.FTZ R0, R20, c[0x0][0x320] ;  /* 0x0000c80014007a20 */ /* 0x002fcc0000410000 */
[----:B------:R1:W1:Y:S01]  /*3d20*/  MUFU.TANH R84, R0 ;  /* 0x0000000000547308 */ /* 0x0002620000002400 */
[----:B---3--:R-:W-:Y:S01]  /*3d30*/  HMMA.16816.F32 R32, R8, R56, R28 ;  /* 0x000000380820723c */ /* 0x008fe2000000181c */
[----:B-1----:R-:W-:-:S06]  /*3d40*/  FMUL.FTZ R0, R21, c[0x0][0x320] ;  /* 0x0000c80015007a20 */ /* 0x002fcc0000410000 */
[----:B------:R1:W3:Y:S02]  /*3d50*/  MUFU.TANH R73, R0 ;  /* 0x0000000000497308 */ /* 0x0002e40000002400 */
[----:B-1----:R-:W-:-:S06]  /*3d60*/  FMUL.FTZ R0, R22, c[0x0][0x320] ;  /* 0x0000c80016007a20 */ /* 0x002fcc0000410000 */
[----:B------:R1:W1:Y:S01]  /*3d70*/  MUFU.TANH R86, R0 ;  /* 0x0000000000567308 */ /* 0x0002620000002400 */
[----:B------:R-:W-:Y:S01]  /*3d80*/  HMMA.16816.F32 R48, R16, R50, R92 ;  /* 0x000000321030723c */ /* 0x000fe2000000185c */
[----:B-1----:R-:W-:-:S07]  /*3d90*/  FMUL.FTZ R0, R23, c[0x0][0x320] ;  /* 0x0000c80017007a20 */ /* 0x002fce0000410000 */
[----:B------:R-:W-:Y:S01]  /*3da0*/  HMMA.16816.F32 R20, R4, R62, R24 ;  /* 0x0000003e0414723c */ /* 0x000fe20000001818 */
[----:B------:R-:W1:Y:S01]  /*3db0*/  LDSM.16.M88.4 R60, [R222+0xb000] ;  /* 0x00b00000de3c783b */ /* 0x000e620000000200 */
[----:B------:R2:W1:Y:S06]  /*3dc0*/  MUFU.TANH R85, R0 ;  /* 0x0000000000557308 */ /* 0x00046c0000002400 */
[----:B------:R-:W-:Y:S01]  /*3dd0*/  HMMA.16816.F32 R24, R8, R58, R36 ;  /* 0x0000003a0818723c */ /* 0x000fe20000001824 */
[----:B------:R-:W1:Y:S01]  /*3de0*/  LDSM.16.M88.4 R56, [R228] ;  /* 0x00000000e438783b */ /* 0x000e620000000200 */
[----:B--2---:R-:W-:-:S04]  /*3df0*/  FMUL.FTZ R0, R40, c[0x0][0x320] ;  /* 0x0000c80028007a20 */ /* 0x004fc80000410000 */
[----:B------:R2:W1:Y:S02]  /*3e00*/  MUFU.TANH R72, R0 ;  /* 0x0000000000487308 */ /* 0x0004640000002400 */
[----:B------:R-:W-:Y:S01]  /*3e10*/  HMMA.16816.F32 R64, R16, R68, R88 ;  /* 0x000000441040723c */ /* 0x000fe20000001858 */
[----:B--2---:R-:W-:-:S05]  /*3e20*/  FMUL.FTZ R0, R41, c[0x0][0x320] ;  /* 0x0000c80029007a20 */ /* 0x004fca0000410000 */
[----:B------:R2:W1:Y:S02]  /*3e30*/  MUFU.TANH R69, R0 ;  /* 0x0000000000457308 */ /* 0x0004640000002400 */
[----:B-----5:R-:W-:Y:S08]  /*3e40*/  HMMA.16816.F32 R36, R4, R52, R32 ;  /* 0x000000340424723c */ /* 0x020ff00000001820 */
[----:B------:R-:W-:Y:S01]  /*3e50*/  HMMA.16816.F32 R16, R16, R70, R120 ;  /* 0x000000461010723c */ /* 0x000fe20000001878 */
[----:B--2---:R-:W-:-:S07]  /*3e60*/  FMUL.FTZ R0, R42, c[0x0][0x320] ;  /* 0x0000c8002a007a20 */ /* 0x004fce0000410000 */
[C---:B------:R-:W-:Y:S01]  /*3e70*/  HMMA.16816.F32 R28, R12.reuse, R44, R80 ;  /* 0x0000002c0c1c723c */ /* 0x040fe20000001850 */
[----:B------:R2:W1:Y:S02]  /*3e80*/  MUFU.TANH R75, R0 ;  /* 0x00000000004b7308 */ /* 0x0004640000002400 */
[----:B--2---:R-:W-:Y:S02]  /*3e90*/  FMUL.FTZ R0, R43, c[0x0][0x320] ;  /* 0x0000c8002b007a20 */ /* 0x004fe40000410000 */
[----:B------:R-:W2:Y:S04]  /*3ea0*/  LDSM.16.M88.4 R40, [R222+0xb800] ;  /* 0x00b80000de28783b */ /* 0x000ea80000000200 */
[----:B------:R5:W1:Y:S01]  /*3eb0*/  MUFU.TANH R74, R0 ;  /* 0x00000000004a7308 */ /* 0x000a620000002400 */
[----:B------:R-:W-:Y:S01]  /*3ec0*/  HMMA.16816.F32 R32, R12, R46, R48 ;  /* 0x0000002e0c20723c */ /* 0x000fe20000001830 */
[----:B------:R-:W-:Y:S01]  /*3ed0*/  FMUL.FTZ R37, R37, c[0x0][0x320] ;  /* 0x0000c80025257a20 */ /* 0x000fe20000410000 */
[----:B------:R-:W2:Y:S01]  /*3ee0*/  LDSM.16.M88.4 R44, [R219+0xb000] ;  /* 0x00b00000db2c783b */ /* 0x000ea20000000200 */
[----:B-----5:R-:W-:-:S04]  /*3ef0*/  FMUL.FTZ R0, R20, c[0x0][0x320] ;  /* 0x0000c80014007a20 */ /* 0x020fc80000410000 */
[----:B------:R5:W1:Y:S01]  /*3f00*/  MUFU.TANH R53, R0 ;  /* 0x0000000000357308 */ /* 0x000a620000002400 */
[----:B------:R-:W-:Y:S02]  /*3f10*/  FMUL.FTZ R38, R38, c[0x0][0x320] ;  /* 0x0000c80026267a20 */ /* 0x000fe40000410000 */
[----:B------:R-:W-:Y:S02]  /*3f20*/  FMUL.FTZ R39, R39, c[0x0][0x320] ;  /* 0x0000c80027277a20 */ /* 0x000fe40000410000 */
[----:B-----5:R-:W-:-:S04]  /*3f30*/  FMUL.FTZ R0, R21, c[0x0][0x320] ;  /* 0x0000c80015007a20 */ /* 0x020fc80000410000 */
[----:B------:R5:W2:Y:S01]  /*3f40*/  MUFU.TANH R51, R0 ;  /* 0x0000000000337308 */ /* 0x000aa20000002400 */
[----:B-1----:R-:W-:Y:S01]  /*3f50*/  HMMA.16816.F32 R28, R8, R60, R28 ;  /* 0x0000003c081c723c */ /* 0x002fe2000000181c */
[----:B-----5:R-:W-:-:S06]  /*3f60*/  FMUL.FTZ R0, R22, c[0x0][0x320] ;  /* 0x0000c80016007a20 */ /* 0x020fcc0000410000 */
[----:B------:R1:W1:Y:S08]  /*3f70*/  MUFU.TANH R68, R0 ;  /* 0x0000000000447308 */ /* 0x0002700000002400 */
[----:B------:R-:W2:Y:S01]  /*3f80*/  MUFU.TANH R48, R37 ;  /* 0x0000002500307308 */ /* 0x000ea20000002400 */
[----:B-1----:R-:W-:Y:S02]  /*3f90*/  FMUL.FTZ R0, R23, c[0x0][0x320] ;  /* 0x0000c80017007a20 */ /* 0x002fe40000410000 */
[C---:B------:R-:W-:Y:S05]  /*3fa0*/  HMMA.16816.F32 R20, R12.reuse, R56, R64 ;  /* 0x000000380c14723c */ /* 0x040fea0000001840 */
[----:B------:R-:W1:Y:S03]  /*3fb0*/  MUFU.TANH R52, R38 ;  /* 0x0000002600347308 */ /* 0x000e660000002400 */
[----:B------:R-:W-:Y:S05]  /*3fc0*/  HMMA.16816.F32 R12, R12, R58, R16 ;  /* 0x0000003a0c0c723c */ /* 0x000fea0000001810 */
[----:B------:R5:W1:Y:S08]  /*3fd0*/  MUFU.TANH R60, R0 ;  /* 0x00000000003c7308 */ /* 0x000a700000002400 */
[----:B------:R1:W1:Y:S01]  /*3fe0*/  MUFU.TANH R50, R39 ;  /* 0x0000002700327308 */ /* 0x0002620000002400 */
[----:B-----5:R-:W-:-:S02]  /*3ff0*/  FMUL.FTZ R0, R36, c[0x0][0x320] ;  /* 0x0000c80024007a20 */ /* 0x020fc40000410000 */
[----:B-1----:R-:W1:Y:S01]  /*4000*/  LDSM.16.M88.4 R36, [R219+0xb800] ;  /* 0x00b80000db24783b */ /* 0x002e620000000200 */
[C---:B------:R-:W-:Y:S08]  /*4010*/  HMMA.16816.F32 R32, R8.reuse, R62, R32 ;  /* 0x0000003e0820723c */ /* 0x040ff00000001820 */
[----:B--2---:R-:W-:Y:S08]  /*4020*/  HMMA.16816.F32 R16, R8, R40, R20 ;  /* 0x000000280810723c */ /* 0x004ff00000001814 */
[C---:B------:R-:W-:Y:S08]  /*4030*/  HMMA.16816.F32 R24, R4.reuse, R54, R24 ;  /* 0x000000360418723c */ /* 0x040ff00000001818 */
[----:B------:R-:W-:Y:S01]  /*4040*/  HMMA.16816.F32 R28, R4, R44, R28 ;  /* 0x0000002c041c723c */ /* 0x000fe2000000181c */
[----:B------:R-:W-:Y:S01]  /*4050*/  MOV R111, R154 ;  /* 0x0000009a006f7202 */ /* 0x000fe20000000f00 */
[----:B------:R2:W1:Y:S01]  /*4060*/  MUFU.TANH R49, R0 ;  /* 0x0000000000317308 */ /* 0x0004620000002400 */
[----:B------:R-:W-:-:S05]  /*4070*/  DEPBAR.LE SB0, 0x0 ;  /* 0x000080000000791a */ /* 0x000fca0000000000 */
[----:B------:R-:W-:Y:S08]  /*4080*/  HMMA.16816.F32 R8, R8, R42, R12 ;  /* 0x0000002a0808723c */ /* 0x000ff0000000180c */
[C---:B------:R-:W-:Y:S08]  /*4090*/  HMMA.16816.F32 R20, R4.reuse, R46, R32 ;  /* 0x0000002e0414723c */ /* 0x040ff00000001820 */
[C---:B-1----:R-:W-:Y:S08]  /*40a0*/  HMMA.16816.F32 R12, R4.reuse, R36, R16 ;  /* 0x00000024040c723c */ /* 0x042ff00000001810 */
[----:B------:R-:W-:Y:S01]  /*40b0*/  HMMA.16816.F32 R4, R4, R38, R8 ;  /* 0x000000260404723c */ /* 0x000fe20000001808 */
[----:B------:R-:W-:-:S02]  /*40c0*/  FMUL.FTZ R26, R26, c[0x0][0x320] ;  /* 0x0000c8001a1a7a20 */ /* 0x000fc40000410000 */
[----:B------:R-:W-:Y:S02]  /*40d0*/  FMUL.FTZ R27, R27, c[0x0][0x320] ;  /* 0x0000c8001b1b7a20 */ /* 0x000fe40000410000 */
[----:B------:R-:W-:Y:S02]  /*40e0*/  FMUL.FTZ R30, R30, c[0x0][0x320] ;  /* 0x0000c8001e1e7a20 */ /* 0x000fe40000410000 */
[----:B------:R-:W-:Y:S02]  /*40f0*/  FMUL.FTZ R31, R31, c[0x0][0x320] ;  /* 0x0000c8001f1f7a20 */ /* 0x000fe40000410000 */
[----:B------:R-:W-:Y:S02]  /*4100*/  FMUL.FTZ R24, R24, c[0x0][0x320] ;  /* 0x0000c80018187a20 */ /* 0x000fe40000410000 */
[----:B------:R-:W-:Y:S02]  /*4110*/  FMUL.FTZ R25, R25, c[0x0][0x320] ;  /* 0x0000c80019197a20 */ /* 0x000fe40000410000 */
[----:B------:R-:W-:-:S02]  /*4120*/  FMUL.FTZ R28, R28, c[0x0][0x320] ;  /* 0x0000c8001c1c7a20 */ /* 0x000fc40000410000 */
[----:B------:R-:W-:Y:S02]  /*4130*/  FMUL.FTZ R29, R29, c[0x0][0x320] ;  /* 0x0000c8001d1d7a20 */ /* 0x000fe40000410000 */
[----:B------:R-:W-:Y:S02]  /*4140*/  FMUL.FTZ R20, R20, c[0x0][0x320] ;  /* 0x0000c80014147a20 */ /* 0x000fe40000410000 */
[----:B------:R-:W-:Y:S02]  /*4150*/  FMUL.FTZ R21, R21, c[0x0][0x320] ;  /* 0x0000c80015157a20 */ /* 0x000fe40000410000 */
[----:B------:R-:W-:Y:S02]  /*4160*/  FMUL.FTZ R22, R22, c[0x0][0x320] ;  /* 0x0000c80016167a20 */ /* 0x000fe40000410000 */
[----:B------:R-:W-:Y:S02]  /*4170*/  FMUL.FTZ R23, R23, c[0x0][0x320] ;  /* 0x0000c80017177a20 */ /* 0x000fe40000410000 */
[----:B------:R-:W-:-:S02]  /*4180*/  FMUL.FTZ R14, R14, c[0x0][0x320] ;  /* 0x0000c8000e0e7a20 */ /* 0x000fc40000410000 */
[----:B------:R-:W-:Y:S01]  /*4190*/  FMUL.FTZ R15, R15, c[0x0][0x320] ;  /* 0x0000c8000f0f7a20 */ /* 0x000fe20000410000 */
[----:B------:R-:W-:Y:S01]  /*41a0*/  ISETP.GE.AND P0, PT, R111, 0x2, PT ;  /* 0x000000026f00780c */ /* 0x000fe20003f06270 */
[----:B------:R-:W-:Y:S02]  /*41b0*/  FMUL.FTZ R12, R12, c[0x0][0x320] ;  /* 0x0000c8000c0c7a20 */ /* 0x000fe40000410000 */
[----:B------:R-:W-:Y:S02]  /*41c0*/  FMUL.FTZ R13, R13, c[0x0][0x320] ;  /* 0x0000c8000d0d7a20 */ /* 0x000fe40000410000 */
        /* <DEDUP_REMOVED lines=12> */
[----:B------:R-:W1:Y:S08]  /*4290*/  MUFU.TANH R24, R24 ;  /* 0x0000001800187308 */ /* 0x000e700000002400 */
        /* <DEDUP_REMOVED lines=10> */
[----:B------:R2:W1:Y:S01]  /*4340*/  MUFU.TANH R22, R7 ;  /* 0x0000000700167308 */ /* 0x0004620000002400 */
[----:B------:R-:W-:Y:S01]  /*4350*/  BSSY B0, `(.L_x_1283) ;  /* 0x000002b000007945 */ /* 0x000fe20003800000 */
[----:B------:R-:W-:Y:S06]  /*4360*/  BAR.SYNC.DEFER_BLOCKING 0x0 ;  /* 0x0000000000007b1d */ /* 0x000fec0000010000 */
[----:B------:R-:W-:Y:S05]  /*4370*/  @!P0 BRA `(.L_x_1284) ;  /* 0x0000028000008947 */ /* 0x000fea0003800000 */
[----:B--234-:R-:W-:Y:S01]  /*4380*/  IADD3 R0, R111, -0x2, RZ ;  /* 0xfffffffe6f007810 */ /* 0x01cfe20007ffe0ff */
[----:B------:R-:W-:Y:S01]  /*4390*/  IMAD.SHL.U32 R7, R149, 0x40, RZ ;  /* 0x0000004095077824 */ /* 0x000fe200078e00ff */
[----:B------:R-:W-:-:S02]  /*43a0*/  LOP3.LUT P3, RZ, R153, 0x2, RZ, 0xc0, !PT ;  /* 0x0000000299ff7812 */ /* 0x000fc4000786c0ff */
[----:B------:R-:W-:Y:S01]  /*43b0*/  SHF.R.S32.HI R2, RZ, 0x1f, R0 ;  /* 0x0000001fff027819 */ /* 0x000fe20000011400 */
[----:B------:R-:W-:Y:S01]  /*43c0*/  IMAD.WIDE.U32 R4, R0, c[0x0][0x1e0], RZ ;  /* 0x0000780000047a25 */ /* 0x000fe200078e00ff */
[----:B------:R-:W-:-:S03]  /*43d0*/  LOP3.LUT P4, RZ, R153, 0x1, RZ, 0xc0, !PT ;  /* 0x0000000199ff7812 */ /* 0x000fc6000788c0ff */
[----:B------:R-:W-:-:S04]  /*43e0*/  IMAD R2, R2, c[0x0][0x1e0], RZ ;  /* 0x0000780002027a24 */ /* 0x000fc800078e02ff */
[----:B------:R-:W-:-:S04]  /*43f0*/  IMAD R0, R0, c[0x0][0x1e4], R2 ;  /* 0x0000790000007a24 */ /* 0x000fc800078e0202 */
[----:B------:R-:W-:Y:S02]  /*4400*/  IMAD.IADD R0, R5, 0x1, R0 ;  /* 0x0000000105007824 */ /* 0x000fe400078e0200 */
[----:B------:R-:W-:-:S04]  /*4410*/  IMAD.WIDE.U32 R4, R4, 0x60, R150 ;  /* 0x0000006004047825 */ /* 0x000fc800078e0096 */
[----:B------:R-:W-:Y:S01]  /*4420*/  IMAD R0, R0, 0x60, RZ ;  /* 0x0000006000007824 */ /* 0x000fe200078e02ff */
        /* <DEDUP_REMOVED lines=29> */
.L_x_1284:
[----:B---34-:R-:W-:Y:S05]  /*4600*/  BSYNC B0 ;  /* 0x0000000000007941 */ /* 0x018fea0003800000 */
.L_x_1283:
[----:B--2---:R-:W2:Y:S04]  /*4610*/  LDL R2, [R1+0x58] ;  /* 0x0000580001027983 */ /* 0x004ea80000100800 */
[----:B------:R-:W2:Y:S04]  /*4620*/  LDL R0, [R1+0x8c] ;  /* 0x00008c0001007983 */ /* 0x000ea80000100800 */
[----:B------:R-:W3:Y:S01]  /*4630*/  LDL R3, [R1+0x54] ;  /* 0x0000540001037983 */ /* 0x000ee20000100800 */
[----:B------:R-:W-:-:S03]  /*4640*/  IMAD.MOV.U32 R4, RZ, RZ, c[0x0][0x2c4] ;  /* 0x0000b100ff047624 */ /* 0x000fc600078e00ff */
[----:B------:R-:W-:Y:S02]  /*4650*/  STL [R1+0xa4], R223 ;  /* 0x0000a4df01007387 */ /* 0x000fe40000100800 */
[----:B------:R-:W-:Y:S02]  /*4660*/  ISETP.NE.AND P3, PT, R4, 0x1, PT ;  /* 0x000000010400780c */ /* 0x000fe40003f65270 */
[----:B------:R-:W-:Y:S04]  /*4670*/  STL [R1+0xa0], R222 ;  /* 0x0000a0de01007387 */ /* 0x000fe80000100800 */
[----:B------:R-:W-:Y:S04]  /*4680*/  STL [R1+0x9c], R219 ;  /* 0x00009cdb01007387 */ /* 0x000fe80000100800 */
[----:B------:R-:W-:Y:S04]  /*4690*/  STL [R1+0x98], R216 ;  /* 0x000098d801007387 */ /* 0x000fe80000100800 */
[----:B------:R-:W-:Y:S04]  /*46a0*/  LDSM.16.MT88.4 R56, [R217+0x3000] ;  /* 0x00300000d938783b */ /* 0x000fe80000004200 */
[----:B------:R-:W-:Y:S04]  /*46b0*/  LDSM.16.MT88.4 R64, [R221+0x6000] ;  /* 0x00600000dd40783b */ /* 0x000fe80000004200 */
[----:B------:R-:W0:Y:S01]  /*46c0*/  LDGDEPBAR ;  /* 0x00000000000079af */ /* 0x000e220000000000 */
[----:B--2---:R-:W-:-:S04]  /*46d0*/  IMAD.IADD R0, R0, 0x1, R2 ;  /* 0x0000000100007824 */ /* 0x004fc800078e0202 */
[----:B------:R-:W-:-:S05]  /*46e0*/  @P3 IMAD.HI.U32 R2, R0, c[0x0][0x2c8], RZ ;  /* 0x0000b20000023a27 */ /* 0x000fca00078e00ff */
[----:B------:R-:W-:Y:S02]  /*46f0*/  @P3 SHF.R.U32.HI R0, RZ, c[0x0][0x2cc], R2 ;  /* 0x0000b300ff003a19 */ /* 0x000fe40000011602 */
[----:B------:R-:W-:-:S03]  /*4700*/  IADD3 R2, R148, c[0x0][0x1d0], RZ ;  /* 0x0000740094027a10 */ /* 0x000fc60007ffe0ff */
[----:B------:R-:W2:Y:S01]  /*4710*/  SHFL.IDX PT, R5, R0, RZ, 0x1c1f ;  /* 0x001c1fff00057589 */ /* 0x000ea200000e0000 */
[C---:B---3--:R-:W-:Y:S02]  /*4720*/  IADD3 R4, -R3.reuse, 0x1, R2 ;  /* 0x0000000103047810 */ /* 0x048fe40007ffe102 */
[----:B------:R-:W-:Y:S01]  /*4730*/  IADD3 R3, -R3, R2, RZ ;  /* 0x0000000203037210 */ /* 0x000fe20007ffe1ff */
[----:B------:R-:W3:Y:S01]  /*4740*/  SHFL.IDX PT, R0, R0, 0x1, 0x1c1f ;  /* 0x003c1f0000007f89 */ /* 0x000ee200000e0000 */
[----:B------:R-:W-:-:S05]  /*4750*/  IADD3 R4, R4, -c[0x0][0x168], RZ ;  /* 0x80005a0004047a10 */ /* 0x000fca0007ffe0ff */
[C---:B--2---:R-:W-:Y:S02]  /*4760*/  IMAD.IADD R2, R4.reuse, 0x1, R5 ;  /* 0x0000000104027824 */ /* 0x044fe400078e0205 */
[----:B---3--:R-:W-:-:S03]  /*4770*/  IMAD.IADD R0, R4, 0x1, R0 ;  /* 0x0000000104007824 */ /* 0x008fc600078e0200 */
[----:B------:R-:W-:-:S04]  /*4780*/  IMNMX R2, R3, R2, PT ;  /* 0x0000000203027217 */ /* 0x000fc80003800200 */
[C---:B------:R-:W-:Y:S02]  /*4790*/  ISETP.GT.AND P0, PT, R2.reuse, RZ, PT ;  /* 0x000000ff0200720c */ /* 0x040fe40003f04270 */
[C---:B------:R-:W-:Y:S02]  /*47a0*/  ISETP.GT.AND P1, PT, R2.reuse, 0x1, PT ;  /* 0x000000010200780c */ /* 0x040fe40003f24270 */
[----:B------:R-:W-:Y:S02]  /*47b0*/  FSEL R5, R105, -INF , P0 ;  /* 0xff80000069057808 */ /* 0x000fe40000000000 */
[----:B------:R-:W-:Y:S02]  /*47c0*/  ISETP.GT.AND P0, PT, R2, 0x8, PT ;  /* 0x000000080200780c */ /* 0x000fe40003f04270 */
[----:B------:R-:W-:Y:S02]  /*47d0*/  FSEL R6, R104, -INF , P1 ;  /* 0xff80000068067808 */ /* 0x000fe40000800000 */
[----:B------:R-:W-:-:S02]  /*47e0*/  ISETP.GT.AND P1, PT, R2, 0x9, PT ;  /* 0x000000090200780c */ /* 0x000fc40003f24270 */
[----:B------:R-:W-:Y:S02]  /*47f0*/  FSEL R7, R100, -INF , P0 ;  /* 0xff80000064077808 */ /* 0x000fe40000000000 */
[C---:B------:R-:W-:Y:S02]  /*4800*/  ISETP.GT.AND P0, PT, R2.reuse, 0x10, PT ;  /* 0x000000100200780c */ /* 0x040fe40003f04270 */
[----:B------:R-:W-:Y:S02]  /*4810*/  FSEL R11, R99, -INF , P1 ;  /* 0xff800000630b7808 */ /* 0x000fe40000800000 */
[----:B------:R-:W-:Y:S02]  /*4820*/  ISETP.GT.AND P1, PT, R2, 0x11, PT ;  /* 0x000000110200780c */ /* 0x000fe40003f24270 */
[----:B------:R-:W-:Y:S02]  /*4830*/  FSEL R12, R96, -INF , P0 ;  /* 0xff800000600c7808 */ /* 0x000fe40000000000 */
[----:B------:R-:W-:-:S02]  /*4840*/  ISETP.GT.AND P0, PT, R2, 0x18, PT ;  /* 0x000000180200780c */ /* 0x000fc40003f04270 */
[----:B------:R-:W-:Y:S02]  /*4850*/  FSEL R13, R87, -INF , P1 ;  /* 0xff800000570d7808 */ /* 0x000fe40000800000 */
[----:B------:R-:W-:Y:S02]  /*4860*/  ISETP.GT.AND P1, PT, R2, 0x19, PT ;  /* 0x000000190200780c */ /* 0x000fe40003f24270 */
[----:B------:R-:W-:Y:S02]  /*4870*/  FSEL R18, R84, -INF , P0 ;  /* 0xff80000054127808 */ /* 0x000fe40000000000 */
[C---:B------:R-:W-:Y:S02]  /*4880*/  ISETP.GT.AND P0, PT, R2.reuse, 0x20, PT ;  /* 0x000000200200780c */ /* 0x040fe40003f04270 */
[----:B------:R-:W-:Y:S02]  /*4890*/  FSEL R19, R73, -INF , P1 ;  /* 0xff80000049137808 */ /* 0x000fe40000800000 */
[----:B------:R-:W-:-:S02]  /*48a0*/  ISETP.GT.AND P1, PT, R2, 0x21, PT ;  /* 0x000000210200780c */ /* 0x000fc40003f24270 */
[----:B------:R-:W-:Y:S02]  /*48b0*/  FSEL R76, R72, -INF , P0 ;  /* 0xff800000484c7808 */ /* 0x000fe40000000000 */
[C---:B------:R-:W-:Y:S02]  /*48c0*/  ISETP.GT.AND P0, PT, R2.reuse, 0x28, PT ;  /* 0x000000280200780c */ /* 0x040fe40003f04270 */
[----:B------:R-:W-:Y:S02]  /*48d0*/  FSEL R79, R69, -INF , P1 ;  /* 0xff800000454f7808 */ /* 0x000fe40000800000 */
[C---:B------:R-:W-:Y:S02]  /*48e0*/  ISETP.GT.AND P1, PT, R2.reuse, 0x29, PT ;  /* 0x000000290200780c */ /* 0x040fe40003f24270 */
        /* <DEDUP_REMOVED lines=8> */
[----:B-1----:R-:W-:Y:S02]  /*4970*/  FSEL R215, R24, -INF , P0 ;  /* 0xff80000018d77808 */ /* 0x002fe40000000000 */
[C---:B------:R-:W-:Y:S02]  /*4980*/  ISETP.GT.AND P0, PT, R2.reuse, 0x40, PT ;  /* 0x000000400200780c */ /* 0x040fe40003f04270 */
[----:B------:R-:W-:Y:S02]  /*4990*/  FSEL R214, R25, -INF , P1 ;  /* 0xff80000019d67808 */ /* 0x000fe40000800000 */
[----:B------:R-:W-:Y:S02]  /*49a0*/  ISETP.GT.AND P1, PT, R2, 0x41, PT ;  /* 0x000000410200780c */ /* 0x000fe40003f24270 */
[----:B------:R-:W-:Y:S02]  /*49b0*/  FSEL R94, R28, -INF , P0 ;  /* 0xff8000001c5e7808 */ /* 0x000fe40000000000 */
[----:B------:R-:W-:-:S02]  /*49c0*/  FMNMX.FTZ R133, R5, R6, !PT ;  /* 0x0000000605857209 */ /* 0x000fc40007810000 */
[C---:B------:R-:W-:Y:S02]  /*49d0*/  ISETP.GT.AND P0, PT, R2.reuse, 0x48, PT ;  /* 0x000000480200780c */ /* 0x040fe40003f04270 */
[----:B------:R-:W-:Y:S02]  /*49e0*/  FSEL R113, R29, -INF , P1 ;  /* 0xff8000001d717808 */ /* 0x000fe40000800000 */
[----:B------:R-:W-:Y:S02]  /*49f0*/  ISETP.GT.AND P1, PT, R2, 0x49, PT ;  /* 0x000000490200780c */ /* 0x000fe40003f24270 */
[----:B------:R-:W-:Y:S02]  /*4a00*/  FMNMX.FTZ R133, R7, R133, !PT ;  /* 0x0000008507857209 */ /* 0x000fe40007810000 */
[----:B------:R-:W-:Y:S02]  /*4a10*/  FSEL R112, R20, -INF , P0 ;  /* 0xff80000014707808 */ /* 0x000fe40000000000 */
[----:B------:R-:W-:-:S02]  /*4a20*/  ISETP.GT.AND P0, PT, R2, 0x50, PT ;  /* 0x000000500200780c */ /* 0x000fc40003f04270 */
[----:B------:R-:W-:Y:S02]  /*4a30*/  FSEL R110, R21, -INF , P1 ;  /* 0xff800000156e7808 */ /* 0x000fe40000800000 */
[C---:B------:R-:W-:Y:S02]  /*4a40*/  ISETP.GT.AND P1, PT, R2.reuse, 0x51, PT ;  /* 0x000000510200780c */ /* 0x040fe40003f24270 */
[----:B------:R-:W-:Y:S02]  /*4a50*/  FMNMX.FTZ R133, R11, R133, !PT ;  /* 0x000000850b857209 */ /* 0x000fe40007810000 */
[----:B------:R-:W-:Y:S02]  /*4a60*/  FSEL R92, R17, -INF , P0 ;  /* 0xff800000115c7808 */ /* 0x000fe40000000000 */
[----:B------:R-:W-:Y:S02]  /*4a70*/  ISETP.GT.AND P0, PT, R2, 0x58, PT ;  /* 0x000000580200780c */ /* 0x000fe40003f04270 */
[----:B------:R-:W-:-:S02]  /*4a80*/  FSEL R223, R16, -INF , P1 ;  /* 0xff80000010df7808 */ /* 0x000fc40000800000 */
[----:B------:R-:W-:Y:S02]  /*4a90*/  IMNMX R0, R3, R0, PT ;  /* 0x0000000003007217 */ /* 0x000fe40003800200 */
[----:B------:R-:W-:Y:S02]  /*4aa0*/  ISETP.GT.AND P1, PT, R2, 0x59, PT ;  /* 0x000000590200780c */ /* 0x000fe40003f24270 */
[----:B------:R-:W-:Y:S02]  /*4ab0*/  FMNMX.FTZ R133, R12, R133, !PT ;  /* 0x000000850c857209 */ /* 0x000fe40007810000 */
[----:B------:R-:W-:Y:S02]  /*4ac0*/  FSEL R95, R15, -INF , P0 ;  /* 0xff8000000f5f7808 */ /* 0x000fe40000000000 */
[----:B------:R-:W-:Y:S02]  /*4ad0*/  ISETP.GT.AND P0, PT, R0, RZ, PT ;  /* 0x000000ff0000720c */ /* 0x000fe40003f04270 */
[----:B------:R-:W-:-:S02]  /*4ae0*/  FSEL R107, R14, -INF , P1 ;  /* 0xff8000000e6b7808 */ /* 0x000fc40000800000 */
[----:B------:R-:W-:Y:S02]  /*4af0*/  FMNMX.FTZ R133, R13, R133, !PT ;  /* 0x000000850d857209 */ /* 0x000fe40007810000 */
[----:B------:R-:W-:Y:S02]  /*4b00*/  ISETP.GT.AND P1, PT, R0, 0x1, PT ;  /* 0x000000010000780c */ /* 0x000fe40003f24270 */
[----:B------:R-:W-:Y:S02]  /*4b10*/  FSEL R4, R106, -INF , P0 ;  /* 0xff8000006a047808 */ /* 0x000fe40000000000 */
[----:B------:R-:W-:Y:S02]  /*4b20*/  FMNMX.FTZ R133, R18, R133, !PT ;  /* 0x0000008512857209 */ /* 0x000fe40007810000 */
[----:B------:R-:W-:Y:S02]  /*4b30*/  ISETP.GT.AND P0, PT, R0, 0x8, PT ;  /* 0x000000080000780c */ /* 0x000fe40003f04270 */
[----:B------:R-:W-:-:S02]  /*4b40*/  FSEL R10, R103, -INF , P1 ;  /* 0xff800000670a7808 */ /* 0x000fc40000800000 */
[----:B------:R-:W-:Y:S02]  /*4b50*/  FMNMX.FTZ R133, R19, R133, !PT ;  /* 0x0000008513857209 */ /* 0x000fe40007810000 */
[----:B------:R-:W-:Y:S02]  /*4b60*/  ISETP.GT.AND P1, PT, R0, 0x9, PT ;  /* 0x000000090000780c */ /* 0x000fe40003f24270 */
[----:B------:R-:W-:Y:S02]  /*4b70*/  FSEL R9, R102, -INF , P0 ;  /* 0xff80000066097808 */ /* 0x000fe40000000000 */
[----:B------:R-:W-:Y:S02]  /*4b80*/  FMNMX.FTZ R2, R4, R10, !PT ;  /* 0x0000000a04027209 */ /* 0x000fe40007810000 */
[----:B------:R-:W-:Y:S02]  /*4b90*/  FMNMX.FTZ R133, R76, R133, !PT ;  /* 0x000000854c857209 */ /* 0x000fe40007810000 */
[----:B------:R-:W-:-:S02]  /*4ba0*/  ISETP.GT.AND P0, PT, R0, 0x10, PT ;  /* 0x000000100000780c */ /* 0x000fc40003f04270 */
[----:B------:R-:W-:Y:S02]  /*4bb0*/  FSEL R8, R101, -INF , P1 ;  /* 0xff80000065087808 */ /* 0x000fe40000800000 */
[----:B------:R-:W-:Y:S02]  /*4bc0*/  FMNMX.FTZ R2, R9, R2, !PT ;  /* 0x0000000209027209 */ /* 0x000fe40007810000 */
[----:B------:R-:W-:Y:S02]  /*4bd0*/  FMNMX.FTZ R133, R79, R133, !PT ;  /* 0x000000854f857209 */ /* 0x000fe40007810000 */
[----:B------:R-:W-:Y:S02]  /*4be0*/  ISETP.GT.AND P1, PT, R0, 0x11, PT ;  /* 0x000000110000780c */ /* 0x000fe40003f24270 */
[----:B------:R-:W-:Y:S02]  /*4bf0*/  FSEL R17, R98, -INF , P0 ;  /* 0xff80000062117808 */ /* 0x000fe40000000000 */
[----:B------:R-:W-:-:S02]  /*4c00*/  FMNMX.FTZ R2, R8, R2, !PT ;  /* 0x0000000208027209 */ /* 0x000fc40007810000 */
[----:B------:R-:W-:Y:S02]  /*4c10*/  FMNMX.FTZ R133, R78, R133, !PT ;  /* 0x000000854e857209 */ /* 0x000fe40007810000 */
[C---:B------:R-:W-:Y:S02]  /*4c20*/  ISETP.GT.AND P0, PT, R0.reuse, 0x18, PT ;  /* 0x000000180000780c */ /* 0x040fe40003f04270 */
        /* <DEDUP_REMOVED lines=23> */
[----:B------:R-:W-:Y:S02]  /*4da0*/  ISETP.GT.AND P0, PT, R0, 0x30, PT ;  /* 0x000000300000780c */ /* 0x000fe40003f04270 */
[----:B------:R-:W-:Y:S02]  /*4db0*/  FSEL R72, R60, -INF , P1 ;  /* 0xff8000003c487808 */ /* 0x000fe40000800000 */
[----:B------:R-:W-:Y:S01]  /*4dc0*/  FMNMX.FTZ R2, R73, R2, !PT ;  /* 0x0000000249027209 */ /* 0x000fe20007810000 */
[----:B------:R-:W-:Y:S01]  /*4dd0*/  LDSM.16.MT88.4 R60, [R220+0x800] ;  /* 0x00080000dc3c783b */ /* 0x000fe20000004200 */
[----:B------:R-:W-:Y:S02]  /*4de0*/  FMNMX.FTZ R133, R113, R133, !PT ;  /* 0x0000008571857209 */ /* 0x000fe40007810000 */
        /* <DEDUP_REMOVED lines=13> */
[----:B------:R-:W-:Y:S01]  /*4ec0*/  LDSM.16.MT88.4 R44, [R220] ;  /* 0x00000000dc2c783b */ /* 0x000fe20000004200 */
[----:B------:R-:W-:Y:S02]  /*4ed0*/  FMNMX.FTZ R133, R92, R133, !PT ;  /* 0x000000855c857209 */ /* 0x000fe40007810000 */
[----:B------:R-:W-:Y:S02]  /*4ee0*/  ISETP.GT.AND P0, PT, R0, 0x40, PT ;  /* 0x000000400000780c */ /* 0x000fe40003f04270 */
[----:B------:R-:W-:-:S02]  /*4ef0*/  FSEL R212, R40, -INF , P1 ;  /* 0xff80000028d47808 */ /* 0x000fc40000800000 */
[----:B------:R-:W-:Y:S01]  /*4f00*/  FMNMX.FTZ R2, R213, R2, !PT ;  /* 0x00000002d5027209 */ /* 0x000fe20007810000 */
[----:B------:R-:W-:Y:S01]  /*4f10*/  LDSM.16.MT88.4 R40, [R221] ;  /* 0x00000000dd28783b */ /* 0x000fe20000004200 */
[----:B------:R-:W-:Y:S02]  /*4f20*/  FMNMX.FTZ R133, R223, R133, !PT ;  /* 0x00000085df857209 */ /* 0x000fe40007810000 */
[----:B------:R-:W-:Y:S02]  /*4f30*/  ISETP.GT.AND P1, PT, R0, 0x41, PT ;  /* 0x000000410000780c */ /* 0x000fe40003f24270 */
[----:B------:R-:W-:Y:S02]  /*4f40*/  FSEL R118, R33, -INF , P0 ;  /* 0xff80000021767808 */ /* 0x000fe40000000000 */
[----:B------:R-:W-:Y:S02]  /*4f50*/  FMNMX.FTZ R2, R212, R2, !PT ;  /* 0x00000002d4027209 */ /* 0x000fe40007810000 */
[----:B------:R-:W-:-:S02]  /*4f60*/  FMNMX.FTZ R133, R95, R133, !PT ;  /* 0x000000855f857209 */ /* 0x000fc40007810000 */
[----:B------:R-:W-:Y:S02]  /*4f70*/  ISETP.GT.AND P0, PT, R0, 0x48, PT ;  /* 0x000000480000780c */ /* 0x000fe40003f04270 */
[----:B------:R-:W-:Y:S02]  /*4f80*/  FSEL R117, R32, -INF , P1 ;  /* 0xff80000020757808 */ /* 0x000fe40000800000 */
[----:B------:R-:W-:Y:S01]  /*4f90*/  FMNMX.FTZ R2, R118, R2, !PT ;  /* 0x0000000276027209 */ /* 0x000fe20007810000 */
[----:B------:R-:W-:Y:S01]  /*4fa0*/  LDSM.16.MT88.4 R32, [R217+0x800] ;  /* 0x00080000d920783b */ /* 0x000fe20000004200 */
[----:B------:R-:W-:Y:S02]  /*4fb0*/  FMNMX.FTZ R133, R107, R133, !PT ;  /* 0x000000856b857209 */ /* 0x000fe40007810000 */
[----:B------:R-:W-:Y:S02]  /*4fc0*/  ISETP.GT.AND P1, PT, R0, 0x49, PT ;  /* 0x000000490000780c */ /* 0x000fe40003f24270 */
[----:B------:R-:W-:Y:S01]  /*4fd0*/  FSEL R216, R31, -INF , P0 ;  /* 0xff8000001fd87808 */ /* 0x000fe20000000000 */
[----:B------:R-:W1:Y:S01]  /*4fe0*/  SHFL.BFLY PT, R3, R133, 0x2, 0x1f ;  /* 0x0c401f0085037f89 */ /* 0x000e6200000e0000 */
        /* <DEDUP_REMOVED lines=8> */
[----:B------:R-:W-:Y:S02]  /*5070*/  ISETP.GT.AND P1, PT, R0, 0x58, PT ;  /* 0x000000580000780c */ /* 0x000fe40003f24270 */
[----:B------:R-:W-:Y:S02]  /*5080*/  FSEL R114, R26, -INF , P2 ;  /* 0xff8000001a727808 */ /* 0x000fe40001000000 */
[----:B------:R-:W-:Y:S02]  /*5090*/  FMNMX.FTZ R2, R109, R2, !PT ;  /* 0x000000026d027209 */ /* 0x000fe40007810000 */
[----:B------:R-:W-:Y:S02]  /*50a0*/  ISETP.GT.AND P0, PT, R0, 0x59, PT ;  /* 0x000000590000780c */ /* 0x000fe40003f04270 */
[----:B------:R-:W-:Y:S02]  /*50b0*/  FSEL R119, R23, -INF , P1 ;  /* 0xff80000017777808 */ /* 0x000fe40000800000 */
[----:B------:R-:W-:-:S02]  /*50c0*/  FMNMX.FTZ R0, R114, R2, !PT ;  /* 0x0000000272007209 */ /* 0x000fc40007810000 */
[----:B------:R-:W-:Y:S02]  /*50d0*/  FSEL R121, R22, -INF , P0 ;  /* 0xff80000016797808 */ /* 0x000fe40000000000 */
        /* <DEDUP_REMOVED lines=19> */
[----:B-1----:R-:W-:-:S05]  /*5210*/  FMUL.FTZ R0, R132, c[0x0][0x2d0] ;  /* 0x0000b40084007a20 */ /* 0x002fca0000410000 */
[----:B------:R-:W-:Y:S01]  /*5220*/  FSEL R0, R0, RZ, P0 ;  /* 0x000000ff00007208 */ /* 0x000fe20000000000 */
[----:B--2---:R-:W-:Y:S02]  /*5230*/  FFMA.FTZ R3, R7, c[0x0][0x2d0], -R2 ;  /* 0x0000b40007037a23 */ /* 0x004fe40000010802 */
[----:B---3--:R-:W-:Y:S02]  /*5240*/  FADD.FTZ R123, R71, R70 ;  /* 0x00000046477b7221 */ /* 0x008fe40000010000 */
[----:B------:R1:W2:Y:S02]  /*5250*/  MUFU.EX2 R207, R3 ;  /* 0x0000000300cf7308 */ /* 0x0002a40000000800 */
[----:B-1----:R-:W-:-:S06]  /*5260*/  FFMA.FTZ R3, R12, c[0x0][0x2d0], -R2 ;  /* 0x0000b4000c037a23 */ /* 0x002fcc0000010802 */
[----:B------:R1:W-:Y:S02]  /*5270*/  MUFU.EX2 R209, R3 ;  /* 0x0000000300d17308 */ /* 0x0003e40000000800 */
[----:B-1----:R-:W-:Y:S02]  /*5280*/  FFMA.FTZ R3, R13, c[0x0][0x2d0], -R2 ;  /* 0x0000b4000d037a23 */ /* 0x002fe40000010802 */
[----:B------:R-:W-:Y:S04]  /*5290*/  LDSM.16.MT88.4 R12, [R218] ;  /* 0x00000000da0c783b */ /* 0x000fe80000004200 */
[----:B------:R1:W-:Y:S02]  /*52a0*/  MUFU.EX2 R208, R3 ;  /* 0x0000000300d07308 */ /* 0x0003e40000000800 */
[----:B-1----:R-:W-:-:S02]  /*52b0*/  FFMA.FTZ R3, R4, c[0x0][0x2d0], -R0 ;  /* 0x0000b40004037a23 */ /* 0x002fc40000010800 */
[----:B------:R-:W1:Y:S04]  /*52c0*/  LDSM.16.MT88.4 R4, [R217] ;  /* 0x00000000d904783b */ /* 0x000e680000004200 */
[----:B------:R3:W-:Y:S02]  /*52d0*/  MUFU.EX2 R69, R3 ;  /* 0x0000000300457308 */ /* 0x0007e40000000800 */
[----:B---3--:R-:W-:Y:S01]  /*52e0*/  FFMA.FTZ R3, R10, c[0x0][0x2d0], -R0 ;  /* 0x0000b4000a037a23 */ /* 0x008fe20000010800 */
[----:B--2---:R-:W-:-:S05]  /*52f0*/  F2FP.PACK_AB R10, R206, R207 ;  /* 0x000000cfce0a723e */ /* 0x004fca00000000ff */
[----:B------:R2:W3:Y:S02]  /*5300*/  MUFU.EX2 R68, R3 ;  /* 0x0000000300447308 */ /* 0x0004e40000000800 */
[----:B--2---:R-:W-:Y:S01]  /*5310*/  FFMA.FTZ R3, R9, c[0x0][0x2d0], -R0 ;  /* 0x0000b40009037a23 */ /* 0x004fe20000010800 */
[----:B---3--:R-:W-:-:S05]  /*5320*/  F2FP.PACK_AB R9, R68, R69 ;  /* 0x000000454409723e */ /* 0x008fca00000000ff */
[----:B------:R2:W-:Y:S02]  /*5330*/  MUFU.EX2 R134, R3 ;  /* 0x0000000300867308 */ /* 0x0005e40000000800 */
[----:B--2---:R-:W-:Y:S01]  /*5340*/  FFMA.FTZ R3, R8, c[0x0][0x2d0], -R0 ;  /* 0x0000b40008037a23 */ /* 0x004fe20000010800 */
[----:B------:R-:W-:Y:S01]  /*5350*/  F2FP.PACK_AB R8, R70, R71 ;  /* 0x000000474608723e */ /* 0x000fe200000000ff */
[----:B------:R-:W-:-:S04]  /*5360*/  IMAD.MOV.U32 R70, RZ, RZ, R94 ;  /* 0x000000ffff467224 */ /* 0x000fc800078e005e */
[----:B------:R2:W3:Y:S02]  /*5370*/  MUFU.EX2 R204, R3 ;  /* 0x0000000300cc7308 */ /* 0x0004e40000000800 */
[----:B--2---:R-:W-:Y:S01]  /*5380*/  FFMA.FTZ R3, R18, c[0x0][0x2d0], -R2 ;  /* 0x0000b40012037a23 */ /* 0x004fe20000010802 */
[----:B---3--:R-:W-:-:S05]  /*5390*/  F2FP.PACK_AB R11, R204, R134 ;  /* 0x00000086cc0b723e */ /* 0x008fca00000000ff */
[----:B------:R2:W-:Y:S02]  /*53a0*/  MUFU.EX2 R116, R3 ;  /* 0x0000000300747308 */ /* 0x0005e40000000800 */
[C---:B-1----:R-:W-:Y:S07]  /*53b0*/  HMMA.16816.F32 R36, R8.reuse, R4, RZ ;  /* 0x000000040824723c */ /* 0x042fee00000018ff */
[----:B------:R-:W-:Y:S01]  /*53c0*/  F2FP.PACK_AB R4, R208, R209 ;  /* 0x000000d1d004723e */ /* 0x000fe200000000ff */
[----:B------:R-:W-:Y:S01]  /*53d0*/  HMMA.16816.F32 R20, R8, R6, RZ ;  /* 0x000000060814723c */ /* 0x000fe200000018ff */
[----:B--2---:R-:W-:-:S04]  /*53e0*/  FFMA.FTZ R3, R19, c[0x0][0x2d0], -R2 ;  /* 0x0000b40013037a23 */ /* 0x004fc80000010802 */
[----:B------:R1:W2:Y:S02]  /*53f0*/  MUFU.EX2 R120, R3 ;  /* 0x0000000300787308 */ /* 0x0002a40000000800 */
[----:B-1----:R-:W-:Y:S01]  /*5400*/  FFMA.FTZ R3, R17, c[0x0][0x2d0], -R0 ;  /* 0x0000b40011037a23 */ /* 0x002fe20000010800 */
[----:B--2---:R-:W-:-:S05]  /*5410*/  F2FP.PACK_AB R6, R120, R116 ;  /* 0x000000747806723e */ /* 0x004fca00000000ff */
[----:B------:R1:W-:Y:S02]  /*5420*/  MUFU.EX2 R205, R3 ;  /* 0x0000000300cd7308 */ /* 0x0003e40000000800 */
[--C-:B-1----:R-:W-:Y:S02]  /*5430*/  FFMA.FTZ R3, R16, c[0x0][0x2d0], -R0.reuse ;  /* 0x0000b40010037a23 */ /* 0x102fe40000010800 */
[C---:B------:R-:W-:Y:S04]  /*5440*/  HMMA.16816.F32 R16, R8.reuse, R12, RZ ;  /* 0x0000000c0810723c */ /* 0x040fe800000018ff */
[----:B------:R1:W2:Y:S04]  /*5450*/  MUFU.EX2 R135, R3 ;  /* 0x0000000300877308 */ /* 0x0002a80000000800 */
[----:B------:R-:W-:Y:S01]  /*5460*/  HMMA.16816.F32 R12, R8, R14, RZ ;  /* 0x0000000e080c723c */ /* 0x000fe200000018ff */
[----:B-1----:R-:W-:Y:S01]  /*5470*/  FFMA.FTZ R3, R24, c[0x0][0x2d0], -R0 ;  /* 0x0000b40018037a23 */ /* 0x002fe20000010800 */
[----:B--2---:R-:W-:-:S03]  /*5480*/  F2FP.PACK_AB R5, R135, R205 ;  /* 0x000000cd8705723e */ /* 0x004fc600000000ff */
[----:B------:R1:W2:Y:S02]  /*5490*/  MUFU.EX2 R93, R3 ;  /* 0x00000003005d7308 */ /* 0x0002a40000000800 */
[----:B-1----:R-:W-:Y:S01]  /*54a0*/  FFMA.FTZ R3, R25, c[0x0][0x2d0], -R0 ;  /* 0x0000b40019037a23 */ /* 0x002fe20000010800 */
[-C--:B--2---:R-:W-:Y:S01]  /*54b0*/  MOV R71, R93.reuse ;  /* 0x0000005d00477202 */ /* 0x084fe20000000f00 */
[----:B------:R-:W-:Y:S04]  /*54c0*/  HMMA.16816.F32 R24, R8, R40, RZ ;  /* 0x000000280818723c */ /* 0x000fe800000018ff */
[----:B------:R-:W1:Y:S02]  /*54d0*/  MUFU.EX2 R108, R3 ;  /* 0x00000003006c7308 */ /* 0x000e640000000800 */
[----:B-1----:R-:W-:Y:S01]  /*54e0*/  F2FP.PACK_AB R7, R108, R93 ;  /* 0x0000005d6c07723e */ /* 0x002fe200000000ff */
[----:B------:R-:W-:-:S06]  /*54f0*/  FFMA.FTZ R3, R76, c[0x0][0x2d0], -R2 ;  /* 0x0000b4004c037a23 */ /* 0x000fcc0000010802 */
[C---:B------:R-:W-:Y:S08]  /*5500*/  HMMA.16816.F32 R200, R4.reuse, R28, R16 ;  /* 0x0000001c04c8723c */ /* 0x040ff00000001810 */
[----:B------:R-:W-:Y:S01]  /*5510*/  HMMA.16816.F32 R196, R4, R30, R12 ;  /* 0x0000001e04c4723c */ /* 0x000fe2000000180c */
[----:B------:R-:W1:Y:S07]  /*5520*/  LDSM.16.MT88.4 R28, [R218+0x3000] ;  /* 0x00300000da1c783b */ /* 0x000e6e0000004200 */
[----:B------:R-:W-:Y:S01]  /*5530*/  HMMA.16816.F32 R16, R8, R42, RZ ;  /* 0x0000002a0810723c */ /* 0x000fe200000018ff */
[----:B------:R-:W-:Y:S07]  /*5540*/  LDSM.16.MT88.4 R40, [R221+0x3000] ;  /* 0x00300000dd28783b */ /* 0x000fee0000004200 */
[C---:B------:R-:W-:Y:S01]  /*5550*/  HMMA.16816.F32 R88, R4.reuse, R32, R36 ;  /* 0x000000200458723c */ /* 0x040fe20000001824 */
[----:B------:R-:W-:Y:S07]  /*5560*/  LDSM.16.MT88.4 R36, [R217+0x6000] ;  /* 0x00600000d924783b */ /* 0x000fee0000004200 */
[----:B------:R-:W-:Y:S01]  /*5570*/  HMMA.16816.F32 R84, R4, R34, R20 ;  /* 0x000000220454723c */ /* 0x000fe20000001814 */
[----:B------:R-:W2:Y:S07]  /*5580*/  LDSM.16.MT88.4 R32, [R217+0x3800] ;  /* 0x00380000d920783b */ /* 0x000eae0000004200 */
[----:B------:R-:W-:Y:S08]  /*5590*/  HMMA.16816.F32 R12, R8, R44, RZ ;  /* 0x0000002c080c723c */ /* 0x000ff000000018ff */
[C---:B------:R-:W-:Y:S08]  /*55a0*/  HMMA.16816.F32 R80, R4.reuse, R48, R24 ;  /* 0x000000300450723c */ /* 0x040ff00000001818 */
[----:B------:R-:W-:Y:S01]  /*55b0*/  HMMA.16816.F32 R188, R4, R50, R16 ;  /* 0x0000003204bc723c */ /* 0x000fe20000001810 */
[----:B------:R-:W-:Y:S07]  /*55c0*/  LDSM.16.MT88.4 R48, [R221+0x3800] ;  /* 0x00380000dd30783b */ /* 0x000fee0000004200 */
[C---:B------:R-:W-:Y:S01]  /*55d0*/  HMMA.16816.F32 R24, R8.reuse, R46, RZ ;  /* 0x0000002e0818723c */ /* 0x040fe200000018ff */
[----:B------:R-:W3:Y:S07]  /*55e0*/  LDSM.16.MT88.4 R44, [R220+0x3000] ;  /* 0x00300000dc2c783b */ /* 0x000eee0000004200 */
[C---:B------:R-:W-:Y:S08]  /*55f0*/  HMMA.16816.F32 R20, R8.reuse, R56, RZ ;  /* 0x000000380814723c */ /* 0x040ff000000018ff */
[----:B------:R-:W-:Y:S01]  /*5600*/  HMMA.16816.F32 R16, R8, R58, RZ ;  /* 0x0000003a0810723c */ /* 0x000fe200000018ff */
[----:B------:R-:W-:Y:S07]  /*5610*/  LDSM.16.MT88.4 R56, [R218+0x6000] ;  /* 0x00600000da38783b */ /* 0x000fee0000004200 */
[----:B------:R-:W-:Y:S08]  /*5620*/  HMMA.16816.F32 R192, R4, R60, R12 ;  /* 0x0000003c04c0723c */ /* 0x000ff0000000180c */
[----:B-1----:R-:W-:Y:S08]  /*5630*/  HMMA.16816.F32 R12, R8, R28, RZ ;  /* 0x0000001c080c723c */ /* 0x002ff000000018ff */
[C---:B--2---:R-:W-:Y:S08]  /*5640*/  HMMA.16816.F32 R180, R4.reuse, R32, R20 ;  /* 0x0000002004b4723c */ /* 0x044ff00000001814 */
[----:B------:R-:W-:Y:S01]  /*5650*/  HMMA.16816.F32 R172, R4, R34, R16 ;  /* 0x0000002204ac723c */ /* 0x000fe20000001810 */
[----:B------:R-:W1:Y:S07]  /*5660*/  LDSM.16.MT88.4 R32, [R220+0x3800] ;  /* 0x00380000dc20783b */ /* 0x000e6e0000004200 */
[----:B------:R-:W-:Y:S08]  /*5670*/  HMMA.16816.F32 R28, R8, R30, RZ ;  /* 0x0000001e081c723c */ /* 0x000ff000000018ff */
[C---:B------:R-:W-:Y:S01]  /*5680*/  HMMA.16816.F32 R184, R4.reuse, R62, R24 ;  /* 0x0000003e04b8723c */ /* 0x040fe20000001818 */
[----:B------:R-:W2:Y:S07]  /*5690*/  LDSM.16.MT88.4 R60, [R217+0x6800] ;  /* 0x00680000d93c783b */ /* 0x000eae0000004200 */
[----:B------:R-:W-:Y:S08]  /*56a0*/  HMMA.16816.F32 R168, R4, R52, R12 ;  /* 0x0000003404a8723c */ /* 0x000ff0000000180c */
[C---:B---3--:R-:W-:Y:S08]  /*56b0*/  HMMA.16816.F32 R16, R8.reuse, R44, RZ ;  /* 0x0000002c0810723c */ /* 0x048ff000000018ff */
[C---:B------:R-:W-:Y:S01]  /*56c0*/  HMMA.16816.F32 R12, R8.reuse, R46, RZ ;  /* 0x0000002e080c723c */ /* 0x040fe200000018ff */
[----:B------:R-:W-:Y:S07]  /*56d0*/  LDSM.16.MT88.4 R44, [R220+0x6000] ;  /* 0x00600000dc2c783b */ /* 0x000fee0000004200 */
[C---:B------:R-:W-:Y:S08]  /*56e0*/  HMMA.16816.F32 R20, R8.reuse, R42, RZ ;  /* 0x0000002a0814723c */ /* 0x040ff000000018ff */
[----:B------:R-:W-:Y:S01]  /*56f0*/  HMMA.16816.F32 R24, R8, R40, RZ ;  /* 0x000000280818723c */ /* 0x000fe200000018ff */
[----:B------:R-:W3:Y:S07]  /*5700*/  LDSM.16.MT88.4 R40, [R218+0x6800] ;  /* 0x00680000da28783b */ /* 0x000eee0000004200 */
[----:B------:R-:W-:Y:S01]  /*5710*/  HMMA.16816.F32 R160, R4, R54, R28 ;  /* 0x0000003604a0723c */ /* 0x000fe2000000181c */
[----:B------:R-:W4:Y:S07]  /*5720*/  LDSM.16.MT88.4 R52, [R221+0x6800] ;  /* 0x00680000dd34783b */ /* 0x000f2e0000004200 */
[----:B------:R-:W-:Y:S08]  /*5730*/  HMMA.16816.F32 R28, R8, R36, RZ ;  /* 0x00000024081c723c */ /* 0x000ff000000018ff */
[C---:B-1----:R-:W-:Y:S08]  /*5740*/  HMMA.16816.F32 R156, R4.reuse, R32, R16 ;  /* 0x00000020049c723c */ /* 0x042ff00000001810 */
[C---:B------:R-:W-:Y:S01]  /*5750*/  HMMA.16816.F32 R148, R4.reuse, R34, R12 ;  /* 0x000000220494723c */ /* 0x040fe2000000180c */
[----:B------:R-:W1:Y:S07]  /*5760*/  LDSM.16.MT88.4 R32, [R220+0x6800] ;  /* 0x00680000dc20783b */ /* 0x000e6e0000004200 */
[----:B------:R-:W-:Y:S08]  /*5770*/  HMMA.16816.F32 R152, R4, R50, R20 ;  /* 0x000000320498723c */ /* 0x000ff00000001814 */
[C---:B------:R-:W-:Y:S08]  /*5780*/  HMMA.16816.F32 R16, R8.reuse, R58, RZ ;  /* 0x0000003a0810723c */ /* 0x040ff000000018ff */
[C---:B------:R-:W-:Y:S07]  /*5790*/  HMMA.16816.F32 R12, R8.reuse, R64, RZ ;  /* 0x00000040080c723c */ /* 0x040fee00000018ff */
[----:B------:R-:W-:Y:S01]  /*57a0*/  MOV R65, R122 ;  /* 0x0000007a00417202 */ /* 0x000fe20000000f00 */
[----:B------:R-:W-:Y:S01]  /*57b0*/  HMMA.16816.F32 R20, R8, R56, RZ ;  /* 0x000000380814723c */ /* 0x000fe200000018ff */
[----:B------:R-:W-:-:S02]  /*57c0*/  FADD.FTZ R122, R69, R68 ;  /* 0x00000044457a7221 */ /* 0x000fc40000010000 */
[----:B------:R-:W-:-:S05]  /*57d0*/  IMAD.MOV.U32 R69, RZ, RZ, R92 ;  /* 0x000000ffff457224 */ /* 0x000fca00078e005c */
[----:B------:R-:W-:Y:S08]  /*57e0*/  HMMA.16816.F32 R164, R4, R48, R24 ;  /* 0x0000003004a4723c */ /* 0x000ff00000001818 */
[----:B------:R-:W-:Y:S01]  /*57f0*/  HMMA.16816.F32 R24, R8, R38, RZ ;  /* 0x000000260818723c */ /* 0x000fe200000018ff */
[----:B------:R-:W-:Y:S07]  /*5800*/  LDSM.16.MT88.4 R36, [R218+0x9000] ;  /* 0x00900000da24783b */ /* 0x000fee0000004200 */
[C---:B--2---:R-:W-:Y:S01]  /*5810*/  HMMA.16816.F32 R56, R4.reuse, R60, R28 ;  /* 0x0000003c0438723c */ /* 0x044fe2000000181c */
[----:B------:R-:W2:Y:S06]  /*5820*/  LDSM.16.MT88.4 R28, [R217+0x9000] ;  /* 0x00900000d91c783b */ /* 0x000eac0000004200 */
[----:B------:R-:W-:Y:S01]  /*5830*/  IMAD.MOV.U32 R60, RZ, RZ, R119 ;  /* 0x000000ffff3c7224 */ /* 0x000fe200078e0077 */
[----:B---3--:R-:W-:Y:S01]  /*5840*/  HMMA.16816.F32 R96, R4, R42, R16 ;  /* 0x0000002a0460723c */ /* 0x008fe20000001810 */
[----:B------:R-:W-:-:S02]  /*5850*/  IMAD.MOV.U32 R61, RZ, RZ, R121 ;  /* 0x000000ffff3d7224 */ /* 0x000fc400078e0079 */
[----:B------:R3:W-:Y:S05]  /*5860*/  MUFU.EX2 R121, R3 ;  /* 0x0000000300797308 */ /* 0x0007ea0000000800 */
[C---:B----4-:R-:W-:Y:S08]  /*5870*/  HMMA.16816.F32 R140, R4.reuse, R52, R12 ;  /* 0x00000034048c723c */ /* 0x050ff0000000180c */
[----:B------:R-:W-:Y:S01]  /*5880*/  HMMA.16816.F32 R176, R4, R40, R20 ;  /* 0x0000002804b0723c */ /* 0x000fe20000001814 */
[----:B---3--:R-:W-:-:S07]  /*5890*/  FFMA.FTZ R3, R79, c[0x0][0x2d0], -R2 ;  /* 0x0000b4004f037a23 */ /* 0x008fce0000010802 */
[C---:B------:R-:W-:Y:S08]  /*58a0*/  HMMA.16816.F32 R16, R8.reuse, R44, RZ ;  /* 0x0000002c0810723c */ /* 0x040ff000000018ff */
[C---:B------:R-:W-:Y:S08]  /*58b0*/  HMMA.16816.F32 R12, R8.reuse, R46, RZ ;  /* 0x0000002e080c723c */ /* 0x040ff000000018ff */
[----:B------:R-:W-:Y:S07]  /*58c0*/  HMMA.16816.F32 R20, R8, R66, RZ ;  /* 0x000000420814723c */ /* 0x000fee00000018ff */
[----:B------:R-:W-:Y:S01]  /*58d0*/  IMAD.MOV.U32 R67, RZ, RZ, R117 ;  /* 0x000000ffff437224 */ /* 0x000fe200078e0075 */
[C---:B------:R-:W-:Y:S01]  /*58e0*/  HMMA.16816.F32 R144, R4.reuse, R62, R24 ;  /* 0x0000003e0490723c */ /* 0x040fe20000001818 */
[----:B------:R-:W3:Y:S01]  /*58f0*/  LDSM.16.MT88.4 R24, [R217+0x9800] ;  /* 0x00980000d918783b */ /* 0x000ee20000004200 */
[----:B------:R-:W-:Y:S01]  /*5900*/  IMAD.MOV.U32 R66, RZ, RZ, R116 ;  /* 0x000000ffff427224 */ /* 0x000fe200078e0074 */
[----:B------:R4:W2:Y:S04]  /*5910*/  MUFU.EX2 R63, R3 ;  /* 0x00000003003f7308 */ /* 0x0008a80000000800 */
[----:B------:R-:W-:Y:S01]  /*5920*/  MOV R62, R118 ;  /* 0x00000076003e7202 */ /* 0x000fe20000000f00 */
[C---:B-1----:R-:W-:Y:S08]  /*5930*/  HMMA.16816.F32 R128, R4.reuse, R32, R16 ;  /* 0x000000200480723c */ /* 0x042ff00000001810 */
[----:B------:R-:W-:Y:S01]  /*5940*/  HMMA.16816.F32 R124, R4, R34, R12 ;  /* 0x00000022047c723c */ /* 0x000fe2000000180c */
[----:B------:R-:W1:Y:S01]  /*5950*/  LDSM.16.MT88.4 R32, [R218+0x9800] ;  /* 0x00980000da20783b */ /* 0x000e620000004200 */
[----:B----4-:R-:W-:-:S04]  /*5960*/  FFMA.FTZ R3, R78, c[0x0][0x2d0], -R2 ;  /* 0x0000b4004e037a23 */ /* 0x010fc80000010802 */
[----:B------:R4:W-:Y:S02]  /*5970*/  MUFU.EX2 R222, R3 ;  /* 0x0000000300de7308 */ /* 0x0009e40000000800 */
[----:B------:R-:W-:Y:S08]  /*5980*/  HMMA.16816.F32 R136, R4, R54, R20 ;  /* 0x000000360488723c */ /* 0x000ff00000001814 */
[C---:B--2---:R-:W-:Y:S07]  /*5990*/  HMMA.16816.F32 R20, R8.reuse, R28, RZ ;  /* 0x0000001c0814723c */ /* 0x044fee00000018ff */
[----:B------:R-:W-:Y:S01]  /*59a0*/  MOV R29, R115 ;  /* 0x00000073001d7202 */ /* 0x000fe20000000f00 */
[----:B------:R-:W-:Y:S01]  /*59b0*/  HMMA.16816.F32 R16, R8, R30, RZ ;  /* 0x0000001e0810723c */ /* 0x000fe200000018ff */
[----:B------:R-:W-:-:S02]  /*59c0*/  IMAD.MOV.U32 R28, RZ, RZ, R114 ;  /* 0x000000ffff1c7224 */ /* 0x000fc400078e0072 */
[----:B----4-:R-:W-:-:S04]  /*59d0*/  FFMA.FTZ R3, R77, c[0x0][0x2d0], -R2 ;  /* 0x0000b4004d037a23 */ /* 0x010fc80000010802 */
[----:B------:R-:W-:Y:S01]  /*59e0*/  IMAD.MOV.U32 R31, RZ, RZ, R113 ;  /* 0x000000ffff1f7224 */ /* 0x000fe200078e0071 */
[----:B------:R-:W-:Y:S01]  /*59f0*/  HMMA.16816.F32 R12, R8, R36, RZ ;  /* 0x00000024080c723c */ /* 0x000fe200000018ff */
[----:B------:R-:W-:Y:S01]  /*5a00*/  MOV R30, R112 ;  /* 0x00000070001e7202 */ /* 0x000fe20000000f00 */
[----:B------:R2:W-:Y:S06]  /*5a10*/  MUFU.EX2 R64, R3 ;  /* 0x0000000300407308 */ /* 0x0005ec0000000800 */
[C---:B---3--:R-:W-:Y:S01]  /*5a20*/  HMMA.16816.F32 R116, R4.reuse, R24, R20 ;  /* 0x000000180474723c */ /* 0x048fe20000001814 */
[----:B------:R-:W3:Y:S06]  /*5a30*/  LDSM.16.MT88.4 R20, [R221+0x9000] ;  /* 0x00900000dd14783b */ /* 0x000eec0000004200 */
[----:B------:R-:W-:Y:S01]  /*5a40*/  IMAD.MOV.U32 R25, RZ, RZ, R110 ;  /* 0x000000ffff197224 */ /* 0x000fe200078e006e */
[----:B------:R-:W-:Y:S01]  /*5a50*/  HMMA.16816.F32 R112, R4, R26, R16 ;  /* 0x0000001a0470723c */ /* 0x000fe20000001810 */
[----:B------:R-:W-:Y:S01]  /*5a60*/  IMAD.MOV.U32 R24, RZ, RZ, R109 ;  /* 0x000000ffff187224 */ /* 0x000fe200078e006d */
[----:B------:R-:W4:Y:S01]  /*5a70*/  LDSM.16.MT88.4 R16, [R221+0x9800] ;  /* 0x00980000dd10783b */ /* 0x000f220000004200 */
[----:B--2---:R-:W-:-:S04]  /*5a80*/  FFMA.FTZ R3, R75, c[0x0][0x2d0], -R0 ;  /* 0x0000b4004b037a23 */ /* 0x004fc80000010800 */
[----:B------:R-:W-:Y:S01]  /*5a90*/  MOV R27, R111 ;  /* 0x0000006f001b7202 */ /* 0x000fe20000000f00 */
[----:B------:R-:W-:Y:S02]  /*5aa0*/  IMAD.MOV.U32 R26, RZ, RZ, R108 ;  /* 0x000000ffff1a7224 */ /* 0x000fe400078e006c */
[----:B-1----:R-:W-:Y:S07]  /*5ab0*/  HMMA.16816.F32 R108, R4, R32, R12 ;  /* 0x00000020046c723c */ /* 0x002fee000000180c */
[----:B------:R-:W-:Y:S01]  /*5ac0*/  MOV R32, R107 ;  /* 0x0000006b00207202 */ /* 0x000fe20000000f00 */
[----:B------:R-:W-:Y:S01]  /*5ad0*/  HMMA.16816.F32 R12, R8, R38, RZ ;  /* 0x00000026080c723c */ /* 0x000fe200000018ff */
[----:B------:R-:W-:-:S02]  /*5ae0*/  IMAD.MOV.U32 R33, RZ, RZ, R120 ;  /* 0x000000ffff217224 */ /* 0x000fc400078e0078 */
[----:B------:R1:W-:Y:S02]  /*5af0*/  MUFU.EX2 R120, R3 ;  /* 0x0000000300787308 */ /* 0x0003e40000000800 */
[----:B-1----:R-:W-:-:S06]  /*5b00*/  FFMA.FTZ R3, R74, c[0x0][0x2d0], -R0 ;  /* 0x0000b4004a037a23 */ /* 0x002fcc0000010800 */
[----:B------:R1:W2:Y:S11]  /*5b10*/  MUFU.EX2 R219, R3 ;  /* 0x0000000300db7308 */ /* 0x0002b60000000800 */
[----:B------:R-:W-:Y:S02]  /*5b20*/  @!UPT UIADD3 URZ, URZ, URZ, URZ ;  /* 0x0000003f3f3ff290 */ /* 0x000fe4000fffe03f */
[----:B------:R-:W-:Y:S07]  /*5b30*/  HMMA.16816.F32 R104, R4, R34, R12 ;  /* 0x000000220468723c */ /* 0x000fee000000180c */
[----:B------:R-:W-:Y:S01]  /*5b40*/  IMAD.MOV.U32 R35, RZ, RZ, R95 ;  /* 0x000000ffff237224 */ /* 0x000fe200078e005f */
[----:B---3--:R-:W-:Y:S01]  /*5b50*/  HMMA.16816.F32 R12, R8, R20, RZ ;  /* 0x00000014080c723c */ /* 0x008fe200000018ff */
[----:B-1----:R-:W-:-:S04]  /*5b60*/  FFMA.FTZ R3, R73, c[0x0][0x2d0], -R0 ;  /* 0x0000b40049037a23 */ /* 0x002fc80000010800 */
[----:B------:R1:W-:Y:S11]  /*5b70*/  MUFU.EX2 R34, R3 ;  /* 0x0000000300227308 */ /* 0x0003f60000000800 */
[----:B------:R-:W-:Y:S08]  /*5b80*/  @!UPT UIADD3 URZ, URZ, URZ, URZ ;  /* 0x0000003f3f3ff290 */ /* 0x000ff0000fffe03f */
[----:B----4-:R-:W-:Y:S01]  /*5b90*/  HMMA.16816.F32 R100, R4, R16, R12 ;  /* 0x000000100464723c */ /* 0x010fe2000000180c */
[----:B-1----:R-:W-:-:S04]  /*5ba0*/  FFMA.FTZ R3, R72, c[0x0][0x2d0], -R0 ;  /* 0x0000b40048037a23 */ /* 0x002fc80000010800 */
[----:B------:R1:W3:Y:S03]  /*5bb0*/  MUFU.EX2 R68, R3 ;  /* 0x0000000300447308 */ /* 0x0002e60000000800 */
[----:B------:R-:W-:Y:S01]  /*5bc0*/  HMMA.16816.F32 R12, R8, R22, RZ ;  /* 0x00000016080c723c */ /* 0x000fe200000018ff */
[----:B-1----:R-:W-:-:S04]  /*5bd0*/  IMAD.MOV.U32 R3, RZ, RZ, R65 ;  /* 0x000000ffff037224 */ /* 0x002fc800078e0041 */
[----:B------:R-:W-:Y:S11]  /*5be0*/  FFMA.FTZ R3, R3, c[0x0][0x2d0], -R2 ;  /* 0x0000b40003037a23 */ /* 0x000ff60000010802 */
[----:B------:R-:W-:Y:S08]  /*5bf0*/  @!UPT UIADD3 URZ, URZ, URZ, URZ ;  /* 0x0000003f3f3ff290 */ /* 0x000ff0000fffe03f */
[----:B------:R-:W-:Y:S01]  /*5c00*/  HMMA.16816.F32 R92, R4, R18, R12 ;  /* 0x00000012045c723c */ /* 0x000fe2000000180c */
[----:B------:R-:W1:Y:S07]  /*5c10*/  LDSM.16.MT88.4 R12, [R220+0x9000] ;  /* 0x00900000dc0c783b */ /* 0x000e6e0000004200 */
[C---:B-1----:R-:W-:Y:S08]  /*5c20*/  HMMA.16816.F32 R16, R8.reuse, R12, RZ ;  /* 0x0000000c0810723c */ /* 0x042ff000000018ff */
[----:B------:R-:W-:Y:S01]  /*5c30*/  HMMA.16816.F32 R8, R8, R14, RZ ;  /* 0x0000000e0808723c */ /* 0x000fe200000018ff */
[----:B------:R-:W1:Y:S11]  /*5c40*/  LDSM.16.MT88.4 R12, [R220+0x9800] ;  /* 0x00980000dc0c783b */ /* 0x000e760000004200 */
[----:B------:R-:W-:Y:S04]  /*5c50*/  @!UPT UIADD3 URZ, URZ, URZ, URZ ;  /* 0x0000003f3f3ff290 */ /* 0x000fe8000fffe03f */
[C---:B-1----:R-:W-:Y:S08]  /*5c60*/  HMMA.16816.F32 R52, R4.reuse, R12, R16 ;  /* 0x0000000c0434723c */ /* 0x042ff00000001810 */
[----:B------:R-:W-:Y:S01]  /*5c70*/  HMMA.16816.F32 R12, R4, R14, R8 ;  /* 0x0000000e040c723c */ /* 0x000fe20000001808 */
[----:B------:R-:W1:Y:S06]  /*5c80*/  LDSM.16.MT88.4 R8, [R217+0x1000] ;  /* 0x00100000d908783b */ /* 0x000e6c0000004200 */
[----:B------:R-:W-:-:S02]  /*5c90*/  F2FP.PACK_AB R4, R63, R121 ;  /* 0x000000793f04723e */ /* 0x000fc400000000ff */
[----:B--2---:R-:W-:Y:S02]  /*5ca0*/  F2FP.PACK_AB R5, R219, R120 ;  /* 0x00000078db05723e */ /* 0x004fe400000000ff */
[----:B------:R-:W-:Y:S02]  /*5cb0*/  F2FP.PACK_AB R6, R64, R222 ;  /* 0x000000de4006723e */ /* 0x000fe400000000ff */
[----:B---3--:R-:W-:-:S07]  /*5cc0*/  F2FP.PACK_AB R7, R68, R34 ;  /* 0x000000224407723e */ /* 0x008fce00000000ff */
[C---:B-1----:R-:W-:Y:S08]  /*5cd0*/  HMMA.16816.F32 R88, R4.reuse, R8, R88 ;  /* 0x000000080458723c */ /* 0x042ff00000001858 */
[C---:B------:R-:W-:Y:S01]  /*5ce0*/  HMMA.16816.F32 R48, R4.reuse, R10, R84 ;  /* 0x0000000a0430723c */ /* 0x040fe20000001854 */
[----:B------:R-:W1:Y:S07]  /*5cf0*/  LDSM.16.MT88.4 R8, [R218+0x1000] ;  /* 0x00100000da08783b */ /* 0x000e6e0000004200 */
[C---:B-1----:R-:W-:Y:S07]  /*5d00*/  HMMA.16816.F32 R84, R4.reuse, R8, R200 ;  /* 0x000000080454723c */ /* 0x042fee00000018c8 */
[----:B------:R-:W-:Y:S01]  /*5d10*/  MOV R203, R64 ;  /* 0x0000004000cb7202 */ /* 0x000fe20000000f00 */
[----:B------:R-:W-:Y:S01]  /*5d20*/  HMMA.16816.F32 R44, R4, R10, R196 ;  /* 0x0000000a042c723c */ /* 0x000fe200000018c4 */
[----:B------:R-:W1:Y:S01]  /*5d30*/  LDSM.16.MT88.4 R8, [R221+0x1000] ;  /* 0x00100000dd08783b */ /* 0x000e620000004200 */
[----:B------:R-:W-:Y:S01]  /*5d40*/  MOV R200, R63 ;  /* 0x0000003f00c87202 */ /* 0x000fe20000000f00 */
[----:B------:R-:W-:-:S02]  /*5d50*/  IMAD.MOV.U32 R201, RZ, RZ, R60 ;  /* 0x000000ffffc97224 */ /* 0x000fc400078e003c */
[----:B------:R-:W-:Y:S02]  /*5d60*/  IMAD.MOV.U32 R202, RZ, RZ, R61 ;  /* 0x000000ffffca7224 */ /* 0x000fe400078e003d */
[----:B------:R-:W-:Y:S01]  /*5d70*/  IMAD.MOV.U32 R196, RZ, RZ, R29 ;  /* 0x000000ffffc47224 */ /* 0x000fe200078e001d */
[----:B------:R-:W-:Y:S01]  /*5d80*/  MOV R197, R66 ;  /* 0x0000004200c57202 */ /* 0x000fe20000000f00 */
[----:B------:R-:W-:Y:S02]  /*5d90*/  IMAD.MOV.U32 R198, RZ, RZ, R67 ;  /* 0x000000ffffc67224 */ /* 0x000fe400078e0043 */
[----:B------:R-:W-:Y:S01]  /*5da0*/  IMAD.MOV.U32 R199, RZ, RZ, R62 ;  /* 0x000000ffffc77224 */ /* 0x000fe200078e003e */
[C---:B-1----:R-:W-:Y:S08]  /*5db0*/  HMMA.16816.F32 R80, R4.reuse, R8, R80 ;  /* 0x000000080450723c */ /* 0x042ff00000001850 */
[----:B------:R-:W-:Y:S01]  /*5dc0*/  HMMA.16816.F32 R40, R4, R10, R188 ;  /* 0x0000000a0428723c */ /* 0x000fe200000018bc */
[----:B------:R-:W1:Y:S06]  /*5dd0*/  LDSM.16.MT88.4 R8, [R220+0x1000] ;  /* 0x00100000dc08783b */ /* 0x000e6c0000004200 */
[----:B------:R-:W-:Y:S01]  /*5de0*/  IMAD.MOV.U32 R189, RZ, RZ, R30 ;  /* 0x000000ffffbd7224 */ /* 0x000fe200078e001e */
[----:B------:R-:W-:Y:S01]  /*5df0*/  MOV R190, R31 ;  /* 0x0000001f00be7202 */ /* 0x000fe20000000f00 */
[----:B------:R-:W-:-:S02]  /*5e00*/  IMAD.MOV.U32 R191, RZ, RZ, R28 ;  /* 0x000000ffffbf7224 */ /* 0x000fc400078e001c */
[----:B------:R-:W-:Y:S01]  /*5e10*/  IMAD.MOV.U32 R188, RZ, RZ, R25 ;  /* 0x000000ffffbc7224 */ /* 0x000fe200078e0019 */
[C---:B-1----:R-:W-:Y:S07]  /*5e20*/  HMMA.16816.F32 R76, R4.reuse, R8, R192 ;  /* 0x00000008044c723c */ /* 0x042fee00000018c0 */
[----:B------:R-:W-:Y:S01]  /*5e30*/  MOV R195, R34 ;  /* 0x0000002200c37202 */ /* 0x000fe20000000f00 */
[----:B------:R-:W-:Y:S01]  /*5e40*/  HMMA.16816.F32 R36, R4, R10, R184 ;  /* 0x0000000a0424723c */ /* 0x000fe200000018b8 */
[----:B------:R-:W1:Y:S01]  /*5e50*/  LDSM.16.MT88.4 R8, [R217+0x4000] ;  /* 0x00400000d908783b */ /* 0x000e620000004200 */
[----:B------:R-:W-:Y:S01]  /*5e60*/  MOV R192, R68 ;  /* 0x0000004400c07202 */ /* 0x000fe20000000f00 */
[----:B------:R-:W-:-:S02]  /*5e70*/  IMAD.MOV.U32 R193, RZ, RZ, R71 ;  /* 0x000000ffffc17224 */ /* 0x000fc400078e0047 */
[----:B------:R-:W-:Y:S02]  /*5e80*/  IMAD.MOV.U32 R194, RZ, RZ, R70 ;  /* 0x000000ffffc27224 */ /* 0x000fe400078e0046 */
[----:B------:R-:W-:Y:S01]  /*5e90*/  MOV R184, R33 ;  /* 0x0000002100b87202 */ /* 0x000fe20000000f00 */
[----:B------:R-:W-:Y:S01]  /*5ea0*/  IMAD.MOV.U32 R185, RZ, RZ, R26 ;  /* 0x000000ffffb97224 */ /* 0x000fe200078e001a */
[----:B------:R-:W-:Y:S01]  /*5eb0*/  MOV R187, R24 ;  /* 0x0000001800bb7202 */ /* 0x000fe20000000f00 */
[----:B------:R-:W-:Y:S01]  /*5ec0*/  IMAD.MOV.U32 R186, RZ, RZ, R27 ;  /* 0x000000ffffba7224 */ /* 0x000fe200078e001b */
[----:B-1----:R-:W-:Y:S07]  /*5ed0*/  HMMA.16816.F32 R72, R4, R8, R180 ;  /* 0x000000080448723c */ /* 0x002fee00000018b4 */
[----:B------:R-:W-:-:S02]  /*5ee0*/  IMAD.MOV.U32 R182, RZ, RZ, R35 ;  /* 0x000000ffffb67224 */ /* 0x000fc400078e0023 */
[----:B------:R-:W-:Y:S02]  /*5ef0*/  IMAD.MOV.U32 R181, RZ, RZ, R32 ;  /* 0x000000ffffb57224 */ /* 0x000fe400078e0020 */
[C---:B------:R-:W-:Y:S01]  /*5f00*/  HMMA.16816.F32 R32, R4.reuse, R10, R172 ;  /* 0x0000000a0420723c */ /* 0x040fe200000018ac */
[----:B------:R-:W1:Y:S01]  /*5f10*/  LDSM.16.MT88.4 R8, [R218+0x4000] ;  /* 0x00400000da08783b */ /* 0x000e620000004200 */
[----:B------:R-:W-:Y:S02]  /*5f20*/  IMAD.MOV.U32 R183, RZ, RZ, R69 ;  /* 0x000000ffffb77224 */ /* 0x000fe400078e0045 */
[----:B------:R-:W-:Y:S01]  /*5f30*/  IMAD.MOV.U32 R180, RZ, RZ, R181 ;  /* 0x000000ffffb47224 */ /* 0x000fe200078e00b5 */
[----:B------:R-:W-:Y:S01]  /*5f40*/  MOV R181, R182 ;  /* 0x000000b600b57202 */ /* 0x000fe20000000f00 */
[----:B------:R-:W-:Y:S02]  /*5f50*/  IMAD.MOV.U32 R182, RZ, RZ, R223 ;  /* 0x000000ffffb67224 */ /* 0x000fe400078e00df */
        /* <DEDUP_REMOVED lines=37> */
[----:B------:R-:W-:-:S02]  /*61b0*/  MOV R119, R190 ;  /* 0x000000be00777202 */ /* 0x000fc40000000f00 */
[----:B------:R-:W-:Y:S01]  /*61c0*/  MOV R116, R187 ;  /* 0x000000bb00747202 */ /* 0x000fe20000000f00 */
[----:B------:R-:W-:Y:S02]  /*61d0*/  IMAD.MOV.U32 R187, RZ, RZ, R199 ;  /* 0x000000ffffbb7224 */ /* 0x000fe400078e00c7 */
[C---:B-1----:R-:W-:Y:S08]  /*61e0*/  HMMA.16816.F32 R160, R4.reuse, R8, R108 ;  /* 0x0000000804a0723c */ /* 0x042ff0000000186c */
[----:B------:R-:W-:Y:S01]  /*61f0*/  HMMA.16816.F32 R136, R4, R10, R104 ;  /* 0x0000000a0488723c */ /* 0x000fe20000001868 */
[----:B------:R-:W1:Y:S01]  /*6200*/  LDSM.16.MT88.4 R8, [R221+0xa000] ;  /* 0x00a00000dd08783b */ /* 0x000e620000004200 */
[----:B------:R2:W-:Y:S02]  /*6210*/  MUFU.EX2 R105, R3 ;  /* 0x0000000300697308 */ /* 0x0005e40000000800 */
[----:B--2---:R-:W-:-:S02]  /*6220*/  FFMA.FTZ R3, R252, c[0x0][0x2d0], -R2 ;  /* 0x0000b400fc037a23 */ /* 0x004fc40000010802 */
[----:B------:R-:W-:Y:S02]  /*6230*/  IMAD.MOV.U32 R252, RZ, RZ, R127 ;  /* 0x000000fffffc7224 */ /* 0x000fe400078e007f */
[C---:B-1----:R-:W-:Y:S08]  /*6240*/  HMMA.16816.F32 R156, R4.reuse, R8, R100 ;  /* 0x00000008049c723c */ /* 0x042ff00000001864 */
[----:B------:R-:W-:Y:S01]  /*6250*/  HMMA.16816.F32 R100, R4, R10, R92 ;  /* 0x0000000a0464723c */ /* 0x000fe2000000185c */
[----:B------:R-:W1:Y:S01]  /*6260*/  LDSM.16.MT88.4 R8, [R220+0xa000] ;  /* 0x00a00000dc08783b */ /* 0x000e620000004200 */
[----:B------:R2:W3:Y:S02]  /*6270*/  MUFU.EX2 R95, R3 ;  /* 0x00000003005f7308 */ /* 0x0004e40000000800 */
[----:B--2---:R-:W-:-:S04]  /*6280*/  FFMA.FTZ R3, R215, c[0x0][0x2d0], -R2 ;  /* 0x0000b400d7037a23 */ /* 0x004fc80000010802 */
[C---:B-1----:R-:W-:Y:S08]  /*6290*/  HMMA.16816.F32 R152, R4.reuse, R8, R52 ;  /* 0x000000080498723c */ /* 0x042ff00000001834 */
[----:B------:R-:W-:Y:S01]  /*62a0*/  HMMA.16816.F32 R12, R4, R10, R12 ;  /* 0x0000000a040c723c */ /* 0x000fe2000000180c */
[----:B------:R1:W-:Y:S01]  /*62b0*/  MUFU.EX2 R6, R3 ;  /* 0x0000000300067308 */ /* 0x0003e20000000800 */
[----:B------:R-:W2:Y:S05]  /*62c0*/  LDSM.16.MT88.4 R8, [R217+0x1800] ;  /* 0x00180000d908783b */ /* 0x000eaa0000004200 */
[----:B------:R-:W-:-:S02]  /*62d0*/  FFMA.FTZ R4, R210, c[0x0][0x2d0], -R0 ;  /* 0x0000b400d2047a23 */ /* 0x000fc40000010800 */
[----:B------:R-:W-:Y:S02]  /*62e0*/  FADD.FTZ R5, R134, R122 ;  /* 0x0000007a86057221 */ /* 0x000fe40000010000 */
[----:B------:R-:W-:Y:S01]  /*62f0*/  MUFU.EX2 R106, R4 ;  /* 0x00000004006a7308 */ /* 0x000fe20000000800 */
[----:B------:R-:W-:Y:S02]  /*6300*/  IMAD.MOV.U32 R122, RZ, RZ, R195 ;  /* 0x000000ffff7a7224 */ /* 0x000fe400078e00c3 */
[----:B------:R-:W-:Y:S02]  /*6310*/  FADD.FTZ R5, R204, R5 ;  /* 0x00000005cc057221 */ /* 0x000fe40000010000 */
[----:B-1----:R-:W-:-:S04]  /*6320*/  FFMA.FTZ R3, R214, c[0x0][0x2d0], -R2 ;  /* 0x0000b400d6037a23 */ /* 0x002fc80000010802 */
[----:B------:R1:W-:Y:S02]  /*6330*/  MUFU.EX2 R104, R3 ;  /* 0x0000000300687308 */ /* 0x0003e40000000800 */
[----:B-1----:R-:W-:Y:S01]  /*6340*/  FADD.FTZ R3, R207, R123 ;  /* 0x0000007bcf037221 */ /* 0x002fe20000010000 */
[----:B------:R-:W-:-:S03]  /*6350*/  MOV R123, R128 ;  /* 0x00000080007b7202 */ /* 0x000fc60000000f00 */
[----:B------:R-:W-:Y:S02]  /*6360*/  FADD.FTZ R4, R206, R3 ;  /* 0x00000003ce047221 */ /* 0x000fe40000010000 */
[----:B------:R-:W-:Y:S02]  /*6370*/  FFMA.FTZ R3, R211, c[0x0][0x2d0], -R0 ;  /* 0x0000b400d3037a23 */ /* 0x000fe40000010800 */
[----:B------:R-:W-:Y:S02]  /*6380*/  FADD.FTZ R4, R209, R4 ;  /* 0x00000004d1047221 */ /* 0x000fe40000010000 */
[----:B------:R1:W4:Y:S02]  /*6390*/  MUFU.EX2 R94, R3 ;  /* 0x00000003005e7308 */ /* 0x0003240000000800 */
[----:B------:R-:W-:Y:S01]  /*63a0*/  FADD.FTZ R92, R208, R4 ;  /* 0x00000004d05c7221 */ /* 0x000fe20000010000 */
[----:B---3--:R-:W-:Y:S01]  /*63b0*/  F2FP.PACK_AB R4, R95, R105 ;  /* 0x000000695f04723e */ /* 0x008fe200000000ff */
[----:B-1----:R-:W-:-:S04]  /*63c0*/  FFMA.FTZ R3, R213, c[0x0][0x2d0], -R0 ;  /* 0x0000b400d5037a23 */ /* 0x002fc80000010800 */
[----:B------:R1:W-:Y:S02]  /*63d0*/  MUFU.EX2 R223, R3 ;  /* 0x0000000300df7308 */ /* 0x0003e40000000800 */
[----:B-1----:R-:W-:-:S06]  /*63e0*/  FFMA.FTZ R3, R212, c[0x0][0x2d0], -R0 ;  /* 0x0000b400d4037a23 */ /* 0x002fcc0000010800 */
[----:B------:R1:W3:Y:S02]  /*63f0*/  MUFU.EX2 R134, R3 ;  /* 0x0000000300867308 */ /* 0x0002e40000000800 */
[----:B-1----:R-:W-:Y:S01]  /*6400*/  FADD.FTZ R3, R205, R5 ;  /* 0x00000005cd037221 */ /* 0x002fe20000010000 */
[----:B----4-:R-:W-:Y:S02]  /*6410*/  F2FP.PACK_AB R5, R94, R106 ;  /* 0x0000006a5e05723e */ /* 0x010fe400000000ff */
[----:B---3--:R-:W-:Y:S01]  /*6420*/  F2FP.PACK_AB R7, R134, R223 ;  /* 0x000000df8607723e */ /* 0x008fe200000000ff */
[----:B------:R-:W-:Y:S02]  /*6430*/  FADD.FTZ R93, R135, R3 ;  /* 0x00000003875d7221 */ /* 0x000fe40000010000 */
[----:B------:R-:W-:-:S05]  /*6440*/  IMAD.MOV.U32 R135, RZ, RZ, R6 ;  /* 0x000000ffff877224 */ /* 0x000fca00078e0006 */
[----:B------:R-:W-:-:S07]  /*6450*/  F2FP.PACK_AB R6, R104, R135 ;  /* 0x000000876806723e */ /* 0x000fce00000000ff */
[C---:B--2---:R-:W-:Y:S08]  /*6460*/  HMMA.16816.F32 R200, R4.reuse, R8, R88 ;  /* 0x0000000804c8723c */ /* 0x044ff00000001858 */
        /* <DEDUP_REMOVED lines=8> */
[----:B------:R-:W-:Y:S01]  /*64f0*/  IMAD.MOV.U32 R86, RZ, RZ, R104 ;  /* 0x000000ffff567224 */ /* 0x000fe200078e0068 */
[----:B------:R-:W-:Y:S01]  /*6500*/  MOV R47, R185 ;  /* 0x000000b9002f7202 */ /* 0x000fe20000000f00 */
[----:B------:R-:W-:Y:S01]  /*6510*/  IMAD.MOV.U32 R46, RZ, RZ, R186 ;  /* 0x000000ffff2e7224 */ /* 0x000fe200078e00ba */
[----:B------:R-:W-:Y:S01]  /*6520*/  MOV R44, R192 ;  /* 0x000000c0002c7202 */ /* 0x000fe20000000f00 */
[----:B------:R-:W-:-:S06]  /*6530*/  IMAD.MOV.U32 R45, RZ, RZ, R187 ;  /* 0x000000ffff2d7224 */ /* 0x000fcc00078e00bb */
[----:B------:R-:W-:Y:S01]  /*6540*/  IMAD.MOV.U32 R3, RZ, RZ, R52 ;  /* 0x000000ffff037224 */ /* 0x000fe200078e0034 */
[----:B------:R-:W-:Y:S01]  /*6550*/  MOV R48, R54 ;  /* 0x0000003600307202 */ /* 0x000fe20000000f00 */
[----:B------:R-:W-:Y:S02]  /*6560*/  IMAD.MOV.U32 R52, RZ, RZ, R184 ;  /* 0x000000ffff347224 */ /* 0x000fe400078e00b8 */
[----:B------:R-:W-:Y:S02]  /*6570*/  IMAD.MOV.U32 R50, RZ, RZ, R55 ;  /* 0x000000ffff327224 */ /* 0x000fe400078e0037 */
[----:B------:R-:W-:Y:S01]  /*6580*/  IMAD.MOV.U32 R49, RZ, RZ, R53 ;  /* 0x000000ffff317224 */ /* 0x000fe200078e0035 */
[----:B------:R-:W-:Y:S01]  /*6590*/  MOV R53, R119 ;  /* 0x0000007700357202 */ /* 0x000fe20000000f00 */
[----:B------:R-:W-:Y:S02]  /*65a0*/  IMAD.MOV.U32 R55, RZ, RZ, R117 ;  /* 0x000000ffff377224 */ /* 0x000fe400078e0075 */
[----:B------:R-:W-:Y:S01]  /*65b0*/  IMAD.MOV.U32 R54, RZ, RZ, R118 ;  /* 0x000000ffff367224 */ /* 0x000fe200078e0076 */
[C---:B-1----:R-:W-:Y:S07]  /*65c0*/  HMMA.16816.F32 R208, R4.reuse, R8, R80 ;  /* 0x0000000804d0723c */ /* 0x042fee0000001850 */
[----:B------:R-:W-:Y:S01]  /*65d0*/  IMAD.MOV.U32 R80, RZ, RZ, R180 ;  /* 0x000000ffff507224 */ /* 0x000fe200078e00b4 */
[----:B------:R-:W-:Y:S01]  /*65e0*/  HMMA.16816.F32 R204, R4, R10, R40 ;  /* 0x0000000a04cc723c */ /* 0x000fe20000001828 */
[----:B------:R-:W1:Y:S01]  /*65f0*/  LDSM.16.MT88.4 R8, [R220+0x1800] ;  /* 0x00180000dc08783b */ /* 0x000e620000004200 */
[----:B------:R-:W-:Y:S01]  /*6600*/  MOV R81, R181 ;  /* 0x000000b500517202 */ /* 0x000fe20000000f00 */
[----:B------:R-:W-:-:S02]  /*6610*/  IMAD.MOV.U32 R82, RZ, RZ, R182 ;  /* 0x000000ffff527224 */ /* 0x000fc400078e00b6 */
[----:B------:R-:W-:Y:S02]  /*6620*/  IMAD.MOV.U32 R83, RZ, RZ, R183 ;  /* 0x000000ffff537224 */ /* 0x000fe400078e00b7 */
[----:B------:R-:W-:Y:S01]  /*6630*/  IMAD.MOV.U32 R41, RZ, RZ, R3 ;  /* 0x000000ffff297224 */ /* 0x000fe200078e0003 */
[----:B------:R-:W-:Y:S01]  /*6640*/  MOV R3, R194 ;  /* 0x000000c200037202 */ /* 0x000fe20000000f00 */
[----:B------:R-:W-:Y:S01]  /*6650*/  IMAD.MOV.U32 R43, RZ, RZ, R131 ;  /* 0x000000ffff2b7224 */ /* 0x000fe200078e0083 */
[----:B------:R-:W-:Y:S01]  /*6660*/  MOV R42, R130 ;  /* 0x00000082002a7202 */ /* 0x000fe20000000f00 */
[----:B------:R-:W-:Y:S02]  /*6670*/  IMAD.MOV.U32 R40, RZ, RZ, R50 ;  /* 0x000000ffff287224 */ /* 0x000fe400078e0032 */
[----:B------:R-:W-:Y:S01]  /*6680*/  FFMA.FTZ R3, R3, c[0x0][0x2d0], -R2 ;  /* 0x0000b40003037a23 */ /* 0x000fe20000010802 */
[C---:B-1----:R-:W-:Y:S07]  /*6690*/  HMMA.16816.F32 R196, R4.reuse, R8, R76 ;  /* 0x0000000804c4723c */ /* 0x042fee000000184c */
[----:B------:R-:W-:Y:S01]  /*66a0*/  IMAD.MOV.U32 R76, RZ, RZ, R124 ;  /* 0x000000ffff4c7224 */ /* 0x000fe200078e007c */
[----:B------:R-:W-:Y:S01]  /*66b0*/  HMMA.16816.F32 R184, R4, R10, R36 ;  /* 0x0000000a04b8723c */ /* 0x000fe20000001824 */
[----:B------:R-:W1:Y:S01]  /*66c0*/  LDSM.16.MT88.4 R8, [R217+0x4800] ;  /* 0x00480000d908783b */ /* 0x000e620000004200 */
[----:B------:R-:W-:Y:S01]  /*66d0*/  MOV R77, R116 ;  /* 0x00000074004d7202 */ /* 0x000fe20000000f00 */
[----:B------:R-:W-:Y:S01]  /*66e0*/  IMAD.MOV.U32 R79, RZ, RZ, R48 ;  /* 0x000000ffff4f7224 */ /* 0x000fe200078e0030 */
[----:B------:R-:W-:-:S03]  /*66f0*/  MOV R78, R49 ;  /* 0x00000031004e7202 */ /* 0x000fc60000000f00 */
[----:B------:R-:W-:Y:S01]  /*6700*/  IMAD.MOV.U32 R39, RZ, RZ, R125 ;  /* 0x000000ffff277224 */ /* 0x000fe200078e007d */
[----:B------:R-:W-:Y:S01]  /*6710*/  MOV R38, R126 ;  /* 0x0000007e00267202 */ /* 0x000fe20000000f00 */
[----:B------:R-:W-:Y:S01]  /*6720*/  IMAD.MOV.U32 R37, RZ, RZ, R129 ;  /* 0x000000ffff257224 */ /* 0x000fe200078e0081 */
        /* <DEDUP_REMOVED lines=11> */
[----:B------:R-:W-:-:S02]  /*67e0*/  IMAD.MOV.U32 R25, RZ, RZ, R82 ;  /* 0x000000ffff197224 */ /* 0x000fc400078e0052 */
        /* <DEDUP_REMOVED lines=9> */
[C---:B------:R-:W-:Y:S01]  /*6880*/  HMMA.16816.F32 R60, R4.reuse, R10, R16 ;  /* 0x0000000a043c723c */ /* 0x040fe20000001810 */
[----:B------:R-:W1:Y:S06]  /*6890*/  LDSM.16.MT88.4 R8, [R218+0x7800] ;  /* 0x00780000da08783b */ /* 0x000e6c0000004200 */
[----:B------:R-:W-:Y:S01]  /*68a0*/  IMAD.MOV.U32 R18, RZ, RZ, R85 ;  /* 0x000000ffff127224 */ /* 0x000fe200078e0055 */
[----:B------:R-:W-:Y:S01]  /*68b0*/  MOV R16, R86 ;  /* 0x0000005600107202 */ /* 0x000fe20000000f00 */
[----:B------:R-:W-:Y:S01]  /*68c0*/  IMAD.MOV.U32 R19, RZ, RZ, R87 ;  /* 0x000000ffff137224 */ /* 0x000fe200078e0057 */
[----:B------:R-:W-:Y:S01]  /*68d0*/  MOV R17, R44 ;  /* 0x0000002c00117202 */ /* 0x000fe20000000f00 */
[C---:B-1----:R-:W-:Y:S07]  /*68e0*/  HMMA.16816.F32 R48, R4.reuse, R8, R176 ;  /* 0x000000080430723c */ /* 0x042fee00000018b0 */
[----:B------:R-:W-:Y:S01]  /*68f0*/  MOV R179, R37 ;  /* 0x0000002500b37202 */ /* 0x000fe20000000f00 */
[----:B------:R-:W-:Y:S01]  /*6900*/  IMAD.MOV.U32 R176, RZ, RZ, R78 ;  /* 0x000000ffffb07224 */ /* 0x000fe200078e004e */
[----:B------:R-:W-:Y:S01]  /*6910*/  HMMA.16816.F32 R36, R4, R10, R96 ;  /* 0x0000000a0424723c */ /* 0x000fe20000001860 */
[----:B------:R-:W1:Y:S01]  /*6920*/  LDSM.16.MT88.4 R8, [R221+0x7800] ;  /* 0x00780000dd08783b */ /* 0x000e620000004200 */
[----:B------:R-:W-:Y:S01]  /*6930*/  MOV R177, R79 ;  /* 0x0000004f00b17202 */ /* 0x000fe20000000f00 */
[----:B------:R-:W-:-:S04]  /*6940*/  IMAD.MOV.U32 R178, RZ, RZ, R40 ;  /* 0x000000ffffb27224 */ /* 0x000fc800078e0028 */
        /* <DEDUP_REMOVED lines=11> */
[----:B------:R-:W-:Y:S01]  /*6a00*/  MOV R149, R53 ;  /* 0x0000003500957202 */ /* 0x000fe20000000f00 */
[----:B------:R-:W-:Y:S02]  /*6a10*/  IMAD.MOV.U32 R150, RZ, RZ, R54 ;  /* 0x000000ffff967224 */ /* 0x000fe400078e0036 */
[----:B------:R-:W-:Y:S01]  /*6a20*/  IMAD.MOV.U32 R151, RZ, RZ, R55 ;  /* 0x000000ffff977224 */ /* 0x000fe200078e0037 */
[----:B------:R-:W-:Y:S01]  /*6a30*/  MOV R148, R149 ;  /* 0x0000009500947202 */ /* 0x000fe20000000f00 */
[----:B------:R-:W-:Y:S02]  /*6a40*/  IMAD.MOV.U32 R149, RZ, RZ, R150 ;  /* 0x000000ffff957224 */ /* 0x000fe400078e0096 */
[----:B------:R-:W-:Y:S01]  /*6a50*/  IMAD.MOV.U32 R150, RZ, RZ, R151 ;  /* 0x000000ffff967224 */ /* 0x000fe200078e0097 */
[----:B------:R-:W-:Y:S01]  /*6a60*/  MOV R151, R172 ;  /* 0x000000ac00977202 */ /* 0x000fe20000000f00 */
[----:B------:R-:W-:-:S02]  /*6a70*/  IMAD.MOV.U32 R172, RZ, RZ, R173 ;  /* 0x000000ffffac7224 */ /* 0x000fc400078e00ad */
[----:B------:R-:W-:Y:S01]  /*6a80*/  IMAD.MOV.U32 R173, RZ, RZ, R174 ;  /* 0x000000ffffad7224 */ /* 0x000fe200078e00ae */
        /* <DEDUP_REMOVED lines=9> */
[----:B------:R-:W-:Y:S02]  /*6b20*/  MOV R179, R134 ;  /* 0x0000008600b37202 */ /* 0x000fe40000000f00 */
[----:B------:R2:W-:Y:S01]  /*6b30*/  MUFU.EX2 R134, R3 ;  /* 0x0000000300867308 */ /* 0x0005e20000000800 */
[C---:B-1----:R-:W-:Y:S08]  /*6b40*/  HMMA.16816.F32 R68, R4.reuse, R8, R168 ;  /* 0x000000080444723c */ /* 0x042ff000000018a8 */
[----:B------:R-:W-:Y:S01]  /*6b50*/  HMMA.16816.F32 R56, R4, R10, R144 ;  /* 0x0000000a0438723c */ /* 0x000fe20000001890 */
[----:B------:R-:W1:Y:S01]  /*6b60*/  LDSM.16.MT88.4 R8, [R217+0xa800] ;  /* 0x00a80000d908783b */ /* 0x000e620000004200 */
[----:B--2---:R-:W-:-:S02]  /*6b70*/  FFMA.FTZ R3, R148, c[0x0][0x2d0], -R2 ;  /* 0x0000b40094037a23 */ /* 0x004fc40000010802 */
[----:B------:R-:W-:Y:S02]  /*6b80*/  IMAD.MOV.U32 R148, RZ, RZ, R149 ;  /* 0x000000ffff947224 */ /* 0x000fe400078e0095 */
        /* <DEDUP_REMOVED lines=15> */
[----:B------:R-:W-:Y:S02]  /*6c80*/  IMAD.MOV.U32 R16, RZ, RZ, R223 ;  /* 0x000000ffff107224 */ /* 0x000fe400078e00df */
[----:B------:R-:W-:-:S02]  /*6c90*/  FFMA.FTZ R26, R26, c[0x0][0x2d0], -R2 ;  /* 0x0000b4001a1a7a23 */ /* 0x000fc40000010802 */
[--C-:B------:R-:W-:Y:S02]  /*6ca0*/  FFMA.FTZ R25, R25, c[0x0][0x2d0], -R2.reuse ;  /* 0x0000b40019197a23 */ /* 0x100fe40000010802 */
[--C-:B------:R-:W-:Y:S02]  /*6cb0*/  FFMA.FTZ R24, R24, c[0x0][0x2d0], -R2.reuse ;  /* 0x0000b40018187a23 */ /* 0x100fe40000010802 */
[----:B------:R-:W-:Y:S01]  /*6cc0*/  FFMA.FTZ R23, R23, c[0x0][0x2d0], -R2 ;  /* 0x0000b40017177a23 */ /* 0x000fe20000010802 */
[----:B------:R-:W-:Y:S01]  /*6cd0*/  MOV R170, R17 ;  /* 0x0000001100aa7202 */ /* 0x000fe20000000f00 */
[----:B------:R-:W-:Y:S01]  /*6ce0*/  IMAD.MOV.U32 R171, RZ, RZ, R18 ;  /* 0x000000ffffab7224 */ /* 0x000fe200078e0012 */
[----:B------:R2:W5:Y:S01]  /*6cf0*/  LDL.LU R223, [R1+0xa4] ;  /* 0x0000a40001df7983 */ /* 0x0005620000300800 */
[C---:B-1----:R-:W-:Y:S08]  /*6d00*/  HMMA.16816.F32 R44, R4.reuse, R8, R164 ;  /* 0x00000008042c723c */ /* 0x042ff000000018a4 */
[C---:B------:R-:W-:Y:S01]  /*6d10*/  HMMA.16816.F32 R32, R4.reuse, R10, R140 ;  /* 0x0000000a0420723c */ /* 0x040fe2000000188c */
[----:B------:R-:W1:Y:S07]  /*6d20*/  LDSM.16.MT88.4 R8, [R218+0xa800] ;  /* 0x00a80000da08783b */ /* 0x000e6e0000004200 */
[C---:B-1----:R-:W-:Y:S08]  /*6d30*/  HMMA.16816.F32 R80, R4.reuse, R8, R160 ;  /* 0x000000080450723c */ /* 0x042ff000000018a0 */
[C---:B------:R-:W-:Y:S01]  /*6d40*/  HMMA.16816.F32 R72, R4.reuse, R10, R136 ;  /* 0x0000000a0448723c */ /* 0x040fe20000001888 */
[----:B------:R-:W1:Y:S01]  /*6d50*/  LDSM.16.MT88.4 R8, [R221+0xa800] ;  /* 0x00a80000dd08783b */ /* 0x000e620000004200 */
[----:B------:R3:W-:Y:S06]  /*6d60*/  MUFU.EX2 R137, R3 ;  /* 0x0000000300897308 */ /* 0x0007ec0000000800 */
[C---:B-1----:R-:W-:Y:S08]  /*6d70*/  HMMA.16816.F32 R64, R4.reuse, R8, R156 ;  /* 0x000000080440723c */ /* 0x042ff0000000189c */
[----:B------:R-:W-:Y:S01]  /*6d80*/  HMMA.16816.F32 R52, R4, R10, R100 ;  /* 0x0000000a0434723c */ /* 0x000fe20000001864 */
[----:B------:R-:W1:Y:S01]  /*6d90*/  LDSM.16.MT88.4 R8, [R220+0xa800] ;  /* 0x00a80000dc08783b */ /* 0x000e620000004200 */
[----:B---3--:R-:W-:-:S04]  /*6da0*/  FFMA.FTZ R3, R148, c[0x0][0x2d0], -R2 ;  /* 0x0000b40094037a23 */ /* 0x008fc80000010802 */
[----:B------:R3:W-:Y:S02]  /*6db0*/  MUFU.EX2 R138, R3 ;  /* 0x00000003008a7308 */ /* 0x0007e40000000800 */
[----:B---3--:R-:W-:Y:S01]  /*6dc0*/  FFMA.FTZ R3, R149, c[0x0][0x2d0], -R2 ;  /* 0x0000b40095037a23 */ /* 0x008fe20000010802 */
        /* <DEDUP_REMOVED lines=10> */
[----:B------:R-:W-:Y:S01]  /*6e70*/  IMAD.MOV.U32 R99, RZ, RZ, R176 ;  /* 0x000000ffff637224 */ /* 0x000fe200078e00b0 */
[----:B------:R-:W-:Y:S01]  /*6e80*/  MOV R148, R150 ;  /* 0x0000009600947202 */ /* 0x000fe20000000f00 */
[----:B------:R-:W-:Y:S01]  /*6e90*/  IMAD.MOV.U32 R176, RZ, RZ, R177 ;  /* 0x000000ffffb07224 */ /* 0x000fe200078e00b1 */
[----:B-1----:R-:W-:Y:S01]  /*6ea0*/  HMMA.16816.F32 R40, R4, R8, R152 ;  /* 0x000000080428723c */ /* 0x002fe20000001898 */
[----:B------:R1:W3:Y:S01]  /*6eb0*/  MUFU.EX2 R152, R3 ;  /* 0x0000000300987308 */ /* 0x0002e20000000800 */
[----:B------:R-:W-:Y:S01]  /*6ec0*/  MOV R177, R178 ;  /* 0x000000b200b17202 */ /* 0x000fe20000000f00 */
[----:B------:R-:W-:Y:S02]  /*6ed0*/  IMAD.MOV.U32 R178, RZ, RZ, R179 ;  /* 0x000000ffffb27224 */ /* 0x000fe400078e00b3 */
[----:B------:R-:W-:-:S03]  /*6ee0*/  IMAD.MOV.U32 R179, RZ, RZ, R16 ;  /* 0x000000ffffb37224 */ /* 0x000fc600078e0010 */
[----:B------:R-:W-:Y:S01]  /*6ef0*/  HMMA.16816.F32 R28, R4, R10, R12 ;  /* 0x0000000a041c723c */ /* 0x000fe2000000180c */
[----:B------:R-:W4:Y:S01]  /*6f00*/  LDSM.16.MT88.4 R8, [R217+0x2000] ;  /* 0x00200000d908783b */ /* 0x000f220000004200 */
[----:B------:R-:W-:Y:S01]  /*6f10*/  IMAD.MOV.U32 R150, RZ, RZ, R172 ;  /* 0x000000ffff967224 */ /* 0x000fe200078e00ac */
[----:B------:R-:W-:Y:S01]  /*6f20*/  MOV R16, R135 ;  /* 0x0000008700107202 */ /* 0x000fe20000000f00 */
[----:B------:R-:W-:Y:S01]  /*6f30*/  IMAD.MOV.U32 R172, RZ, RZ, R174 ;  /* 0x000000ffffac7224 */ /* 0x000fe200078e00ae */
[----:B------:R-:W2:Y:S01]  /*6f40*/  LDSM.16.MT88.4 R12, [R221+0x2000] ;  /* 0x00200000dd0c783b */ /* 0x000ea20000004200 */
[----:B-1----:R-:W-:Y:S02]  /*6f50*/  FFMA.FTZ R3, R149, c[0x0][0x2d0], -R0 ;  /* 0x0000b40095037a23 */ /* 0x002fe40000010800 */
[----:B------:R-:W-:Y:S01]  /*6f60*/  IMAD.MOV.U32 R149, RZ, RZ, R151 ;  /* 0x000000ffff957224 */ /* 0x000fe200078e0097 */
[----:B------:R-:W-:Y:S01]  /*6f70*/  MOV R151, R173 ;  /* 0x000000ad00977202 */ /* 0x000fe20000000f00 */
[----:B------:R-:W-:-:S02]  /*6f80*/  IMAD.MOV.U32 R135, RZ, RZ, R122 ;  /* 0x000000ffff877224 */ /* 0x000fc400078e007a */
[----:B------:R-:W-:Y:S01]  /*6f90*/  IMAD.MOV.U32 R173, RZ, RZ, R175 ;  /* 0x000000ffffad7224 */ /* 0x000fe200078e00af */
[----:B------:R-:W-:Y:S01]  /*6fa0*/  MOV R175, R176 ;  /* 0x000000b000af7202 */ /* 0x000fe20000000f00 */
[----:B------:R-:W-:Y:S01]  /*6fb0*/  FFMA.FTZ R4, R148, c[0x0][0x2d0], -R0 ;  /* 0x0000b40094047a23 */ /* 0x000fe20000010800 */
[----:B------:R-:W-:Y:S01]  /*6fc0*/  MOV R148, R149 ;  /* 0x0000009500947202 */ /* 0x000fe20000000f00 */
[----:B------:R-:W-:Y:S02]  /*6fd0*/  IMAD.MOV.U32 R122, RZ, RZ, R222 ;  /* 0x000000ffff7a7224 */ /* 0x000fe400078e00de */
[----:B------:R-:W-:Y:S01]  /*6fe0*/  IMAD.MOV.U32 R174, RZ, RZ, R177 ;  /* 0x000000ffffae7224 */ /* 0x000fe200078e00b1 */
[----:B------:R-:W-:Y:S01]  /*6ff0*/  MOV R177, R179 ;  /* 0x000000b300b17202 */ /* 0x000fe20000000f00 */
[----:B------:R-:W-:Y:S01]  /*7000*/  IMAD.MOV.U32 R176, RZ, RZ, R178 ;  /* 0x000000ffffb07224 */ /* 0x000fe200078e00b2 */
[----:B------:R1:W-:Y:S01]  /*7010*/  MUFU.EX2 R136, R4 ;  /* 0x0000000400887308 */ /* 0x0003e20000000800 */
[----:B------:R-:W-:Y:S01]  /*7020*/  IMAD.MOV.U32 R149, RZ, RZ, R150 ;  /* 0x000000ffff957224 */ /* 0x000fe200078e0096 */
[----:B---3--:R-:W-:Y:S01]  /*7030*/  F2FP.PACK_AB R6, R152, R138 ;  /* 0x0000008a9806723e */ /* 0x008fe200000000ff */
[----:B------:R-:W-:Y:S01]  /*7040*/  IMAD.MOV.U32 R150, RZ, RZ, R151 ;  /* 0x000000ffff967224 */ /* 0x000fe200078e0097 */
[----:B------:R-:W-:Y:S01]  /*7050*/  MOV R151, R172 ;  /* 0x000000ac00977202 */ /* 0x000fe20000000f00 */
[----:B------:R-:W-:Y:S01]  /*7060*/  IMAD.MOV.U32 R178, RZ, RZ, R16 ;  /* 0x000000ffffb27224 */ /* 0x000fe200078e0010 */
[----:B------:R-:W-:Y:S01]  /*7070*/  MOV R16, R122 ;  /* 0x0000007a00107202 */ /* 0x000fe20000000f00 */
[----:B------:R-:W-:Y:S01]  /*7080*/  IMAD.MOV.U32 R179, RZ, RZ, R135 ;  /* 0x000000ffffb37224 */ /* 0x000fe200078e0087 */
[----:B------:R3:W5:Y:S01]  /*7090*/  LDL.LU R222, [R1+0xa0] ;  /* 0x0000a00001de7983 */ /* 0x0007620000300800 */
[----:B------:R-:W-:-:S02]  /*70a0*/  IMAD.MOV.U32 R172, RZ, RZ, R173 ;  /* 0x000000ffffac7224 */ /* 0x000fc400078e00ad */
[----:B------:R-:W-:Y:S01]  /*70b0*/  IMAD.MOV.U32 R173, RZ, RZ, R176 ;  /* 0x000000ffffad7224 */ /* 0x000fe200078e00b0 */
[----:B------:R-:W-:Y:S01]  /*70c0*/  MOV R176, R177 ;  /* 0x000000b100b07202 */ /* 0x000fe20000000f00 */
[----:B------:R-:W-:Y:S01]  /*70d0*/  IMAD.MOV.U32 R122, RZ, RZ, R123 ;  /* 0x000000ffff7a7224 */ /* 0x000fe200078e007b */
[----:B------:R2:W2:Y:S01]  /*70e0*/  MUFU.EX2 R135, R3 ;  /* 0x0000000300877308 */ /* 0x0004a20000000800 */
[----:B------:R-:W-:Y:S02]  /*70f0*/  IMAD.MOV.U32 R177, RZ, RZ, R178 ;  /* 0x000000ffffb17224 */ /* 0x000fe400078e00b2 */
[----:B------:R-:W-:Y:S01]  /*7100*/  IMAD.MOV.U32 R178, RZ, RZ, R179 ;  /* 0x000000ffffb27224 */ /* 0x000fe200078e00b3 */
[----:B------:R-:W-:Y:S01]  /*7110*/  MOV R179, R16 ;  /* 0x0000001000b37202 */ /* 0x000fe20000000f00 */
[----:B-1----:R-:W-:Y:S02]  /*7120*/  FFMA.FTZ R4, R149, c[0x0][0x2d0], -R0 ;  /* 0x0000b40095047a23 */ /* 0x002fe40000010800 */
[----:B------:R-:W-:-:S02]  /*7130*/  IMAD.MOV.U32 R16, RZ, RZ, R122 ;  /* 0x000000ffff107224 */ /* 0x000fc400078e007a */
[----:B------:R-:W-:Y:S01]  /*7140*/  IMAD.MOV.U32 R122, RZ, RZ, R252 ;  /* 0x000000ffff7a7224 */ /* 0x000fe200078e00fc */
[----:B------:R1:W-:Y:S01]  /*7150*/  MUFU.EX2 R139, R4 ;  /* 0x00000004008b7308 */ /* 0x0003e20000000800 */
[----:B--2---:R-:W-:-:S07]  /*7160*/  FFMA.FTZ R3, R216, c[0x0][0x2d0], -R0 ;  /* 0x0000b400d8037a23 */ /* 0x004fce0000010800 */
[----:B------:R-:W2:Y:S01]  /*7170*/  MUFU.EX2 R252, R3 ;  /* 0x0000000300fc7308 */ /* 0x000ea20000000800 */
[----:B------:R-:W-:Y:S02]  /*7180*/  FADD.FTZ R5, R150, R93 ;  /* 0x0000005d96057221 */ /* 0x000fe40000010000 */
[----:B------:R-:W-:Y:S02]  /*7190*/  IMAD.MOV.U32 R169, RZ, RZ, R16 ;  /* 0x000000ffffa97224 */ /* 0x000fe400078e0010 */
[----:B------:R-:W-:Y:S02]  /*71a0*/  FADD.FTZ R2, R172, R5 ;  /* 0x00000005ac027221 */ /* 0x000fe40000010000 */
[----:B------:R-:W-:Y:S02]  /*71b0*/  IMAD.MOV.U32 R172, RZ, RZ, R19 ;  /* 0x000000ffffac7224 */ /* 0x000fe400078e0013 */
[----:B------:R-:W3:Y:S01]  /*71c0*/  LDSM.16.MT88.4 R16, [R218+0x2000] ;  /* 0x00200000da10783b */ /* 0x000ee20000004200 */
[----:B-1----:R-:W-:-:S02]  /*71d0*/  F2FP.PACK_AB R4, R137, R134 ;  /* 0x000000868904723e */ /* 0x002fc400000000ff */
[----:B------:R-:W-:Y:S02]  /*71e0*/  F2FP.PACK_AB R5, R136, R135 ;  /* 0x000000878805723e */ /* 0x000fe400000000ff */
[----:B--2---:R-:W-:Y:S01]  /*71f0*/  F2FP.PACK_AB R7, R139, R252 ;  /* 0x000000fc8b07723e */ /* 0x004fe200000000ff */
[----:B------:R-:W-:Y:S01]  /*7200*/  IMAD.MOV.U32 R168, RZ, RZ, R179 ;  /* 0x000000ffffa87224 */ /* 0x000fe200078e00b3 */
[----:B------:R-:W-:Y:S01]  /*7210*/  MOV R147, R178 ;  /* 0x000000b200937202 */ /* 0x000fe20000000f00 */
[----:B------:R-:W-:Y:S01]  /*7220*/  FADD.FTZ R3, R148, R92 ;  /* 0x0000005c94037221 */ /* 0x000fe20000010000 */
[----:B------:R-:W-:Y:S01]  /*7230*/  MOV R179, R95 ;  /* 0x0000005f00b37202 */ /* 0x000fe20000000f00 */
[----:B------:R-:W-:Y:S02]  /*7240*/  IMAD.MOV.U32 R178, RZ, RZ, R94 ;  /* 0x000000ffffb27224 */ /* 0x000fe400078e005e */
[C---:B----4-:R-:W-:Y:S08]  /*7250*/  HMMA.16816.F32 R140, R4.reuse, R8, R200 ;  /* 0x00000008048c723c */ /* 0x050ff000000018c8 */
[----:B------:R-:W-:Y:S01]  /*7260*/  HMMA.16816.F32 R92, R4, R10, R188 ;  /* 0x0000000a045c723c */ /* 0x000fe200000018bc */
[----:B------:R-:W1:Y:S01]  /*7270*/  LDSM.16.MT88.4 R8, [R220+0x2000] ;  /* 0x00200000dc08783b */ /* 0x000e620000004200 */
[----:B------:R-:W-:-:S06]  /*7280*/  FADD.FTZ R3, R151, R3 ;  /* 0x0000000397037221 */ /* 0x000fcc0000010000 */
[C---:B------:R-:W-:Y:S08]  /*7290*/  HMMA.16816.F32 R156, R4.reuse, R12, R208 ;  /* 0x0000000c049c723c */ /* 0x040ff000000018d0 */
[C---:B------:R-:W-:Y:S01]  /*72a0*/  HMMA.16816.F32 R100, R4.reuse, R14, R204 ;  /* 0x0000000e0464723c */ /* 0x040fe200000018cc */
[----:B------:R-:W-:Y:S07]  /*72b0*/  LDSM.16.MT88.4 R12, [R218+0x5000] ;  /* 0x00500000da0c783b */ /* 0x000fee0000004200 */
[C---:B---3--:R-:W-:Y:S08]  /*72c0*/  HMMA.16816.F32 R148, R4.reuse, R16, R96 ;  /* 0x000000100494723c */ /* 0x048ff00000001860 */
[C---:B------:R-:W-:Y:S01]  /*72d0*/  HMMA.16816.F32 R96, R4.reuse, R18, R212 ;  /* 0x000000120460723c */ /* 0x040fe200000018d4 */
[----:B------:R-:W2:Y:S07]  /*72e0*/  LDSM.16.MT88.4 R16, [R217+0x5000] ;  /* 0x00500000d910783b */ /* 0x000eae0000004200 */
[C---:B-1----:R-:W-:Y:S01]  /*72f0*/  HMMA.16816.F32 R160, R4.reuse, R10, R184 ;  /* 0x0000000a04a0723c */ /* 0x042fe200000018b8 */
[----:B------:R-:W-:Y:S01]  /*7300*/  IMAD.MOV.U32 R144, RZ, RZ, R170 ;  /* 0x000000ffff907224 */ /* 0x000fe200078e00aa */
[----:B------:R-:W-:Y:S11]  /*7310*/  MOV R170, R174 ;  /* 0x000000ae00aa7202 */ /* 0x000ff60000000f00 */
[----:B------:R-:W-:Y:S11]  /*7320*/  @!UPT UIADD3 URZ, URZ, URZ, URZ ;  /* 0x0000003f3f3ff290 */ /* 0x000ff6000fffe03f */
[----:B------:R-:W-:Y:S01]  /*7330*/  IMAD.MOV.U32 R184, RZ, RZ, R163 ;  /* 0x000000ffffb87224 */ /* 0x000fe200078e00a3 */
[----:B------:R-:W-:Y:S01]  /*7340*/  MOV R186, R161 ;  /* 0x000000a100ba7202 */ /* 0x000fe20000000f00 */
[----:B------:R-:W-:Y:S01]  /*7350*/  IMAD.MOV.U32 R185, RZ, RZ, R162 ;  /* 0x000000ffffb97224 */ /* 0x000fe200078e00a2 */
[----:B------:R-:W-:Y:S01]  /*7360*/  MOV R163, R171 ;  /* 0x000000ab00a37202 */ /* 0x000fe20000000f00 */
[----:B------:R-:W-:Y:S02]  /*7370*/  IMAD.MOV.U32 R162, RZ, RZ, R172 ;  /* 0x000000ffffa27224 */ /* 0x000fe400078e00ac */
[----:B------:R-:W-:Y:S02]  /*7380*/  IMAD.MOV.U32 R171, RZ, RZ, R173 ;  /* 0x000000ffffab7224 */ /* 0x000fe400078e00ad */
[----:B------:R-:W-:Y:S01]  /*7390*/  IMAD.MOV.U32 R161, RZ, RZ, R175 ;  /* 0x000000ffffa17224 */ /* 0x000fe200078e00af */
[C---:B--2---:R-:W-:Y:S08]  /*73a0*/  HMMA.16816.F32 R208, R4.reuse, R18, R180 ;  /* 0x0000001204d0723c */ /* 0x044ff000000018b4 */
[C---:B------:R-:W-:Y:S01]  /*73b0*/  HMMA.16816.F32 R172, R4.reuse, R16, R192 ;  /* 0x0000001004ac723c */ /* 0x040fe200000018c0 */
[----:B------:R-:W-:Y:S01]  /*73c0*/  MOV R146, R168 ;  /* 0x000000a800927202 */ /* 0x000fe20000000f00 */
[----:B------:R-:W-:Y:S01]  /*73d0*/  IMAD.MOV.U32 R145, RZ, RZ, R169 ;  /* 0x000000ffff917224 */ /* 0x000fe200078e00a9 */
[----:B------:R-:W-:Y:S05]  /*73e0*/  LDSM.16.MT88.4 R16, [R220+0x5000] ;  /* 0x00500000dc10783b */ /* 0x000fea0000004200 */
[C---:B------:R-:W-:Y:S08]  /*73f0*/  HMMA.16816.F32 R180, R4.reuse, R12, R128 ;  /* 0x0000000c04b4723c */ /* 0x040ff00000001880 */
[C---:B------:R-:W-:Y:S01]  /*7400*/  HMMA.16816.F32 R192, R4.reuse, R14, R124 ;  /* 0x0000000e04c0723c */ /* 0x040fe2000000187c */
[----:B------:R-:W1:Y:S07]  /*7410*/  LDSM.16.MT88.4 R12, [R217+0x8000] ;  /* 0x00800000d90c783b */ /* 0x000e6e0000004200 */
[C---:B------:R-:W-:Y:S01]  /*7420*/  HMMA.16816.F32 R164, R4.reuse, R8, R196 ;  /* 0x0000000804a4723c */ /* 0x040fe200000018c4 */
[----:B------:R-:W2:Y:S07]  /*7430*/  LDSM.16.MT88.4 R8, [R221+0x5000] ;  /* 0x00500000dd08783b */ /* 0x000eae0000004200 */
[C---:B-1----:R-:W-:Y:S08]  /*7440*/  HMMA.16816.F32 R88, R4.reuse, R12, R88 ;  /* 0x0000000c0458723c */ /* 0x042ff00000001858 */
[C---:B------:R-:W-:Y:S08]  /*7450*/  HMMA.16816.F32 R12, R4.reuse, R14, R60 ;  /* 0x0000000e040c723c */ /* 0x040ff0000000183c */
[C---:B--2---:R-:W-:Y:S08]  /*7460*/  HMMA.16816.F32 R116, R4.reuse, R8, R116 ;  /* 0x000000080474723c */ /* 0x044ff00000001874 */
[----:B------:R-:W-:Y:S01]  /*7470*/  HMMA.16816.F32 R108, R4, R10, R108 ;  /* 0x0000000a046c723c */ /* 0x000fe2000000186c */
[----:B------:R-:W1:Y:S07]  /*7480*/  LDSM.16.MT88.4 R8, [R218+0x8000] ;  /* 0x00800000da08783b */ /* 0x000e6e0000004200 */
[----:B------:R-:W-:Y:S01]  /*7490*/  MOV R169, R12 ;  /* 0x0000000c00a97202 */ /* 0x000fe20000000f00 */
[----:B------:R-:W-:Y:S01]  /*74a0*/  IMAD.MOV.U32 R168, RZ, RZ, R13 ;  /* 0x000000ffffa87224 */ /* 0x000fe200078e000d */
[----:B------:R-:W-:Y:S01]  /*74b0*/  MOV R60, R15 ;  /* 0x0000000f003c7202 */ /* 0x000fe20000000f00 */
[----:B------:R-:W-:-:S02]  /*74c0*/  IMAD.MOV.U32 R61, RZ, RZ, R14 ;  /* 0x000000ffff3d7224 */ /* 0x000fc400078e000e */
[----:B------:R-:W2:Y:S01]  /*74d0*/  LDSM.16.MT88.4 R12, [R220+0x8000] ;  /* 0x00800000dc0c783b */ /* 0x000ea20000004200 */
[C---:B-1----:R-:W-:Y:S08]  /*74e0*/  HMMA.16816.F32 R212, R4.reuse, R8, R48 ;  /* 0x0000000804d4723c */ /* 0x042ff00000001830 */
[C---:B------:R-:W-:Y:S01]  /*74f0*/  HMMA.16816.F32 R204, R4.reuse, R10, R36 ;  /* 0x0000000a04cc723c */ /* 0x040fe20000001824 */
[----:B------:R-:W-:Y:S01]  /*7500*/  IMAD.MOV.U32 R123, RZ, RZ, R219 ;  /* 0x000000ffff7b7224 */ /* 0x000fe200078e00db */
[----:B------:R-:W1:Y:S04]  /*7510*/  LDSM.16.MT88.4 R8, [R217+0xb000] ;  /* 0x00b00000d908783b */ /* 0x000e680000004200 */
[----:B------:R3:W5:Y:S02]  /*7520*/  LDL.LU R219, [R1+0x9c] ;  /* 0x00009c0001db7983 */ /* 0x0007640000300800 */
[C---:B--2---:R-:W-:Y:S02]  /*7530*/  HMMA.16816.F32 R48, R4.reuse, R12, R68 ;  /* 0x0000000c0430723c */ /* 0x044fe40000001844 */
[----:B------:R3:W5:Y:S06]  /*7540*/  LDL.LU R216, [R1+0x98] ;  /* 0x0000980001d87983 */ /* 0x00076c0000300800 */
[C---:B------:R-:W-:Y:S01]  /*7550*/  HMMA.16816.F32 R36, R4.reuse, R14, R56 ;  /* 0x0000000e0424723c */ /* 0x040fe20000001838 */
[----:B------:R-:W2:Y:S07]  /*7560*/  LDSM.16.MT88.4 R12, [R221+0xb000] ;  /* 0x00b00000dd0c783b */ /* 0x000eae0000004200 */
[C---:B------:R-:W-:Y:S08]  /*7570*/  HMMA.16816.F32 R112, R4.reuse, R16, R112 ;  /* 0x000000100470723c */ /* 0x040ff00000001870 */
[----:B------:R-:W-:Y:S01]  /*7580*/  HMMA.16816.F32 R104, R4, R18, R104 ;  /* 0x000000120468723c */ /* 0x000fe20000001868 */
[----:B------:R-:W4:Y:S01]  /*7590*/  LDSM.16.MT88.4 R16, [R221+0x8000] ;  /* 0x00800000dd10783b */ /* 0x000f220000004200 */
[----:B------:R-:W-:-:S02]  /*75a0*/  FFMA.FTZ R22, R22, c[0x0][0x2d0], -R0 ;  /* 0x0000b40016167a23 */ /* 0x000fc40000010800 */
[--C-:B------:R-:W-:Y:S02]  /*75b0*/  FFMA.FTZ R21, R21, c[0x0][0x2d0], -R0.reuse ;  /* 0x0000b40015157a23 */ /* 0x100fe40000010800 */
[--C-:B------:R-:W-:Y:S02]  /*75c0*/  FFMA.FTZ R20, R20, c[0x0][0x2d0], -R0.reuse ;  /* 0x0000b40014147a23 */ /* 0x100fe40000010800 */
[----:B------:R-:W-:Y:S01]  /*75d0*/  FFMA.FTZ R27, R27, c[0x0][0x2d0], -R0 ;  /* 0x0000b4001b1b7a23 */ /* 0x000fe20000010800 */
[----:B------:R-:W-:Y:S01]  /*75e0*/  MOV R62, R122 ;  /* 0x0000007a003e7202 */ /* 0x000fe20000000f00 */
[----:B------:R-:W-:Y:S01]  /*75f0*/  FADD.FTZ R2, R120, R2 ;  /* 0x0000000278027221 */ /* 0x000fe20000010000 */
[C---:B-1----:R-:W-:Y:S01]  /*7600*/  HMMA.16816.F32 R44, R4.reuse, R8, R44 ;  /* 0x00000008042c723c */ /* 0x042fe2000000182c */
[----:B------:R-:W-:Y:S01]  /*7610*/  IMAD.MOV.U32 R63, RZ, RZ, R144 ;  /* 0x000000ffff3f7224 */ /* 0x000fe200078e0090 */
[----:B------:R-:W-:Y:S01]  /*7620*/  MOV R130, R89 ;  /* 0x0000005900827202 */ /* 0x000fe20000000f00 */
[----:B------:R-:W-:Y:S01]  /*7630*/  IMAD.MOV.U32 R128, RZ, RZ, R91 ;  /* 0x000000ffff807224 */ /* 0x000fe200078e005b */
[----:B------:R-:W-:Y:S04]  /*7640*/  LDSM.16.MT88.4 R56, [R221+0x5800] ;  /* 0x00580000dd38783b */ /* 0x000fe80000004200 */
[----:B--2---:R-:W-:Y:S01]  /*7650*/  HMMA.16816.F32 R196, R4, R14, R52 ;  /* 0x0000000e04c4723c */ /* 0x004fe20000001834 */
[----:B------:R-:W2:Y:S01]  /*7660*/  LDL R15, [R1+0x58] ;  /* 0x00005800010f7983 */ /* 0x000ea20000100800 */
[----:B------:R-:W-:-:S02]  /*7670*/  FADD.FTZ R0, R121, R3 ;  /* 0x0000000379007221 */ /* 0x000fc40000010000 */
[----:B------:R-:W-:-:S04]  /*7680*/  IMAD.MOV.U32 R3, RZ, RZ, R123 ;  /* 0x000000ffff037224 */ /* 0x000fc800078e007b */
[C---:B------:R-:W-:Y:S01]  /*7690*/  HMMA.16816.F32 R188, R4.reuse, R10, R32 ;  /* 0x0000000a04bc723c */ /* 0x040fe20000001820 */
[----:B------:R-:W1:Y:S07]  /*76a0*/  LDSM.16.MT88.4 R8, [R220+0xb000] ;  /* 0x00b00000dc08783b */ /* 0x000e6e0000004200 */
[C---:B----4-:R-:W-:Y:S08]  /*76b0*/  HMMA.16816.F32 R84, R4.reuse, R16, R84 ;  /* 0x000000100454723c */ /* 0x050ff00000001854 */
[----:B------:R-:W-:Y:S01]  /*76c0*/  HMMA.16816.F32 R120, R4, R18, R76 ;  /* 0x000000120478723c */ /* 0x000fe2000000184c */
[----:B------:R-:W4:Y:S01]  /*76d0*/  LDSM.16.MT88.4 R16, [R218+0xb000] ;  /* 0x00b00000da10783b */ /* 0x000f220000004200 */
[----:B------:R-:W-:-:S05]  /*76e0*/  FADD.FTZ R3, R3, R2 ;  /* 0x0000000203037221 */ /* 0x000fca0000010000 */
[----:B------:R-:W-:Y:S01]  /*76f0*/  IMAD.MOV.U32 R77, RZ, RZ, R145 ;  /* 0x000000ffff4d7224 */ /* 0x000fe200078e0091 */
[----:B------:R-:W-:Y:S01]  /*7700*/  MOV R78, R146 ;  /* 0x00000092004e7202 */ /* 0x000fe20000000f00 */
[----:B------:R-:W-:Y:S02]  /*7710*/  IMAD.MOV.U32 R79, RZ, RZ, R147 ;  /* 0x000000ffff4f7224 */ /* 0x000fe400078e0093 */
[----:B------:R-:W-:Y:S01]  /*7720*/  FADD.FTZ R0, R77, R0 ;  /* 0x000000004d007221 */ /* 0x000fe20000010000 */
[----:B------:R-:W-:Y:S01]  /*7730*/  MOV R89, R162 ;  /* 0x000000a200597202 */ /* 0x000fe20000000f00 */
[----:B------:R-:W-:Y:S02]  /*7740*/  FADD.FTZ R3, R79, R3 ;  /* 0x000000034f037221 */ /* 0x000fe40000010000 */
[----:B------:R-:W-:Y:S02]  /*7750*/  IMAD.MOV.U32 R131, RZ, RZ, R88 ;  /* 0x000000ffff837224 */ /* 0x000fe400078e0058 */
[----:B------:R-:W-:-:S02]  /*7760*/  IMAD.MOV.U32 R129, RZ, RZ, R90 ;  /* 0x000000ffff817224 */ /* 0x000fc400078e005a */
[----:B------:R-:W-:Y:S01]  /*7770*/  IMAD.MOV.U32 R91, RZ, RZ, R161 ;  /* 0x000000ffff5b7224 */ /* 0x000fe200078e00a1 */
[C---:B------:R-:W-:Y:S01]  /*7780*/  HMMA.16816.F32 R32, R4.reuse, R12, R64 ;  /* 0x0000000c0420723c */ /* 0x040fe20000001840 */
[----:B------:R-:W-:Y:S02]  /*7790*/  FADD.FTZ R0, R78, R0 ;  /* 0x000000004e007221 */ /* 0x000fe40000010000 */
[----:B------:R-:W-:Y:S01]  /*77a0*/  IMAD.MOV.U32 R187, RZ, RZ, R160 ;  /* 0x000000ffffbb7224 */ /* 0x000fe200078e00a0 */
[----:B------:R-:W-:Y:S01]  /*77b0*/  MOV R69, R130 ;  /* 0x0000008200457202 */ /* 0x000fe20000000f00 */
[----:B------:R-:W-:Y:S01]  /*77c0*/  FADD.FTZ R2, R62, R0 ;  /* 0x000000003e027221 */ /* 0x000fe20000010000 */
[----:B------:R-:W-:Y:S01]  /*77d0*/  MOV R71, R128 ;  /* 0x0000008000477202 */ /* 0x000fe20000000f00 */
[----:B------:R-:W-:Y:S01]  /*77e0*/  IMAD.MOV.U32 R90, RZ, RZ, R152 ;  /* 0x000000ffff5a7224 */ /* 0x000fe200078e0098 */
[----:B-1----:R-:W-:Y:S01]  /*77f0*/  HMMA.16816.F32 R40, R4, R8, R40 ;  /* 0x000000080428723c */ /* 0x002fe20000001828 */
[----:B------:R-:W-:Y:S01]  /*7800*/  IMAD.MOV.U32 R88, RZ, RZ, R163 ;  /* 0x000000ffff587224 */ /* 0x000fe200078e00a3 */
[----:B------:R-:W-:Y:S01]  /*7810*/  MOV R78, R91 ;  /* 0x0000005b004e7202 */ /* 0x000fe20000000f00 */
[----:B------:R-:W-:Y:S01]  /*7820*/  FADD.FTZ R0, R63, R3 ;  /* 0x000000033f007221 */ /* 0x000fe20000010000 */
[----:B------:R1:W-:Y:S01]  /*7830*/  MUFU.EX2 R12, R23 ;  /* 0x00000017000c7308 */ /* 0x0003e20000000800 */
[----:B------:R-:W-:Y:S01]  /*7840*/  FADD.FTZ R2, R88, R2 ;  /* 0x0000000258027221 */ /* 0x000fe20000010000 */
[----:B------:R-:W3:Y:S01]  /*7850*/  LDSM.16.MT88.4 R152, [R218+0x2800] ;  /* 0x00280000da98783b */ /* 0x000ee20000004200 */
[----:B------:R-:W-:-:S02]  /*7860*/  FADD.FTZ R3, R89, R0 ;  /* 0x0000000059037221 */ /* 0x000fc40000010000 */
[----:B------:R-:W-:Y:S01]  /*7870*/  IMAD.MOV.U32 R79, RZ, RZ, R90 ;  /* 0x000000ffff4f7224 */ /* 0x000fe200078e005a */
[----:B------:R-:W-:Y:S01]  /*7880*/  MOV R90, R178 ;  /* 0x000000b2005a7202 */ /* 0x000fe20000000f00 */
[----:B------:R-:W-:Y:S01]  /*7890*/  IMAD.MOV.U32 R88, RZ, RZ, R176 ;  /* 0x000000ffff587224 */ /* 0x000fe200078e00b0 */
[C---:B------:R-:W-:Y:S01]  /*78a0*/  HMMA.16816.F32 R28, R4.reuse, R10, R28 ;  /* 0x0000000a041c723c */ /* 0x040fe2000000181c */
[----:B------:R-:W-:Y:S01]  /*78b0*/  IMAD.MOV.U32 R89, RZ, RZ, R177 ;  /* 0x000000ffff597224 */ /* 0x000fe200078e00b1 */
[----:B------:R-:W-:Y:S01]  /*78c0*/  LDSM.16.MT88.4 R64, [R220+0x5800] ;  /* 0x00580000dc40783b */ /* 0x000fe20000004200 */
[----:B------:R-:W-:Y:S01]  /*78d0*/  IMAD.MOV.U32 R91, RZ, RZ, R179 ;  /* 0x000000ffff5b7224 */ /* 0x000fe200078e00b3 */
[----:B------:R1:W-:Y:S01]  /*78e0*/  MUFU.EX2 R11, R24 ;  /* 0x00000018000b7308 */ /* 0x0003e20000000800 */
[----:B------:R-:W-:Y:S01]  /*78f0*/  IMAD.MOV.U32 R62, RZ, RZ, R170 ;  /* 0x000000ffff3e7224 */ /* 0x000fe200078e00aa */
[----:B------:R-:W-:Y:S02]  /*7900*/  MOV R63, R171 ;  /* 0x000000ab003f7202 */ /* 0x000fe40000000f00 */
[C---:B----4-:R-:W-:Y:S01]  /*7910*/  HMMA.16816.F32 R200, R4.reuse, R16, R80 ;  /* 0x0000001004c8723c */ /* 0x050fe20000001850 */
[----:B-1----:R-:W-:Y:S01]  /*7920*/  IMAD.MOV.U32 R23, RZ, RZ, R90 ;  /* 0x000000ffff177224 */ /* 0x002fe200078e005a */
[----:B------:R-:W-:Y:S06]  /*7930*/  LDSM.16.MT88.4 R144, [R217+0x2800] ;  /* 0x00280000d990783b */ /* 0x000fec0000004200 */
[----:B------:R-:W-:Y:S01]  /*7940*/  HMMA.16816.F32 R124, R4, R18, R72 ;  /* 0x00000012047c723c */ /* 0x000fe20000001848 */
[----:B------:R1:W-:Y:S01]  /*7950*/  MUFU.EX2 R5, R22 ;  /* 0x0000001600057308 */ /* 0x0003e20000000800 */
[----:B------:R-:W-:Y:S01]  /*7960*/  IMAD.MOV.U32 R16, RZ, RZ, R169 ;  /* 0x000000ffff107224 */ /* 0x000fe200078e00a9 */
[----:B------:R-:W-:Y:S01]  /*7970*/  MOV R17, R168 ;  /* 0x000000a800117202 */ /* 0x000fe20000000f00 */
[----:B------:R-:W-:Y:S01]  /*7980*/  IMAD.MOV.U32 R24, RZ, RZ, R88 ;  /* 0x000000ffff187224 */ /* 0x000fe200078e0058 */
[----:B------:R-:W4:Y:S02]  /*7990*/  LDSM.16.MT88.4 R168, [R220+0x2800] ;  /* 0x00280000dca8783b */ /* 0x000f240000004200 */
[----:B------:R-:W-:-:S02]  /*79a0*/  MOV R4, R89 ;  /* 0x0000005900047202 */ /* 0x000fc40000000f00 */
[----:B------:R-:W-:Y:S01]  /*79b0*/  LDSM.16.MT88.4 R72, [R217+0x8800] ;  /* 0x00880000d948783b */ /* 0x000fe20000004200 */
[----:B------:R3:W-:Y:S08]  /*79c0*/  MUFU.EX2 R9, R26 ;  /* 0x0000001a00097308 */ /* 0x0007f00000000800 */
[----:B------:R-:W-:Y:S01]  /*79d0*/  MUFU.EX2 R8, R20 ;  /* 0x0000001400087308 */ /* 0x000fe20000000800 */
[----:B-1----:R-:W-:Y:S01]  /*79e0*/  MOV R22, R91 ;  /* 0x0000005b00167202 */ /* 0x002fe20000000f00 */
[----:B------:R-:W-:Y:S01]  /*79f0*/  IMAD.MOV.U32 R68, RZ, RZ, R131 ;  /* 0x000000ffff447224 */ /* 0x000fe200078e0083 */
[----:B------:R-:W1:Y:S01]  /*7a00*/  LDSM.16.MT88.4 R88, [R221+0x8800] ;  /* 0x00880000dd58783b */ /* 0x000e620000004200 */
[----:B------:R-:W-:-:S02]  /*7a10*/  FADD.FTZ R3, R23, R3 ;  /* 0x0000000317037221 */ /* 0x000fc40000010000 */
[----:B------:R-:W-:Y:S01]  /*7a20*/  IMAD.MOV.U32 R70, RZ, RZ, R129 ;  /* 0x000000ffff467224 */ /* 0x000fe200078e0081 */
[----:B------:R-:W1:Y:S01]  /*7a30*/  LDSM.16.MT88.4 R160, [R221+0x2800] ;  /* 0x00280000dda0783b */ /* 0x000e620000004200 */
[----:B------:R3:W3:Y:S01]  /*7a40*/  MUFU.EX2 R10, R25 ;  /* 0x00000019000a7308 */ /* 0x0006e20000000800 */
[----:B------:R-:W-:Y:S01]  /*7a50*/  FADD.FTZ R0, R22, R2 ;  /* 0x0000000216007221 */ /* 0x000fe20000010000 */
[----:B------:R-:W-:Y:S01]  /*7a60*/  MOV R14, R79 ;  /* 0x0000004f000e7202 */ /* 0x000fe20000000f00 */
[----:B------:R-:W-:Y:S05]  /*7a70*/  LDSM.16.MT88.4 R176, [R217+0x5800] ;  /* 0x00580000d9b0783b */ /* 0x000fea0000004200 */
[----:B------:R-:W4:Y:S08]  /*7a80*/  MUFU.EX2 R7, R21 ;  /* 0x0000001500077308 */ /* 0x000f300000000800 */
[----:B------:R-:W4:Y:S01]  /*7a90*/  MUFU.EX2 R6, R27 ;  /* 0x0000001b00067308 */ /* 0x000f220000000800 */
[----:B---3--:R-:W-:Y:S01]  /*7aa0*/  IMAD.MOV.U32 R26, RZ, RZ, R62 ;  /* 0x000000ffff1a7224 */ /* 0x008fe200078e003e */
[----:B------:R-:W-:Y:S01]  /*7ab0*/  MOV R25, R63 ;  /* 0x0000003f00197202 */ /* 0x000fe20000000f00 */
[----:B------:R-:W-:-:S02]  /*7ac0*/  FADD.FTZ R3, R24, R3 ;  /* 0x0000000318037221 */ /* 0x000fc40000010000 */
[----:B------:R-:W-:Y:S02]  /*7ad0*/  FADD.FTZ R4, R4, R0 ;  /* 0x0000000004047221 */ /* 0x000fe40000010000 */
[----:B------:R-:W-:Y:S01]  /*7ae0*/  FADD.FTZ R3, R26, R3 ;  /* 0x000000031a037221 */ /* 0x000fe20000010000 */
[----:B------:R-:W-:Y:S01]  /*7af0*/  F2FP.PACK_AB R128, R10, R9 ;  /* 0x000000090a80723e */ /* 0x000fe200000000ff */
[----:B------:R-:W-:Y:S01]  /*7b00*/  IMAD.MOV.U32 R80, RZ, RZ, R187 ;  /* 0x000000ffff507224 */ /* 0x000fe200078e00bb */
[----:B----4-:R-:W-:Y:S01]  /*7b10*/  F2FP.PACK_AB R129, R7, R5 ;  /* 0x000000050781723e */ /* 0x010fe200000000ff */
[----:B------:R-:W-:Y:S01]  /*7b20*/  FADD.FTZ R3, R135, R3 ;  /* 0x0000000387037221 */ /* 0x000fe20000010000 */
[----:B------:R-:W-:Y:S01]  /*7b30*/  F2FP.PACK_AB R130, R12, R11 ;  /* 0x0000000b0c82723e */ /* 0x000fe200000000ff */
[----:B------:R-:W-:Y:S01]  /*7b40*/  IMAD.MOV.U32 R81, RZ, RZ, R186 ;  /* 0x000000ffff517224 */ /* 0x000fe200078e00ba */
[----:B------:R-:W-:Y:S01]  /*7b50*/  MOV R82, R185 ;  /* 0x000000b900527202 */ /* 0x000fe20000000f00 */
[----:B------:R-:W-:Y:S01]  /*7b60*/  IMAD.MOV.U32 R83, RZ, RZ, R184 ;  /* 0x000000ffff537224 */ /* 0x000fe200078e00b8 */
[----:B------:R-:W-:Y:S01]  /*7b70*/  F2FP.PACK_AB R131, R6, R8 ;  /* 0x000000080683723e */ /* 0x000fe200000000ff */
[----:B------:R-:W-:Y:S01]  /*7b80*/  IMAD.MOV.U32 R18, RZ, RZ, R61 ;  /* 0x000000ffff127224 */ /* 0x000fe200078e003d */
[----:B------:R-:W-:Y:S01]  /*7b90*/  MOV R19, R60 ;  /* 0x0000003c00137202 */ /* 0x000fe20000000f00 */
[----:B------:R-:W-:Y:S01]  /*7ba0*/  FADD.FTZ R3, R136, R3 ;  /* 0x0000000388037221 */ /* 0x000fe20000010000 */
[----:B------:R-:W-:Y:S03]  /*7bb0*/  LDSM.16.MT88.4 R184, [R218+0x5800] ;  /* 0x00580000dab8783b */ /* 0x000fe60000004200 */
[C---:B------:R-:W-:Y:S08]  /*7bc0*/  HMMA.16816.F32 R148, R128.reuse, R152, R148 ;  /* 0x000000988094723c */ /* 0x040ff00000001894 */
[C---:B------:R-:W-:Y:S08]  /*7bd0*/  HMMA.16816.F32 R164, R128.reuse, R168, R164 ;  /* 0x000000a880a4723c */ /* 0x040ff000000018a4 */
[C---:B------:R-:W-:Y:S01]  /*7be0*/  HMMA.16816.F32 R60, R128.reuse, R64, R112 ;  /* 0x00000040803c723c */ /* 0x040fe20000001870 */
[----:B------:R-:W3:Y:S07]  /*7bf0*/  LDSM.16.MT88.4 R112, [R218+0xb800] ;  /* 0x00b80000da70783b */ /* 0x000eee0000004200 */
[C---:B-1----:R-:W-:Y:S08]  /*7c00*/  HMMA.16816.F32 R84, R128.reuse, R88, R84 ;  /* 0x000000588054723c */ /* 0x042ff00000001854 */
[C---:B------:R-:W-:Y:S01]  /*7c10*/  HMMA.16816.F32 R152, R128.reuse, R154, R96 ;  /* 0x0000009a8098723c */ /* 0x040fe20000001860 */
[----:B------:R-:W-:Y:S07]  /*7c20*/  LDSM.16.MT88.4 R96, [R220+0x8800] ;  /* 0x00880000dc60783b */ /* 0x000fee0000004200 */
[C---:B------:R-:W-:Y:S01]  /*7c30*/  HMMA.16816.F32 R168, R128.reuse, R170, R80 ;  /* 0x000000aa80a8723c */ /* 0x040fe20000001850 */
[----:B------:R-:W1:Y:S07]  /*7c40*/  LDSM.16.MT88.4 R80, [R218+0x8800] ;  /* 0x00880000da50783b */ /* 0x000e6e0000004200 */
[C---:B------:R-:W-:Y:S01]  /*7c50*/  HMMA.16816.F32 R64, R128.reuse, R66, R104 ;  /* 0x000000428040723c */ /* 0x040fe20000001868 */
[----:B------:R-:W4:Y:S07]  /*7c60*/  LDSM.16.MT88.4 R104, [R217+0xb800] ;  /* 0x00b80000d968783b */ /* 0x000f2e0000004200 */
[C---:B------:R-:W-:Y:S08]  /*7c70*/  HMMA.16816.F32 R68, R128.reuse, R72, R68 ;  /* 0x000000488044723c */ /* 0x040ff00000001844 */
[C---:B------:R-:W-:Y:S01]  /*7c80*/  HMMA.16816.F32 R88, R128.reuse, R90, R120 ;  /* 0x0000005a8058723c */ /* 0x040fe20000001878 */
[----:B------:R-:W1:Y:S07]  /*7c90*/  LDSM.16.MT88.4 R120, [R221+0xb800] ;  /* 0x00b80000dd78783b */ /* 0x000e6e0000004200 */
[----:B------:R-:W-:Y:S01]  /*7ca0*/  HMMA.16816.F32 R72, R128, R74, R16 ;  /* 0x0000004a8048723c */ /* 0x000fe20000001810 */
[----:B------:R-:W1:Y:S01]  /*7cb0*/  LDSM.16.MT88.4 R16, [R220+0xb800] ;  /* 0x00b80000dc10783b */ /* 0x000e620000004200 */
[----:B------:R-:W-:-:S06]  /*7cc0*/  IMAD.MOV.U32 R13, RZ, RZ, R78 ;  /* 0x000000ffff0d7224 */ /* 0x000fcc00078e004e */
[C---:B------:R-:W-:Y:S08]  /*7cd0*/  HMMA.16816.F32 R52, R128.reuse, R56, R116 ;  /* 0x000000388034723c */ /* 0x040ff00000001874 */
[C---:B------:R-:W-:Y:S08]  /*7ce0*/  HMMA.16816.F32 R140, R128.reuse, R144, R140 ;  /* 0x00000090808c723c */ /* 0x040ff0000000188c */
[----:B------:R-:W-:Y:S01]  /*7cf0*/  HMMA.16816.F32 R156, R128, R160, R156 ;  /* 0x000000a0809c723c */ /* 0x000fe2000000189c */
[----:B--2---:R-:W-:-:S04]  /*7d00*/  @P3 IMAD.HI.U32 R2, R15, c[0x0][0x2c8], RZ ;  /* 0x0000b2000f023a27 */ /* 0x004fc800078e00ff */
[----:B------:R-:W-:Y:S01]  /*7d10*/  IMAD.MOV.U32 R0, RZ, RZ, R15 ;  /* 0x000000ffff007224 */ /* 0x000fe200078e000f */
[----:B------:R-:W-:Y:S01]  /*7d20*/  @P3 SHF.R.U32.HI R0, RZ, c[0x0][0x2cc], R2 ;  /* 0x0000b300ff003a19 */ /* 0x000fe20000011602 */
[----:B------:R-:W-:Y:S01]  /*7d30*/  FADD.FTZ R2, R25, R4 ;  /* 0x0000000419027221 */ /* 0x000fe20000010000 */
[----:B------:R-:W-:-:S03]  /*7d40*/  MOV R4, c[0x0][0x168] ;  /* 0x00005a0000047a02 */ /* 0x000fc60000000f00 */
[----:B------:R-:W-:Y:S01]  /*7d50*/  FADD.FTZ R2, R134, R2 ;  /* 0x0000000286027221 */ /* 0x000fe20000010000 */
[----:B------:R-:W-:-:S03]  /*7d60*/  IADD3 R0, R0, c[0x0][0x1d0], -R4 ;  /* 0x0000740000007a10 */ /* 0x000fc60007ffe804 */
[----:B------:R-:W-:Y:S02]  /*7d70*/  FADD.FTZ R2, R137, R2 ;  /* 0x0000000289027221 */ /* 0x000fe40000010000 */
[----:B------:R-:W-:-:S04]  /*7d80*/  IMAD.HI R4, R0, 0x2aaaaaab, RZ ;  /* 0x2aaaaaab00047827 */ /* 0x000fc800078e02ff */
[----:B------:R-:W-:Y:S02]  /*7d90*/  FADD.FTZ R0, R252, R3 ;  /* 0x00000003fc007221 */ /* 0x000fe40000010000 */
[----:B------:R-:W-:Y:S02]  /*7da0*/  FADD.FTZ R2, R138, R2 ;  /* 0x000000028a027221 */ /* 0x000fe40000010000 */
[----:B------:R-:W-:Y:S02]  /*7db0*/  FADD.FTZ R0, R139, R0 ;  /* 0x000000008b007221 */ /* 0x000fe40000010000 */
[----:B------:R-:W-:Y:S02]  /*7dc0*/  FADD.FTZ R2, R14, R2 ;  /* 0x000000020e027221 */ /* 0x000fe40000010000 */
[----:B------:R-:W-:Y:S02]  /*7dd0*/  FADD.FTZ R0, R5, R0 ;  /* 0x0000000005007221 */ /* 0x000fe40000010000 */
[----:B------:R-:W-:Y:S01]  /*7de0*/  FADD.FTZ R2, R9, R2 ;  /* 0x0000000209027221 */ /* 0x000fe20000010000 */
[----:B------:R-:W-:Y:S01]  /*7df0*/  SHF.R.U32.HI R3, RZ, 0x1f, R4 ;  /* 0x0000001fff037819 */ /* 0x000fe20000011604 */
[----:B------:R-:W-:-:S02]  /*7e00*/  FADD.FTZ R0, R7, R0 ;  /* 0x0000000007007221 */ /* 0x000fc40000010000 */
[----:B------:R-:W-:Y:S01]  /*7e10*/  FADD.FTZ R2, R10, R2 ;  /* 0x000000020a027221 */ /* 0x000fe20000010000 */
[----:B------:R-:W-:Y:S01]  /*7e20*/  LEA.HI.SX32 R3, R4, R3, 0x1c ;  /* 0x0000000304037211 */ /* 0x000fe200078fe2ff */
[----:B------:R-:W-:Y:S02]  /*7e30*/  FADD.FTZ R0, R8, R0 ;  /* 0x0000000008007221 */ /* 0x000fe40000010000 */
[----:B------:R-:W-:Y:S01]  /*7e40*/  FADD.FTZ R2, R11, R2 ;  /* 0x000000020b027221 */ /* 0x000fe20000010000 */
[----:B------:R-:W-:Y:S01]  /*7e50*/  IMNMX R3, RZ, R3, !PT ;  /* 0x00000003ff037217 */ /* 0x000fe20007800200 */
[----:B------:R-:W-:Y:S02]  /*7e60*/  FADD.FTZ R0, R6, R0 ;  /* 0x0000000006007221 */ /* 0x000fe40000010000 */
[----:B------:R-:W-:Y:S02]  /*7e70*/  FADD.FTZ R2, R12, R2 ;  /* 0x000000020c027221 */ /* 0x000fe40000010000 */
[----:B------:R2:W-:Y:S01]  /*7e80*/  STL [R1+0x4], R3 ;  /* 0x0000040301007387 */ /* 0x0005e20000100800 */
[----:B------:R-:W-:-:S03]  /*7e90*/  IADD3 R252, R13, -0x2, RZ ;  /* 0xfffffffe0dfc7810 */ /* 0x000fc60007ffe0ff */
[----:B------:R2:W-:Y:S04]  /*7ea0*/  STL [R1+0x18], R0 ;  /* 0x0000180001007387 */ /* 0x0005e80000100800 */
[----:B------:R2:W-:Y:S01]  /*7eb0*/  STL [R1+0x10], R2 ;  /* 0x0000100201007387 */ /* 0x0005e20000100800 */
[----:B------:R-:W-:Y:S01]  /*7ec0*/  ISETP.GE.AND P0, PT, R252, R3, PT ;  /* 0x00000003fc00720c */ /* 0x000fe20003f06270 */
[C---:B------:R-:W-:Y:S08]  /*7ed0*/  HMMA.16816.F32 R56, R128.reuse, R58, R108 ;  /* 0x0000003a8038723c */ /* 0x040ff0000000186c */
[C---:B------:R-:W-:Y:S08]  /*7ee0*/  HMMA.16816.F32 R144, R128.reuse, R146, R92 ;  /* 0x000000928090723c */ /* 0x040ff0000000185c */
[C---:B------:R-:W-:Y:S08]  /*7ef0*/  HMMA.16816.F32 R160, R128.reuse, R162, R100 ;  /* 0x000000a280a0723c */ /* 0x040ff00000001864 */
[C---:B---3--:R-:W-:Y:S08]  /*7f00*/  HMMA.16816.F32 R108, R128.reuse, R112, R200 ;  /* 0x00000070806c723c */ /* 0x048ff000000018c8 */
[C---:B------:R-:W-:Y:S08]  /*7f10*/  HMMA.16816.F32 R172, R128.reuse, R176, R172 ;  /* 0x000000b080ac723c */ /* 0x040ff000000018ac */
[C---:B------:R-:W-:Y:S08]  /*7f20*/  HMMA.16816.F32 R180, R128.reuse, R184, R180 ;  /* 0x000000b880b4723c */ /* 0x040ff000000018b4 */
[C---:B-1----:R-:W-:Y:S08]  /*7f30*/  HMMA.16816.F32 R76, R128.reuse, R80, R212 ;  /* 0x00000050804c723c */ /* 0x042ff000000018d4 */
        /* <DEDUP_REMOVED lines=13> */
[----:B--2---:R-:W2:Y:S01]  /*8010*/  LDL R13, [R1+0x8c] ;  /* 0x00008c00010d7983 */ /* 0x004ea20000100800 */
[----:B------:R-:W-:Y:S01]  /*8020*/  IMAD.MOV.U32 R136, RZ, RZ, R132 ;  /* 0x000000ffff887224 */ /* 0x000fe200078e0084 */
[----:B------:R-:W-:-:S02]  /*8030*/  MOV R135, R133 ;  /* 0x0000008500877202 */ /* 0x000fc40000000f00 */
[----:B------:R-:W-:Y:S01]  /*8040*/  MOV R201, R252 ;  /* 0x000000fc00c97202 */ /* 0x000fe20000000f00 */
[----:B--2---:R-:W-:-:S05]  /*8050*/  IMAD.IADD R0, R13, 0x1, R15 ;  /* 0x000000010d007824 */ /* 0x004fca00078e020f */
[----:B------:R1:W-:Y:S02]  /*8060*/  STL [R1], R0 ;  /* 0x0000000001007387 */ /* 0x0003e40000100800 */
[----:B-1----:R-:W-:-:S05]  /*8070*/  @P3 IMAD.HI.U32 R0, R0, c[0x0][0x2c8], RZ ;  /* 0x0000b20000003a27 */ /* 0x002fca00078e00ff */
[----:B------:R-:W-:-:S05]  /*8080*/  @P3 SHF.R.U32.HI R0, RZ, c[0x0][0x2cc], R0 ;  /* 0x0000b300ff003a19 */ /* 0x000fca0000011600 */
[----:B------:R1:W-:Y:S02]  /*8090*/  @P3 STL [R1+0x8], R0 ;  /* 0x0000080001003387 */ /* 0x0003e40000100800 */
.L_x_1286:
[----:B------:R-:W-:Y:S04]  /*80a0*/  DEPBAR.LE SB0, 0x0 ;  /* 0x000080000000791a */ /* 0x000fe80000000000 */
[----:B------:R-:W-:Y:S01]  /*80b0*/  WARPSYNC 0xffffffff ;  /* 0xffffffff00007948 */ /* 0x000fe20003800000 */
[----:B------:R-:W-:Y:S01]  /*80c0*/  BAR.SYNC.DEFER_BLOCKING 0x0 ;  /* 0x0000000000007b1d */ /* 0x000fe20000010000 */
[C---:B------:R-:W-:Y:S02]  /*80d0*/  ISETP.GE.AND P0, PT, R201.reuse, RZ, PT ;  /* 0x000000ffc900720c */ /* 0x040fe40003f06270 */
[----:B------:R-:W-:Y:S02]  /*80e0*/  MOV R198, c[0x0][0x2c4] ;  /* 0x0000b10000c67a02 */ /* 0x000fe40000000f00 */
[C---:B------:R-:W-:Y:S09]  /*80f0*/  IADD3 R252, R201.reuse, -0x1, RZ ;  /* 0xffffffffc9fc7810 */ /* 0x040ff20007ffe0ff */
[----:B-1----:R-:W-:Y:S01]  /*8100*/  @P0 SHF.R.S32.HI R0, RZ, 0x1f, R201 ;  /* 0x0000001fff000819 */ /* 0x002fe200000114c9 */
[C---:B------:R-:W-:Y:S04]  /*8110*/  @P0 IMAD.WIDE.U32 R2, R201.reuse, c[0x0][0x208], RZ ;  /* 0x00008200c9020a25 */ /* 0x040fe800078e00ff */
[----:B------:R-:W-:Y:S04]  /*8120*/  @P0 IMAD R0, R0, c[0x0][0x208], RZ ;  /* 0x0000820000000a24 */ /* 0x000fe800078e02ff */
[----:B------:R-:W-:Y:S01]  /*8130*/  @P0 IMAD R0, R201, c[0x0][0x20c], R0 ;  /* 0x00008300c9000a24 */ /* 0x000fe200078e0200 */
[----:B-----5:R-:W-:Y:S04]  /*8140*/  LDSM.16.M88.4 R48, [R223] ;  /* 0x00000000df30783b */ /* 0x020fe80000000200 */
[----:B------:R-:W-:Y:S04]  /*8150*/  @P0 IADD3 R0, R3, R0, RZ ;  /* 0x0000000003000210 */ /* 0x000fe80007ffe0ff */
[----:B------:R-:W1:Y:S01]  /*8160*/  LDSM.16.M88.4 R8, [R216] ;  /* 0x00000000d808783b */ /* 0x000e620000000200 */
[----:B------:R-:W-:Y:S07]  /*8170*/  @P0 IMAD R0, R0, 0x60, RZ ;  /* 0x0000006000000824 */ /* 0x000fee00078e02ff */
[----:B------:R-:W2:Y:S08]  /*8180*/  LDSM.16.M88.4 R16, [R216+0x800] ;  /* 0x00080000d810783b */ /* 0x000eb00000000200 */
[----:B------:R-:W3:Y:S06]  /*8190*/  LDL.64 R132, [R1+0x28] ;  /* 0x0000280001847983 */ /* 0x000eec0000100a00 */
[----:B------:R-:W4:Y:S08]  /*81a0*/  LDSM.16.M88.4 R24, [R216+0x1000] ;  /* 0x00100000d818783b */ /* 0x000f300000000200 */
[----:B------:R-:W3:Y:S04]  /*81b0*/  LDL R134, [R1+0x34] ;  /* 0x0000340001867983 */ /* 0x000ee80000100800 */
[----:B------:R4:W-:Y:S04]  /*81c0*/  STL [R1+0x98], R220 ;  /* 0x000098dc01007387 */ /* 0x0009e80000100800 */
[----:B------:R-:W4:Y:S01]  /*81d0*/  LDSM.16.M88.4 R32, [R216+0x1800] ;  /* 0x00180000d820783b */ /* 0x000f220000000200 */
[C---:B-1----:R-:W-:Y:S07]  /*81e0*/  HMMA.16816.F32 R4, R48.reuse, R8, RZ ;  /* 0x000000083004723c */ /* 0x042fee00000018ff */
[----:B------:R-:W1:Y:S01]  /*81f0*/  LDSM.16.M88.4 R40, [R216+0x2000] ;  /* 0x00200000d828783b */ /* 0x000e620000000200 */
[C---:B------:R-:W-:Y:S07]  /*8200*/  HMMA.16816.F32 R8, R48.reuse, R10, RZ ;  /* 0x0000000a3008723c */ /* 0x040fee00000018ff */
[----:B------:R-:W1:Y:S01]  /*8210*/  LDSM.16.M88.4 R188, [R216+0x2800] ;  /* 0x00280000d8bc783b */ /* 0x000e620000000200 */
[C---:B--2---:R-:W-:Y:S07]  /*8220*/  HMMA.16816.F32 R12, R48.reuse, R16, RZ ;  /* 0x00000010300c723c */ /* 0x044fee00000018ff */
[----:B----4-:R-:W2:Y:S01]  /*8230*/  LDL R220, [R1+0xc] ;  /* 0x00000c0001dc7983 */ /* 0x010ea20000100800 */
[C---:B------:R-:W-:Y:S03]  /*8240*/  HMMA.16816.F32 R16, R48.reuse, R18, RZ ;  /* 0x000000123010723c */ /* 0x040fe600000018ff */
[----:B------:R-:W-:Y:S05]  /*8250*/  LDSM.16.M88.4 R192, [R227] ;  /* 0x00000000e3c0783b */ /* 0x000fea0000000200 */
[C---:B------:R-:W-:Y:S03]  /*8260*/  HMMA.16816.F32 R20, R48.reuse, R24, RZ ;  /* 0x000000183014723c */ /* 0x040fe600000018ff */
[----:B------:R-:W4:Y:S04]  /*8270*/  LDL R197, [R1+0x8] ;  /* 0x0000080001c57983 */ /* 0x000f280000100800 */
[----:B------:R-:W4:Y:S01]  /*8280*/  LDL R196, [R1+0x54] ;  /* 0x0000540001c47983 */ /* 0x000f220000100800 */
[C---:B------:R-:W-:Y:S08]  /*8290*/  HMMA.16816.F32 R24, R48.reuse, R26, RZ ;  /* 0x0000001a3018723c */ /* 0x040ff000000018ff */
[C---:B------:R-:W-:Y:S08]  /*82a0*/  HMMA.16816.F32 R28, R48.reuse, R32, RZ ;  /* 0x00000020301c723c */ /* 0x040ff000000018ff */
[C---:B------:R-:W-:Y:S08]  /*82b0*/  HMMA.16816.F32 R32, R48.reuse, R34, RZ ;  /* 0x000000223020723c */ /* 0x040ff000000018ff */
[C---:B-1----:R-:W-:Y:S08]  /*82c0*/  HMMA.16816.F32 R36, R48.reuse, R40, RZ ;  /* 0x000000283024723c */ /* 0x042ff000000018ff */
[C---:B------:R-:W-:Y:S08]  /*82d0*/  HMMA.16816.F32 R40, R48.reuse, R42, RZ ;  /* 0x0000002a3028723c */ /* 0x040ff000000018ff */
[C---:B------:R-:W-:Y:S08]  /*82e0*/  HMMA.16816.F32 R44, R48.reuse, R188, RZ ;  /* 0x000000bc302c723c */ /* 0x040ff000000018ff */
[----:B------:R-:W-:Y:S01]  /*82f0*/  HMMA.16816.F32 R48, R48, R190, RZ ;  /* 0x000000be3030723c */ /* 0x000fe200000018ff */
[----:B------:R-:W1:Y:S07]  /*8300*/  LDSM.16.M88.4 R188, [R224] ;  /* 0x00000000e0bc783b */ /* 0x000e6e0000000200 */
[C---:B-1----:R-:W-:Y:S08]  /*8310*/  HMMA.16816.F32 R4, R188.reuse, R192, R4 ;  /* 0x000000c0bc04723c */ /* 0x042ff00000001804 */
[C---:B------:R-:W-:Y:S01]  /*8320*/  HMMA.16816.F32 R8, R188.reuse, R194, R8 ;  /* 0x000000c2bc08723c */ /* 0x040fe20000001808 */
[----:B------:R-:W1:Y:S07]  /*8330*/  LDSM.16.M88.4 R192, [R250] ;  /* 0x00000000fac0783b */ /* 0x000e6e0000000200 */
[C---:B-1----:R-:W-:Y:S08]  /*8340*/  HMMA.16816.F32 R12, R188.reuse, R192, R12 ;  /* 0x000000c0bc0c723c */ /* 0x042ff0000000180c */
[C---:B------:R-:W-:Y:S01]  /*8350*/  HMMA.16816.F32 R16, R188.reuse, R194, R16 ;  /* 0x000000c2bc10723c */ /* 0x040fe20000001810 */
[----:B------:R-:W1:Y:S07]  /*8360*/  LDSM.16.M88.4 R192, [R249] ;  /* 0x00000000f9c0783b */ /* 0x000e6e0000000200 */
[C---:B-1----:R-:W-:Y:S08]  /*8370*/  HMMA.16816.F32 R20, R188.reuse, R192, R20 ;  /* 0x000000c0bc14723c */ /* 0x042ff00000001814 */
[C---:B------:R-:W-:Y:S01]  /*8380*/  HMMA.16816.F32 R24, R188.reuse, R194, R24 ;  /* 0x000000c2bc18723c */ /* 0x040fe20000001818 */
[----:B------:R-:W1:Y:S07]  /*8390*/  LDSM.16.M88.4 R192, [R248] ;  /* 0x00000000f8c0783b */ /* 0x000e6e0000000200 */
[C---:B-1----:R-:W-:Y:S04]  /*83a0*/  HMMA.16816.F32 R28, R188.reuse, R192, R28 ;  /* 0x000000c0bc1c723c */ /* 0x042fe8000000181c */
[----:B---3--:R-:W-:Y:S04]  /*83b0*/  @P0 MOV R138, R132 ;  /* 0x00000084008a0202 */ /* 0x008fe80000000f00 */
[C---:B------:R-:W-:Y:S01]  /*83c0*/  HMMA.16816.F32 R32, R188.reuse, R194, R32 ;  /* 0x000000c2bc20723c */ /* 0x040fe20000001820 */
[----:B------:R-:W1:Y:S03]  /*83d0*/  LDSM.16.M88.4 R192, [R247] ;  /* 0x00000000f7c0783b */ /* 0x000e660000000200 */
[----:B------:R-:W-:Y:S05]  /*83e0*/  @P0 MOV R139, R134 ;  /* 0x00000086008b0202 */ /* 0x000fea0000000f00 */
[----:B------:R-:W-:Y:S05]  /*83f0*/  @P0 IMAD.WIDE.U32 R138, R2, 0x60, R138 ;  /* 0x00000060028a0825 */ /* 0x000fea00078e008a */
[----:B------:R-:W-:Y:S02]  /*8400*/  @P0 SHF.L.U32 R132, R138, 0x1, RZ ;  /* 0x000000018a840819 */ /* 0x000fe400000006ff */
[----:B------:R-:W-:Y:S02]  /*8410*/  @P0 IADD3 R0, R139, R0, RZ ;  /* 0x000000008b000210 */ /* 0x000fe40007ffe0ff */
[----:B------:R-:W-:Y:S02]  /*8420*/  @P0 IADD3 R2, P1, R132, c[0x0][0x1f8], RZ ;  /* 0x00007e0084020a10 */ /* 0x000fe40007f3e0ff */
[----:B------:R-:W-:Y:S02]  /*8430*/  @P0 SHF.L.U64.HI R0, R138, 0x1, R0 ;  /* 0x000000018a000819 */ /* 0x000fe40000010200 */
[----:B------:R-:W-:Y:S02]  /*8440*/  @P0 IADD3 R138, P2, R132, 0x80, RZ ;  /* 0x00000080848a0810 */ /* 0x000fe40007f5e0ff */
[----:B------:R-:W-:Y:S02]  /*8450*/  @P0 IADD3.X R3, R0, c[0x0][0x1fc], RZ, P1, !PT ;  /* 0x00007f0000030a10 */ /* 0x000fe40000ffe4ff */
[----:B------:R-:W-:Y:S04]  /*8460*/  @P0 IADD3 R138, P1, R138, c[0x0][0x1f8], RZ ;  /* 0x00007e008a8a0a10 */ /* 0x000fe80007f3e0ff */
[--C-:B------:R-:W-:Y:S02]  /*8470*/  @P0 IADD3.X R139, RZ, c[0x0][0x1fc], R0.reuse, P1, P2 ;  /* 0x00007f00ff8b0a10 */ /* 0x100fe40000fe4400 */
[C---:B--2---:R-:W-:Y:S02]  /*8480*/  LOP3.LUT P4, RZ, R220.reuse, 0x2, RZ, 0xc0, !PT ;  /* 0x00000002dcff7812 */ /* 0x044fe4000788c0ff */
[----:B------:R-:W-:Y:S01]  /*8490*/  LOP3.LUT P3, RZ, R220, 0x1, RZ, 0xc0, !PT ;  /* 0x00000001dcff7812 */ /* 0x000fe2000786c0ff */
[C---:B-1----:R-:W-:Y:S08]  /*84a0*/  HMMA.16816.F32 R36, R188.reuse, R192, R36 ;  /* 0x000000c0bc24723c */ /* 0x042ff00000001824 */
[C---:B------:R-:W-:Y:S01]  /*84b0*/  HMMA.16816.F32 R40, R188.reuse, R194, R40 ;  /* 0x000000c2bc28723c */ /* 0x040fe20000001828 */
[----:B------:R-:W1:Y:S08]  /*84c0*/  LDSM.16.M88.4 R192, [R246] ;  /* 0x00000000f6c0783b */ /* 0x000e700000000200 */
[----:B------:R-:W-:Y:S01]  /*84d0*/  @!PT LDS RZ, [RZ] ;  /* 0x00000000fffff984 */ /* 0x000fe20000000800 */
[----:B------:R-:W-:Y:S01]  /*84e0*/  @!PT LDS RZ, [RZ] ;  /* 0x00000000fffff984 */ /* 0x000fe20000000800 */
[----:B------:R-:W-:Y:S01]  /*84f0*/  @!PT LDS RZ, [RZ] ;  /* 0x00000000fffff984 */ /* 0x000fe20000000800 */
[----:B------:R2:W-:Y:S08]  /*8500*/  @P0 LDGSTS.E.BYPASS.LTC128B.128 [R251+0x100], [R2.64], !P4 ;  /* 0x0010000002fb0fae */ /* 0x0005f0000e101d48 */
[----:B------:R3:W-:Y:S01]  /*8510*/  @P0 LDGSTS.E.BYPASS.LTC128B.128 [R251+0x3100], [R138.64], !P3 ;  /* 0x031000008afb0fae */ /* 0x0007e2000d901d48 */
[C---:B-1----:R-:W-:Y:S03]  /*8520*/  HMMA.16816.F32 R44, R188.reuse, R192, R44 ;  /* 0x000000c0bc2c723c */ /* 0x042fe6000000182c */
[----:B---3--:R-:W-:Y:S04]  /*8530*/  @P0 IADD3 R138, P2, R132, 0x100, RZ ;  /* 0x00000100848a0810 */ /* 0x008fe80007f5e0ff */
[----:B------:R-:W-:Y:S01]  /*8540*/  @P0 IADD3 R138, P1, R138, c[0x0][0x1f8], RZ ;  /* 0x00007e008a8a0a10 */ /* 0x000fe20007f3e0ff */
[----:B------:R-:W-:Y:S04]  /*8550*/  HMMA.16816.F32 R48, R188, R194, R48 ;  /* 0x000000c2bc30723c */ /* 0x000fe80000001830 */
[--C-:B------:R-:W-:Y:S02]  /*8560*/  @P0 IADD3.X R139, RZ, c[0x0][0x1fc], R0.reuse, P1, P2 ;  /* 0x00007f00ff8b0a10 */ /* 0x100fe40000fe4400 */
[----:B------:R-:W-:Y:S03]  /*8570*/  @P0 IADD3 R132, P2, R132, 0x180, RZ ;  /* 0x0000018084840810 */ /* 0x000fe60007f5e0ff */
[----:B------:R1:W-:Y:S03]  /*8580*/  @P0 LDGSTS.E.BYPASS.LTC128B.128 [R251+0x6100], [R138.64], !P6 ;  /* 0x061000008afb0fae */ /* 0x0003e6000f101d48 */
[----:B------:R-:W-:Y:S04]  /*8590*/  @P0 IADD3 R132, P1, R132, c[0x0][0x1f8], RZ ;  /* 0x00007e0084840a10 */ /* 0x000fe80007f3e0ff */
[----:B------:R-:W-:Y:S02]  /*85a0*/  @P0 IADD3.X R133, RZ, c[0x0][0x1fc], R0, P1, P2 ;  /* 0x00007f00ff850a10 */ /* 0x000fe40000fe4400 */
[----:B------:R-:W-:Y:S03]  /*85b0*/  @P0 MOV R0, c[0x0][0x208] ;  /* 0x0000820000000a02 */ /* 0x000fe60000000f00 */
[----:B------:R3:W-:Y:S08]  /*85c0*/  @P0 LDGSTS.E.BYPASS.LTC128B.128 [R251+0x9100], [R132.64], !P5 ;  /* 0x0910000084fb0fae */ /* 0x0007f0000e901d48 */
[----:B-1----:R-:W4:Y:S01]  /*85d0*/  LDL R138, [R1+0x30] ;  /* 0x00003000018a7983 */ /* 0x002f220000100800 */
[----:B---3--:R-:W-:Y:S02]  /*85e0*/  @P0 MOV R133, 0x6 ;  /* 0x0000000600850802 */ /* 0x008fe40000000f00 */
[C---:B------:R-:W-:Y:S02]  /*85f0*/  @P0 SHF.L.U32 R132, R0.reuse, 0x6, RZ ;  /* 0x0000000600840819 */ /* 0x040fe400000006ff */
[----:B------:R-:W-:Y:S02]  /*8600*/  @P0 SHF.L.U64.HI R0, R0, R133, c[0x0][0x20c] ;  /* 0x0000830000000619 */ /* 0x000fe40000010285 */
[----:B--2---:R-:W-:Y:S04]  /*8610*/  @P0 IADD3 R2, P1, R2, R132, RZ ;  /* 0x0000008402020210 */ /* 0x004fe80007f3e0ff */
[----:B------:R-:W-:Y:S02]  /*8620*/  @P0 IADD3.X R3, R3, R0, RZ, P1, !PT ;  /* 0x0000000003030210 */ /* 0x000fe40000ffe4ff */
[----:B------:R-:W-:Y:S03]  /*8630*/  @P0 IADD3 R132, P1, R132, R2, RZ ;  /* 0x0000000284840210 */ /* 0x000fe60007f3e0ff */
[----:B------:R1:W-:Y:S01]  /*8640*/  @P0 LDGSTS.E.BYPASS.LTC128B.128 [R251+0x1100], [R2.64], !P4 ;  /* 0x0110000002fb0fae */ /* 0x0003e2000e101d48 */
[----:B------:R-:W-:Y:S02]  /*8650*/  @P0 IADD3.X R133, R0, R3, RZ, P1, !PT ;  /* 0x0000000300850210 */ /* 0x000fe40000ffe4ff */
[----:B------:R-:W-:Y:S05]  /*8660*/  ISETP.NE.AND P1, PT, R198, 0x1, PT ;  /* 0x00000001c600780c */ /* 0x000fea0003f25270 */
[----:B------:R1:W-:Y:S08]  /*8670*/  @P0 LDGSTS.E.BYPASS.LTC128B.128 [R251+0x4100], [R2.64+0x80], !P3 ;  /* 0x0410008002fb0fae */ /* 0x0003f0000d901d48 */
[----:B------:R1:W-:Y:S08]  /*8680*/  @P0 LDGSTS.E.BYPASS.LTC128B.128 [R251+0x7100], [R2.64+0x100], !P6 ;  /* 0x0710010002fb0fae */ /* 0x0003f0000f101d48 */
[----:B------:R1:W-:Y:S08]  /*8690*/  @P0 LDGSTS.E.BYPASS.LTC128B.128 [R251+0xa100], [R2.64+0x180], !P5 ;  /* 0x0a10018002fb0fae */ /* 0x0003f0000e901d48 */
[----:B------:R2:W-:Y:S08]  /*86a0*/  @P0 LDGSTS.E.BYPASS.LTC128B.128 [R251+0x2100], [R132.64], !P4 ;  /* 0x0210000084fb0fae */ /* 0x0005f0000e101d48 */
[----:B------:R2:W-:Y:S08]  /*86b0*/  @P0 LDGSTS.E.BYPASS.LTC128B.128 [R251+0x5100], [R132.64+0x80], !P3 ;  /* 0x0510008084fb0fae */ /* 0x0005f0000d901d48 */
[----:B------:R2:W-:Y:S01]  /*86c0*/  @P0 LDGSTS.E.BYPASS.LTC128B.128 [R251+0x8100], [R132.64+0x100], !P6 ;  /* 0x0810010084fb0fae */ /* 0x0005e2000f101d48 */
[----:B-1----:R-:W-:Y:S07]  /*86d0*/  IMAD R2, R201, -0x60, RZ ;  /* 0xffffffa0c9027824 */ /* 0x002fee00078e02ff */
[----:B------:R2:W-:Y:S08]  /*86e0*/  @P0 LDGSTS.E.BYPASS.LTC128B.128 [R251+0xb100], [R132.64+0x180], !P5 ;  /* 0x0b10018084fb0fae */ /* 0x0005f0000e901d48 */
[----:B------:R-:W-:Y:S08]  /*86f0*/  LDSM.16.M88.4 R188, [R226] ;  /* 0x00000000e2bc783b */ /* 0x000ff00000000200 */
[----:B------:R-:W1:Y:S08]  /*8700*/  LDSM.16.M88.4 R192, [R222] ;  /* 0x00000000dec0783b */ /* 0x000e700000000200 */
[----:B------:R-:W0:Y:S08]  /*8710*/  LDGDEPBAR ;  /* 0x00000000000079af */ /* 0x000e300000000000 */
[----:B------:R3:W4:Y:S01]  /*8720*/  LDL R0, [R1] ;  /* 0x0000000001007983 */ /* 0x0007220000100800 */
        /* <DEDUP_REMOVED lines=17> */
[----:B------:R-:W-:Y:S08]  /*8840*/  LDSM.16.M88.4 R188, [R225] ;  /* 0x00000000e1bc783b */ /* 0x000ff00000000200 */
[----:B------:R-:W1:Y:S03]  /*8850*/  LDSM.16.M88.4 R192, [R219] ;  /* 0x00000000dbc0783b */ /* 0x000e660000000200 */
[----:B----4-:R-:W-:Y:S05]  /*8860*/  @P1 MOV R0, R197 ;  /* 0x000000c500001202 */ /* 0x010fea0000000f00 */
[----:B------:R-:W-:Y:S01]  /*8870*/  SHFL.IDX PT, R3, R0, 0x1, 0x1c1f ;  /* 0x003c1f0000037f89 */ /* 0x000fe200000e0000 */
        /* <DEDUP_REMOVED lines=17> */
[----:B------:R-:W-:Y:S08]  /*8990*/  LDSM.16.M88.4 R188, [R223+0x4000] ;  /* 0x00400000dfbc783b */ /* 0x000ff00000000200 */
[----:B------:R-:W1:Y:S02]  /*89a0*/  LDSM.16.M88.4 R192, [R216+0x3000] ;  /* 0x00300000d8c0783b */ /* 0x000e640000000200 */
        /* <DEDUP_REMOVED lines=18> */
[----:B------:R-:W1:Y:S02]  /*8ad0*/  LDSM.16.M88.4 R192, [R245] ;  /* 0x00000000f5c0783b */ /* 0x000e640000000200 */
        /* <DEDUP_REMOVED lines=192> */
[----:B------:R-:W1:Y:S11]  /*96e0*/  LDSM.16.M88.4 R192, [R219+0x9800] ;  /* 0x00980000dbc0783b */ /* 0x000e760000000200 */
[----:B------:R-:W-:Y:S04]  /*96f0*/  @!UPT UIADD3 URZ, URZ, URZ, URZ ;  /* 0x0000003f3f3ff290 */ /* 0x000fe8000fffe03f */
[----:B------:R-:W-:Y:S02]  /*9700*/  FMUL.FTZ R6, R6, c[0x0][0x320] ;  /* 0x0000c80006067a20 */ /* 0x000fe40000410000 */
[----:B------:R-:W-:Y:S02]  /*9710*/  FMUL.FTZ R4, R4, c[0x0][0x320] ;  /* 0x0000c80004047a20 */ /* 0x000fe40000410000 */
[----:B--2---:R-:W-:Y:S01]  /*9720*/  MUFU.TANH R133, R6 ;  /* 0x0000000600857308 */ /* 0x004fe20000002400 */
[----:B------:R-:W-:Y:S02]  /*9730*/  FMUL.FTZ R5, R5, c[0x0][0x320] ;  /* 0x0000c80005057a20 */ /* 0x000fe40000410000 */
[----:B------:R-:W-:Y:S02]  /*9740*/  FMUL.FTZ R7, R7, c[0x0][0x320] ;  /* 0x0000c80007077a20 */ /* 0x000fe40000410000 */
[----:B------:R-:W-:Y:S02]  /*9750*/  FMUL.FTZ R11, R11, c[0x0][0x320] ;  /* 0x0000c8000b0b7a20 */ /* 0x000fe40000410000 */
[----:B------:R-:W-:Y:S02]  /*9760*/  FMUL.FTZ R9, R9, c[0x0][0x320] ;  /* 0x0000c80009097a20 */ /* 0x000fe40000410000 */
[----:B------:R-:W-:Y:S01]  /*9770*/  FMUL.FTZ R10, R10, c[0x0][0x320] ;  /* 0x0000c8000a0a7a20 */ /* 0x000fe20000410000 */
[----:B------:R2:W4:Y:S01]  /*9780*/  MUFU.TANH R137, R4 ;  /* 0x0000000400897308 */ /* 0x0005220000002400 */
[----:B------:R-:W-:Y:S09]  /*9790*/  FMUL.FTZ R8, R8, c[0x0][0x320] ;  /* 0x0000c80008087a20 */ /* 0x000ff20000410000 */
[----:B------:R-:W-:Y:S01]  /*97a0*/  MUFU.TANH R9, R9 ;  /* 0x0000000900097308 */ /* 0x000fe20000002400 */
[C---:B-1----:R-:W-:Y:S08]  /*97b0*/  HMMA.16816.F32 R12, R188.reuse, R192, R12 ;  /* 0x000000c0bc0c723c */ /* 0x042ff0000000180c */
[C---:B------:R-:W-:Y:S01]  /*97c0*/  HMMA.16816.F32 R16, R188.reuse, R194, R16 ;  /* 0x000000c2bc10723c */ /* 0x040fe20000001810 */
[----:B------:R-:W1:Y:S01]  /*97d0*/  LDSM.16.M88.4 R192, [R219+0xa000] ;  /* 0x00a00000dbc0783b */ /* 0x000e620000000200 */
[----:B------:R4:W-:Y:S07]  /*97e0*/  MUFU.TANH R139, R11 ;  /* 0x0000000b008b7308 */ /* 0x0009ee0000002400 */
[----:B--2---:R2:W1:Y:S03]  /*97f0*/  SHFL.IDX PT, R4, R0, RZ, 0x1c1f ;  /* 0x001c1fff00047589 */ /* 0x00446600000e0000 */
[----:B------:R-:W-:Y:S04]  /*9800*/  MUFU.TANH R8, R8 ;  /* 0x0000000800087308 */ /* 0x000fe80000002400 */
        /* <DEDUP_REMOVED lines=10> */
[----:B--2---:R-:W-:Y:S04]  /*98b0*/  IADD3 R0, -R196, 0x1, R2 ;  /* 0x00000001c4007810 */ /* 0x004fe80007ffe102 */
[----:B------:R-:W-:Y:S01]  /*98c0*/  IADD3 R0, R0, c[0x0][0x1d0], RZ ;  /* 0x0000740000007a10 */ /* 0x000fe20007ffe0ff */
[C---:B-1----:R-:W-:Y:S04]  /*98d0*/  HMMA.16816.F32 R20, R188.reuse, R192, R20 ;  /* 0x000000c0bc14723c */ /* 0x042fe80000001814 */
[----:B------:R-:W-:Y:S01]  /*98e0*/  MUFU.TANH R5, R18 ;  /* 0x0000001200057308 */ /* 0x000fe20000002400 */
[----:B------:R-:W-:Y:S04]  /*98f0*/  IADD3 R0, R0, -c[0x0][0x168], RZ ;  /* 0x80005a0000007a10 */ /* 0x000fe80007ffe0ff */
[----:B------:R-:W-:Y:S01]  /*9900*/  IADD3 R2, R0, R4, RZ ;  /* 0x0000000400027210 */ /* 0x000fe20007ffe0ff */
[C---:B------:R-:W-:Y:S01]  /*9910*/  HMMA.16816.F32 R24, R188.reuse, R194, R24 ;  /* 0x000000c2bc18723c */ /* 0x040fe20000001818 */
[----:B------:R-:W1:Y:S02]  /*9920*/  LDSM.16.M88.4 R192, [R219+0xa800] ;  /* 0x00a80000dbc0783b */ /* 0x000e640000000200 */
[----:B------:R-:W-:Y:S01]  /*9930*/  ISETP.GT.AND P0, PT, R2, RZ, PT ;  /* 0x000000ff0200720c */ /* 0x000fe20003f04270 */
[----:B------:R-:W-:Y:S01]  /*9940*/  MUFU.TANH R17, R17 ;  /* 0x0000001100117308 */ /* 0x000fe20000002400 */
[----:B------:R-:W-:Y:S02]  /*9950*/  IADD3 R0, R0, R3, RZ ;  /* 0x0000000300007210 */ /* 0x000fe40007ffe0ff */
[----:B----4-:R-:W-:Y:S02]  /*9960*/  FSEL R11, R137, -INF , P0 ;  /* 0xff800000890b7808 */ /* 0x010fe40000000000 */
[C---:B------:R-:W-:Y:S02]  /*9970*/  ISETP.GT.AND P0, PT, R0.reuse, 0x1, PT ;  /* 0x000000010000780c */ /* 0x040fe40003f04270 */
[----:B------:R-:W-:Y:S02]  /*9980*/  ISETP.GT.AND P1, PT, R0, RZ, PT ;  /* 0x000000ff0000720c */ /* 0x000fe40003f24270 */
[----:B------:R-:W-:Y:S01]  /*9990*/  FMNMX.FTZ R3, R11, R135, !PT ;  /* 0x000000870b037209 */ /* 0x000fe20007810000 */
[----:B------:R-:W-:Y:S01]  /*99a0*/  MUFU.TANH R19, R19 ;  /* 0x0000001300137308 */ /* 0x000fe20000002400 */
[----:B------:R-:W-:Y:S01]  /*99b0*/  ISETP.GT.AND P2, PT, R2, 0x1, PT ;  /* 0x000000010200780c */ /* 0x000fe20003f44270 */
        /* <DEDUP_REMOVED lines=8> */
[----:B------:R-:W-:Y:S05]  /*9a40*/  FMUL.FTZ R27, R27, c[0x0][0x320] ;  /* 0x0000c8001b1b7a20 */ /* 0x000fea0000410000 */
[----:B------:R-:W-:Y:S01]  /*9a50*/  MUFU.TANH R24, R24 ;  /* 0x0000001800187308 */ /* 0x000fe20000002400 */
[C---:B-1----:R-:W-:Y:S09]  /*9a60*/  HMMA.16816.F32 R28, R188.reuse, R192, R28 ;  /* 0x000000c0bc1c723c */ /* 0x042ff2000000181c */
[----:B------:R-:W-:Y:S01]  /*9a70*/  MUFU.TANH R22, R22 ;  /* 0x0000001600167308 */ /* 0x000fe20000002400 */
[C---:B------:R-:W-:Y:S01]  /*9a80*/  HMMA.16816.F32 R32, R188.reuse, R194, R32 ;  /* 0x000000c2bc20723c */ /* 0x040fe20000001820 */
[----:B------:R-:W1:Y:S08]  /*9a90*/  LDSM.16.M88.4 R192, [R219+0xb000] ;  /* 0x00b00000dbc0783b */ /* 0x000e700000000200 */
[----:B------:R-:W-:Y:S10]  /*9aa0*/  MUFU.TANH R25, R25 ;  /* 0x0000001900197308 */ /* 0x000ff40000002400 */
        /* <DEDUP_REMOVED lines=14> */
[----:B------:R-:W1:Y:S01]  /*9b90*/  LDSM.16.M88.4 R192, [R219+0xb800] ;  /* 0x00b80000dbc0783b */ /* 0x000e620000000200 */
[----:B------:R-:W-:Y:S07]  /*9ba0*/  DEPBAR.LE SB0, 0x0 ;  /* 0x000080000000791a */ /* 0x000fee0000000000 */
[----:B------:R-:W-:Y:S01]  /*9bb0*/  MUFU.TANH R32, R32 ;  /* 0x0000002000207308 */ /* 0x000fe20000002400 */
[----:B------:R-:W-:Y:S04]  /*9bc0*/  BAR.SYNC.DEFER_BLOCKING 0x0 ;  /* 0x0000000000007b1d */ /* 0x000fe80000010000 */
[----:B------:R-:W-:Y:S02]  /*9bd0*/  FMUL.FTZ R36, R36, c[0x0][0x320] ;  /* 0x0000c80024247a20 */ /* 0x000fe40000410000 */
[----:B------:R-:W-:Y:S02]  /*9be0*/  FMUL.FTZ R38, R38, c[0x0][0x320] ;  /* 0x0000c80026267a20 */ /* 0x000fe40000410000 */
[----:B------:R-:W-:Y:S02]  /*9bf0*/  FMUL.FTZ R37, R37, c[0x0][0x320] ;  /* 0x0000c80025257a20 */ /* 0x000fe40000410000 */
[----:B------:R-:W-:Y:S04]  /*9c00*/  FMUL.FTZ R39, R39, c[0x0][0x320] ;  /* 0x0000c80027277a20 */ /* 0x000fe80000410000 */
[----:B------:R-:W-:Y:S02]  /*9c10*/  FMUL.FTZ R43, R43, c[0x0][0x320] ;  /* 0x0000c8002b2b7a20 */ /* 0x000fe40000410000 */
[----:B------:R-:W-:Y:S02]  /*9c20*/  FMUL.FTZ R40, R40, c[0x0][0x320] ;  /* 0x0000c80028287a20 */ /* 0x000fe40000410000 */
[----:B------:R-:W-:Y:S02]  /*9c30*/  FMUL.FTZ R41, R41, c[0x0][0x320] ;  /* 0x0000c80029297a20 */ /* 0x000fe40000410000 */
[----:B------:R-:W-:Y:S04]  /*9c40*/  FMUL.FTZ R42, R42, c[0x0][0x320] ;  /* 0x0000c8002a2a7a20 */ /* 0x000fe80000410000 */
[----:B------:R-:W-:Y:S01]  /*9c50*/  MUFU.TANH R41, R41 ;  /* 0x0000002900297308 */ /* 0x000fe20000002400 */
[C---:B-1----:R-:W-:Y:S09]  /*9c60*/  HMMA.16816.F32 R44, R188.reuse, R192, R44 ;  /* 0x000000c0bc2c723c */ /* 0x042ff2000000182c */
[----:B------:R-:W-:Y:S01]  /*9c70*/  MUFU.TANH R43, R43 ;  /* 0x0000002b002b7308 */ /* 0x000fe20000002400 */
[----:B------:R-:W-:Y:S01]  /*9c80*/  HMMA.16816.F32 R48, R188, R194, R48 ;  /* 0x000000c2bc30723c */ /* 0x000fe20000001830 */
[----:B------:R-:W2:Y:S08]  /*9c90*/  LDL.64 R188, [R1+0x20] ;  /* 0x0000200001bc7983 */ /* 0x000eb00000100a00 */
[----:B------:R-:W1:Y:S10]  /*9ca0*/  MUFU.TANH R132, R7 ;  /* 0x0000000700847308 */ /* 0x000e740000002400 */
[----:B------:R4:W1:Y:S01]  /*9cb0*/  MUFU.TANH R7, R10 ;  /* 0x0000000a00077308 */ /* 0x0008620000002400 */
[----:B------:R-:W-:Y:S02]  /*9cc0*/  FMUL.FTZ R45, R45, c[0x0][0x320] ;  /* 0x0000c8002d2d7a20 */ /* 0x000fe40000410000 */
[----:B------:R-:W-:Y:S02]  /*9cd0*/  FMUL.FTZ R46, R46, c[0x0][0x320] ;  /* 0x0000c8002e2e7a20 */ /* 0x000fe40000410000 */
[----:B------:R-:W-:Y:S02]  /*9ce0*/  FMUL.FTZ R44, R44, c[0x0][0x320] ;  /* 0x0000c8002c2c7a20 */ /* 0x000fe40000410000 */
[----:B------:R-:W-:Y:S02]  /*9cf0*/  FMUL.FTZ R47, R47, c[0x0][0x320] ;  /* 0x0000c8002f2f7a20 */ /* 0x000fe40000410000 */
[----:B------:R-:W-:Y:S01]  /*9d00*/  FMUL.FTZ R51, R51, c[0x0][0x320] ;  /* 0x0000c80033337a20 */ /* 0x000fe20000410000 */
[----:B------:R1:W-:Y:S10]  /*9d10*/  MUFU.TANH R192, R13 ;  /* 0x0000000d00c07308 */ /* 0x0003f40000002400 */
[----:B------:R3:W-:Y:S01]  /*9d20*/  MUFU.TANH R193, R14 ;  /* 0x0000000e00c17308 */ /* 0x0007e20000002400 */
[----:B----4-:R-:W-:Y:S02]  /*9d30*/  FSEL R10, R133, -INF , P1 ;  /* 0xff800000850a7808 */ /* 0x010fe40000800000 */
[----:B------:R-:W-:Y:S02]  /*9d40*/  ISETP.GT.AND P1, PT, R2, 0x8, PT ;  /* 0x000000080200780c */ /* 0x000fe40003f24270 */
[----:B------:R-:W-:Y:S05]  /*9d50*/  FMNMX.FTZ R4, R10, R136, !PT ;  /* 0x000000880a047209 */ /* 0x000fea0007810000 */
[----:B------:R4:W4:Y:S01]  /*9d60*/  MUFU.TANH R191, R12 ;  /* 0x0000000c00bf7308 */ /* 0x0009220000002400 */
[----:B-1----:R-:W-:Y:S02]  /*9d70*/  FSEL R13, R132, -INF , P0 ;  /* 0xff800000840d7808 */ /* 0x002fe40000000000 */
[----:B------:R-:W-:Y:S02]  /*9d80*/  ISETP.GT.AND P0, PT, R2, 0x9, PT ;  /* 0x000000090200780c */ /* 0x000fe40003f04270 */
[----:B------:R-:W-:Y:S05]  /*9d90*/  FMNMX.FTZ R4, R13, R4, !PT ;  /* 0x000000040d047209 */ /* 0x000fea0007810000 */
[----:B------:R-:W1:Y:S01]  /*9da0*/  MUFU.TANH R16, R16 ;  /* 0x0000001000107308 */ /* 0x000e620000002400 */
[----:B------:R-:W-:Y:S02]  /*9db0*/  FSEL R15, R9, -INF , P0 ;  /* 0xff800000090f7808 */ /* 0x000fe40000000000 */
[----:B------:R-:W-:Y:S02]  /*9dc0*/  ISETP.GT.AND P0, PT, R0, 0x9, PT ;  /* 0x000000090000780c */ /* 0x000fe40003f04270 */
[----:B---3--:R-:W-:Y:S02]  /*9dd0*/  FSEL R14, R8, -INF , P1 ;  /* 0xff800000080e7808 */ /* 0x008fe40000800000 */
[----:B------:R-:W-:Y:S02]  /*9de0*/  ISETP.GT.AND P1, PT, R0, 0x8, PT ;  /* 0x000000080000780c */ /* 0x000fe40003f24270 */
[----:B------:R-:W-:Y:S01]  /*9df0*/  FSEL R139, R139, -INF , P0 ;  /* 0xff8000008b8b7808 */ /* 0x000fe20000000000 */
[----:B------:R-:W3:Y:S01]  /*9e00*/  MUFU.TANH R20, R20 ;  /* 0x0000001400147308 */ /* 0x000ee20000002400 */
[----:B------:R-:W-:Y:S01]  /*9e10*/  FSEL R18, R7, -INF , P1 ;  /* 0xff80000007127808 */ /* 0x000fe20000800000 */
[----:B------:R-:W-:Y:S01]  /*9e20*/  FMUL.FTZ R7, R48, c[0x0][0x320] ;  /* 0x0000c80030077a20 */ /* 0x000fe20000410000 */
[----:B------:R-:W-:Y:S02]  /*9e30*/  ISETP.GT.AND P1, PT, R2, 0x10, PT ;  /* 0x000000100200780c */ /* 0x000fe40003f24270 */
[----:B----4-:R-:W-:Y:S02]  /*9e40*/  FSEL R12, R134, -INF , P2 ;  /* 0xff800000860c7808 */ /* 0x010fe40001000000 */
[----:B------:R-:W-:Y:S02]  /*9e50*/  ISETP.GT.AND P0, PT, R2, 0x11, PT ;  /* 0x000000110200780c */ /* 0x000fe40003f04270 */
[----:B------:R-:W-:Y:S01]  /*9e60*/  FMNMX.FTZ R3, R12, R3, !PT ;  /* 0x000000030c037209 */ /* 0x000fe20007810000 */
[----:B------:R-:W4:Y:S01]  /*9e70*/  MUFU.TANH R23, R23 ;  /* 0x0000001700177308 */ /* 0x000f220000002400 */
[----:B------:R-:W-:Y:S02]  /*9e80*/  FSEL R191, R191, -INF , P1 ;  /* 0xff800000bfbf7808 */ /* 0x000fe40000800000 */
[----:B------:R-:W-:Y:S02]  /*9e90*/  FSEL R192, R192, -INF , P0 ;  /* 0xff800000c0c07808 */ /* 0x000fe40000000000 */
[----:B------:R-:W-:Y:S02]  /*9ea0*/  FMNMX.FTZ R4, R18, R4, !PT ;  /* 0x0000000412047209 */ /* 0x000fe40007810000 */
[C---:B------:R-:W-:Y:S02]  /*9eb0*/  ISETP.GT.AND P1, PT, R0.reuse, 0x10, PT ;  /* 0x000000100000780c */ /* 0x040fe40003f24270 */
[----:B------:R-:W-:Y:S01]  /*9ec0*/  ISETP.GT.AND P0, PT, R0, 0x11, PT ;  /* 0x000000110000780c */ /* 0x000fe20003f04270 */
[----:B------:R-:W3:Y:S01]  /*9ed0*/  MUFU.TANH R30, R30 ;  /* 0x0000001e001e7308 */ /* 0x000ee20000002400 */
[----:B------:R-:W-:Y:S02]  /*9ee0*/  FMNMX.FTZ R3, R14, R3, !PT ;  /* 0x000000030e037209 */ /* 0x000fe40007810000 */
[----:B------:R-:W-:Y:S02]  /*9ef0*/  FMNMX.FTZ R4, R139, R4, !PT ;  /* 0x000000048b047209 */ /* 0x000fe40007810000 */
[----:B------:R-:W-:Y:S02]  /*9f00*/  FSEL R193, R193, -INF , P1 ;  /* 0xff800000c1c17808 */ /* 0x000fe40000800000 */
[----:B------:R-:W-:Y:S01]  /*9f10*/  FSEL R194, R6, -INF , P0 ;  /* 0xff80000006c27808 */ /* 0x000fe20000000000 */
[----:B------:R-:W-:Y:S01]  /*9f20*/  FMUL.FTZ R6, R49, c[0x0][0x320] ;  /* 0x0000c80031067a20 */ /* 0x000fe20000410000 */
[C---:B------:R-:W-:Y:S01]  /*9f30*/  ISETP.GT.AND P0, PT, R2.reuse, 0x19, PT ;  /* 0x000000190200780c */ /* 0x040fe20003f04270 */
[----:B------:R-:W3:Y:S01]  /*9f40*/  MUFU.TANH R31, R31 ;  /* 0x0000001f001f7308 */ /* 0x000ee20000002400 */
[----:B------:R-:W-:Y:S02]  /*9f50*/  ISETP.GT.AND P1, PT, R2, 0x18, PT ;  /* 0x000000180200780c */ /* 0x000fe40003f24270 */
[----:B------:R-:W-:Y:S02]  /*9f60*/  FMNMX.FTZ R3, R15, R3, !PT ;  /* 0x000000030f037209 */ /* 0x000fe40007810000 */
[----:B------:R-:W-:Y:S02]  /*9f70*/  FSEL R196, R17, -INF , P0 ;  /* 0xff80000011c47808 */ /* 0x000fe40000000000 */
[----:B-1----:R-:W-:Y:S02]  /*9f80*/  FSEL R195, R16, -INF , P1 ;  /* 0xff80000010c37808 */ /* 0x002fe40000800000 */
[C---:B------:R-:W-:Y:S01]  /*9f90*/  ISETP.GT.AND P0, PT, R0.reuse, 0x19, PT ;  /* 0x000000190000780c */ /* 0x040fe20003f04270 */
[----:B------:R-:W1:Y:S01]  /*9fa0*/  MUFU.TANH R33, R33 ;  /* 0x0000002100217308 */ /* 0x000e620000002400 */
[----:B------:R-:W-:Y:S02]  /*9fb0*/  FMNMX.FTZ R4, R193, R4, !PT ;  /* 0x00000004c1047209 */ /* 0x000fe40007810000 */
[----:B------:R-:W-:Y:S02]  /*9fc0*/  ISETP.GT.AND P1, PT, R0, 0x18, PT ;  /* 0x000000180000780c */ /* 0x000fe40003f24270 */
[----:B------:R-:W-:Y:S02]  /*9fd0*/  FMNMX.FTZ R3, R191, R3, !PT ;  /* 0x00000003bf037209 */ /* 0x000fe40007810000 */
[----:B------:R-:W-:Y:S02]  /*9fe0*/  FSEL R198, R19, -INF , P0 ;  /* 0xff80000013c67808 */ /* 0x000fe40000000000 */
[----:B------:R-:W-:Y:S01]  /*9ff0*/  FSEL R197, R5, -INF , P1 ;  /* 0xff80000005c57808 */ /* 0x000fe20000800000 */
[----:B------:R-:W1:Y:S01]  /*a000*/  MUFU.TANH R34, R34 ;  /* 0x0000002200227308 */ /* 0x000e620000002400 */
[----:B------:R-:W-:Y:S01]  /*a010*/  FMNMX.FTZ R4, R194, R4, !PT ;  /* 0x00000004c2047209 */ /* 0x000fe20007810000 */
[----:B------:R-:W-:Y:S01]  /*a020*/  FMUL.FTZ R5, R50, c[0x0][0x320] ;  /* 0x0000c80032057a20 */ /* 0x000fe20000410000 */
[C---:B------:R-:W-:Y:S02]  /*a030*/  ISETP.GT.AND P0, PT, R2.reuse, 0x21, PT ;  /* 0x000000210200780c */ /* 0x040fe40003f04270 */
[----:B------:R-:W-:Y:S02]  /*a040*/  ISETP.GT.AND P1, PT, R2, 0x20, PT ;  /* 0x000000200200780c */ /* 0x000fe40003f24270 */
[----:B------:R-:W-:Y:S02]  /*a050*/  FMNMX.FTZ R3, R192, R3, !PT ;  /* 0x00000003c0037209 */ /* 0x000fe40007810000 */
[----:B------:R-:W-:Y:S01]  /*a060*/  FSEL R202, R21, -INF , P0 ;  /* 0xff80000015ca7808 */ /* 0x000fe20000000000 */
[----:B------:R-:W1:Y:S01]  /*a070*/  MUFU.TANH R35, R35 ;  /* 0x0000002300237308 */ /* 0x000e620000002400 */
[----:B---3--:R-:W-:Y:S02]  /*a080*/  FSEL R203, R20, -INF , P1 ;  /* 0xff80000014cb7808 */ /* 0x008fe40000800000 */
[C---:B------:R-:W-:Y:S02]  /*a090*/  ISETP.GT.AND P1, PT, R0.reuse, 0x20, PT ;  /* 0x000000200000780c */ /* 0x040fe40003f24270 */
[----:B------:R-:W-:Y:S02]  /*a0a0*/  FMNMX.FTZ R4, R197, R4, !PT ;  /* 0x00000004c5047209 */ /* 0x000fe40007810000 */
[----:B------:R-:W-:Y:S02]  /*a0b0*/  ISETP.GT.AND P0, PT, R0, 0x21, PT ;  /* 0x000000210000780c */ /* 0x000fe40003f04270 */
[----:B------:R-:W-:Y:S01]  /*a0c0*/  FMNMX.FTZ R3, R195, R3, !PT ;  /* 0x00000003c3037209 */ /* 0x000fe20007810000 */
[----:B------:R-:W3:Y:S01]  /*a0d0*/  MUFU.TANH R36, R36 ;  /* 0x0000002400247308 */ /* 0x000ee20000002400 */
[----:B------:R-:W-:Y:S02]  /*a0e0*/  FMNMX.FTZ R4, R198, R4, !PT ;  /* 0x00000004c6047209 */ /* 0x000fe40007810000 */
[----:B------:R-:W-:Y:S02]  /*a0f0*/  FSEL R204, R22, -INF , P1 ;  /* 0xff80000016cc7808 */ /* 0x000fe40000800000 */
[C---:B------:R-:W-:Y:S02]  /*a100*/  ISETP.GT.AND P1, PT, R2.reuse, 0x28, PT ;  /* 0x000000280200780c */ /* 0x040fe40003f24270 */
[----:B----4-:R-:W-:Y:S02]  /*a110*/  FSEL R200, R23, -INF , P0 ;  /* 0xff80000017c87808 */ /* 0x010fe40000000000 */
[----:B------:R-:W-:Y:S01]  /*a120*/  ISETP.GT.AND P0, PT, R2, 0x29, PT ;  /* 0x000000290200780c */ /* 0x000fe20003f04270 */
[----:B------:R-:W4:Y:S01]  /*a130*/  MUFU.TANH R37, R37 ;  /* 0x0000002500257308 */ /* 0x000f220000002400 */
[----:B------:R-:W-:Y:S02]  /*a140*/  FMNMX.FTZ R3, R196, R3, !PT ;  /* 0x00000003c4037209 */ /* 0x000fe40007810000 */
[----:B------:R-:W-:Y:S02]  /*a150*/  FSEL R205, R24, -INF , P1 ;  /* 0xff80000018cd7808 */ /* 0x000fe40000800000 */
[----:B------:R-:W-:Y:S01]  /*a160*/  FSEL R199, R25, -INF , P0 ;  /* 0xff80000019c77808 */ /* 0x000fe20000000000 */
[----:B------:R-:W2:Y:S01]  /*a170*/  LDL.LU R24, [R1+0x10] ;  /* 0x0000100001187983 */ /* 0x000ea20000300800 */
[C---:B------:R-:W-:Y:S02]  /*a180*/  ISETP.GT.AND P1, PT, R0.reuse, 0x28, PT ;  /* 0x000000280000780c */ /* 0x040fe40003f24270 */
[----:B------:R-:W-:Y:S01]  /*a190*/  ISETP.GT.AND P0, PT, R0, 0x29, PT ;  /* 0x000000290000780c */ /* 0x000fe20003f04270 */
[----:B------:R-:W1:Y:S01]  /*a1a0*/  MUFU.TANH R38, R38 ;  /* 0x0000002600267308 */ /* 0x000e620000002400 */
[----:B------:R-:W-:Y:S02]  /*a1b0*/  FMNMX.FTZ R4, R204, R4, !PT ;  /* 0x00000004cc047209 */ /* 0x000fe40007810000 */
[----:B------:R-:W-:Y:S02]  /*a1c0*/  FMNMX.FTZ R3, R203, R3, !PT ;  /* 0x00000003cb037209 */ /* 0x000fe40007810000 */
[----:B------:R-:W-:Y:S02]  /*a1d0*/  FSEL R206, R26, -INF , P1 ;  /* 0xff8000001ace7808 */ /* 0x000fe40000800000 */
[----:B------:R-:W-:Y:S02]  /*a1e0*/  FSEL R207, R27, -INF , P0 ;  /* 0xff8000001bcf7808 */ /* 0x000fe40000000000 */
[----:B------:R-:W-:Y:S01]  /*a1f0*/  ISETP.GT.AND P0, PT, R2, 0x31, PT ;  /* 0x000000310200780c */ /* 0x000fe20003f04270 */
[----:B------:R-:W1:Y:S01]  /*a200*/  MUFU.TANH R39, R39 ;  /* 0x0000002700277308 */ /* 0x000e620000002400 */
[----:B------:R-:W-:Y:S02]  /*a210*/  FMNMX.FTZ R4, R200, R4, !PT ;  /* 0x00000004c8047209 */ /* 0x000fe40007810000 */
[----:B------:R-:W-:Y:S02]  /*a220*/  ISETP.GT.AND P1, PT, R2, 0x30, PT ;  /* 0x000000300200780c */ /* 0x000fe40003f24270 */
[----:B------:R-:W-:Y:S02]  /*a230*/  FMNMX.FTZ R3, R202, R3, !PT ;  /* 0x00000003ca037209 */ /* 0x000fe40007810000 */
[----:B------:R-:W-:Y:S02]  /*a240*/  FSEL R29, R29, -INF , P0 ;  /* 0xff8000001d1d7808 */ /* 0x000fe40000000000 */
[----:B------:R-:W-:Y:S01]  /*a250*/  FSEL R211, R28, -INF , P1 ;  /* 0xff8000001cd37808 */ /* 0x000fe20000800000 */
[----:B------:R-:W3:Y:S01]  /*a260*/  MUFU.TANH R40, R40 ;  /* 0x0000002800287308 */ /* 0x000ee20000002400 */
[----:B------:R-:W-:Y:S02]  /*a270*/  FMNMX.FTZ R4, R206, R4, !PT ;  /* 0x00000004ce047209 */ /* 0x000fe40007810000 */
[C---:B------:R-:W-:Y:S02]  /*a280*/  ISETP.GT.AND P1, PT, R0.reuse, 0x30, PT ;  /* 0x000000300000780c */ /* 0x040fe40003f24270 */
[----:B------:R-:W-:Y:S02]  /*a290*/  ISETP.GT.AND P0, PT, R0, 0x31, PT ;  /* 0x000000310000780c */ /* 0x000fe40003f04270 */
[----:B------:R-:W-:Y:S02]  /*a2a0*/  FMNMX.FTZ R3, R205, R3, !PT ;  /* 0x00000003cd037209 */ /* 0x000fe40007810000 */
[----:B------:R-:W-:Y:S01]  /*a2b0*/  FSEL R30, R30, -INF , P1 ;  /* 0xff8000001e1e7808 */ /* 0x000fe20000800000 */
[----:B------:R-:W3:Y:S01]  /*a2c0*/  MUFU.TANH R42, R42 ;  /* 0x0000002a002a7308 */ /* 0x000ee20000002400 */
[----:B------:R-:W-:Y:S02]  /*a2d0*/  FSEL R31, R31, -INF , P0 ;  /* 0xff8000001f1f7808 */ /* 0x000fe40000000000 */
[C---:B------:R-:W-:Y:S02]  /*a2e0*/  ISETP.GT.AND P1, PT, R2.reuse, 0x38, PT ;  /* 0x000000380200780c */ /* 0x040fe40003f24270 */
[----:B------:R-:W-:Y:S02]  /*a2f0*/  ISETP.GT.AND P0, PT, R2, 0x39, PT ;  /* 0x000000390200780c */ /* 0x000fe40003f04270 */
[----:B------:R-:W-:Y:S02]  /*a300*/  FMNMX.FTZ R4, R207, R4, !PT ;  /* 0x00000004cf047209 */ /* 0x000fe40007810000 */
[----:B------:R-:W-:Y:S01]  /*a310*/  FMNMX.FTZ R3, R199, R3, !PT ;  /* 0x00000003c7037209 */ /* 0x000fe20007810000 */
[----:B------:R-:W3:Y:S01]  /*a320*/  MUFU.TANH R45, R45 ;  /* 0x0000002d002d7308 */ /* 0x000ee20000002400 */
[----:B------:R-:W-:Y:S02]  /*a330*/  FSEL R214, R32, -INF , P1 ;  /* 0xff80000020d67808 */ /* 0x000fe40000800000 */
[----:B-1----:R-:W-:Y:S02]  /*a340*/  FSEL R213, R33, -INF , P0 ;  /* 0xff80000021d57808 */ /* 0x002fe40000000000 */
[----:B------:R-:W-:Y:S02]  /*a350*/  FMNMX.FTZ R4, R30, R4, !PT ;  /* 0x000000041e047209 */ /* 0x000fe40007810000 */
[C---:B------:R-:W-:Y:S02]  /*a360*/  ISETP.GT.AND P1, PT, R0.reuse, 0x38, PT ;  /* 0x000000380000780c */ /* 0x040fe40003f24270 */
[----:B------:R-:W-:Y:S01]  /*a370*/  ISETP.GT.AND P0, PT, R0, 0x39, PT ;  /* 0x000000390000780c */ /* 0x000fe20003f04270 */
[----:B------:R-:W1:Y:S01]  /*a380*/  MUFU.TANH R46, R46 ;  /* 0x0000002e002e7308 */ /* 0x000e620000002400 */
[----:B------:R-:W-:Y:S02]  /*a390*/  FMNMX.FTZ R3, R211, R3, !PT ;  /* 0x00000003d3037209 */ /* 0x000fe40007810000 */
[----:B------:R-:W-:Y:S02]  /*a3a0*/  FSEL R215, R34, -INF , P1 ;  /* 0xff80000022d77808 */ /* 0x000fe40000800000 */
[C---:B------:R-:W-:Y:S02]  /*a3b0*/  ISETP.GT.AND P1, PT, R2.reuse, 0x40, PT ;  /* 0x000000400200780c */ /* 0x040fe40003f24270 */
[----:B------:R-:W-:Y:S02]  /*a3c0*/  FSEL R35, R35, -INF , P0 ;  /* 0xff80000023237808 */ /* 0x000fe40000000000 */
[----:B------:R-:W-:Y:S01]  /*a3d0*/  FMNMX.FTZ R4, R31, R4, !PT ;  /* 0x000000041f047209 */ /* 0x000fe20007810000 */
[----:B------:R-:W1:Y:S01]  /*a3e0*/  MUFU.TANH R44, R44 ;  /* 0x0000002c002c7308 */ /* 0x000e620000002400 */
[----:B------:R-:W-:Y:S02]  /*a3f0*/  ISETP.GT.AND P0, PT, R2, 0x41, PT ;  /* 0x000000410200780c */ /* 0x000fe40003f04270 */
[----:B------:R-:W-:Y:S02]  /*a400*/  FMNMX.FTZ R3, R29, R3, !PT ;  /* 0x000000031d037209 */ /* 0x000fe40007810000 */
[----:B---3--:R-:W-:Y:S02]  /*a410*/  FSEL R36, R36, -INF , P1 ;  /* 0xff80000024247808 */ /* 0x008fe40000800000 */
[C---:B------:R-:W-:Y:S02]  /*a420*/  ISETP.GT.AND P1, PT, R0.reuse, 0x40, PT ;  /* 0x000000400000780c */ /* 0x040fe40003f24270 */
[----:B----4-:R-:W-:Y:S01]  /*a430*/  FSEL R37, R37, -INF , P0 ;  /* 0xff80000025257808 */ /* 0x010fe20000000000 */
[----:B------:R-:W3:Y:S01]  /*a440*/  MUFU.TANH R47, R47 ;  /* 0x0000002f002f7308 */ /* 0x000ee20000002400 */
[----:B------:R-:W-:Y:S02]  /*a450*/  ISETP.GT.AND P0, PT, R0, 0x41, PT ;  /* 0x000000410000780c */ /* 0x000fe40003f04270 */
[----:B------:R-:W-:Y:S02]  /*a460*/  FMNMX.FTZ R4, R215, R4, !PT ;  /* 0x00000004d7047209 */ /* 0x000fe40007810000 */
[----:B------:R-:W-:Y:S02]  /*a470*/  FMNMX.FTZ R3, R214, R3, !PT ;  /* 0x00000003d6037209 */ /* 0x000fe40007810000 */
[----:B------:R-:W-:Y:S02]  /*a480*/  FSEL R38, R38, -INF , P1 ;  /* 0xff80000026267808 */ /* 0x000fe40000800000 */
[----:B------:R-:W-:Y:S01]  /*a490*/  FSEL R39, R39, -INF , P0 ;  /* 0xff80000027277808 */ /* 0x000fe20000000000 */
[----:B------:R-:W4:Y:S01]  /*a4a0*/  MUFU.TANH R7, R7 ;  /* 0x0000000700077308 */ /* 0x000f220000002400 */
[----:B------:R-:W-:Y:S02]  /*a4b0*/  FMNMX.FTZ R4, R35, R4, !PT ;  /* 0x0000000423047209 */ /* 0x000fe40007810000 */
[C---:B------:R-:W-:Y:S02]  /*a4c0*/  ISETP.GT.AND P1, PT, R2.reuse, 0x48, PT ;  /* 0x000000480200780c */ /* 0x040fe40003f24270 */
[----:B------:R-:W-:Y:S02]  /*a4d0*/  ISETP.GT.AND P0, PT, R2, 0x49, PT ;  /* 0x000000490200780c */ /* 0x000fe40003f04270 */
[----:B------:R-:W-:Y:S02]  /*a4e0*/  FMNMX.FTZ R3, R213, R3, !PT ;  /* 0x00000003d5037209 */ /* 0x000fe40007810000 */
[----:B------:R-:W-:Y:S01]  /*a4f0*/  FSEL R16, R40, -INF , P1 ;  /* 0xff80000028107808 */ /* 0x000fe20000800000 */
[----:B------:R-:W1:Y:S01]  /*a500*/  MUFU.TANH R6, R6 ;  /* 0x0000000600067308 */ /* 0x000e620000002400 */
[----:B------:R-:W-:Y:S02]  /*a510*/  FSEL R17, R41, -INF , P0 ;  /* 0xff80000029117808 */ /* 0x000fe40000000000 */
[----:B------:R-:W-:Y:S02]  /*a520*/  ISETP.GT.AND P0, PT, R0, 0x49, PT ;  /* 0x000000490000780c */ /* 0x000fe40003f04270 */
[----:B------:R-:W-:Y:S02]  /*a530*/  FMNMX.FTZ R4, R38, R4, !PT ;  /* 0x0000000426047209 */ /* 0x000fe40007810000 */
[----:B------:R-:W-:Y:S02]  /*a540*/  ISETP.GT.AND P1, PT, R0, 0x48, PT ;  /* 0x000000480000780c */ /* 0x000fe40003f24270 */
[----:B------:R-:W-:Y:S01]  /*a550*/  FMNMX.FTZ R3, R36, R3, !PT ;  /* 0x0000000324037209 */ /* 0x000fe20007810000 */
[----:B------:R-:W3:Y:S01]  /*a560*/  MUFU.TANH R5, R5 ;  /* 0x0000000500057308 */ /* 0x000ee20000002400 */
[----:B------:R-:W-:Y:S02]  /*a570*/  FSEL R22, R43, -INF , P0 ;  /* 0xff8000002b167808 */ /* 0x000fe40000000000 */
[----:B------:R-:W-:Y:S02]  /*a580*/  FSEL R19, R42, -INF , P1 ;  /* 0xff8000002a137808 */ /* 0x000fe40000800000 */
[----:B------:R-:W-:Y:S02]  /*a590*/  ISETP.GT.AND P0, PT, R0, 0x50, PT ;  /* 0x000000500000780c */ /* 0x000fe40003f04270 */
[----:B------:R-:W-:Y:S02]  /*a5a0*/  FMNMX.FTZ R4, R39, R4, !PT ;  /* 0x0000000427047209 */ /* 0x000fe40007810000 */
[C---:B------:R-:W-:Y:S01]  /*a5b0*/  ISETP.GT.AND P1, PT, R2.reuse, 0x51, PT ;  /* 0x000000510200780c */ /* 0x040fe20003f24270 */
[----:B------:R-:W3:Y:S01]  /*a5c0*/  MUFU.TANH R134, R51 ;  /* 0x0000003300867308 */ /* 0x000ee20000002400 */
[----:B------:R-:W-:Y:S02]  /*a5d0*/  FMNMX.FTZ R3, R37, R3, !PT ;  /* 0x0000000325037209 */ /* 0x000fe40007810000 */
[----:B------:R-:W-:Y:S02]  /*a5e0*/  ISETP.GT.AND P2, PT, R2, 0x50, PT ;  /* 0x000000500200780c */ /* 0x000fe40003f44270 */
[----:B------:R-:W-:Y:S02]  /*a5f0*/  FSEL R210, R45, -INF , P1 ;  /* 0xff8000002dd27808 */ /* 0x000fe40000800000 */
[----:B-1----:R-:W-:Y:S02]  /*a600*/  FSEL R23, R46, -INF , P0 ;  /* 0xff8000002e177808 */ /* 0x002fe40000000000 */
[C---:B------:R-:W-:Y:S02]  /*a610*/  ISETP.GT.AND P0, PT, R2.reuse, 0x59, PT ;  /* 0x000000590200780c */ /* 0x040fe40003f04270 */
[----:B------:R-:W-:Y:S02]  /*a620*/  ISETP.GT.AND P1, PT, R2, 0x58, PT ;  /* 0x000000580200780c */ /* 0x000fe40003f24270 */
[----:B------:R-:W-:Y:S02]  /*a630*/  FMNMX.FTZ R2, R19, R4, !PT ;  /* 0x0000000413027209 */ /* 0x000fe40007810000 */
[----:B------:R-:W-:Y:S02]  /*a640*/  FMNMX.FTZ R3, R16, R3, !PT ;  /* 0x0000000310037209 */ /* 0x000fe40007810000 */
[----:B------:R-:W-:Y:S02]  /*a650*/  FSEL R212, R44, -INF , P2 ;  /* 0xff8000002cd47808 */ /* 0x000fe40001000000 */
[----:B------:R-:W-:Y:S02]  /*a660*/  ISETP.GT.AND P2, PT, R0, 0x51, PT ;  /* 0x000000510000780c */ /* 0x000fe40003f44270 */
[----:B------:R-:W-:Y:S02]  /*a670*/  FMNMX.FTZ R2, R22, R2, !PT ;  /* 0x0000000216027209 */ /* 0x000fe40007810000 */
[----:B------:R-:W-:Y:S02]  /*a680*/  FMNMX.FTZ R3, R17, R3, !PT ;  /* 0x0000000311037209 */ /* 0x000fe40007810000 */
[----:B---3--:R-:W-:Y:S02]  /*a690*/  FSEL R21, R47, -INF , P2 ;  /* 0xff8000002f157808 */ /* 0x008fe40001000000 */
        /* <DEDUP_REMOVED lines=8> */
[----:B------:R-:W-:Y:S02]  /*a720*/  FMNMX.FTZ R3, R210, R3, !PT ;  /* 0x00000003d2037209 */ /* 0x000fe40007810000 */
[----:B------:R-:W-:Y:S02]  /*a730*/  FSEL R134, R134, -INF , P0 ;  /* 0xff80000086867808 */ /* 0x000fe40000000000 */
[----:B------:R-:W-:Y:S02]  /*a740*/  FMNMX.FTZ R0, R20, R0, !PT ;  /* 0x0000000014007209 */ /* 0x000fe40007810000 */
[----:B------:R-:W-:Y:S02]  /*a750*/  FMNMX.FTZ R3, R209, R3, !PT ;  /* 0x00000003d1037209 */ /* 0x000fe40007810000 */
[----:B------:R-:W-:Y:S02]  /*a760*/  FMNMX.FTZ R0, R134, R0, !PT ;  /* 0x0000000086007209 */ /* 0x000fe40007810000 */
[----:B------:R-:W-:Y:S02]  /*a770*/  FMNMX.FTZ R3, R208, R3, !PT ;  /* 0x00000003d0037209 */ /* 0x000fe40007810000 */
[----:B------:R-:W-:Y:S01]  /*a780*/  ISETP.GE.AND P2, PT, R201, 0x1, PT ;  /* 0x00000001c900780c */ /* 0x000fe20003f46270 */
[----:B------:R-:W1:Y:S08]  /*a790*/  SHFL.BFLY PT, R2, R0, 0x2, 0x1f ;  /* 0x0c401f0000027f89 */ /* 0x000e7000000e0000 */
[----:B------:R-:W3:Y:S04]  /*a7a0*/  SHFL.BFLY PT, R133, R3, 0x2, 0x1f ;  /* 0x0c401f0003857f89 */ /* 0x000ee800000e0000 */
[----:B------:R-:W-:Y:S02]  /*a7b0*/  @P2 SHF.R.S32.HI R6, RZ, 0x1f, R252 ;  /* 0x0000001fff062819 */ /* 0x000fe400000114fc */
[----:B------:R-:W-:Y:S03]  /*a7c0*/  @P2 MOV R7, R138 ;  /* 0x0000008a00072202 */ /* 0x000fe60000000f00 */
[----:B------:R-:W-:Y:S01]  /*a7d0*/  @P2 IMAD R6, R6, c[0x0][0x1e0], RZ ;  /* 0x0000780006062a24 */ /* 0x000fe200078e02ff */
[----:B-1----:R-:W-:Y:S02]  /*a7e0*/  FMNMX.FTZ R0, R0, R2, !PT ;  /* 0x0000000200007209 */ /* 0x002fe40007810000 */
[----:B---3--:R-:W-:Y:S03]  /*a7f0*/  FMNMX.FTZ R133, R3, R133, !PT ;  /* 0x0000008503857209 */ /* 0x008fe60007810000 */
[----:B------:R-:W1:Y:S08]  /*a800*/  SHFL.BFLY PT, R3, R0, 0x1, 0x1f ;  /* 0x0c201f0000037f89 */ /* 0x000e7000000e0000 */
[----:B------:R-:W3:Y:S01]  /*a810*/  SHFL.BFLY PT, R4, R133, 0x1, 0x1f ;  /* 0x0c201f0085047f89 */ /* 0x000ee200000e0000 */
[----:B-1----:R-:W-:Y:S04]  /*a820*/  FMNMX.FTZ R132, R0, R3, !PT ;  /* 0x0000000300847209 */ /* 0x002fe80007810000 */
[C---:B------:R-:W-:Y:S04]  /*a830*/  FSETP.NEU.FTZ.AND P0, PT, R132.reuse, -INF , PT ;  /* 0xff8000008400780b */ /* 0x040fe80003f1d000 */
[----:B------:R-:W-:Y:S02]  /*a840*/  FSEL R0, R132, RZ, P0 ;  /* 0x000000ff84007208 */ /* 0x000fe40000000000 */
[----:B---3--:R-:W-:Y:S01]  /*a850*/  FMNMX.FTZ R133, R133, R4, !PT ;  /* 0x0000000485857209 */ /* 0x008fe20007810000 */
[----:B------:R-:W-:Y:S03]  /*a860*/  @P2 IMAD.WIDE.U32 R4, R252, c[0x0][0x1e0], RZ ;  /* 0x00007800fc042a25 */ /* 0x000fe600078e00ff */
[C---:B------:R-:W-:Y:S01]  /*a870*/  FSETP.NEU.FTZ.AND P1, PT, R133.reuse, -INF , PT ;  /* 0xff8000008500780b */ /* 0x040fe20003f3d000 */
[----:B------:R-:W-:Y:S02]  /*a880*/  FADD.FTZ R3, -R0, R136 ;  /* 0x0000008800037221 */ /* 0x000fe40000010100 */
[----:B------:R-:W-:Y:S01]  /*a890*/  @P2 IMAD R0, R252, c[0x0][0x1e4], R6 ;  /* 0x00007900fc002a24 */ /* 0x000fe200078e0206 */
[----:B--2---:R-:W-:Y:S01]  /*a8a0*/  @P2 MOV R6, R188 ;  /* 0x000000bc00062202 */ /* 0x004fe20000000f00 */
[----:B------:R-:W-:Y:S01]  /*a8b0*/  FMUL.FTZ R188, R132, c[0x0][0x2d0] ;  /* 0x0000b40084bc7a20 */ /* 0x000fe20000410000 */
[----:B------:R-:W-:Y:S02]  /*a8c0*/  FSEL R2, R133, RZ, P1 ;  /* 0x000000ff85027208 */ /* 0x000fe40000800000 */
[----:B------:R-:W-:Y:S01]  /*a8d0*/  @P2 IADD3 R0, R5, R0, RZ ;  /* 0x0000000005002210 */ /* 0x000fe20007ffe0ff */
[----:B------:R-:W-:Y:S01]  /*a8e0*/  @P2 IMAD.WIDE.U32 R6, R4, 0x60, R6 ;  /* 0x0000006004062825 */ /* 0x000fe200078e0006 */
[----:B------:R-:W-:Y:S03]  /*a8f0*/  FSEL R188, R188, RZ, P0 ;  /* 0x000000ffbcbc7208 */ /* 0x000fe60000000000 */
[----:B------:R-:W-:Y:S02]  /*a900*/  @P2 IMAD R0, R0, 0x60, RZ ;  /* 0x0000006000002824 */ /* 0x000fe400078e02ff */
[----:B------:R-:W-:Y:S02]  /*a910*/  FADD.FTZ R2, -R2, R135 ;  /* 0x0000008702027221 */ /* 0x000fe40000010100 */
[----:B------:R-:W-:Y:S01]  /*a920*/  FMUL.FTZ R135, R133, c[0x0][0x2d0] ;  /* 0x0000b40085877a20 */ /* 0x000fe20000410000 */
[----:B------:R-:W-:Y:S04]  /*a930*/  @P2 IADD3 R0, R7, R0, RZ ;  /* 0x0000000007002210 */ /* 0x000fe80007ffe0ff */
[C---:B------:R-:W-:Y:S02]  /*a940*/  @P2 SHF.L.U64.HI R0, R6.reuse, 0x1, R0 ;  /* 0x0000000106002819 */ /* 0x040fe40000010200 */
[----:B------:R-:W-:Y:S02]  /*a950*/  @P2 SHF.L.U32 R6, R6, 0x1, RZ ;  /* 0x0000000106062819 */ /* 0x000fe400000006ff */
[----:B------:R-:W-:Y:S02]  /*a960*/  FSEL R135, R135, RZ, P1 ;  /* 0x000000ff87877208 */ /* 0x000fe40000800000 */
[----:B------:R-:W-:Y:S03]  /*a970*/  @P2 IADD3 R4, P3, R6, c[0x0][0x1c8], RZ ;  /* 0x0000720006042a10 */ /* 0x000fe60007f7e0ff */
[--C-:B------:R-:W-:Y:S01]  /*a980*/  FFMA.FTZ R15, R15, c[0x0][0x2d0], -R135.reuse ;  /* 0x0000b4000f0f7a23 */ /* 0x100fe20000010887 */
[----:B------:R-:W-:Y:S05]  /*a990*/  @P2 IADD3.X R5, R0, c[0x0][0x1cc], RZ, P3, !PT ;  /* 0x0000730000052a10 */ /* 0x000fea0001ffe4ff */
[----:B------:R1:W-:Y:S01]  /*a9a0*/  @P2 LDGSTS.E.BYPASS.LTC128B.128 [R251+0xc100], [R4.64], !P4 ;  /* 0x0c10000004fb2fae */ /* 0x0003e2000e101d48 */
[----:B------:R-:W-:Y:S04]  /*a9b0*/  @P2 IADD3 R8, P4, R6, 0x80, RZ ;  /* 0x0000008006082810 */ /* 0x000fe80007f9e0ff */
[----:B------:R-:W-:Y:S04]  /*a9c0*/  @P2 IADD3 R8, P3, R8, c[0x0][0x1c8], RZ ;  /* 0x0000720008082a10 */ /* 0x000fe80007f7e0ff */
[--C-:B------:R-:W-:Y:S02]  /*a9d0*/  @P2 IADD3.X R9, RZ, c[0x0][0x1cc], R0.reuse, P3, P4 ;  /* 0x00007300ff092a10 */ /* 0x100fe40001fe8400 */
[----:B------:R-:W-:Y:S11]  /*a9e0*/  LOP3.LUT P4, RZ, R220, 0x1, RZ, 0xc0, !PT ;  /* 0x00000001dcff7812 */ /* 0x000ff6000788c0ff */
[----:B------:R-:W-:Y:S02]  /*a9f0*/  @!UPT UIADD3 URZ, URZ, URZ, URZ ;  /* 0x0000003f3f3ff290 */ /* 0x000fe4000fffe03f */
[----:B------:R2:W-:Y:S02]  /*aa00*/  @P2 LDGSTS.E.BYPASS.LTC128B.128 [R251+0xf100], [R8.64], !P4 ;  /* 0x0f10000008fb2fae */ /* 0x0005e4000e101d48 */
[----:B--2---:R-:W-:Y:S04]  /*aa10*/  @P2 IADD3 R8, P4, R6, 0x100, RZ ;  /* 0x0000010006082810 */ /* 0x004fe80007f9e0ff */
[----:B------:R-:W-:Y:S04]  /*aa20*/  @P2 IADD3 R8, P3, R8, c[0x0][0x1c8], RZ ;  /* 0x0000720008082a10 */ /* 0x000fe80007f7e0ff */
[--C-:B------:R-:W-:Y:S02]  /*aa30*/  @P2 IADD3.X R9, RZ, c[0x0][0x1cc], R0.reuse, P3, P4 ;  /* 0x00007300ff092a10 */ /* 0x100fe40001fe8400 */
[----:B------:R-:W-:Y:S03]  /*aa40*/  @P2 IADD3 R6, P4, R6, 0x180, RZ ;  /* 0x0000018006062810 */ /* 0x000fe60007f9e0ff */
[----:B------:R2:W-:Y:S01]  /*aa50*/  @P2 LDGSTS.E.BYPASS.LTC128B.128 [R251+0x12100], [R8.64], !P6 ;  /* 0x1210000008fb2fae */ /* 0x0005e2000f101d48 */
[----:B------:R-:W-:Y:S04]  /*aa60*/  @P2 IADD3 R6, P3, R6, c[0x0][0x1c8], RZ ;  /* 0x0000720006062a10 */ /* 0x000fe80007f7e0ff */
[----:B------:R-:W-:Y:S01]  /*aa70*/  @P2 IADD3.X R7, RZ, c[0x0][0x1cc], R0, P3, P4 ;  /* 0x00007300ff072a10 */ /* 0x000fe20001fe8400 */
[--C-:B------:R-:W-:Y:S01]  /*aa80*/  FFMA.FTZ R0, R11, c[0x0][0x2d0], -R135.reuse ;  /* 0x0000b4000b007a23 */ /* 0x100fe20000010887 */
[----:B------:R-:W-:Y:S03]  /*aa90*/  LOP3.LUT P4, RZ, R220, 0x1, RZ, 0xc0, !PT ;  /* 0x00000001dcff7812 */ /* 0x000fe6000788c0ff */
[----:B------:R3:W-:Y:S01]  /*aaa0*/  MUFU.EX2 R136, R0 ;  /* 0x0000000000887308 */ /* 0x0007e20000000800 */
[----:B------:R4:W-:Y:S01]  /*aab0*/  @P2 LDGSTS.E.BYPASS.LTC128B.128 [R251+0x15100], [R6.64], !P5 ;  /* 0x1510000006fb2fae */ /* 0x0009e2000e901d48 */
[--C-:B---3--:R-:W-:Y:S08]  /*aac0*/  FFMA.FTZ R0, R10, c[0x0][0x2d0], -R188.reuse ;  /* 0x0000b4000a007a23 */ /* 0x108ff000000108bc */
[----:B------:R3:W-:Y:S01]  /*aad0*/  MUFU.EX2 R138, R0 ;  /* 0x00000000008a7308 */ /* 0x0007e20000000800 */
[----:B----4-:R-:W-:Y:S02]  /*aae0*/  @P2 MOV R6, c[0x0][0x1e0] ;  /* 0x0000780000062a02 */ /* 0x010fe40000000f00 */
[----:B------:R-:W-:Y:S04]  /*aaf0*/  @P2 MOV R7, 0x6 ;  /* 0x0000000600072802 */ /* 0x000fe80000000f00 */
[C---:B------:R-:W-:Y:S02]  /*ab00*/  @P2 SHF.L.U64.HI R7, R6.reuse, R7, c[0x0][0x1e4] ;  /* 0x0000790006072619 */ /* 0x040fe40000010207 */
[----:B------:R-:W-:Y:S04]  /*ab10*/  @P2 SHF.L.U32 R6, R6, 0x6, RZ ;  /* 0x0000000606062819 */ /* 0x000fe800000006ff */
[----:B-1----:R-:W-:Y:S04]  /*ab20*/  @P2 IADD3 R4, P3, R4, R6, RZ ;  /* 0x0000000604042210 */ /* 0x002fe80007f7e0ff */
[C---:B------:R-:W-:Y:S02]  /*ab30*/  @P2 IADD3.X R5, R7.reuse, R5, RZ, P3, !PT ;  /* 0x0000000507052210 */ /* 0x040fe40001ffe4ff */
[----:B------:R-:W-:Y:S02]  /*ab40*/  LOP3.LUT P3, RZ, R220, 0x2, RZ, 0xc0, !PT ;  /* 0x00000002dcff7812 */ /* 0x000fe4000786c0ff */
[----:B------:R-:W4:Y:S01]  /*ab50*/  LDL.LU R220, [R1+0x98] ;  /* 0x0000980001dc7983 */ /* 0x000f220000300800 */
[----:B------:R-:W-:Y:S01]  /*ab60*/  @P2 IADD3 R6, P0, R6, R4, RZ ;  /* 0x0000000406062210 */ /* 0x000fe20007f1e0ff */
[--C-:B---3--:R-:W-:Y:S03]  /*ab70*/  FFMA.FTZ R0, R12, c[0x0][0x2d0], -R135.reuse ;  /* 0x0000b4000c007a23 */ /* 0x108fe60000010887 */
[----:B------:R-:W-:Y:S01]  /*ab80*/  @P2 IADD3.X R7, R7, R5, RZ, P0, !PT ;  /* 0x0000000507072210 */ /* 0x000fe200007fe4ff */
[----:B------:R1:W-:Y:S05]  /*ab90*/  MUFU.EX2 R137, R0 ;  /* 0x0000000000897308 */ /* 0x0003ea0000000800 */
[----:B------:R3:W-:Y:S08]  /*aba0*/  @P2 LDGSTS.E.BYPASS.LTC128B.128 [R251+0xd100], [R4.64], !P3 ;  /* 0x0d10000004fb2fae */ /* 0x0007f0000d901d48 */
[----:B------:R3:W-:Y:S08]  /*abb0*/  @P2 LDGSTS.E.BYPASS.LTC128B.128 [R251+0x10100], [R4.64+0x80], !P4 ;  /* 0x1010008004fb2fae */ /* 0x0007f0000e101d48 */
[----:B------:R3:W-:Y:S01]  /*abc0*/  @P2 LDGSTS.E.BYPASS.LTC128B.128 [R251+0x13100], [R4.64+0x100], !P6 ;  /* 0x1310010004fb2fae */ /* 0x0007e2000f101d48 */
[----:B-1----:R-:W-:Y:S02]  /*abd0*/  FMUL.FTZ R0, R2, c[0x0][0x2d0] ;  /* 0x0000b40002007a20 */ /* 0x002fe40000410000 */
[----:B------:R-:W-:Y:S05]  /*abe0*/  FFMA.FTZ R2, R13, c[0x0][0x2d0], -R188 ;  /* 0x0000b4000d027a23 */ /* 0x000fea00000108bc */
[----:B------:R3:W-:Y:S01]  /*abf0*/  @P2 LDGSTS.E.BYPASS.LTC128B.128 [R251+0x16100], [R4.64+0x180], !P5 ;  /* 0x1610018004fb2fae */ /* 0x0007e2000e901d48 */
[----:B------:R-:W2:Y:S07]  /*ac00*/  MUFU.EX2 R0, R0 ;  /* 0x0000000000007308 */ /* 0x000eae0000000800 */
[----:B------:R1:W-:Y:S03]  /*ac10*/  @P2 LDGSTS.E.BYPASS.LTC128B.128 [R251+0xe100], [R6.64], !P3 ;  /* 0x0e10000006fb2fae */ /* 0x0003e6000d901d48 */
[----:B------:R1:W-:Y:S05]  /*ac20*/  MUFU.EX2 R190, R2 ;  /* 0x0000000200be7308 */ /* 0x0003ea0000000800 */
[----:B------:R1:W-:Y:S08]  /*ac30*/  @P2 LDGSTS.E.BYPASS.LTC128B.128 [R251+0x11100], [R6.64+0x80], !P4 ;  /* 0x1110008006fb2fae */ /* 0x0003f0000e101d48 */
[----:B------:R1:W-:Y:S01]  /*ac40*/  @P2 LDGSTS.E.BYPASS.LTC128B.128 [R251+0x14100], [R6.64+0x100], !P6 ;  /* 0x1410010006fb2fae */ /* 0x0003e2000f101d48 */
[C---:B--2---:R-:W-:Y:S01]  /*ac50*/  FMUL.FTZ R8, R0.reuse, R144 ;  /* 0x0000009000087220 */ /* 0x044fe20000410000 */
[----:B------:R-:W-:Y:S01]  /*ac60*/  MOV R144, R36 ;  /* 0x0000002400907202 */ /* 0x000fe20000000f00 */
[C---:B------:R-:W-:Y:S02]  /*ac70*/  FMUL.FTZ R36, R0.reuse, R172 ;  /* 0x000000ac00247220 */ /* 0x040fe40000410000 */
[C---:B---3--:R-:W-:Y:S01]  /*ac80*/  FMUL.FTZ R4, R0.reuse, R140 ;  /* 0x0000008c00047220 */ /* 0x048fe20000410000 */
[----:B------:R-:W-:Y:S02]  /*ac90*/  MOV R140, R29 ;  /* 0x0000001d008c7202 */ /* 0x000fe40000000f00 */
[----:B------:R-:W2:Y:S01]  /*aca0*/  LDL.LU R172, [R1+0x18] ;  /* 0x0000180001ac7983 */ /* 0x000ea20000300800 */
[C---:B------:R-:W-:Y:S01]  /*acb0*/  FMUL.FTZ R5, R0.reuse, R141 ;  /* 0x0000008d00057220 */ /* 0x040fe20000410000 */
[----:B------:R-:W-:Y:S01]  /*acc0*/  MOV R141, R38 ;  /* 0x00000026008d7202 */ /* 0x000fe20000000f00 */
[----:B------:R-:W-:Y:S01]  /*acd0*/  FMUL.FTZ R9, R0, R145 ;  /* 0x0000009100097220 */ /* 0x000fe20000410000 */
[----:B------:R3:W-:Y:S01]  /*ace0*/  @P2 LDGSTS.E.BYPASS.LTC128B.128 [R251+0x17100], [R6.64+0x180], !P5 ;  /* 0x1710018006fb2fae */ /* 0x0007e2000e901d48 */
[----:B-1----:R-:W-:Y:S01]  /*acf0*/  FFMA.FTZ R2, R14, c[0x0][0x2d0], -R135 ;  /* 0x0000b4000e027a23 */ /* 0x002fe20000010887 */
[----:B------:R-:W-:Y:S01]  /*ad00*/  MUFU.EX2 R145, R15 ;  /* 0x0000000f00917308 */ /* 0x000fe20000000800 */
        /* <DEDUP_REMOVED lines=9> */
[----:B------:R1:W-:Y:S01]  /*ada0*/  MUFU.EX2 R189, R2 ;  /* 0x0000000200bd7308 */ /* 0x0003e20000000800 */
        /* <DEDUP_REMOVED lines=15> */
[----:B------:R-:W0:Y:S01]  /*aea0*/  LDGDEPBAR ;  /* 0x00000000000079af */ /* 0x000e220000000000 */
        /* <DEDUP_REMOVED lines=8> */
[----:B-1----:R-:W-:Y:S01]  /*af30*/  FMUL.FTZ R2, R3, c[0x0][0x2d0] ;  /* 0x0000b40003027a20 */ /* 0x002fe20000410000 */
[----:B------:R-:W-:Y:S01]  /*af40*/  MOV R180, R165 ;  /* 0x000000a500b47202 */ /* 0x000fe20000000f00 */
[C---:B------:R-:W-:Y:S01]  /*af50*/  FFMA.FTZ R3, R0.reuse, R24, R136 ;  /* 0x0000001800037223 */ /* 0x040fe20000010088 */
[C---:B------:R-:W-:Y:S01]  /*af60*/  F2FP.PACK_AB R136, R137.reuse, R136 ;  /* 0x000000888988723e */ /* 0x040fe200000000ff */
[C---:B------:R-:W-:Y:S01]  /*af70*/  FMUL.FTZ R24, R0.reuse, R160 ;  /* 0x000000a000187220 */ /* 0x040fe20000410000 */
[----:B------:R-:W-:Y:S01]  /*af80*/  MOV R160, R22 ;  /* 0x0000001600a07202 */ /* 0x000fe20000000f00 */
[----:B------:R-:W1:Y:S01]  /*af90*/  MUFU.EX2 R2, R2 ;  /* 0x0000000200027308 */ /* 0x000e620000000800 */
[C---:B------:R-:W-:Y:S01]  /*afa0*/  FMUL.FTZ R49, R0.reuse, R185 ;  /* 0x000000b900317220 */ /* 0x040fe20000410000 */
[----:B------:R-:W-:Y:S01]  /*afb0*/  MOV R185, R149 ;  /* 0x0000009500b97202 */ /* 0x000fe20000000f00 */
[C---:B------:R-:W-:Y:S01]  /*afc0*/  FMUL.FTZ R52, R0.reuse, R52 ;  /* 0x0000003400347220 */ /* 0x040fe20000410000 */
[----:B------:R-:W-:Y:S01]  /*afd0*/  MOV R176, R160 ;  /* 0x000000a000b07202 */ /* 0x000fe20000000f00 */
        /* <DEDUP_REMOVED lines=40> */
[C---:B-1----:R-:W-:Y:S01]  /*b260*/  FMUL.FTZ R35, R2.reuse, R171 ;  /* 0x000000ab02237220 */ /* 0x042fe20000410000 */
[----:B------:R-:W-:Y:S01]  /*b270*/  MOV R171, R144 ;  /* 0x0000009000ab7202 */ /* 0x000fe20000000f00 */
[C---:B---3--:R-:W-:Y:S01]  /*b280*/  FMUL.FTZ R6, R2.reuse, R142 ;  /* 0x0000008e02067220 */ /* 0x048fe20000410000 */
[----:B------:R1:W-:Y:S01]  /*b290*/  MUFU.EX2 R144, R0 ;  /* 0x0000000000907308 */ /* 0x0003e20000000800 */
[C---:B------:R-:W-:Y:S02]  /*b2a0*/  FMUL.FTZ R7, R2.reuse, R143 ;  /* 0x0000008f02077220 */ /* 0x040fe40000410000 */
[C---:B------:R-:W-:Y:S01]  /*b2b0*/  FMUL.FTZ R42, R2.reuse, R178 ;  /* 0x000000b2022a7220 */ /* 0x040fe20000410000 */
[----:B------:R-:W-:Y:S01]  /*b2c0*/  MOV R178, R140 ;  /* 0x0000008c00b27202 */ /* 0x000fe20000000f00 */
[C---:B------:R-:W-:Y:S01]  /*b2d0*/  FMUL.FTZ R11, R2.reuse, R147 ;  /* 0x00000093020b7220 */ /* 0x040fe20000410000 */
[----:B------:R-:W3:Y:S01]  /*b2e0*/  LDSM.16.MT88.4 R140, [R217] ;  /* 0x00000000d98c783b */ /* 0x000ee20000004200 */
[C---:B------:R-:W-:Y:S02]  /*b2f0*/  FMUL.FTZ R43, R2.reuse, R179 ;  /* 0x000000b3022b7220 */ /* 0x040fe40000410000 */
[C---:B------:R-:W-:Y:S02]  /*b300*/  FMUL.FTZ R50, R2.reuse, R186 ;  /* 0x000000ba02327220 */ /* 0x040fe40000410000 */
[C---:B------:R-:W-:Y:S02]  /*b310*/  FMUL.FTZ R51, R2.reuse, R187 ;  /* 0x000000bb02337220 */ /* 0x040fe40000410000 */
[----:B------:R-:W-:Y:S02]  /*b320*/  FMUL.FTZ R10, R2, R146 ;  /* 0x00000092020a7220 */ /* 0x000fe40000410000 */
[----:B------:R-:W-:Y:S01]  /*b330*/  FADD.FTZ R146, R137, R3 ;  /* 0x0000000389927221 */ /* 0x000fe20000010000 */
[----:B------:R-:W-:Y:S01]  /*b340*/  F2FP.PACK_AB R137, R190, R138 ;  /* 0x0000008abe89723e */ /* 0x000fe200000000ff */
[C---:B------:R-:W-:Y:S02]  /*b350*/  FMUL.FTZ R14, R2.reuse, R150 ;  /* 0x00000096020e7220 */ /* 0x040fe40000410000 */
[C---:B------:R-:W-:Y:S02]  /*b360*/  FMUL.FTZ R15, R2.reuse, R151 ;  /* 0x00000097020f7220 */ /* 0x040fe40000410000 */
[C---:B------:R-:W-:Y:S02]  /*b370*/  FMUL.FTZ R18, R2.reuse, R154 ;  /* 0x0000009a02127220 */ /* 0x040fe40000410000 */
[C---:B------:R-:W-:Y:S02]  /*b380*/  FMUL.FTZ R19, R2.reuse, R155 ;  /* 0x0000009b02137220 */ /* 0x040fe40000410000 */
[--C-:B-1----:R-:W-:Y:S02]  /*b390*/  FFMA.FTZ R0, R139, c[0x0][0x2d0], -R188.reuse ;  /* 0x0000b4008b007a23 */ /* 0x102fe400000108bc */
[C---:B------:R-:W-:Y:S02]  /*b3a0*/  FMUL.FTZ R22, R2.reuse, R158 ;  /* 0x0000009e02167220 */ /* 0x040fe40000410000 */
[----:B------:R-:W1:Y:S01]  /*b3b0*/  MUFU.EX2 R152, R0 ;  /* 0x0000000000987308 */ /* 0x000e620000000800 */
[C---:B------:R-:W-:Y:S02]  /*b3c0*/  FMUL.FTZ R23, R2.reuse, R159 ;  /* 0x0000009f02177220 */ /* 0x040fe40000410000 */
[C---:B------:R-:W-:Y:S02]  /*b3d0*/  FMUL.FTZ R26, R2.reuse, R162 ;  /* 0x000000a2021a7220 */ /* 0x040fe40000410000 */
        /* <DEDUP_REMOVED lines=11> */
[C---:B------:R-:W-:Y:S02]  /*b490*/  FMUL.FTZ R47, R2.reuse, R183 ;  /* 0x000000b7022f7220 */ /* 0x040fe40000410000 */
[C---:B------:R-:W-:Y:S02]  /*b4a0*/  FMUL.FTZ R54, R2.reuse, R54 ;  /* 0x0000003602367220 */ /* 0x040fe40000410000 */
[----:B------:R-:W-:Y:S01]  /*b4b0*/  FMUL.FTZ R55, R2, R55 ;  /* 0x0000003702377220 */ /* 0x000fe20000410000 */
[----:B-1----:R-:W-:Y:S01]  /*b4c0*/  F2FP.PACK_AB R139, R152, R144 ;  /* 0x00000090988b723e */ /* 0x002fe200000000ff */
        /* <DEDUP_REMOVED lines=39> */
[----:B------:R-:W-:Y:S02]  /*b740*/  FFMA.FTZ R3, R197, c[0x0][0x2d0], -R188 ;  /* 0x0000b400c5037a23 */ /* 0x000fe400000108bc */
[----:B------:R1:W-:Y:S01]  /*b750*/  MUFU.EX2 R150, R0 ;  /* 0x0000000000967308 */ /* 0x0003e20000000800 */
[--C-:B------:R-:W-:Y:S09]  /*b760*/  FFMA.FTZ R191, R212, c[0x0][0x2d0], -R135.reuse ;  /* 0x0000b400d4bf7a23 */ /* 0x100ff20000010887 */
[----:B------:R-:W-:Y:S01]  /*b770*/  MUFU.EX2 R191, R191 ;  /* 0x000000bf00bf7308 */ /* 0x000fe20000000800 */
[--C-:B-1----:R-:W-:Y:S02]  /*b780*/  FFMA.FTZ R0, R192, c[0x0][0x2d0], -R135.reuse ;  /* 0x0000b400c0007a23 */ /* 0x102fe40000010887 */
[--C-:B------:R-:W-:Y:S07]  /*b790*/  FFMA.FTZ R192, R210, c[0x0][0x2d0], -R135.reuse ;  /* 0x0000b400d2c07a23 */ /* 0x100fee0000010887 */
[----:B------:R1:W-:Y:S01]  /*b7a0*/  MUFU.EX2 R149, R0 ;  /* 0x0000000000957308 */ /* 0x0003e20000000800 */
[----:B--2---:R-:W-:Y:S01]  /*b7b0*/  FFMA.FTZ R2, R2, R172, R138 ;  /* 0x000000ac02027223 */ /* 0x004fe2000001008a */
[----:B------:R-:W-:Y:S02]  /*b7c0*/  F2FP.PACK_AB R138, R145, R189 ;  /* 0x000000bd918a723e */ /* 0x000fe400000000ff */
[----:B------:R-:W-:Y:S01]  /*b7d0*/  MOV R172, R156 ;  /* 0x0000009c00ac7202 */ /* 0x000fe20000000f00 */
[----:B------:R-:W-:Y:S05]  /*b7e0*/  FADD.FTZ R2, R190, R2 ;  /* 0x00000002be027221 */ /* 0x000fea0000010000 */
[----:B------:R2:W-:Y:S01]  /*b7f0*/  MUFU.EX2 R156, R3 ;  /* 0x00000003009c7308 */ /* 0x0005e20000000800 */
[C---:B---3--:R-:W-:Y:S05]  /*b800*/  HMMA.16816.F32 R4, R136.reuse, R140, R4 ;  /* 0x0000008c8804723c */ /* 0x048fea0000001804 */
[----:B------:R-:W-:Y:S02]  /*b810*/  FADD.FTZ R2, R144, R2 ;  /* 0x0000000290027221 */ /* 0x000fe40000010000 */
[----:B------:R-:W-:Y:S01]  /*b820*/  FFMA.FTZ R190, R172, c[0x0][0x2d0], -R188 ;  /* 0x0000b400acbe7a23 */ /* 0x000fe200000108bc */
[C---:B------:R-:W-:Y:S01]  /*b830*/  HMMA.16816.F32 R8, R136.reuse, R142, R8 ;  /* 0x0000008e8808723c */ /* 0x040fe20000001808 */
[----:B------:R-:W3:Y:S01]  /*b840*/  LDSM.16.MT88.4 R140, [R218] ;  /* 0x00000000da8c783b */ /* 0x000ee20000004200 */
[----:B------:R-:W-:Y:S02]  /*b850*/  MUFU.EX2 R192, R192 ;  /* 0x000000c000c07308 */ /* 0x000fe40000000800 */
[----:B------:R-:W-:Y:S02]  /*b860*/  FADD.FTZ R2, R152, R2 ;  /* 0x0000000298027221 */ /* 0x000fe40000010000 */
[--C-:B------:R-:W-:Y:S02]  /*b870*/  FFMA.FTZ R152, R185, c[0x0][0x2d0], -R135.reuse ;  /* 0x0000b400b9987a23 */ /* 0x100fe40000010887 */
[--C-:B-1----:R-:W-:Y:S04]  /*b880*/  FFMA.FTZ R0, R193, c[0x0][0x2d0], -R188.reuse ;  /* 0x0000b400c1007a23 */ /* 0x102fe800000108bc */
[----:B------:R1:W1:Y:S01]  /*b890*/  MUFU.EX2 R148, R0 ;  /* 0x0000000000947308 */ /* 0x0002620000000800 */
[--C-:B--2---:R-:W-:Y:S09]  /*b8a0*/  FFMA.FTZ R3, R206, c[0x0][0x2d0], -R188.reuse ;  /* 0x0000b400ce037a23 */ /* 0x104ff200000108bc */
[----:B------:R2:W-:Y:S10]  /*b8b0*/  MUFU.EX2 R161, R3 ;  /* 0x0000000300a17308 */ /* 0x0005f40000000800 */
[----:B------:R-:W-:Y:S01]  /*b8c0*/  MUFU.EX2 R190, R190 ;  /* 0x000000be00be7308 */ /* 0x000fe20000000800 */
[----:B-1----:R-:W-:Y:S01]  /*b8d0*/  FFMA.FTZ R0, R194, c[0x0][0x2d0], -R188 ;  /* 0x0000b400c2007a23 */ /* 0x002fe200000108bc */
[C---:B---3--:R-:W-:Y:S08]  /*b8e0*/  HMMA.16816.F32 R12, R136.reuse, R140, R12 ;  /* 0x0000008c880c723c */ /* 0x048ff0000000180c */
[----:B------:R1:W-:Y:S01]  /*b8f0*/  MUFU.EX2 R153, R0 ;  /* 0x0000000000997308 */ /* 0x0003e20000000800 */
[----:B--2---:R-:W-:Y:S03]  /*b900*/  FADD.FTZ R3, R148, R2 ;  /* 0x0000000294037221 */ /* 0x004fe60000010000 */
[--C-:B------:R-:W-:Y:S01]  /*b910*/  FFMA.FTZ R2, R178, c[0x0][0x2d0], -R135.reuse ;  /* 0x0000b400b2027a23 */ /* 0x100fe20000010887 */
[C---:B------:R-:W-:Y:S01]  /*b920*/  HMMA.16816.F32 R16, R136.reuse, R142, R16 ;  /* 0x0000008e8810723c */ /* 0x040fe20000001810 */
[----:B------:R-:W2:Y:S04]  /*b930*/  LDSM.16.MT88.4 R140, [R221] ;  /* 0x00000000dd8c783b */ /* 0x000ea80000004200 */
[----:B------:R3:W-:Y:S01]  /*b940*/  MUFU.EX2 R206, R2 ;  /* 0x0000000200ce7308 */ /* 0x0007e20000000800 */
[--C-:B-1----:R-:W-:Y:S09]  /*b950*/  FFMA.FTZ R0, R195, c[0x0][0x2d0], -R135.reuse ;  /* 0x0000b400c3007a23 */ /* 0x102ff20000010887 */
[----:B------:R1:W1:Y:S01]  /*b960*/  MUFU.EX2 R155, R0 ;  /* 0x00000000009b7308 */ /* 0x0002620000000800 */
[--C-:B---3--:R-:W-:Y:S01]  /*b970*/  FFMA.FTZ R2, R171, c[0x0][0x2d0], -R135.reuse ;  /* 0x0000b400ab027a23 */ /* 0x108fe20000010887 */
[C---:B--2---:R-:W-:Y:S03]  /*b980*/  HMMA.16816.F32 R20, R136.reuse, R140, R20 ;  /* 0x0000008c8814723c */ /* 0x044fe60000001814 */
[--C-:B-1----:R-:W-:Y:S05]  /*b990*/  FFMA.FTZ R0, R196, c[0x0][0x2d0], -R135.reuse ;  /* 0x0000b400c4007a23 */ /* 0x102fea0000010887 */
[C---:B------:R-:W-:Y:S01]  /*b9a0*/  HMMA.16816.F32 R24, R136.reuse, R142, R24 ;  /* 0x0000008e8818723c */ /* 0x040fe20000001818 */
[----:B----4-:R-:W1:Y:S01]  /*b9b0*/  LDSM.16.MT88.4 R140, [R220] ;  /* 0x00000000dc8c783b */ /* 0x010e620000004200 */
[----:B------:R2:W3:Y:S02]  /*b9c0*/  MUFU.EX2 R160, R0 ;  /* 0x0000000000a07308 */ /* 0x0004e40000000800 */
[----:B--2---:R-:W-:Y:S08]  /*b9d0*/  FFMA.FTZ R0, R198, c[0x0][0x2d0], -R188 ;  /* 0x0000b400c6007a23 */ /* 0x004ff000000108bc */
[----:B------:R-:W-:Y:S10]  /*b9e0*/  MUFU.EX2 R198, R152 ;  /* 0x0000009800c67308 */ /* 0x000ff40000000800 */
[----:B------:R2:W-:Y:S01]  /*b9f0*/  MUFU.EX2 R159, R0 ;  /* 0x00000000009f7308 */ /* 0x0005e20000000800 */
[C---:B-1----:R-:W-:Y:S08]  /*ba00*/  HMMA.16816.F32 R28, R136.reuse, R140, R28 ;  /* 0x0000008c881c723c */ /* 0x042ff0000000181c */
[C---:B------:R-:W-:Y:S01]  /*ba10*/  HMMA.16816.F32 R32, R136.reuse, R142, R32 ;  /* 0x0000008e8820723c */ /* 0x040fe20000001820 */
[----:B------:R-:W1:Y:S03]  /*ba20*/  LDSM.16.MT88.4 R140, [R217+0x3000] ;  /* 0x00300000d98c783b */ /* 0x000e660000004200 */
[----:B--2---:R-:W-:Y:S02]  /*ba30*/  FADD.FTZ R0, R189, R146 ;  /* 0x00000092bd007221 */ /* 0x004fe40000010000 */
[--C-:B------:R-:W-:Y:S02]  /*ba40*/  FFMA.FTZ R189, R209, c[0x0][0x2d0], -R135.reuse ;  /* 0x0000b400d1bd7a23 */ /* 0x100fe40000010887 */
[----:B------:R-:W-:Y:S02]  /*ba50*/  FADD.FTZ R151, R145, R0 ;  /* 0x0000000091977221 */ /* 0x000fe40000010000 */
[----:B------:R-:W-:Y:S02]  /*ba60*/  LDSM.16.MT88.4 R144, [R218+0x1000] ;  /* 0x00100000da90783b */ /* 0x000fe40000004200 */
[--C-:B------:R-:W-:Y:S01]  /*ba70*/  FFMA.FTZ R0, R203, c[0x0][0x2d0], -R135.reuse ;  /* 0x0000b400cb007a23 */ /* 0x100fe20000010887 */
[----:B------:R-:W-:Y:S10]  /*ba80*/  MUFU.EX2 R189, R189 ;  /* 0x000000bd00bd7308 */ /* 0x000ff40000000800 */
[----:B------:R2:W4:Y:S01]  /*ba90*/  MUFU.EX2 R158, R0 ;  /* 0x00000000009e7308 */ /* 0x0005220000000800 */
[C---:B-1----:R-:W-:Y:S08]  /*baa0*/  HMMA.16816.F32 R36, R136.reuse, R140, R36 ;  /* 0x0000008c8824723c */ /* 0x042ff00000001824 */
[C---:B------:R-:W-:Y:S01]  /*bab0*/  HMMA.16816.F32 R40, R136.reuse, R142, R40 ;  /* 0x0000008e8828723c */ /* 0x040fe20000001828 */
[----:B------:R-:W1:Y:S03]  /*bac0*/  LDSM.16.MT88.4 R140, [R218+0x3000] ;  /* 0x00300000da8c783b */ /* 0x000e660000004200 */
[--C-:B--2---:R-:W-:Y:S04]  /*bad0*/  FFMA.FTZ R0, R202, c[0x0][0x2d0], -R135.reuse ;  /* 0x0000b400ca007a23 */ /* 0x104fe80000010887 */
[----:B------:R2:W1:Y:S04]  /*bae0*/  MUFU.EX2 R167, R0 ;  /* 0x0000000000a77308 */ /* 0x0004680000000800 */
[--C-:B--2---:R-:W-:Y:S06]  /*baf0*/  FFMA.FTZ R0, R204, c[0x0][0x2d0], -R188.reuse ;  /* 0x0000b400cc007a23 */ /* 0x104fec00000108bc */
[----:B------:R2:W-:Y:S01]  /*bb00*/  MUFU.EX2 R157, R0 ;  /* 0x00000000009d7308 */ /* 0x0005e20000000800 */
[C---:B-1----:R-:W-:Y:S08]  /*bb10*/  HMMA.16816.F32 R44, R136.reuse, R140, R44 ;  /* 0x0000008c882c723c */ /* 0x042ff0000000182c */
[C---:B------:R-:W-:Y:S01]  /*bb20*/  HMMA.16816.F32 R48, R136.reuse, R142, R48 ;  /* 0x0000008e8830723c */ /* 0x040fe20000001830 */
[----:B------:R-:W1:Y:S03]  /*bb30*/  LDSM.16.MT88.4 R140, [R221+0x3000] ;  /* 0x00300000dd8c783b */ /* 0x000e660000004200 */
[--C-:B--2---:R-:W-:Y:S02]  /*bb40*/  FFMA.FTZ R0, R200, c[0x0][0x2d0], -R188.reuse ;  /* 0x0000b400c8007a23 */ /* 0x104fe400000108bc */
[----:B------:R-:W-:Y:S10]  /*bb50*/  MUFU.EX2 R200, R2 ;  /* 0x0000000200c87308 */ /* 0x000ff40000000800 */
[----:B------:R2:W-:Y:S01]  /*bb60*/  MUFU.EX2 R163, R0 ;  /* 0x0000000000a37308 */ /* 0x0005e20000000800 */
[C---:B-1----:R-:W-:Y:S08]  /*bb70*/  HMMA.16816.F32 R52, R136.reuse, R140, R52 ;  /* 0x0000008c8834723c */ /* 0x042ff00000001834 */
[C---:B------:R-:W-:Y:S01]  /*bb80*/  HMMA.16816.F32 R56, R136.reuse, R142, R56 ;  /* 0x0000008e8838723c */ /* 0x040fe20000001838 */
[----:B------:R-:W1:Y:S03]  /*bb90*/  LDSM.16.MT88.4 R140, [R220+0x3000] ;  /* 0x00300000dc8c783b */ /* 0x000e660000004200 */
[--C-:B--2---:R-:W-:Y:S04]  /*bba0*/  FFMA.FTZ R0, R205, c[0x0][0x2d0], -R135.reuse ;  /* 0x0000b400cd007a23 */ /* 0x104fe80000010887 */
[----:B------:R2:W1:Y:S04]  /*bbb0*/  MUFU.EX2 R166, R0 ;  /* 0x0000000000a67308 */ /* 0x0004680000000800 */
[----:B--2---:R-:W-:Y:S06]  /*bbc0*/  FFMA.FTZ R0, R199, c[0x0][0x2d0], -R135 ;  /* 0x0000b400c7007a23 */ /* 0x004fec0000010887 */
[----:B------:R2:W2:Y:S01]  /*bbd0*/  MUFU.EX2 R168, R0 ;  /* 0x0000000000a87308 */ /* 0x0004a20000000800 */
[C---:B-1----:R-:W-:Y:S08]  /*bbe0*/  HMMA.16816.F32 R60, R136.reuse, R140, R60 ;  /* 0x0000008c883c723c */ /* 0x042ff0000000183c */
[C---:B------:R-:W-:Y:S01]  /*bbf0*/  HMMA.16816.F32 R64, R136.reuse, R142, R64 ;  /* 0x0000008e8840723c */ /* 0x040fe20000001840 */
[----:B------:R-:W1:Y:S03]  /*bc00*/  LDSM.16.MT88.4 R140, [R217+0x6000] ;  /* 0x00600000d98c783b */ /* 0x000e660000004200 */
[----:B--2---:R-:W-:Y:S04]  /*bc10*/  FFMA.FTZ R0, R207, c[0x0][0x2d0], -R188 ;  /* 0x0000b400cf007a23 */ /* 0x004fe800000108bc */
[----:B------:R2:W-:Y:S04]  /*bc20*/  MUFU.EX2 R162, R0 ;  /* 0x0000000000a27308 */ /* 0x0005e80000000800 */
[----:B--2---:R-:W-:Y:S01]  /*bc30*/  FADD.FTZ R0, R150, R151 ;  /* 0x0000009796007221 */ /* 0x004fe20000010000 */
[C---:B-1----:R-:W-:Y:S03]  /*bc40*/  HMMA.16816.F32 R68, R136.reuse, R140, R68 ;  /* 0x0000008c8844723c */ /* 0x042fe60000001844 */
[----:B------:R-:W-:Y:S02]  /*bc50*/  FADD.FTZ R154, R149, R0 ;  /* 0x00000000959a7221 */ /* 0x000fe40000010000 */
[--C-:B------:R-:W-:Y:S02]  /*bc60*/  FFMA.FTZ R0, R211, c[0x0][0x2d0], -R135.reuse ;  /* 0x0000b400d3007a23 */ /* 0x100fe40000010887 */
[----:B------:R-:W-:Y:S01]  /*bc70*/  FADD.FTZ R154, R155, R154 ;  /* 0x0000009a9b9a7221 */ /* 0x000fe20000010000 */
[C---:B------:R-:W-:Y:S01]  /*bc80*/  HMMA.16816.F32 R72, R136.reuse, R142, R72 ;  /* 0x0000008e8848723c */ /* 0x040fe20000001848 */
[----:B------:R-:W1:Y:S01]  /*bc90*/  LDSM.16.MT88.4 R140, [R218+0x6000] ;  /* 0x00600000da8c783b */ /* 0x000e620000004200 */
[----:B------:R-:W2:Y:S02]  /*bca0*/  MUFU.EX2 R165, R0 ;  /* 0x0000000000a57308 */ /* 0x000ea40000000800 */
[----:B---3--:R-:W-:Y:S04]  /*bcb0*/  FADD.FTZ R2, R160, R154 ;  /* 0x0000009aa0027221 */ /* 0x008fe80000010000 */
[----:B----4-:R-:W-:Y:S04]  /*bcc0*/  FADD.FTZ R2, R158, R2 ;  /* 0x000000029e027221 */ /* 0x010fe80000010000 */
[----:B------:R-:W-:Y:S04]  /*bcd0*/  FADD.FTZ R2, R167, R2 ;  /* 0x00000002a7027221 */ /* 0x000fe80000010000 */
[----:B------:R-:W-:Y:S04]  /*bce0*/  FADD.FTZ R2, R166, R2 ;  /* 0x00000002a6027221 */ /* 0x000fe80000010000 */
[----:B------:R-:W-:Y:S04]  /*bcf0*/  FADD.FTZ R2, R168, R2 ;  /* 0x00000002a8027221 */ /* 0x000fe80000010000 */
[----:B--2---:R-:W-:Y:S02]  /*bd00*/  FADD.FTZ R2, R165, R2 ;  /* 0x00000002a5027221 */ /* 0x004fe40000010000 */
[----:B------:R-:W-:Y:S02]  /*bd10*/  FFMA.FTZ R0, R164, c[0x0][0x2d0], -R188 ;  /* 0x0000b400a4007a23 */ /* 0x000fe400000108bc */
[----:B------:R-:W-:Y:S02]  /*bd20*/  FADD.FTZ R2, R206, R2 ;  /* 0x00000002ce027221 */ /* 0x000fe40000010000 */
[----:B------:R2:W-:Y:S01]  /*bd30*/  MUFU.EX2 R164, R0 ;  /* 0x0000000000a47308 */ /* 0x0005e20000000800 */
[C---:B-1----:R-:W-:Y:S08]  /*bd40*/  HMMA.16816.F32 R76, R136.reuse, R140, R76 ;  /* 0x0000008c884c723c */ /* 0x042ff0000000184c */
[C---:B------:R-:W-:Y:S01]  /*bd50*/  HMMA.16816.F32 R80, R136.reuse, R142, R80 ;  /* 0x0000008e8850723c */ /* 0x040fe20000001850 */
[----:B------:R-:W1:Y:S03]  /*bd60*/  LDSM.16.MT88.4 R140, [R221+0x6000] ;  /* 0x00600000dd8c783b */ /* 0x000e660000004200 */
[----:B--2---:R-:W-:Y:S04]  /*bd70*/  FFMA.FTZ R0, R175, c[0x0][0x2d0], -R188 ;  /* 0x0000b400af007a23 */ /* 0x004fe800000108bc */
[----:B------:R2:W-:Y:S04]  /*bd80*/  MUFU.EX2 R204, R0 ;  /* 0x0000000000cc7308 */ /* 0x0005e80000000800 */
[--C-:B--2---:R-:W-:Y:S06]  /*bd90*/  FFMA.FTZ R0, R214, c[0x0][0x2d0], -R135.reuse ;  /* 0x0000b400d6007a23 */ /* 0x104fec0000010887 */
[----:B------:R2:W3:Y:S01]  /*bda0*/  MUFU.EX2 R205, R0 ;  /* 0x0000000000cd7308 */ /* 0x0004e20000000800 */
[C---:B-1----:R-:W-:Y:S08]  /*bdb0*/  HMMA.16816.F32 R84, R136.reuse, R140, R84 ;  /* 0x0000008c8854723c */ /* 0x042ff00000001854 */
[C---:B------:R-:W-:Y:S01]  /*bdc0*/  HMMA.16816.F32 R88, R136.reuse, R142, R88 ;  /* 0x0000008e8858723c */ /* 0x040fe20000001858 */
[----:B------:R-:W1:Y:S03]  /*bdd0*/  LDSM.16.MT88.4 R140, [R220+0x6000] ;  /* 0x00600000dc8c783b */ /* 0x000e660000004200 */
[----:B--2---:R-:W-:Y:S02]  /*bde0*/  FFMA.FTZ R0, R213, c[0x0][0x2d0], -R135 ;  /* 0x0000b400d5007a23 */ /* 0x004fe40000010887 */
[----:B---3--:R-:W-:Y:S02]  /*bdf0*/  FADD.FTZ R2, R205, R2 ;  /* 0x00000002cd027221 */ /* 0x008fe40000010000 */
[----:B------:R2:W3:Y:S01]  /*be00*/  MUFU.EX2 R207, R0 ;  /* 0x0000000000cf7308 */ /* 0x0004e20000000800 */
[C---:B-1----:R-:W-:Y:S03]  /*be10*/  HMMA.16816.F32 R92, R136.reuse, R140, R92 ;  /* 0x0000008c885c723c */ /* 0x042fe6000000185c */
[----:B--2---:R-:W-:Y:S02]  /*be20*/  FFMA.FTZ R0, R215, c[0x0][0x2d0], -R188 ;  /* 0x0000b400d7007a23 */ /* 0x004fe400000108bc */
[----:B---3--:R-:W-:Y:S04]  /*be30*/  FADD.FTZ R2, R207, R2 ;  /* 0x00000002cf027221 */ /* 0x008fe80000010000 */
[----:B------:R1:W-:Y:S01]  /*be40*/  MUFU.EX2 R203, R0 ;  /* 0x0000000000cb7308 */ /* 0x0003e20000000800 */
[C---:B------:R-:W-:Y:S01]  /*be50*/  HMMA.16816.F32 R96, R136.reuse, R142, R96 ;  /* 0x0000008e8860723c */ /* 0x040fe20000001860 */
[----:B------:R-:W2:Y:S02]  /*be60*/  LDSM.16.MT88.4 R140, [R217+0x9000] ;  /* 0x00900000d98c783b */ /* 0x000ea40000004200 */
[----:B------:R-:W-:Y:S02]  /*be70*/  FADD.FTZ R2, R200, R2 ;  /* 0x00000002c8027221 */ /* 0x000fe40000010000 */
[--C-:B-1----:R-:W-:Y:S04]  /*be80*/  FFMA.FTZ R0, R174, c[0x0][0x2d0], -R188.reuse ;  /* 0x0000b400ae007a23 */ /* 0x102fe800000108bc */
[----:B------:R1:W-:Y:S01]  /*be90*/  MUFU.EX2 R202, R0 ;  /* 0x0000000000ca7308 */ /* 0x0003e20000000800 */
[C---:B--2---:R-:W-:Y:S08]  /*bea0*/  HMMA.16816.F32 R100, R136.reuse, R140, R100 ;  /* 0x0000008c8864723c */ /* 0x044ff00000001864 */
[C---:B------:R-:W-:Y:S01]  /*beb0*/  HMMA.16816.F32 R104, R136.reuse, R142, R104 ;  /* 0x0000008e8868723c */ /* 0x040fe20000001868 */
[----:B------:R-:W2:Y:S03]  /*bec0*/  LDSM.16.MT88.4 R140, [R218+0x9000] ;  /* 0x00900000da8c783b */ /* 0x000ea60000004200 */
[----:B-1----:R-:W-:Y:S02]  /*bed0*/  FADD.FTZ R0, R153, R3 ;  /* 0x0000000399007221 */ /* 0x002fe40000010000 */
[--C-:B------:R-:W-:Y:S04]  /*bee0*/  FFMA.FTZ R3, R170, c[0x0][0x2d0], -R135.reuse ;  /* 0x0000b400aa037a23 */ /* 0x100fe80000010887 */
[----:B------:R1:W3:Y:S02]  /*bef0*/  MUFU.EX2 R199, R3 ;  /* 0x0000000300c77308 */ /* 0x0002e40000000800 */
[----:B-1----:R-:W-:Y:S02]  /*bf00*/  FFMA.FTZ R3, R173, c[0x0][0x2d0], -R188 ;  /* 0x0000b400ad037a23 */ /* 0x002fe400000108bc */
[----:B---3--:R-:W-:Y:S06]  /*bf10*/  FADD.FTZ R2, R199, R2 ;  /* 0x00000002c7027221 */ /* 0x008fec0000010000 */
[----:B------:R-:W-:Y:S01]  /*bf20*/  MUFU.EX2 R3, R3 ;  /* 0x0000000300037308 */ /* 0x000fe20000000800 */
[C---:B--2---:R-:W-:Y:S03]  /*bf30*/  HMMA.16816.F32 R108, R136.reuse, R140, R108 ;  /* 0x0000008c886c723c */ /* 0x044fe6000000186c */
[----:B------:R-:W-:Y:S05]  /*bf40*/  FADD.FTZ R2, R198, R2 ;  /* 0x00000002c6027221 */ /* 0x000fea0000010000 */
        /* <DEDUP_REMOVED lines=9> */
[----:B------:R-:W-:Y:S02]  /*bfe0*/  F2FP.PACK_AB R137, R153, R148 ;  /* 0x000000949989723e */ /* 0x000fe400000000ff */
[----:B------:R-:W-:Y:S01]  /*bff0*/  LDSM.16.MT88.4 R148, [R221+0x1800] ;  /* 0x00180000dd94783b */ /* 0x000fe20000004200 */
[----:B------:R-:W-:Y:S01]  /*c000*/  F2FP.PACK_AB R138, R160, R155 ;  /* 0x0000009ba08a723e */ /* 0x000fe200000000ff */
[--C-:B------:R-:W-:Y:S01]  /*c010*/  FFMA.FTZ R153, R184, c[0x0][0x2d0], -R135.reuse ;  /* 0x0000b400b8997a23 */ /* 0x100fe20000010887 */
[----:B------:R-:W-:Y:S01]  /*c020*/  F2FP.PACK_AB R139, R159, R156 ;  /* 0x0000009c9f8b723e */ /* 0x000fe200000000ff */
[----:B------:R-:W-:Y:S02]  /*c030*/  FADD.FTZ R156, R156, R0 ;  /* 0x000000009c9c7221 */ /* 0x000fe40000010000 */
[----:B------:R2:W3:Y:S01]  /*c040*/  MUFU.EX2 R196, R153 ;  /* 0x0000009900c47308 */ /* 0x0004e20000000800 */
[----:B------:R-:W-:Y:S01]  /*c050*/  FFMA.FTZ R135, R208, c[0x0][0x2d0], -R135 ;  /* 0x0000b400d0877a23 */ /* 0x000fe20000010887 */
[----:B------:R-:W-:Y:S01]  /*c060*/  LDSM.16.MT88.4 R184, [R218+0x5800] ;  /* 0x00580000dab8783b */ /* 0x000fe20000004200 */
[--C-:B------:R-:W-:Y:S02]  /*c070*/  FFMA.FTZ R160, R169, c[0x0][0x2d0], -R188.reuse ;  /* 0x0000b400a9a07a23 */ /* 0x100fe400000108bc */
[----:B------:R-:W-:Y:S05]  /*c080*/  FFMA.FTZ R0, R181, c[0x0][0x2d0], -R188 ;  /* 0x0000b400b5007a23 */ /* 0x000fea00000108bc */
[----:B------:R-:W4:Y:S01]  /*c090*/  LDL R208, [R1+0x4] ;  /* 0x0000040001d07983 */ /* 0x000f220000100800 */
[----:B------:R-:W-:Y:S10]  /*c0a0*/  MUFU.EX2 R135, R135 ;  /* 0x0000008700877308 */ /* 0x000ff40000000800 */
[----:B------:R3:W3:Y:S01]  /*c0b0*/  MUFU.EX2 R195, R0 ;  /* 0x0000000000c37308 */ /* 0x0006e20000000800 */
[C---:B-1----:R-:W-:Y:S01]  /*c0c0*/  HMMA.16816.F32 R4, R136.reuse, R140, R4 ;  /* 0x0000008c8804723c */ /* 0x042fe20000001804 */
[----:B--2---:R-:W-:Y:S02]  /*c0d0*/  LDSM.16.MT88.4 R152, [R221+0x2000] ;  /* 0x00200000dd98783b */ /* 0x004fe40000004200 */
[----:B---3--:R-:W-:Y:S04]  /*c0e0*/  FADD.FTZ R2, R196, R2 ;  /* 0x00000002c4027221 */ /* 0x008fe80000010000 */
[----:B------:R-:W-:Y:S01]  /*c0f0*/  FADD.FTZ R2, R191, R2 ;  /* 0x00000002bf027221 */ /* 0x000fe20000010000 */
[C---:B------:R-:W-:Y:S01]  /*c100*/  HMMA.16816.F32 R8, R136.reuse, R142, R8 ;  /* 0x0000008e8808723c */ /* 0x040fe20000001808 */
[----:B------:R-:W1:Y:S03]  /*c110*/  LDSM.16.MT88.4 R140, [R218+0x800] ;  /* 0x00080000da8c783b */ /* 0x000e660000004200 */
[--C-:B------:R-:W-:Y:S04]  /*c120*/  FFMA.FTZ R0, R180, c[0x0][0x2d0], -R188.reuse ;  /* 0x0000b400b4007a23 */ /* 0x100fe800000108bc */
[----:B------:R2:W3:Y:S01]  /*c130*/  MUFU.EX2 R197, R0 ;  /* 0x0000000000c57308 */ /* 0x0004e20000000800 */
[C---:B-1----:R-:W-:Y:S03]  /*c140*/  HMMA.16816.F32 R12, R136.reuse, R140, R12 ;  /* 0x0000008c880c723c */ /* 0x042fe6000000180c */
[--C-:B--2---:R-:W-:Y:S06]  /*c150*/  FFMA.FTZ R0, R177, c[0x0][0x2d0], -R188.reuse ;  /* 0x0000b400b1007a23 */ /* 0x104fec00000108bc */
[----:B------:R1:W2:Y:S01]  /*c160*/  MUFU.EX2 R194, R0 ;  /* 0x0000000000c27308 */ /* 0x0002a20000000800 */
[C---:B------:R-:W-:Y:S01]  /*c170*/  HMMA.16816.F32 R16, R136.reuse, R142, R16 ;  /* 0x0000008e8810723c */ /* 0x040fe20000001810 */
[----:B------:R-:W2:Y:S02]  /*c180*/  LDSM.16.MT88.4 R140, [R221+0x800] ;  /* 0x00080000dd8c783b */ /* 0x000ea40000004200 */
[--C-:B-1----:R-:W-:Y:S06]  /*c190*/  FFMA.FTZ R0, R176, c[0x0][0x2d0], -R188.reuse ;  /* 0x0000b400b0007a23 */ /* 0x102fec00000108bc */
[----:B------:R-:W-:Y:S03]  /*c1a0*/  LDSM.16.MT88.4 R176, [R217+0x5800] ;  /* 0x00580000d9b0783b */ /* 0x000fe60000004200 */
[----:B------:R-:W-:Y:S01]  /*c1b0*/  FFMA.FTZ R188, R134, c[0x0][0x2d0], -R188 ;  /* 0x0000b40086bc7a23 */ /* 0x000fe200000108bc */
[----:B------:R1:W1:Y:S10]  /*c1c0*/  MUFU.EX2 R193, R0 ;  /* 0x0000000000c17308 */ /* 0x0002740000000800 */
[----:B------:R3:W-:Y:S01]  /*c1d0*/  MUFU.EX2 R134, R160 ;  /* 0x000000a000867308 */ /* 0x0007e20000000800 */
[C---:B--2---:R-:W-:Y:S09]  /*c1e0*/  HMMA.16816.F32 R20, R136.reuse, R140, R20 ;  /* 0x0000008c8814723c */ /* 0x044ff20000001814 */
[----:B------:R-:W2:Y:S01]  /*c1f0*/  MUFU.EX2 R188, R188 ;  /* 0x000000bc00bc7308 */ /* 0x000ea20000000800 */
[C---:B------:R-:W-:Y:S01]  /*c200*/  HMMA.16816.F32 R24, R136.reuse, R142, R24 ;  /* 0x0000008e8818723c */ /* 0x040fe20000001818 */
[----:B------:R-:W2:Y:S02]  /*c210*/  LDSM.16.MT88.4 R140, [R220+0x800] ;  /* 0x00080000dc8c783b */ /* 0x000ea40000004200 */
[----:B-1----:R-:W-:Y:S04]  /*c220*/  FADD.FTZ R0, R159, R156 ;  /* 0x0000009c9f007221 */ /* 0x002fe80000010000 */
[----:B------:R-:W-:Y:S05]  /*c230*/  FADD.FTZ R0, R157, R0 ;  /* 0x000000009d007221 */ /* 0x000fea0000010000 */
[----:B------:R-:W-:Y:S04]  /*c240*/  FADD.FTZ R0, R163, R0 ;  /* 0x00000000a3007221 */ /* 0x000fe80000010000 */
[----:B------:R-:W-:Y:S04]  /*c250*/  FADD.FTZ R0, R161, R0 ;  /* 0x00000000a1007221 */ /* 0x000fe80000010000 */
[----:B------:R-:W-:Y:S04]  /*c260*/  FADD.FTZ R0, R162, R0 ;  /* 0x00000000a2007221 */ /* 0x000fe80000010000 */
[----:B------:R-:W-:Y:S04]  /*c270*/  FADD.FTZ R0, R164, R0 ;  /* 0x00000000a4007221 */ /* 0x000fe80000010000 */
[----:B------:R-:W-:Y:S04]  /*c280*/  FADD.FTZ R0, R204, R0 ;  /* 0x00000000cc007221 */ /* 0x000fe80000010000 */
[----:B------:R-:W-:Y:S04]  /*c290*/  FADD.FTZ R0, R203, R0 ;  /* 0x00000000cb007221 */ /* 0x000fe80000010000 */
[----:B------:R-:W-:Y:S04]  /*c2a0*/  FADD.FTZ R0, R202, R0 ;  /* 0x00000000ca007221 */ /* 0x000fe80000010000 */
[----:B------:R-:W-:Y:S01]  /*c2b0*/  FADD.FTZ R0, R195, R0 ;  /* 0x00000000c3007221 */ /* 0x000fe20000010000 */
[C---:B--2---:R-:W-:Y:S03]  /*c2c0*/  HMMA.16816.F32 R28, R136.reuse, R140, R28 ;  /* 0x0000008c881c723c */ /* 0x044fe6000000181c */
[----:B---3--:R-:W-:Y:S04]  /*c2d0*/  FADD.FTZ R0, R197, R0 ;  /* 0x00000000c5007221 */ /* 0x008fe80000010000 */
[----:B------:R-:W-:Y:S01]  /*c2e0*/  FADD.FTZ R0, R194, R0 ;  /* 0x00000000c2007221 */ /* 0x000fe20000010000 */
[C---:B------:R-:W-:Y:S01]  /*c2f0*/  HMMA.16816.F32 R32, R136.reuse, R142, R32 ;  /* 0x0000008e8820723c */ /* 0x040fe20000001820 */
[----:B------:R-:W1:Y:S03]  /*c300*/  LDSM.16.MT88.4 R140, [R217+0x3800] ;  /* 0x00380000d98c783b */ /* 0x000e660000004200 */
[----:B------:R-:W-:Y:S04]  /*c310*/  FADD.FTZ R0, R193, R0 ;  /* 0x00000000c1007221 */ /* 0x000fe80000010000 */
[C---:B-1----:R-:W-:Y:S08]  /*c320*/  HMMA.16816.F32 R36, R136.reuse, R140, R36 ;  /* 0x0000008c8824723c */ /* 0x042ff00000001824 */
[C---:B------:R-:W-:Y:S01]  /*c330*/  HMMA.16816.F32 R40, R136.reuse, R142, R40 ;  /* 0x0000008e8828723c */ /* 0x040fe20000001828 */
[----:B------:R-:W1:Y:S07]  /*c340*/  LDSM.16.MT88.4 R140, [R218+0x3800] ;  /* 0x00380000da8c783b */ /* 0x000e6e0000004200 */
[C---:B-1----:R-:W-:Y:S08]  /*c350*/  HMMA.16816.F32 R44, R136.reuse, R140, R44 ;  /* 0x0000008c882c723c */ /* 0x042ff0000000182c */
[C---:B------:R-:W-:Y:S01]  /*c360*/  HMMA.16816.F32 R48, R136.reuse, R142, R48 ;  /* 0x0000008e8830723c */ /* 0x040fe20000001830 */
[----:B------:R-:W1:Y:S02]  /*c370*/  LDSM.16.MT88.4 R140, [R221+0x3800] ;  /* 0x00380000dd8c783b */ /* 0x000e640000004200 */
[----:B----4-:R-:W-:Y:S02]  /*c380*/  ISETP.GT.AND P0, PT, R201, R208, PT ;  /* 0x000000d0c900720c */ /* 0x010fe40003f04270 */
[----:B------:R-:W-:Y:S03]  /*c390*/  MOV R201, R252 ;  /* 0x000000fc00c97202 */ /* 0x000fe60000000f00 */
        /* <DEDUP_REMOVED lines=33> */
[----:B------:R-:W-:Y:S02]  /*c5b0*/  F2FP.PACK_AB R138, R168, R166 ;  /* 0x000000a6a88a723e */ /* 0x000fe400000000ff */
[----:B------:R-:W-:Y:S05]  /*c5c0*/  F2FP.PACK_AB R139, R162, R161 ;  /* 0x000000a1a28b723e */ /* 0x000fea00000000ff */
[----:B------:R-:W-:Y:S08]  /*c5d0*/  LDSM.16.MT88.4 R160, [R221+0x2800] ;  /* 0x00280000dda0783b */ /* 0x000ff00000004200 */
[----:B------:R-:W-:Y:S01]  /*c5e0*/  LDSM.16.MT88.4 R168, [R220+0x2800] ;  /* 0x00280000dca8783b */ /* 0x000fe20000004200 */
        /* <DEDUP_REMOVED lines=98> */
[----:B------:R-:W-:Y:S01]  /*cc10*/  HMMA.16816.F32 R128, R136, R142, R128 ;  /* 0x0000008e8880723c */ /* 0x000fe20000001880 */
[----:B------:R-:W1:Y:S06]  /*cc20*/  LDSM.16.MT88.4 R140, [R220+0x2000] ;  /* 0x00200000dc8c783b */ /* 0x000e6c0000004200 */
[----:B------:R-:W-:Y:S02]  /*cc30*/  F2FP.PACK_AB R136, R199, R200 ;  /* 0x000000c8c788723e */ /* 0x000fe400000000ff */
[----:B------:R-:W-:Y:S03]  /*cc40*/  F2FP.PACK_AB R137, R197, R195 ;  /* 0x000000c3c589723e */ /* 0x000fe600000000ff */
[----:B------:R-:W-:Y:S02]  /*cc50*/  F2FP.PACK_AB R138, R196, R198 ;  /* 0x000000c6c48a723e */ /* 0x000fe400000000ff */
[----:B------:R-:W-:Y:S07]  /*cc60*/  F2FP.PACK_AB R139, R193, R194 ;  /* 0x000000c2c18b723e */ /* 0x000fee00000000ff */
        /* <DEDUP_REMOVED lines=17> */
[----:B------:R-:W2:Y:S07]  /*cd80*/  LDSM.16.MT88.4 R156, [R221+0x8000] ;  /* 0x00800000dd9c783b */ /* 0x000eae0000004200 */
[C---:B---3--:R-:W-:Y:S08]  /*cd90*/  HMMA.16816.F32 R52, R136.reuse, R148, R52 ;  /* 0x000000948834723c */ /* 0x048ff00000001834 */
[C---:B------:R-:W-:Y:S01]  /*cda0*/  HMMA.16816.F32 R56, R136.reuse, R150, R56 ;  /* 0x000000968838723c */ /* 0x040fe20000001838 */
[----:B------:R-:W3:Y:S07]  /*cdb0*/  LDSM.16.MT88.4 R148, [R220+0x8000] ;  /* 0x00800000dc94783b */ /* 0x000eee0000004200 */
[C---:B----4-:R-:W-:Y:S08]  /*cdc0*/  HMMA.16816.F32 R60, R136.reuse, R152, R60 ;  /* 0x00000098883c723c */ /* 0x050ff0000000183c */
        /* <DEDUP_REMOVED lines=11> */
[C---:B---3--:R-:W-:Y:S08]  /*ce80*/  HMMA.16816.F32 R92, R136.reuse, R148, R92 ;  /* 0x00000094885c723c */ /* 0x048ff0000000185c */
[C---:B------:R-:W-:Y:S01]  /*ce90*/  HMMA.16816.F32 R96, R136.reuse, R150, R96 ;  /* 0x000000968860723c */ /* 0x040fe20000001860 */
[----:B------:R-:W3:Y:S07]  /*cea0*/  LDSM.16.MT88.4 R148, [R217+0x2800] ;  /* 0x00280000d994783b */ /* 0x000eee0000004200 */
[C---:B-1----:R-:W-:Y:S08]  /*ceb0*/  HMMA.16816.F32 R100, R136.reuse, R140, R100 ;  /* 0x0000008c8864723c */ /* 0x042ff00000001864 */
[C---:B------:R-:W-:Y:S08]  /*cec0*/  HMMA.16816.F32 R104, R136.reuse, R142, R104 ;  /* 0x0000008e8868723c */ /* 0x040ff00000001868 */
[C---:B------:R-:W-:Y:S08]  /*ced0*/  HMMA.16816.F32 R108, R136.reuse, R152, R108 ;  /* 0x00000098886c723c */ /* 0x040ff0000000186c */
[C---:B------:R-:W-:Y:S01]  /*cee0*/  HMMA.16816.F32 R112, R136.reuse, R154, R112 ;  /* 0x0000009a8870723c */ /* 0x040fe20000001870 */
[----:B------:R-:W1:Y:S07]  /*cef0*/  LDSM.16.MT88.4 R152, [R218+0x2800] ;  /* 0x00280000da98783b */ /* 0x000e6e0000004200 */
[C---:B--2---:R-:W-:Y:S08]  /*cf00*/  HMMA.16816.F32 R116, R136.reuse, R144, R116 ;  /* 0x000000908874723c */ /* 0x044ff00000001874 */
[C---:B------:R-:W-:Y:S08]  /*cf10*/  HMMA.16816.F32 R120, R136.reuse, R146, R120 ;  /* 0x000000928878723c */ /* 0x040ff00000001878 */
[C---:B----4-:R-:W-:Y:S08]  /*cf20*/  HMMA.16816.F32 R124, R136.reuse, R156, R124 ;  /* 0x0000009c887c723c */ /* 0x050ff0000000187c */
[----:B------:R-:W-:Y:S07]  /*cf30*/  HMMA.16816.F32 R128, R136, R158, R128 ;  /* 0x0000009e8880723c */ /* 0x000fee0000001880 */
[----:B------:R-:W-:Y:S02]  /*cf40*/  F2FP.PACK_AB R136, R192, R191 ;  /* 0x000000bfc088723e */ /* 0x000fe400000000ff */
[----:B------:R-:W-:Y:S03]  /*cf50*/  F2FP.PACK_AB R137, R190, R3 ;  /* 0x00000003be89723e */ /* 0x000fe600000000ff */
[----:B------:R-:W-:Y:S01]  /*cf60*/  F2FP.PACK_AB R138, R135, R189 ;  /* 0x000000bd878a723e */ /* 0x000fe200000000ff */
[----:B------:R-:W-:Y:S01]  /*cf70*/  FADD.FTZ R3, R3, R0 ;  /* 0x0000000003037221 */ /* 0x000fe20000010000 */
[----:B------:R-:W-:Y:S01]  /*cf80*/  F2FP.PACK_AB R139, R188, R134 ;  /* 0x00000086bc8b723e */ /* 0x000fe200000000ff */
[----:B------:R-:W-:Y:S02]  /*cf90*/  FADD.FTZ R0, R192, R2 ;  /* 0x00000002c0007221 */ /* 0x000fe40000010000 */
[----:B------:R-:W-:Y:S02]  /*cfa0*/  FADD.FTZ R3, R190, R3 ;  /* 0x00000003be037221 */ /* 0x000fe40000010000 */
[----:B------:R-:W-:Y:S02]  /*cfb0*/  FADD.FTZ R2, R189, R0 ;  /* 0x00000000bd027221 */ /* 0x000fe40000010000 */
[C---:B---3--:R-:W-:Y:S01]  /*cfc0*/  HMMA.16816.F32 R140, R136.reuse, R148, R4 ;  /* 0x00000094888c723c */ /* 0x048fe20000001804 */
[----:B------:R-:W2:Y:S02]  /*cfd0*/  LDSM.16.MT88.4 R4, [R221+0x5800] ;  /* 0x00580000dd04783b */ /* 0x000ea40000004200 */
[----:B------:R-:W-:Y:S01]  /*cfe0*/  FADD.FTZ R2, R135, R2 ;  /* 0x0000000287027221 */ /* 0x000fe20000010000 */
[----:B------:R-:W-:Y:S01]  /*cff0*/  MOV R135, R133 ;  /* 0x0000008500877202 */ /* 0x000fe20000000f00 */
[----:B------:R-:W-:Y:S03]  /*d000*/  FADD.FTZ R0, R134, R3 ;  /* 0x0000000386007221 */ /* 0x000fe60000010000 */
[C---:B------:R-:W-:Y:S01]  /*d010*/  HMMA.16816.F32 R144, R136.reuse, R150, R8 ;  /* 0x000000968890723c */ /* 0x040fe20000001808 */
[----:B------:R-:W3:Y:S03]  /*d020*/  LDSM.16.MT88.4 R8, [R220+0x5800] ;  /* 0x00580000dc08783b */ /* 0x000ee60000004200 */
[----:B------:R-:W-:Y:S04]  /*d030*/  FADD.FTZ R0, R188, R0 ;  /* 0x00000000bc007221 */ /* 0x000fe80000010000 */
[C---:B-1----:R-:W-:Y:S01]  /*d040*/  HMMA.16816.F32 R148, R136.reuse, R152, R12 ;  /* 0x000000988894723c */ /* 0x042fe2000000180c */
[----:B------:R-:W1:Y:S07]  /*d050*/  LDSM.16.MT88.4 R12, [R217+0x8800] ;  /* 0x00880000d90c783b */ /* 0x000e6e0000004200 */
[C---:B------:R-:W-:Y:S01]  /*d060*/  HMMA.16816.F32 R152, R136.reuse, R154, R16 ;  /* 0x0000009a8898723c */ /* 0x040fe20000001810 */
[----:B------:R-:W4:Y:S07]  /*d070*/  LDSM.16.MT88.4 R16, [R218+0x8800] ;  /* 0x00880000da10783b */ /* 0x000f2e0000004200 */
[C---:B------:R-:W-:Y:S01]  /*d080*/  HMMA.16816.F32 R156, R136.reuse, R160, R20 ;  /* 0x000000a0889c723c */ /* 0x040fe20000001814 */
[----:B------:R-:W-:Y:S07]  /*d090*/  LDSM.16.MT88.4 R20, [R220+0x8800] ;  /* 0x00880000dc14783b */ /* 0x000fee0000004200 */
[C---:B------:R-:W-:Y:S01]  /*d0a0*/  HMMA.16816.F32 R160, R136.reuse, R162, R24 ;  /* 0x000000a288a0723c */ /* 0x040fe20000001818 */
[----:B------:R-:W-:Y:S07]  /*d0b0*/  LDSM.16.MT88.4 R24, [R217+0xb800] ;  /* 0x00b80000d918783b */ /* 0x000fee0000004200 */
[C---:B------:R-:W-:Y:S01]  /*d0c0*/  HMMA.16816.F32 R164, R136.reuse, R168, R28 ;  /* 0x000000a888a4723c */ /* 0x040fe2000000181c */
[----:B------:R-:W-:Y:S07]  /*d0d0*/  LDSM.16.MT88.4 R28, [R221+0xb800] ;  /* 0x00b80000dd1c783b */ /* 0x000fee0000004200 */
[C---:B------:R-:W-:Y:S01]  /*d0e0*/  HMMA.16816.F32 R168, R136.reuse, R170, R32 ;  /* 0x000000aa88a8723c */ /* 0x040fe20000001820 */
[----:B------:R-:W-:Y:S04]  /*d0f0*/  STL [R1+0x10], R2 ;  /* 0x0000100201007387 */ /* 0x000fe80000100800 */
[----:B------:R-:W-:Y:S03]  /*d100*/  STL [R1+0x18], R0 ;  /* 0x0000180001007387 */ /* 0x000fe60000100800 */
[C---:B------:R-:W-:Y:S08]  /*d110*/  HMMA.16816.F32 R172, R136.reuse, R176, R36 ;  /* 0x000000b088ac723c */ /* 0x040ff00000001824 */
[C---:B------:R-:W-:Y:S08]  /*d120*/  HMMA.16816.F32 R176, R136.reuse, R178, R40 ;  /* 0x000000b288b0723c */ /* 0x040ff00000001828 */
[C---:B------:R-:W-:Y:S08]  /*d130*/  HMMA.16816.F32 R180, R136.reuse, R184, R44 ;  /* 0x000000b888b4723c */ /* 0x040ff0000000182c */
[C---:B------:R-:W-:Y:S08]  /*d140*/  HMMA.16816.F32 R184, R136.reuse, R186, R48 ;  /* 0x000000ba88b8723c */ /* 0x040ff00000001830 */
        /* <DEDUP_REMOVED lines=21> */
[C---:B-1----:R-:W-:Y:S08]  /*d2a0*/  HMMA.16816.F32 R124, R136.reuse, R12, R124 ;  /* 0x0000000c887c723c */ /* 0x042ff0000000187c */
[----:B------:R-:W-:Y:S07]  /*d2b0*/  HMMA.16816.F32 R128, R136, R14, R128 ;  /* 0x0000000e8880723c */ /* 0x000fee0000001880 */
[----:B------:R-:W-:Y:S01]  /*d2c0*/  MOV R136, R132 ;  /* 0x0000008400887202 */ /* 0x000fe20000000f00 */
[----:B------:R-:W-:-:S05]  /*d2d0*/  @P0 BRA `(.L_x_1286) ;  /* 0xffffadc000000947 */ /* 0x000fca000383ffff */
.L_x_1285:
[----:B--2---:R-:W-:-:S13]  /*d2e0*/  ISETP.GE.AND P0, PT, R252, RZ, PT ;  /* 0x000000fffc00720c */ /* 0x004fda0003f06270 */
[----:B------:R-:W-:Y:S05]  /*d2f0*/  @!P0 BRA `(.L_x_1287) ;  /* 0x00004f0000008947 */ /* 0x000fea0003800000 */
[----:B------:R-:W-:Y:S02]  /*d300*/  MOV R135, R132 ;  /* 0x0000008400877202 */ /* 0x000fe40000000f00 */
[----:B------:R-:W-:Y:S02]  /*d310*/  MOV R134, R133 ;  /* 0x0000008500867202 */ /* 0x000fe40000000f00 */
.L_x_1288:
[----:B-1----:R-:W2:Y:S01]  /*d320*/  LDL R0, [R1+0xc] ;  /* 0x00000c0001007983 */ /* 0x002ea20000100800 */
[----:B------:R-:W-:Y:S04]  /*d330*/  DEPBAR.LE SB0, 0x0 ;  /* 0x000080000000791a */ /* 0x000fe80000000000 */
[----:B------:R-:W3:Y:S01]  /*d340*/  LDL R14, [R1+0x34] ;  /* 0x00003400010e7983 */ /* 0x000ee20000100800 */
[----:B------:R-:W-:Y:S01]  /*d350*/  WARPSYNC 0xffffffff ;  /* 0xffffffff00007948 */ /* 0x000fe20003800000 */
[----:B------:R-:W-:Y:S02]  /*d360*/  IMAD.WIDE.U32 R12, R252, c[0x0][0x208], RZ ;  /* 0x00008200fc0c7a25 */ /* 0x000fe400078e00ff */
[----:B------:R-:W3:Y:S06]  /*d370*/  LDL.64 R2, [R1+0x28] ;  /* 0x0000280001027983 */ /* 0x000eec0000100a00 */
[----:B------:R-:W-:Y:S08]  /*d380*/  BAR.SYNC.DEFER_BLOCKING 0x0 ;  /* 0x0000000000007b1d */ /* 0x000ff00000010000 */
[----:B-----5:R-:W-:Y:S08]  /*d390*/  LDSM.16.M88.4 R48, [R223] ;  /* 0x00000000df30783b */ /* 0x020ff00000000200 */
[----:B------:R-:W1:Y:S08]  /*d3a0*/  LDSM.16.M88.4 R8, [R216] ;  /* 0x00000000d808783b */ /* 0x000e700000000200 */
[----:B------:R-:W4:Y:S08]  /*d3b0*/  LDSM.16.M88.4 R16, [R216+0x800] ;  /* 0x00080000d810783b */ /* 0x000f300000000200 */
[----:B------:R-:W2:Y:S08]  /*d3c0*/  LDSM.16.M88.4 R24, [R216+0x1000] ;  /* 0x00100000d818783b */ /* 0x000eb00000000200 */
        /* <DEDUP_REMOVED lines=12> */
[C---:B--2---:R-:W-:Y:S02]  /*d490*/  LOP3.LUT P4, RZ, R0.reuse, 0x2, RZ, 0xc0, !PT ;  /* 0x0000000200ff7812 */ /* 0x044fe4000788c0ff */
[----:B------:R-:W-:Y:S02]  /*d4a0*/  LOP3.LUT P3, RZ, R0, 0x1, RZ, 0xc0, !PT ;  /* 0x0000000100ff7812 */ /* 0x000fe4000786c0ff */
[----:B------:R-:W-:Y:S05]  /*d4b0*/  SHF.R.S32.HI R0, RZ, 0x1f, R252 ;  /* 0x0000001fff007819 */ /* 0x000fea00000114fc */
[----:B------:R-:W-:Y:S01]  /*d4c0*/  IMAD R0, R0, c[0x0][0x208], RZ ;  /* 0x0000820000007a24 */ /* 0x000fe200078e02ff */
[----:B---3--:R-:W-:Y:S03]  /*d4d0*/  MOV R3, R14 ;  /* 0x0000000e00037202 */ /* 0x008fe60000000f00 */
[----:B------:R-:W-:Y:S02]  /*d4e0*/  IMAD R0, R252, c[0x0][0x20c], R0 ;  /* 0x00008300fc007a24 */ /* 0x000fe400078e0200 */
[----:B------:R-:W-:Y:S03]  /*d4f0*/  IMAD.WIDE.U32 R2, R12, 0x60, R2 ;  /* 0x000000600c027825 */ /* 0x000fe600078e0002 */
[----:B------:R-:W-:Y:S02]  /*d500*/  IADD3 R0, R13, R0, RZ ;  /* 0x000000000d007210 */ /* 0x000fe40007ffe0ff */
[C---:B----4-:R-:W-:Y:S03]  /*d510*/  HMMA.16816.F32 R12, R48.reuse, R16, RZ ;  /* 0x00000010300c723c */ /* 0x050fe600000018ff */
[----:B------:R-:W-:Y:S05]  /*d520*/  IMAD R0, R0, 0x60, RZ ;  /* 0x0000006000007824 */ /* 0x000fea00078e02ff */
[C---:B------:R-:W-:Y:S01]  /*d530*/  HMMA.16816.F32 R16, R48.reuse, R18, RZ ;  /* 0x000000123010723c */ /* 0x040fe200000018ff */
[----:B------:R-:W-:Y:S03]  /*d540*/  IADD3 R3, R3, R0, RZ ;  /* 0x0000000003037210 */ /* 0x000fe60007ffe0ff */
[C---:B------:R-:W-:Y:S02]  /*d550*/  SHF.L.U32 R0, R2.reuse, 0x1, RZ ;  /* 0x0000000102007819 */ /* 0x040fe400000006ff */
[----:B------:R-:W-:Y:S02]  /*d560*/  SHF.L.U64.HI R2, R2, 0x1, R3 ;  /* 0x0000000102027819 */ /* 0x000fe40000010203 */
[C---:B------:R-:W-:Y:S01]  /*d570*/  HMMA.16816.F32 R20, R48.reuse, R24, RZ ;  /* 0x000000183014723c */ /* 0x040fe200000018ff */
[C---:B------:R-:W-:Y:S03]  /*d580*/  IADD3 R132, P2, R0.reuse, c[0x0][0x1f8], RZ ;  /* 0x00007e0000847a10 */ /* 0x040fe60007f5e0ff */
[----:B------:R-:W-:Y:S02]  /*d590*/  IADD3 R28, P1, R0, 0x80, RZ ;  /* 0x00000080001c7810 */ /* 0x000fe40007f3e0ff */
[----:B------:R-:W-:Y:S02]  /*d5a0*/  IADD3.X R133, R2, c[0x0][0x1fc], RZ, P2, !PT ;  /* 0x00007f0002857a10 */ /* 0x000fe400017fe4ff */
[C---:B------:R-:W-:Y:S01]  /*d5b0*/  HMMA.16816.F32 R24, R48.reuse, R26, RZ ;  /* 0x0000001a3018723c */ /* 0x040fe200000018ff */
[----:B------:R-:W-:Y:S02]  /*d5c0*/  IADD3 R28, P0, R28, c[0x0][0x1f8], RZ ;  /* 0x00007e001c1c7a10 */ /* 0x000fe40007f1e0ff */
[----:B------:R-:W-:Y:S01]  /*d5d0*/  @!PT LDS RZ, [RZ] ;  /* 0x00000000fffff984 */ /* 0x000fe20000000800 */
[----:B------:R-:W-:Y:S01]  /*d5e0*/  @!PT LDS RZ, [RZ] ;  /* 0x00000000fffff984 */ /* 0x000fe20000000800 */
[----:B------:R-:W-:Y:S01]  /*d5f0*/  @!PT LDS RZ, [RZ] ;  /* 0x00000000fffff984 */ /* 0x000fe20000000800 */
[----:B------:R2:W-:Y:S01]  /*d600*/  LDGSTS.E.BYPASS.LTC128B.128 [R251+0x100], [R132.64], !P4 ;  /* 0x0010000084fb7fae */ /* 0x0005e2000e101d48 */
[----:B------:R-:W-:Y:S02]  /*d610*/  IADD3 R38, P2, R0, 0x100, RZ ;  /* 0x0000010000267810 */ /* 0x000fe40007f5e0ff */
[--C-:B------:R-:W-:Y:S02]  /*d620*/  IADD3.X R29, RZ, c[0x0][0x1fc], R2.reuse, P0, P1 ;  /* 0x00007f00ff1d7a10 */ /* 0x100fe400007e2402 */
[----:B------:R-:W-:Y:S03]  /*d630*/  IADD3 R38, P0, R38, c[0x0][0x1f8], RZ ;  /* 0x00007e0026267a10 */ /* 0x000fe60007f1e0ff */
[----:B------:R3:W-:Y:S01]  /*d640*/  LDGSTS.E.BYPASS.LTC128B.128 [R251+0x3100], [R28.64], !P3 ;  /* 0x031000001cfb7fae */ /* 0x0007e2000d901d48 */
[--C-:B------:R-:W-:Y:S02]  /*d650*/  IADD3.X R39, RZ, c[0x0][0x1fc], R2.reuse, P0, P2 ;  /* 0x00007f00ff277a10 */ /* 0x100fe400007e4402 */
[----:B------:R-:W-:Y:S04]  /*d660*/  IADD3 R0, P1, R0, 0x180, RZ ;  /* 0x0000018000007810 */ /* 0x000fe80007f3e0ff */
[----:B------:R-:W-:Y:S01]  /*d670*/  IADD3 R36, P0, R0, c[0x0][0x1f8], RZ ;  /* 0x00007e0000247a10 */ /* 0x000fe20007f1e0ff */
[----:B------:R4:W-:Y:S01]  /*d680*/  LDGSTS.E.BYPASS.LTC128B.128 [R251+0x6100], [R38.64], !P6 ;  /* 0x0610000026fb7fae */ /* 0x0009e2000f101d48 */
[----:B------:R-:W-:Y:S02]  /*d690*/  MOV R0, c[0x0][0x208] ;  /* 0x0000820000007a02 */ /* 0x000fe40000000f00 */
[----:B------:R-:W-:Y:S02]  /*d6a0*/  IADD3.X R37, RZ, c[0x0][0x1fc], R2, P0, P1 ;  /* 0x00007f00ff257a10 */ /* 0x000fe400007e2402 */
[----:B------:R-:W-:Y:S03]  /*d6b0*/  SHF.L.U32 R3, R0, 0x6, RZ ;  /* 0x0000000600037819 */ /* 0x000fe600000006ff */
[----:B------:R4:W-:Y:S01]  /*d6c0*/  LDGSTS.E.BYPASS.LTC128B.128 [R251+0x9100], [R36.64], !P5 ;  /* 0x0910000024fb7fae */ /* 0x0009e2000e901d48 */
[----:B------:R-:W-:Y:S04]  /*d6d0*/  IADD3 R2, P1, R132, R3, RZ ;  /* 0x0000000384027210 */ /* 0x000fe80007f3e0ff */
[----:B--2---:R-:W-:Y:S01]  /*d6e0*/  IADD3 R132, P0, R3, R2, RZ ;  /* 0x0000000203847210 */ /* 0x004fe20007f1e0ff */
[C---:B---3--:R-:W-:Y:S08]  /*d6f0*/  HMMA.16816.F32 R28, R48.reuse, R32, RZ ;  /* 0x00000020301c723c */ /* 0x048ff000000018ff */
[C---:B------:R-:W-:Y:S08]  /*d700*/  HMMA.16816.F32 R32, R48.reuse, R34, RZ ;  /* 0x000000223020723c */ /* 0x040ff000000018ff */
[C---:B----4-:R-:W-:Y:S08]  /*d710*/  HMMA.16816.F32 R36, R48.reuse, R40, RZ ;  /* 0x000000283024723c */ /* 0x050ff000000018ff */
[C---:B------:R-:W-:Y:S08]  /*d720*/  HMMA.16816.F32 R40, R48.reuse, R42, RZ ;  /* 0x0000002a3028723c */ /* 0x040ff000000018ff */
[C---:B-1----:R-:W-:Y:S07]  /*d730*/  HMMA.16816.F32 R44, R48.reuse, R136, RZ ;  /* 0x00000088302c723c */ /* 0x042fee00000018ff */
[----:B------:R-:W-:Y:S01]  /*d740*/  MOV R137, 0x6 ;  /* 0x0000000600897802 */ /* 0x000fe20000000f00 */
[----:B------:R-:W-:Y:S04]  /*d750*/  HMMA.16816.F32 R48, R48, R138, RZ ;  /* 0x0000008a3030723c */ /* 0x000fe800000018ff */
[----:B------:R-:W-:Y:S04]  /*d760*/  SHF.L.U64.HI R0, R0, R137, c[0x0][0x20c] ;  /* 0x0000830000007619 */ /* 0x000fe80000010289 */
[C---:B------:R-:W-:Y:S05]  /*d770*/  HMMA.16816.F32 R4, R188.reuse, R192, R4 ;  /* 0x000000c0bc04723c */ /* 0x040fea0000001804 */
[----:B------:R-:W-:Y:S03]  /*d780*/  IADD3.X R3, R133, R0, RZ, P1, !PT ;  /* 0x0000000085037210 */ /* 0x000fe60000ffe4ff */
[C---:B------:R-:W-:Y:S02]  /*d790*/  HMMA.16816.F32 R8, R188.reuse, R194, R8 ;  /* 0x000000c2bc08723c */ /* 0x040fe40000001808 */
[----:B------:R1:W-:Y:S02]  /*d7a0*/  LDGSTS.E.BYPASS.LTC128B.128 [R251+0x1100], [R2.64], !P4 ;  /* 0x0110000002fb7fae */ /* 0x0003e4000e101d48 */
[----:B------:R-:W-:Y:S02]  /*d7b0*/  IADD3.X R133, R0, R3, RZ, P0, !PT ;  /* 0x0000000300857210 */ /* 0x000fe400007fe4ff */
[C---:B------:R-:W-:Y:S02]  /*d7c0*/  ISETP.GT.AND P0, PT, R252.reuse, RZ, PT ;  /* 0x000000fffc00720c */ /* 0x040fe40003f04270 */
[C---:B------:R-:W-:Y:S02]  /*d7d0*/  HMMA.16816.F32 R12, R188.reuse, R196, R12 ;  /* 0x000000c4bc0c723c */ /* 0x040fe4000000180c */
[----:B------:R1:W-:Y:S02]  /*d7e0*/  LDGSTS.E.BYPASS.LTC128B.128 [R251+0x4100], [R2.64+0x80], !P3 ;  /* 0x0410008002fb7fae */ /* 0x0003e4000d901d48 */
[----:B------:R-:W-:Y:S04]  /*d7f0*/  IADD3 R252, R252, -0x1, RZ ;  /* 0xfffffffffcfc7810 */ /* 0x000fe80007ffe0ff */
[C---:B------:R-:W-:Y:S02]  /*d800*/  HMMA.16816.F32 R16, R188.reuse, R198, R16 ;  /* 0x000000c6bc10723c */ /* 0x040fe40000001810 */
[----:B------:R1:W-:Y:S06]  /*d810*/  LDGSTS.E.BYPASS.LTC128B.128 [R251+0x7100], [R2.64+0x100], !P6 ;  /* 0x0710010002fb7fae */ /* 0x0003ec000f101d48 */
[C---:B------:R-:W-:Y:S02]  /*d820*/  HMMA.16816.F32 R20, R188.reuse, R200, R20 ;  /* 0x000000c8bc14723c */ /* 0x040fe40000001814 */
[----:B------:R1:W-:Y:S06]  /*d830*/  LDGSTS.E.BYPASS.LTC128B.128 [R251+0xa100], [R2.64+0x180], !P5 ;  /* 0x0a10018002fb7fae */ /* 0x0003ec000e901d48 */
[C---:B------:R-:W-:Y:S02]  /*d840*/  HMMA.16816.F32 R24, R188.reuse, R202, R24 ;  /* 0x000000cabc18723c */ /* 0x040fe40000001818 */
[----:B------:R2:W-:Y:S06]  /*d850*/  LDGSTS.E.BYPASS.LTC128B.128 [R251+0x2100], [R132.64], !P4 ;  /* 0x0210000084fb7fae */ /* 0x0005ec000e101d48 */
[C---:B------:R-:W-:Y:S02]  /*d860*/  HMMA.16816.F32 R28, R188.reuse, R204, R28 ;  /* 0x000000ccbc1c723c */ /* 0x040fe4000000181c */
[----:B------:R2:W-:Y:S06]  /*d870*/  LDGSTS.E.BYPASS.LTC128B.128 [R251+0x5100], [R132.64+0x80], !P3 ;  /* 0x0510008084fb7fae */ /* 0x0005ec000d901d48 */
[C---:B------:R-:W-:Y:S02]  /*d880*/  HMMA.16816.F32 R32, R188.reuse, R206, R32 ;  /* 0x000000cebc20723c */ /* 0x040fe40000001820 */
[----:B------:R2:W-:Y:S06]  /*d890*/  LDGSTS.E.BYPASS.LTC128B.128 [R251+0x8100], [R132.64+0x100], !P6 ;  /* 0x0810010084fb7fae */ /* 0x0005ec000f101d48 */
[C---:B------:R-:W-:Y:S02]  /*d8a0*/  HMMA.16816.F32 R36, R188.reuse, R208, R36 ;  /* 0x000000d0bc24723c */ /* 0x040fe40000001824 */
[----:B------:R2:W-:Y:S06]  /*d8b0*/  LDGSTS.E.BYPASS.LTC128B.128 [R251+0xb100], [R132.64+0x180], !P5 ;  /* 0x0b10018084fb7fae */ /* 0x0005ec000e901d48 */
[C---:B------:R-:W-:Y:S02]  /*d8c0*/  HMMA.16816.F32 R40, R188.reuse, R210, R40 ;  /* 0x000000d2bc28723c */ /* 0x040fe40000001828 */
[----:B------:R-:W-:Y:S06]  /*d8d0*/  LDSM.16.M88.4 R136, [R226] ;  /* 0x00000000e288783b */ /* 0x000fec0000000200 */
[C---:B------:R-:W-:Y:S02]  /*d8e0*/  HMMA.16816.F32 R44, R188.reuse, R212, R44 ;  /* 0x000000d4bc2c723c */ /* 0x040fe4000000182c */
[----:B------:R-:W3:Y:S06]  /*d8f0*/  LDSM.16.M88.4 R192, [R222] ;  /* 0x00000000dec0783b */ /* 0x000eec0000000200 */
[----:B------:R-:W-:Y:S02]  /*d900*/  HMMA.16816.F32 R48, R188, R214, R48 ;  /* 0x000000d6bc30723c */ /* 0x000fe40000001830 */
[----:B------:R-:W4:Y:S08]  /*d910*/  LDSM.16.M88.4 R196, [R222+0x800] ;  /* 0x00080000dec4783b */ /* 0x000f300000000200 */
[----:B------:R-:W1:Y:S08]  /*d920*/  LDSM.16.M88.4 R200, [R222+0x1000] ;  /* 0x00100000dec8783b */ /* 0x000e700000000200 */
[----:B------:R-:W0:Y:S08]  /*d930*/  LDGDEPBAR ;  /* 0x00000000000079af */ /* 0x000e300000000000 */
[----:B------:R-:W1:Y:S01]  /*d940*/  LDSM.16.M88.4 R204, [R222+0x1800] ;  /* 0x00180000decc783b */ /* 0x000e620000000200 */
[C---:B---3--:R-:W-:Y:S07]  /*d950*/  HMMA.16816.F32 R4, R136.reuse, R192, R4 ;  /* 0x000000c08804723c */ /* 0x048fee0000001804 */
[----:B------:R-:W3:Y:S01]  /*d960*/  LDSM.16.M88.4 R188, [R222+0x2000] ;  /* 0x00200000debc783b */ /* 0x000ee20000000200 */
[C---:B------:R-:W-:Y:S07]  /*d970*/  HMMA.16816.F32 R8, R136.reuse, R194, R8 ;  /* 0x000000c28808723c */ /* 0x040fee0000001808 */
[----:B------:R-:W2:Y:S01]  /*d980*/  LDSM.16.M88.4 R208, [R222+0x2800] ;  /* 0x00280000ded0783b */ /* 0x000ea20000000200 */
[C---:B----4-:R-:W-:Y:S07]  /*d990*/  HMMA.16816.F32 R12, R136.reuse, R196, R12 ;  /* 0x000000c4880c723c */ /* 0x050fee000000180c */
[----:B------:R-:W-:Y:S01]  /*d9a0*/  LDSM.16.M88.4 R192, [R219] ;  /* 0x00000000dbc0783b */ /* 0x000fe20000000200 */
[C---:B------:R-:W-:Y:S07]  /*d9b0*/  HMMA.16816.F32 R16, R136.reuse, R198, R16 ;  /* 0x000000c68810723c */ /* 0x040fee0000001810 */
[----:B------:R-:W-:Y:S01]  /*d9c0*/  LDSM.16.M88.4 R196, [R219+0x800] ;  /* 0x00080000dbc4783b */ /* 0x000fe20000000200 */
[C---:B-1----:R-:W-:Y:S08]  /*d9d0*/  HMMA.16816.F32 R20, R136.reuse, R200, R20 ;  /* 0x000000c88814723c */ /* 0x042ff00000001814 */
        /* <DEDUP_REMOVED lines=8> */
[C---:B--2---:R-:W-:Y:S08]  /*da60*/  HMMA.16816.F32 R44, R136.reuse, R208, R44 ;  /* 0x000000d0882c723c */ /* 0x044ff0000000182c */
        /* <DEDUP_REMOVED lines=154> */
[----:B------:R-:W-:Y:S01]  /*e410*/  LDSM.16.M88.4 R208, [R216+0xa000] ;  /* 0x00a00000d8d0783b */ /* 0x000fe20000000200 */
        /* <DEDUP_REMOVED lines=26> */
[C---:B------:R-:W-:Y:S01]  /*e5c0*/  HMMA.16816.F32 R24, R196.reuse, R210, R24 ;  /* 0x000000d2c418723c */ /* 0x040fe20000001818 */
[----:B------:R-:W4:Y:S07]  /*e5d0*/  LDSM.16.M88.4 R208, [R232] ;  /* 0x00000000e8d0783b */ /* 0x000f2e0000000200 */
[C---:B--2---:R-:W-:Y:S08]  /*e5e0*/  HMMA.16816.F32 R28, R196.reuse, R136, R28 ;  /* 0x00000088c41c723c */ /* 0x044ff0000000181c */
[C---:B------:R-:W-:Y:S01]  /*e5f0*/  HMMA.16816.F32 R32, R196.reuse, R138, R32 ;  /* 0x0000008ac420723c */ /* 0x040fe20000001820 */
[----:B------:R-:W2:Y:S07]  /*e600*/  LDSM.16.M88.4 R136, [R231] ;  /* 0x00000000e788783b */ /* 0x000eae0000000200 */
[C---:B-1----:R-:W-:Y:S08]  /*e610*/  HMMA.16816.F32 R36, R196.reuse, R188, R36 ;  /* 0x000000bcc424723c */ /* 0x042ff00000001824 */
[C---:B------:R-:W-:Y:S01]  /*e620*/  HMMA.16816.F32 R40, R196.reuse, R190, R40 ;  /* 0x000000bec428723c */ /* 0x040fe20000001828 */
[----:B------:R-:W1:Y:S07]  /*e630*/  LDSM.16.M88.4 R188, [R230] ;  /* 0x00000000e6bc783b */ /* 0x000e6e0000000200 */
[C---:B---3--:R-:W-:Y:S08]  /*e640*/  HMMA.16816.F32 R44, R196.reuse, R192, R44 ;  /* 0x000000c0c42c723c */ /* 0x048ff0000000182c */
[----:B------:R-:W-:Y:S01]  /*e650*/  HMMA.16816.F32 R48, R196, R194, R48 ;  /* 0x000000c2c430723c */ /* 0x000fe20000001830 */
[----:B------:R-:W3:Y:S07]  /*e660*/  LDSM.16.M88.4 R192, [R229] ;  /* 0x00000000e5c0783b */ /* 0x000eee0000000200 */
[C---:B----4-:R-:W-:Y:S01]  /*e670*/  HMMA.16816.F32 R4, R200.reuse, R204, R4 ;  /* 0x000000ccc804723c */ /* 0x050fe20000001804 */
[----:B------:R-:W4:Y:S07]  /*e680*/  LDSM.16.M88.4 R196, [R228] ;  /* 0x00000000e4c4783b */ /* 0x000f2e0000000200 */
[C---:B------:R-:W-:Y:S01]  /*e690*/  HMMA.16816.F32 R8, R200.reuse, R206, R8 ;  /* 0x000000cec808723c */ /* 0x040fe20000001808 */
[----:B------:R-:W-:Y:S07]  /*e6a0*/  LDSM.16.M88.4 R204, [R226+0xc000] ;  /* 0x00c00000e2cc783b */ /* 0x000fee0000000200 */
[C---:B------:R-:W-:Y:S08]  /*e6b0*/  HMMA.16816.F32 R12, R200.reuse, R208, R12 ;  /* 0x000000d0c80c723c */ /* 0x040ff0000000180c */
[C---:B------:R-:W-:Y:S01]  /*e6c0*/  HMMA.16816.F32 R16, R200.reuse, R210, R16 ;  /* 0x000000d2c810723c */ /* 0x040fe20000001810 */
[----:B------:R-:W4:Y:S07]  /*e6d0*/  LDSM.16.M88.4 R208, [R222+0x9000] ;  /* 0x00900000ded0783b */ /* 0x000f2e0000000200 */
        /* <DEDUP_REMOVED lines=9> */
[C---:B----4-:R-:W-:Y:S08]  /*e770*/  HMMA.16816.F32 R44, R200.reuse, R196, R44 ;  /* 0x000000c4c82c723c */ /* 0x050ff0000000182c */
[----:B------:R-:W-:Y:S01]  /*e780*/  HMMA.16816.F32 R48, R200, R198, R48 ;  /* 0x000000c6c830723c */ /* 0x000fe20000001830 */
[----:B------:R-:W4:Y:S07]  /*e790*/  LDSM.16.M88.4 R196, [R222+0xb000] ;  /* 0x00b00000dec4783b */ /* 0x000f2e0000000200 */
[C---:B------:R-:W-:Y:S01]  /*e7a0*/  HMMA.16816.F32 R4, R204.reuse, R208, R4 ;  /* 0x000000d0cc04723c */ /* 0x040fe20000001804 */
[----:B------:R-:W-:Y:S07]  /*e7b0*/  LDSM.16.M88.4 R200, [R225+0xc000] ;  /* 0x00c00000e1c8783b */ /* 0x000fee0000000200 */
[C---:B------:R-:W-:Y:S01]  /*e7c0*/  HMMA.16816.F32 R8, R204.reuse, R210, R8 ;  /* 0x000000d2cc08723c */ /* 0x040fe20000001808 */
[----:B------:R-:W-:Y:S07]  /*e7d0*/  LDSM.16.M88.4 R208, [R219+0x9000] ;  /* 0x00900000dbd0783b */ /* 0x000fee0000000200 */
[C---:B--2---:R-:W-:Y:S08]  /*e7e0*/  HMMA.16816.F32 R12, R204.reuse, R136, R12 ;  /* 0x00000088cc0c723c */ /* 0x044ff0000000180c */
[C---:B------:R-:W-:Y:S01]  /*e7f0*/  HMMA.16816.F32 R16, R204.reuse, R138, R16 ;  /* 0x0000008acc10723c */ /* 0x040fe20000001810 */
[----:B------:R-:W2:Y:S07]  /*e800*/  LDSM.16.M88.4 R136, [R222+0xb800] ;  /* 0x00b80000de88783b */ /* 0x000eae0000000200 */
[C---:B-1----:R-:W-:Y:S08]  /*e810*/  HMMA.16816.F32 R20, R204.reuse, R188, R20 ;  /* 0x000000bccc14723c */ /* 0x042ff00000001814 */
[C---:B------:R-:W-:Y:S08]  /*e820*/  HMMA.16816.F32 R24, R204.reuse, R190, R24 ;  /* 0x000000becc18723c */ /* 0x040ff00000001818 */
[C---:B---3--:R-:W-:Y:S08]  /*e830*/  HMMA.16816.F32 R28, R204.reuse, R192, R28 ;  /* 0x000000c0cc1c723c */ /* 0x048ff0000000181c */
[C---:B------:R-:W-:Y:S08]  /*e840*/  HMMA.16816.F32 R32, R204.reuse, R194, R32 ;  /* 0x000000c2cc20723c */ /* 0x040ff00000001820 */
[C---:B----4-:R-:W-:Y:S08]  /*e850*/  HMMA.16816.F32 R36, R204.reuse, R196, R36 ;  /* 0x000000c4cc24723c */ /* 0x050ff00000001824 */
[C---:B------:R-:W-:Y:S08]  /*e860*/  HMMA.16816.F32 R40, R204.reuse, R198, R40 ;  /* 0x000000c6cc28723c */ /* 0x040ff00000001828 */
[C---:B--2---:R-:W-:Y:S08]  /*e870*/  HMMA.16816.F32 R44, R204.reuse, R136, R44 ;  /* 0x00000088cc2c723c */ /* 0x044ff0000000182c */
[----:B------:R-:W-:Y:S01]  /*e880*/  HMMA.16816.F32 R48, R204, R138, R48 ;  /* 0x0000008acc30723c */ /* 0x000fe20000001830 */
[----:B------:R-:W1:Y:S07]  /*e890*/  LDSM.16.M88.4 R136, [R219+0x9800] ;  /* 0x00980000db88783b */ /* 0x000e6e0000000200 */
[C---:B------:R-:W-:Y:S08]  /*e8a0*/  HMMA.16816.F32 R4, R200.reuse, R208, R4 ;  /* 0x000000d0c804723c */ /* 0x040ff00000001804 */
[C---:B------:R-:W-:Y:S11]  /*e8b0*/  HMMA.16816.F32 R8, R200.reuse, R210, R8 ;  /* 0x000000d2c808723c */ /* 0x040ff60000001808 */
[----:B------:R-:W-:Y:S05]  /*e8c0*/  @!UPT UIADD3 URZ, URZ, URZ, URZ ;  /* 0x0000003f3f3ff290 */ /* 0x000fea000fffe03f */
[----:B------:R-:W-:Y:S02]  /*e8d0*/  FMUL.FTZ R4, R4, c[0x0][0x320] ;  /* 0x0000c80004047a20 */ /* 0x000fe40000410000 */
[----:B------:R-:W-:Y:S02]  /*e8e0*/  FMUL.FTZ R5, R5, c[0x0][0x320] ;  /* 0x0000c80005057a20 */ /* 0x000fe40000410000 */
[----:B------:R-:W-:Y:S01]  /*e8f0*/  FMUL.FTZ R6, R6, c[0x0][0x320] ;  /* 0x0000c80006067a20 */ /* 0x000fe20000410000 */
[----:B------:R-:W2:Y:S01]  /*e900*/  MUFU.TANH R189, R4 ;  /* 0x0000000400bd7308 */ /* 0x000ea20000002400 */
[----:B------:R-:W-:Y:S02]  /*e910*/  FMUL.FTZ R7, R7, c[0x0][0x320] ;  /* 0x0000c80007077a20 */ /* 0x000fe40000410000 */
[----:B------:R-:W-:Y:S01]  /*e920*/  FMUL.FTZ R8, R8, c[0x0][0x320] ;  /* 0x0000c80008087a20 */ /* 0x000fe20000410000 */
[C---:B-1----:R-:W-:Y:S03]  /*e930*/  HMMA.16816.F32 R12, R200.reuse, R136, R12 ;  /* 0x00000088c80c723c */ /* 0x042fe6000000180c */
[----:B------:R-:W-:Y:S02]  /*e940*/  FMUL.FTZ R9, R9, c[0x0][0x320] ;  /* 0x0000c80009097a20 */ /* 0x000fe40000410000 */
[----:B------:R-:W-:Y:S01]  /*e950*/  FMUL.FTZ R10, R10, c[0x0][0x320] ;  /* 0x0000c8000a0a7a20 */ /* 0x000fe20000410000 */
[----:B------:R-:W1:Y:S01]  /*e960*/  MUFU.TANH R191, R5 ;  /* 0x0000000500bf7308 */ /* 0x000e620000002400 */
[----:B------:R-:W-:Y:S01]  /*e970*/  FMUL.FTZ R11, R11, c[0x0][0x320] ;  /* 0x0000c8000b0b7a20 */ /* 0x000fe20000410000 */
[C---:B------:R-:W-:Y:S08]  /*e980*/  HMMA.16816.F32 R16, R200.reuse, R138, R16 ;  /* 0x0000008ac810723c */ /* 0x040ff00000001810 */
[----:B------:R-:W3:Y:S01]  /*e990*/  MUFU.TANH R194, R6 ;  /* 0x0000000600c27308 */ /* 0x000ee20000002400 */
[----:B--2---:R-:W-:Y:S07]  /*e9a0*/  FMNMX.FTZ R0, R189, R134, !PT ;  /* 0x00000086bd007209 */ /* 0x004fee0007810000 */
[----:B------:R-:W-:Y:S02]  /*e9b0*/  FMUL.FTZ R12, R12, c[0x0][0x320] ;  /* 0x0000c8000c0c7a20 */ /* 0x000fe40000410000 */
[----:B------:R2:W4:Y:S01]  /*e9c0*/  MUFU.TANH R195, R7 ;  /* 0x0000000700c37308 */ /* 0x0005220000002400 */
[----:B------:R-:W-:Y:S02]  /*e9d0*/  FMUL.FTZ R13, R13, c[0x0][0x320] ;  /* 0x0000c8000d0d7a20 */ /* 0x000fe40000410000 */
[----:B------:R-:W-:Y:S01]  /*e9e0*/  FMUL.FTZ R14, R14, c[0x0][0x320] ;  /* 0x0000c8000e0e7a20 */ /* 0x000fe20000410000 */
[----:B-1----:R-:W-:Y:S01]  /*e9f0*/  FMNMX.FTZ R0, R191, R0, !PT ;  /* 0x00000000bf007209 */ /* 0x002fe20007810000 */
[----:B------:R-:W-:Y:S02]  /*ea00*/  FMUL.FTZ R15, R15, c[0x0][0x320] ;  /* 0x0000c8000f0f7a20 */ /* 0x000fe40000410000 */
[----:B------:R-:W-:Y:S02]  /*ea10*/  FMUL.FTZ R16, R16, c[0x0][0x320] ;  /* 0x0000c80010107a20 */ /* 0x000fe40000410000 */
[----:B------:R-:W-:Y:S01]  /*ea20*/  FMUL.FTZ R17, R17, c[0x0][0x320] ;  /* 0x0000c80011117a20 */ /* 0x000fe20000410000 */
[----:B------:R-:W1:Y:S01]  /*ea30*/  MUFU.TANH R190, R8 ;  /* 0x0000000800be7308 */ /* 0x000e620000002400 */
[----:B------:R-:W-:Y:S02]  /*ea40*/  FMUL.FTZ R18, R18, c[0x0][0x320] ;  /* 0x0000c80012127a20 */ /* 0x000fe40000410000 */
[----:B------:R-:W-:Y:S01]  /*ea50*/  FMUL.FTZ R19, R19, c[0x0][0x320] ;  /* 0x0000c80013137a20 */ /* 0x000fe20000410000 */
[----:B---3--:R-:W-:Y:S06]  /*ea60*/  FMNMX.FTZ R2, R194, R135, !PT ;  /* 0x00000087c2027209 */ /* 0x008fec0007810000 */
[----:B------:R-:W3:Y:S01]  /*ea70*/  MUFU.TANH R188, R9 ;  /* 0x0000000900bc7308 */ /* 0x000ee20000002400 */
[----:B--2---:R-:W2:Y:S01]  /*ea80*/  LDSM.16.M88.4 R4, [R219+0xa000] ;  /* 0x00a00000db04783b */ /* 0x004ea20000000200 */
[----:B----4-:R-:W-:Y:S08]  /*ea90*/  FMNMX.FTZ R2, R195, R2, !PT ;  /* 0x00000002c3027209 */ /* 0x010ff00007810000 */
[----:B------:R-:W4:Y:S01]  /*eaa0*/  MUFU.TANH R192, R10 ;  /* 0x0000000a00c07308 */ /* 0x000f220000002400 */
[----:B-1----:R-:W-:Y:S09]  /*eab0*/  FMNMX.FTZ R0, R190, R0, !PT ;  /* 0x00000000be007209 */ /* 0x002ff20007810000 */
[----:B------:R1:W1:Y:S01]  /*eac0*/  MUFU.TANH R193, R11 ;  /* 0x0000000b00c17308 */ /* 0x0002620000002400 */
[----:B---3--:R-:W-:Y:S09]  /*ead0*/  FMNMX.FTZ R0, R188, R0, !PT ;  /* 0x00000000bc007209 */ /* 0x008ff20007810000 */
[----:B------:R-:W-:Y:S01]  /*eae0*/  MUFU.TANH R197, R13 ;  /* 0x0000000d00c57308 */ /* 0x000fe20000002400 */
[----:B----4-:R-:W-:Y:S09]  /*eaf0*/  FMNMX.FTZ R2, R192, R2, !PT ;  /* 0x00000002c0027209 */ /* 0x010ff20007810000 */
[----:B------:R-:W3:Y:S01]  /*eb00*/  MUFU.TANH R196, R12 ;  /* 0x0000000c00c47308 */ /* 0x000ee20000002400 */
[C---:B--2---:R-:W-:Y:S01]  /*eb10*/  HMMA.16816.F32 R20, R200.reuse, R4, R20 ;  /* 0x00000004c814723c */ /* 0x044fe20000001814 */
[----:B-1----:R-:W1:Y:S02]  /*eb20*/  LDSM.16.M88.4 R8, [R219+0xa800] ;  /* 0x00a80000db08783b */ /* 0x002e640000000200 */
[----:B------:R-:W-:Y:S06]  /*eb30*/  FMNMX.FTZ R2, R193, R2, !PT ;  /* 0x00000002c1027209 */ /* 0x000fec0007810000 */
[----:B------:R-:W2:Y:S01]  /*eb40*/  MUFU.TANH R198, R14 ;  /* 0x0000000e00c67308 */ /* 0x000ea20000002400 */
[C---:B------:R-:W-:Y:S01]  /*eb50*/  HMMA.16816.F32 R24, R200.reuse, R6, R24 ;  /* 0x00000006c818723c */ /* 0x040fe20000001818 */
[----:B------:R-:W4:Y:S08]  /*eb60*/  LDSM.16.M88.4 R4, [R219+0xb000] ;  /* 0x00b00000db04783b */ /* 0x000f300000000200 */
[----:B------:R-:W1:Y:S03]  /*eb70*/  MUFU.TANH R204, R16 ;  /* 0x0000001000cc7308 */ /* 0x000e660000002400 */
[----:B---3--:R-:W-:Y:S02]  /*eb80*/  FMNMX.FTZ R0, R196, R0, !PT ;  /* 0x00000000c4007209 */ /* 0x008fe40007810000 */
[----:B------:R-:W-:Y:S02]  /*eb90*/  FMUL.FTZ R22, R22, c[0x0][0x320] ;  /* 0x0000c80016167a20 */ /* 0x000fe40000410000 */
[----:B------:R-:W-:Y:S01]  /*eba0*/  FMNMX.FTZ R0, R197, R0, !PT ;  /* 0x00000000c5007209 */ /* 0x000fe20007810000 */
[----:B------:R-:W-:Y:S02]  /*ebb0*/  FMUL.FTZ R23, R23, c[0x0][0x320] ;  /* 0x0000c80017177a20 */ /* 0x000fe40000410000 */
        /* <DEDUP_REMOVED lines=9> */
[----:B-1----:R-:W-:Y:S01]  /*ec50*/  FMNMX.FTZ R0, R204, R0, !PT ;  /* 0x00000000cc007209 */ /* 0x002fe20007810000 */
[C---:B------:R-:W-:Y:S07]  /*ec60*/  HMMA.16816.F32 R28, R200.reuse, R8, R28 ;  /* 0x00000008c81c723c */ /* 0x040fee000000181c */
[----:B------:R-:W-:Y:S01]  /*ec70*/  MUFU.TANH R215, R23 ;  /* 0x0000001700d77308 */ /* 0x000fe20000002400 */
[C---:B------:R-:W-:Y:S01]  /*ec80*/  HMMA.16816.F32 R32, R200.reuse, R10, R32 ;  /* 0x0000000ac820723c */ /* 0x040fe20000001820 */
[----:B------:R-:W1:Y:S01]  /*ec90*/  LDSM.16.M88.4 R8, [R219+0xb800] ;  /* 0x00b80000db08783b */ /* 0x000e620000000200 */
[----:B------:R-:W-:Y:S04]  /*eca0*/  DEPBAR.LE SB0, 0x0 ;  /* 0x000080000000791a */ /* 0x000fe80000000000 */
[----:B---3--:R-:W-:Y:S02]  /*ecb0*/  FMNMX.FTZ R2, R199, R2, !PT ;  /* 0x00000002c7027209 */ /* 0x008fe40007810000 */
[C---:B----4-:R-:W-:Y:S01]  /*ecc0*/  HMMA.16816.F32 R36, R200.reuse, R4, R36 ;  /* 0x00000004c824723c */ /* 0x050fe20000001824 */
[----:B------:R-:W2:Y:S01]  /*ecd0*/  LDL R5, [R1+0x30] ;  /* 0x0000300001057983 */ /* 0x000ea20000100800 */
[----:B------:R-:W3:Y:S03]  /*ece0*/  MUFU.TANH R205, R17 ;  /* 0x0000001100cd7308 */ /* 0x000ee60000002400 */
[----:B------:R-:W-:Y:S03]  /*ecf0*/  BAR.SYNC.DEFER_BLOCKING 0x0 ;  /* 0x0000000000007b1d */ /* 0x000fe60000010000 */
[C---:B------:R-:W-:Y:S04]  /*ed00*/  HMMA.16816.F32 R40, R200.reuse, R6, R40 ;  /* 0x00000006c828723c */ /* 0x040fe80000001828 */
[----:B------:R-:W-:Y:S02]  /*ed10*/  FMUL.FTZ R28, R28, c[0x0][0x320] ;  /* 0x0000c8001c1c7a20 */ /* 0x000fe40000410000 */
[----:B------:R-:W-:Y:S02]  /*ed20*/  FMUL.FTZ R29, R29, c[0x0][0x320] ;  /* 0x0000c8001d1d7a20 */ /* 0x000fe40000410000 */
[----:B------:R-:W-:Y:S04]  /*ed30*/  FMUL.FTZ R30, R30, c[0x0][0x320] ;  /* 0x0000c8001e1e7a20 */ /* 0x000fe80000410000 */
[----:B------:R-:W-:Y:S02]  /*ed40*/  FMUL.FTZ R31, R31, c[0x0][0x320] ;  /* 0x0000c8001f1f7a20 */ /* 0x000fe40000410000 */
[----:B------:R-:W-:Y:S02]  /*ed50*/  FMUL.FTZ R32, R32, c[0x0][0x320] ;  /* 0x0000c80020207a20 */ /* 0x000fe40000410000 */
[----:B------:R-:W-:Y:S02]  /*ed60*/  FMUL.FTZ R38, R38, c[0x0][0x320] ;  /* 0x0000c80026267a20 */ /* 0x000fe40000410000 */
[----:B------:R-:W-:Y:S01]  /*ed70*/  FMUL.FTZ R39, R39, c[0x0][0x320] ;  /* 0x0000c80027277a20 */ /* 0x000fe20000410000 */
[----:B---3--:R-:W-:Y:S01]  /*ed80*/  FMNMX.FTZ R0, R205, R0, !PT ;  /* 0x00000000cd007209 */ /* 0x008fe20007810000 */
[----:B------:R-:W-:Y:S01]  /*ed90*/  FMUL.FTZ R34, R34, c[0x0][0x320] ;  /* 0x0000c80022227a20 */ /* 0x000fe20000410000 */
[----:B------:R-:W3:Y:S01]  /*eda0*/  MUFU.TANH R138, R28 ;  /* 0x0000001c008a7308 */ /* 0x000ee20000002400 */
[----:B------:R-:W-:Y:S02]  /*edb0*/  FMUL.FTZ R36, R36, c[0x0][0x320] ;  /* 0x0000c80024247a20 */ /* 0x000fe40000410000 */
[----:B------:R-:W-:Y:S01]  /*edc0*/  FMUL.FTZ R37, R37, c[0x0][0x320] ;  /* 0x0000c80025257a20 */ /* 0x000fe20000410000 */
[C---:B-1----:R-:W-:Y:S03]  /*edd0*/  HMMA.16816.F32 R44, R200.reuse, R8, R44 ;  /* 0x00000008c82c723c */ /* 0x042fe6000000182c */
[----:B------:R-:W-:Y:S02]  /*ede0*/  FMUL.FTZ R40, R40, c[0x0][0x320] ;  /* 0x0000c80028287a20 */ /* 0x000fe40000410000 */
[----:B------:R-:W-:Y:S01]  /*edf0*/  FMUL.FTZ R43, R43, c[0x0][0x320] ;  /* 0x0000c8002b2b7a20 */ /* 0x000fe20000410000 */
[----:B------:R-:W-:Y:S01]  /*ee00*/  MUFU.TANH R132, R29 ;  /* 0x0000001d00847308 */ /* 0x000fe20000002400 */
[----:B------:R-:W-:Y:S01]  /*ee10*/  FMUL.FTZ R35, R35, c[0x0][0x320] ;  /* 0x0000c80023237a20 */ /* 0x000fe20000410000 */
[----:B------:R-:W-:Y:S01]  /*ee20*/  HMMA.16816.F32 R48, R200, R10, R48 ;  /* 0x0000000ac830723c */ /* 0x000fe20000001830 */
[----:B------:R-:W4:Y:S03]  /*ee30*/  LDL.64 R10, [R1+0x20] ;  /* 0x00002000010a7983 */ /* 0x000f260000100a00 */
[----:B------:R-:W-:Y:S02]  /*ee40*/  FMUL.FTZ R33, R33, c[0x0][0x320] ;  /* 0x0000c80021217a20 */ /* 0x000fe40000410000 */
[----:B------:R-:W-:Y:S02]  /*ee50*/  FMUL.FTZ R42, R42, c[0x0][0x320] ;  /* 0x0000c8002a2a7a20 */ /* 0x000fe40000410000 */
[----:B------:R-:W1:Y:S01]  /*ee60*/  MUFU.TANH R206, R18 ;  /* 0x0000001200ce7308 */ /* 0x000e620000002400 */
[----:B------:R-:W-:Y:S03]  /*ee70*/  FMUL.FTZ R41, R41, c[0x0][0x320] ;  /* 0x0000c80029297a20 */ /* 0x000fe60000410000 */
[----:B---3--:R-:W-:Y:S01]  /*ee80*/  MOV R202, R138 ;  /* 0x0000008a00ca7202 */ /* 0x008fe20000000f00 */
[----:B------:R-:W-:Y:S04]  /*ee90*/  @P0 IMAD.WIDE.U32 R6, R252, c[0x0][0x1e0], RZ ;  /* 0x00007800fc060a25 */ /* 0x000fe800078e00ff */
[----:B------:R-:W-:Y:S01]  /*eea0*/  FMUL.FTZ R44, R44, c[0x0][0x320] ;  /* 0x0000c8002c2c7a20 */ /* 0x000fe20000410000 */
[----:B------:R-:W3:Y:S01]  /*eeb0*/  MUFU.TANH R208, R20 ;  /* 0x0000001400d07308 */ /* 0x000ee20000002400 */
[----:B------:R-:W-:Y:S02]  /*eec0*/  FMUL.FTZ R45, R45, c[0x0][0x320] ;  /* 0x0000c8002d2d7a20 */ /* 0x000fe40000410000 */
[----:B------:R-:W-:Y:S02]  /*eed0*/  FMUL.FTZ R46, R46, c[0x0][0x320] ;  /* 0x0000c8002e2e7a20 */ /* 0x000fe40000410000 */
[----:B------:R-:W-:Y:S02]  /*eee0*/  FMUL.FTZ R47, R47, c[0x0][0x320] ;  /* 0x0000c8002f2f7a20 */ /* 0x000fe40000410000 */
[----:B------:R-:W-:Y:S02]  /*eef0*/  FMUL.FTZ R50, R50, c[0x0][0x320] ;  /* 0x0000c80032327a20 */ /* 0x000fe40000410000 */
[----:B------:R-:W-:Y:S01]  /*ef00*/  FMUL.FTZ R49, R49, c[0x0][0x320] ;  /* 0x0000c80031317a20 */ /* 0x000fe20000410000 */
[----:B------:R-:W3:Y:S01]  /*ef10*/  MUFU.TANH R209, R21 ;  /* 0x0000001500d17308 */ /* 0x000ee20000002400 */
[----:B------:R-:W-:Y:S01]  /*ef20*/  FMUL.FTZ R48, R48, c[0x0][0x320] ;  /* 0x0000c80030307a20 */ /* 0x000fe20000410000 */
[----:B-1----:R-:W-:Y:S08]  /*ef30*/  FMNMX.FTZ R2, R206, R2, !PT ;  /* 0x00000002ce027209 */ /* 0x002ff00007810000 */
[----:B------:R-:W1:Y:S01]  /*ef40*/  MUFU.TANH R207, R19 ;  /* 0x0000001300cf7308 */ /* 0x000e620000002400 */
[----:B---3--:R-:W-:Y:S09]  /*ef50*/  FMNMX.FTZ R0, R208, R0, !PT ;  /* 0x00000000d0007209 */ /* 0x008ff20007810000 */
[----:B------:R-:W3:Y:S01]  /*ef60*/  MUFU.TANH R213, R24 ;  /* 0x0000001800d57308 */ /* 0x000ee20000002400 */
[----:B------:R-:W-:Y:S09]  /*ef70*/  FMNMX.FTZ R0, R209, R0, !PT ;  /* 0x00000000d1007209 */ /* 0x000ff20007810000 */
[----:B------:R-:W3:Y:S01]  /*ef80*/  MUFU.TANH R136, R33 ;  /* 0x0000002100887308 */ /* 0x000ee20000002400 */
[----:B-1----:R-:W-:Y:S04]  /*ef90*/  FMNMX.FTZ R2, R207, R2, !PT ;  /* 0x00000002cf027209 */ /* 0x002fe80007810000 */
[----:B------:R-:W-:Y:S05]  /*efa0*/  FMNMX.FTZ R2, R214, R2, !PT ;  /* 0x00000002d6027209 */ /* 0x000fea0007810000 */
[----:B------:R-:W1:Y:S01]  /*efb0*/  MUFU.TANH R12, R26 ;  /* 0x0000001a000c7308 */ /* 0x000e620000002400 */
[----:B------:R-:W-:Y:S02]  /*efc0*/  FMNMX.FTZ R2, R215, R2, !PT ;  /* 0x00000002d7027209 */ /* 0x000fe40007810000 */
[----:B---3--:R-:W-:Y:S07]  /*efd0*/  FMNMX.FTZ R0, R213, R0, !PT ;  /* 0x00000000d5007209 */ /* 0x008fee0007810000 */
[----:B------:R-:W3:Y:S01]  /*efe0*/  MUFU.TANH R212, R25 ;  /* 0x0000001900d47308 */ /* 0x000ee20000002400 */
[----:B------:R-:W-:Y:S02]  /*eff0*/  MOV R201, R136 ;  /* 0x0000008800c97202 */ /* 0x000fe40000000f00 */
[----:B------:R-:W-:Y:S07]  /*f000*/  MOV R33, R132 ;  /* 0x0000008400217202 */ /* 0x000fee0000000f00 */
[----:B------:R-:W3:Y:S01]  /*f010*/  MUFU.TANH R210, R27 ;  /* 0x0000001b00d27308 */ /* 0x000ee20000002400 */
[----:B-1----:R-:W-:Y:S04]  /*f020*/  MOV R203, R12 ;  /* 0x0000000c00cb7202 */ /* 0x002fe80000000f00 */
[----:B------:R-:W-:Y:S05]  /*f030*/  FMNMX.FTZ R2, R203, R2, !PT ;  /* 0x00000002cb027209 */ /* 0x000fea0007810000 */
[----:B------:R-:W1:Y:S01]  /*f040*/  MUFU.TANH R137, R32 ;  /* 0x0000002000897308 */ /* 0x000e620000002400 */
[----:B---3--:R-:W-:Y:S04]  /*f050*/  FMNMX.FTZ R0, R212, R0, !PT ;  /* 0x00000000d4007209 */ /* 0x008fe80007810000 */
[----:B------:R-:W-:Y:S05]  /*f060*/  FMNMX.FTZ R0, R202, R0, !PT ;  /* 0x00000000ca007209 */ /* 0x000fea0007810000 */
[----:B------:R1:W-:Y:S01]  /*f070*/  MUFU.TANH R17, R35 ;  /* 0x0000002300117308 */ /* 0x0003e20000002400 */
[----:B------:R-:W-:Y:S02]  /*f080*/  FMNMX.FTZ R0, R33, R0, !PT ;  /* 0x0000000021007209 */ /* 0x000fe40007810000 */
[----:B------:R-:W-:Y:S07]  /*f090*/  FMNMX.FTZ R2, R210, R2, !PT ;  /* 0x00000002d2027209 */ /* 0x000fee0007810000 */
[----:B------:R-:W3:Y:S10]  /*f0a0*/  MUFU.TANH R18, R30 ;  /* 0x0000001e00127308 */ /* 0x000ef40000002400 */
[----:B------:R-:W3:Y:S01]  /*f0b0*/  MUFU.TANH R211, R31 ;  /* 0x0000001f00d37308 */ /* 0x000ee20000002400 */
[----:B-1----:R-:W-:Y:S04]  /*f0c0*/  MOV R35, R137 ;  /* 0x0000008900237202 */ /* 0x002fe80000000f00 */
[----:B------:R-:W-:Y:S05]  /*f0d0*/  FMNMX.FTZ R0, R35, R0, !PT ;  /* 0x0000000023007209 */ /* 0x000fea0007810000 */
[----:B------:R-:W1:Y:S01]  /*f0e0*/  MUFU.TANH R139, R34 ;  /* 0x00000022008b7308 */ /* 0x000e620000002400 */
[----:B------:R-:W-:Y:S02]  /*f0f0*/  FMNMX.FTZ R0, R201, R0, !PT ;  /* 0x00000000c9007209 */ /* 0x000fe40007810000 */
[----:B---3--:R-:W-:Y:S07]  /*f100*/  FMNMX.FTZ R2, R18, R2, !PT ;  /* 0x0000000212027209 */ /* 0x008fee0007810000 */
[----:B------:R-:W3:Y:S01]  /*f110*/  MUFU.TANH R16, R36 ;  /* 0x0000002400107308 */ /* 0x000ee20000002400 */
[----:B------:R-:W-:Y:S09]  /*f120*/  FMNMX.FTZ R2, R211, R2, !PT ;  /* 0x00000002d3027209 */ /* 0x000ff20007810000 */
[----:B------:R-:W-:Y:S01]  /*f130*/  MUFU.TANH R24, R37 ;  /* 0x0000002500187308 */ /* 0x000fe20000002400 */
[----:B-1----:R-:W-:Y:S02]  /*f140*/  MOV R200, R139 ;  /* 0x0000008b00c87202 */ /* 0x002fe40000000f00 */
[----:B------:R-:W-:Y:S02]  /*f150*/  MOV R139, 0x6 ;  /* 0x00000006008b7802 */ /* 0x000fe40000000f00 */
[----:B------:R-:W-:Y:S05]  /*f160*/  FMNMX.FTZ R2, R200, R2, !PT ;  /* 0x00000002c8027209 */ /* 0x000fea0007810000 */
[----:B------:R-:W1:Y:S01]  /*f170*/  MUFU.TANH R3, R42 ;  /* 0x0000002a00037308 */ /* 0x000e620000002400 */
[----:B---3--:R-:W-:Y:S09]  /*f180*/  FMNMX.FTZ R0, R16, R0, !PT ;  /* 0x0000000010007209 */ /* 0x008ff20007810000 */
[----:B------:R1:W-:Y:S10]  /*f190*/  MUFU.TANH R136, R50 ;  /* 0x0000003200887308 */ /* 0x0003f40000002400 */
[----:B------:R-:W3:Y:S10]  /*f1a0*/  MUFU.TANH R25, R40 ;  /* 0x0000002800197308 */ /* 0x000ef40000002400 */
[----:B------:R-:W3:Y:S01]  /*f1b0*/  MUFU.TANH R27, R38 ;  /* 0x00000026001b7308 */ /* 0x000ee20000002400 */
[----:B-1----:R-:W-:Y:S02]  /*f1c0*/  MOV R50, R3 ;  /* 0x0000000300327202 */ /* 0x002fe40000000f00 */
[----:B------:R-:W-:Y:S02]  /*f1d0*/  FMNMX.FTZ R3, R17, R2, !PT ;  /* 0x0000000211037209 */ /* 0x000fe40007810000 */
[----:B------:R-:W-:Y:S01]  /*f1e0*/  FMNMX.FTZ R2, R24, R0, !PT ;  /* 0x0000000018027209 */ /* 0x000fe20007810000 */
[----:B------:R-:W-:Y:S04]  /*f1f0*/  FMUL.FTZ R0, R51, c[0x0][0x320] ;  /* 0x0000c80033007a20 */ /* 0x000fe80000410000 */
[----:B------:R-:W1:Y:S01]  /*f200*/  MUFU.TANH R133, R44 ;  /* 0x0000002c00857308 */ /* 0x000e620000002400 */
[----:B------:R-:W-:Y:S02]  /*f210*/  MOV R51, R16 ;  /* 0x0000001000337202 */ /* 0x000fe40000000f00 */
[----:B---3--:R-:W-:Y:S07]  /*f220*/  FMNMX.FTZ R2, R25, R2, !PT ;  /* 0x0000000219027209 */ /* 0x008fee0007810000 */
[----:B------:R1:W-:Y:S01]  /*f230*/  MUFU.TANH R9, R49 ;  /* 0x0000003100097308 */ /* 0x0003e20000002400 */
[----:B------:R-:W-:Y:S09]  /*f240*/  FMNMX.FTZ R3, R27, R3, !PT ;  /* 0x000000031b037209 */ /* 0x000ff20007810000 */
[----:B------:R-:W3:Y:S10]  /*f250*/  MUFU.TANH R19, R41 ;  /* 0x0000002900137308 */ /* 0x000ef40000002400 */
[----:B------:R3:W-:Y:S01]  /*f260*/  MUFU.TANH R137, R0 ;  /* 0x0000000000897308 */ /* 0x0007e20000002400 */
[----:B-1----:R-:W-:Y:S09]  /*f270*/  MOV R49, R133 ;  /* 0x0000008500317202 */ /* 0x002ff20000000f00 */
[----:B------:R-:W1:Y:S10]  /*f280*/  MUFU.TANH R26, R39 ;  /* 0x00000027001a7308 */ /* 0x000e740000002400 */
[----:B------:R-:W2:Y:S01]  /*f290*/  MUFU.TANH R40, R45 ;  /* 0x0000002d00287308 */ /* 0x000ea20000002400 */
[----:B---3--:R-:W-:Y:S04]  /*f2a0*/  FMNMX.FTZ R0, R19, R2, !PT ;  /* 0x0000000213007209 */ /* 0x008fe80007810000 */
[----:B------:R-:W-:Y:S05]  /*f2b0*/  FMNMX.FTZ R0, R49, R0, !PT ;  /* 0x0000000031007209 */ /* 0x000fea0007810000 */
[----:B------:R-:W3:Y:S01]  /*f2c0*/  MUFU.TANH R41, R43 ;  /* 0x0000002b00297308 */ /* 0x000ee20000002400 */
[----:B-1----:R-:W-:Y:S04]  /*f2d0*/  FMNMX.FTZ R3, R26, R3, !PT ;  /* 0x000000031a037209 */ /* 0x002fe80007810000 */
[----:B------:R-:W-:Y:S05]  /*f2e0*/  FMNMX.FTZ R2, R50, R3, !PT ;  /* 0x0000000332027209 */ /* 0x000fea0007810000 */
[----:B------:R-:W1:Y:S01]  /*f2f0*/  MUFU.TANH R20, R48 ;  /* 0x0000003000147308 */ /* 0x000e620000002400 */
[----:B--2---:R-:W-:Y:S09]  /*f300*/  FMNMX.FTZ R0, R40, R0, !PT ;  /* 0x0000000028007209 */ /* 0x004ff20007810000 */
[----:B------:R-:W2:Y:S01]  /*f310*/  MUFU.TANH R32, R46 ;  /* 0x0000002e00207308 */ /* 0x000ea20000002400 */
[----:B---3--:R-:W-:Y:S09]  /*f320*/  FMNMX.FTZ R2, R41, R2, !PT ;  /* 0x0000000229027209 */ /* 0x008ff20007810000 */
[----:B------:R-:W3:Y:S01]  /*f330*/  MUFU.TANH R34, R47 ;  /* 0x0000002f00227308 */ /* 0x000ee20000002400 */
[----:B-1----:R-:W-:Y:S04]  /*f340*/  FMNMX.FTZ R133, R20, R0, !PT ;  /* 0x0000000014857209 */ /* 0x002fe80007810000 */
[----:B------:R-:W-:Y:S05]  /*f350*/  FMNMX.FTZ R133, R9, R133, !PT ;  /* 0x0000008509857209 */ /* 0x000fea0007810000 */
[----:B------:R-:W1:Y:S01]  /*f360*/  SHFL.BFLY PT, R3, R133, 0x2, 0x1f ;  /* 0x0c401f0085037f89 */ /* 0x000e6200000e0000 */
[----:B--2---:R-:W-:Y:S04]  /*f370*/  FMNMX.FTZ R2, R32, R2, !PT ;  /* 0x0000000220027209 */ /* 0x004fe80007810000 */
[----:B---3--:R-:W-:Y:S04]  /*f380*/  FMNMX.FTZ R0, R34, R2, !PT ;  /* 0x0000000222007209 */ /* 0x008fe80007810000 */
[----:B------:R-:W-:Y:S04]  /*f390*/  FMNMX.FTZ R0, R136, R0, !PT ;  /* 0x0000000088007209 */ /* 0x000fe80007810000 */
[----:B------:R-:W-:Y:S05]  /*f3a0*/  FMNMX.FTZ R0, R137, R0, !PT ;  /* 0x0000000089007209 */ /* 0x000fea0007810000 */
[----:B------:R-:W2:Y:S01]  /*f3b0*/  SHFL.BFLY PT, R2, R0, 0x2, 0x1f ;  /* 0x0c401f0000027f89 */ /* 0x000ea200000e0000 */
[----:B-1----:R-:W-:Y:S07]  /*f3c0*/  FMNMX.FTZ R133, R133, R3, !PT ;  /* 0x0000000385857209 */ /* 0x002fee0007810000 */
[----:B------:R-:W1:Y:S01]  /*f3d0*/  SHFL.BFLY PT, R4, R133, 0x1, 0x1f ;  /* 0x0c201f0085047f89 */ /* 0x000e6200000e0000 */
[----:B--2---:R-:W-:Y:S07]  /*f3e0*/  FMNMX.FTZ R0, R0, R2, !PT ;  /* 0x0000000200007209 */ /* 0x004fee0007810000 */
[----:B------:R-:W2:Y:S01]  /*f3f0*/  SHFL.BFLY PT, R3, R0, 0x1, 0x1f ;  /* 0x0c201f0000037f89 */ /* 0x000ea200000e0000 */
[----:B-1----:R-:W-:Y:S02]  /*f400*/  FMNMX.FTZ R133, R133, R4, !PT ;  /* 0x0000000485857209 */ /* 0x002fe40007810000 */
[----:B------:R-:W-:Y:S03]  /*f410*/  @P0 SHF.R.S32.HI R4, RZ, 0x1f, R252 ;  /* 0x0000001fff040819 */ /* 0x000fe600000114fc */
[C---:B------:R-:W-:Y:S02]  /*f420*/  FMUL.FTZ R138, R133.reuse, c[0x0][0x2d0] ;  /* 0x0000b400858a7a20 */ /* 0x040fe40000410000 */
[----:B------:R-:W-:Y:S02]  /*f430*/  @P0 IMAD R4, R4, c[0x0][0x1e0], RZ ;  /* 0x0000780004040a24 */ /* 0x000fe400078e02ff */
[----:B------:R-:W-:Y:S01]  /*f440*/  FFMA.FTZ R8, R190, c[0x0][0x2d0], -R138 ;  /* 0x0000b400be087a23 */ /* 0x000fe2000001088a */
[----:B------:R-:W-:Y:S01]  /*f450*/  MOV R190, R9 ;  /* 0x0000000900be7202 */ /* 0x000fe20000000f00 */
[----:B------:R-:W-:Y:S02]  /*f460*/  FADD.FTZ R2, -R133, R134 ;  /* 0x0000008685027221 */ /* 0x000fe40000010100 */
[----:B------:R1:W-:Y:S01]  /*f470*/  MUFU.EX2 R15, R8 ;  /* 0x00000008000f7308 */ /* 0x0003e20000000800 */
[----:B--2---:R-:W-:Y:S01]  /*f480*/  FMNMX.FTZ R132, R0, R3, !PT ;  /* 0x0000000300847209 */ /* 0x004fe20007810000 */
[----:B------:R-:W-:Y:S01]  /*f490*/  @P0 IMAD R3, R252, c[0x0][0x1e4], R4 ;  /* 0x00007900fc030a24 */ /* 0x000fe200078e0204 */
[----:B----4-:R-:W-:Y:S01]  /*f4a0*/  @P0 MOV R4, R10 ;  /* 0x0000000a00040202 */ /* 0x010fe20000000f00 */
[----:B------:R-:W-:Y:S02]  /*f4b0*/  FMUL.FTZ R0, R2, c[0x0][0x2d0] ;  /* 0x0000b40002007a20 */ /* 0x000fe40000410000 */
[----:B------:R-:W-:Y:S01]  /*f4c0*/  FMUL.FTZ R134, R132, c[0x0][0x2d0] ;  /* 0x0000b40084867a20 */ /* 0x000fe20000410000 */
[----:B------:R-:W-:Y:S01]  /*f4d0*/  @P0 IADD3 R3, R7, R3, RZ ;  /* 0x0000000307030210 */ /* 0x000fe20007ffe0ff */
[----:B------:R-:W-:Y:S01]  /*f4e0*/  @P0 IMAD.WIDE.U32 R4, R6, 0x60, R4 ;  /* 0x0000006006040825 */ /* 0x000fe200078e0004 */
[----:B------:R-:W-:Y:S01]  /*f4f0*/  @P0 MOV R7, c[0x0][0x1e0] ;  /* 0x0000780000070a02 */ /* 0x000fe20000000f00 */
[----:B------:R2:W3:Y:S02]  /*f500*/  MUFU.EX2 R2, R0 ;  /* 0x0000000000027308 */ /* 0x0004e40000000800 */
[----:B------:R-:W-:Y:S01]  /*f510*/  @P0 IMAD R3, R3, 0x60, RZ ;  /* 0x0000006003030824 */ /* 0x000fe200078e02ff */
[----:B------:R-:W-:Y:S01]  /*f520*/  @P0 SHF.L.U32 R6, R4, 0x1, RZ ;  /* 0x0000000104060819 */ /* 0x000fe200000006ff */
[----:B------:R-:W-:Y:S01]  /*f530*/  FFMA.FTZ R136, R136, c[0x0][0x2d0], -R134 ;  /* 0x0000b40088887a23 */ /* 0x000fe20000010886 */
[----:B------:R-:W-:Y:S02]  /*f540*/  @P0 SHF.L.U64.HI R14, R7, R139, c[0x0][0x1e4] ;  /* 0x00007900070e0619 */ /* 0x000fe4000001028b */
[----:B------:R-:W-:Y:S01]  /*f550*/  @P0 IADD3 R3, R5, R3, RZ ;  /* 0x0000000305030210 */ /* 0x000fe20007ffe0ff */
[--C-:B------:R-:W-:Y:S01]  /*f560*/  FFMA.FTZ R5, R189, c[0x0][0x2d0], -R138.reuse ;  /* 0x0000b400bd057a23 */ /* 0x100fe2000001088a */
[----:B------:R-:W-:Y:S01]  /*f570*/  @P0 IADD3 R10, P2, R6, 0x80, RZ ;  /* 0x00000080060a0810 */ /* 0x000fe20007f5e0ff */
[--C-:B-1----:R-:W-:Y:S01]  /*f580*/  FFMA.FTZ R8, R188, c[0x0][0x2d0], -R138.reuse ;  /* 0x0000b400bc087a23 */ /* 0x102fe2000001088a */
[----:B------:R-:W-:Y:S01]  /*f590*/  @P0 SHF.L.U64.HI R3, R4, 0x1, R3 ;  /* 0x0000000104030819 */ /* 0x000fe20000010203 */
[----:B------:R-:W1:Y:S01]  /*f5a0*/  MUFU.EX2 R21, R5 ;  /* 0x0000000500157308 */ /* 0x000e620000000800 */
[----:B------:R-:W-:Y:S02]  /*f5b0*/  @P0 IADD3 R10, P1, R10, c[0x0][0x1c8], RZ ;  /* 0x000072000a0a0a10 */ /* 0x000fe40007f3e0ff */
[----:B------:R-:W-:Y:S02]  /*f5c0*/  @P0 SHF.L.U32 R7, R7, 0x6, RZ ;  /* 0x0000000607070819 */ /* 0x000fe400000006ff */
[----:B------:R-:W-:Y:S02]  /*f5d0*/  @P0 IADD3.X R11, RZ, c[0x0][0x1cc], R3, P1, P2 ;  /* 0x00007300ff0b0a10 */ /* 0x000fe40000fe4403 */
[C---:B------:R-:W-:Y:S02]  /*f5e0*/  @P0 IADD3 R4, P1, R6.reuse, c[0x0][0x1c8], RZ ;  /* 0x0000720006040a10 */ /* 0x040fe40007f3e0ff */
[----:B------:R-:W-:Y:S01]  /*f5f0*/  @P0 IADD3 R12, P2, R6, 0x100, RZ ;  /* 0x00000100060c0810 */ /* 0x000fe20007f5e0ff */
[----:B------:R-:W-:Y:S01]  /*f600*/  MUFU.EX2 R43, R8 ;  /* 0x00000008002b7308 */ /* 0x000fe20000000800 */
[----:B------:R-:W-:Y:S01]  /*f610*/  MOV R189, R32 ;  /* 0x0000002000bd7202 */ /* 0x000fe20000000f00 */
[----:B--2---:R-:W-:Y:S01]  /*f620*/  FADD.FTZ R0, -R132, R135 ;  /* 0x0000008784007221 */ /* 0x004fe20000010100 */
[----:B------:R-:W-:Y:S01]  /*f630*/  MOV R135, R18 ;  /* 0x0000001200877202 */ /* 0x000fe20000000f00 */
[----:B---3--:R-:W-:Y:S01]  /*f640*/  FMUL.FTZ R16, R2, R152 ;  /* 0x0000009802107220 */ /* 0x008fe20000410000 */
[----:B------:R-:W-:Y:S01]  /*f650*/  MOV R152, R17 ;  /* 0x0000001100987202 */ /* 0x000fe20000000f00 */
[----:B------:R-:W-:Y:S02]  /*f660*/  FMUL.FTZ R0, R0, c[0x0][0x2d0] ;  /* 0x0000b40000007a20 */ /* 0x000fe40000410000 */
[C---:B------:R-:W-:Y:S02]  /*f670*/  FMUL.FTZ R17, R2.reuse, R153 ;  /* 0x0000009902117220 */ /* 0x040fe40000410000 */
[C---:B------:R-:W-:Y:S01]  /*f680*/  FMUL.FTZ R32, R2.reuse, R168 ;  /* 0x000000a802207220 */ /* 0x040fe20000410000 */
[----:B------:R-:W-:Y:S01]  /*f690*/  MOV R168, R33 ;  /* 0x0000002100a87202 */ /* 0x000fe20000000f00 */
[----:B------:R-:W2:Y:S01]  /*f6a0*/  MUFU.EX2 R0, R0 ;  /* 0x0000000000007308 */ /* 0x000ea20000000800 */
[C---:B------:R-:W-:Y:S01]  /*f6b0*/  FMUL.FTZ R33, R2.reuse, R169 ;  /* 0x000000a902217220 */ /* 0x040fe20000410000 */
[----:B-1----:R-:W-:Y:S01]  /*f6c0*/  MOV R188, R21 ;  /* 0x0000001500bc7202 */ /* 0x002fe20000000f00 */
[----:B------:R-:W-:Y:S01]  /*f6d0*/  FFMA.FTZ R5, R191, c[0x0][0x2d0], -R138 ;  /* 0x0000b400bf057a23 */ /* 0x000fe2000001088a */
[----:B------:R-:W-:Y:S01]  /*f6e0*/  MOV R191, R19 ;  /* 0x0000001300bf7202 */ /* 0x000fe20000000f00 */
[C---:B------:R-:W-:Y:S02]  /*f6f0*/  FMUL.FTZ R52, R2.reuse, R52 ;  /* 0x0000003402347220 */ /* 0x040fe40000410000 */
[C---:B------:R-:W-:Y:S02]  /*f700*/  FMUL.FTZ R53, R2.reuse, R53 ;  /* 0x0000003502357220 */ /* 0x040fe40000410000 */
[C---:B------:R-:W-:Y:S01]  /*f710*/  FMUL.FTZ R56, R2.reuse, R56 ;  /* 0x0000003802387220 */ /* 0x040fe20000410000 */
[----:B------:R1:W3:Y:S01]  /*f720*/  MUFU.EX2 R36, R5 ;  /* 0x0000000500247308 */ /* 0x0002e20000000800 */
[C---:B------:R-:W-:Y:S02]  /*f730*/  FMUL.FTZ R57, R2.reuse, R57 ;  /* 0x0000003902397220 */ /* 0x040fe40000410000 */
[C---:B------:R-:W-:Y:S02]  /*f740*/  FMUL.FTZ R60, R2.reuse, R60 ;  /* 0x0000003c023c7220 */ /* 0x040fe40000410000 */
        /* <DEDUP_REMOVED lines=8> */
[C---:B------:R-:W-:Y:S02]  /*f7d0*/  FMUL.FTZ R55, R0.reuse, R55 ;  /* 0x0000003700377220 */ /* 0x040fe40000410000 */
[C---:B------:R-:W-:Y:S01]  /*f7e0*/  FMUL.FTZ R58, R0.reuse, R58 ;  /* 0x0000003a003a7220 */ /* 0x040fe20000410000 */
[----:B-1----:R-:W-:Y:S01]  /*f7f0*/  @P0 IADD3.X R5, R3, c[0x0][0x1cc], RZ, P1, !PT ;  /* 0x0000730003050a10 */ /* 0x002fe20000ffe4ff */
[----:B------:R-:W-:Y:S01]  /*f800*/  FMUL.FTZ R59, R0, R59 ;  /* 0x0000003b003b7220 */ /* 0x000fe20000410000 */
[----:B------:R-:W-:Y:S01]  /*f810*/  @P0 IADD3 R12, P1, R12, c[0x0][0x1c8], RZ ;  /* 0x000072000c0c0a10 */ /* 0x000fe20007f3e0ff */
[C---:B------:R-:W-:Y:S02]  /*f820*/  FMUL.FTZ R62, R0.reuse, R62 ;  /* 0x0000003e003e7220 */ /* 0x040fe40000410000 */
[----:B------:R1:W-:Y:S01]  /*f830*/  @P0 LDGSTS.E.BYPASS.LTC128B.128 [R251+0xc100], [R4.64], !P4 ;  /* 0x0c10000004fb0fae */ /* 0x0003e2000e101d48 */
[--C-:B------:R-:W-:Y:S01]  /*f840*/  @P0 IADD3.X R13, RZ, c[0x0][0x1cc], R3.reuse, P1, P2 ;  /* 0x00007300ff0d0a10 */ /* 0x100fe20000fe4403 */
[----:B------:R-:W-:Y:S01]  /*f850*/  FMUL.FTZ R63, R0, R63 ;  /* 0x0000003f003f7220 */ /* 0x000fe20000410000 */
[----:B------:R-:W-:Y:S01]  /*f860*/  @P0 IADD3 R6, P2, R6, 0x180, RZ ;  /* 0x0000018006060810 */ /* 0x000fe20007f5e0ff */
[C---:B------:R-:W-:Y:S02]  /*f870*/  FMUL.FTZ R66, R0.reuse, R66 ;  /* 0x0000004200427220 */ /* 0x040fe40000410000 */
[----:B------:R-:W-:Y:S01]  /*f880*/  FMUL.FTZ R67, R0, R67 ;  /* 0x0000004300437220 */ /* 0x000fe20000410000 */
[----:B------:R-:W-:Y:S01]  /*f890*/  @P0 IADD3 R8, P1, R6, c[0x0][0x1c8], RZ ;  /* 0x0000720006080a10 */ /* 0x000fe20007f3e0ff */
[----:B------:R2:W-:Y:S01]  /*f8a0*/  @P0 LDGSTS.E.BYPASS.LTC128B.128 [R251+0xf100], [R10.64], !P3 ;  /* 0x0f1000000afb0fae */ /* 0x0005e2000d901d48 */
[--C-:B------:R-:W-:Y:S01]  /*f8b0*/  FFMA.FTZ R6, R194, c[0x0][0x2d0], -R134.reuse ;  /* 0x0000b400c2067a23 */ /* 0x100fe20000010886 */
[----:B------:R-:W-:Y:S01]  /*f8c0*/  MOV R194, R20 ;  /* 0x0000001400c27202 */ /* 0x000fe20000000f00 */
[C---:B------:R-:W-:Y:S01]  /*f8d0*/  FMUL.FTZ R70, R0.reuse, R70 ;  /* 0x0000004600467220 */ /* 0x040fe20000410000 */
[----:B------:R-:W-:Y:S01]  /*f8e0*/  @P0 IADD3.X R9, RZ, c[0x0][0x1cc], R3, P1, P2 ;  /* 0x00007300ff090a10 */ /* 0x000fe20000fe4403 */
[----:B------:R4:W-:Y:S01]  /*f8f0*/  MUFU.EX2 R139, R6 ;  /* 0x00000006008b7308 */ /* 0x0009e20000000800 */
[--C-:B------:R-:W-:Y:S01]  /*f900*/  FFMA.FTZ R3, R195, c[0x0][0x2d0], -R134.reuse ;  /* 0x0000b400c3037a23 */ /* 0x100fe20000010886 */
[----:B------:R-:W-:Y:S01]  /*f910*/  MOV R195, R15 ;  /* 0x0000000f00c37202 */ /* 0x000fe20000000f00 */
[----:B------:R3:W-:Y:S01]  /*f920*/  @P0 LDGSTS.E.BYPASS.LTC128B.128 [R251+0x12100], [R12.64], !P6 ;  /* 0x121000000cfb0fae */ /* 0x0007e2000f101d48 */
[----:B------:R-:W-:Y:S02]  /*f930*/  FMUL.FTZ R71, R0, R71 ;  /* 0x0000004700477220 */ /* 0x000fe40000410000 */
[C---:B------:R-:W-:Y:S02]  /*f940*/  FMUL.FTZ R72, R2.reuse, R72 ;  /* 0x0000004802487220 */ /* 0x040fe40000410000 */
[----:B------:R-:W-:Y:S02]  /*f950*/  FMUL.FTZ R73, R2, R73 ;  /* 0x0000004902497220 */ /* 0x000fe40000410000 */
[----:B------:R3:W3:Y:S01]  /*f960*/  MUFU.EX2 R37, R3 ;  /* 0x0000000300257308 */ /* 0x0006e20000000800 */
[----:B------:R3:W-:Y:S01]  /*f970*/  @P0 LDGSTS.E.BYPASS.LTC128B.128 [R251+0x15100], [R8.64], !P5 ;  /* 0x1510000008fb0fae */ /* 0x0007e2000e901d48 */
[----:B------:R-:W-:Y:S01]  /*f980*/  FMUL.FTZ R74, R0, R74 ;  /* 0x0000004a004a7220 */ /* 0x000fe20000410000 */
[----:B-1----:R-:W-:Y:S01]  /*f990*/  @P0 IADD3 R4, P2, R4, R7, RZ ;  /* 0x0000000704040210 */ /* 0x002fe20007f5e0ff */
[----:B------:R-:W-:Y:S02]  /*f9a0*/  FMUL.FTZ R75, R0, R75 ;  /* 0x0000004b004b7220 */ /* 0x000fe40000410000 */
[C---:B------:R-:W-:Y:S01]  /*f9b0*/  FMUL.FTZ R76, R2.reuse, R76 ;  /* 0x0000004c024c7220 */ /* 0x040fe20000410000 */
[----:B------:R-:W-:Y:S01]  /*f9c0*/  @P0 IADD3.X R5, R5, R14, RZ, P2, !PT ;  /* 0x0000000e05050210 */ /* 0x000fe200017fe4ff */
[----:B------:R-:W-:Y:S02]  /*f9d0*/  FMUL.FTZ R77, R2, R77 ;  /* 0x0000004d024d7220 */ /* 0x000fe40000410000 */
[C---:B------:R-:W-:Y:S02]  /*f9e0*/  FMUL.FTZ R78, R0.reuse, R78 ;  /* 0x0000004e004e7220 */ /* 0x040fe40000410000 */
[----:B------:R1:W-:Y:S01]  /*f9f0*/  @P0 LDGSTS.E.BYPASS.LTC128B.128 [R251+0xd100], [R4.64], !P4 ;  /* 0x0d10000004fb0fae */ /* 0x0003e2000e101d48 */
[----:B----4-:R-:W-:Y:S01]  /*fa00*/  @P0 IADD3 R6, P1, R7, R4, RZ ;  /* 0x0000000407060210 */ /* 0x010fe20007f3e0ff */
[C---:B--2---:R-:W-:Y:S02]  /*fa10*/  FMUL.FTZ R10, R0.reuse, R146 ;  /* 0x00000092000a7220 */ /* 0x044fe40000410000 */
[----:B------:R-:W-:Y:S01]  /*fa20*/  FMUL.FTZ R11, R0, R147 ;  /* 0x00000093000b7220 */ /* 0x000fe20000410000 */
[----:B------:R-:W-:Y:S01]  /*fa30*/  @P0 IADD3.X R7, R14, R5, RZ, P1, !PT ;  /* 0x000000050e070210 */ /* 0x000fe20000ffe4ff */
[----:B------:R-:W-:Y:S02]  /*fa40*/  FMUL.FTZ R79, R0, R79 ;  /* 0x0000004f004f7220 */ /* 0x000fe40000410000 */
[----:B------:R1:W-:Y:S01]  /*fa50*/  @P0 LDGSTS.E.BYPASS.LTC128B.128 [R251+0x10100], [R4.64+0x80], !P3 ;  /* 0x1010008004fb0fae */ /* 0x0003e2000d901d48 */
[----:B------:R-:W-:Y:S02]  /*fa60*/  FMUL.FTZ R80, R2, R80 ;  /* 0x0000005002507220 */ /* 0x000fe40000410000 */
[--C-:B---3--:R-:W-:Y:S01]  /*fa70*/  FFMA.FTZ R3, R192, c[0x0][0x2d0], -R134.reuse ;  /* 0x0000b400c0037a23 */ /* 0x108fe20000010886 */
[----:B------:R-:W-:Y:S01]  /*fa80*/  MOV R192, R26 ;  /* 0x0000001a00c07202 */ /* 0x000fe20000000f00 */
[----:B------:R-:W-:Y:S02]  /*fa90*/  FMUL.FTZ R26, R0, R162 ;  /* 0x000000a2001a7220 */ /* 0x000fe40000410000 */
[----:B------:R2:W-:Y:S01]  /*faa0*/  MUFU.EX2 R42, R3 ;  /* 0x00000003002a7308 */ /* 0x0005e20000000800 */
[----:B------:R1:W-:Y:S01]  /*fab0*/  @P0 LDGSTS.E.BYPASS.LTC128B.128 [R251+0x13100], [R4.64+0x100], !P6 ;  /* 0x1310010004fb0fae */ /* 0x0003e2000f101d48 */
[C---:B------:R-:W-:Y:S02]  /*fac0*/  FMUL.FTZ R8, R2.reuse, R144 ;  /* 0x0000009002087220 */ /* 0x040fe40000410000 */
[C---:B------:R-:W-:Y:S02]  /*fad0*/  FMUL.FTZ R9, R2.reuse, R145 ;  /* 0x0000009102097220 */ /* 0x040fe40000410000 */
[----:B------:R-:W-:Y:S02]  /*fae0*/  FMUL.FTZ R81, R2, R81 ;  /* 0x0000005102517220 */ /* 0x000fe40000410000 */
[C---:B------:R-:W-:Y:S01]  /*faf0*/  FMUL.FTZ R82, R0.reuse, R82 ;  /* 0x0000005200527220 */ /* 0x040fe20000410000 */
[----:B------:R1:W-:Y:S01]  /*fb00*/  @P0 LDGSTS.E.BYPASS.LTC128B.128 [R251+0x16100], [R4.64+0x180], !P5 ;  /* 0x1610018004fb0fae */ /* 0x0003e2000e901d48 */
[----:B------:R-:W-:Y:S02]  /*fb10*/  FMUL.FTZ R83, R0, R83 ;  /* 0x0000005300537220 */ /* 0x000fe40000410000 */
[C---:B------:R-:W-:Y:S02]  /*fb20*/  FMUL.FTZ R84, R2.reuse, R84 ;  /* 0x0000005402547220 */ /* 0x040fe40000410000 */
[----:B------:R-:W-:Y:S02]  /*fb30*/  FMUL.FTZ R85, R2, R85 ;  /* 0x0000005502557220 */ /* 0x000fe40000410000 */
[C---:B------:R-:W-:Y:S01]  /*fb40*/  FMUL.FTZ R86, R0.reuse, R86 ;  /* 0x0000005600567220 */ /* 0x040fe20000410000 */
[----:B------:R3:W-:Y:S01]  /*fb50*/  @P0 LDGSTS.E.BYPASS.LTC128B.128 [R251+0xe100], [R6.64], !P4 ;  /* 0x0e10000006fb0fae */ /* 0x0007e2000e101d48 */
[----:B------:R-:W-:Y:S02]  /*fb60*/  FMUL.FTZ R87, R0, R87 ;  /* 0x0000005700577220 */ /* 0x000fe40000410000 */
[C---:B------:R-:W-:Y:S02]  /*fb70*/  FMUL.FTZ R88, R2.reuse, R88 ;  /* 0x0000005802587220 */ /* 0x040fe40000410000 */
[----:B------:R-:W-:Y:S02]  /*fb80*/  FMUL.FTZ R89, R2, R89 ;  /* 0x0000005902597220 */ /* 0x000fe40000410000 */
[----:B--2---:R-:W-:Y:S01]  /*fb90*/  FFMA.FTZ R3, R193, c[0x0][0x2d0], -R134 ;  /* 0x0000b400c1037a23 */ /* 0x004fe20000010886 */
[----:B------:R3:W-:Y:S01]  /*fba0*/  @P0 LDGSTS.E.BYPASS.LTC128B.128 [R251+0x11100], [R6.64+0x80], !P3 ;  /* 0x1110008006fb0fae */ /* 0x0007e2000d901d48 */
[----:B------:R-:W-:Y:S01]  /*fbb0*/  MOV R193, R27 ;  /* 0x0000001b00c17202 */ /* 0x000fe20000000f00 */
[C---:B------:R-:W-:Y:S01]  /*fbc0*/  FMUL.FTZ R27, R0.reuse, R163 ;  /* 0x000000a3001b7220 */ /* 0x040fe20000410000 */
[----:B------:R2:W4:Y:S01]  /*fbd0*/  MUFU.EX2 R48, R3 ;  /* 0x0000000300307308 */ /* 0x0005220000000800 */
[C---:B------:R-:W-:Y:S02]  /*fbe0*/  FMUL.FTZ R90, R0.reuse, R90 ;  /* 0x0000005a005a7220 */ /* 0x040fe40000410000 */
[----:B------:R-:W-:Y:S02]  /*fbf0*/  FMUL.FTZ R91, R0, R91 ;  /* 0x0000005b005b7220 */ /* 0x000fe40000410000 */
[----:B------:R3:W-:Y:S01]  /*fc00*/  @P0 LDGSTS.E.BYPASS.LTC128B.128 [R251+0x14100], [R6.64+0x100], !P6 ;  /* 0x1410010006fb0fae */ /* 0x0007e2000f101d48 */
[C---:B------:R-:W-:Y:S02]  /*fc10*/  FMUL.FTZ R92, R2.reuse, R92 ;  /* 0x0000005c025c7220 */ /* 0x040fe40000410000 */
[----:B-1----:R-:W-:Y:S01]  /*fc20*/  FMUL.FTZ R4, R2, R140 ;  /* 0x0000008c02047220 */ /* 0x002fe20000410000 */
[----:B------:R-:W-:Y:S01]  /*fc30*/  F2FP.PACK_AB R140, R36, R188 ;  /* 0x000000bc248c723e */ /* 0x000fe200000000ff */
[C---:B------:R-:W-:Y:S01]  /*fc40*/  FMUL.FTZ R5, R2.reuse, R141 ;  /* 0x0000008d02057220 */ /* 0x040fe20000410000 */
[----:B------:R-:W-:Y:S01]  /*fc50*/  F2FP.PACK_AB R141, R37, R139 ;  /* 0x0000008b258d723e */ /* 0x000fe200000000ff */
[----:B------:R-:W-:Y:S01]  /*fc60*/  FMUL.FTZ R93, R2, R93 ;  /* 0x0000005d025d7220 */ /* 0x000fe20000410000 */
[----:B------:R3:W-:Y:S01]  /*fc70*/  @P0 LDGSTS.E.BYPASS.LTC128B.128 [R251+0x17100], [R6.64+0x180], !P5 ;  /* 0x1710018006fb0fae */ /* 0x0007e2000e901d48 */
[C---:B------:R-:W-:Y:S02]  /*fc80*/  FMUL.FTZ R94, R0.reuse, R94 ;  /* 0x0000005e005e7220 */ /* 0x040fe40000410000 */
[----:B------:R-:W-:Y:S02]  /*fc90*/  FMUL.FTZ R95, R0, R95 ;  /* 0x0000005f005f7220 */ /* 0x000fe40000410000 */
[C---:B------:R-:W-:Y:S02]  /*fca0*/  FMUL.FTZ R96, R2.reuse, R96 ;  /* 0x0000006002607220 */ /* 0x040fe40000410000 */
[----:B------:R-:W-:Y:S01]  /*fcb0*/  FMUL.FTZ R97, R2, R97 ;  /* 0x0000006102617220 */ /* 0x000fe20000410000 */
[----:B------:R-:W1:Y:S01]  /*fcc0*/  LDSM.16.MT88.4 R12, [R217] ;  /* 0x00000000d90c783b */ /* 0x000e620000004200 */
[----:B------:R-:W-:Y:S01]  /*fcd0*/  FMUL.FTZ R98, R0, R98 ;  /* 0x0000006200627220 */ /* 0x000fe20000410000 */
[----:B--2---:R-:W-:Y:S01]  /*fce0*/  MOV R3, R24 ;  /* 0x0000001800037202 */ /* 0x004fe20000000f00 */
[----:B------:R-:W-:Y:S01]  /*fcf0*/  FMUL.FTZ R24, R2, R160 ;  /* 0x000000a002187220 */ /* 0x000fe20000410000 */
[----:B------:R-:W-:Y:S01]  /*fd00*/  MOV R160, R195 ;  /* 0x000000c300a07202 */ /* 0x000fe20000000f00 */
[----:B------:R-:W-:Y:S03]  /*fd10*/  FMUL.FTZ R99, R0, R99 ;  /* 0x0000006300637220 */ /* 0x000fe60000410000 */
[----:B------:R-:W2:Y:S01]  /*fd20*/  LDSM.16.MT88.4 R20, [R218] ;  /* 0x00000000da14783b */ /* 0x000ea20000004200 */
[C---:B------:R-:W-:Y:S02]  /*fd30*/  FMUL.FTZ R100, R2.reuse, R100 ;  /* 0x0000006402647220 */ /* 0x040fe40000410000 */
[----:B------:R-:W-:Y:S02]  /*fd40*/  FMUL.FTZ R101, R2, R101 ;  /* 0x0000006502657220 */ /* 0x000fe40000410000 */
[C---:B------:R-:W-:Y:S02]  /*fd50*/  FMUL.FTZ R102, R0.reuse, R102 ;  /* 0x0000006600667220 */ /* 0x040fe40000410000 */
[----:B------:R-:W-:Y:S01]  /*fd60*/  FMUL.FTZ R103, R0, R103 ;  /* 0x0000006700677220 */ /* 0x000fe20000410000 */
[----:B------:R-:W2:Y:S01]  /*fd70*/  LDSM.16.MT88.4 R28, [R221] ;  /* 0x00000000dd1c783b */ /* 0x000ea20000004200 */
[----:B------:R-:W-:Y:S02]  /*fd80*/  FMUL.FTZ R104, R2, R104 ;  /* 0x0000006802687220 */ /* 0x000fe40000410000 */
[C---:B---3--:R-:W-:Y:S01]  /*fd90*/  FMUL.FTZ R6, R0.reuse, R142 ;  /* 0x0000008e00067220 */ /* 0x048fe20000410000 */
[----:B------:R-:W-:Y:S01]  /*fda0*/  F2FP.PACK_AB R142, R43, R195 ;  /* 0x000000c32b8e723e */ /* 0x000fe200000000ff */
[----:B------:R-:W-:Y:S01]  /*fdb0*/  FMUL.FTZ R7, R0, R143 ;  /* 0x0000008f00077220 */ /* 0x000fe20000410000 */
[----:B----4-:R-:W-:Y:S01]  /*fdc0*/  F2FP.PACK_AB R143, R48, R42 ;  /* 0x0000002a308f723e */ /* 0x010fe200000000ff */
[----:B------:R-:W-:Y:S01]  /*fdd0*/  FMUL.FTZ R105, R2, R105 ;  /* 0x0000006902697220 */ /* 0x000fe20000410000 */
[----:B------:R-:W-:Y:S01]  /*fde0*/  LDSM.16.MT88.4 R44, [R217+0x3000] ;  /* 0x00300000d92c783b */ /* 0x000fe20000004200 */
[----:B------:R-:W-:Y:S01]  /*fdf0*/  MOV R195, R194 ;  /* 0x000000c200c37202 */ /* 0x000fe20000000f00 */
[C---:B------:R-:W-:Y:S01]  /*fe00*/  FMUL.FTZ R106, R0.reuse, R106 ;  /* 0x0000006a006a7220 */ /* 0x040fe20000410000 */
[----:B------:R-:W-:Y:S01]  /*fe10*/  MOV R194, R190 ;  /* 0x000000be00c27202 */ /* 0x000fe20000000f00 */
[----:B------:R-:W-:Y:S01]  /*fe20*/  FMUL.FTZ R107, R0, R107 ;  /* 0x0000006b006b7220 */ /* 0x000fe20000410000 */
[----:B------:R-:W-:Y:S01]  /*fe30*/  MOV R190, R40 ;  /* 0x0000002800be7202 */ /* 0x000fe20000000f00 */
[C---:B------:R-:W-:Y:S01]  /*fe40*/  FMUL.FTZ R40, R2.reuse, R176 ;  /* 0x000000b002287220 */ /* 0x040fe20000410000 */
[----:B------:R-:W-:Y:S01]  /*fe50*/  MOV R176, R160 ;  /* 0x000000a000b07202 */ /* 0x000fe20000000f00 */
[----:B------:R-:W-:Y:S01]  /*fe60*/  LDSM.16.MT88.4 R144, [R218+0x3000] ;  /* 0x00300000da90783b */ /* 0x000fe20000004200 */
[C---:B------:R-:W-:Y:S02]  /*fe70*/  FMUL.FTZ R108, R2.reuse, R108 ;  /* 0x0000006c026c7220 */ /* 0x040fe40000410000 */
[----:B------:R-:W-:Y:S02]  /*fe80*/  FMUL.FTZ R109, R2, R109 ;  /* 0x0000006d026d7220 */ /* 0x000fe40000410000 */
[C---:B------:R-:W-:Y:S02]  /*fe90*/  FMUL.FTZ R110, R0.reuse, R110 ;  /* 0x0000006e006e7220 */ /* 0x040fe40000410000 */
[----:B------:R-:W-:Y:S01]  /*fea0*/  FMUL.FTZ R111, R0, R111 ;  /* 0x0000006f006f7220 */ /* 0x000fe20000410000 */
[C---:B-1----:R-:W-:Y:S01]  /*feb0*/  HMMA.16816.F32 R4, R140.reuse, R12, R4 ;  /* 0x0000000c8c04723c */ /* 0x042fe20000001804 */
[----:B------:R-:W0:Y:S04]  /*fec0*/  LDGDEPBAR ;  /* 0x00000000000079af */ /* 0x000e280000000000 */
        /* <DEDUP_REMOVED lines=8> */
[----:B------:R-:W1:Y:S03]  /*ff50*/  LDSM.16.MT88.4 R36, [R220] ;  /* 0x00000000dc24783b */ /* 0x000e660000004200 */
[----:B------:R-:W-:Y:S01]  /*ff60*/  FMUL.FTZ R15, R0, R151 ;  /* 0x00000097000f7220 */ /* 0x000fe20000410000 */
[----:B------:R-:W-:Y:S01]  /*ff70*/  MOV R151, R25 ;  /* 0x0000001900977202 */ /* 0x000fe20000000f00 */
[----:B------:R-:W-:Y:S01]  /*ff80*/  FMUL.FTZ R25, R2, R161 ;  /* 0x000000a102197220 */ /* 0x000fe20000410000 */
[----:B------:R-:W-:Y:S01]  /*ff90*/  MOV R150, R34 ;  /* 0x0000002200967202 */ /* 0x000fe20000000f00 */
[C---:B------:R-:W-:Y:S01]  /*ffa0*/  FMUL.FTZ R114, R0.reuse, R114 ;  /* 0x0000007200727220 */ /* 0x040fe20000410000 */
[----:B------:R-:W-:Y:S01]  /*ffb0*/  MOV R162, R149 ;  /* 0x0000009500a27202 */ /* 0x000fe20000000f00 */
[----:B------:R-:W-:Y:S01]  /*ffc0*/  FMUL.FTZ R115, R0, R115 ;  /* 0x0000007300737220 */ /* 0x000fe20000410000 */
[C---:B--2---:R-:W-:Y:S03]  /*ffd0*/  HMMA.16816.F32 R12, R140.reuse, R20, R12 ;  /* 0x000000148c0c723c */ /* 0x044fe6000000180c */
[----:B------:R-:W-:Y:S01]  /*ffe0*/  MOV R163, R150 ;  /* 0x0000009600a37202 */ /* 0x000fe20000000f00 */
[C---:B------:R-:W-:Y:S01]  /*fff0*/  FMUL.FTZ R116, R2.reuse, R116 ;  /* 0x0000007402747220 */ /* 0x040fe20000410000 */
[----:B------:R-:W-:Y:S01]  /*10000*/  MOV R161, R148 ;  /* 0x0000009400a17202 */ /* 0x000fe20000000f00 */
[C---:B------:R-:W-:Y:S02]  /*10010*/  FMUL.FTZ R117, R2.reuse, R117 ;  /* 0x0000007502757220 */ /* 0x040fe40000410000 */
        /* <DEDUP_REMOVED lines=17> */
[----:B------:R-:W-:Y:S01]  /*10130*/  LDSM.16.MT88.4 R160, [R220+0x800] ;  /* 0x00080000dca0783b */ /* 0x000fe20000004200 */
[----:B------:R-:W-:Y:S02]  /*10140*/  FMUL.FTZ R118, R0, R118 ;  /* 0x0000007600767220 */ /* 0x000fe40000410000 */
[C---:B------:R-:W-:Y:S04]  /*10150*/  HMMA.16816.F32 R24, R140.reuse, R30, R24 ;  /* 0x0000001e8c18723c */ /* 0x040fe80000001818 */
[C---:B------:R-:W-:Y:S01]  /*10160*/  FMUL.FTZ R28, R2.reuse, R164 ;  /* 0x000000a4021c7220 */ /* 0x040fe20000410000 */
[----:B------:R-:W-:Y:S01]  /*10170*/  MOV R164, R151 ;  /* 0x0000009700a47202 */ /* 0x000fe20000000f00 */
[----:B------:R-:W-:Y:S01]  /*10180*/  FMUL.FTZ R29, R2, R165 ;  /* 0x000000a5021d7220 */ /* 0x000fe20000410000 */
[----:B------:R-:W2:Y:S01]  /*10190*/  LDSM.16.MT88.4 R148, [R221+0x3000] ;  /* 0x00300000dd94783b */ /* 0x000ea20000004200 */
[C---:B------:R-:W-:Y:S01]  /*101a0*/  FMUL.FTZ R30, R0.reuse, R166 ;  /* 0x000000a6001e7220 */ /* 0x040fe20000410000 */
[----:B------:R-:W-:Y:S03]  /*101b0*/  MOV R184, R164 ;  /* 0x000000a400b87202 */ /* 0x000fe60000000f00 */
[C---:B------:R-:W-:Y:S01]  /*101c0*/  FMUL.FTZ R31, R0.reuse, R167 ;  /* 0x000000a7001f7220 */ /* 0x040fe20000410000 */
[----:B------:R-:W-:Y:S01]  /*101d0*/  MOV R164, R159 ;  /* 0x0000009f00a47202 */ /* 0x000fe20000000f00 */
[----:B------:R-:W-:Y:S01]  /*101e0*/  FMUL.FTZ R119, R0, R119 ;  /* 0x0000007700777220 */ /* 0x000fe20000410000 */
[----:B------:R-:W-:Y:S01]  /*101f0*/  MOV R165, R158 ;  /* 0x0000009e00a57202 */ /* 0x000fe20000000f00 */
[C---:B------:R-:W-:Y:S01]  /*10200*/  FMUL.FTZ R120, R2.reuse, R120 ;  /* 0x0000007802787220 */ /* 0x040fe20000410000 */
[----:B------:R-:W-:Y:S01]  /*10210*/  MOV R166, R157 ;  /* 0x0000009d00a67202 */ /* 0x000fe20000000f00 */
[----:B------:R-:W-:Y:S01]  /*10220*/  FMUL.FTZ R121, R2, R121 ;  /* 0x0000007902797220 */ /* 0x000fe20000410000 */
[C---:B-1----:R-:W-:Y:S03]  /*10230*/  HMMA.16816.F32 R28, R140.reuse, R36, R28 ;  /* 0x000000248c1c723c */ /* 0x042fe6000000181c */
[C---:B------:R-:W-:Y:S01]  /*10240*/  FMUL.FTZ R34, R0.reuse, R170 ;  /* 0x000000aa00227220 */ /* 0x040fe20000410000 */
[----:B------:R-:W-:Y:S01]  /*10250*/  MOV R170, R135 ;  /* 0x0000008700aa7202 */ /* 0x000fe20000000f00 */
[C---:B------:R-:W-:Y:S01]  /*10260*/  FMUL.FTZ R122, R0.reuse, R122 ;  /* 0x0000007a007a7220 */ /* 0x040fe20000410000 */
[----:B------:R-:W-:Y:S01]  /*10270*/  MOV R135, R35 ;  /* 0x0000002300877202 */ /* 0x000fe20000000f00 */
[----:B------:R-:W-:Y:S02]  /*10280*/  FMUL.FTZ R35, R0, R171 ;  /* 0x000000ab00237220 */ /* 0x000fe40000410000 */
[C---:B------:R-:W-:Y:S03]  /*10290*/  FMUL.FTZ R36, R2.reuse, R172 ;  /* 0x000000ac02247220 */ /* 0x040fe60000410000 */
[--C-:B------:R-:W-:Y:S02]  /*102a0*/  FFMA.FTZ R135, R135, c[0x0][0x2d0], -R138.reuse ;  /* 0x0000b40087877a23 */ /* 0x100fe4000001088a */
[C---:B------:R-:W-:Y:S03]  /*102b0*/  HMMA.16816.F32 R32, R140.reuse, R38, R32 ;  /* 0x000000268c20723c */ /* 0x040fe60000001820 */
[----:B------:R-:W-:Y:S01]  /*102c0*/  FMUL.FTZ R37, R2, R173 ;  /* 0x000000ad02257220 */ /* 0x000fe20000410000 */
[----:B------:R-:W-:Y:S01]  /*102d0*/  MOV R173, R152 ;  /* 0x0000009800ad7202 */ /* 0x000fe20000000f00 */
[C---:B------:R-:W-:Y:S01]  /*102e0*/  FMUL.FTZ R123, R0.reuse, R123 ;  /* 0x0000007b007b7220 */ /* 0x040fe20000410000 */
[----:B------:R-:W1:Y:S01]  /*102f0*/  LDSM.16.MT88.4 R152, [R220+0x3000] ;  /* 0x00300000dc98783b */ /* 0x000e620000004200 */
[C---:B------:R-:W-:Y:S01]  /*10300*/  FMUL.FTZ R38, R0.reuse, R174 ;  /* 0x000000ae00267220 */ /* 0x040fe20000410000 */
[----:B------:R-:W-:Y:S01]  /*10310*/  MOV R174, R211 ;  /* 0x000000d300ae7202 */ /* 0x000fe20000000f00 */
[----:B------:R-:W-:Y:S03]  /*10320*/  FMUL.FTZ R39, R0, R175 ;  /* 0x000000af00277220 */ /* 0x000fe60000410000 */
[C---:B------:R-:W-:Y:S02]  /*10330*/  FMUL.FTZ R124, R2.reuse, R124 ;  /* 0x0000007c027c7220 */ /* 0x040fe40000410000 */
[----:B------:R-:W-:Y:S02]  /*10340*/  FMUL.FTZ R125, R2, R125 ;  /* 0x0000007d027d7220 */ /* 0x000fe40000410000 */
[C---:B------:R-:W-:Y:S03]  /*10350*/  HMMA.16816.F32 R36, R140.reuse, R44, R36 ;  /* 0x0000002c8c24723c */ /* 0x040fe60000001824 */
[C---:B------:R-:W-:Y:S02]  /*10360*/  FMUL.FTZ R126, R0.reuse, R126 ;  /* 0x0000007e007e7220 */ /* 0x040fe40000410000 */
[----:B------:R-:W-:Y:S02]  /*10370*/  FMUL.FTZ R127, R0, R127 ;  /* 0x0000007f007f7220 */ /* 0x000fe40000410000 */
[C---:B------:R-:W-:Y:S01]  /*10380*/  FMUL.FTZ R44, R2.reuse, R180 ;  /* 0x000000b4022c7220 */ /* 0x040fe20000410000 */
[C---:B------:R-:W-:Y:S04]  /*10390*/  HMMA.16816.F32 R40, R140.reuse, R46, R40 ;  /* 0x0000002e8c28723c */ /* 0x040fe80000001828 */
[----:B------:R-:W-:Y:S01]  /*103a0*/  MOV R180, R190 ;  /* 0x000000be00b47202 */ /* 0x000fe20000000f00 */
[C---:B------:R-:W-:Y:S01]  /*103b0*/  FMUL.FTZ R45, R2.reuse, R181 ;  /* 0x000000b5022d7220 */ /* 0x040fe20000410000 */
[----:B------:R-:W-:Y:S01]  /*103c0*/  MOV R190, R49 ;  /* 0x0000003100be7202 */ /* 0x000fe20000000f00 */
[----:B------:R-:W-:Y:S01]  /*103d0*/  FMUL.FTZ R49, R2, R185 ;  /* 0x000000b902317220 */ /* 0x000fe20000410000 */
[----:B------:R-:W-:Y:S01]  /*103e0*/  MOV R185, R3 ;  /* 0x0000000300b97202 */ /* 0x000fe20000000f00 */
[--C-:B------:R-:W-:Y:S03]  /*103f0*/  FFMA.FTZ R3, R196, c[0x0][0x2d0], -R138.reuse ;  /* 0x0000b400c4037a23 */ /* 0x100fe6000001088a */
[C---:B------:R-:W-:Y:S01]  /*10400*/  FMUL.FTZ R47, R0.reuse, R183 ;  /* 0x000000b7002f7220 */ /* 0x040fe20000410000 */
[----:B------:R-:W-:Y:S01]  /*10410*/  MOV R196, R212 ;  /* 0x000000d400c47202 */ /* 0x000fe20000000f00 */
[----:B------:R3:W-:Y:S01]  /*10420*/  MUFU.EX2 R183, R3 ;  /* 0x0000000300b77308 */ /* 0x0007e20000000800 */
[----:B------:R-:W-:Y:S01]  /*10430*/  FMUL.FTZ R46, R0, R182 ;  /* 0x000000b6002e7220 */ /* 0x000fe20000410000 */
[----:B------:R-:W-:Y:S01]  /*10440*/  MOV R181, R156 ;  /* 0x0000009c00b57202 */ /* 0x000fe20000000f00 */
[C---:B------:R-:W-:Y:S01]  /*10450*/  FMUL.FTZ R128, R2.reuse, R128 ;  /* 0x0000008002807220 */ /* 0x040fe20000410000 */
[----:B------:R-:W-:Y:S01]  /*10460*/  LDSM.16.MT88.4 R156, [R221+0x800] ;  /* 0x00080000dd9c783b */ /* 0x000fe20000004200 */
[----:B------:R-:W-:Y:S01]  /*10470*/  MOV R182, R191 ;  /* 0x000000bf00b67202 */ /* 0x000fe20000000f00 */
[----:B------:R-:W-:Y:S01]  /*10480*/  FMUL.FTZ R129, R2, R129 ;  /* 0x0000008102817220 */ /* 0x000fe20000410000 */
[----:B------:R-:W-:Y:S01]  /*10490*/  MOV R191, R50 ;  /* 0x0000003200bf7202 */ /* 0x000fe20000000f00 */
[C---:B------:R-:W-:Y:S03]  /*104a0*/  HMMA.16816.F32 R44, R140.reuse, R144, R44 ;  /* 0x000000908c2c723c */ /* 0x040fe6000000182c */
[C---:B------:R-:W-:Y:S01]  /*104b0*/  FMUL.FTZ R50, R0.reuse, R186 ;  /* 0x000000ba00327220 */ /* 0x040fe20000410000 */
[----:B------:R-:W-:Y:S01]  /*104c0*/  MOV R186, R51 ;  /* 0x0000003300ba7202 */ /* 0x000fe20000000f00 */
[C---:B------:R-:W-:Y:S01]  /*104d0*/  FMUL.FTZ R51, R0.reuse, R187 ;  /* 0x000000bb00337220 */ /* 0x040fe20000410000 */
[----:B------:R-:W-:Y:S01]  /*104e0*/  MOV R187, R210 ;  /* 0x000000d200bb7202 */ /* 0x000fe20000000f00 */
[C---:B------:R-:W-:Y:S02]  /*104f0*/  FMUL.FTZ R130, R0.reuse, R130 ;  /* 0x0000008200827220 */ /* 0x040fe40000410000 */
[----:B------:R-:W-:Y:S03]  /*10500*/  FMUL.FTZ R131, R0, R131 ;  /* 0x0000008300837220 */ /* 0x000fe60000410000 */
[C---:B------:R-:W-:Y:S01]  /*10510*/  HMMA.16816.F32 R48, R140.reuse, R146, R48 ;  /* 0x000000928c30723c */ /* 0x040fe20000001830 */
[----:B------:R-:W4:Y:S02]  /*10520*/  LDSM.16.MT88.4 R144, [R217+0x6000] ;  /* 0x00600000d990783b */ /* 0x000f240000004200 */
[----:B---3--:R-:W-:Y:S01]  /*10530*/  FFMA.FTZ R3, R197, c[0x0][0x2d0], -R138 ;  /* 0x0000b400c5037a23 */ /* 0x008fe2000001088a */
[----:B------:R-:W-:Y:S04]  /*10540*/  MOV R197, R213 ;  /* 0x000000d500c57202 */ /* 0x000fe80000000f00 */
[C---:B--2---:R-:W-:Y:S01]  /*10550*/  HMMA.16816.F32 R52, R140.reuse, R148, R52 ;  /* 0x000000948c34723c */ /* 0x044fe20000001834 */
[----:B------:R2:W-:Y:S07]  /*10560*/  MUFU.EX2 R172, R3 ;  /* 0x0000000300ac7308 */ /* 0x0005ee0000000800 */
[C---:B------:R-:W-:Y:S01]  /*10570*/  HMMA.16816.F32 R56, R140.reuse, R150, R56 ;  /* 0x000000968c38723c */ /* 0x040fe20000001838 */
[----:B------:R-:W3:Y:S07]  /*10580*/  LDSM.16.MT88.4 R148, [R218+0x6000] ;  /* 0x00600000da94783b */ /* 0x000eee0000004200 */
[C---:B-1----:R-:W-:Y:S08]  /*10590*/  HMMA.16816.F32 R60, R140.reuse, R152, R60 ;  /* 0x000000988c3c723c */ /* 0x042ff0000000183c */
[C---:B------:R-:W-:Y:S01]  /*105a0*/  HMMA.16816.F32 R64, R140.reuse, R154, R64 ;  /* 0x0000009a8c40723c */ /* 0x040fe20000001840 */
[----:B------:R-:W1:Y:S03]  /*105b0*/  LDSM.16.MT88.4 R152, [R221+0x6000] ;  /* 0x00600000dd98783b */ /* 0x000e660000004200 */
[--C-:B--2---:R-:W-:Y:S04]  /*105c0*/  FFMA.FTZ R3, R198, c[0x0][0x2d0], -R134.reuse ;  /* 0x0000b400c6037a23 */ /* 0x104fe80000010886 */
[----:B------:R2:W-:Y:S01]  /*105d0*/  MUFU.EX2 R213, R3 ;  /* 0x0000000300d57308 */ /* 0x0005e20000000800 */
[C---:B----4-:R-:W-:Y:S08]  /*105e0*/  HMMA.16816.F32 R68, R140.reuse, R144, R68 ;  /* 0x000000908c44723c */ /* 0x050ff00000001844 */
[C---:B------:R-:W-:Y:S01]  /*105f0*/  HMMA.16816.F32 R72, R140.reuse, R146, R72 ;  /* 0x000000928c48723c */ /* 0x040fe20000001848 */
[----:B------:R-:W4:Y:S07]  /*10600*/  LDSM.16.MT88.4 R144, [R220+0x6000] ;  /* 0x00600000dc90783b */ /* 0x000f2e0000004200 */
[C---:B---3--:R-:W-:Y:S04]  /*10610*/  HMMA.16816.F32 R76, R140.reuse, R148, R76 ;  /* 0x000000948c4c723c */ /* 0x048fe8000000184c */
[----:B--2---:R-:W-:Y:S04]  /*10620*/  FFMA.FTZ R3, R199, c[0x0][0x2d0], -R134 ;  /* 0x0000b400c7037a23 */ /* 0x004fe80000010886 */
[C---:B------:R-:W-:Y:S01]  /*10630*/  HMMA.16816.F32 R80, R140.reuse, R150, R80 ;  /* 0x000000968c50723c */ /* 0x040fe20000001850 */
[----:B------:R-:W2:Y:S01]  /*10640*/  LDSM.16.MT88.4 R148, [R217+0x9000] ;  /* 0x00900000d994783b */ /* 0x000ea20000004200 */
[----:B------:R3:W-:Y:S06]  /*10650*/  MUFU.EX2 R212, R3 ;  /* 0x0000000300d47308 */ /* 0x0007ec0000000800 */
[C---:B-1----:R-:W-:Y:S08]  /*10660*/  HMMA.16816.F32 R84, R140.reuse, R152, R84 ;  /* 0x000000988c54723c */ /* 0x042ff00000001854 */
[C---:B------:R-:W-:Y:S01]  /*10670*/  HMMA.16816.F32 R88, R140.reuse, R154, R88 ;  /* 0x0000009a8c58723c */ /* 0x040fe20000001858 */
[----:B------:R-:W1:Y:S07]  /*10680*/  LDSM.16.MT88.4 R152, [R218+0x9000] ;  /* 0x00900000da98783b */ /* 0x000e6e0000004200 */
[C---:B----4-:R-:W-:Y:S04]  /*10690*/  HMMA.16816.F32 R92, R140.reuse, R144, R92 ;  /* 0x000000908c5c723c */ /* 0x050fe8000000185c */
[--C-:B---3--:R-:W-:Y:S04]  /*106a0*/  FFMA.FTZ R3, R204, c[0x0][0x2d0], -R138.reuse ;  /* 0x0000b400cc037a23 */ /* 0x108fe8000001088a */
[----:B------:R3:W-:Y:S01]  /*106b0*/  MUFU.EX2 R175, R3 ;  /* 0x0000000300af7308 */ /* 0x0007e20000000800 */
[C---:B------:R-:W-:Y:S01]  /*106c0*/  HMMA.16816.F32 R96, R140.reuse, R146, R96 ;  /* 0x000000928c60723c */ /* 0x040fe20000001860 */
[----:B------:R-:W4:Y:S07]  /*106d0*/  LDSM.16.MT88.4 R144, [R221+0x9000] ;  /* 0x00900000dd90783b */ /* 0x000f2e0000004200 */
[C---:B--2---:R-:W-:Y:S08]  /*106e0*/  HMMA.16816.F32 R100, R140.reuse, R148, R100 ;  /* 0x000000948c64723c */ /* 0x044ff00000001864 */
[C---:B------:R-:W-:Y:S01]  /*106f0*/  HMMA.16816.F32 R104, R140.reuse, R150, R104 ;  /* 0x000000968c68723c */ /* 0x040fe20000001868 */
[----:B------:R-:W2:Y:S03]  /*10700*/  LDSM.16.MT88.4 R148, [R220+0x9000] ;  /* 0x00900000dc94783b */ /* 0x000ea60000004200 */
[----:B---3--:R-:W-:Y:S04]  /*10710*/  FFMA.FTZ R3, R205, c[0x0][0x2d0], -R138 ;  /* 0x0000b400cd037a23 */ /* 0x008fe8000001088a */
[C---:B-1----:R-:W-:Y:S01]  /*10720*/  HMMA.16816.F32 R108, R140.reuse, R152, R108 ;  /* 0x000000988c6c723c */ /* 0x042fe2000000186c */
[----:B------:R1:W3:Y:S07]  /*10730*/  MUFU.EX2 R171, R3 ;  /* 0x0000000300ab7308 */ /* 0x0002ee0000000800 */
[C---:B------:R-:W-:Y:S01]  /*10740*/  HMMA.16816.F32 R112, R140.reuse, R154, R112 ;  /* 0x0000009a8c70723c */ /* 0x040fe20000001870 */
[----:B------:R-:W-:Y:S07]  /*10750*/  LDSM.16.MT88.4 R152, [R218+0x800] ;  /* 0x00080000da98783b */ /* 0x000fee0000004200 */
[C---:B----4-:R-:W-:Y:S08]  /*10760*/  HMMA.16816.F32 R116, R140.reuse, R144, R116 ;  /* 0x000000908c74723c */ /* 0x050ff00000001874 */
[C---:B------:R-:W-:Y:S01]  /*10770*/  HMMA.16816.F32 R120, R140.reuse, R146, R120 ;  /* 0x000000928c78723c */ /* 0x040fe20000001878 */
[----:B------:R-:W4:Y:S03]  /*10780*/  LDSM.16.MT88.4 R144, [R217+0x800] ;  /* 0x00080000d990783b */ /* 0x000f260000004200 */
[--C-:B-1----:R-:W-:Y:S04]  /*10790*/  FFMA.FTZ R3, R206, c[0x0][0x2d0], -R134.reuse ;  /* 0x0000b400ce037a23 */ /* 0x102fe80000010886 */
[C---:B--2---:R-:W-:Y:S01]  /*107a0*/  HMMA.16816.F32 R124, R140.reuse, R148, R124 ;  /* 0x000000948c7c723c */ /* 0x044fe2000000187c */
[----:B------:R1:W-:Y:S07]  /*107b0*/  MUFU.EX2 R211, R3 ;  /* 0x0000000300d37308 */ /* 0x0003ee0000000800 */
[----:B------:R-:W-:Y:S01]  /*107c0*/  HMMA.16816.F32 R128, R140, R150, R128 ;  /* 0x000000968c80723c */ /* 0x000fe20000001880 */
[----:B------:R-:W2:Y:S06]  /*107d0*/  LDSM.16.MT88.4 R148, [R217+0x3800] ;  /* 0x00380000d994783b */ /* 0x000eac0000004200 */
[----:B---3--:R-:W-:Y:S02]  /*107e0*/  F2FP.PACK_AB R142, R171, R175 ;  /* 0x000000afab8e723e */ /* 0x008fe400000000ff */
[----:B------:R-:W-:Y:S03]  /*107f0*/  F2FP.PACK_AB R140, R172, R183 ;  /* 0x000000b7ac8c723e */ /* 0x000fe600000000ff */
[----:B------:R-:W-:Y:S01]  /*10800*/  F2FP.PACK_AB R141, R212, R213 ;  /* 0x000000d5d48d723e */ /* 0x000fe200000000ff */
[----:B-1----:R-:W-:Y:S04]  /*10810*/  FFMA.FTZ R3, R207, c[0x0][0x2d0], -R134 ;  /* 0x0000b400cf037a23 */ /* 0x002fe80000010886 */
[----:B------:R1:W3:Y:S02]  /*10820*/  MUFU.EX2 R210, R3 ;  /* 0x0000000300d27308 */ /* 0x0002e40000000800 */
[--C-:B-1----:R-:W-:Y:S01]  /*10830*/  FFMA.FTZ R3, R208, c[0x0][0x2d0], -R138.reuse ;  /* 0x0000b400d0037a23 */ /* 0x102fe2000001088a */
[----:B---3--:R-:W-:Y:S07]  /*10840*/  F2FP.PACK_AB R143, R210, R211 ;  /* 0x000000d3d28f723e */ /* 0x008fee00000000ff */
[----:B------:R1:W-:Y:S01]  /*10850*/  MUFU.EX2 R167, R3 ;  /* 0x0000000300a77308 */ /* 0x0003e20000000800 */
[C---:B----4-:R-:W-:Y:S08]  /*10860*/  HMMA.16816.F32 R4, R140.reuse, R144, R4 ;  /* 0x000000908c04723c */ /* 0x050ff00000001804 */
[C---:B------:R-:W-:Y:S01]  /*10870*/  HMMA.16816.F32 R8, R140.reuse, R146, R8 ;  /* 0x000000928c08723c */ /* 0x040fe20000001808 */
[----:B------:R-:W3:Y:S07]  /*10880*/  LDSM.16.MT88.4 R144, [R218+0x3800] ;  /* 0x00380000da90783b */ /* 0x000eee0000004200 */
[C---:B------:R-:W-:Y:S04]  /*10890*/  HMMA.16816.F32 R12, R140.reuse, R152, R12 ;  /* 0x000000988c0c723c */ /* 0x040fe8000000180c */
[----:B-1----:R-:W-:Y:S04]  /*108a0*/  FFMA.FTZ R3, R209, c[0x0][0x2d0], -R138 ;  /* 0x0000b400d1037a23 */ /* 0x002fe8000001088a */
[C---:B------:R-:W-:Y:S01]  /*108b0*/  HMMA.16816.F32 R16, R140.reuse, R154, R16 ;  /* 0x0000009a8c10723c */ /* 0x040fe20000001810 */
[----:B------:R1:W4:Y:S01]  /*108c0*/  MUFU.EX2 R169, R3 ;  /* 0x0000000300a97308 */ /* 0x0003220000000800 */
[----:B------:R-:W3:Y:S06]  /*108d0*/  LDSM.16.MT88.4 R152, [R221+0x3800] ;  /* 0x00380000dd98783b */ /* 0x000eec0000004200 */
[C---:B------:R-:W-:Y:S08]  /*108e0*/  HMMA.16816.F32 R20, R140.reuse, R156, R20 ;  /* 0x0000009c8c14723c */ /* 0x040ff00000001814 */
[C---:B------:R-:W-:Y:S01]  /*108f0*/  HMMA.16816.F32 R24, R140.reuse, R158, R24 ;  /* 0x0000009e8c18723c */ /* 0x040fe20000001818 */
[----:B------:R-:W4:Y:S07]  /*10900*/  LDSM.16.MT88.4 R156, [R220+0x3800] ;  /* 0x00380000dc9c783b */ /* 0x000f2e0000004200 */
[C---:B------:R-:W-:Y:S04]  /*10910*/  HMMA.16816.F32 R28, R140.reuse, R160, R28 ;  /* 0x000000a08c1c723c */ /* 0x040fe8000000181c */
[--C-:B-1----:R-:W-:Y:S04]  /*10920*/  FFMA.FTZ R3, R214, c[0x0][0x2d0], -R134.reuse ;  /* 0x0000b400d6037a23 */ /* 0x102fe80000010886 */
[C---:B------:R-:W-:Y:S01]  /*10930*/  HMMA.16816.F32 R32, R140.reuse, R162, R32 ;  /* 0x000000a28c20723c */ /* 0x040fe20000001820 */
[----:B------:R1:W-:Y:S01]  /*10940*/  MUFU.EX2 R207, R3 ;  /* 0x0000000300cf7308 */ /* 0x0003e20000000800 */
[----:B------:R-:W4:Y:S06]  /*10950*/  LDSM.16.MT88.4 R160, [R217+0x6800] ;  /* 0x00680000d9a0783b */ /* 0x000f2c0000004200 */
[C---:B--2---:R-:W-:Y:S08]  /*10960*/  HMMA.16816.F32 R36, R140.reuse, R148, R36 ;  /* 0x000000948c24723c */ /* 0x044ff00000001824 */
[C---:B------:R-:W-:Y:S01]  /*10970*/  HMMA.16816.F32 R40, R140.reuse, R150, R40 ;  /* 0x000000968c28723c */ /* 0x040fe20000001828 */
[----:B------:R-:W2:Y:S07]  /*10980*/  LDSM.16.MT88.4 R148, [R218+0x6800] ;  /* 0x00680000da94783b */ /* 0x000eae0000004200 */
[C---:B---3--:R-:W-:Y:S04]  /*10990*/  HMMA.16816.F32 R44, R140.reuse, R144, R44 ;  /* 0x000000908c2c723c */ /* 0x048fe8000000182c */
[----:B-1----:R-:W-:Y:S02]  /*109a0*/  FFMA.FTZ R3, R215, c[0x0][0x2d0], -R134 ;  /* 0x0000b400d7037a23 */ /* 0x002fe40000010886 */
[----:B------:R-:W-:Y:S02]  /*109b0*/  MUFU.EX2 R215, R135 ;  /* 0x0000008700d77308 */ /* 0x000fe40000000800 */
[C---:B------:R-:W-:Y:S01]  /*109c0*/  HMMA.16816.F32 R48, R140.reuse, R146, R48 ;  /* 0x000000928c30723c */ /* 0x040fe20000001830 */
[----:B------:R-:W1:Y:S07]  /*109d0*/  LDSM.16.MT88.4 R144, [R221+0x6800] ;  /* 0x00680000dd90783b */ /* 0x000e6e0000004200 */
[C---:B------:R-:W-:Y:S01]  /*109e0*/  HMMA.16816.F32 R52, R140.reuse, R152, R52 ;  /* 0x000000988c34723c */ /* 0x040fe20000001834 */
[----:B------:R3:W-:Y:S07]  /*109f0*/  MUFU.EX2 R206, R3 ;  /* 0x0000000300ce7308 */ /* 0x0007ee0000000800 */
[C---:B------:R-:W-:Y:S01]  /*10a00*/  HMMA.16816.F32 R56, R140.reuse, R154, R56 ;  /* 0x0000009a8c38723c */ /* 0x040fe20000001838 */
[----:B------:R-:W1:Y:S02]  /*10a10*/  LDSM.16.MT88.4 R152, [R220+0x6800] ;  /* 0x00680000dc98783b */ /* 0x000e640000004200 */
[----:B------:R-:W-:Y:S05]  /*10a20*/  MUFU.EX2 R135, R136 ;  /* 0x0000008800877308 */ /* 0x000fea0000000800 */
[C---:B----4-:R-:W-:Y:S08]  /*10a30*/  HMMA.16816.F32 R60, R140.reuse, R156, R60 ;  /* 0x0000009c8c3c723c */ /* 0x050ff0000000183c */
[C---:B------:R-:W-:Y:S01]  /*10a40*/  HMMA.16816.F32 R64, R140.reuse, R158, R64 ;  /* 0x0000009e8c40723c */ /* 0x040fe20000001840 */
[----:B------:R-:W4:Y:S03]  /*10a50*/  LDSM.16.MT88.4 R156, [R217+0x9800] ;  /* 0x00980000d99c783b */ /* 0x000f260000004200 */
[--C-:B---3--:R-:W-:Y:S01]  /*10a60*/  FFMA.FTZ R3, R197, c[0x0][0x2d0], -R138.reuse ;  /* 0x0000b400c5037a23 */ /* 0x108fe2000001088a */
[----:B------:R-:W-:Y:S02]  /*10a70*/  MOV R197, R196 ;  /* 0x000000c400c57202 */ /* 0x000fe40000000f00 */
[----:B------:R-:W-:Y:S01]  /*10a80*/  MOV R196, R187 ;  /* 0x000000bb00c47202 */ /* 0x000fe20000000f00 */
[C---:B------:R-:W-:Y:S04]  /*10a90*/  HMMA.16816.F32 R68, R140.reuse, R160, R68 ;  /* 0x000000a08c44723c */ /* 0x040fe80000001844 */
[----:B------:R-:W-:Y:S02]  /*10aa0*/  MOV R187, R173 ;  /* 0x000000ad00bb7202 */ /* 0x000fe40000000f00 */
[----:B------:R-:W-:Y:S02]  /*10ab0*/  MOV R173, R170 ;  /* 0x000000aa00ad7202 */ /* 0x000fe40000000f00 */
[C---:B------:R-:W-:Y:S01]  /*10ac0*/  HMMA.16816.F32 R72, R140.reuse, R162, R72 ;  /* 0x000000a28c48723c */ /* 0x040fe20000001848 */
[----:B------:R3:W-:Y:S01]  /*10ad0*/  MUFU.EX2 R170, R3 ;  /* 0x0000000300aa7308 */ /* 0x0007e20000000800 */
[----:B------:R-:W-:Y:S06]  /*10ae0*/  LDSM.16.MT88.4 R160, [R220+0x1000] ;  /* 0x00100000dca0783b */ /* 0x000fec0000004200 */
[C---:B--2---:R-:W-:Y:S08]  /*10af0*/  HMMA.16816.F32 R76, R140.reuse, R148, R76 ;  /* 0x000000948c4c723c */ /* 0x044ff0000000184c */
[C---:B------:R-:W-:Y:S01]  /*10b00*/  HMMA.16816.F32 R80, R140.reuse, R150, R80 ;  /* 0x000000968c50723c */ /* 0x040fe20000001850 */
[----:B------:R-:W2:Y:S07]  /*10b10*/  LDSM.16.MT88.4 R148, [R218+0x9800] ;  /* 0x00980000da94783b */ /* 0x000eae0000004200 */
[C---:B-1----:R-:W-:Y:S04]  /*10b20*/  HMMA.16816.F32 R84, R140.reuse, R144, R84 ;  /* 0x000000908c54723c */ /* 0x042fe80000001854 */
[----:B---3--:R-:W-:Y:S01]  /*10b30*/  FFMA.FTZ R3, R197, c[0x0][0x2d0], -R138 ;  /* 0x0000b400c5037a23 */ /* 0x008fe2000001088a */
[----:B------:R-:W-:Y:S02]  /*10b40*/  MOV R197, R196 ;  /* 0x000000c400c57202 */ /* 0x000fe40000000f00 */
[----:B------:R-:W-:Y:S01]  /*10b50*/  MOV R196, R173 ;  /* 0x000000ad00c47202 */ /* 0x000fe20000000f00 */
[C---:B------:R-:W-:Y:S01]  /*10b60*/  HMMA.16816.F32 R88, R140.reuse, R146, R88 ;  /* 0x000000928c58723c */ /* 0x040fe20000001858 */
[----:B------:R-:W1:Y:S03]  /*10b70*/  LDSM.16.MT88.4 R144, [R221+0x9800] ;  /* 0x00980000dd90783b */ /* 0x000e660000004200 */
[----:B------:R-:W-:Y:S02]  /*10b80*/  MOV R173, R168 ;  /* 0x000000a800ad7202 */ /* 0x000fe40000000f00 */
[----:B------:R3:W1:Y:S02]  /*10b90*/  MUFU.EX2 R168, R3 ;  /* 0x0000000300a87308 */ /* 0x0006640000000800 */
        /* <DEDUP_REMOVED lines=12> */
[----:B----4-:R-:W-:Y:S01]  /*10c60*/  FFMA.FTZ R3, R197, c[0x0][0x2d0], -R134 ;  /* 0x0000b400c5037a23 */ /* 0x010fe20000010886 */
[----:B------:R-:W-:Y:S02]  /*10c70*/  MOV R197, R196 ;  /* 0x000000c400c57202 */ /* 0x000fe40000000f00 */
[----:B------:R-:W-:Y:S01]  /*10c80*/  MOV R196, R202 ;  /* 0x000000ca00c47202 */ /* 0x000fe20000000f00 */
[C---:B------:R-:W-:Y:S01]  /*10c90*/  HMMA.16816.F32 R120, R140.reuse, R146, R120 ;  /* 0x000000928c78723c */ /* 0x040fe20000001878 */
[----:B------:R1:W4:Y:S01]  /*10ca0*/  MUFU.EX2 R202, R3 ;  /* 0x0000000300ca7308 */ /* 0x0003220000000800 */
[----:B------:R-:W2:Y:S06]  /*10cb0*/  LDSM.16.MT88.4 R144, [R221+0x1000] ;  /* 0x00100000dd90783b */ /* 0x000eac0000004200 */
[C---:B------:R-:W-:Y:S08]  /*10cc0*/  HMMA.16816.F32 R124, R140.reuse, R152, R124 ;  /* 0x000000988c7c723c */ /* 0x040ff0000000187c */
[----:B------:R-:W-:Y:S01]  /*10cd0*/  HMMA.16816.F32 R128, R140, R154, R128 ;  /* 0x0000009a8c80723c */ /* 0x000fe20000001880 */
[----:B------:R-:W2:Y:S06]  /*10ce0*/  LDSM.16.MT88.4 R152, [R217+0x4000] ;  /* 0x00400000d998783b */ /* 0x000eac0000004200 */
[----:B------:R-:W-:Y:S01]  /*10cf0*/  F2FP.PACK_AB R140, R169, R167 ;  /* 0x000000a7a98c723e */ /* 0x000fe200000000ff */
[--C-:B-1----:R-:W-:Y:S01]  /*10d00*/  FFMA.FTZ R3, R196, c[0x0][0x2d0], -R138.reuse ;  /* 0x0000b400c4037a23 */ /* 0x102fe2000001088a */
[----:B------:R-:W-:Y:S03]  /*10d10*/  MOV R196, R174 ;  /* 0x000000ae00c47202 */ /* 0x000fe60000000f00 */
[----:B------:R1:W-:Y:S01]  /*10d20*/  MUFU.EX2 R174, R3 ;  /* 0x0000000300ae7308 */ /* 0x0003e20000000800 */
[----:B------:R-:W-:Y:S02]  /*10d30*/  F2FP.PACK_AB R142, R168, R170 ;  /* 0x000000aaa88e723e */ /* 0x000fe400000000ff */
[----:B------:R-:W-:Y:S02]  /*10d40*/  F2FP.PACK_AB R141, R206, R207 ;  /* 0x000000cfce8d723e */ /* 0x000fe400000000ff */
[----:B----4-:R-:W-:Y:S07]  /*10d50*/  F2FP.PACK_AB R143, R202, R203 ;  /* 0x000000cbca8f723e */ /* 0x010fee00000000ff */
[C---:B---3--:R-:W-:Y:S08]  /*10d60*/  HMMA.16816.F32 R4, R140.reuse, R156, R4 ;  /* 0x0000009c8c04723c */ /* 0x048ff00000001804 */
[C---:B------:R-:W-:Y:S01]  /*10d70*/  HMMA.16816.F32 R8, R140.reuse, R158, R8 ;  /* 0x0000009e8c08723c */ /* 0x040fe20000001808 */
[----:B------:R-:W3:Y:S03]  /*10d80*/  LDSM.16.MT88.4 R156, [R218+0x4000] ;  /* 0x00400000da9c783b */ /* 0x000ee60000004200 */
[----:B-1----:R-:W-:Y:S04]  /*10d90*/  FFMA.FTZ R3, R173, c[0x0][0x2d0], -R138 ;  /* 0x0000b400ad037a23 */ /* 0x002fe8000001088a */
[C---:B--2---:R-:W-:Y:S01]  /*10da0*/  HMMA.16816.F32 R12, R140.reuse, R148, R12 ;  /* 0x000000948c0c723c */ /* 0x044fe2000000180c */
[----:B------:R1:W2:Y:S07]  /*10db0*/  MUFU.EX2 R173, R3 ;  /* 0x0000000300ad7308 */ /* 0x0002ae0000000800 */
[C---:B------:R-:W-:Y:S01]  /*10dc0*/  HMMA.16816.F32 R16, R140.reuse, R150, R16 ;  /* 0x000000968c10723c */ /* 0x040fe20000001810 */
[----:B------:R-:W4:Y:S07]  /*10dd0*/  LDSM.16.MT88.4 R148, [R221+0x4000] ;  /* 0x00400000dd94783b */ /* 0x000f2e0000004200 */
[C---:B------:R-:W-:Y:S08]  /*10de0*/  HMMA.16816.F32 R20, R140.reuse, R144, R20 ;  /* 0x000000908c14723c */ /* 0x040ff00000001814 */
[C---:B------:R-:W-:Y:S01]  /*10df0*/  HMMA.16816.F32 R24, R140.reuse, R146, R24 ;  /* 0x000000928c18723c */ /* 0x040fe20000001818 */
[----:B------:R-:W2:Y:S03]  /*10e00*/  LDSM.16.MT88.4 R144, [R220+0x4000] ;  /* 0x00400000dc90783b */ /* 0x000ea60000004200 */
[--C-:B-1----:R-:W-:Y:S01]  /*10e10*/  FFMA.FTZ R3, R197, c[0x0][0x2d0], -R134.reuse ;  /* 0x0000b400c5037a23 */ /* 0x102fe20000010886 */
[----:B------:R-:W-:Y:S03]  /*10e20*/  MOV R197, R201 ;  /* 0x000000c900c57202 */ /* 0x000fe60000000f00 */
[C---:B------:R-:W-:Y:S01]  /*10e30*/  HMMA.16816.F32 R28, R140.reuse, R160, R28 ;  /* 0x000000a08c1c723c */ /* 0x040fe2000000181c */
[----:B------:R1:W-:Y:S07]  /*10e40*/  MUFU.EX2 R201, R3 ;  /* 0x0000000300c97308 */ /* 0x0003ee0000000800 */
[C---:B------:R-:W-:Y:S01]  /*10e50*/  HMMA.16816.F32 R32, R140.reuse, R162, R32 ;  /* 0x000000a28c20723c */ /* 0x040fe20000001820 */
[----:B------:R-:W2:Y:S07]  /*10e60*/  LDSM.16.MT88.4 R160, [R217+0x7000] ;  /* 0x00700000d9a0783b */ /* 0x000eae0000004200 */
[C---:B------:R-:W-:Y:S08]  /*10e70*/  HMMA.16816.F32 R36, R140.reuse, R152, R36 ;  /* 0x000000988c24723c */ /* 0x040ff00000001824 */
[C---:B------:R-:W-:Y:S01]  /*10e80*/  HMMA.16816.F32 R40, R140.reuse, R154, R40 ;  /* 0x0000009a8c28723c */ /* 0x040fe20000001828 */
[----:B------:R-:W2:Y:S03]  /*10e90*/  LDSM.16.MT88.4 R152, [R218+0x7000] ;  /* 0x00700000da98783b */ /* 0x000ea60000004200 */
[----:B-1----:R-:W-:Y:S01]  /*10ea0*/  FFMA.FTZ R3, R196, c[0x0][0x2d0], -R134 ;  /* 0x0000b400c4037a23 */ /* 0x002fe20000010886 */
[----:B------:R-:W-:Y:S03]  /*10eb0*/  MOV R196, R200 ;  /* 0x000000c800c47202 */ /* 0x000fe60000000f00 */
[C---:B---3--:R-:W-:Y:S01]  /*10ec0*/  HMMA.16816.F32 R44, R140.reuse, R156, R44 ;  /* 0x0000009c8c2c723c */ /* 0x048fe2000000182c */
[----:B------:R1:W3:Y:S07]  /*10ed0*/  MUFU.EX2 R200, R3 ;  /* 0x0000000300c87308 */ /* 0x0002ee0000000800 */
[C---:B------:R-:W-:Y:S01]  /*10ee0*/  HMMA.16816.F32 R48, R140.reuse, R158, R48 ;  /* 0x0000009e8c30723c */ /* 0x040fe20000001830 */
[----:B------:R-:W3:Y:S07]  /*10ef0*/  LDSM.16.MT88.4 R156, [R221+0x7000] ;  /* 0x00700000dd9c783b */ /* 0x000eee0000004200 */
[C---:B----4-:R-:W-:Y:S08]  /*10f00*/  HMMA.16816.F32 R52, R140.reuse, R148, R52 ;  /* 0x000000948c34723c */ /* 0x050ff00000001834 */
[C---:B------:R-:W-:Y:S01]  /*10f10*/  HMMA.16816.F32 R56, R140.reuse, R150, R56 ;  /* 0x000000968c38723c */ /* 0x040fe20000001838 */
[----:B------:R-:W4:Y:S03]  /*10f20*/  LDSM.16.MT88.4 R148, [R220+0x7000] ;  /* 0x00700000dc94783b */ /* 0x000f260000004200 */
[----:B-1----:R-:W-:Y:S04]  /*10f30*/  FFMA.FTZ R3, R197, c[0x0][0x2d0], -R138 ;  /* 0x0000b400c5037a23 */ /* 0x002fe8000001088a */
[C---:B--2---:R-:W-:Y:S01]  /*10f40*/  HMMA.16816.F32 R60, R140.reuse, R144, R60 ;  /* 0x000000908c3c723c */ /* 0x044fe2000000183c */
[----:B------:R1:W2:Y:S07]  /*10f50*/  MUFU.EX2 R214, R3 ;  /* 0x0000000300d67308 */ /* 0x0002ae0000000800 */
[C---:B------:R-:W-:Y:S01]  /*10f60*/  HMMA.16816.F32 R64, R140.reuse, R146, R64 ;  /* 0x000000928c40723c */ /* 0x040fe20000001840 */
[----:B------:R-:W2:Y:S07]  /*10f70*/  LDSM.16.MT88.4 R144, [R217+0xa000] ;  /* 0x00a00000d990783b */ /* 0x000eae0000004200 */
[C---:B------:R-:W-:Y:S08]  /*10f80*/  HMMA.16816.F32 R68, R140.reuse, R160, R68 ;  /* 0x000000a08c44723c */ /* 0x040ff00000001844 */
[C---:B------:R-:W-:Y:S01]  /*10f90*/  HMMA.16816.F32 R72, R140.reuse, R162, R72 ;  /* 0x000000a28c48723c */ /* 0x040fe20000001848 */
[----:B------:R-:W-:Y:S03]  /*10fa0*/  LDSM.16.MT88.4 R160, [R221+0x1800] ;  /* 0x00180000dda0783b */ /* 0x000fe60000004200 */
[--C-:B-1----:R-:W-:Y:S04]  /*10fb0*/  FFMA.FTZ R3, R196, c[0x0][0x2d0], -R134.reuse ;  /* 0x0000b400c4037a23 */ /* 0x102fe80000010886 */
[C---:B------:R-:W-:Y:S01]  /*10fc0*/  HMMA.16816.F32 R76, R140.reuse, R152, R76 ;  /* 0x000000988c4c723c */ /* 0x040fe2000000184c */
[----:B------:R1:W-:Y:S07]  /*10fd0*/  MUFU.EX2 R199, R3 ;  /* 0x0000000300c77308 */ /* 0x0003ee0000000800 */
[C---:B------:R-:W-:Y:S01]  /*10fe0*/  HMMA.16816.F32 R80, R140.reuse, R154, R80 ;  /* 0x0000009a8c50723c */ /* 0x040fe20000001850 */
[----:B------:R-:W2:Y:S07]  /*10ff0*/  LDSM.16.MT88.4 R152, [R218+0xa000] ;  /* 0x00a00000da98783b */ /* 0x000eae0000004200 */
[C---:B---3--:R-:W-:Y:S08]  /*11000*/  HMMA.16816.F32 R84, R140.reuse, R156, R84 ;  /* 0x0000009c8c54723c */ /* 0x048ff00000001854 */
[C---:B------:R-:W-:Y:S01]  /*11010*/  HMMA.16816.F32 R88, R140.reuse, R158, R88 ;  /* 0x0000009e8c58723c */ /* 0x040fe20000001858 */
[----:B------:R-:W3:Y:S03]  /*11020*/  LDSM.16.MT88.4 R156, [R221+0xa000] ;  /* 0x00a00000dd9c783b */ /* 0x000ee60000004200 */
[----:B-1----:R-:W-:Y:S04]  /*11030*/  FFMA.FTZ R3, R187, c[0x0][0x2d0], -R134 ;  /* 0x0000b400bb037a23 */ /* 0x002fe80000010886 */
[C---:B----4-:R-:W-:Y:S01]  /*11040*/  HMMA.16816.F32 R92, R140.reuse, R148, R92 ;  /* 0x000000948c5c723c */ /* 0x050fe2000000185c */
[----:B------:R1:W4:Y:S07]  /*11050*/  MUFU.EX2 R198, R3 ;  /* 0x0000000300c67308 */ /* 0x00032e0000000800 */
[C---:B------:R-:W-:Y:S01]  /*11060*/  HMMA.16816.F32 R96, R140.reuse, R150, R96 ;  /* 0x000000968c60723c */ /* 0x040fe20000001860 */
[----:B------:R-:W4:Y:S07]  /*11070*/  LDSM.16.MT88.4 R148, [R220+0xa000] ;  /* 0x00a00000dc94783b */ /* 0x000f2e0000004200 */
[C---:B--2---:R-:W-:Y:S08]  /*11080*/  HMMA.16816.F32 R100, R140.reuse, R144, R100 ;  /* 0x000000908c64723c */ /* 0x044ff00000001864 */
[C---:B------:R-:W-:Y:S01]  /*11090*/  HMMA.16816.F32 R104, R140.reuse, R146, R104 ;  /* 0x000000928c68723c */ /* 0x040fe20000001868 */
[----:B------:R-:W2:Y:S03]  /*110a0*/  LDSM.16.MT88.4 R144, [R217+0x1800] ;  /* 0x00180000d990783b */ /* 0x000ea60000004200 */
        /* <DEDUP_REMOVED lines=8> */
[----:B-1----:R-:W-:Y:S01]  /*11130*/  FFMA.FTZ R3, R185, c[0x0][0x2d0], -R138 ;  /* 0x0000b400b9037a23 */ /* 0x002fe2000001088a */
[----:B------:R-:W-:Y:S03]  /*11140*/  MOV R185, R188 ;  /* 0x000000bc00b97202 */ /* 0x000fe60000000f00 */
[C---:B----4-:R-:W-:Y:S01]  /*11150*/  HMMA.16816.F32 R124, R140.reuse, R148, R124 ;  /* 0x000000948c7c723c */ /* 0x050fe2000000187c */
[----:B------:R1:W-:Y:S07]  /*11160*/  MUFU.EX2 R208, R3 ;  /* 0x0000000300d07308 */ /* 0x0003ee0000000800 */
[----:B------:R-:W-:Y:S01]  /*11170*/  HMMA.16816.F32 R128, R140, R150, R128 ;  /* 0x000000968c80723c */ /* 0x000fe20000001880 */
[----:B------:R-:W4:Y:S06]  /*11180*/  LDSM.16.MT88.4 R148, [R217+0x4800] ;  /* 0x00480000d994783b */ /* 0x000f2c0000004200 */
[----:B------:R-:W-:Y:S02]  /*11190*/  F2FP.PACK_AB R140, R173, R174 ;  /* 0x000000aead8c723e */ /* 0x000fe400000000ff */
[----:B------:R-:W-:Y:S03]  /*111a0*/  F2FP.PACK_AB R141, R200, R201 ;  /* 0x000000c9c88d723e */ /* 0x000fe600000000ff */
[----:B------:R-:W-:Y:S02]  /*111b0*/  F2FP.PACK_AB R142, R214, R215 ;  /* 0x000000d7d68e723e */ /* 0x000fe400000000ff */
[----:B------:R-:W-:Y:S01]  /*111c0*/  F2FP.PACK_AB R143, R198, R199 ;  /* 0x000000c7c68f723e */ /* 0x000fe200000000ff */
[--C-:B-1----:R-:W-:Y:S06]  /*111d0*/  FFMA.FTZ R3, R193, c[0x0][0x2d0], -R134.reuse ;  /* 0x0000b400c1037a23 */ /* 0x102fec0000010886 */
[C---:B--2---:R-:W-:Y:S01]  /*111e0*/  HMMA.16816.F32 R4, R140.reuse, R144, R4 ;  /* 0x000000908c04723c */ /* 0x044fe20000001804 */
[----:B------:R1:W-:Y:S07]  /*111f0*/  MUFU.EX2 R193, R3 ;  /* 0x0000000300c17308 */ /* 0x0003ee0000000800 */
[C---:B------:R-:W-:Y:S01]  /*11200*/  HMMA.16816.F32 R8, R140.reuse, R146, R8 ;  /* 0x000000928c08723c */ /* 0x040fe20000001808 */
[----:B------:R-:W2:Y:S07]  /*11210*/  LDSM.16.MT88.4 R144, [R218+0x4800] ;  /* 0x00480000da90783b */ /* 0x000eae0000004200 */
[C---:B------:R-:W-:Y:S08]  /*11220*/  HMMA.16816.F32 R12, R140.reuse, R152, R12 ;  /* 0x000000988c0c723c */ /* 0x040ff0000000180c */
[C---:B------:R-:W-:Y:S01]  /*11230*/  HMMA.16816.F32 R16, R140.reuse, R154, R16 ;  /* 0x0000009a8c10723c */ /* 0x040fe20000001810 */
[----:B------:R-:W2:Y:S03]  /*11240*/  LDSM.16.MT88.4 R152, [R221+0x4800] ;  /* 0x00480000dd98783b */ /* 0x000ea60000004200 */
[----:B-1----:R-:W-:Y:S04]  /*11250*/  FFMA.FTZ R3, R192, c[0x0][0x2d0], -R134 ;  /* 0x0000b400c0037a23 */ /* 0x002fe80000010886 */
[C---:B------:R-:W-:Y:S01]  /*11260*/  HMMA.16816.F32 R20, R140.reuse, R160, R20 ;  /* 0x000000a08c14723c */ /* 0x040fe20000001814 */
[----:B------:R1:W-:Y:S07]  /*11270*/  MUFU.EX2 R192, R3 ;  /* 0x0000000300c07308 */ /* 0x0003ee0000000800 */
[C---:B------:R-:W-:Y:S01]  /*11280*/  HMMA.16816.F32 R24, R140.reuse, R162, R24 ;  /* 0x000000a28c18723c */ /* 0x040fe20000001818 */
[----:B------:R-:W-:Y:S07]  /*11290*/  LDSM.16.MT88.4 R160, [R217+0x7800] ;  /* 0x00780000d9a0783b */ /* 0x000fee0000004200 */
[C---:B---3--:R-:W-:Y:S08]  /*112a0*/  HMMA.16816.F32 R28, R140.reuse, R156, R28 ;  /* 0x0000009c8c1c723c */ /* 0x048ff0000000181c */
[C---:B------:R-:W-:Y:S01]  /*112b0*/  HMMA.16816.F32 R32, R140.reuse, R158, R32 ;  /* 0x0000009e8c20723c */ /* 0x040fe20000001820 */
[----:B------:R-:W3:Y:S03]  /*112c0*/  LDSM.16.MT88.4 R156, [R220+0x4800] ;  /* 0x00480000dc9c783b */ /* 0x000ee60000004200 */
[--C-:B-1----:R-:W-:Y:S04]  /*112d0*/  FFMA.FTZ R3, R184, c[0x0][0x2d0], -R138.reuse ;  /* 0x0000b400b8037a23 */ /* 0x102fe8000001088a */
[C---:B----4-:R-:W-:Y:S01]  /*112e0*/  HMMA.16816.F32 R36, R140.reuse, R148, R36 ;  /* 0x000000948c24723c */ /* 0x050fe20000001824 */
[----:B------:R1:W-:Y:S01]  /*112f0*/  MUFU.EX2 R205, R3 ;  /* 0x0000000300cd7308 */ /* 0x0003e20000000800 */
[----:B------:R-:W4:Y:S06]  /*11300*/  LDL.LU R184, [R1+0x10] ;  /* 0x0000100001b87983 */ /* 0x000f2c0000300800 */
[C---:B------:R-:W-:Y:S01]  /*11310*/  HMMA.16816.F32 R40, R140.reuse, R150, R40 ;  /* 0x000000968c28723c */ /* 0x040fe20000001828 */
[----:B------:R-:W3:Y:S07]  /*11320*/  LDSM.16.MT88.4 R148, [R218+0x7800] ;  /* 0x00780000da94783b */ /* 0x000eee0000004200 */
[C---:B--2---:R-:W-:Y:S08]  /*11330*/  HMMA.16816.F32 R44, R140.reuse, R144, R44 ;  /* 0x000000908c2c723c */ /* 0x044ff0000000182c */
[C---:B------:R-:W-:Y:S01]  /*11340*/  HMMA.16816.F32 R48, R140.reuse, R146, R48 ;  /* 0x000000928c30723c */ /* 0x040fe20000001830 */
[----:B------:R-:W2:Y:S03]  /*11350*/  LDSM.16.MT88.4 R144, [R221+0x7800] ;  /* 0x00780000dd90783b */ /* 0x000ea60000004200 */
[----:B-1----:R-:W-:Y:S01]  /*11360*/  FFMA.FTZ R3, R182, c[0x0][0x2d0], -R138 ;  /* 0x0000b400b6037a23 */ /* 0x002fe2000001088a */
[----:B------:R-:W-:Y:S03]  /*11370*/  MOV R182, R178 ;  /* 0x000000b200b67202 */ /* 0x000fe60000000f00 */
[C---:B------:R-:W-:Y:S01]  /*11380*/  HMMA.16816.F32 R52, R140.reuse, R152, R52 ;  /* 0x000000988c34723c */ /* 0x040fe20000001834 */
[----:B------:R1:W-:Y:S07]  /*11390*/  MUFU.EX2 R204, R3 ;  /* 0x0000000300cc7308 */ /* 0x0003ee0000000800 */
[C---:B------:R-:W-:Y:S01]  /*113a0*/  HMMA.16816.F32 R56, R140.reuse, R154, R56 ;  /* 0x0000009a8c38723c */ /* 0x040fe20000001838 */
[----:B------:R-:W2:Y:S07]  /*113b0*/  LDSM.16.MT88.4 R152, [R220+0x7800] ;  /* 0x00780000dc98783b */ /* 0x000eae0000004200 */
[C---:B---3--:R-:W-:Y:S08]  /*113c0*/  HMMA.16816.F32 R60, R140.reuse, R156, R60 ;  /* 0x0000009c8c3c723c */ /* 0x048ff0000000183c */
[C---:B------:R-:W-:Y:S01]  /*113d0*/  HMMA.16816.F32 R64, R140.reuse, R158, R64 ;  /* 0x0000009e8c40723c */ /* 0x040fe20000001840 */
[----:B------:R-:W3:Y:S03]  /*113e0*/  LDSM.16.MT88.4 R156, [R217+0xa800] ;  /* 0x00a80000d99c783b */ /* 0x000ee60000004200 */
[--C-:B-1----:R-:W-:Y:S04]  /*113f0*/  FFMA.FTZ R3, R191, c[0x0][0x2d0], -R134.reuse ;  /* 0x0000b400bf037a23 */ /* 0x102fe80000010886 */
[C---:B------:R-:W-:Y:S01]  /*11400*/  HMMA.16816.F32 R68, R140.reuse, R160, R68 ;  /* 0x000000a08c44723c */ /* 0x040fe20000001844 */
[----:B------:R1:W-:Y:S07]  /*11410*/  MUFU.EX2 R191, R3 ;  /* 0x0000000300bf7308 */ /* 0x0003ee0000000800 */
[C---:B------:R-:W-:Y:S01]  /*11420*/  HMMA.16816.F32 R72, R140.reuse, R162, R72 ;  /* 0x000000a28c48723c */ /* 0x040fe20000001848 */
[----:B------:R-:W-:Y:S07]  /*11430*/  LDSM.16.MT88.4 R160, [R217+0x5000] ;  /* 0x00500000d9a0783b */ /* 0x000fee0000004200 */
[C---:B------:R-:W-:Y:S08]  /*11440*/  HMMA.16816.F32 R76, R140.reuse, R148, R76 ;  /* 0x000000948c4c723c */ /* 0x040ff0000000184c */
[C---:B------:R-:W-:Y:S01]  /*11450*/  HMMA.16816.F32 R80, R140.reuse, R150, R80 ;  /* 0x000000968c50723c */ /* 0x040fe20000001850 */
[----:B------:R-:W3:Y:S03]  /*11460*/  LDSM.16.MT88.4 R148, [R218+0xa800] ;  /* 0x00a80000da94783b */ /* 0x000ee60000004200 */
[----:B-1----:R-:W-:Y:S01]  /*11470*/  FFMA.FTZ R3, R181, c[0x0][0x2d0], -R134 ;  /* 0x0000b400b5037a23 */ /* 0x002fe20000010886 */
[----:B------:R-:W-:Y:S03]  /*11480*/  MOV R181, R190 ;  /* 0x000000be00b57202 */ /* 0x000fe60000000f00 */
[C---:B--2---:R-:W-:Y:S01]  /*11490*/  HMMA.16816.F32 R84, R140.reuse, R144, R84 ;  /* 0x000000908c54723c */ /* 0x044fe20000001854 */
[----:B------:R1:W-:Y:S07]  /*114a0*/  MUFU.EX2 R190, R3 ;  /* 0x0000000300be7308 */ /* 0x0003ee0000000800 */
[C---:B------:R-:W-:Y:S01]  /*114b0*/  HMMA.16816.F32 R88, R140.reuse, R146, R88 ;  /* 0x000000928c58723c */ /* 0x040fe20000001858 */
[----:B------:R-:W2:Y:S07]  /*114c0*/  LDSM.16.MT88.4 R144, [R221+0xa800] ;  /* 0x00a80000dd90783b */ /* 0x000eae0000004200 */
[C---:B------:R-:W-:Y:S08]  /*114d0*/  HMMA.16816.F32 R92, R140.reuse, R152, R92 ;  /* 0x000000988c5c723c */ /* 0x040ff0000000185c */
[C---:B------:R-:W-:Y:S01]  /*114e0*/  HMMA.16816.F32 R96, R140.reuse, R154, R96 ;  /* 0x0000009a8c60723c */ /* 0x040fe20000001860 */
[----:B------:R-:W2:Y:S03]  /*114f0*/  LDSM.16.MT88.4 R152, [R220+0xa800] ;  /* 0x00a80000dc98783b */ /* 0x000ea60000004200 */
[--C-:B-1----:R-:W-:Y:S01]  /*11500*/  FFMA.FTZ R3, R181, c[0x0][0x2d0], -R138.reuse ;  /* 0x0000b400b5037a23 */ /* 0x102fe2000001088a */
[----:B------:R-:W-:Y:S03]  /*11510*/  MOV R181, R177 ;  /* 0x000000b100b57202 */ /* 0x000fe60000000f00 */
[C---:B---3--:R-:W-:Y:S01]  /*11520*/  HMMA.16816.F32 R100, R140.reuse, R156, R100 ;  /* 0x0000009c8c64723c */ /* 0x048fe20000001864 */
[----:B------:R1:W-:Y:S07]  /*11530*/  MUFU.EX2 R197, R3 ;  /* 0x0000000300c57308 */ /* 0x0003ee0000000800 */
[C---:B------:R-:W-:Y:S01]  /*11540*/  HMMA.16816.F32 R104, R140.reuse, R158, R104 ;  /* 0x0000009e8c68723c */ /* 0x040fe20000001868 */
[----:B------:R-:W3:Y:S07]  /*11550*/  LDSM.16.MT88.4 R156, [R217+0x2000] ;  /* 0x00200000d99c783b */ /* 0x000eee0000004200 */
[C---:B------:R-:W-:Y:S08]  /*11560*/  HMMA.16816.F32 R108, R140.reuse, R148, R108 ;  /* 0x000000948c6c723c */ /* 0x040ff0000000186c */
[C---:B------:R-:W-:Y:S01]  /*11570*/  HMMA.16816.F32 R112, R140.reuse, R150, R112 ;  /* 0x000000968c70723c */ /* 0x040fe20000001870 */
[----:B------:R-:W3:Y:S03]  /*11580*/  LDSM.16.MT88.4 R148, [R218+0x2000] ;  /* 0x00200000da94783b */ /* 0x000ee60000004200 */
[----:B-1----:R-:W-:Y:S01]  /*11590*/  FFMA.FTZ R3, R180, c[0x0][0x2d0], -R138 ;  /* 0x0000b400b4037a23 */ /* 0x002fe2000001088a */
[----:B------:R-:W-:Y:S03]  /*115a0*/  MOV R180, R176 ;  /* 0x000000b000b47202 */ /* 0x000fe60000000f00 */
[C---:B--2---:R-:W-:Y:S01]  /*115b0*/  HMMA.16816.F32 R116, R140.reuse, R144, R116 ;  /* 0x000000908c74723c */ /* 0x044fe20000001874 */
[----:B------:R1:W2:Y:S07]  /*115c0*/  MUFU.EX2 R196, R3 ;  /* 0x0000000300c47308 */ /* 0x0002ae0000000800 */
[C---:B------:R-:W-:Y:S01]  /*115d0*/  HMMA.16816.F32 R120, R140.reuse, R146, R120 ;  /* 0x000000928c78723c */ /* 0x040fe20000001878 */
[----:B------:R-:W3:Y:S07]  /*115e0*/  LDSM.16.MT88.4 R144, [R221+0x2000] ;  /* 0x00200000dd90783b */ /* 0x000eee0000004200 */
[C---:B------:R-:W-:Y:S08]  /*115f0*/  HMMA.16816.F32 R124, R140.reuse, R152, R124 ;  /* 0x000000988c7c723c */ /* 0x040ff0000000187c */
[----:B------:R-:W-:Y:S01]  /*11600*/  HMMA.16816.F32 R128, R140, R154, R128 ;  /* 0x0000009a8c80723c */ /* 0x000fe20000001880 */
[----:B------:R-:W3:Y:S03]  /*11610*/  LDSM.16.MT88.4 R152, [R220+0x2000] ;  /* 0x00200000dc98783b */ /* 0x000ee60000004200 */
[--C-:B-1----:R-:W-:Y:S01]  /*11620*/  FFMA.FTZ R3, R189, c[0x0][0x2d0], -R134.reuse ;  /* 0x0000b400bd037a23 */ /* 0x102fe20000010886 */
[----:B--2---:R-:W-:Y:S02]  /*11630*/  F2FP.PACK_AB R136, R196, R197 ;  /* 0x000000c5c488723e */ /* 0x004fe400000000ff */
[----:B------:R-:W-:Y:S01]  /*11640*/  F2FP.PACK_AB R140, R208, R209 ;  /* 0x000000d1d08c723e */ /* 0x000fe200000000ff */
[----:B------:R1:W-:Y:S01]  /*11650*/  MUFU.EX2 R189, R3 ;  /* 0x0000000300bd7308 */ /* 0x0003e20000000800 */
[----:B------:R-:W-:Y:S03]  /*11660*/  F2FP.PACK_AB R141, R192, R193 ;  /* 0x000000c1c08d723e */ /* 0x000fe600000000ff */
[----:B------:R-:W-:Y:S02]  /*11670*/  F2FP.PACK_AB R142, R204, R205 ;  /* 0x000000cdcc8e723e */ /* 0x000fe400000000ff */
[----:B------:R-:W-:Y:S07]  /*11680*/  F2FP.PACK_AB R143, R190, R191 ;  /* 0x000000bfbe8f723e */ /* 0x000fee00000000ff */
[C---:B---3--:R-:W-:Y:S08]  /*11690*/  HMMA.16816.F32 R4, R140.reuse, R156, R4 ;  /* 0x0000009c8c04723c */ /* 0x048ff00000001804 */
[C---:B------:R-:W-:Y:S01]  /*116a0*/  HMMA.16816.F32 R8, R140.reuse, R158, R8 ;  /* 0x0000009e8c08723c */ /* 0x040fe20000001808 */
[----:B------:R-:W2:Y:S03]  /*116b0*/  LDSM.16.MT88.4 R156, [R218+0x5000] ;  /* 0x00500000da9c783b */ /* 0x000ea60000004200 */
[--C-:B-1----:R-:W-:Y:S02]  /*116c0*/  FFMA.FTZ R3, R179, c[0x0][0x2d0], -R134.reuse ;  /* 0x0000b400b3037a23 */ /* 0x102fe40000010886 */
[----:B------:R-:W-:Y:S02]  /*116d0*/  FFMA.FTZ R134, R137, c[0x0][0x2d0], -R134 ;  /* 0x0000b40089867a23 */ /* 0x000fe40000010886 */
[C---:B------:R-:W-:Y:S01]  /*116e0*/  HMMA.16816.F32 R12, R140.reuse, R148, R12 ;  /* 0x000000948c0c723c */ /* 0x040fe2000000180c */
[----:B------:R1:W3:Y:S01]  /*116f0*/  MUFU.EX2 R188, R3 ;  /* 0x0000000300bc7308 */ /* 0x0002e20000000800 */
[----:B------:R-:W-:Y:S06]  /*11700*/  LDSM.16.MT88.4 R176, [R217+0x5800] ;  /* 0x00580000d9b0783b */ /* 0x000fec0000004200 */
[C---:B------:R-:W-:Y:S02]  /*11710*/  HMMA.16816.F32 R16, R140.reuse, R150, R16 ;  /* 0x000000968c10723c */ /* 0x040fe40000001810 */
[----:B------:R-:W2:Y:S01]  /*11720*/  LDSM.16.MT88.4 R148, [R221+0x5000] ;  /* 0x00500000dd94783b */ /* 0x000ea20000004200 */
[----:B------:R-:W-:Y:S05]  /*11730*/  MUFU.EX2 R134, R134 ;  /* 0x0000008600867308 */ /* 0x000fea0000000800 */
[C---:B------:R-:W-:Y:S08]  /*11740*/  HMMA.16816.F32 R20, R140.reuse, R144, R20 ;  /* 0x000000908c14723c */ /* 0x040ff00000001814 */
[C---:B------:R-:W-:Y:S01]  /*11750*/  HMMA.16816.F32 R24, R140.reuse, R146, R24 ;  /* 0x000000928c18723c */ /* 0x040fe20000001818 */
[----:B------:R-:W4:Y:S03]  /*11760*/  LDSM.16.MT88.4 R144, [R220+0x5000] ;  /* 0x00500000dc90783b */ /* 0x000f260000004200 */
[--C-:B-1----:R-:W-:Y:S01]  /*11770*/  FFMA.FTZ R3, R195, c[0x0][0x2d0], -R138.reuse ;  /* 0x0000b400c3037a23 */ /* 0x102fe2000001088a */
[----:B---3--:R-:W-:Y:S03]  /*11780*/  F2FP.PACK_AB R137, R188, R189 ;  /* 0x000000bdbc89723e */ /* 0x008fe600000000ff */
[C---:B------:R-:W-:Y:S01]  /*11790*/  HMMA.16816.F32 R28, R140.reuse, R152, R28 ;  /* 0x000000988c1c723c */ /* 0x040fe2000000181c */
[----:B------:R1:W-:Y:S07]  /*117a0*/  MUFU.EX2 R195, R3 ;  /* 0x0000000300c37308 */ /* 0x0003ee0000000800 */
[C---:B------:R-:W-:Y:S01]  /*117b0*/  HMMA.16816.F32 R32, R140.reuse, R154, R32 ;  /* 0x0000009a8c20723c */ /* 0x040fe20000001820 */
[----:B------:R-:W3:Y:S07]  /*117c0*/  LDSM.16.MT88.4 R152, [R217+0x8000] ;  /* 0x00800000d998783b */ /* 0x000eee0000004200 */
[C---:B------:R-:W-:Y:S08]  /*117d0*/  HMMA.16816.F32 R36, R140.reuse, R160, R36 ;  /* 0x000000a08c24723c */ /* 0x040ff00000001824 */
[C---:B------:R-:W-:Y:S01]  /*117e0*/  HMMA.16816.F32 R40, R140.reuse, R162, R40 ;  /* 0x000000a28c28723c */ /* 0x040fe20000001828 */
[----:B------:R-:W3:Y:S03]  /*117f0*/  LDSM.16.MT88.4 R160, [R218+0x8000] ;  /* 0x00800000daa0783b */ /* 0x000ee60000004200 */
[----:B-1----:R-:W-:Y:S04]  /*11800*/  FFMA.FTZ R3, R194, c[0x0][0x2d0], -R138 ;  /* 0x0000b400c2037a23 */ /* 0x002fe8000001088a */
[C---:B--2---:R-:W-:Y:S01]  /*11810*/  HMMA.16816.F32 R44, R140.reuse, R156, R44 ;  /* 0x0000009c8c2c723c */ /* 0x044fe2000000182c */
[----:B------:R-:W2:Y:S01]  /*11820*/  LDL.LU R138, [R1+0x18] ;  /* 0x00001800018a7983 */ /* 0x000ea20000300800 */
[----:B------:R1:W1:Y:S06]  /*11830*/  MUFU.EX2 R194, R3 ;  /* 0x0000000300c27308 */ /* 0x00026c0000000800 */
[C---:B------:R-:W-:Y:S01]  /*11840*/  HMMA.16816.F32 R48, R140.reuse, R158, R48 ;  /* 0x0000009e8c30723c */ /* 0x040fe20000001830 */
[----:B------:R-:W3:Y:S07]  /*11850*/  LDSM.16.MT88.4 R156, [R221+0x8000] ;  /* 0x00800000dd9c783b */ /* 0x000eee0000004200 */
[C---:B------:R-:W-:Y:S04]  /*11860*/  HMMA.16816.F32 R52, R140.reuse, R148, R52 ;  /* 0x000000948c34723c */ /* 0x040fe80000001834 */
[----:B----4-:R-:W-:Y:S02]  /*11870*/  FFMA.FTZ R2, R2, R184, R185 ;  /* 0x000000b802027223 */ /* 0x010fe400000100b9 */
[----:B------:R-:W-:Y:S02]  /*11880*/  LDSM.16.MT88.4 R184, [R218+0x5800] ;  /* 0x00580000dab8783b */ /* 0x000fe40000004200 */
[C---:B------:R-:W-:Y:S04]  /*11890*/  HMMA.16816.F32 R56, R140.reuse, R150, R56 ;  /* 0x000000968c38723c */ /* 0x040fe80000001838 */
[----:B-1----:R-:W-:Y:S02]  /*118a0*/  MOV R3, R171 ;  /* 0x000000ab00037202 */ /* 0x002fe40000000f00 */
[----:B------:R-:W1:Y:S02]  /*118b0*/  LDSM.16.MT88.4 R148, [R220+0x8000] ;  /* 0x00800000dc94783b */ /* 0x000e640000004200 */
[C---:B------:R-:W-:Y:S08]  /*118c0*/  HMMA.16816.F32 R60, R140.reuse, R144, R60 ;  /* 0x000000908c3c723c */ /* 0x040ff0000000183c */
[C---:B------:R-:W-:Y:S01]  /*118d0*/  HMMA.16816.F32 R64, R140.reuse, R146, R64 ;  /* 0x000000928c40723c */ /* 0x040fe20000001840 */
[----:B------:R-:W4:Y:S07]  /*118e0*/  LDSM.16.MT88.4 R144, [R217+0xb000] ;  /* 0x00b00000d990783b */ /* 0x000f2e0000004200 */
[C---:B---3--:R-:W-:Y:S08]  /*118f0*/  HMMA.16816.F32 R68, R140.reuse, R152, R68 ;  /* 0x000000988c44723c */ /* 0x048ff00000001844 */
[C---:B------:R-:W-:Y:S01]  /*11900*/  HMMA.16816.F32 R72, R140.reuse, R154, R72 ;  /* 0x0000009a8c48723c */ /* 0x040fe20000001848 */
[----:B------:R-:W3:Y:S07]  /*11910*/  LDSM.16.MT88.4 R152, [R218+0xb000] ;  /* 0x00b00000da98783b */ /* 0x000eee0000004200 */
[C---:B------:R-:W-:Y:S08]  /*11920*/  HMMA.16816.F32 R76, R140.reuse, R160, R76 ;  /* 0x000000a08c4c723c */ /* 0x040ff0000000184c */
[C---:B------:R-:W-:Y:S01]  /*11930*/  HMMA.16816.F32 R80, R140.reuse, R162, R80 ;  /* 0x000000a28c50723c */ /* 0x040fe20000001850 */
[----:B------:R-:W-:Y:S07]  /*11940*/  LDSM.16.MT88.4 R160, [R221+0x2800] ;  /* 0x00280000dda0783b */ /* 0x000fee0000004200 */
[C---:B------:R-:W-:Y:S08]  /*11950*/  HMMA.16816.F32 R84, R140.reuse, R156, R84 ;  /* 0x0000009c8c54723c */ /* 0x040ff00000001854 */
[C---:B------:R-:W-:Y:S01]  /*11960*/  HMMA.16816.F32 R88, R140.reuse, R158, R88 ;  /* 0x0000009e8c58723c */ /* 0x040fe20000001858 */
[----:B------:R-:W3:Y:S07]  /*11970*/  LDSM.16.MT88.4 R156, [R221+0xb000] ;  /* 0x00b00000dd9c783b */ /* 0x000eee0000004200 */
[C---:B-1----:R-:W-:Y:S08]  /*11980*/  HMMA.16816.F32 R92, R140.reuse, R148, R92 ;  /* 0x000000948c5c723c */ /* 0x042ff0000000185c */
[C---:B------:R-:W-:Y:S01]  /*11990*/  HMMA.16816.F32 R96, R140.reuse, R150, R96 ;  /* 0x000000968c60723c */ /* 0x040fe20000001860 */
[----:B------:R-:W1:Y:S07]  /*119a0*/  LDSM.16.MT88.4 R148, [R220+0xb000] ;  /* 0x00b00000dc94783b */ /* 0x000e6e0000004200 */
[C---:B----4-:R-:W-:Y:S08]  /*119b0*/  HMMA.16816.F32 R100, R140.reuse, R144, R100 ;  /* 0x000000908c64723c */ /* 0x050ff00000001864 */
[C---:B------:R-:W-:Y:S01]  /*119c0*/  HMMA.16816.F32 R104, R140.reuse, R146, R104 ;  /* 0x000000928c68723c */ /* 0x040fe20000001868 */
[----:B------:R-:W4:Y:S07]  /*119d0*/  LDSM.16.MT88.4 R144, [R217+0x2800] ;  /* 0x00280000d990783b */ /* 0x000f2e0000004200 */
[C---:B---3--:R-:W-:Y:S08]  /*119e0*/  HMMA.16816.F32 R108, R140.reuse, R152, R108 ;  /* 0x000000988c6c723c */ /* 0x048ff0000000186c */
[C---:B------:R-:W-:Y:S01]  /*119f0*/  HMMA.16816.F32 R112, R140.reuse, R154, R112 ;  /* 0x0000009a8c70723c */ /* 0x040fe20000001870 */
[----:B------:R-:W3:Y:S07]  /*11a00*/  LDSM.16.MT88.4 R152, [R218+0x2800] ;  /* 0x00280000da98783b */ /* 0x000eee0000004200 */
[C---:B------:R-:W-:Y:S07]  /*11a10*/  HMMA.16816.F32 R116, R140.reuse, R156, R116 ;  /* 0x0000009c8c74723c */ /* 0x040fee0000001874 */
[----:B------:R-:W-:Y:S01]  /*11a20*/  MOV R156, R170 ;  /* 0x000000aa009c7202 */ /* 0x000fe20000000f00 */
[C---:B------:R-:W-:Y:S04]  /*11a30*/  HMMA.16816.F32 R120, R140.reuse, R158, R120 ;  /* 0x0000009e8c78723c */ /* 0x040fe80000001878 */
[----:B------:R-:W-:Y:S03]  /*11a40*/  MOV R157, R169 ;  /* 0x000000a9009d7202 */ /* 0x000fe60000000f00 */
[----:B------:R-:W-:Y:S01]  /*11a50*/  MOV R159, R168 ;  /* 0x000000a8009f7202 */ /* 0x000fe20000000f00 */
[C---:B-1----:R-:W-:Y:S01]  /*11a60*/  HMMA.16816.F32 R124, R140.reuse, R148, R124 ;  /* 0x000000948c7c723c */ /* 0x042fe2000000187c */
[----:B------:R-:W1:Y:S07]  /*11a70*/  LDSM.16.MT88.4 R168, [R220+0x2800] ;  /* 0x00280000dca8783b */ /* 0x000e6e0000004200 */
[----:B------:R-:W-:Y:S04]  /*11a80*/  HMMA.16816.F32 R128, R140, R150, R128 ;  /* 0x000000968c80723c */ /* 0x000fe80000001880 */
[----:B--2---:R-:W-:Y:S01]  /*11a90*/  FFMA.FTZ R0, R0, R138, R139 ;  /* 0x0000008a00007223 */ /* 0x004fe2000001008b */
[----:B------:R-:W-:Y:S02]  /*11aa0*/  F2FP.PACK_AB R138, R194, R195 ;  /* 0x000000c3c28a723e */ /* 0x000fe400000000ff */
[----:B------:R-:W-:Y:S07]  /*11ab0*/  F2FP.PACK_AB R139, R134, R135 ;  /* 0x00000087868b723e */ /* 0x000fee00000000ff */
[C---:B----4-:R-:W-:Y:S01]  /*11ac0*/  HMMA.16816.F32 R140, R136.reuse, R144, R4 ;  /* 0x00000090888c723c */ /* 0x050fe20000001804 */
[----:B------:R-:W2:Y:S07]  /*11ad0*/  LDSM.16.MT88.4 R4, [R221+0x5800] ;  /* 0x00580000dd04783b */ /* 0x000eae0000004200 */
[C---:B------:R-:W-:Y:S07]  /*11ae0*/  HMMA.16816.F32 R144, R136.reuse, R146, R8 ;  /* 0x000000928890723c */ /* 0x040fee0000001808 */
[----:B------:R-:W-:Y:S01]  /*11af0*/  MOV R8, R159 ;  /* 0x0000009f00087202 */ /* 0x000fe20000000f00 */
[C---:B---3--:R-:W-:Y:S01]  /*11b00*/  HMMA.16816.F32 R148, R136.reuse, R152, R12 ;  /* 0x000000988894723c */ /* 0x048fe2000000180c */
[----:B------:R-:W-:Y:S03]  /*11b10*/  LDSM.16.MT88.4 R12, [R217+0x8800] ;  /* 0x00880000d90c783b */ /* 0x000fe60000004200 */
[----:B------:R-:W-:Y:S02]  /*11b20*/  MOV R9, R156 ;  /* 0x0000009c00097202 */ /* 0x000fe40000000f00 */
[----:B------:R-:W-:Y:S02]  /*11b30*/  MOV R10, R157 ;  /* 0x0000009d000a7202 */ /* 0x000fe40000000f00 */
[C---:B------:R-:W-:Y:S01]  /*11b40*/  HMMA.16816.F32 R152, R136.reuse, R154, R16 ;  /* 0x0000009a8898723c */ /* 0x040fe20000001810 */
[----:B------:R-:W-:Y:S03]  /*11b50*/  LDSM.16.MT88.4 R16, [R218+0x8800] ;  /* 0x00880000da10783b */ /* 0x000fe60000004200 */
[----:B------:R-:W-:Y:S04]  /*11b60*/  MOV R11, R167 ;  /* 0x000000a7000b7202 */ /* 0x000fe80000000f00 */
[C---:B------:R-:W-:Y:S07]  /*11b70*/  HMMA.16816.F32 R156, R136.reuse, R160, R20 ;  /* 0x000000a0889c723c */ /* 0x040fee0000001814 */
[----:B------:R-:W-:Y:S01]  /*11b80*/  MOV R21, R166 ;  /* 0x000000a600157202 */ /* 0x000fe20000000f00 */
[C---:B------:R-:W-:Y:S01]  /*11b90*/  HMMA.16816.F32 R160, R136.reuse, R162, R24 ;  /* 0x000000a288a0723c */ /* 0x040fe20000001818 */
[----:B------:R-:W-:Y:S03]  /*11ba0*/  LDSM.16.MT88.4 R24, [R220+0x8800] ;  /* 0x00880000dc18783b */ /* 0x000fe60000004200 */
[----:B------:R-:W-:Y:S02]  /*11bb0*/  MOV R22, R165 ;  /* 0x000000a500167202 */ /* 0x000fe40000000f00 */
[----:B------:R-:W-:Y:S02]  /*11bc0*/  MOV R23, R164 ;  /* 0x000000a400177202 */ /* 0x000fe40000000f00 */
        /* <DEDUP_REMOVED lines=11> */
[----:B------:R-:W-:Y:S02]  /*11c80*/  MOV R35, R11 ;  /* 0x0000000b00237202 */ /* 0x000fe40000000f00 */
[----:B------:R-:W1:Y:S01]  /*11c90*/  LDSM.16.MT88.4 R8, [R220+0x5800] ;  /* 0x00580000dc08783b */ /* 0x000e620000004200 */
[C---:B------:R-:W-:Y:S04]  /*11ca0*/  HMMA.16816.F32 R176, R136.reuse, R178, R40 ;  /* 0x000000b288b0723c */ /* 0x040fe80000001828 */
[----:B------:R-:W-:Y:S02]  /*11cb0*/  MOV R39, R183 ;  /* 0x000000b700277202 */ /* 0x000fe40000000f00 */
[----:B------:R-:W-:Y:S02]  /*11cc0*/  MOV R36, R21 ;  /* 0x0000001500247202 */ /* 0x000fe40000000f00 */
[----:B------:R-:W-:Y:S04]  /*11cd0*/  MOV R41, R182 ;  /* 0x000000b600297202 */ /* 0x000fe80000000f00 */
[----:B------:R-:W-:Y:S01]  /*11ce0*/  MOV R42, R181 ;  /* 0x000000b5002a7202 */ /* 0x000fe20000000f00 */
[----:B------:R-:W-:Y:S01]  /*11cf0*/  FADD.FTZ R2, R41, R2 ;  /* 0x0000000229027221 */ /* 0x000fe20000010000 */
[----:B------:R-:W-:Y:S02]  /*11d00*/  MOV R43, R180 ;  /* 0x000000b4002b7202 */ /* 0x000fe40000000f00 */
[C---:B------:R-:W-:Y:S03]  /*11d10*/  HMMA.16816.F32 R180, R136.reuse, R184, R44 ;  /* 0x000000b888b4723c */ /* 0x040fe6000000182c */
[----:B------:R-:W-:Y:S01]  /*11d20*/  MOV R37, R22 ;  /* 0x0000001600257202 */ /* 0x000fe20000000f00 */
[----:B------:R-:W-:Y:S01]  /*11d30*/  FADD.FTZ R2, R43, R2 ;  /* 0x000000022b027221 */ /* 0x000fe20000010000 */
[----:B------:R-:W-:Y:S01]  /*11d40*/  MOV R38, R23 ;  /* 0x0000001700267202 */ /* 0x000fe20000000f00 */
[----:B------:R-:W-:Y:S01]  /*11d50*/  FADD.FTZ R0, R42, R0 ;  /* 0x000000002a007221 */ /* 0x000fe20000010000 */
[----:B------:R-:W3:Y:S01]  /*11d60*/  LDSM.16.MT88.4 R20, [R221+0x8800] ;  /* 0x00880000dd14783b */ /* 0x000ee20000004200 */
[C---:B------:R-:W-:Y:S04]  /*11d70*/  HMMA.16816.F32 R184, R136.reuse, R186, R48 ;  /* 0x000000ba88b8723c */ /* 0x040fe80000001830 */
        /* <DEDUP_REMOVED lines=65> */
[----:B------:R-:W-:Y:S02]  /*12190*/  HMMA.16816.F32 R128, R136, R6, R128 ;  /* 0x000000068880723c */ /* 0x000fe40000001880 */
[----:B------:R1:W-:Y:S02]  /*121a0*/  STL [R1+0x10], R2 ;  /* 0x0000100201007387 */ /* 0x0003e40000100800 */
[----:B------:R-:W-:Y:S01]  /*121b0*/  FADD.FTZ R0, R134, R0 ;  /* 0x0000000086007221 */ /* 0x000fe20000010000 */
[----:B------:R-:W-:Y:S02]  /*121c0*/  MOV R135, R132 ;  /* 0x0000008400877202 */ /* 0x000fe40000000f00 */
[----:B------:R-:W-:Y:S02]  /*121d0*/  MOV R134, R133 ;  /* 0x0000008500867202 */ /* 0x000fe40000000f00 */
[----:B------:R1:W-:Y:S01]  /*121e0*/  STL [R1+0x18], R0 ;  /* 0x0000180001007387 */ /* 0x0003e20000100800 */
[----:B------:R-:W-:-:S05]  /*121f0*/  @P0 BRA `(.L_x_1288) ;  /* 0xffffb12000000947 */ /* 0x000fca000383ffff */
.L_x_1287:
[----:B------:R-:W-:Y:S02]  /*12200*/  MOV R7, 0x1f ;  /* 0x0000001f00077802 */ /* 0x000fe40000000f00 */
[----:B------:R-:W-:Y:S01]  /*12210*/  MOV R6, 0xffffffff ;  /* 0xffffffff00067802 */ /* 0x000fe20000000f00 */
[----:B------:R-:W-:Y:S06]  /*12220*/  BRA.DIV ~URZ, `(.L_x_1289) ;  /* 0x000032127f007947 */ /* 0x000fec000b800000 */
[----:B-1----:R-:W2:Y:S04]  /*12230*/  LDL R0, [R1+0x10] ;  /* 0x0000100001007983 */ /* 0x002ea80000100800 */
[----:B--2---:R1:W2:Y:S02]  /*12240*/  SHFL.BFLY PT, R4, R0, 0x2, 0x1f ;  /* 0x0c401f0000047f89 */ /* 0x0042a400000e0000 */
.L_x_1327:
        /* <DEDUP_REMOVED lines=9> */
.L_x_1328:
[----:B------:R-:W-:Y:S01]  /*122e0*/  FSETP.NE.FTZ.AND P1, PT, R4, RZ, PT ;  /* 0x000000ff0400720b */ /* 0x000fe20003f35000 */
[----:B--2---:R-:W-:Y:S01]  /*122f0*/  FADD.FTZ R3, R3, R0 ;  /* 0x0000000003037221 */ /* 0x004fe20000010000 */
[----:B------:R-:W-:Y:S02]  /*12300*/  MOV R2, RZ ;  /* 0x000000ff00027202 */ /* 0x000fe40000000f00 */
[----:B-1----:R-:W-:Y:S02]  /*12310*/  MOV R0, RZ ;  /* 0x000000ff00007202 */ /* 0x002fe40000000f00 */
[----:B------:R-:W-:Y:S02]  /*12320*/  FSETP.NE.FTZ.AND P0, PT, R3, RZ, PT ;  /* 0x000000ff0300720b */ /* 0x000fe40003f15000 */
[----:B------:R-:W-:-:S05]  /*12330*/  MOV R138, 0xff800000 ;  /* 0xff800000008a7802 */ /* 0x000fca0000000f00 */
        /* <DEDUP_REMOVED lines=69> */
[----:B------:R-:W-:Y:S02]  /*12790*/  FMUL.FTZ R129, R2, R129 ;  /* 0x0000008102817220 */ /* 0x000fe40000410000 */
[----:B------:R3:W4:Y:S01]  /*127a0*/  @P0 MUFU.LG2 R2, R3 ;  /* 0x0000000300020308 */ /* 0x0007220000000c00 */
[----:B--2---:R-:W-:Y:S02]  /*127b0*/  @P1 FMUL.FTZ R5, R4, 0.69314718246459960938 ;  /* 0x3f31721804051820 */ /* 0x004fe40000410000 */
[----:B------:R-:W-:Y:S02]  /*127c0*/  @P1 FMUL.FTZ R4, R6, c[0x0][0x2d0] ;  /* 0x0000b40006041a20 */ /* 0x000fe40000410000 */
[----:B-1----:R-:W-:Y:S02]  /*127d0*/  FMUL.FTZ R142, R0, R142 ;  /* 0x0000008e008e7220 */ /* 0x002fe40000410000 */
[----:B------:R-:W-:Y:S02]  /*127e0*/  @P1 FFMA.FTZ R138, R4, R133, R5 ;  /* 0x00000085048a1223 */ /* 0x000fe40000010005 */
[----:B------:R-:W-:-:S02]  /*127f0*/  FMUL.FTZ R143, R0, R143 ;  /* 0x0000008f008f7220 */ /* 0x000fc40000410000 */
[C---:B------:R-:W-:Y:S02]  /*12800*/  FMUL.FTZ R146, R0.reuse, R146 ;  /* 0x0000009200927220 */ /* 0x040fe40000410000 */
[C---:B------:R-:W-:Y:S02]  /*12810*/  FMUL.FTZ R61, R0.reuse, R147 ;  /* 0x00000093003d7220 */ /* 0x040fe40000410000 */
[----:B------:R-:W-:Y:S01]  /*12820*/  FMUL.FTZ R150, R0, R150 ;  /* 0x0000009600967220 */ /* 0x000fe20000410000 */
[----:B---3--:R-:W-:Y:S01]  /*12830*/  @P0 MOV R3, 0x3f317218 ;  /* 0x3f31721800030802 */ /* 0x008fe20000000f00 */
[----:B----4-:R-:W-:Y:S02]  /*12840*/  @P0 FMUL.FTZ R2, R2, 0.69314718246459960938 ;  /* 0x3f31721802020820 */ /* 0x010fe40000410000 */
[----:B------:R-:W-:Y:S02]  /*12850*/  FMUL.FTZ R151, R0, R151 ;  /* 0x0000009700977220 */ /* 0x000fe40000410000 */
[----:B------:R-:W-:-:S02]  /*12860*/  @P0 FMUL.FTZ R3, R3, c[0x0][0x2d0] ;  /* 0x0000b40003030a20 */ /* 0x000fc40000410000 */
        /* <DEDUP_REMOVED lines=58> */
[----:B------:R-:W-:Y:S01]  /*12c10*/  PRMT R0, R52, 0x7610, R0 ;  /* 0x0000761034007816 */ /* 0x000fe20000000000 */
[----:B------:R-:W-:Y:S02]  /*12c20*/  @P0 FFMA.FTZ R65, R3, R132, R2 ;  /* 0x0000008403410223 */ /* 0x000fe40000010002 */
.L_x_1270:
[----:B-1----:R1:W5:Y:S01]  /*12c30*/  LDL R56, [R1+0x68] ;  /* 0x0000680001387983 */ /* 0x0023620000100800 */
[----:B------:R-:W-:Y:S03]  /*12c40*/  BSSY B0, `(.L_x_1291) ;  /* 0x0000012000007945 */ /* 0x000fe60003800000 */
[----:B------:R-:W2:Y:S02]  /*12c50*/  S2R R67, SR_TID.X ;  /* 0x0000000000437919 */ /* 0x000ea40000002100 */
[----:B--2---:R-:W-:-:S13]  /*12c60*/  LOP3.LUT P0, RZ, R67, 0xff, RZ, 0xc0, !PT ;  /* 0x000000ff43ff7812 */ /* 0x004fda000780c0ff */
[----:B------:R-:W-:Y:S05]  /*12c70*/  @P0 BRA `(.L_x_1292) ;  /* 0x000000e000000947 */ /* 0x000fea0003800000 */
[----:B-1----:R-:W1:Y:S01]  /*12c80*/  S2R R52, SR_LANEID ;  /* 0x0000000000347919 */ /* 0x002e620000000000 */
[----:B------:R-:W-:Y:S01]  /*12c90*/  VOTEU.ANY UR4, UPT, PT ;  /* 0x0000000000047886 */ /* 0x000fe200038e0100 */
[----:B------:R-:W-:Y:S01]  /*12ca0*/  IMAD.MOV.U32 R54, RZ, RZ, c[0x0][0x580] ;  /* 0x00016000ff367624 */ /* 0x000fe200078e00ff */
[----:B------:R-:W1:Y:S01]  /*12cb0*/  FLO.U32 R3, UR4 ;  /* 0x0000000400037d00 */ /* 0x000e6200080e0000 */
[----:B------:R-:W-:-:S07]  /*12cc0*/  IMAD.MOV.U32 R55, RZ, RZ, c[0x0][0x584] ;  /* 0x00016100ff377624 */ /* 0x000fce00078e00ff */
[----:B------:R-:W2:Y:S01]  /*12cd0*/  POPC R2, UR4 ;  /* 0x0000000400027d09 */ /* 0x000ea20008000000 */
[----:B-1----:R-:W-:-:S13]  /*12ce0*/  ISETP.EQ.U32.AND P0, PT, R3, R52, PT ;  /* 0x000000340300720c */ /* 0x002fda0003f02070 */
[----:B--2---:R-:W2:Y:S04]  /*12cf0*/  @P0 ATOMG.E.ADD.STRONG.GPU PT, R2, [R54.64], R2 ;  /* 0x00000002360209a8 */ /* 0x004ea800081ee1c8 */
[----:B------:R-:W1:Y:S04]  /*12d00*/  S2R R52, SR_LTMASK ;  /* 0x0000000000347919 */ /* 0x000e680000003900 */
[----:B--2---:R1:W2:Y:S02]  /*12d10*/  SHFL.IDX PT, R3, R2, R3, 0x1f ;  /* 0x00001f0302037589 */ /* 0x0042a400000e0000 */
[----:B-1----:R-:W-:-:S06]  /*12d20*/  LOP3.LUT R2, R52, UR4, RZ, 0xc0, !PT ;  /* 0x0000000434027c12 */ /* 0x002fcc000f8ec0ff */
[----:B------:R-:W2:Y:S02]  /*12d30*/  POPC R2, R2 ;  /* 0x0000000200027309 */ /* 0x000ea40000000000 */
[----:B--2--5:R-:W-:-:S05]  /*12d40*/  IADD3 R56, R3, c[0x0][0xc], R2 ;  /* 0x0000030003387a10 */ /* 0x024fca0007ffe002 */
[----:B------:R1:W-:Y:S02]  /*12d50*/  STL [R1+0x68], R56 ;  /* 0x0000683801007387 */ /* 0x0003e40000100800 */
.L_x_1292:
[----:B-1----:R-:W-:Y:S05]  /*12d60*/  BSYNC B0 ;  /* 0x0000000000007941 */ /* 0x002fea0003800000 */
.L_x_1291:
[----:B------:R-:W-:Y:S01]  /*12d70*/  PRMT R0, R0, 0x9910, RZ ;  /* 0x0000991000007816 */ /* 0x000fe200000000ff */
[----:B------:R-:W-:Y:S01]  /*12d80*/  BSSY B1, `(.L_x_1293) ;  /* 0x0000224000017945 */ /* 0x000fe20003800000 */
[----:B-----5:R-:W-:Y:S02]  /*12d90*/  IMAD.MOV.U32 R81, RZ, RZ, R56 ;  /* 0x000000ffff517224 */ /* 0x020fe400078e0038 */
[----:B------:R-:W-:-:S13]  /*12da0*/  ISETP.NE.AND P0, PT, R0, RZ, PT ;  /* 0x000000ff0000720c */ /* 0x000fda0003f05270 */
[----:B------:R-:W-:Y:S05]  /*12db0*/  @!P0 BRA `(.L_x_1294) ;  /* 0x0000159000008947 */ /* 0x000fea0003800000 */
[----:B------:R-:W2:Y:S04]  /*12dc0*/  LDL R85, [R1+0x6c] ;  /* 0x00006c0001557983 */ /* 0x000ea80000100800 */
[----:B------:R-:W3:Y:S04]  /*12dd0*/  LDL R83, [R1+0x70] ;  /* 0x0000700001537983 */ /* 0x000ee80000100800 */
[----:B------:R-:W4:Y:S04]  /*12de0*/  LDL R79, [R1+0x78] ;  /* 0x00007800014f7983 */ /* 0x000f280000100800 */
[----:B------:R-:W5:Y:S04]  /*12df0*/  LDL R77, [R1+0x74] ;  /* 0x00007400014d7983 */ /* 0x000f680000100800 */
[----:B------:R-:W4:Y:S04]  /*12e00*/  LDL R75, [R1+0x88] ;  /* 0x00008800014b7983 */ /* 0x000f280000100800 */
[----:B------:R-:W5:Y:S04]  /*12e10*/  LDL R73, [R1+0x80] ;  /* 0x0000800001497983 */ /* 0x000f680000100800 */
[----:B------:R-:W5:Y:S04]  /*12e20*/  LDL R71, [R1+0x84] ;  /* 0x0000840001477983 */ /* 0x000f680000100800 */
[----:B------:R-:W5:Y:S01]  /*12e30*/  LDL R69, [R1+0x7c] ;  /* 0x00007c0001457983 */ /* 0x000f620000100800 */
        /* <DEDUP_REMOVED lines=66> */
[----:B--2---:R1:W-:Y:S04]  /*13260*/  STS [R85], R64 ;  /* 0x0000004055007388 */ /* 0x0043e80000000800 */
[----:B------:R1:W-:Y:S04]  /*13270*/  STS [R85+0x400], R63 ;  /* 0x0004003f55007388 */ /* 0x0003e80000000800 */
[----:B---3--:R1:W-:Y:S04]  /*13280*/  STS [R83], R62 ;  /* 0x0000003e53007388 */ /* 0x0083e80000000800 */
[----:B------:R1:W-:Y:S04]  /*13290*/  STS [R83+0x400], R61 ;  /* 0x0004003d53007388 */ /* 0x0003e80000000800 */
[----:B----4-:R1:W-:Y:S04]  /*132a0*/  STS [R79], R60 ;  /* 0x0000003c4f007388 */ /* 0x0103e80000000800 */
[----:B------:R1:W-:Y:S04]  /*132b0*/  STS [R79+0x400], R59 ;  /* 0x0004003b4f007388 */ /* 0x0003e80000000800 */
[----:B-----5:R1:W-:Y:S04]  /*132c0*/  STS [R77], R58 ;  /* 0x0000003a4d007388 */ /* 0x0203e80000000800 */
        /* <DEDUP_REMOVED lines=65> */
[----:B------:R-:W-:Y:S05]  /*136e0*/  CALL.REL.NOINC `($__internal_5_$__cuda_sm70_shflsync_idx_p) ;  /* 0x0000227000007944 */ /* 0x000fea0003c00000 */
.L_x_1295:
        /* <DEDUP_REMOVED lines=14> */
[----:B----4-:R-:W-:-:S02]  /*137d0*/  SHF.R.S32.HI R5, RZ, 0x1f, R11 ;  /* 0x0000001fff057819 */ /* 0x010fc4000001140b */
[----:B--2---:R-:W-:-:S03]  /*137e0*/  IADD3 R4, R2, R16, RZ ;  /* 0x0000001002047210 */ /* 0x004fc60007ffe0ff */
[----:B------:R-:W-:Y:S02]  /*137f0*/  IMAD R6, R5, c[0x0][0x490], RZ ;  /* 0x0001240005067a24 */ /* 0x000fe400078e02ff */
[----:B------:R-:W-:-:S04]  /*13800*/  @P0 IMAD.HI.U32 R7, R4, c[0x0][0x4ec], RZ ;  /* 0x00013b0004070a27 */ /* 0x000fc800078e00ff */
[----:B------:R-:W-:-:S04]  /*13810*/  IMAD.WIDE.U32 R2, R11, c[0x0][0x490], RZ ;  /* 0x000124000b027a25 */ /* 0x000fc800078e00ff */
[----:B------:R-:W-:Y:S02]  /*13820*/  IMAD R6, R11, c[0x0][0x494], R6 ;  /* 0x000125000b067a24 */ /* 0x000fe400078e0206 */
[----:B------:R-:W-:Y:S01]  /*13830*/  IMAD.MOV.U32 R0, RZ, RZ, R4 ;  /* 0x000000ffff007224 */ /* 0x000fe200078e0004 */
[----:B------:R-:W-:Y:S02]  /*13840*/  @P0 SHF.R.U32.HI R0, RZ, c[0x0][0x4f0], R7 ;  /* 0x00013c00ff000a19 */ /* 0x000fe40000011607 */
[----:B------:R-:W-:Y:S02]  /*13850*/  IADD3 R3, R3, R6, RZ ;  /* 0x0000000603037210 */ /* 0x000fe40007ffe0ff */
[----:B------:R-:W-:Y:S01]  /*13860*/  SHF.R.S32.HI R10, RZ, 0x1f, R12 ;  /* 0x0000001fff0a7819 */ /* 0x000fe2000001140c */
[----:B------:R-:W-:Y:S02]  /*13870*/  IMAD.MOV R8, RZ, RZ, -R0 ;  /* 0x000000ffff087224 */ /* 0x000fe400078e0a00 */
[----:B------:R-:W-:-:S04]  /*13880*/  IMAD.WIDE.U32 R6, R12, c[0x0][0x498], R2 ;  /* 0x000126000c067a25 */ /* 0x000fc800078e0002 */
[----:B------:R-:W-:Y:S02]  /*13890*/  IMAD R9, R10, c[0x0][0x498], RZ ;  /* 0x000126000a097a24 */ /* 0x000fe400078e02ff */
[----:B------:R-:W-:Y:S01]  /*138a0*/  IMAD R2, R8, c[0x0][0x4e8], R4 ;  /* 0x00013a0008027a24 */ /* 0x000fe200078e0204 */
[----:B------:R-:W-:Y:S01]  /*138b0*/  SHF.R.S32.HI R8, RZ, 0x1f, R0 ;  /* 0x0000001fff087819 */ /* 0x000fe20000011400 */
[----:B------:R-:W-:Y:S01]  /*138c0*/  IMAD R3, R12, c[0x0][0x49c], R9 ;  /* 0x000127000c037a24 */ /* 0x000fe200078e0209 */
[----:B------:R-:W-:Y:S02]  /*138d0*/  IADD3 R4, P1, R0, R6, RZ ;  /* 0x0000000600047210 */ /* 0x000fe40007f3e0ff */
[----:B------:R-:W-:Y:S01]  /*138e0*/  SHF.R.S32.HI R9, RZ, 0x1f, R2 ;  /* 0x0000001fff097819 */ /* 0x000fe20000011402 */
[----:B------:R-:W-:Y:S01]  /*138f0*/  IMAD R0, R5, c[0x0][0x3e8], RZ ;  /* 0x0000fa0005007a24 */ /* 0x000fe200078e02ff */
[----:B---3--:R-:W-:Y:S02]  /*13900*/  IADD3 R6, R14, R16, RZ ;  /* 0x000000100e067210 */ /* 0x008fe40007ffe0ff */
[----:B------:R-:W-:Y:S01]  /*13910*/  IADD3.X R5, R8, R7, R3, P1, !PT ;  /* 0x0000000708057210 */ /* 0x000fe20000ffe403 */
[----:B------:R-:W-:Y:S01]  /*13920*/  IMAD R3, R9, c[0x0][0x488], RZ ;  /* 0x0001220009037a24 */ /* 0x000fe200078e02ff */
[----:B-1----:R-:W-:Y:S01]  /*13930*/  SHF.R.S32.HI R14, RZ, 0x1f, R15 ;  /* 0x0000001fff0e7819 */ /* 0x002fe2000001140f */
[----:B------:R-:W-:-:S02]  /*13940*/  IMAD R7, R11, c[0x0][0x3ec], R0 ;  /* 0x0000fb000b077a24 */ /* 0x000fc400078e0200 */
[----:B------:R-:W-:Y:S01]  /*13950*/  IMAD.WIDE.U32 R8, R11, c[0x0][0x3e8], RZ ;  /* 0x0000fa000b087a25 */ /* 0x000fe200078e00ff */
[----:B------:R-:W-:-:S03]  /*13960*/  LEA.HI R14, R14, R15, RZ, 0x5 ;  /* 0x0000000f0e0e7211 */ /* 0x000fc600078f28ff */
[C---:B------:R-:W-:Y:S02]  /*13970*/  IMAD R11, R2.reuse, c[0x0][0x48c], R3 ;  /* 0x00012300020b7a24 */ /* 0x040fe400078e0203 */
[----:B------:R-:W-:Y:S01]  /*13980*/  IMAD.WIDE.U32 R4, R2, c[0x0][0x488], R4 ;  /* 0x0001220002047a25 */ /* 0x000fe200078e0004 */
[----:B------:R-:W-:-:S03]  /*13990*/  LOP3.LUT R14, R14, 0xffffffe0, RZ, 0xc0, !PT ;  /* 0xffffffe00e0e7812 */ /* 0x000fc600078ec0ff */
[----:B------:R-:W-:Y:S01]  /*139a0*/  @P0 IMAD.HI.U32 R2, R6, c[0x0][0x4ec], RZ ;  /* 0x00013b0006020a27 */ /* 0x000fe200078e00ff */
[----:B------:R-:W-:-:S03]  /*139b0*/  IADD3 R3, R9, R7, RZ ;  /* 0x0000000709037210 */ /* 0x000fc60007ffe0ff */
[----:B------:R-:W-:Y:S01]  /*139c0*/  IMAD.MOV.U32 R0, RZ, RZ, R6 ;  /* 0x000000ffff007224 */ /* 0x000fe200078e0006 */
[----:B------:R-:W-:Y:S01]  /*139d0*/  @P0 SHF.R.U32.HI R0, RZ, c[0x0][0x4f0], R2 ;  /* 0x00013c00ff000a19 */ /* 0x000fe20000011602 */
[----:B------:R-:W-:Y:S01]  /*139e0*/  IMAD.IADD R5, R5, 0x1, R11 ;  /* 0x0000000105057824 */ /* 0x000fe200078e020b */
[----:B------:R-:W-:Y:S02]  /*139f0*/  LEA R9, P0, R4, c[0x0][0x450], 0x2 ;  /* 0x0001140004097a11 */ /* 0x000fe400078010ff */
[----:B------:R-:W-:Y:S02]  /*13a00*/  IADD3 R14, -R14, R15, RZ ;  /* 0x0000000f0e0e7210 */ /* 0x000fe40007ffe1ff */
[----:B------:R-:W-:Y:S01]  /*13a10*/  LEA.HI.X R4, R4, c[0x0][0x454], R5, 0x2, P0 ;  /* 0x0001150004047a11 */ /* 0x000fe200000f1405 */
[----:B------:R1:W5:Y:S01]  /*13a20*/  LDL R15, [R1+0x5c] ;  /* 0x00005c00010f7983 */ /* 0x0003620000100800 */
[----:B------:R-:W-:-:S03]  /*13a30*/  LOP3.LUT P0, RZ, R14, 0x3, RZ, 0xc0, !PT ;  /* 0x000000030eff7812 */ /* 0x000fc6000780c0ff */
[----:B------:R1:W5:Y:S01]  /*13a40*/  LDL R14, [R1+0x48] ;  /* 0x00004800010e7983 */ /* 0x0003620000100800 */
[----:B------:R-:W-:Y:S01]  /*13a50*/  MOV R2, R8 ;  /* 0x0000000800027202 */ /* 0x000fe20000000f00 */
[----:B------:R-:W-:Y:S02]  /*13a60*/  IMAD R10, R10, c[0x0][0x3f0], RZ ;  /* 0x0000fc000a0a7a24 */ /* 0x000fe400078e02ff */
[----:B------:R-:W-:Y:S02]  /*13a70*/  SHFL.IDX PT, R11, R4, RZ, 0x1c1f ;  /* 0x001c1fff040b7589 */ /* 0x000fe400000e0000 */
[C---:B------:R-:W-:Y:S02]  /*13a80*/  IMAD R5, R12.reuse, c[0x0][0x3f4], R10 ;  /* 0x0000fd000c057a24 */ /* 0x040fe400078e020a */
[----:B------:R-:W-:Y:S01]  /*13a90*/  IMAD.WIDE.U32 R2, R12, c[0x0][0x3f0], R2 ;  /* 0x0000fc000c027a25 */ /* 0x000fe200078e0002 */
[----:B------:R-:W2:Y:S01]  /*13aa0*/  SHFL.IDX PT, R10, R9, RZ, 0x1c1f ;  /* 0x001c1fff090a7589 */ /* 0x000ea200000e0000 */
[----:B------:R-:W-:-:S03]  /*13ab0*/  ULDC UR5, c[0x0][0x4e8] ;  /* 0x00013a0000057ab9 */ /* 0x000fc60000000800 */
[----:B------:R-:W-:Y:S01]  /*13ac0*/  SHFL.IDX PT, R8, R9, 0x1, 0x1c1f ;  /* 0x003c1f0009087f89 */ /* 0x000fe200000e0000 */
[----:B------:R-:W-:Y:S01]  /*13ad0*/  ULDC UR4, c[0x0][0x388] ;  /* 0x0000e20000047ab9 */ /* 0x000fe20000000800 */
[----:B------:R-:W-:Y:S02]  /*13ae0*/  IMAD.MOV R7, RZ, RZ, -R0 ;  /* 0x000000ffff077224 */ /* 0x000fe400078e0a00 */
[----:B------:R3:W4:Y:S01]  /*13af0*/  SHFL.IDX PT, R9, R4, 0x1, 0x1c1f ;  /* 0x003c1f0004097f89 */ /* 0x00072200000e0000 */
[----:B------:R-:W-:Y:S01]  /*13b00*/  IMAD.IADD R3, R3, 0x1, R5 ;  /* 0x0000000103037824 */ /* 0x000fe200078e0205 */
[----:B------:R-:W-:Y:S01]  /*13b10*/  IADD3 R5, R13, R16, RZ ;  /* 0x000000100d057210 */ /* 0x000fe20007ffe0ff */
[----:B------:R-:W-:Y:S01]  /*13b20*/  UIMAD UR4, UR5, UR4, URZ ;  /* 0x00000004050472a4 */ /* 0x000fe2000f8e023f */
[----:B------:R-:W1:Y:S05]  /*13b30*/  S2R R17, SR_TID.X ;  /* 0x0000000000117919 */ /* 0x000e6a0000002100 */
[----:B------:R-:W-:-:S02]  /*13b40*/  ISETP.GE.OR P1, PT, R5, UR4, P0 ;  /* 0x0000000405007c0c */ /* 0x000fc40008726670 */
[----:B------:R-:W-:Y:S01]  /*13b50*/  SHF.R.S32.HI R12, RZ, 0x1f, R0 ;  /* 0x0000001fff0c7819 */ /* 0x000fe20000011400 */
[----:B---3--:R-:W-:Y:S01]  /*13b60*/  IMAD R4, R7, c[0x0][0x4e8], R6 ;  /* 0x00013a0007047a24 */ /* 0x008fe200078e0206 */
[----:B------:R-:W-:-:S04]  /*13b70*/  IADD3 R7, R5, 0x8, RZ ;  /* 0x0000000805077810 */ /* 0x000fc80007ffe0ff */
[----:B------:R-:W-:Y:S01]  /*13b80*/  ISETP.GE.OR P0, PT, R7, UR4, P0 ;  /* 0x0000000407007c0c */ /* 0x000fe20008706670 */
[----:B------:R-:W-:-:S04]  /*13b90*/  IMAD R6, R12, c[0x0][0x3e0], RZ ;  /* 0x0000f8000c067a24 */ /* 0x000fc800078e02ff */
[----:B--2---:R2:W-:Y:S01]  /*13ba0*/  @!P1 ST.E [R10.64], R138 ;  /* 0x0000008a0a009985 */ /* 0x0045e2000c101908 */
[----:B------:R-:W-:Y:S01]  /*13bb0*/  IMAD.WIDE.U32 R2, R0, c[0x0][0x3e0], R2 ;  /* 0x0000f80000027a25 */ /* 0x000fe200078e0002 */
[----:B-1----:R-:W-:-:S03]  /*13bc0*/  SHF.R.S32.HI R13, RZ, 0x1f, R17 ;  /* 0x0000001fff0d7819 */ /* 0x002fc60000011411 */
[----:B------:R-:W-:Y:S01]  /*13bd0*/  IMAD R5, R0, c[0x0][0x3e4], R6 ;  /* 0x0000f90000057a24 */ /* 0x000fe200078e0206 */
[----:B------:R-:W-:Y:S02]  /*13be0*/  SHF.R.S32.HI R0, RZ, 0x1f, R4 ;  /* 0x0000001fff007819 */ /* 0x000fe40000011404 */
[----:B----4-:R2:W-:Y:S04]  /*13bf0*/  @!P0 ST.E [R8.64], R65 ;  /* 0x0000004108008985 */ /* 0x0105e8000c101908 */
[----:B------:R2:W1:Y:S04]  /*13c00*/  LDS.128 R44, [R251+0x1080] ;  /* 0x00108000fb2c7984 */ /* 0x0004680000000c00 */
        /* <DEDUP_REMOVED lines=11> */
[----:B------:R-:W-:Y:S01]  /*13cc0*/  IMAD.IADD R3, R3, 0x1, R5 ;  /* 0x0000000103037824 */ /* 0x000fe200078e0205 */
[----:B------:R-:W-:Y:S01]  /*13cd0*/  LEA.HI R13, R13, R17, RZ, 0x3 ;  /* 0x000000110d0d7211 */ /* 0x000fe200078f18ff */
[----:B------:R-:W-:-:S02]  /*13ce0*/  IMAD R0, R0, c[0x0][0x3d8], RZ ;  /* 0x0000f60000007a24 */ /* 0x000fc400078e02ff */
        /* <DEDUP_REMOVED lines=10> */
[----:B------:R2:W1:Y:S08]  /*13d90*/  SHFL.IDX PT, R2, R3, RZ, 0x181f ;  /* 0x00181fff03027589 */ /* 0x00047000000e0000 */
[----:B------:R-:W-:Y:S05]  /*13da0*/  @P0 BRA `(.L_x_1297) ;  /* 0x0000014000000947 */ /* 0x000fea0003800000 */
[----:B---34-:R-:W3:Y:S01]  /*13db0*/  LDS.128 R28, [R251+0x80] ;  /* 0x00008000fb1c7984 */ /* 0x018ee20000000c00 */
[----:B-----5:R-:W-:-:S02]  /*13dc0*/  ISETP.GE.AND P3, PT, R86, c[0x0][0x3c8], PT ;  /* 0x0000f20056007a0c */ /* 0x020fc40003f66270 */
[----:B------:R-:W-:Y:S01]  /*13dd0*/  ISETP.GE.AND P2, PT, R83, c[0x0][0x3c8], PT ;  /* 0x0000f20053007a0c */ /* 0x000fe20003f46270 */
[----:B------:R-:W4:Y:S01]  /*13de0*/  LDS.128 R24, [R251+0x4080] ;  /* 0x00408000fb187984 */ /* 0x000f220000000c00 */
[----:B------:R-:W-:Y:S02]  /*13df0*/  ISETP.GE.AND P1, PT, R80, c[0x0][0x3c8], PT ;  /* 0x0000f20050007a0c */ /* 0x000fe40003f26270 */
[----:B------:R-:W-:Y:S01]  /*13e00*/  ISETP.GE.AND P0, PT, R14, c[0x0][0x3c8], PT ;  /* 0x0000f2000e007a0c */ /* 0x000fe20003f06270 */
[----:B------:R-:W2:Y:S04]  /*13e10*/  LDS.128 R20, [R251+0x8080] ;  /* 0x00808000fb147984 */ /* 0x000ea80000000c00 */
[----:B------:R-:W1:Y:S02]  /*13e20*/  LDS.128 R16, [R251+0xc080] ;  /* 0x00c08000fb107984 */ /* 0x000e640000000c00 */
[----:B-1----:R-:W-:-:S02]  /*13e30*/  @!P3 LEA R12, P4, R86, R0, 0x1 ;  /* 0x00000000560cb211 */ /* 0x002fc400078808ff */
[C---:B--2---:R-:W-:Y:S02]  /*13e40*/  @!P2 LEA R10, P6, R83.reuse, R0, 0x1 ;  /* 0x00000000530aa211 */ /* 0x044fe400078c08ff */
[----:B------:R-:W-:Y:S02]  /*13e50*/  @!P3 LEA.HI.X R13, R86, R2, R87, 0x1, P4 ;  /* 0x00000002560db211 */ /* 0x000fe400020f0c57 */
[-C--:B------:R-:W-:Y:S02]  /*13e60*/  @!P1 LEA R8, P5, R80, R0.reuse, 0x1 ;  /* 0x0000000050089211 */ /* 0x080fe400078a08ff */
[----:B------:R-:W-:Y:S02]  /*13e70*/  @!P0 LEA R6, P4, R14, R0, 0x1 ;  /* 0x000000000e068211 */ /* 0x000fe400078808ff */
[-C--:B------:R-:W-:Y:S02]  /*13e80*/  @!P2 LEA.HI.X R11, R83, R2.reuse, R84, 0x1, P6 ;  /* 0x00000002530ba211 */ /* 0x080fe400030f0c54 */
[----:B------:R-:W-:-:S02]  /*13e90*/  @!P1 LEA.HI.X R9, R80, R2, R82, 0x1, P5 ;  /* 0x0000000250099211 */ /* 0x000fc400028f0c52 */
[----:B------:R-:W-:Y:S01]  /*13ea0*/  @!P0 LEA.HI.X R7, R14, R2, R15, 0x1, P4 ;  /* 0x000000020e078211 */ /* 0x000fe200020f0c0f */
[----:B---3--:R1:W-:Y:S04]  /*13eb0*/  @!P3 ST.E.128 [R12.64], R28 ;  /* 0x0000001c0c00b985 */ /* 0x0083e8000c101d08 */
[----:B----4-:R1:W-:Y:S04]  /*13ec0*/  @!P2 ST.E.128 [R10.64], R24 ;  /* 0x000000180a00a985 */ /* 0x0103e8000c101d08 */
[----:B------:R1:W-:Y:S04]  /*13ed0*/  @!P1 ST.E.128 [R8.64], R20 ;  /* 0x0000001408009985 */ /* 0x0003e8000c101d08 */
[----:B------:R1:W-:Y:S02]  /*13ee0*/  @!P0 ST.E.128 [R6.64], R16 ;  /* 0x0000001006008985 */ /* 0x0003e4000c101d08 */
.L_x_1297:
[----:B---34-:R-:W-:Y:S05]  /*13ef0*/  BSYNC B0 ;  /* 0x0000000000007941 */ /* 0x018fea0003800000 */
.L_x_1296:
[----:B-1----:R-:W-:Y:S01]  /*13f00*/  IADD3 R6, R4, 0x20, RZ ;  /* 0x0000002004067810 */ /* 0x002fe20007ffe0ff */
[----:B------:R1:W3:Y:S01]  /*13f10*/  SHFL.IDX PT, R2, R3, 0x1, 0x181f ;  /* 0x00381f0003027f89 */ /* 0x0002e200000e0000 */
        /* <DEDUP_REMOVED lines=8> */
[CC--:B----4-:R-:W-:Y:S02]  /*13fa0*/  @!P3 LEA R12, P4, R86.reuse, R0.reuse, 0x1 ;  /* 0x00000000560cb211 */ /* 0x0d0fe400078808ff */
[C---:B--2---:R-:W-:Y:S02]  /*13fb0*/  @!P2 LEA R10, P6, R83.reuse, R0, 0x1 ;  /* 0x00000000530aa211 */ /* 0x044fe400078c08ff */
[----:B---3--:R-:W-:Y:S02]  /*13fc0*/  @!P3 LEA.HI.X R13, R86, R2, R87, 0x1, P4 ;  /* 0x00000002560db211 */ /* 0x008fe400020f0c57 */
        /* <DEDUP_REMOVED lines=9> */
.L_x_1299:
[----:B------:R-:W-:Y:S05]  /*14060*/  BSYNC B0 ;  /* 0x0000000000007941 */ /* 0x000fea0003800000 */
.L_x_1298:
[----:B--2---:R-:W-:Y:S01]  /*14070*/  IADD3 R6, R4, 0x40, RZ ;  /* 0x0000004004067810 */ /* 0x004fe20007ffe0ff */
[----:B---3--:R2:W3:Y:S01]  /*14080*/  SHFL.IDX PT, R2, R3, 0x2, 0x181f ;  /* 0x00581f0003027f89 */ /* 0x0084e200000e0000 */
        /* <DEDUP_REMOVED lines=8> */
[CC--:B----4-:R-:W-:Y:S02]  /*14110*/  @!P3 LEA R12, P4, R86.reuse, R0.reuse, 0x1 ;  /* 0x00000000560cb211 */ /* 0x0d0fe400078808ff */
[C---:B------:R-:W-:Y:S02]  /*14120*/  @!P2 LEA R10, P6, R83.reuse, R0, 0x1 ;  /* 0x00000000530aa211 */ /* 0x040fe400078c08ff */
        /* <DEDUP_REMOVED lines=10> */
.L_x_1301:
[----:B------:R-:W-:Y:S05]  /*141d0*/  BSYNC B0 ;  /* 0x0000000000007941 */ /* 0x000fea0003800000 */
.L_x_1300:
[----:B---3--:R3:W1:Y:S04]  /*141e0*/  SHFL.IDX PT, R2, R3, 0x3, 0x181f ;  /* 0x00781f0003027f89 */ /* 0x00866800000e0000 */
[----:B----4-:R4:W2:Y:S02]  /*141f0*/  SHFL.IDX PT, R0, R5, 0x3, 0x181f ;  /* 0x00781f0005007f89 */ /* 0x0108a400000e0000 */
[----:B-123--:R-:W-:-:S04]  /*14200*/  IADD3 R3, R4, 0x60, RZ ;  /* 0x0000006004037810 */ /* 0x00efc80007ffe0ff */
[----:B------:R-:W-:-:S13]  /*14210*/  ISETP.GE.AND P0, PT, R3, UR4, PT ;  /* 0x0000000403007c0c */ /* 0x000fda000bf06270 */
[----:B------:R-:W-:Y:S05]  /*14220*/  @P0 BRA `(.L_x_1302) ;  /* 0x00000d9000000947 */ /* 0x000fea0003800000 */
[----:B----45:R-:W-:Y:S02]  /*14230*/  ISETP.GE.AND P2, PT, R86, c[0x0][0x3c8], PT ;  /* 0x0000f20056007a0c */ /* 0x030fe40003f46270 */
[----:B------:R-:W-:Y:S02]  /*14240*/  ISETP.GE.AND P1, PT, R83, c[0x0][0x3c8], PT ;  /* 0x0000f20053007a0c */ /* 0x000fe40003f26270 */
[----:B------:R-:W-:-:S09]  /*14250*/  ISETP.GE.AND P0, PT, R80, c[0x0][0x3c8], PT ;  /* 0x0000f20050007a0c */ /* 0x000fd20003f06270 */
[-C--:B------:R-:W-:Y:S02]  /*14260*/  @!P2 LEA R8, P5, R86, R0.reuse, 0x1 ;  /* 0x000000005608a211 */ /* 0x080fe400078a08ff */
[CC--:B------:R-:W-:Y:S02]  /*14270*/  @!P1 LEA R6, P4, R83.reuse, R0.reuse, 0x1 ;  /* 0x0000000053069211 */ /* 0x0c0fe400078808ff */
        /* <DEDUP_REMOVED lines=13> */
.L_x_1294:
[----:B------:R-:W2:Y:S04]  /*14350*/  LDL R0, [R1+0x58] ;  /* 0x0000580001007983 */ /* 0x000ea80000100800 */
[----:B------:R-:W3:Y:S04]  /*14360*/  LDL R14, [R1+0x4c] ;  /* 0x00004c00010e7983 */ /* 0x000ee80000100800 */
[----:B------:R-:W4:Y:S01]  /*14370*/  LDL R13, [R1+0x50] ;  /* 0x00005000010d7983 */ /* 0x000f220000100800 */
[----:B------:R-:W-:Y:S03]  /*14380*/  BSSY B0, `(.L_x_1303) ;  /* 0x0000025000007945 */ /* 0x000fe60003800000 */
[----:B------:R-:W1:Y:S02]  /*14390*/  S2R R12, SR_TID.X ;  /* 0x00000000000c7919 */ /* 0x000e640000002100 */
[----:B-1----:R-:W-:Y:S01]  /*143a0*/  ISETP.GE.AND P0, PT, R12, 0x80, PT ;  /* 0x000000800c00780c */ /* 0x002fe20003f06270 */
[----:B--2---:R-:W-:Y:S01]  /*143b0*/  IMAD.MOV.U32 R11, RZ, RZ, R0 ;  /* 0x000000ffff0b7224 */ /* 0x004fe200078e0000 */
[----:B---3--:R-:W-:-:S02]  /*143c0*/  SHF.R.S32.HI R7, RZ, 0x1f, R14 ;  /* 0x0000001fff077819 */ /* 0x008fc4000001140e */
[----:B----4-:R-:W-:-:S09]  /*143d0*/  SHF.R.S32.HI R8, RZ, 0x1f, R13 ;  /* 0x0000001fff087819 */ /* 0x010fd2000001140d */
        /* <DEDUP_REMOVED lines=31> */
.L_x_1304:
[----:B------:R-:W-:Y:S05]  /*145d0*/  BSYNC B0 ;  /* 0x0000000000007941 */ /* 0x000fea0003800000 */
.L_x_1303:
[----:B------:R-:W2:Y:S01]  /*145e0*/  LDL R2, [R1+0x90] ;  /* 0x0000900001027983 */ /* 0x000ea20000100800 */
[----:B-1----:R-:W-:Y:S01]  /*145f0*/  MOV R0, c[0x0][0x4e8] ;  /* 0x00013a0000007a02 */ /* 0x002fe20000000f00 */
[----:B------:R-:W-:Y:S01]  /*14600*/  IMAD R7, R7, c[0x0][0x3e8], RZ ;  /* 0x0000fa0007077a24 */ /* 0x000fe200078e02ff */
[----:B------:R-:W-:Y:S01]  /*14610*/  SHF.R.S32.HI R9, RZ, 0x1f, R12 ;  /* 0x0000001fff097819 */ /* 0x000fe2000001140c */
[----:B------:R-:W-:Y:S01]  /*14620*/  IMAD R8, R8, c[0x0][0x3f0], RZ ;  /* 0x0000fc0008087a24 */ /* 0x000fe200078e02ff */
[----:B------:R-:W-:Y:S01]  /*14630*/  ISETP.NE.AND P0, PT, R0, 0x1, PT ;  /* 0x000000010000780c */ /* 0x000fe20003f05270 */
[----:B------:R-:W-:Y:S01]  /*14640*/  IMAD R7, R14, c[0x0][0x3ec], R7 ;  /* 0x0000fb000e077a24 */ /* 0x000fe200078e0207 */
[----:B------:R-:W-:Y:S01]  /*14650*/  LEA.HI R9, R9, R12, RZ, 0x3 ;  /* 0x0000000c09097211 */ /* 0x000fe200078f18ff */
[----:B------:R-:W-:-:S03]  /*14660*/  IMAD R8, R13, c[0x0][0x3f4], R8 ;  /* 0x0000fd000d087a24 */ /* 0x000fc600078e0208 */
[----:B------:R-:W-:Y:S02]  /*14670*/  SHF.R.S32.HI R9, RZ, 0x3, R9 ;  /* 0x00000003ff097819 */ /* 0x000fe40000011409 */
[----:B--2---:R-:W-:Y:S01]  /*14680*/  IADD3 R4, R2, R11, RZ ;  /* 0x0000000b02047210 */ /* 0x004fe20007ffe0ff */
[----:B------:R-:W-:-:S03]  /*14690*/  IMAD.WIDE.U32 R2, R14, c[0x0][0x3e8], RZ ;  /* 0x0000fa000e027a25 */ /* 0x000fc600078e00ff */
[----:B------:R-:W-:Y:S01]  /*146a0*/  MOV R0, R4 ;  /* 0x0000000400007202 */ /* 0x000fe20000000f00 */
[----:B------:R-:W-:-:S04]  /*146b0*/  @P0 IMAD.HI.U32 R5, R4, c[0x0][0x4ec], RZ ;  /* 0x00013b0004050a27 */ /* 0x000fc800078e00ff */
[----:B------:R-:W-:Y:S01]  /*146c0*/  IMAD.IADD R3, R3, 0x1, R7 ;  /* 0x0000000103037824 */ /* 0x000fe200078e0207 */
[----:B------:R-:W-:-:S03]  /*146d0*/  @P0 SHF.R.U32.HI R0, RZ, c[0x0][0x4f0], R5 ;  /* 0x00013c00ff000a19 */ /* 0x000fc60000011605 */
[----:B------:R-:W-:Y:S01]  /*146e0*/  IMAD.WIDE.U32 R2, R13, c[0x0][0x3f0], R2 ;  /* 0x0000fc000d027a25 */ /* 0x000fe200078e0002 */
[----:B------:R-:W-:Y:S02]  /*146f0*/  SHF.R.S32.HI R6, RZ, 0x1f, R0 ;  /* 0x0000001fff067819 */ /* 0x000fe40000011400 */
[----:B------:R-:W-:Y:S02]  /*14700*/  IADD3 R5, -R0, RZ, RZ ;  /* 0x000000ff00057210 */ /* 0x000fe40007ffe1ff */
[----:B------:R-:W-:Y:S01]  /*14710*/  IADD3 R3, R3, R8, RZ ;  /* 0x0000000803037210 */ /* 0x000fe20007ffe0ff */
[----:B------:R-:W-:Y:S02]  /*14720*/  IMAD R6, R6, c[0x0][0x3e0], RZ ;  /* 0x0000f80006067a24 */ /* 0x000fe400078e02ff */
[----:B------:R-:W-:Y:S02]  /*14730*/  IMAD R4, R5, c[0x0][0x4e8], R4 ;  /* 0x00013a0005047a24 */ /* 0x000fe400078e0204 */
[----:B------:R-:W-:-:S02]  /*14740*/  IMAD R5, R0, c[0x0][0x3e4], R6 ;  /* 0x0000f90000057a24 */ /* 0x000fc400078e0206 */
[----:B------:R-:W-:Y:S01]  /*14750*/  IMAD.WIDE.U32 R2, R0, c[0x0][0x3e0], R2 ;  /* 0x0000f80000027a25 */ /* 0x000fe200078e0002 */
[----:B------:R-:W-:-:S03]  /*14760*/  SHF.R.S32.HI R0, RZ, 0x1f, R4 ;  /* 0x0000001fff007819 */ /* 0x000fc60000011404 */
[----:B------:R-:W-:Y:S02]  /*14770*/  IMAD.IADD R3, R3, 0x1, R5 ;  /* 0x0000000103037824 */ /* 0x000fe400078e0205 */
[----:B------:R-:W-:Y:S02]  /*14780*/  IMAD R0, R0, c[0x0][0x3d8], RZ ;  /* 0x0000f60000007a24 */ /* 0x000fe400078e02ff */
[----:B------:R-:W-:-:S04]  /*14790*/  IMAD.WIDE.U32 R2, R4, c[0x0][0x3d8], R2 ;  /* 0x0000f60004027a25 */ /* 0x000fc800078e0002 */
[----:B------:R-:W-:Y:S01]  /*147a0*/  IMAD R4, R4, c[0x0][0x3dc], R0 ;  /* 0x0000f70004047a24 */ /* 0x000fe200078e0200 */
[----:B------:R-:W-:-:S04]  /*147b0*/  LEA R5, P0, R2, c[0x0][0x380], 0x1 ;  /* 0x0000e00002057a11 */ /* 0x000fc800078008ff */
[----:B------:R-:W-:Y:S02]  /*147c0*/  IADD3 R3, R3, R4, RZ ;  /* 0x0000000403037210 */ /* 0x000fe40007ffe0ff */
[----:B------:R-:W-:Y:S02]  /*147d0*/  IADD3 R4, R9, R11, RZ ;  /* 0x0000000b09047210 */ /* 0x000fe40007ffe0ff */
[----:B------:R-:W-:Y:S01]  /*147e0*/  LEA.HI.X R3, R2, c[0x0][0x384], R3, 0x1, P0 ;  /* 0x0000e10002037a11 */ /* 0x000fe200000f0c03 */
[----:B------:R-:W-:Y:S05]  /*147f0*/  BRA.DIV ~URZ, `(.L_x_1305) ;  /* 0x00000da27f007947 */ /* 0x000fea000b800000 */
[----:B------:R1:W2:Y:S02]  /*14800*/  SHFL.IDX PT, R2, R3, RZ, 0x181f ;  /* 0x00181fff03027589 */ /* 0x0002a400000e0000 */
.L_x_1329:
[----:B------:R-:W-:Y:S05]  /*14810*/  BRA.DIV ~URZ, `(.L_x_1306) ;  /* 0x00000df27f007947 */ /* 0x000fea000b800000 */
[----:B------:R3:W4:Y:S02]  /*14820*/  SHFL.IDX PT, R0, R5, RZ, 0x181f ;  /* 0x00181fff05007589 */ /* 0x00072400000e0000 */
.L_x_1330:
[----:B------:R-:W-:Y:S01]  /*14830*/  MOV R14, c[0x0][0x4e8] ;  /* 0x00013a00000e7a02 */ /* 0x000fe20000000f00 */
[----:B------:R-:W-:Y:S04]  /*14840*/  BSSY B0, `(.L_x_1307) ;  /* 0x000001b000007945 */ /* 0x000fe80003800000 */
[----:B------:R-:W-:-:S05]  /*14850*/  IMAD R14, R14, c[0x0][0x388], RZ ;  /* 0x0000e2000e0e7a24 */ /* 0x000fca00078e02ff */
        /* <DEDUP_REMOVED lines=25> */
.L_x_1308:
[----:B------:R-:W-:Y:S05]  /*149f0*/  BSYNC B0 ;  /* 0x0000000000007941 */ /* 0x000fea0003800000 */
.L_x_1307:
[----:B------:R-:W-:Y:S05]  /*14a00*/  BRA.DIV ~URZ, `(.L_x_1309) ;  /* 0x00000c627f007947 */ /* 0x000fea000b800000 */
[----:B--2---:R2:W1:Y:S04]  /*14a10*/  SHFL.IDX PT, R2, R3, 0x1, 0x181f ;  /* 0x00381f0003027f89 */ /* 0x00446800000e0000 */
[----:B----4-:R2:W4:Y:S02]  /*14a20*/  SHFL.IDX PT, R0, R5, 0x1, 0x181f ;  /* 0x00381f0005007f89 */ /* 0x01052400000e0000 */
.L_x_1331:
[----:B------:R-:W-:Y:S01]  /*14a30*/  IADD3 R6, R4, 0x20, RZ ;  /* 0x0000002004067810 */ /* 0x000fe20007ffe0ff */
[----:B------:R-:W-:Y:S03]  /*14a40*/  BSSY B0, `(.L_x_1310) ;  /* 0x000001a000007945 */ /* 0x000fe60003800000 */
[----:B------:R-:W-:-:S13]  /*14a50*/  ISETP.GE.AND P0, PT, R6, R14, PT ;  /* 0x0000000e0600720c */ /* 0x000fda0003f06270 */
[----:B------:R-:W-:Y:S05]  /*14a60*/  @P0 BRA `(.L_x_1311) ;  /* 0x0000017000000947 */ /* 0x000fea0003800000 */
[----:B------:R-:W5:Y:S04]  /*14a70*/  LDL.64 R8, [R1+0x38] ;  /* 0x0000380001087983 */ /* 0x000f680000100a00 */
[----:B--2---:R-:W2:Y:S04]  /*14a80*/  LDL R7, [R1+0x44] ;  /* 0x0000440001077983 */ /* 0x004ea80000100800 */
[----:B---3--:R-:W3:Y:S04]  /*14a90*/  LDL R17, [R1+0x40] ;  /* 0x0000400001117983 */ /* 0x008ee80000100800 */
[----:B----4-:R-:W4:Y:S04]  /*14aa0*/  LDL R15, [R1+0x48] ;  /* 0x00004800010f7983 */ /* 0x010f280000100800 */
[----:B------:R-:W4:Y:S04]  /*14ab0*/  LDL R19, [R1+0x64] ;  /* 0x0000640001137983 */ /* 0x000f280000100800 */
[----:B------:R-:W4:Y:S04]  /*14ac0*/  LDL R18, [R1+0x60] ;  /* 0x0000600001127983 */ /* 0x000f280000100800 */
[----:B------:R-:W4:Y:S01]  /*14ad0*/  LDL R16, [R1+0x5c] ;  /* 0x00005c0001107983 */ /* 0x000f220000100800 */
[----:B-----5:R-:W-:-:S02]  /*14ae0*/  ISETP.GE.AND P3, PT, R8, c[0x0][0x3c8], PT ;  /* 0x0000f20008007a0c */ /* 0x020fc40003f66270 */
[----:B--2---:R-:W-:Y:S02]  /*14af0*/  ISETP.GE.AND P2, PT, R7, c[0x0][0x3c8], PT ;  /* 0x0000f20007007a0c */ /* 0x004fe40003f46270 */
[----:B---3--:R-:W-:Y:S02]  /*14b00*/  ISETP.GE.AND P1, PT, R17, c[0x0][0x3c8], PT ;  /* 0x0000f20011007a0c */ /* 0x008fe40003f26270 */
[----:B----4-:R-:W-:-:S07]  /*14b10*/  ISETP.GE.AND P0, PT, R15, c[0x0][0x3c8], PT ;  /* 0x0000f2000f007a0c */ /* 0x010fce0003f06270 */
[CC--:B------:R-:W-:Y:S02]  /*14b20*/  @!P3 LEA R12, P4, R8.reuse, R0.reuse, 0x1 ;  /* 0x00000000080cb211 */ /* 0x0c0fe400078808ff */
[----:B------:R-:W-:Y:S02]  /*14b30*/  @!P2 LEA R10, P6, R7, R0, 0x1 ;  /* 0x00000000070aa211 */ /* 0x000fe400078c08ff */
[----:B-1----:R-:W-:Y:S02]  /*14b40*/  @!P3 LEA.HI.X R13, R8, R2, R9, 0x1, P4 ;  /* 0x00000002080db211 */ /* 0x002fe400020f0c09 */
        /* <DEDUP_REMOVED lines=9> */
.L_x_1311:
[----:B------:R-:W-:Y:S05]  /*14be0*/  BSYNC B0 ;  /* 0x0000000000007941 */ /* 0x000fea0003800000 */
.L_x_1310:
[----:B------:R-:W-:Y:S05]  /*14bf0*/  BRA.DIV ~URZ, `(.L_x_1312) ;  /* 0x00000b327f007947 */ /* 0x000fea000b800000 */
[----:B-1----:R1:W2:Y:S02]  /*14c00*/  SHFL.IDX PT, R2, R3, 0x2, 0x181f ;  /* 0x00581f0003027f89 */ /* 0x0022a400000e0000 */
.L_x_1332:
[----:B------:R-:W-:Y:S05]  /*14c10*/  BRA.DIV ~URZ, `(.L_x_1313) ;  /* 0x00000b827f007947 */ /* 0x000fea000b800000 */
[----:B----4-:R4:W1:Y:S02]  /*14c20*/  SHFL.IDX PT, R0, R5, 0x2, 0x181f ;  /* 0x00581f0005007f89 */ /* 0x01086400000e0000 */
.L_x_1333:
        /* <DEDUP_REMOVED lines=27> */
.L_x_1315:
[----:B------:R-:W-:Y:S05]  /*14de0*/  BSYNC B0 ;  /* 0x0000000000007941 */ /* 0x000fea0003800000 */
.L_x_1314:
[----:B------:R-:W-:Y:S05]  /*14df0*/  BRA.DIV ~URZ, `(.L_x_1316) ;  /* 0x00000a027f007947 */ /* 0x000fea000b800000 */
[----:B--2---:R2:W3:Y:S04]  /*14e00*/  SHFL.IDX PT, R2, R3, 0x3, 0x181f ;  /* 0x00781f0003027f89 */ /* 0x0044e800000e0000 */
[----:B-1----:R2:W1:Y:S02]  /*14e10*/  SHFL.IDX PT, R0, R5, 0x3, 0x181f ;  /* 0x00781f0005007f89 */ /* 0x00246400000e0000 */
.L_x_1334:
[----:B------:R-:W-:-:S04]  /*14e20*/  IADD3 R4, R4, 0x60, RZ ;  /* 0x0000006004047810 */ /* 0x000fc80007ffe0ff */
[----:B------:R-:W-:-:S13]  /*14e30*/  ISETP.GE.AND P0, PT, R4, R14, PT ;  /* 0x0000000e0400720c */ /* 0x000fda0003f06270 */
[----:B------:R-:W-:Y:S05]  /*14e40*/  @P0 BRA `(.L_x_1302) ;  /* 0x0000017000000947 */ /* 0x000fea0003800000 */
[----:B------:R-:W5:Y:S04]  /*14e50*/  LDL.64 R6, [R1+0x38] ;  /* 0x0000380001067983 */ /* 0x000f680000100a00 */
[----:B--234-:R-:W2:Y:S04]  /*14e60*/  LDL R5, [R1+0x44] ;  /* 0x0000440001057983 */ /* 0x01cea80000100800 */
[----:B------:R-:W3:Y:S04]  /*14e70*/  LDL R13, [R1+0x40] ;  /* 0x00004000010d7983 */ /* 0x000ee80000100800 */
[----:B------:R-:W4:Y:S04]  /*14e80*/  LDL R3, [R1+0x48] ;  /* 0x0000480001037983 */ /* 0x000f280000100800 */
[----:B------:R-:W4:Y:S04]  /*14e90*/  LDL R16, [R1+0x64] ;  /* 0x0000640001107983 */ /* 0x000f280000100800 */
[----:B------:R-:W4:Y:S04]  /*14ea0*/  LDL R15, [R1+0x60] ;  /* 0x00006000010f7983 */ /* 0x000f280000100800 */
[----:B------:R-:W4:Y:S01]  /*14eb0*/  LDL R12, [R1+0x5c] ;  /* 0x00005c00010c7983 */ /* 0x000f220000100800 */
[----:B-----5:R-:W-:-:S02]  /*14ec0*/  ISETP.GE.AND P3, PT, R6, c[0x0][0x3c8], PT ;  /* 0x0000f20006007a0c */ /* 0x020fc40003f66270 */
[----:B--2---:R-:W-:Y:S02]  /*14ed0*/  ISETP.GE.AND P2, PT, R5, c[0x0][0x3c8], PT ;  /* 0x0000f20005007a0c */ /* 0x004fe40003f46270 */
[----:B---3--:R-:W-:Y:S02]  /*14ee0*/  ISETP.GE.AND P1, PT, R13, c[0x0][0x3c8], PT ;  /* 0x0000f2000d007a0c */ /* 0x008fe40003f26270 */
[----:B----4-:R-:W-:-:S07]  /*14ef0*/  ISETP.GE.AND P0, PT, R3, c[0x0][0x3c8], PT ;  /* 0x0000f20003007a0c */ /* 0x010fce0003f06270 */
        /* <DEDUP_REMOVED lines=12> */
.L_x_1302:
[----:B----4-:R-:W-:Y:S05]  /*14fc0*/  BSYNC B1 ;  /* 0x0000000000017941 */ /* 0x010fea0003800000 */
.L_x_1293:
[----:B------:R-:W-:-:S13]  /*14fd0*/  ISETP.NE.AND P0, PT, RZ, UR6, PT ;  /* 0x00000006ff007c0c */ /* 0x000fda000bf05270 */
[----:B------:R-:W-:Y:S01]  /*14fe0*/  @P0 WARPSYNC 0xffffffff ;  /* 0xffffffff00000948 */ /* 0x000fe20003800000 */
[----:B------:R-:W-:Y:S06]  /*14ff0*/  @P0 BAR.SYNC.DEFER_BLOCKING 0x5, 0x100 ;  /* 0x0144000000000b1d */ /* 0x000fec0000010000 */
[----:B-1----:R-:W1:Y:S04]  /*15000*/  @P0 LDS R0, [0x28100] ;  /* 0x02810000ff000984 */ /* 0x002e680000000800 */
[----:B-1----:R1:W-:Y:S04]  /*15010*/  @P0 STL [R1+0x68], R0 ;  /* 0x0000680001000387 */ /* 0x0023e80000100800 */
[----:B------:R-:W-:Y:S06]  /*15020*/  @P0 BAR.ARV 0x4, 0x100 ;  /* 0x0104000000000b1d */ /* 0x000fec0000002000 */
[----:B------:R-:W-:Y:S05]  /*15030*/  @P0 BRA `(.L_x_1317) ;  /* 0x0000009000000947 */ /* 0x000fea0003800000 */
[----:B------:R-:W-:Y:S05]  /*15040*/  BRA.DIV ~URZ, `(.L_x_1318) ;  /* 0x000008727f007947 */ /* 0x000fea000b800000 */
[----:B-1----:R1:W4:Y:S02]  /*15050*/  SHFL.IDX PT, R0, R81, RZ, 0x1f ;  /* 0x00001fff51007589 */ /* 0x00232400000e0000 */
.L_x_1335:
[----:B---3--:R-:W3:Y:S01]  /*15060*/  S2R R2, SR_TID.X ;  /* 0x0000000000027919 */ /* 0x008ee20000002100 */
[----:B------:R-:W-:Y:S03]  /*15070*/  WARPSYNC 0xffffffff ;  /* 0xffffffff00007948 */ /* 0x000fe60003800000 */
[----:B------:R-:W-:Y:S06]  /*15080*/  BAR.SYNC.DEFER_BLOCKING 0x4, 0x100 ;  /* 0x0104000000007b1d */ /* 0x000fec0000010000 */
[----:B----4-:R4:W-:Y:S01]  /*15090*/  STL [R1+0x68], R0 ;  /* 0x0000680001007387 */ /* 0x0109e20000100800 */
[----:B---3--:R-:W-:-:S13]  /*150a0*/  LOP3.LUT P0, RZ, R2, 0xff, RZ, 0xc0, !PT ;  /* 0x000000ff02ff7812 */ /* 0x008fda000780c0ff */
[----:B------:R4:W-:Y:S04]  /*150b0*/  @!P0 STS [0x28100], R81 ;  /* 0x02810051ff008388 */ /* 0x0009e80000000800 */
[----:B------:R-:W-:Y:S06]  /*150c0*/  BAR.ARV 0x5, 0x100 ;  /* 0x0144000000007b1d */ /* 0x000fec0000002000 */
.L_x_1317:
[----:B-1--4-:R-:W4:Y:S02]  /*150d0*/  LDL R0, [R1+0x68] ;  /* 0x0000680001007983 */ /* 0x012f240000100800 */
[----:B----4-:R-:W-:-:S13]  /*150e0*/  ISETP.GE.AND P0, PT, R0, c[0x0][0x538], PT ;  /* 0x00014e0000007a0c */ /* 0x010fda0003f06270 */
[----:B--23-5:R-:W-:Y:S01]  /*150f0*/  @P0 CALL.REL.NOINC `(.L_x_1319) ;  /* 0x0000001000000944 */ /* 0x02cfe20003c00000 */
[----:B------:R-:W-:Y:S05]  /*15100*/  BRA `(.L_x_1320) ;  /* 0xfffeb9e000007947 */ /* 0x000fea000383ffff */
.L_x_1319:
[----:B------:R-:W-:Y:S05]  /*15110*/  EXIT ;  /* 0x000000000000794d */ /* 0x000fea0003800000 */
.L_x_1271:
[----:B------:R-:W-:Y:S01]  /*15120*/  IMAD.MOV.U32 R9, RZ, RZ, R12 ;  /* 0x000000ffff097224 */ /* 0x000fe200078e000c */
[----:B--2---:R-:W-:Y:S01]  /*15130*/  MOV R6, RZ ;  /* 0x000000ff00067202 */ /* 0x004fe20000000f00 */
[----:B------:R-:W-:Y:S01]  /*15140*/  IMAD.MOV.U32 R0, RZ, RZ, 0x181f ;  /* 0x0000181fff007424 */ /* 0x000fe200078e00ff */
[----:B------:R-:W-:Y:S02]  /*15150*/  MOV R7, 0x15170 ;  /* 0x0001517000077802 */ /* 0x000fe40000000f00 */
[----:B------:R-:W-:Y:S05]  /*15160*/  CALL.REL.NOINC `($__internal_5_$__cuda_sm70_shflsync_idx_p) ;  /* 0x000007f000007944 */ /* 0x000fea0003c00000 */
[----:B------:R-:W-:Y:S01]  /*15170*/  MOV R2, R0 ;  /* 0x0000000000027202 */ /* 0x000fe20000000f00 */
[----:B------:R-:W-:Y:S05]  /*15180*/  BRA `(.L_x_1321) ;  /* 0xfffec94000007947 */ /* 0x000fea000383ffff */
.L_x_1272:
[----:B------:R-:W-:Y:S01]  /*15190*/  IMAD.MOV.U32 R9, RZ, RZ, R14 ;  /* 0x000000ffff097224 */ /* 0x000fe200078e000e */
[----:B--2---:R-:W-:Y:S01]  /*151a0*/  MOV R6, RZ ;  /* 0x000000ff00067202 */ /* 0x004fe20000000f00 */
[----:B------:R-:W-:Y:S01]  /*151b0*/  IMAD.MOV.U32 R0, RZ, RZ, 0x181f ;  /* 0x0000181fff007424 */ /* 0x000fe200078e00ff */
[----:B------:R-:W-:Y:S02]  /*151c0*/  MOV R7, 0x151e0 ;  /* 0x000151e000077802 */ /* 0x000fe40000000f00 */
[----:B-1-3--:R-:W-:Y:S05]  /*151d0*/  CALL.REL.NOINC `($__internal_5_$__cuda_sm70_shflsync_idx_p) ;  /* 0x0000078000007944 */ /* 0x00afea0003c00000 */
[----:B------:R-:W-:Y:S05]  /*151e0*/  BRA `(.L_x_1322) ;  /* 0xfffec90000007947 */ /* 0x000fea000383ffff */
.L_x_1275:
[----:B--2---:R-:W-:Y:S01]  /*151f0*/  IMAD.MOV.U32 R9, RZ, RZ, R12 ;  /* 0x000000ffff097224 */ /* 0x004fe200078e000c */
[----:B------:R-:W-:Y:S01]  /*15200*/  MOV R6, 0x1 ;  /* 0x0000000100067802 */ /* 0x000fe20000000f00 */
[----:B----4-:R-:W-:Y:S01]  /*15210*/  IMAD.MOV.U32 R0, RZ, RZ, 0x181f ;  /* 0x0000181fff007424 */ /* 0x010fe200078e00ff */
[----:B------:R-:W-:-:S02]  /*15220*/  MOV R7, 0x15240 ;  /* 0x0001524000077802 */ /* 0x000fc40000000f00 */
[----:B-1-3--:R-:W-:Y:S05]  /*15230*/  CALL.REL.NOINC `($__internal_5_$__cuda_sm70_shflsync_idx_p) ;  /* 0x0000072000007944 */ /* 0x00afea0003c00000 */
[----:B------:R-:W-:Y:S01]  /*15240*/  IMAD.MOV.U32 R2, RZ, RZ, R0 ;  /* 0x000000ffff027224 */ /* 0x000fe200078e0000 */
[----:B------:R-:W-:Y:S01]  /*15250*/  MOV R6, 0x1 ;  /* 0x0000000100067802 */ /* 0x000fe20000000f00 */
[----:B------:R-:W-:Y:S01]  /*15260*/  IMAD.MOV.U32 R9, RZ, RZ, R14 ;  /* 0x000000ffff097224 */ /* 0x000fe200078e000e */
[----:B------:R-:W-:-:S02]  /*15270*/  MOV R0, 0x181f ;  /* 0x0000181f00007802 */ /* 0x000fc40000000f00 */
[----:B------:R-:W-:Y:S02]  /*15280*/  MOV R7, 0x152a0 ;  /* 0x000152a000077802 */ /* 0x000fe40000000f00 */
[----:B------:R-:W-:Y:S05]  /*15290*/  CALL.REL.NOINC `($__internal_5_$__cuda_sm70_shflsync_idx_p) ;  /* 0x000006c000007944 */ /* 0x000fea0003c00000 */
[----:B------:R-:W-:Y:S05]  /*152a0*/  BRA `(.L_x_1323) ;  /* 0xfffeca4000007947 */ /* 0x000fea000383ffff */
.L_x_1278:
[----:B-1----:R-:W-:Y:S01]  /*152b0*/  IMAD.MOV.U32 R9, RZ, RZ, R12 ;  /* 0x000000ffff097224 */ /* 0x002fe200078e000c */
[----:B------:R-:W-:Y:S01]  /*152c0*/  MOV R6, 0x2 ;  /* 0x0000000200067802 */ /* 0x000fe20000000f00 */
[----:B----4-:R-:W-:Y:S01]  /*152d0*/  IMAD.MOV.U32 R0, RZ, RZ, 0x181f ;  /* 0x0000181fff007424 */ /* 0x010fe200078e00ff */
[----:B------:R-:W-:Y:S02]  /*152e0*/  MOV R7, 0x15300 ;  /* 0x0001530000077802 */ /* 0x000fe40000000f00 */
[----:B---3--:R-:W-:Y:S05]  /*152f0*/  CALL.REL.NOINC `($__internal_5_$__cuda_sm70_shflsync_idx_p) ;  /* 0x0000066000007944 */ /* 0x008fea0003c00000 */
[----:B------:R-:W-:Y:S01]  /*15300*/  MOV R2, R0 ;  /* 0x0000000000027202 */ /* 0x000fe20000000f00 */
[----:B------:R-:W-:Y:S05]  /*15310*/  BRA `(.L_x_1324) ;  /* 0xfffecbb000007947 */ /* 0x000fea000383ffff */
.L_x_1279:
[----:B------:R-:W-:Y:S01]  /*15320*/  IMAD.MOV.U32 R9, RZ, RZ, R14 ;  /* 0x000000ffff097224 */ /* 0x000fe200078e000e */
[----:B------:R-:W-:Y:S01]  /*15330*/  MOV R6, 0x2 ;  /* 0x0000000200067802 */ /* 0x000fe20000000f00 */
[----:B----4-:R-:W-:Y:S01]  /*15340*/  IMAD.MOV.U32 R0, RZ, RZ, 0x181f ;  /* 0x0000181fff007424 */ /* 0x010fe200078e00ff */
[----:B------:R-:W-:Y:S02]  /*15350*/  MOV R7, 0x15370 ;  /* 0x0001537000077802 */ /* 0x000fe40000000f00 */
[----:B-123--:R-:W-:Y:S05]  /*15360*/  CALL.REL.NOINC `($__internal_5_$__cuda_sm70_shflsync_idx_p) ;  /* 0x000005f000007944 */ /* 0x00efea0003c00000 */
[----:B------:R-:W-:Y:S05]  /*15370*/  BRA `(.L_x_1325) ;  /* 0xfffecb7000007947 */ /* 0x000fea000383ffff */
.L_x_1282:
[----:B-1----:R-:W-:Y:S01]  /*15380*/  IMAD.MOV.U32 R9, RZ, RZ, R12 ;  /* 0x000000ffff097224 */ /* 0x002fe200078e000c */
[----:B------:R-:W-:Y:S01]  /*15390*/  MOV R6, 0x3 ;  /* 0x0000000300067802 */ /* 0x000fe20000000f00 */
[----:B------:R-:W-:Y:S01]  /*153a0*/  IMAD.MOV.U32 R0, RZ, RZ, 0x181f ;  /* 0x0000181fff007424 */ /* 0x000fe200078e00ff */
[----:B------:R-:W-:-:S02]  /*153b0*/  MOV R7, 0x153d0 ;  /* 0x000153d000077802 */ /* 0x000fc40000000f00 */
[----:B--234-:R-:W-:Y:S05]  /*153c0*/  CALL.REL.NOINC `($__internal_5_$__cuda_sm70_shflsync_idx_p) ;  /* 0x0000059000007944 */ /* 0x01cfea0003c00000 */
[----:B------:R-:W-:Y:S01]  /*153d0*/  IMAD.MOV.U32 R2, RZ, RZ, R0 ;  /* 0x000000ffff027224 */ /* 0x000fe200078e0000 */
[----:B------:R-:W-:Y:S01]  /*153e0*/  MOV R6, 0x3 ;  /* 0x0000000300067802 */ /* 0x000fe20000000f00 */
[----:B------:R-:W-:Y:S01]  /*153f0*/  IMAD.MOV.U32 R9, RZ, RZ, R14 ;  /* 0x000000ffff097224 */ /* 0x000fe200078e000e */
[----:B------:R-:W-:-:S02]  /*15400*/  MOV R0, 0x181f ;  /* 0x0000181f00007802 */ /* 0x000fc40000000f00 */
[----:B------:R-:W-:Y:S02]  /*15410*/  MOV R7, 0x15430 ;  /* 0x0001543000077802 */ /* 0x000fe40000000f00 */
[----:B------:R-:W-:Y:S05]  /*15420*/  CALL.REL.NOINC `($__internal_5_$__cuda_sm70_shflsync_idx_p) ;  /* 0x0000053000007944 */ /* 0x000fea0003c00000 */
[----:B------:R-:W-:Y:S05]  /*15430*/  BRA `(.L_x_1326) ;  /* 0xfffecca000007947 */ /* 0x000fea000383ffff */
.L_x_1289:
[----:B-1----:R1:W5:Y:S01]  /*15440*/  LDL R0, [R1+0x10] ;  /* 0x0000100001007983 */ /* 0x0023620000100800 */
[----:B------:R-:W-:Y:S02]  /*15450*/  MOV R3, 0x2 ;  /* 0x0000000200037802 */ /* 0x000fe40000000f00 */
[----:B------:R-:W-:Y:S02]  /*15460*/  MOV R2, 0x15480 ;  /* 0x0001548000027802 */ /* 0x000fe40000000f00 */
[----:B-1---5:R-:W-:Y:S05]  /*15470*/  CALL.REL.NOINC `($__internal_4_$__cuda_sm70_shflsync_bfly_p) ;  /* 0x000004a000007944 */ /* 0x022fea0003c00000 */
[----:B------:R-:W-:Y:S01]  /*15480*/  MOV R4, R5 ;  /* 0x0000000500047202 */ /* 0x000fe20000000f00 */
[----:B------:R-:W-:Y:S05]  /*15490*/  BRA `(.L_x_1327) ;  /* 0xffffcdb000007947 */ /* 0x000fea000383ffff */
.L_x_1290:
[----:B------:R-:W-:Y:S01]  /*154a0*/  IMAD.MOV.U32 R0, RZ, RZ, R4 ;  /* 0x000000ffff007224 */ /* 0x000fe200078e0004 */
[----:B------:R-:W-:Y:S02]  /*154b0*/  MOV R3, 0x1 ;  /* 0x0000000100037802 */ /* 0x000fe40000000f00 */
[----:B------:R-:W-:Y:S02]  /*154c0*/  MOV R2, 0x154e0 ;  /* 0x000154e000027802 */ /* 0x000fe40000000f00 */
[----:B-----5:R-:W-:Y:S05]  /*154d0*/  CALL.REL.NOINC `($__internal_4_$__cuda_sm70_shflsync_bfly_p) ;  /* 0x0000044000007944 */ /* 0x020fea0003c00000 */
[----:B------:R1:W5:Y:S01]  /*154e0*/  LDL R0, [R1+0x18] ;  /* 0x0000180001007983 */ /* 0x0003620000100800 */
[----:B------:R-:W-:Y:S01]  /*154f0*/  FADD.FTZ R4, R4, R5 ;  /* 0x0000000504047221 */ /* 0x000fe20000010000 */
[----:B------:R-:W-:Y:S02]  /*15500*/  MOV R3, 0x2 ;  /* 0x0000000200037802 */ /* 0x000fe40000000f00 */
[----:B------:R-:W-:-:S02]  /*15510*/  MOV R2, 0x15530 ;  /* 0x0001553000027802 */ /* 0x000fc40000000f00 */
[----:B-1---5:R-:W-:Y:S05]  /*15520*/  CALL.REL.NOINC `($__internal_4_$__cuda_sm70_shflsync_bfly_p) ;  /* 0x000003f000007944 */ /* 0x022fea0003c00000 */
[----:B------:R-:W2:Y:S01]  /*15530*/  LDL.LU R0, [R1+0x18] ;  /* 0x0000180001007983 */ /* 0x000ea20000300800 */
[----:B------:R-:W-:-:S02]  /*15540*/  MOV R3, 0x1 ;  /* 0x0000000100037802 */ /* 0x000fc40000000f00 */
[----:B------:R-:W-:Y:S01]  /*15550*/  MOV R2, 0x15580 ;  /* 0x0001558000027802 */ /* 0x000fe20000000f00 */
[----:B--2---:R-:W-:Y:S02]  /*15560*/  FADD.FTZ R0, R0, R5 ;  /* 0x0000000500007221 */ /* 0x004fe40000010000 */
[----:B------:R-:W-:Y:S05]  /*15570*/  CALL.REL.NOINC `($__internal_4_$__cuda_sm70_shflsync_bfly_p) ;  /* 0x000003a000007944 */ /* 0x000fea0003c00000 */
[----:B------:R-:W-:Y:S01]  /*15580*/  MOV R3, R5 ;  /* 0x0000000500037202 */ /* 0x000fe20000000f00 */
[----:B------:R-:W-:Y:S05]  /*15590*/  BRA `(.L_x_1328) ;  /* 0xffffcd4000007947 */ /* 0x000fea000383ffff */
.L_x_1305:
[----:B------:R-:W-:Y:S01]  /*155a0*/  IMAD.MOV.U32 R9, RZ, RZ, R3 ;  /* 0x000000ffff097224 */ /* 0x000fe200078e0003 */
[----:B------:R-:W-:Y:S01]  /*155b0*/  MOV R6, RZ ;  /* 0x000000ff00067202 */ /* 0x000fe20000000f00 */
[----:B------:R-:W-:Y:S01]  /*155c0*/  IMAD.MOV.U32 R0, RZ, RZ, 0x181f ;  /* 0x0000181fff007424 */ /* 0x000fe200078e00ff */
[----:B------:R-:W-:Y:S02]  /*155d0*/  MOV R7, 0x155f0 ;  /* 0x000155f000077802 */ /* 0x000fe40000000f00 */
[----:B------:R-:W-:Y:S05]  /*155e0*/  CALL.REL.NOINC `($__internal_5_$__cuda_sm70_shflsync_idx_p) ;  /* 0x0000037000007944 */ /* 0x000fea0003c00000 */
[----:B------:R-:W-:Y:S01]  /*155f0*/  MOV R2, R0 ;  /* 0x0000000000027202 */ /* 0x000fe20000000f00 */
[----:B------:R-:W-:Y:S05]  /*15600*/  BRA `(.L_x_1329) ;  /* 0xfffff20000007947 */ /* 0x000fea000383ffff */
.L_x_1306:
[----:B------:R-:W-:Y:S01]  /*15610*/  IMAD.MOV.U32 R9, RZ, RZ, R5 ;  /* 0x000000ffff097224 */ /* 0x000fe200078e0005 */
[----:B------:R-:W-:Y:S01]  /*15620*/  MOV R6, RZ ;  /* 0x000000ff00067202 */ /* 0x000fe20000000f00 */
[----:B------:R-:W-:Y:S01]  /*15630*/  IMAD.MOV.U32 R0, RZ, RZ, 0x181f ;  /* 0x0000181fff007424 */ /* 0x000fe200078e00ff */
[----:B------:R-:W-:Y:S02]  /*15640*/  MOV R7, 0x15660 ;  /* 0x0001566000077802 */ /* 0x000fe40000000f00 */
[----:B-12---:R-:W-:Y:S05]  /*15650*/  CALL.REL.NOINC `($__internal_5_$__cuda_sm70_shflsync_idx_p) ;  /* 0x0000030000007944 */ /* 0x006fea0003c00000 */
[----:B------:R-:W-:Y:S05]  /*15660*/  BRA `(.L_x_1330) ;  /* 0xfffff1c000007947 */ /* 0x000fea000383ffff */
.L_x_1309:
        /* <DEDUP_REMOVED lines=12> */
.L_x_1312:
[----:B-1----:R-:W-:Y:S01]  /*15730*/  IMAD.MOV.U32 R9, RZ, RZ, R3 ;  /* 0x000000ffff097224 */ /* 0x002fe200078e0003 */
[----:B------:R-:W-:Y:S01]  /*15740*/  MOV R6, 0x2 ;  /* 0x0000000200067802 */ /* 0x000fe20000000f00 */
[----:B----4-:R-:W-:Y:S01]  /*15750*/  IMAD.MOV.U32 R0, RZ, RZ, 0x181f ;  /* 0x0000181fff007424 */ /* 0x010fe200078e00ff */
[----:B------:R-:W-:Y:S02]  /*15760*/  MOV R7, 0x15780 ;  /* 0x0001578000077802 */ /* 0x000fe40000000f00 */
[----:B--23--:R-:W-:Y:S05]  /*15770*/  CALL.REL.NOINC `($__internal_5_$__cuda_sm70_shflsync_idx_p) ;  /* 0x000001e000007944 */ /* 0x00cfea0003c00000 */
[----:B------:R-:W-:Y:S01]  /*15780*/  MOV R2, R0 ;  /* 0x0000000000027202 */ /* 0x000fe20000000f00 */
[----:B------:R-:W-:Y:S05]  /*15790*/  BRA `(.L_x_1332) ;  /* 0xfffff47000007947 */ /* 0x000fea000383ffff */
.L_x_1313:
[----:B------:R-:W-:Y:S01]  /*157a0*/  IMAD.MOV.U32 R9, RZ, RZ, R5 ;  /* 0x000000ffff097224 */ /* 0x000fe200078e0005 */
[----:B------:R-:W-:Y:S01]  /*157b0*/  MOV R6, 0x2 ;  /* 0x0000000200067802 */ /* 0x000fe20000000f00 */
[----:B----4-:R-:W-:Y:S01]  /*157c0*/  IMAD.MOV.U32 R0, RZ, RZ, 0x181f ;  /* 0x0000181fff007424 */ /* 0x010fe200078e00ff */
[----:B------:R-:W-:Y:S02]  /*157d0*/  MOV R7, 0x157f0 ;  /* 0x000157f000077802 */ /* 0x000fe40000000f00 */
[----:B-123--:R-:W-:Y:S05]  /*157e0*/  CALL.REL.NOINC `($__internal_5_$__cuda_sm70_shflsync_idx_p) ;  /* 0x0000017000007944 */ /* 0x00efea0003c00000 */
[----:B------:R-:W-:Y:S05]  /*157f0*/  BRA `(.L_x_1333) ;  /* 0xfffff43000007947 */ /* 0x000fea000383ffff */
.L_x_1316:
        /* <DEDUP_REMOVED lines=12> */
.L_x_1318:
[----:B------:R-:W-:Y:S01]  /*158c0*/  IMAD.MOV.U32 R9, RZ, RZ, R81 ;  /* 0x000000ffff097224 */ /* 0x000fe200078e0051 */
[----:B------:R-:W-:Y:S01]  /*158d0*/  MOV R6, RZ ;  /* 0x000000ff00067202 */ /* 0x000fe20000000f00 */
[----:B-1----:R-:W-:Y:S01]  /*158e0*/  IMAD.MOV.U32 R0, RZ, RZ, 0x1f ;  /* 0x0000001fff007424 */ /* 0x002fe200078e00ff */
[----:B------:R-:W-:Y:S02]  /*158f0*/  MOV R7, 0x15910 ;  /* 0x0001591000077802 */ /* 0x000fe40000000f00 */
[----:B--23-5:R-:W-:Y:S05]  /*15900*/  CALL.REL.NOINC `($__internal_5_$__cuda_sm70_shflsync_idx_p) ;  /* 0x0000005000007944 */ /* 0x02cfea0003c00000 */
[----:B------:R-:W-:Y:S05]  /*15910*/  BRA `(.L_x_1335) ;  /* 0xfffff74000007947 */ /* 0x000fea000383ffff */
        .weak           $__internal_4_$__cuda_sm70_shflsync_bfly_p
        .type           $__internal_4_$__cuda_sm70_shflsync_bfly_p,@function
        .size           $__internal_4_$__cuda_sm70_shflsync_bfly_p,($__internal_5_$__cuda_sm70_shflsync_idx_p - $__internal_4_$__cuda_sm70_shflsync_bfly_p)
$__internal_4_$__cuda_sm70_shflsync_bfly_p:
[----:B------:R-:W-:Y:S04]  /*15920*/  WARPSYNC R6 ;  /* 0x0000000600007348 */ /* 0x000fe80003800000 */
[----:B------:R1:W2:Y:S02]  /*15930*/  SHFL.BFLY PT, R5, R0, R3, R7 ;  /* 0x0c00000300057389 */ /* 0x0002a400000e0007 */
[----:B-1----:R-:W-:-:S04]  /*15940*/  MOV R3, 0x0 ;  /* 0x0000000000037802 */ /* 0x002fc80000000f00 */
[----:B--2---:R-:W-:Y:S05]  /*15950*/  RET.REL.NODEC R2 `(_ZN7cutlass13device_kernelIN5flash19enable_sm80_to_sm89INS1_16FlashAttnFwdSm80INS1_25CollectiveMainloopFwdSm80ILi8ELi1ELb0EN4cute5tupleIJNS5_1CILi128EEENS7_ILi96EEENS7_ILi256EEEEEELi256ENS_6half_tEfNS_4arch4Sm80ELb1ELb0ELb1ELb0ELb0ELb0ELb1ELb0EEENS1_21CollectiveEpilogueFwdINS6_IJS8_SA_S9_EEENS6_IJNS7_ILi1EEESI_SI_EEESC_SE_Li256ELb0ELb1ELb0ELb0EEENS1_30DynamicPersistentTileSchedulerILi256ELi256ELb0ELb1ELb0EEEEEEEEEvNT_6ParamsE) ;  /* 0xfffea6a002007950 */ /* 0x004fea0003c3ffff */
        .weak           $__internal_5_$__cuda_sm70_shflsync_idx_p
        .type           $__internal_5_$__cuda_sm70_shflsync_idx_p,@function
        .size           $__internal_5_$__cuda_sm70_shflsync_idx_p,(.L_x_3009 - $__internal_5_$__cuda_sm70_shflsync_idx_p)
$__internal_5_$__cuda_sm70_shflsync_idx_p:
[----:B------:R-:W-:-:S04]  /*15960*/  MOV R8, 0xffffffff ;  /* 0xffffffff00087802 */ /* 0x000fc80000000f00 */
[----:B------:R-:W-:Y:S04]  /*15970*/  WARPSYNC R8 ;  /* 0x0000000800007348 */ /* 0x000fe80003800000 */
[----:B------:R1:W2:Y:S02]  /*15980*/  SHFL.IDX PT, R0, R9, R6, R0 ;  /* 0x0000000609007389 */ /* 0x0002a400000e0000 */
[----:B-1----:R-:W-:Y:S02]  /*15990*/  MOV R6, R7 ;  /* 0x0000000700067202 */ /* 0x002fe40000000f00 */
[----:B------:R-:W-:-:S04]  /*159a0*/  MOV R7, 0x0 ;  /* 0x0000000000077802 */ /* 0x000fc80000000f00 */
[----:B--2---:R-:W-:Y:S05]  /*159b0*/  RET.REL.NODEC R6 `(_ZN7cutlass13device_kernelIN5flash19enable_sm80_to_sm89INS1_16FlashAttnFwdSm80INS1_25CollectiveMainloopFwdSm80ILi8ELi1ELb0EN4cute5tupleIJNS5_1CILi128EEENS7_ILi96EEENS7_ILi256EEEEEELi256ENS_6half_tEfNS_4arch4Sm80ELb1ELb0ELb1ELb0ELb0ELb0ELb1ELb0EEENS1_21CollectiveEpilogueFwdINS6_IJS8_SA_S9_EEENS6_IJNS7_ILi1EEESI_SI_EEESC_SE_Li256ELb0ELb1ELb0ELb0EEENS1_30DynamicPersistentTileSchedulerILi256ELi256ELb0ELb1ELb0EEEEEEEEEvNT_6ParamsE) ;  /* 0xfffea64006007950 */ /* 0x004fea0003c3ffff */
.L_x_1336:
        /* <DEDUP_REMOVED lines=12> */
.L_x_3009:


//--------------------- .text._ZN7cutlass13device_kernelIN5flash19enable_sm80_to_sm89INS1_16FlashAttnFwdSm80INS1_25CollectiveMainloopFwdSm80ILi8ELi1ELb0EN4cute5tupleIJNS5_1CILi128EEENS7_ILi96EEENS7_ILi256EEEEEELi256ENS_6half_tEfNS_4arch4Sm80ELb1ELb0ELb1ELb1ELb0ELb0ELb1ELb0EEENS1_21CollectiveEpilogueFwdINS6_IJS8_SA_S9_EEENS6_IJNS7_ILi1EEESI_SI_EEESC_SE_Li256ELb1ELb1ELb0ELb0EEENS1_19SingleTileSchedulerILb1ELb0ELb1ELi128EEEEEEEEEvNT_6ParamsE --------------------------
	.section	.text._ZN7cutlass13device_kernelIN5flash19enable_sm80_to_sm89INS1_16FlashAttnFwdSm80INS1_25CollectiveMainloopFwdSm80ILi8ELi1ELb0EN4cute5tupleIJNS5_1CILi128EEENS7_ILi96EEENS7_ILi256EEEEEELi256ENS_6half_tEfNS_4arch4Sm80ELb1ELb0ELb1ELb1ELb0ELb0ELb1ELb0EEENS1_21CollectiveEpilogueFwdINS6_IJS8_SA_S9_EEENS6_IJNS7_ILi1EEESI_SI_EEESC_SE_Li256ELb1ELb1ELb0ELb0EEENS1_19SingleTileSchedulerILb1ELb0ELb1ELi128EEEEEEEEEvNT_6ParamsE,"ax",@progbits
	.sectioninfo	@"SHI_REGISTERS=255"
	.align	128
.text._ZN7cutlass13device_kernelIN5flash19enable_sm80_to_sm89INS1_16FlashAttnFwdSm80INS1_25CollectiveMainloopFwdSm80ILi8ELi1ELb0EN4cute5tupleIJNS5_1CILi128EEENS7_ILi96EEENS7_ILi256EEEEEELi256ENS_6half_tEfNS_4arch4Sm80ELb1ELb0ELb1ELb1ELb0ELb0ELb1ELb0EEENS1_21CollectiveEpilogueFwdINS6_IJS8_SA_S9_EEENS6_IJNS7_ILi1EEESI_SI_EEESC_SE_Li256ELb1ELb1ELb0ELb0EEENS1_19SingleTileSchedulerILb1ELb0ELb1ELi128EEEEEEEEEvNT_6ParamsE:
        .type           _ZN7cutlass13device_kernelIN5flash19enable_sm80_to_sm89INS1_16FlashAttnFwdSm80INS1_25CollectiveMainloopFwdSm80ILi8ELi1ELb0EN4cute5tupleIJNS5_1CILi128EEENS7_ILi96EEENS7_ILi256EEEEEELi256ENS_6half_tEfNS_4arch4Sm80ELb1ELb0ELb1ELb1ELb0ELb0ELb1ELb0EEENS1_21CollectiveEpilogueFwdINS6_IJS8_SA_S9_EEENS6_IJNS7_ILi1EEESI_SI_EEESC_SE_Li256ELb1ELb1ELb0ELb0EEENS1_19SingleTileSchedulerILb1ELb0ELb1ELi128EEEEEEEEEvNT_6ParamsE,@function
        .size           _ZN7cutlass13device_kernelIN5flash19enable_sm80_to_sm89INS1_16FlashAttnFwdSm80INS1_25CollectiveMainloopFwdSm80ILi8ELi1ELb0EN4cute5tupleIJNS5_1CILi128EEENS7_ILi96EEENS7_ILi256EEEEEELi256ENS_6half_tEfNS_4arch4Sm80ELb1ELb0ELb1ELb1ELb0ELb0ELb1ELb0EEENS1_21CollectiveEpilogueFwdINS6_IJS8_SA_S9_EEENS6_IJNS7_ILi1EEESI_SI_EEESC_SE_Li256ELb1ELb1ELb0ELb0EEENS1_19SingleTileSchedulerILb1ELb0ELb1ELi128EEEEEEEEEvNT_6ParamsE,(.L_x_3012 - _ZN7cutlass13device_kernelIN5flash19enable_sm80_to_sm89INS1_16FlashAttnFwdSm80INS1_25CollectiveMainloopFwdSm80ILi8ELi1ELb0EN4cute5tupleIJNS5_1CILi128EEENS7_ILi96EEENS7_ILi256EEEEEELi256ENS_6half_tEfNS_4arch4Sm80ELb1ELb0ELb1ELb1ELb0ELb0ELb1ELb0EEENS1_21CollectiveEpilogueFwdINS6_IJS8_SA_S9_EEENS6_IJNS7_ILi1EEESI_SI_EEESC_SE_Li256ELb1ELb1ELb0ELb0EEENS1_19SingleTileSchedulerILb1ELb0ELb1ELi128EEEEEEEEEvNT_6ParamsE)
        .other          _ZN7cutlass13device_kernelIN5flash19enable_sm80_to_sm89INS1_16FlashAttnFwdSm80INS1_25CollectiveMainloopFwdSm80ILi8ELi1ELb0EN4cute5tupleIJNS5_1CILi128EEENS7_ILi96EEENS7_ILi256EEEEEELi256ENS_6half_tEfNS_4arch4Sm80ELb1ELb0ELb1ELb1ELb0ELb0ELb1ELb0EEENS1_21CollectiveEpilogueFwdINS6_IJS8_SA_S9_EEENS6_IJNS7_ILi1EEESI_SI_EEESC_SE_Li256ELb1ELb1ELb0ELb0EEENS1_19SingleTileSchedulerILb1ELb0ELb1ELi128EEEEEEEEEvNT_6ParamsE,@"STO_CUDA_ENTRY STV_DEFAULT"
_ZN7cutlass13device_kernelIN5flash19enable_sm80_to_sm89INS1_16FlashAttnFwdSm80INS1_25CollectiveMainloopFwdSm80ILi8ELi1ELb0EN4cute5tupleIJNS5_1CILi128EEENS7_ILi96EEENS7_ILi256EEEEEELi256ENS_6half_tEfNS_4arch4Sm80ELb1ELb0ELb1ELb1ELb0ELb0ELb1ELb0EEENS1_21CollectiveEpilogueFwdINS6_IJS8_SA_S9_EEENS6_IJNS7_ILi1EEESI_SI_EEESC_SE_Li256ELb1ELb1ELb0ELb0EEENS1_19SingleTileSchedulerILb1ELb0ELb1ELi128EEEEEEEEEvNT_6ParamsE:
        /* <DEDUP_REMOVED lines=17> */
.L_x_1338:
        /* <DEDUP_REMOVED lines=8> */
.L_x_1340:
[----:B------:R-:W-:-:S04]  /*0190*/  MOV R0, c[0x0][0x54c] ;  /* 0x0001530000007a02 */ /* 0x000fc80000000f00 */
.L_x_1339:
[----:B------:R-:W-:Y:S01]  /*01a0*/  USHF.L.U32 UR15, UR15, 0x7, URZ ;  /* 0x000000070f0f7899 */ /* 0x000fe2000800063f */
[----:B-----5:R-:W-:-:S05]  /*01b0*/  IMAD R0, R0, c[0x0][0x548], RZ ;  /* 0x0001520000007a24 */ /* 0x020fca00078e02ff */
[----:B------:R-:W-:-:S04]  /*01c0*/  ISETP.LE.AND P0, PT, R0, UR15, PT ;  /* 0x0000000f00007c0c */ /* 0x000fc8000bf03270 */
[----:B------:R-:W-:-:S05]  /*01d0*/  SEL R0, R5, 0xffffffff, !P0 ;  /* 0xffffffff05007807 */ /* 0x000fca0004000000 */
[----:B------:R2:W-:Y:S01]  /*01e0*/  STL [R1+0x40], R0 ;  /* 0x0000400001007387 */ /* 0x0005e20000100800 */
[----:B------:R-:W-:Y:S05]  /*01f0*/  BRA `(.L_x_1341) ;  /* 0x0000013000007947 */ /* 0x000fea0003800000 */
.L_x_1337:
[----:B------:R-:W-:-:S04]  /*0200*/  ISETP.NE.U32.AND P0, PT, RZ, c[0x0][0x568], PT ;  /* 0x00015a00ff007a0c */ /* 0x000fc80003f05070 */
[----:B------:R-:W-:-:S13]  /*0210*/  ISETP.NE.AND.EX P0, PT, RZ, c[0x0][0x56c], PT, P0 ;  /* 0x00015b00ff007a0c */ /* 0x000fda0003f05300 */
[----:B------:R-:W-:Y:S05]  /*0220*/  @!P0 BRA `(.L_x_1342) ;  /* 0x0000002000008947 */ /* 0x000fea0003800000 */
[----:B------:R1:W5:Y:S01]  /*0230*/  LDG.E R0, [R2.64] ;  /* 0x0000001e02007981 */ /* 0x000362000c1e1900 */
[----:B------:R-:W-:Y:S05]  /*0240*/  BRA `(.L_x_1343) ;  /* 0x0000009000007947 */ /* 0x000fea0003800000 */
.L_x_1342:
        /* <DEDUP_REMOVED lines=8> */
.L_x_1344:
[----:B------:R-:W-:-:S04]  /*02d0*/  MOV R0, c[0x0][0x54c] ;  /* 0x0001530000007a02 */ /* 0x000fc80000000f00 */
.L_x_1343:
[----:B------:R-:W-:Y:S01]  /*02e0*/  USHF.L.U32 UR15, UR15, 0x7, URZ ;  /* 0x000000070f0f7899 */ /* 0x000fe2000800063f */
[----:B-----5:R-:W-:-:S05]  /*02f0*/  IMAD R0, R0, c[0x0][0x548], RZ ;  /* 0x0001520000007a24 */ /* 0x020fca00078e02ff */
[----:B------:R-:W-:-:S04]  /*0300*/  ISETP.LE.AND P0, PT, R0, UR15, PT ;  /* 0x0000000f00007c0c */ /* 0x000fc8000bf03270 */
[----:B------:R-:W-:-:S05]  /*0310*/  SEL R0, R5, 0xffffffff, !P0 ;  /* 0xffffffff05007807 */ /* 0x000fca0004000000 */
[----:B------:R2:W-:Y:S04]  /*0320*/  STL [R1+0x40], R0 ;  /* 0x0000400001007387 */ /* 0x0005e80000100800 */
.L_x_1341:
        /* <DEDUP_REMOVED lines=32> */
.L_x_1345:
[----:B------:R-:W-:-:S04]  /*0530*/  ISETP.NE.U32.AND P0, PT, RZ, c[0x0][0x368], PT ;  /* 0x0000da00ff007a0c */ /* 0x000fc80003f05070 */
[----:B------:R-:W-:-:S13]  /*0540*/  ISETP.NE.AND.EX P0, PT, RZ, c[0x0][0x36c], PT, P0 ;  /* 0x0000db00ff007a0c */ /* 0x000fda0003f05300 */
[----:B------:R-:W-:Y:S05]  /*0550*/  @!P0 BRA `(.L_x_1346) ;  /* 0x0000004000008947 */ /* 0x000fea0003800000 */
[----:B------:R-:W-:-:S05]  /*0560*/  IMAD.WIDE R2, R47, R26, c[0x0][0x368] ;  /* 0x0000da002f027625 */ /* 0x000fca00078e021a */
[----:B------:R-:W2:Y:S02]  /*0570*/  LDG.E R0, [R2.64] ;  /* 0x0000001e02007981 */ /* 0x000ea4000c1e1900 */
[----:B--2---:R1:W2:Y:S02]  /*0580*/  R2UR UR12, R0 ;  /* 0x00000000000c73c2 */ /* 0x0042a400000e0000 */
[----:B-12---:R-:W-:Y:S05]  /*0590*/  BRA `(.L_x_1347) ;  /* 0x0000006000007947 */ /* 0x006fea0003800000 */
.L_x_1346:
[----:B------:R-:W-:Y:S05]  /*05a0*/  @!P5 BRA `(.L_x_1347) ;  /* 0x000000500000d947 */ /* 0x000fea0003800000 */
[----:B------:R1:W2:Y:S04]  /*05b0*/  LDG.E R0, [R2.64] ;  /* 0x0000001e02007981 */ /* 0x0002a8000c1e1900 */
[----:B-1----:R-:W4:Y:S01]  /*05c0*/  LDG.E R2, [R2.64+0x4] ;  /* 0x0000041e02027981 */ /* 0x002f22000c1e1900 */
[----:B--2---:R-:W1:Y:S08]  /*05d0*/  R2UR UR12, R0 ;  /* 0x00000000000c73c2 */ /* 0x004e7000000e0000 */
[----:B----4-:R-:W1:Y:S02]  /*05e0*/  R2UR UR4, R2 ;  /* 0x00000000020473c2 */ /* 0x010e6400000e0000 */
[----:B-1----:R-:W-:-:S06]  /*05f0*/  UIADD3 UR12, -UR12, UR4, URZ ;  /* 0x000000040c0c7290 */ /* 0x002fcc000fffe13f */
.L_x_1347:
        /* <DEDUP_REMOVED lines=8> */
[----:B------:R-:W-:Y:S01]  /*0680*/  UIADD3 UR6, UR12, 0x5f, URZ ;  /* 0x0000005f0c067890 */ /* 0x000fe2000fffe03f */
[----:B------:R-:W-:Y:S01]  /*0690*/  CS2R R14, SRZ ;  /* 0x00000000000e7805 */ /* 0x000fe2000001ff00 */
[----:B------:R-:W-:Y:S01]  /*06a0*/  IMAD.MOV.U32 R128, RZ, RZ, RZ ;  /* 0x000000ffff807224 */ /* 0x000fe200078e00ff */
[----:B------:R-:W-:Y:S01]  /*06b0*/  MOV R126, RZ ;  /* 0x000000ff007e7202 */ /* 0x000fe20000000f00 */
[----:B------:R-:W-:Y:S01]  /*06c0*/  UIMAD.WIDE UR6, UR6, 0x2aaaaaab, URZ ;  /* 0x2aaaaaab060678a5 */ /* 0x000fe2000f8e023f */
[----:B------:R-:W-:Y:S01]  /*06d0*/  CS2R R8, SRZ ;  /* 0x0000000000087805 */ /* 0x000fe2000001ff00 */
[----:B------:R-:W-:Y:S01]  /*06e0*/  @UP1 UIADD3 UR8, UR15, 0x7f, URZ ;  /* 0x0000007f0f081890 */ /* 0x000fe2000fffe03f */
[----:B------:R-:W-:Y:S01]  /*06f0*/  IMAD.MOV.U32 R124, RZ, RZ, RZ ;  /* 0x000000ffff7c7224 */ /* 0x000fe200078e00ff */
[----:B------:R-:W-:Y:S01]  /*0700*/  USHF.R.U32.HI UR6, URZ, 0x1f, UR7 ;  /* 0x0000001f3f067899 */ /* 0x000fe20008011607 */
[----:B------:R-:W-:Y:S01]  /*0710*/  MOV R122, RZ ;  /* 0x000000ff007a7202 */ /* 0x000fe20000000f00 */
[----:B------:R-:W-:Y:S01]  /*0720*/  UIMAD.WIDE.U32 UR8, UR8, UR4, URZ ;  /* 0x00000004080872a5 */ /* 0x000fe2000f8e003f */
[----:B------:R-:W-:Y:S01]  /*0730*/  CS2R R120, SRZ ;  /* 0x0000000000787805 */ /* 0x000fe2000001ff00 */
[----:B------:R-:W-:Y:S01]  /*0740*/  UIADD3 UR4, UR15, 0x7f, URZ ;  /* 0x0000007f0f047890 */ /* 0x000fe2000fffe03f */
[----:B------:R-:W-:Y:S01]  /*0750*/  IMAD.MOV.U32 R13, RZ, RZ, RZ ;  /* 0x000000ffff0d7224 */ /* 0x000fe200078e00ff */
[----:B------:R-:W-:Y:S01]  /*0760*/  @UP1 USHF.R.U32.HI UR4, URZ, UR5, UR9 ;  /* 0x000000053f041299 */ /* 0x000fe20008011609 */
[----:B------:R-:W-:Y:S01]  /*0770*/  MOV R118, RZ ;  /* 0x000000ff00767202 */ /* 0x000fe20000000f00 */
[----:B---3--:R-:W-:Y:S01]  /*0780*/  UIADD3 UR5, UR12, 0x60, -UR13 ;  /* 0x000000600c057890 */ /* 0x008fe2000fffe80d */
[----:B------:R-:W-:Y:S01]  /*0790*/  CS2R R16, SRZ ;  /* 0x0000000000107805 */ /* 0x000fe2000001ff00 */
[----:B------:R-:W-:Y:S01]  /*07a0*/  ULEA.HI.SX32 UR6, UR7, UR6, 0x1c ;  /* 0x0000000607067291 */ /* 0x000fe2000f8fe23f */
[----:B------:R-:W-:Y:S01]  /*07b0*/  IMAD.MOV.U32 R116, RZ, RZ, RZ ;  /* 0x000000ffff747224 */ /* 0x000fe200078e00ff */
[----:B------:R-:W-:Y:S01]  /*07c0*/  UIADD3 UR4, UR5, UR4, URZ ;  /* 0x0000000405047290 */ /* 0x000fe2000fffe03f */
[----:B------:R-:W-:Y:S01]  /*07d0*/  MOV R114, RZ ;  /* 0x000000ff00727202 */ /* 0x000fe20000000f00 */
[----:B------:R-:W-:Y:S01]  /*07e0*/  CS2R R18, SRZ ;  /* 0x0000000000127805 */ /* 0x000fe2000001ff00 */
[----:B------:R-:W-:Y:S01]  /*07f0*/  IMAD.MOV.U32 R112, RZ, RZ, RZ ;  /* 0x000000ffff707224 */ /* 0x000fe200078e00ff */
[----:B------:R-:W-:Y:S01]  /*0800*/  UIMAD.WIDE UR4, UR4, 0x2aaaaaab, URZ ;  /* 0x2aaaaaab040478a5 */ /* 0x000fe2000f8e023f */
[----:B------:R-:W-:Y:S01]  /*0810*/  MOV R110, RZ ;  /* 0x000000ff006e7202 */ /* 0x000fe20000000f00 */
[----:B------:R-:W-:Y:S01]  /*0820*/  CS2R R20, SRZ ;  /* 0x0000000000147805 */ /* 0x000fe2000001ff00 */
[----:B------:R-:W-:Y:S01]  /*0830*/  IMAD.MOV.U32 R108, RZ, RZ, RZ ;  /* 0x000000ffff6c7224 */ /* 0x000fe200078e00ff */
[----:B------:R-:W-:Y:S01]  /*0840*/  USHF.R.U32.HI UR4, URZ, 0x1f, UR5 ;  /* 0x0000001f3f047899 */ /* 0x000fe20008011605 */
[----:B------:R-:W-:Y:S01]  /*0850*/  MOV R106, RZ ;  /* 0x000000ff006a7202 */ /* 0x000fe20000000f00 */
[----:B------:R-:W-:Y:S01]  /*0860*/  CS2R R22, SRZ ;  /* 0x0000000000167805 */ /* 0x000fe2000001ff00 */
[----:B------:R-:W-:Y:S01]  /*0870*/  IMAD.MOV.U32 R104, RZ, RZ, RZ ;  /* 0x000000ffff687224 */ /* 0x000fe200078e00ff */
[----:B------:R-:W-:Y:S01]  /*0880*/  ULEA.HI.SX32 UR4, UR5, UR4, 0x1c ;  /* 0x0000000405047291 */ /* 0x000fe2000f8fe23f */
[----:B------:R-:W-:Y:S01]  /*0890*/  MOV R102, RZ ;  /* 0x000000ff00667202 */ /* 0x000fe20000000f00 */
[----:B------:R-:W-:Y:S01]  /*08a0*/  CS2R R24, SRZ ;  /* 0x0000000000187805 */ /* 0x000fe2000001ff00 */
[----:B------:R-:W-:Y:S01]  /*08b0*/  IMAD.MOV.U32 R100, RZ, RZ, RZ ;  /* 0x000000ffff647224 */ /* 0x000fe200078e00ff */
[----:B------:R-:W-:Y:S01]  /*08c0*/  UISETP.LT.AND UP0, UPT, UR6, UR4, UPT ;  /* 0x000000040600728c */ /* 0x000fe2000bf01270 */
[----:B------:R-:W-:Y:S01]  /*08d0*/  CS2R R98, SRZ ;  /* 0x0000000000627805 */ /* 0x000fe2000001ff00 */
[----:B------:R-:W-:Y:S01]  /*08e0*/  MOV R96, RZ ;  /* 0x000000ff00607202 */ /* 0x000fe20000000f00 */
[----:B------:R-:W-:Y:S01]  /*08f0*/  CS2R R94, SRZ ;  /* 0x00000000005e7805 */ /* 0x000fe2000001ff00 */
[----:B------:R-:W-:Y:S01]  /*0900*/  USEL UR24, UR6, UR4, UP0 ;  /* 0x0000000406187287 */ /* 0x000fe20008000000 */
[----:B------:R-:W-:Y:S01]  /*0910*/  IMAD.MOV.U32 R27, RZ, RZ, RZ ;  /* 0x000000ffff1b7224 */ /* 0x000fe200078e00ff */
[----:B------:R-:W-:Y:S01]  /*0920*/  MOV R92, RZ ;  /* 0x000000ff005c7202 */ /* 0x000fe20000000f00 */
[----:B------:R-:W-:Y:S01]  /*0930*/  CS2R R90, SRZ ;  /* 0x00000000005a7805 */ /* 0x000fe2000001ff00 */
[----:B------:R-:W-:Y:S01]  /*0940*/  UISETP.GE.AND UP0, UPT, UR24, 0x1, UPT ;  /* 0x000000011800788c */ /* 0x000fe2000bf06270 */
[----:B------:R-:W-:Y:S01]  /*0950*/  CS2R R28, SRZ ;  /* 0x00000000001c7805 */ /* 0x000fe2000001ff00 */
[----:B------:R-:W-:Y:S01]  /*0960*/  IMAD.MOV.U32 R88, RZ, RZ, RZ ;  /* 0x000000ffff587224 */ /* 0x000fe200078e00ff */
[----:B------:R-:W-:Y:S01]  /*0970*/  CS2R R86, SRZ ;  /* 0x0000000000567805 */ /* 0x000fe2000001ff00 */
[----:B------:R-:W-:Y:S01]  /*0980*/  MOV R84, RZ ;  /* 0x000000ff00547202 */ /* 0x000fe20000000f00 */
[----:B------:R-:W-:Y:S01]  /*0990*/  CS2R R82, SRZ ;  /* 0x0000000000527805 */ /* 0x000fe2000001ff00 */
[----:B------:R-:W-:Y:S01]  /*09a0*/  PLOP3.LUT P0, PT, PT, PT, UP0, 0x80, 0x0 ;  /* 0x000000000000781c */ /* 0x000fe20003f0f008 */
        /* <DEDUP_REMOVED lines=50> */
[----:B------:R-:W-:Y:S01]  /*0cd0*/  IMAD.MOV.U32 R49, RZ, RZ, RZ ;  /* 0x000000ffff317224 */ /* 0x000fe200078e00ff */
        /* <DEDUP_REMOVED lines=22> */
[----:B------:R-:W-:Y:S01]  /*0e40*/  SHF.R.S32.HI R11, RZ, 0x1f, R12 ;  /* 0x0000001fff0b7819 */ /* 0x000fe2000001140c */
[----:B-1----:R-:W-:Y:S01]  /*0e50*/  IMAD.WIDE.U32 R2, R6, c[0x0][0x178], RZ ;  /* 0x00005e0006027a25 */ /* 0x002fe200078e00ff */
[----:B------:R-:W-:-:S02]  /*0e60*/  LEA.HI R13, R128, R127, RZ, 0x6 ;  /* 0x0000007f800d7211 */ /* 0x000fc400078f30ff */
[----:B---3--:R-:W-:Y:S01]  /*0e70*/  SHF.R.S32.HI R24, RZ, 0x1f, R29 ;  /* 0x0000001fff187819 */ /* 0x008fe2000001141d */
[----:B------:R-:W-:Y:S01]  /*0e80*/  IMAD.IADD R3, R3, 0x1, R0 ;  /* 0x0000000103037824 */ /* 0x000fe200078e0200 */
[----:B------:R-:W-:-:S03]  /*0e90*/  LOP3.LUT R0, R4, 0xfffffff8, RZ, 0xc0, !PT ;  /* 0xfffffff804007812 */ /* 0x000fc600078ec0ff */
[----:B------:R-:W-:Y:S02]  /*0ea0*/  IMAD R5, R24, c[0x0][0x1b8], RZ ;  /* 0x00006e0018057a24 */ /* 0x000fe400078e02ff */
        /* <DEDUP_REMOVED lines=8> */
[----:B------:R-:W-:Y:S01]  /*0f30*/  IMAD R5, R5, c[0x0][0x1c0], RZ ;  /* 0x0000700005057a24 */ /* 0x000fe200078e02ff */
[----:B------:R-:W-:Y:S01]  /*0f40*/  ISETP.GE.AND P2, PT, R30, UR6, PT ;  /* 0x000000061e007c0c */ /* 0x000fe2000bf46270 */
[----:B------:R-:W-:-:S04]  /*0f50*/  @P1 IMAD.HI.U32 R6, R7, c[0x0][0x2c8], RZ ;  /* 0x0000b20007061a27 */ /* 0x000fc800078e00ff */
[C---:B------:R-:W-:Y:S01]  /*0f60*/  IMAD R8, R0.reuse, c[0x0][0x1c4], R5 ;  /* 0x0000710000087a24 */ /* 0x040fe200078e0205 */
[----:B------:R-:W-:Y:S01]  /*0f70*/  LOP3.LUT R5, R9, 0xfffffffe, RZ, 0xc0, !PT ;  /* 0xfffffffe09057812 */ /* 0x000fe200078ec0ff */
[----:B------:R-:W-:Y:S01]  /*0f80*/  IMAD.MOV.U32 R4, RZ, RZ, R7 ;  /* 0x000000ffff047224 */ /* 0x000fe200078e0007 */
[----:B------:R-:W-:Y:S01]  /*0f90*/  @P0 SHF.R.U32.HI R4, RZ, c[0x0][0x2cc], R6 ;  /* 0x0000b300ff040a19 */ /* 0x000fe20000011606 */
[----:B------:R-:W-:-:S03]  /*0fa0*/  IMAD.WIDE.U32 R2, R0, c[0x0][0x1c0], R2 ;  /* 0x0000700000027a25 */ /* 0x000fc600078e0002 */
[----:B------:R-:W-:Y:S01]  /*0fb0*/  SHF.R.S32.HI R6, RZ, 0x1f, R4 ;  /* 0x0000001fff067819 */ /* 0x000fe20000011404 */
[----:B------:R-:W-:Y:S01]  /*0fc0*/  IMAD.IADD R31, R10, 0x1, -R5 ;  /* 0x000000010a1f7824 */ /* 0x000fe200078e0a05 */
[----:B------:R-:W-:Y:S01]  /*0fd0*/  IADD3 R5, R30, 0x20, RZ ;  /* 0x000000201e057810 */ /* 0x000fe20007ffe0ff */
[----:B------:R-:W-:Y:S02]  /*0fe0*/  IMAD.IADD R3, R3, 0x1, R8 ;  /* 0x0000000103037824 */ /* 0x000fe400078e0208 */
[----:B------:R-:W-:Y:S01]  /*0ff0*/  IMAD.MOV R0, RZ, RZ, -R4 ;  /* 0x000000ffff007224 */ /* 0x000fe200078e0a04 */
[----:B------:R-:W-:Y:S01]  /*1000*/  ISETP.GE.AND P0, PT, R5, UR6, PT ;  /* 0x0000000605007c0c */ /* 0x000fe2000bf06270 */
[----:B------:R-:W-:Y:S02]  /*1010*/  IMAD.SHL.U32 R8, R27, 0x40, RZ ;  /* 0x000000401b087824 */ /* 0x000fe400078e00ff */
[----:B------:R-:W-:Y:S02]  /*1020*/  IMAD R5, R0, c[0x0][0x2c4], R7 ;  /* 0x0000b10000057a24 */ /* 0x000fe400078e0207 */
[----:B------:R-:W-:Y:S01]  /*1030*/  IMAD R6, R6, c[0x0][0x1b0], RZ ;  /* 0x00006c0006067a24 */ /* 0x000fe200078e02ff */
[----:B------:R-:W-:Y:S01]  /*1040*/  LOP3.LUT R0, R8, 0x1c0, RZ, 0xc0, !PT ;  /* 0x000001c008007812 */ /* 0x000fe200078ec0ff */
[----:B------:R-:W-:-:S02]  /*1050*/  IMAD.SHL.U32 R10, R26, 0x8, RZ ;  /* 0x000000081a0a7824 */ /* 0x000fc400078e00ff */
[C---:B------:R-:W-:Y:S01]  /*1060*/  IMAD R8, R4.reuse, c[0x0][0x1b4], R6 ;  /* 0x00006d0004087a24 */ /* 0x040fe200078e0206 */
[----:B------:R-:W-:Y:S01]  /*1070*/  SHF.R.U32.HI R6, RZ, 0x3, R0 ;  /* 0x00000003ff067819 */ /* 0x000fe20000011600 */
[----:B------:R-:W-:Y:S01]  /*1080*/  IMAD.WIDE.U32 R2, R4, c[0x0][0x1b0], R2 ;  /* 0x00006c0004027a25 */ /* 0x000fe200078e0002 */
[----:B------:R-:W-:Y:S02]  /*1090*/  LOP3.LUT R7, R0, 0x38, R10, 0xf8, !PT ;  /* 0x0000003800077812 */ /* 0x000fe400078ef80a */
[----:B------:R-:W-:Y:S01]  /*10a0*/  SHF.R.S32.HI R4, RZ, 0x1f, R5 ;  /* 0x0000001fff047819 */ /* 0x000fe20000011405 */
[----:B------:R-:W-:Y:S01]  /*10b0*/  IMAD.IADD R3, R3, 0x1, R8 ;  /* 0x0000000103037824 */ /* 0x000fe200078e0208 */
[----:B------:R-:W-:Y:S01]  /*10c0*/  IADD3 R0, P1, R12, R27, RZ ;  /* 0x0000001b0c007210 */ /* 0x000fe20007f3e0ff */
[----:B------:R-:W-:Y:S01]  /*10d0*/  IMAD.SHL.U32 R17, R26, 0x8, RZ ;  /* 0x000000081a117824 */ /* 0x000fe200078e00ff */
[----:B------:R-:W-:Y:S01]  /*10e0*/  LOP3.LUT R15, R7, R6, RZ, 0x3c, !PT ;  /* 0x00000006070f7212 */ /* 0x000fe200078e3cff */
[----:B------:R-:W-:Y:S01]  /*10f0*/  IMAD R4, R4, c[0x0][0x1a8], RZ ;  /* 0x00006a0004047a24 */ /* 0x000fe200078e02ff */
[----:B------:R-:W-:Y:S01]  /*1100*/  LEA.HI.X.SX32 R6, R27, R11, 0x1, P1 ;  /* 0x0000000b1b067211 */ /* 0x000fe200008f0eff */
[----:B------:R-:W-:Y:S01]  /*1110*/  IMAD.WIDE.U32 R2, R5, c[0x0][0x1a8], R2 ;  /* 0x00006a0005027a25 */ /* 0x000fe200078e0002 */
[----:B------:R-:W-:-:S02]  /*1120*/  IADD3 R9, R10, 0x80, RZ ;  /* 0x000000800a097810 */ /* 0x000fc40007ffe0ff */
[----:B------:R-:W-:Y:S01]  /*1130*/  SHF.R.S32.HI R11, RZ, 0x1f, R10 ;  /* 0x0000001fff0b7819 */ /* 0x000fe2000001140a */
[----:B------:R-:W-:Y:S01]  /*1140*/  IMAD R12, R5, c[0x0][0x1ac], R4 ;  /* 0x00006b00050c7a24 */ /* 0x000fe200078e0204 */
[----:B------:R-:W-:Y:S01]  /*1150*/  ISETP.GE.AND P3, PT, R9, c[0x0][0x1d4], PT ;  /* 0x0000750009007a0c */ /* 0x000fe20003f66270 */
[----:B------:R-:W-:Y:S01]  /*1160*/  IMAD R5, R6, c[0x0][0x1e0], RZ ;  /* 0x0000780006057a24 */ /* 0x000fe200078e02ff */
[----:B------:R-:W-:Y:S01]  /*1170*/  LEA R28, P1, R2, c[0x0][0x160], 0x1 ;  /* 0x00005800021c7a11 */ /* 0x000fe200078208ff */
[----:B------:R-:W-:Y:S02]  /*1180*/  IMAD R4, R6, c[0x0][0x208], RZ ;  /* 0x0000820006047a24 */ /* 0x000fe400078e02ff */
[C---:B------:R-:W-:Y:S01]  /*1190*/  IMAD R14, R0.reuse, c[0x0][0x1e4], R5 ;  /* 0x00007900000e7a24 */ /* 0x040fe200078e0205 */
[----:B------:R-:W-:Y:S01]  /*11a0*/  IADD3 R5, R17, 0x80, RZ ;  /* 0x0000008011057810 */ /* 0x000fe20007ffe0ff */
[C---:B------:R-:W-:Y:S02]  /*11b0*/  IMAD R16, R0.reuse, c[0x0][0x20c], R4 ;  /* 0x0000830000107a24 */ /* 0x040fe400078e0204 */
        /* <DEDUP_REMOVED lines=22> */
[----:B------:R-:W-:Y:S01]  /*1320*/  IMAD R22, R29, c[0x0][0x1ec], R22 ;  /* 0x00007b001d167a24 */ /* 0x000fe200078e0216 */
        /* <DEDUP_REMOVED lines=22> */
[----:B------:R-:W-:Y:S02]  /*1490*/  ISETP.GE.AND P4, PT, R17, c[0x0][0x198], PT ;  /* 0x0000660011007a0c */ /* 0x000fe40003f86270 */
[----:B------:R-:W-:-:S02]  /*14a0*/  @!P2 LOP3.LUT R14, R0, 0xfffffff8, RZ, 0xc0, !PT ;  /* 0xfffffff8000ea812 */ /* 0x000fc400078ec0ff */
[----:B------:R-:W-:Y:S01]  /*14b0*/  @!P2 LOP3.LUT R0, R13, 0xfffffff8, RZ, 0xc0, !PT ;  /* 0xfffffff80d00a812 */ /* 0x000fe200078ec0ff */
[--C-:B------:R-:W-:Y:S01]  /*14c0*/  @!P2 IMAD.WIDE R12, R12, 0x2, R2.reuse ;  /* 0x000000020c0ca825 */ /* 0x100fe200078e0202 */
[----:B------:R-:W-:Y:S02]  /*14d0*/  ISETP.GE.AND P5, PT, R17, c[0x0][0x198], PT ;  /* 0x0000660011007a0c */ /* 0x000fe40003fa6270 */
[----:B------:R-:W-:Y:S01]  /*14e0*/  ISETP.GE.AND P5, PT, R18, c[0x0][0x198], PT ;  /* 0x0000660012007a0c */ /* 0x000fe20003fa6270 */
[----:B------:R-:W-:-:S03]  /*14f0*/  @!P2 IMAD.WIDE R14, R14, 0x2, R2 ;  /* 0x000000020e0ea825 */ /* 0x000fc600078e0202 */
[----:B------:R-:W-:Y:S01]  /*1500*/  P2R R29, PR, RZ, 0x20 ;  /* 0x00000020ff1d7803 */ /* 0x000fe20000000000 */
[----:B------:R-:W-:Y:S01]  /*1510*/  @!P2 IMAD.WIDE R2, R0, 0x2, R2 ;  /* 0x000000020002a825 */ /* 0x000fe200078e0202 */
[----:B------:R-:W-:Y:S01]  /*1520*/  @!PT LDS RZ, [RZ] ;  /* 0x00000000fffff984 */ /* 0x000fe20000000800 */
[----:B------:R2:W-:Y:S01]  /*1530*/  @!P2 LDGSTS.E.BYPASS.LTC128B.128 [R16+0x18100], [R4.64], !P4 ;  /* 0x181000000410afae */ /* 0x0005e2000e101d5e */
[----:B------:R-:W-:Y:S02]  /*1540*/  ISETP.GE.AND P4, PT, R18, c[0x0][0x1d4], PT ;  /* 0x0000750012007a0c */ /* 0x000fe40003f86270 */
[----:B------:R-:W-:-:S04]  /*1550*/  IMAD.SHL.U32 R0, R19, 0x40, RZ ;  /* 0x0000004013007824 */ /* 0x000fc800078e00ff */
[----:B------:R3:W-:Y:S01]  /*1560*/  @!P2 LDGSTS.E.BYPASS.LTC128B.128 [R16+0x1c100], [R14.64], !P5 ;  /* 0x1c1000000e10afae */ /* 0x0007e2000e901d5e */
[----:B------:R-:W-:Y:S02]  /*1570*/  LOP3.LUT R0, R0, 0x1c0, RZ, 0xc0, !PT ;  /* 0x000001c000007812 */ /* 0x000fe400078ec0ff */
[----:B------:R-:W-:Y:S01]  /*1580*/  ISETP.GE.AND P5, PT, R10, c[0x0][0x1d4], PT ;  /* 0x000075000a007a0c */ /* 0x000fe20003fa6270 */
[----:B------:R4:W-:Y:S04]  /*1590*/  @!P2 LDGSTS.E.BYPASS.LTC128B.128 [R16+0x20100], [R12.64], !P6 ;  /* 0x201000000c10afae */ /* 0x0009e8000f101d5e */
[----:B------:R5:W-:Y:S01]  /*15a0*/  @!P2 LDGSTS.E.BYPASS.LTC128B.128 [R16+0x24100], [R2.64], !P1 ;  /* 0x241000000210afae */ /* 0x000be2000c901d5e */
[----:B------:R-:W-:Y:S01]  /*15b0*/  LOP3.LUT P2, RZ, R19, 0x2, RZ, 0xc0, !PT ;  /* 0x0000000213ff7812 */ /* 0x000fe2000784c0ff */
[----:B--2---:R-:W-:-:S02]  /*15c0*/  IMAD.SHL.U32 R4, R31, 0x8, RZ ;  /* 0x000000081f047824 */ /* 0x004fc400078e00ff */
[----:B------:R-:W-:Y:S02]  /*15d0*/  IMAD.IADD R5, R7, 0x1, R24 ;  /* 0x0000000107057824 */ /* 0x000fe400078e0218 */
[----:B------:R1:W2:Y:S01]  /*15e0*/  SHFL.IDX PT, R7, R25, 0x1, 0x181f ;  /* 0x00381f0019077f89 */ /* 0x0002a200000e0000 */
[----:B------:R-:W-:Y:S02]  /*15f0*/  LOP3.LUT R4, R0, 0x8, R4, 0xf8, !PT ;  /* 0x0000000800047812 */ /* 0x000fe400078ef804 */
[----:B------:R-:W-:Y:S01]  /*1600*/  SHF.R.U32.HI R0, RZ, 0x3, R0 ;  /* 0x00000003ff007819 */ /* 0x000fe20000011600 */
[----:B---3--:R-:W-:-:S03]  /*1610*/  IMAD.MOV.U32 R15, RZ, RZ, 0x20 ;  /* 0x00000020ff0f7424 */ /* 0x008fc600078e00ff */
[----:B------:R-:W-:Y:S01]  /*1620*/  LOP3.LUT R14, R4, R0, RZ, 0x3c, !PT ;  /* 0x00000000040e7212 */ /* 0x000fe200078e3cff */
[C---:B------:R-:W-:Y:S02]  /*1630*/  IMAD R0, R20.reuse, c[0x0][0x218], RZ ;  /* 0x0000860014007a24 */ /* 0x040fe400078e02ff */
[----:B------:R-:W-:Y:S02]  /*1640*/  IMAD.MOV.U32 R4, RZ, RZ, R6 ;  /* 0x000000ffff047224 */ /* 0x000fe400078e0006 */
[----:B-----5:R-:W-:Y:S01]  /*1650*/  IMAD R2, R20, c[0x0][0x1f0], RZ ;  /* 0x00007c0014027a24 */ /* 0x020fe200078e02ff */
[----:B------:R1:W3:Y:S01]  /*1660*/  SHFL.IDX PT, R6, R28, 0x1, 0x181f ;  /* 0x00381f001c067f89 */ /* 0x0002e200000e0000 */
[C---:B----4-:R-:W-:Y:S01]  /*1670*/  IMAD R12, R21.reuse, c[0x0][0x21c], R0 ;  /* 0x00008700150c7a24 */ /* 0x050fe200078e0200 */
[----:B------:R-:W-:Y:S01]  /*1680*/  IADD3 R0, R10, 0xc0, RZ ;  /* 0x000000c00a007810 */ /* 0x000fe20007ffe0ff */
[C---:B------:R-:W-:Y:S02]  /*1690*/  IMAD R13, R21.reuse, c[0x0][0x1f4], R2 ;  /* 0x00007d00150d7a24 */ /* 0x040fe400078e0202 */
[----:B------:R-:W-:-:S04]  /*16a0*/  IMAD.WIDE.U32 R32, R21, c[0x0][0x218], R4 ;  /* 0x0000860015207a25 */ /* 0x000fc800078e0004 */
[----:B------:R-:W-:Y:S01]  /*16b0*/  IMAD.IADD R39, R35, 0x1, R13 ;  /* 0x0000000123277824 */ /* 0x000fe200078e020d */
[----:B------:R1:W-:Y:S01]  /*16c0*/  STL.64 [R1+0x38], R32 ;  /* 0x0000382001007387 */ /* 0x0003e20000100a00 */
[----:B------:R-:W-:Y:S02]  /*16d0*/  IMAD.IADD R37, R33, 0x1, R12 ;  /* 0x0000000121257824 */ /* 0x000fe400078e020c */
[----:B------:R-:W-:Y:S01]  /*16e0*/  IMAD.MOV.U32 R3, RZ, RZ, 0x10 ;  /* 0x00000010ff037424 */ /* 0x000fe200078e00ff */
[----:B------:R1:W-:Y:S01]  /*16f0*/  STL [R1+0x2c], R39 ;  /* 0x00002c2701007387 */ /* 0x0003e20000100800 */
[----:B------:R-:W-:-:S03]  /*1700*/  IMAD.SHL.U32 R4, R23, 0x40, RZ ;  /* 0x0000004017047824 */ /* 0x000fc600078e00ff */
[----:B------:R1:W-:Y:S01]  /*1710*/  STL [R1+0x24], R37 ;  /* 0x0000242501007387 */ /* 0x0003e20000100800 */
[----:B------:R-:W-:Y:S02]  /*1720*/  SEL R3, R3, 0xfffffff0, !P2 ;  /* 0xfffffff003037807 */ /* 0x000fe40005000000 */
[----:B------:R-:W-:Y:S02]  /*1730*/  LOP3.LUT P2, RZ, R19, 0x4, RZ, 0xc0, !PT ;  /* 0x0000000413ff7812 */ /* 0x000fe4000784c0ff */
[----:B------:R-:W-:Y:S02]  /*1740*/  LOP3.LUT R4, R14, 0xfffffe00, R4, 0xf8, !PT ;  /* 0xfffffe000e047812 */ /* 0x000fe400078ef804 */
[----:B------:R-:W-:Y:S02]  /*1750*/  SEL R2, R15, 0xffffffe0, !P2 ;  /* 0xffffffe00f027807 */ /* 0x000fe40005000000 */
[----:B------:R-:W-:Y:S01]  /*1760*/  ISETP.GE.AND P2, PT, R0, c[0x0][0x1d4], PT ;  /* 0x0000750000007a0c */ /* 0x000fe20003f46270 */
[----:B------:R-:W-:Y:S07]  /*1770*/  @P0 BRA `(.L_x_1350) ;  /* 0x0000019000000947 */ /* 0x000fee0003800000 */
[C---:B--23--:R-:W-:Y:S02]  /*1780*/  IADD3 R5, R17.reuse, 0x80, RZ ;  /* 0x0000008011057810 */ /* 0x04cfe40007ffe0ff */
[----:B------:R-:W-:-:S02]  /*1790*/  IADD3 R13, R17, 0xc0, RZ ;  /* 0x000000c0110d7810 */ /* 0x000fc40007ffe0ff */
[C---:B------:R-:W-:Y:S02]  /*17a0*/  LEA R8, P0, R17.reuse, R6, 0x1 ;  /* 0x0000000611087211 */ /* 0x040fe400078008ff */
[----:B------:R-:W-:Y:S02]  /*17b0*/  SHF.R.S32.HI R0, RZ, 0x1f, R18 ;  /* 0x0000001fff007819 */ /* 0x000fe40000011412 */
[----:B------:R-:W-:Y:S02]  /*17c0*/  SHF.R.S32.HI R14, RZ, 0x1f, R5 ;  /* 0x0000001fff0e7819 */ /* 0x000fe40000011405 */
[----:B------:R-:W-:Y:S02]  /*17d0*/  SHF.R.S32.HI R15, RZ, 0x1f, R13 ;  /* 0x0000001fff0f7819 */ /* 0x000fe4000001140d */
[----:B------:R-:W-:Y:S02]  /*17e0*/  P2R R19, PR, RZ, 0x4 ;  /* 0x00000004ff137803 */ /* 0x000fe40000000000 */
[----:B------:R-:W-:-:S02]  /*17f0*/  LEA.HI.X R9, R17, R7, R11, 0x1, P0 ;  /* 0x0000000711097211 */ /* 0x000fc400000f0c0b */
        /* <DEDUP_REMOVED lines=17> */
.L_x_1350:
[----:B--23--:R-:W-:Y:S05]  /*1910*/  BSYNC B0 ;  /* 0x0000000000007941 */ /* 0x00cfea0003800000 */
.L_x_1349:
[----:B------:R-:W-:Y:S01]  /*1920*/  IADD3 R0, R30, 0x40, RZ ;  /* 0x000000401e007810 */ /* 0x000fe20007ffe0ff */
[----:B------:R2:W3:Y:S01]  /*1930*/  SHFL.IDX PT, R7, R25, 0x2, 0x181f ;  /* 0x00581f0019077f89 */ /* 0x0004e200000e0000 */
[----:B------:R-:W-:Y:S02]  /*1940*/  BSSY B0, `(.L_x_1351) ;  /* 0x000001e000007945 */ /* 0x000fe40003800000 */
[----:B------:R-:W-:Y:S01]  /*1950*/  ISETP.GE.AND P0, PT, R0, UR6, PT ;  /* 0x0000000600007c0c */ /* 0x000fe2000bf06270 */
[----:B------:R2:W4:-:S12]  /*1960*/  SHFL.IDX PT, R6, R28, 0x2, 0x181f ;  /* 0x00581f001c067f89 */ /* 0x00051800000e0000 */
[----:B------:R-:W-:Y:S05]  /*1970*/  @P0 BRA `(.L_x_1352) ;  /* 0x000001a000000947 */ /* 0x000fea0003800000 */
[C---:B------:R-:W-:Y:S02]  /*1980*/  IADD3 R5, R17.reuse, 0x80, RZ ;  /* 0x0000008011057810 */ /* 0x040fe40007ffe0ff */
[C---:B------:R-:W-:Y:S02]  /*1990*/  IADD3 R13, R17.reuse, 0xc0, RZ ;  /* 0x000000c0110d7810 */ /* 0x040fe40007ffe0ff */
[----:B----4-:R-:W-:Y:S02]  /*19a0*/  LEA R8, P0, R17, R6, 0x1 ;  /* 0x0000000611087211 */ /* 0x010fe400078008ff */
[----:B------:R-:W-:Y:S02]  /*19b0*/  SHF.R.S32.HI R0, RZ, 0x1f, R18 ;  /* 0x0000001fff007819 */ /* 0x000fe40000011412 */
[----:B------:R-:W-:Y:S02]  /*19c0*/  SHF.R.S32.HI R14, RZ, 0x1f, R5 ;  /* 0x0000001fff0e7819 */ /* 0x000fe40000011405 */
[----:B------:R-:W-:-:S02]  /*19d0*/  SHF.R.S32.HI R15, RZ, 0x1f, R13 ;  /* 0x0000001fff0f7819 */ /* 0x000fc4000001140d */
[----:B------:R-:W-:Y:S02]  /*19e0*/  P2R R19, PR, RZ, 0x4 ;  /* 0x00000004ff137803 */ /* 0x000fe40000000000 */
[C---:B---3--:R-:W-:Y:S02]  /*19f0*/  LEA.HI.X R9, R17.reuse, R7, R11, 0x1, P0 ;  /* 0x0000000711097211 */ /* 0x048fe400000f0c0b */
        /* <DEDUP_REMOVED lines=18> */
.L_x_1352:
[----:B------:R-:W-:Y:S05]  /*1b20*/  BSYNC B0 ;  /* 0x0000000000007941 */ /* 0x000fea0003800000 */
.L_x_1351:
[----:B---3--:R-:W-:Y:S01]  /*1b30*/  IADD3 R0, R30, 0x60, RZ ;  /* 0x000000601e007810 */ /* 0x008fe20007ffe0ff */
[----:B------:R-:W-:Y:S01]  /*1b40*/  UMOV UR16, 0x60 ;  /* 0x0000006000107882 */ /* 0x000fe20000000000 */
[----:B------:R3:W1:Y:S01]  /*1b50*/  SHFL.IDX PT, R7, R25, 0x3, 0x181f ;  /* 0x00781f0019077f89 */ /* 0x00066200000e0000 */
[----:B------:R-:W-:Y:S01]  /*1b60*/  ULDC.64 UR4, c[0x0][0x1e0] ;  /* 0x0000780000047ab9 */ /* 0x000fe20000000a00 */
[----:B------:R-:W-:Y:S01]  /*1b70*/  ISETP.GE.AND P0, PT, R0, UR6, PT ;  /* 0x0000000600007c0c */ /* 0x000fe2000bf06270 */
[----:B------:R-:W-:Y:S01]  /*1b80*/  UIMAD.WIDE.U32 UR18, UR16, UR4, URZ ;  /* 0x00000004101272a5 */ /* 0x000fe2000f8e003f */
[----:B----4-:R3:W4:Y:S01]  /*1b90*/  SHFL.IDX PT, R6, R28, 0x3, 0x181f ;  /* 0x00781f001c067f89 */ /* 0x01072200000e0000 */
[----:B------:R-:W-:Y:S01]  /*1ba0*/  UIMAD UR5, UR16, UR5, URZ ;  /* 0x00000005100572a4 */ /* 0x000fe2000f8e023f */
[----:B------:R-:W-:Y:S03]  /*1bb0*/  BSSY B0, `(.L_x_1353) ;  /* 0x000001d000007945 */ /* 0x000fe60003800000 */
[----:B------:R-:W-:-:S06]  /*1bc0*/  UIADD3 UR17, UR19, UR5, URZ ;  /* 0x0000000513117290 */ /* 0x000fcc000fffe03f */
[----:B------:R-:W-:Y:S05]  /*1bd0*/  @P0 BRA `(.L_x_1354) ;  /* 0x000001a000000947 */ /* 0x000fea0003800000 */
[----:B------:R-:W-:Y:S01]  /*1be0*/  P2R R0, PR, RZ, 0x4 ;  /* 0x00000004ff007803 */ /* 0x000fe20000000000 */
[----:B------:R-:W-:Y:S01]  /*1bf0*/  IMAD.SHL.U32 R12, R251, 0x2, RZ ;  /* 0x00000002fb0c7824 */ /* 0x000fe200078e00ff */
[C---:B------:R-:W-:Y:S02]  /*1c00*/  ISETP.GE.AND P2, PT, R17.reuse, c[0x0][0x198], PT ;  /* 0x0000660011007a0c */ /* 0x040fe40003f46270 */
[C---:B----4-:R-:W-:Y:S02]  /*1c10*/  LEA R8, P0, R17.reuse, R6, 0x1 ;  /* 0x0000000611087211 */ /* 0x050fe400078008ff */
[C---:B------:R-:W-:Y:S02]  /*1c20*/  IADD3 R5, R17.reuse, 0xc0, RZ ;  /* 0x000000c011057810 */ /* 0x040fe40007ffe0ff */
[----:B-1----:R-:W-:Y:S02]  /*1c30*/  LEA.HI.X R9, R17, R7, R11, 0x1, P0 ;  /* 0x0000000711097211 */ /* 0x002fe400000f0c0b */
        /* <DEDUP_REMOVED lines=20> */
.L_x_1354:
[----:B------:R-:W-:Y:S05]  /*1d80*/  BSYNC B0 ;  /* 0x0000000000007941 */ /* 0x000fea0003800000 */
.L_x_1353:
[----:B------:R-:W-:Y:S01]  /*1d90*/  UIMAD UR16, UR24, -0x60, UR16 ;  /* 0xffffffa0181078a4 */ /* 0x000fe2000f8e0210 */
[----:B------:R-:W0:Y:S01]  /*1da0*/  LDGDEPBAR ;  /* 0x00000000000079af */ /* 0x000e220000000000 */
[----:B------:R-:W-:Y:S01]  /*1db0*/  UIADD3 UR8, UR24, -0x1, URZ ;  /* 0xffffffff18087890 */ /* 0x000fe2000fffe03f */
[----:B----4-:R-:W-:Y:S01]  /*1dc0*/  IMAD.U32 R6, RZ, RZ, UR18 ;  /* 0x00000012ff067e24 */ /* 0x010fe2000f8e00ff */
[----:B------:R-:W-:Y:S01]  /*1dd0*/  ULDC.64 UR6, c[0x0][0x208] ;  /* 0x0000820000067ab9 */ /* 0x000fe20000000a00 */
[----:B------:R-:W-:Y:S01]  /*1de0*/  IMAD.MOV.U32 R130, RZ, RZ, R38 ;  /* 0x000000ffff827224 */ /* 0x000fe200078e0026 */
[----:B------:R-:W-:Y:S01]  /*1df0*/  USHF.R.S32.HI UR9, URZ, 0x1f, UR8 ;  /* 0x0000001f3f097899 */ /* 0x000fe20008011408 */
[----:B------:R-:W-:Y:S01]  /*1e00*/  IMAD.U32 R5, RZ, RZ, UR16 ;  /* 0x00000010ff057e24 */ /* 0x000fe2000f8e00ff */
[----:B------:R-:W-:Y:S01]  /*1e10*/  UIMAD UR4, UR17, UR8, URZ ;  /* 0x00000008110472a4 */ /* 0x000fe2000f8e023f */
[----:B------:R-:W-:Y:S01]  /*1e20*/  IMAD.MOV.U32 R131, RZ, RZ, R39 ;  /* 0x000000ffff837224 */ /* 0x000fe200078e0027 */
[----:B------:R-:W-:Y:S01]  /*1e30*/  UIMAD.WIDE.U32 UR20, UR8, UR6, URZ ;  /* 0x00000006081472a5 */ /* 0x000fe2000f8e003f */
[----:B------:R-:W-:Y:S01]  /*1e40*/  IMAD.MOV.U32 R124, RZ, RZ, R6 ;  /* 0x000000ffff7c7224 */ /* 0x000fe200078e0006 */
[----:B------:R-:W-:Y:S01]  /*1e50*/  IADD3 R5, R5, UR12, -R27 ;  /* 0x0000000c05057c10 */ /* 0x000fe2000fffe81b */
[----:B------:R-:W-:Y:S01]  /*1e60*/  IMAD.MOV.U32 R130, RZ, RZ, R34 ;  /* 0x000000ffff827224 */ /* 0x000fe200078e0022 */
[----:B------:R-:W-:Y:S01]  /*1e70*/  UIMAD UR4, UR9, UR18, UR4 ;  /* 0x00000012090472a4 */ /* 0x000fe2000f8e0204 */
[----:B-1----:R-:W-:Y:S01]  /*1e80*/  IMAD.U32 R7, RZ, RZ, UR19 ;  /* 0x00000013ff077e24 */ /* 0x002fe2000f8e00ff */
[C---:B------:R-:W-:Y:S01]  /*1e90*/  ISETP.GE.AND P0, PT, R5.reuse, 0x1, PT ;  /* 0x000000010500780c */ /* 0x040fe20003f06270 */
[----:B------:R-:W-:Y:S01]  /*1ea0*/  IMAD.WIDE.U32 R8, R124, UR8, R130 ;  /* 0x000000087c087c25 */ /* 0x000fe2000f8e0082 */
[----:B------:R-:W-:Y:S01]  /*1eb0*/  ISETP.GE.AND P6, PT, R5, 0x21, PT ;  /* 0x000000210500780c */ /* 0x000fe20003fc6270 */
[----:B------:R-:W-:Y:S01]  /*1ec0*/  UIMAD UR9, UR9, UR6, URZ ;  /* 0x00000006090972a4 */ /* 0x000fe2000f8e023f */
[----:B------:R-:W-:Y:S01]  /*1ed0*/  STL.64 [R1+0x28], R130 ;  /* 0x0000288201007387 */ /* 0x000fe20000100a00 */
[----:B------:R-:W-:Y:S01]  /*1ee0*/  IMAD.SHL.U32 R251, R251, 0x2, RZ ;  /* 0x00000002fbfb7824 */ /* 0x000fe200078e00ff */
[----:B------:R-:W-:Y:S01]  /*1ef0*/  IADD3 R9, R9, UR4, RZ ;  /* 0x0000000409097c10 */ /* 0x000fe2000fffe0ff */
[----:B------:R-:W-:Y:S01]  /*1f00*/  IMAD.MOV.U32 R10, RZ, RZ, c[0x0][0x1e0] ;  /* 0x00007800ff0a7624 */ /* 0x000fe200078e00ff */
[----:B------:R-:W-:Y:S01]  /*1f10*/  ULDC.64 UR4, c[0x0][0x1e0] ;  /* 0x0000780000047ab9 */ /* 0x000fe20000000a00 */
[----:B------:R-:W-:Y:S01]  /*1f20*/  IMAD.MOV.U32 R14, RZ, RZ, R36 ;  /* 0x000000ffff0e7224 */ /* 0x000fe200078e0024 */
[----:B------:R-:W-:Y:S01]  /*1f30*/  UIMAD.WIDE.U32 UR10, UR4, 0x40, URZ ;  /* 0x00000040040a78a5 */ /* 0x000fe2000f8e003f */
[----:B------:R-:W-:Y:S01]  /*1f40*/  IMAD.MOV.U32 R15, RZ, RZ, R37 ;  /* 0x000000ffff0f7224 */ /* 0x000fe200078e0025 */
[----:B------:R-:W-:Y:S01]  /*1f50*/  USHF.L.U32 UR14, UR5, 0x6, URZ ;  /* 0x00000006050e7899 */ /* 0x000fe2000800063f */
[C---:B------:R-:W-:Y:S01]  /*1f60*/  @P0 LEA R6, P1, R8.reuse, c[0x0][0x1c8], 0x1 ;  /* 0x0000720008060a11 */ /* 0x040fe200078208ff */
[----:B------:R-:W-:Y:S01]  /*1f70*/  IMAD.MOV.U32 R14, RZ, RZ, R32 ;  /* 0x000000ffff0e7224 */ /* 0x000fe200078e0020 */
[----:B------:R-:W-:Y:S01]  /*1f80*/  UIMAD UR9, UR8, UR7, UR9 ;  /* 0x00000007080972a4 */ /* 0x000fe2000f8e0209 */
[----:B------:R-:W-:Y:S01]  /*1f90*/  IMAD.U32 R12, RZ, RZ, UR20 ;  /* 0x00000014ff0c7e24 */ /* 0x000fe2000f8e00ff */
[----:B------:R-:W-:Y:S01]  /*1fa0*/  @P0 LEA.HI.X R7, R8, c[0x0][0x1cc], R9, 0x1, P1 ;  /* 0x0000730008070a11 */ /* 0x000fe200008f0c09 */
[----:B------:R-:W-:Y:S01]  /*1fb0*/  BAR.SYNC.DEFER_BLOCKING 0x0 ;  /* 0x0000000000007b1d */ /* 0x000fe20000010000 */
[----:B------:R-:W-:Y:S01]  /*1fc0*/  ISETP.GE.AND P1, PT, R5, 0x41, PT ;  /* 0x000000410500780c */ /* 0x000fe20003f26270 */
[----:B------:R-:W-:Y:S01]  /*1fd0*/  UIADD3 UR14, UR11, UR14, URZ ;  /* 0x0000000e0b0e7290 */ /* 0x000fe2000fffe03f */
[----:B------:R-:W-:Y:S01]  /*1fe0*/  IMAD.U32 R13, RZ, RZ, UR21 ;  /* 0x00000015ff0d7e24 */ /* 0x000fe2000f8e00ff */
[----:B------:R-:W-:Y:S01]  /*1ff0*/  UIADD3 UR8, UR21, UR9, URZ ;  /* 0x0000000915087290 */ /* 0x000fe2000fffe03f */
[----:B------:R-:W-:Y:S01]  /*2000*/  IMAD.WIDE.U32 R12, R12, 0x60, R14 ;  /* 0x000000600c0c7825 */ /* 0x000fe200078e000e */
[----:B------:R1:W-:Y:S01]  /*2010*/  STL.64 [R1+0x20], R14 ;  /* 0x0000200e01007387 */ /* 0x0003e20000100a00 */
[----:B------:R-:W-:Y:S01]  /*2020*/  USHF.L.U32 UR9, UR6, 0x6, URZ ;  /* 0x0000000606097899 */ /* 0x000fe2000800063f */
[----:B------:R-:W-:Y:S01]  /*2030*/  SEL R16, RZ, 0x2, P4 ;  /* 0x00000002ff107807 */ /* 0x000fe20002000000 */
[----:B------:R-:W-:Y:S01]  /*2040*/  UIMAD UR8, UR8, 0x60, URZ ;  /* 0x00000060080878a4 */ /* 0x000fe2000f8e023f */
[----:B------:R-:W-:Y:S01]  /*2050*/  LEA.HI R126, R128, R127, RZ, 0x5 ;  /* 0x0000007f807e7211 */ /* 0x000fe200078f28ff */
[----:B------:R-:W-:-:S02]  /*2060*/  UISETP.GE.AND UP0, UPT, UR24, 0x2, UPT ;  /* 0x000000021800788c */ /* 0x000fc4000bf06270 */
[----:B------:R-:W-:Y:S01]  /*2070*/  IMAD.U32 R22, RZ, RZ, UR9 ;  /* 0x00000009ff167e24 */ /* 0x000fe2000f8e00ff */
[----:B------:R-:W-:Y:S01]  /*2080*/  SHF.R.S32.HI R125, RZ, 0x5, R126 ;  /* 0x00000005ff7d7819 */ /* 0x000fe2000001147e */
[----:B------:R-:W-:Y:S02]  /*2090*/  IMAD.U32 R20, RZ, RZ, UR9 ;  /* 0x00000009ff147e24 */ /* 0x000fe4000f8e00ff */
[----:B------:R-:W-:Y:S01]  /*20a0*/  IMAD.U32 R24, RZ, RZ, UR9 ;  /* 0x00000009ff187e24 */ /* 0x000fe2000f8e00ff */
[----:B------:R-:W-:Y:S01]  /*20b0*/  @!PT LDS RZ, [RZ] ;  /* 0x00000000fffff984 */ /* 0x000fe20000000800 */
[----:B------:R-:W-:Y:S01]  /*20c0*/  @!PT LDS RZ, [RZ] ;  /* 0x00000000fffff984 */ /* 0x000fe20000000800 */
[----:B------:R-:W-:Y:S01]  /*20d0*/  @!PT LDS RZ, [RZ] ;  /* 0x00000000fffff984 */ /* 0x000fe20000000800 */
[----:B------:R4:W-:Y:S04]  /*20e0*/  @P0 LDGSTS.E.BYPASS.LTC128B.128 [R251+0xc100], [R6.64], !P5 ;  /* 0x0c10000006fb0fae */ /* 0x0009e8000e901d5e */
[----:B------:R4:W-:Y:S04]  /*20f0*/  @P0 LDGSTS.E.BYPASS.LTC128B.128 [R251+0xf100], [R6.64+0x80], !P4 ;  /* 0x0f10008006fb0fae */ /* 0x0009e8000e101d5e */
[----:B------:R4:W-:Y:S01]  /*2100*/  @P0 LDGSTS.E.BYPASS.LTC128B.128 [R251+0x12100], [R6.64+0x100], !P3 ;  /* 0x1210010006fb0fae */ /* 0x0009e2000d901d5e */
[----:B-1----:R-:W-:Y:S01]  /*2110*/  IMAD.SHL.U32 R14, R27, 0x8, RZ ;  /* 0x000000081b0e7824 */ /* 0x002fe200078e00ff */
[----:B------:R-:W-:-:S02]  /*2120*/  SEL R15, RZ, 0x4, P3 ;  /* 0x00000004ff0f7807 */ /* 0x000fc40001800000 */
[----:B------:R4:W-:Y:S01]  /*2130*/  @P0 LDGSTS.E.BYPASS.LTC128B.128 [R251+0x15100], [R6.64+0x180], !P2 ;  /* 0x1510018006fb0fae */ /* 0x0009e2000d101d5e */
[----:B------:R-:W-:Y:S01]  /*2140*/  @P6 LEA R0, P0, R10, R8, 0x5 ;  /* 0x000000080a006211 */ /* 0x000fe200078028ff */
[----:B----4-:R-:W-:Y:S01]  /*2150*/  IMAD.MOV.U32 R6, RZ, RZ, c[0x0][0x1e4] ;  /* 0x00007900ff067624 */ /* 0x010fe200078e00ff */
[----:B------:R-:W-:-:S04]  /*2160*/  SEL R7, RZ, 0x1, P5 ;  /* 0x00000001ff077807 */ /* 0x000fc80002800000 */
[----:B------:R-:W-:Y:S02]  /*2170*/  @P6 LEA.HI.X R6, R10, R9, R6, 0x5, P0 ;  /* 0x000000090a066211 */ /* 0x000fe400000f2c06 */
[C---:B------:R-:W-:Y:S02]  /*2180*/  @P6 LEA R10, P0, R0.reuse, c[0x0][0x1c8], 0x1 ;  /* 0x00007200000a6a11 */ /* 0x040fe400078008ff */
[----:B------:R-:W-:Y:S02]  /*2190*/  IADD3 R15, R15, R16, R7 ;  /* 0x000000100f0f7210 */ /* 0x000fe40007ffe007 */
[----:B------:R-:W-:Y:S01]  /*21a0*/  @P6 LEA.HI.X R11, R0, c[0x0][0x1cc], R6, 0x1, P0 ;  /* 0x00007300000b6a11 */ /* 0x000fe200000f0c06 */
[----:B------:R-:W-:Y:S01]  /*21b0*/  IMAD.SHL.U32 R0, R26, 0x40, RZ ;  /* 0x000000401a007824 */ /* 0x000fe200078e00ff */
[----:B------:R-:W-:Y:S02]  /*21c0*/  @P1 IADD3 R6, P0, R8, UR10, RZ ;  /* 0x0000000a08061c10 */ /* 0x000fe4000ff1e0ff */
[----:B------:R-:W-:Y:S01]  /*21d0*/  IADD3 R7, R13, UR8, RZ ;  /* 0x000000080d077c10 */ /* 0x000fe2000fffe0ff */
[----:B------:R1:W-:Y:S01]  /*21e0*/  @P6 LDGSTS.E.BYPASS.LTC128B.128 [R251+0xd100], [R10.64], !P5 ;  /* 0x0d1000000afb6fae */ /* 0x0003e2000e901d5e */
[----:B------:R-:W-:Y:S01]  /*21f0*/  @P1 IADD3.X R9, R9, UR14, RZ, P0, !PT ;  /* 0x0000000e09091c10 */ /* 0x000fe200087fe4ff */
[----:B------:R-:W-:Y:S01]  /*2200*/  UMOV UR8, 0x6 ;  /* 0x0000000600087882 */ /* 0x000fe20000000000 */
[----:B------:R-:W-:Y:S01]  /*2210*/  @P1 LEA R8, P0, R6, c[0x0][0x1c8], 0x1 ;  /* 0x0000720006081a11 */ /* 0x000fe200078008ff */
[----:B------:R1:W-:Y:S01]  /*2220*/  @P6 LDGSTS.E.BYPASS.LTC128B.128 [R251+0x10100], [R10.64+0x80], !P4 ;  /* 0x101000800afb6fae */ /* 0x0003e2000e101d5e */
[----:B------:R-:W-:Y:S01]  /*2230*/  LOP3.LUT R0, R0, 0x1c0, RZ, 0xc0, !PT ;  /* 0x000001c000007812 */ /* 0x000fe200078ec0ff */
[----:B------:R-:W-:Y:S01]  /*2240*/  USHF.L.U64.HI UR8, UR6, UR8, UR7 ;  /* 0x0000000806087299 */ /* 0x000fe20008010207 */
[----:B------:R-:W-:Y:S01]  /*2250*/  @P1 LEA.HI.X R9, R6, c[0x0][0x1cc], R9, 0x1, P0 ;  /* 0x0000730006091a11 */ /* 0x000fe200000f0c09 */
[----:B------:R1:W-:Y:S01]  /*2260*/  @P6 LDGSTS.E.BYPASS.LTC128B.128 [R251+0x13100], [R10.64+0x100], !P3 ;  /* 0x131001000afb6fae */ /* 0x0003e2000d901d5e */
[----:B------:R-:W-:-:S02]  /*2270*/  LOP3.LUT R14, R0, 0x8, R14, 0xf8, !PT ;  /* 0x00000008000e7812 */ /* 0x000fc400078ef80e */
[----:B------:R-:W-:Y:S01]  /*2280*/  SHF.R.U32.HI R0, RZ, 0x3, R0 ;  /* 0x00000003ff007819 */ /* 0x000fe20000011600 */
[----:B------:R1:W-:Y:S01]  /*2290*/  @P6 LDGSTS.E.BYPASS.LTC128B.128 [R251+0x16100], [R10.64+0x180], !P2 ;  /* 0x161001800afb6fae */ /* 0x0003e2000d101d5e */
[----:B------:R-:W-:Y:S02]  /*22a0*/  LEA R6, P0, R12, c[0x0][0x1f8], 0x1 ;  /* 0x00007e000c067a11 */ /* 0x000fe400078008ff */
[----:B------:R-:W-:Y:S01]  /*22b0*/  LOP3.LUT R0, R14, R0, RZ, 0x3c, !PT ;  /* 0x000000000e007212 */ /* 0x000fe200078e3cff */
[----:B------:R1:W-:Y:S01]  /*22c0*/  @P1 LDGSTS.E.BYPASS.LTC128B.128 [R251+0xe100], [R8.64], !P5 ;  /* 0x0e10000008fb1fae */ /* 0x0003e2000e901d5e */
[----:B------:R-:W-:Y:S02]  /*22d0*/  LEA.HI.X R7, R12, c[0x0][0x1fc], R7, 0x1, P0 ;  /* 0x00007f000c077a11 */ /* 0x000fe400000f0c07 */
[----:B------:R-:W-:Y:S01]  /*22e0*/  LOP3.LUT P0, RZ, R26, 0x2, RZ, 0xc0, !PT ;  /* 0x000000021aff7812 */ /* 0x000fe2000780c0ff */
[----:B------:R1:W-:Y:S01]  /*22f0*/  @P1 LDGSTS.E.BYPASS.LTC128B.128 [R251+0x11100], [R8.64+0x80], !P4 ;  /* 0x1110008008fb1fae */ /* 0x0003e2000e101d5e */
[----:B------:R-:W-:Y:S01]  /*2300*/  IMAD R0, R31, 0x200, R0 ;  /* 0x000002001f007824 */ /* 0x000fe200078e0200 */
[----:B------:R-:W-:-:S02]  /*2310*/  SEL R14, RZ, 0x8, P2 ;  /* 0x00000008ff0e7807 */ /* 0x000fc40001000000 */
[----:B------:R1:W-:Y:S01]  /*2320*/  @P1 LDGSTS.E.BYPASS.LTC128B.128 [R251+0x14100], [R8.64+0x100], !P3 ;  /* 0x1410010008fb1fae */ /* 0x0003e2000d901d5e */
[----:B------:R-:W-:Y:S02]  /*2330*/  IMAD.SHL.U32 R216, R0, 0x2, RZ ;  /* 0x0000000200d87824 */ /* 0x000fe400078e00ff */
[----:B------:R-:W-:Y:S01]  /*2340*/  IMAD.IADD R14, R15, 0x1, R14 ;  /* 0x000000010f0e7824 */ /* 0x000fe200078e020e */
[----:B------:R1:W-:Y:S01]  /*2350*/  @P1 LDGSTS.E.BYPASS.LTC128B.128 [R251+0x17100], [R8.64+0x180], !P2 ;  /* 0x1710018008fb1fae */ /* 0x0003e2000d101d5e */
[--C-:B------:R-:W-:Y:S02]  /*2360*/  IADD3 R22, P6, P1, R22, 0x80, R6.reuse ;  /* 0x0000008016167810 */ /* 0x100fe400079de006 */
[----:B------:R-:W-:Y:S01]  /*2370*/  IADD3 R0, R216, 0xc100, RZ ;  /* 0x0000c100d8007810 */ /* 0x000fe20007ffe0ff */
[----:B------:R-:W0:Y:S01]  /*2380*/  LDGDEPBAR ;  /* 0x00000000000079af */ /* 0x000e220000000000 */
[----:B------:R-:W-:Y:S02]  /*2390*/  IADD3.X R23, RZ, UR8, R7, P6, P1 ;  /* 0x00000008ff177c10 */ /* 0x000fe4000b7e2407 */
[----:B------:R-:W-:-:S02]  /*23a0*/  IADD3 R20, P6, P1, R20, 0x100, R6 ;  /* 0x0000010014147810 */ /* 0x000fc400079de006 */
[----:B------:R-:W-:Y:S02]  /*23b0*/  IADD3 R227, R216, 0xc120, RZ ;  /* 0x0000c120d8e37810 */ /* 0x000fe40007ffe0ff */
[--C-:B------:R-:W-:Y:S02]  /*23c0*/  IADD3.X R21, RZ, UR8, R7.reuse, P6, P1 ;  /* 0x00000008ff157c10 */ /* 0x100fe4000b7e2407 */
[----:B------:R-:W-:Y:S02]  /*23d0*/  IADD3 R24, P6, P1, R24, 0x180, R6 ;  /* 0x0000018018187810 */ /* 0x000fe400079de006 */
[----:B------:R-:W-:Y:S01]  /*23e0*/  @P0 IADD3 R227, R0, -0x20, RZ ;  /* 0xffffffe000e30810 */ /* 0x000fe20007ffe0ff */
[----:B------:R-:W-:Y:S01]  /*23f0*/  IMAD R0, R125, 0x400, R4 ;  /* 0x000004007d007824 */ /* 0x000fe200078e0204 */
[----:B------:R-:W-:Y:S02]  /*2400*/  IADD3 R12, P0, R6, UR9, RZ ;  /* 0x00000009060c7c10 */ /* 0x000fe4000ff1e0ff */
[----:B--23--:R-:W-:Y:S01]  /*2410*/  IADD3.X R25, RZ, UR8, R7, P6, P1 ;  /* 0x00000008ff197c10 */ /* 0x00cfe2000b7e2407 */
[----:B------:R-:W-:Y:S01]  /*2420*/  IMAD.SHL.U32 R223, R0, 0x2, RZ ;  /* 0x0000000200df7824 */ /* 0x000fe200078e00ff */
[----:B------:R-:W-:Y:S01]  /*2430*/  LOP3.LUT P6, RZ, R14, 0x2, RZ, 0xc0, !PT ;  /* 0x000000020eff7812 */ /* 0x000fe200078cc0ff */
[----:B------:R-:W-:Y:S01]  /*2440*/  IMAD.MOV.U32 R0, RZ, RZ, 0x40 ;  /* 0x00000040ff007424 */ /* 0x000fe200078e00ff */
[----:B------:R-:W-:Y:S01]  /*2450*/  ISETP.LT.OR P1, PT, R5, 0x1, P5 ;  /* 0x000000010500780c */ /* 0x000fe20002f21670 */
[--C-:B------:R-:W-:Y:S01]  /*2460*/  IMAD R224, R3, 0x2, R223.reuse ;  /* 0x0000000203e07824 */ /* 0x100fe200078e02df */
[----:B------:R-:W-:Y:S01]  /*2470*/  IADD3.X R13, R7, UR8, RZ, P0, !PT ;  /* 0x00000008070d7c10 */ /* 0x000fe200087fe4ff */
[----:B------:R-:W-:Y:S01]  /*2480*/  IMAD R226, R2, 0x2, R223 ;  /* 0x0000000202e27824 */ /* 0x000fe200078e02df */
[----:B------:R-:W-:Y:S01]  /*2490*/  ISETP.LT.OR P0, PT, R5, 0x1, !P6 ;  /* 0x000000010500780c */ /* 0x000fe20007701670 */
[----:B------:R-:W-:-:S04]  /*24a0*/  DEPBAR.LE SB0, 0x1 ;  /* 0x000080400000791a */ /* 0x000fc80000000000 */
[----:B------:R-:W-:-:S04]  /*24b0*/  DEPBAR.LE SB0, 0x0 ;  /* 0x000080000000791a */ /* 0x000fc80000000000 */
[----:B------:R-:W-:Y:S01]  /*24c0*/  BAR.SYNC.DEFER_BLOCKING 0x0 ;  /* 0x0000000000007b1d */ /* 0x000fe20000010000 */
[----:B------:R-:W-:Y:S01]  /*24d0*/  LOP3.LUT P6, RZ, R14, 0x4, RZ, 0xc0, !PT ;  /* 0x000000040eff7812 */ /* 0x000fe200078cc0ff */
[----:B------:R-:W-:Y:S01]  /*24e0*/  IMAD R225, R2, 0x2, R224 ;  /* 0x0000000202e17824 */ /* 0x000fe200078e02e0 */
[C---:B------:R-:W-:Y:S02]  /*24f0*/  IADD3 R250, R227.reuse, 0x800, RZ ;  /* 0x00000800e3fa7810 */ /* 0x040fe40007ffe0ff */
        /* <DEDUP_REMOVED lines=25> */
[----:B------:R-:W3:Y:S01]  /*2690*/  LDSM.16.M88.4 R52, [R216+0xd900] ;  /* 0x00d90000d834783b */ /* 0x000ee20000000200 */
[C---:B------:R-:W-:Y:S02]  /*26a0*/  IADD3 R229, R227.reuse, 0xb000, RZ ;  /* 0x0000b000e3e57810 */ /* 0x040fe40007ffe0ff */
[----:B------:R-:W-:Y:S01]  /*26b0*/  IADD3 R228, R227, 0xb800, RZ ;  /* 0x0000b800e3e47810 */ /* 0x000fe20007ffe0ff */
[----:B------:R-:W-:Y:S04]  /*26c0*/  LDSM.16.M88.4 R56, [R216+0xe100] ;  /* 0x00e10000d838783b */ /* 0x000fe80000000200 */
[----:B------:R-:W4:Y:S04]  /*26d0*/  LDSM.16.M88.4 R72, [R216+0xe900] ;  /* 0x00e90000d848783b */ /* 0x000f280000000200 */
[----:B------:R-:W5:Y:S04]  /*26e0*/  LDSM.16.M88.4 R68, [R227] ;  /* 0x00000000e344783b */ /* 0x000f680000000200 */
[----:B------:R-:W3:Y:S04]  /*26f0*/  LDSM.16.M88.4 R64, [R227+0x800] ;  /* 0x00080000e340783b */ /* 0x000ee80000000200 */
        /* <DEDUP_REMOVED lines=13> */
[C---:B--2---:R-:W-:Y:S08]  /*27d0*/  HMMA.16816.F32 R32, R8.reuse, R40, RZ ;  /* 0x000000280820723c */ /* 0x044ff000000018ff */
[----:B------:R1:W-:Y:S01]  /*27e0*/  LDGSTS.E.BYPASS.LTC128B.128 [R251+0x6100], [R6.64+0x100], !P0 ;  /* 0x0610010006fb7fae */ /* 0x0003e2000c101d5e */
[C---:B------:R-:W-:Y:S01]  /*27f0*/  ISETP.LT.OR P0, PT, R5.reuse, 0x1, !P1 ;  /* 0x000000010500780c */ /* 0x040fe20004f01670 */
[C---:B------:R-:W-:Y:S08]  /*2800*/  HMMA.16816.F32 R28, R8.reuse, R42, RZ ;  /* 0x0000002a081c723c */ /* 0x040ff000000018ff */
[----:B---3--:R-:W-:Y:S04]  /*2810*/  HMMA.16816.F32 R40, R8, R54, RZ ;  /* 0x000000360828723c */ /* 0x008fe800000018ff */
[----:B------:R1:W-:Y:S01]  /*2820*/  LDGSTS.E.BYPASS.LTC128B.128 [R251+0x9100], [R6.64+0x180], !P0 ;  /* 0x0910018006fb7fae */ /* 0x0003e2000c101d5e */
[----:B------:R-:W-:-:S03]  /*2830*/  ISETP.LT.OR P0, PT, R5, 0x21, P5 ;  /* 0x000000210500780c */ /* 0x000fc60002f01670 */
[C---:B----4-:R-:W-:Y:S08]  /*2840*/  HMMA.16816.F32 R88, R8.reuse, R72, RZ ;  /* 0x000000480858723c */ /* 0x050ff000000018ff */
[----:B------:R-:W-:Y:S02]  /*2850*/  HMMA.16816.F32 R112, R8, R74, RZ ;  /* 0x0000004a0870723c */ /* 0x000fe400000018ff */
[----:B------:R2:W-:Y:S01]  /*2860*/  LDGSTS.E.BYPASS.LTC128B.128 [R251+0x1100], [R12.64], !P0 ;  /* 0x011000000cfb7fae */ /* 0x0005e2000c101d5e */
[----:B------:R-:W-:-:S04]  /*2870*/  LOP3.LUT P0, RZ, R14, 0x2, RZ, 0xc0, !PT ;  /* 0x000000020eff7812 */ /* 0x000fc8000780c0ff */
[----:B------:R-:W-:Y:S01]  /*2880*/  ISETP.LT.OR P0, PT, R5, 0x21, !P0 ;  /* 0x000000210500780c */ /* 0x000fe20004701670 */
[C---:B-----5:R-:W-:Y:S08]  /*2890*/  HMMA.16816.F32 R104, R16.reuse, R68, R48 ;  /* 0x000000441068723c */ /* 0x060ff00000001830 */
[----:B------:R-:W-:Y:S04]  /*28a0*/  HMMA.16816.F32 R100, R16, R64, R32 ;  /* 0x000000401064723c */ /* 0x000fe80000001820 */
[----:B------:R3:W-:Y:S01]  /*28b0*/  LDGSTS.E.BYPASS.LTC128B.128 [R251+0x4100], [R22.64], !P0 ;  /* 0x0410000016fb7fae */ /* 0x0007e2000c101d5e */
[----:B------:R-:W-:-:S03]  /*28c0*/  LOP3.LUT P0, RZ, R26, 0x4, RZ, 0xc0, !PT ;  /* 0x000000041aff7812 */ /* 0x000fc6000780c0ff */
[C---:B------:R-:W-:Y:S01]  /*28d0*/  HMMA.16816.F32 R96, R16.reuse, R66, R28 ;  /* 0x000000421060723c */ /* 0x040fe2000000181c */
[----:B------:R-:W-:Y:S02]  /*28e0*/  SEL R0, R0, 0xffffffc0, !P0 ;  /* 0xffffffc000007807 */ /* 0x000fe40004000000 */
[C---:B------:R-:W-:Y:S02]  /*28f0*/  ISETP.LT.OR P0, PT, R5.reuse, 0x21, !P6 ;  /* 0x000000210500780c */ /* 0x040fe40007701670 */
[----:B------:R-:W-:Y:S01]  /*2900*/  ISETP.LT.OR P6, PT, R5, 0x41, !P6 ;  /* 0x000000410500780c */ /* 0x000fe200077c1670 */
[----:B------:R-:W-:Y:S02]  /*2910*/  IMAD.IADD R222, R216, 0x1, R0 ;  /* 0x00000001d8de7824 */ /* 0x000fe400078e0200 */
[----:B------:R-:W-:Y:S01]  /*2920*/  HMMA.16816.F32 R108, R16, R70, R36 ;  /* 0x00000046106c723c */ /* 0x000fe20000001824 */
[----:B------:R-:W-:-:S07]  /*2930*/  IMAD.IADD R221, R0, 0x1, R227 ;  /* 0x0000000100dd7824 */ /* 0x000fce00078e02e3 */
[----:B------:R3:W-:Y:S01]  /*2940*/  LDGSTS.E.BYPASS.LTC128B.128 [R251+0x7100], [R20.64], !P0 ;  /* 0x0710000014fb7fae */ /* 0x0007e2000c101d5e */
[----:B-1----:R-:W-:Y:S01]  /*2950*/  IADD3 R6, P0, R12, UR9, RZ ;  /* 0x000000090c067c10 */ /* 0x002fe2000ff1e0ff */
[----:B------:R-:W-:Y:S03]  /*2960*/  HMMA.16816.F32 R36, R16, R122, R112 ;  /* 0x0000007a1024723c */ /* 0x000fe60000001870 */
[----:B------:R-:W-:Y:S02]  /*2970*/  IADD3.X R7, R13, UR8, RZ, P0, !PT ;  /* 0x000000080d077c10 */ /* 0x000fe400087fe4ff */
[C---:B------:R-:W-:Y:S02]  /*2980*/  ISETP.LT.OR P0, PT, R5.reuse, 0x21, !P1 ;  /* 0x000000210500780c */ /* 0x040fe40004f01670 */
[----:B------:R-:W-:-:S11]  /*2990*/  ISETP.LT.OR P1, PT, R5, 0x41, !P1 ;  /* 0x000000410500780c */ /* 0x000fd60004f21670 */
[----:B------:R1:W-:Y:S01]  /*29a0*/  LDGSTS.E.BYPASS.LTC128B.128 [R251+0xa100], [R24.64], !P0 ;  /* 0x0a10000018fb7fae */ /* 0x0003e2000c101d5e */
[----:B------:R-:W-:Y:S01]  /*29b0*/  ISETP.LT.OR P0, PT, R5, 0x41, P5 ;  /* 0x000000410500780c */ /* 0x000fe20002f01670 */
[----:B---3--:R-:W-:Y:S11]  /*29c0*/  HMMA.16816.F32 R20, R8, R46, RZ ;  /* 0x0000002e0814723c */ /* 0x008ff600000018ff */
[----:B------:R-:W-:Y:S01]  /*29d0*/  @!UPT UIADD3 URZ, URZ, URZ, URZ ;  /* 0x0000003f3f3ff290 */ /* 0x000fe2000fffe03f */
[----:B------:R3:W-:Y:S01]  /*29e0*/  LDGSTS.E.BYPASS.LTC128B.128 [R251+0x2100], [R6.64], !P0 ;  /* 0x0210000006fb7fae */ /* 0x0007e2000c101d5e */
[----:B------:R-:W-:-:S04]  /*29f0*/  LOP3.LUT P0, RZ, R14, 0x2, RZ, 0xc0, !PT ;  /* 0x000000020eff7812 */ /* 0x000fc8000780c0ff */
[----:B------:R-:W-:Y:S01]  /*2a00*/  ISETP.LT.OR P0, PT, R5, 0x41, !P0 ;  /* 0x000000410500780c */ /* 0x000fe20004701670 */
[C---:B-1----:R-:W-:Y:S11]  /*2a10*/  HMMA.16816.F32 R24, R8.reuse, R44, RZ ;  /* 0x0000002c0818723c */ /* 0x042ff600000018ff */
[----:B------:R-:W-:Y:S01]  /*2a20*/  @!UPT UIADD3 URZ, URZ, URZ, URZ ;  /* 0x0000003f3f3ff290 */ /* 0x000fe2000fffe03f */
[----:B------:R3:W-:Y:S01]  /*2a30*/  LDGSTS.E.BYPASS.LTC128B.128 [R251+0x5100], [R6.64+0x80], !P0 ;  /* 0x0510008006fb7fae */ /* 0x0007e2000c101d5e */
[----:B------:R-:W-:Y:S01]  /*2a40*/  PLOP3.LUT P0, PT, PT, PT, UP0, 0x80, 0x0 ;  /* 0x000000000000781c */ /* 0x000fe20003f0f008 */
[C---:B------:R-:W-:Y:S02]  /*2a50*/  HMMA.16816.F32 R44, R8.reuse, R52, RZ ;  /* 0x00000034082c723c */ /* 0x040fe400000018ff */
[----:B------:R3:W-:Y:S04]  /*2a60*/  LDGSTS.E.BYPASS.LTC128B.128 [R251+0x8100], [R6.64+0x100], !P6 ;  /* 0x0810010006fb7fae */ /* 0x0007e8000f101d5e */
[----:B------:R3:W-:Y:S02]  /*2a70*/  LDGSTS.E.BYPASS.LTC128B.128 [R251+0xb100], [R6.64+0x180], !P1 ;  /* 0x0b10018006fb7fae */ /* 0x0007e4000c901d5e */
[C---:B------:R-:W-:Y:S02]  /*2a80*/  HMMA.16816.F32 R52, R8.reuse, R56, RZ ;  /* 0x000000380834723c */ /* 0x040fe400000018ff */
[----:B------:R-:W-:Y:S04]  /*2a90*/  LDSM.16.M88.4 R48, [R222+0xe100] ;  /* 0x00e10000de30783b */ /* 0x000fe80000000200 */
[----:B------:R-:W-:Y:S02]  /*2aa0*/  LDSM.16.M88.4 R32, [R222+0xc900] ;  /* 0x00c90000de20783b */ /* 0x000fe40000000200 */
[----:B------:R-:W-:Y:S02]  /*2ab0*/  HMMA.16816.F32 R56, R8, R58, RZ ;  /* 0x0000003a0838723c */ /* 0x000fe400000018ff */
[----:B------:R-:W-:Y:S04]  /*2ac0*/  LDSM.16.M88.4 R8, [R226+0x18100] ;  /* 0x01810000e208783b */ /* 0x000fe80000000200 */
[----:B------:R-:W-:Y:S02]  /*2ad0*/  LDSM.16.M88.4 R64, [R222+0xe900] ;  /* 0x00e90000de40783b */ /* 0x000fe40000000200 */
[C---:B------:R-:W-:Y:S02]  /*2ae0*/  HMMA.16816.F32 R84, R16.reuse, R62, R20 ;  /* 0x0000003e1054723c */ /* 0x040fe40000001814 */
[----:B------:R-:W1:Y:S04]  /*2af0*/  LDSM.16.M88.4 R20, [R222+0xc100] ;  /* 0x00c10000de14783b */ /* 0x000e680000000200 */
[----:B--2---:R-:W-:Y:S02]  /*2b00*/  LDSM.16.M88.4 R12, [R225+0x18100] ;  /* 0x01810000e10c783b */ /* 0x004fe40000000200 */
[C---:B------:R-:W-:Y:S02]  /*2b10*/  HMMA.16816.F32 R80, R16.reuse, R76, R44 ;  /* 0x0000004c1050723c */ /* 0x040fe4000000182c */
[----:B------:R-:W2:Y:S04]  /*2b20*/  LDSM.16.M88.4 R44, [R222+0xd100] ;  /* 0x00d10000de2c783b */ /* 0x000ea80000000200 */
[----:B------:R-:W-:Y:S02]  /*2b30*/  LDSM.16.M88.4 R112, [R221+0x2000] ;  /* 0x00200000dd70783b */ /* 0x000fe40000000200 */
[C---:B------:R-:W-:Y:S02]  /*2b40*/  HMMA.16816.F32 R76, R16.reuse, R78, R40 ;  /* 0x0000004e104c723c */ /* 0x040fe40000001828 */
[----:B------:R-:W4:Y:S04]  /*2b50*/  LDSM.16.M88.4 R40, [R222+0xd900] ;  /* 0x00d90000de28783b */ /* 0x000f280000000200 */
[----:B------:R-:W0:Y:S02]  /*2b60*/  LDGDEPBAR ;  /* 0x00000000000079af */ /* 0x000e240000000000 */
[C---:B------:R-:W-:Y:S08]  /*2b70*/  HMMA.16816.F32 R92, R16.reuse, R60, R24 ;  /* 0x0000003c105c723c */ /* 0x040ff00000001818 */
[C---:B------:R-:W-:Y:S01]  /*2b80*/  HMMA.16816.F32 R68, R16.reuse, R118, R56 ;  /* 0x000000761044723c */ /* 0x040fe20000001838 */
[----:B------:R-:W5:Y:S07]  /*2b90*/  LDSM.16.M88.4 R56, [R221] ;  /* 0x00000000dd38783b */ /* 0x000f6e0000000200 */
[C---:B------:R-:W-:Y:S01]  /*2ba0*/  HMMA.16816.F32 R72, R16.reuse, R116, R52 ;  /* 0x000000741048723c */ /* 0x040fe20000001834 */
[----:B------:R-:W-:Y:S04]  /*2bb0*/  LDSM.16.M88.4 R52, [R221+0x800] ;  /* 0x00080000dd34783b */ /* 0x000fe80000000200 */
[----:B------:R-:W-:Y:S03]  /*2bc0*/  LDSM.16.M88.4 R116, [R227+0x4000] ;  /* 0x00400000e374783b */ /* 0x000fe60000000200 */
[----:B------:R-:W-:Y:S01]  /*2bd0*/  HMMA.16816.F32 R60, R16, R120, R88 ;  /* 0x00000078103c723c */ /* 0x000fe20000001858 */
[----:B------:R-:W-:Y:S07]  /*2be0*/  LDSM.16.M88.4 R120, [R227+0x4800] ;  /* 0x00480000e378783b */ /* 0x000fee0000000200 */
[C---:B-1----:R-:W-:Y:S01]  /*2bf0*/  HMMA.16816.F32 R28, R8.reuse, R20, R104 ;  /* 0x00000014081c723c */ /* 0x042fe20000001868 */
[----:B------:R-:W-:Y:S07]  /*2c00*/  LDSM.16.M88.4 R104, [R221+0x1000] ;  /* 0x00100000dd68783b */ /* 0x000fee0000000200 */
[C---:B------:R-:W-:Y:S01]  /*2c10*/  HMMA.16816.F32 R24, R8.reuse, R22, R108 ;  /* 0x000000160818723c */ /* 0x040fe2000000186c */
[----:B------:R-:W1:Y:S07]  /*2c20*/  LDSM.16.M88.4 R108, [R221+0x1800] ;  /* 0x00180000dd6c783b */ /* 0x000e6e0000000200 */
[C---:B--2---:R-:W-:Y:S08]  /*2c30*/  HMMA.16816.F32 R88, R8.reuse, R44, R92 ;  /* 0x0000002c0858723c */ /* 0x044ff0000000185c */
[C---:B------:R-:W-:Y:S08]  /*2c40*/  HMMA.16816.F32 R84, R8.reuse, R46, R84 ;  /* 0x0000002e0854723c */ /* 0x040ff00000001854 */
[C---:B----4-:R-:W-:Y:S08]  /*2c50*/  HMMA.16816.F32 R80, R8.reuse, R40, R80 ;  /* 0x000000280850723c */ /* 0x050ff00000001850 */
[C---:B------:R-:W-:Y:S08]  /*2c60*/  HMMA.16816.F32 R44, R8.reuse, R42, R76 ;  /* 0x0000002a082c723c */ /* 0x040ff0000000184c */
[C---:B------:R-:W-:Y:S01]  /*2c70*/  HMMA.16816.F32 R40, R8.reuse, R48, R72 ;  /* 0x000000300828723c */ /* 0x040fe20000001848 */
[----:B------:R-:W-:Y:S07]  /*2c80*/  LDSM.16.M88.4 R72, [R216+0x11100] ;  /* 0x01110000d848783b */ /* 0x000fee0000000200 */
[C---:B------:R-:W-:Y:S08]  /*2c90*/  HMMA.16816.F32 R68, R8.reuse, R50, R68 ;  /* 0x000000320844723c */ /* 0x040ff00000001844 */
[C---:B------:R-:W-:Y:S08]  /*2ca0*/  HMMA.16816.F32 R20, R8.reuse, R32, R100 ;  /* 0x000000200814723c */ /* 0x040ff00000001864 */
[C---:B------:R-:W-:Y:S01]  /*2cb0*/  HMMA.16816.F32 R48, R8.reuse, R66, R36 ;  /* 0x000000420830723c */ /* 0x040fe20000001824 */
[----:B------:R-:W2:Y:S07]  /*2cc0*/  LDSM.16.M88.4 R36, [R221+0x2800] ;  /* 0x00280000dd24783b */ /* 0x000eae0000000200 */
[C---:B------:R-:W-:Y:S08]  /*2cd0*/  HMMA.16816.F32 R16, R8.reuse, R34, R96 ;  /* 0x000000220810723c */ /* 0x040ff00000001860 */
[----:B------:R-:W-:Y:S01]  /*2ce0*/  HMMA.16816.F32 R100, R8, R64, R60 ;  /* 0x000000400864723c */ /* 0x000fe2000000183c */
[----:B------:R-:W4:Y:S07]  /*2cf0*/  LDSM.16.M88.4 R8, [R223+0x1c100] ;  /* 0x01c10000df08783b */ /* 0x000f2e0000000200 */
[C---:B-----5:R-:W-:Y:S01]  /*2d00*/  HMMA.16816.F32 R96, R12.reuse, R56, R28 ;  /* 0x000000380c60723c */ /* 0x060fe2000000181c */
[----:B------:R-:W5:Y:S07]  /*2d10*/  LDSM.16.M88.4 R28, [R216+0xf100] ;  /* 0x00f10000d81c783b */ /* 0x000f6e0000000200 */
[C---:B------:R-:W-:Y:S01]  /*2d20*/  HMMA.16816.F32 R92, R12.reuse, R58, R24 ;  /* 0x0000003a0c5c723c */ /* 0x040fe20000001818 */
[----:B------:R-:W2:Y:S04]  /*2d30*/  LDSM.16.M88.4 R56, [R216+0x10900] ;  /* 0x01090000d838783b */ /* 0x000ea80000000200 */
[----:B------:R-:W2:Y:S03]  /*2d40*/  LDSM.16.M88.4 R24, [R216+0xf900] ;  /* 0x00f90000d818783b */ /* 0x000ea60000000200 */
[C---:B------:R-:W-:Y:S08]  /*2d50*/  HMMA.16816.F32 R64, R12.reuse, R112, R40 ;  /* 0x000000700c40723c */ /* 0x040ff00000001828 */
[C---:B-1----:R-:W-:Y:S08]  /*2d60*/  HMMA.16816.F32 R80, R12.reuse, R108, R80 ;  /* 0x0000006c0c50723c */ /* 0x042ff00000001850 */
[C---:B------:R-:W-:Y:S01]  /*2d70*/  HMMA.16816.F32 R76, R12.reuse, R110, R44 ;  /* 0x0000006e0c4c723c */ /* 0x040fe2000000182c */
[----:B------:R-:W1:Y:S04]  /*2d80*/  LDSM.16.M88.4 R44, [R216+0x10100] ;  /* 0x01010000d82c783b */ /* 0x000e680000000200 */
[----:B------:R-:W-:Y:S03]  /*2d90*/  LDSM.16.M88.4 R108, [R227+0x3800] ;  /* 0x00380000e36c783b */ /* 0x000fe60000000200 */
[C---:B------:R-:W-:Y:S01]  /*2da0*/  HMMA.16816.F32 R32, R12.reuse, R52, R20 ;  /* 0x000000340c20723c */ /* 0x040fe20000001814 */
[----:B------:R-:W-:Y:S07]  /*2db0*/  LDSM.16.M88.4 R20, [R224+0x1c100] ;  /* 0x01c10000e014783b */ /* 0x000fee0000000200 */
[C---:B------:R-:W-:Y:S01]  /*2dc0*/  HMMA.16816.F32 R60, R12.reuse, R114, R68 ;  /* 0x000000720c3c723c */ /* 0x040fe20000001844 */
[----:B------:R-:W1:Y:S04]  /*2dd0*/  LDSM.16.M88.4 R112, [R227+0x3000] ;  /* 0x00300000e370783b */ /* 0x000e680000000200 */
[----:B------:R-:W1:Y:S03]  /*2de0*/  LDSM.16.M88.4 R68, [R216+0x11900] ;  /* 0x01190000d844783b */ /* 0x000e660000000200 */
[C---:B------:R-:W-:Y:S08]  /*2df0*/  HMMA.16816.F32 R16, R12.reuse, R54, R16 ;  /* 0x000000360c10723c */ /* 0x040ff00000001810 */
[----:B--2---:R-:W-:Y:S08]  /*2e00*/  HMMA.16816.F32 R52, R12, R36, R100 ;  /* 0x000000240c34723c */ /* 0x004ff00000001864 */
[----:B----4-:R-:W-:Y:S01]  /*2e10*/  HMMA.16816.F32 R100, R8, R72, R64 ;  /* 0x000000480864723c */ /* 0x010fe20000001840 */
[----:B------:R-:W2:Y:S07]  /*2e20*/  LDSM.16.M88.4 R64, [R227+0x5000] ;  /* 0x00500000e340783b */ /* 0x000eae0000000200 */
[C---:B------:R-:W-:Y:S08]  /*2e30*/  HMMA.16816.F32 R84, R12.reuse, R106, R84 ;  /* 0x0000006a0c54723c */ /* 0x040ff00000001854 */
[C---:B------:R-:W-:Y:S08]  /*2e40*/  HMMA.16816.F32 R88, R12.reuse, R104, R88 ;  /* 0x000000680c58723c */ /* 0x040ff00000001858 */
[----:B------:R-:W-:Y:S08]  /*2e50*/  HMMA.16816.F32 R48, R12, R38, R48 ;  /* 0x000000260c30723c */ /* 0x000ff00000001830 */
[C---:B-----5:R-:W-:Y:S08]  /*2e60*/  HMMA.16816.F32 R40, R8.reuse, R28, R96 ;  /* 0x0000001c0828723c */ /* 0x060ff00000001860 */
[C---:B------:R-:W-:Y:S08]  /*2e70*/  HMMA.16816.F32 R12, R8.reuse, R56, R80 ;  /* 0x00000038080c723c */ /* 0x040ff00000001850 */
[C---:B------:R-:W-:Y:S08]  /*2e80*/  HMMA.16816.F32 R36, R8.reuse, R30, R92 ;  /* 0x0000001e0824723c */ /* 0x040ff0000000185c */
[C---:B------:R-:W-:Y:S08]  /*2e90*/  HMMA.16816.F32 R32, R8.reuse, R24, R32 ;  /* 0x000000180820723c */ /* 0x040ff00000001820 */
[C---:B------:R-:W-:Y:S08]  /*2ea0*/  HMMA.16816.F32 R104, R8.reuse, R58, R76 ;  /* 0x0000003a0868723c */ /* 0x040ff0000000184c */
[C---:B------:R-:W-:Y:S01]  /*2eb0*/  HMMA.16816.F32 R96, R8.reuse, R74, R60 ;  /* 0x0000004a0860723c */ /* 0x040fe2000000183c */
[----:B------:R-:W4:Y:S07]  /*2ec0*/  LDSM.16.M88.4 R60, [R227+0x5800] ;  /* 0x00580000e33c783b */ /* 0x000f2e0000000200 */
[C---:B------:R-:W-:Y:S08]  /*2ed0*/  HMMA.16816.F32 R28, R8.reuse, R26, R16 ;  /* 0x0000001a081c723c */ /* 0x040ff00000001810 */
[C---:B-1----:R-:W-:Y:S08]  /*2ee0*/  HMMA.16816.F32 R16, R8.reuse, R46, R84 ;  /* 0x0000002e0810723c */ /* 0x042ff00000001854 */
[----:B------:R-:W-:Y:S01]  /*2ef0*/  HMMA.16816.F32 R24, R8, R44, R88 ;  /* 0x0000002c0818723c */ /* 0x000fe20000001858 */
[----:B------:R-:W-:Y:S07]  /*2f00*/  LDSM.16.M88.4 R44, [R222+0x10900] ;  /* 0x01090000de2c783b */ /* 0x000fee0000000200 */
[----:B------:R-:W-:Y:S08]  /*2f10*/  HMMA.16816.F32 R84, R20, R112, R40 ;  /* 0x000000701454723c */ /* 0x000ff00000001828 */
[C---:B------:R-:W-:Y:S01]  /*2f20*/  HMMA.16816.F32 R92, R8.reuse, R68, R52 ;  /* 0x00000044085c723c */ /* 0x040fe20000001834 */
[----:B------:R-:W-:Y:S07]  /*2f30*/  LDSM.16.M88.4 R52, [R222+0xf900] ;  /* 0x00f90000de34783b */ /* 0x000fee0000000200 */
[----:B------:R-:W-:Y:S01]  /*2f40*/  HMMA.16816.F32 R88, R8, R70, R48 ;  /* 0x000000460858723c */ /* 0x000fe20000001830 */
[----:B------:R-:W-:Y:S04]  /*2f50*/  LDSM.16.M88.4 R8, [R226+0x1c100] ;  /* 0x01c10000e208783b */ /* 0x000fe80000000200 */
[----:B------:R-:W-:Y:S03]  /*2f60*/  LDSM.16.M88.4 R48, [R222+0x10100] ;  /* 0x01010000de30783b */ /* 0x000fe60000000200 */
[C---:B------:R-:W-:Y:S01]  /*2f70*/  HMMA.16816.F32 R40, R20.reuse, R120, R12 ;  /* 0x000000781428723c */ /* 0x040fe2000000180c */
[----:B------:R-:W1:Y:S07]  /*2f80*/  LDSM.16.M88.4 R12, [R222+0xf100] ;  /* 0x00f10000de0c783b */ /* 0x000e6e0000000200 */
[C---:B------:R-:W-:Y:S01]  /*2f90*/  HMMA.16816.F32 R80, R20.reuse, R114, R36 ;  /* 0x000000721450723c */ /* 0x040fe20000001824 */
[----:B------:R-:W-:Y:S07]  /*2fa0*/  LDSM.16.M88.4 R112, [R221+0x3800] ;  /* 0x00380000dd70783b */ /* 0x000fee0000000200 */
[C---:B------:R-:W-:Y:S08]  /*2fb0*/  HMMA.16816.F32 R76, R20.reuse, R108, R32 ;  /* 0x0000006c144c723c */ /* 0x040ff00000001820 */
[C---:B------:R-:W-:Y:S01]  /*2fc0*/  HMMA.16816.F32 R36, R20.reuse, R122, R104 ;  /* 0x0000007a1424723c */ /* 0x040fe20000001868 */
[----:B------:R-:W5:Y:S07]  /*2fd0*/  LDSM.16.M88.4 R104, [R222+0x11100] ;  /* 0x01110000de68783b */ /* 0x000f6e0000000200 */
[C---:B--2---:R-:W-:Y:S01]  /*2fe0*/  HMMA.16816.F32 R32, R20.reuse, R64, R100 ;  /* 0x000000401420723c */ /* 0x044fe20000001864 */
[----:B------:R-:W2:Y:S07]  /*2ff0*/  LDSM.16.M88.4 R100, [R222+0x11900] ;  /* 0x01190000de64783b */ /* 0x000eae0000000200 */
[C---:B------:R-:W-:Y:S01]  /*3000*/  HMMA.16816.F32 R72, R20.reuse, R110, R28 ;  /* 0x0000006e1448723c */ /* 0x040fe2000000181c */
[----:B------:R-:W-:Y:S07]  /*3010*/  LDSM.16.M88.4 R108, [R221+0x3000] ;  /* 0x00300000dd6c783b */ /* 0x000fee0000000200 */
[C---:B------:R-:W-:Y:S08]  /*3020*/  HMMA.16816.F32 R68, R20.reuse, R116, R24 ;  /* 0x000000741444723c */ /* 0x040ff00000001818 */
[C---:B------:R-:W-:Y:S01]  /*3030*/  HMMA.16816.F32 R56, R20.reuse, R118, R16 ;  /* 0x000000761438723c */ /* 0x040fe20000001810 */
[----:B------:R-:W2:Y:S07]  /*3040*/  LDSM.16.M88.4 R16, [R225+0x1c100] ;  /* 0x01c10000e110783b */ /* 0x000eae0000000200 */
[C---:B------:R-:W-:Y:S08]  /*3050*/  HMMA.16816.F32 R28, R20.reuse, R66, R96 ;  /* 0x00000042141c723c */ /* 0x040ff00000001860 */
[C---:B----4-:R-:W-:Y:S08]  /*3060*/  HMMA.16816.F32 R92, R20.reuse, R60, R92 ;  /* 0x0000003c145c723c */ /* 0x050ff0000000185c */
[----:B------:R-:W-:Y:S08]  /*3070*/  HMMA.16816.F32 R24, R20, R62, R88 ;  /* 0x0000003e1418723c */ /* 0x000ff00000001858 */
[C---:B-1----:R-:W-:Y:S08]  /*3080*/  HMMA.16816.F32 R20, R8.reuse, R12, R84 ;  /* 0x0000000c0814723c */ /* 0x042ff00000001854 */
[C---:B------:R-:W-:Y:S08]  /*3090*/  HMMA.16816.F32 R12, R8.reuse, R14, R80 ;  /* 0x0000000e080c723c */ /* 0x040ff00000001850 */
[C---:B------:R-:W-:Y:S08]  /*30a0*/  HMMA.16816.F32 R64, R8.reuse, R52, R76 ;  /* 0x000000340840723c */ /* 0x040ff0000000184c */
[C---:B------:R-:W-:Y:S01]  /*30b0*/  HMMA.16816.F32 R80, R8.reuse, R54, R72 ;  /* 0x000000360850723c */ /* 0x040fe20000001848 */
[----:B------:R-:W1:Y:S07]  /*30c0*/  LDSM.16.M88.4 R52, [R221+0x4800] ;  /* 0x00480000dd34783b */ /* 0x000e6e0000000200 */
[C---:B------:R-:W-:Y:S08]  /*30d0*/  HMMA.16816.F32 R96, R8.reuse, R48, R68 ;  /* 0x000000300860723c */ /* 0x040ff00000001844 */
[C---:B------:R-:W-:Y:S08]  /*30e0*/  HMMA.16816.F32 R84, R8.reuse, R50, R56 ;  /* 0x000000320854723c */ /* 0x040ff00000001838 */
[C---:B------:R-:W-:Y:S08]  /*30f0*/  HMMA.16816.F32 R88, R8.reuse, R44, R40 ;  /* 0x0000002c0858723c */ /* 0x040ff00000001828 */
[C---:B------:R-:W-:Y:S01]  /*3100*/  HMMA.16816.F32 R76, R8.reuse, R46, R36 ;  /* 0x0000002e084c723c */ /* 0x040fe20000001824 */
[----:B------:R-:W-:Y:S07]  /*3110*/  LDSM.16.M88.4 R44, [R221+0x4000] ;  /* 0x00400000dd2c783b */ /* 0x000fee0000000200 */
[C---:B-----5:R-:W-:Y:S08]  /*3120*/  HMMA.16816.F32 R72, R8.reuse, R104, R32 ;  /* 0x000000680848723c */ /* 0x060ff00000001820 */
[C---:B------:R-:W-:Y:S08]  /*3130*/  HMMA.16816.F32 R68, R8.reuse, R106, R28 ;  /* 0x0000006a0844723c */ /* 0x040ff0000000181c */
[C---:B--2---:R-:W-:Y:S08]  /*3140*/  HMMA.16816.F32 R56, R8.reuse, R100, R92 ;  /* 0x000000640838723c */ /* 0x044ff0000000185c */
[----:B------:R-:W-:Y:S01]  /*3150*/  HMMA.16816.F32 R60, R8, R102, R24 ;  /* 0x00000066083c723c */ /* 0x000fe20000001818 */
[----:B------:R-:W2:Y:S04]  /*3160*/  LDSM.16.M88.4 R8, [R221+0x5800] ;  /* 0x00580000dd08783b */ /* 0x000ea80000000200 */
[----:B------:R-:W-:Y:S03]  /*3170*/  LDSM.16.M88.4 R24, [R216+0x12100] ;  /* 0x01210000d818783b */ /* 0x000fe60000000200 */
[C---:B------:R-:W-:Y:S01]  /*3180*/  HMMA.16816.F32 R40, R16.reuse, R108, R20 ;  /* 0x0000006c1028723c */ /* 0x040fe20000001814 */
[----:B------:R-:W4:Y:S07]  /*3190*/  LDSM.16.M88.4 R20, [R221+0x5000] ;  /* 0x00500000dd14783b */ /* 0x000f2e0000000200 */
[C---:B------:R-:W-:Y:S01]  /*31a0*/  HMMA.16816.F32 R36, R16.reuse, R110, R12 ;  /* 0x0000006e1024723c */ /* 0x040fe2000000180c */
[----:B------:R-:W5:Y:S07]  /*31b0*/  LDSM.16.M88.4 R12, [R223+0x20100] ;  /* 0x02010000df0c783b */ /* 0x000f6e0000000200 */
[C---:B-1----:R-:W-:Y:S08]  /*31c0*/  HMMA.16816.F32 R100, R16.reuse, R52, R88 ;  /* 0x000000341064723c */ /* 0x042ff00000001858 */
[C---:B------:R-:W-:Y:S01]  /*31d0*/  HMMA.16816.F32 R108, R16.reuse, R54, R76 ;  /* 0x00000036106c723c */ /* 0x040fe2000000184c */
[----:B------:R-:W1:Y:S04]  /*31e0*/  LDSM.16.M88.4 R52, [R216+0x13100] ;  /* 0x01310000d834783b */ /* 0x000e680000000200 */
[----:B------:R-:W-:Y:S03]  /*31f0*/  LDSM.16.M88.4 R76, [R227+0x7000] ;  /* 0x00700000e34c783b */ /* 0x000fe60000000200 */
[C---:B------:R-:W-:Y:S08]  /*3200*/  HMMA.16816.F32 R32, R16.reuse, R112, R64 ;  /* 0x000000701020723c */ /* 0x040ff00000001840 */
[C---:B--2---:R-:W-:Y:S01]  /*3210*/  HMMA.16816.F32 R120, R16.reuse, R8, R56 ;  /* 0x000000081078723c */ /* 0x044fe20000001838 */
[----:B------:R-:W2:Y:S07]  /*3220*/  LDSM.16.M88.4 R56, [R216+0x13900] ;  /* 0x01390000d838783b */ /* 0x000eae0000000200 */
[C---:B------:R-:W-:Y:S08]  /*3230*/  HMMA.16816.F32 R48, R16.reuse, R44, R96 ;  /* 0x0000002c1030723c */ /* 0x040ff00000001860 */
[C---:B------:R-:W-:Y:S01]  /*3240*/  HMMA.16816.F32 R64, R16.reuse, R46, R84 ;  /* 0x0000002e1040723c */ /* 0x040fe20000001854 */
[----:B------:R-:W1:Y:S07]  /*3250*/  LDSM.16.M88.4 R44, [R216+0x12900] ;  /* 0x01290000d82c783b */ /* 0x000e6e0000000200 */
[C---:B------:R-:W-:Y:S08]  /*3260*/  HMMA.16816.F32 R28, R16.reuse, R114, R80 ;  /* 0x00000072101c723c */ /* 0x040ff00000001850 */
[C---:B----4-:R-:W-:Y:S08]  /*3270*/  HMMA.16816.F32 R96, R16.reuse, R20, R72 ;  /* 0x000000141060723c */ /* 0x050ff00000001848 */
[C---:B------:R-:W-:Y:S01]  /*3280*/  HMMA.16816.F32 R104, R16.reuse, R22, R68 ;  /* 0x000000161068723c */ /* 0x040fe20000001844 */
[----:B------:R-:W-:Y:S04]  /*3290*/  LDSM.16.M88.4 R20, [R216+0x14900] ;  /* 0x01490000d814783b */ /* 0x000fe80000000200 */
[----:B------:R-:W-:Y:S03]  /*32a0*/  LDSM.16.M88.4 R68, [R227+0x7800] ;  /* 0x00780000e344783b */ /* 0x000fe60000000200 */
[----:B------:R-:W-:Y:S01]  /*32b0*/  HMMA.16816.F32 R116, R16, R10, R60 ;  /* 0x0000000a1074723c */ /* 0x000fe2000000183c */
[----:B------:R-:W4:Y:S04]  /*32c0*/  LDSM.16.M88.4 R16, [R216+0x14100] ;  /* 0x01410000d810783b */ /* 0x000f280000000200 */
[----:B------:R-:W-:Y:S03]  /*32d0*/  LDSM.16.M88.4 R8, [R224+0x20100] ;  /* 0x02010000e008783b */ /* 0x000fe60000000200 */
[C---:B-----5:R-:W-:Y:S01]  /*32e0*/  HMMA.16816.F32 R112, R12.reuse, R24, R40 ;  /* 0x000000180c70723c */ /* 0x060fe20000001828 */
[----:B------:R-:W-:Y:S07]  /*32f0*/  LDSM.16.M88.4 R40, [R227+0x6800] ;  /* 0x00680000e328783b */ /* 0x000fee0000000200 */
[C---:B------:R-:W-:Y:S01]  /*3300*/  HMMA.16816.F32 R92, R12.reuse, R26, R36 ;  /* 0x0000001a0c5c723c */ /* 0x040fe20000001824 */
[----:B------:R-:W5:Y:S07]  /*3310*/  LDSM.16.M88.4 R24, [R227+0x6000] ;  /* 0x00600000e318783b */ /* 0x000f6e0000000200 */
[C---:B-1----:R-:W-:Y:S08]  /*3320*/  HMMA.16816.F32 R72, R12.reuse, R54, R64 ;  /* 0x000000360c48723c */ /* 0x042ff00000001840 */
[C---:B------:R-:W-:Y:S01]  /*3330*/  HMMA.16816.F32 R80, R12.reuse, R52, R48 ;  /* 0x000000340c50723c */ /* 0x040fe20000001830 */
[----:B------:R-:W-:Y:S07]  /*3340*/  LDSM.16.M88.4 R48, [R227+0x8800] ;  /* 0x00880000e330783b */ /* 0x000fee0000000200 */
[C---:B--2---:R-:W-:Y:S01]  /*3350*/  HMMA.16816.F32 R64, R12.reuse, R56, R100 ;  /* 0x000000380c40723c */ /* 0x044fe20000001864 */
[----:B------:R-:W-:Y:S07]  /*3360*/  LDSM.16.M88.4 R100, [R222+0x13900] ;  /* 0x01390000de64783b */ /* 0x000fee0000000200 */
[C---:B------:R-:W-:Y:S01]  /*3370*/  HMMA.16816.F32 R60, R12.reuse, R58, R108 ;  /* 0x0000003a0c3c723c */ /* 0x040fe2000000186c */
[----:B------:R-:W1:Y:S04]  /*3380*/  LDSM.16.M88.4 R56, [R227+0x8000] ;  /* 0x00800000e338783b */ /* 0x000e680000000200 */
[----:B------:R-:W-:Y:S03]  /*3390*/  LDSM.16.M88.4 R108, [R222+0x14100] ;  /* 0x01410000de6c783b */ /* 0x000fe60000000200 */
[C---:B------:R-:W-:Y:S08]  /*33a0*/  HMMA.16816.F32 R88, R12.reuse, R44, R32 ;  /* 0x0000002c0c58723c */ /* 0x040ff00000001820 */
[C---:B------:R-:W-:Y:S08]  /*33b0*/  HMMA.16816.F32 R84, R12.reuse, R46, R28 ;  /* 0x0000002e0c54723c */ /* 0x040ff0000000181c */
[C---:B----4-:R-:W-:Y:S01]  /*33c0*/  HMMA.16816.F32 R52, R12.reuse, R16, R96 ;  /* 0x000000100c34723c */ /* 0x050fe20000001860 */
[----:B------:R-:W-:Y:S07]  /*33d0*/  LDSM.16.M88.4 R96, [R222+0x12100] ;  /* 0x01210000de60783b */ /* 0x000fee0000000200 */
[C---:B------:R-:W-:Y:S01]  /*33e0*/  HMMA.16816.F32 R44, R12.reuse, R18, R104 ;  /* 0x000000120c2c723c */ /* 0x040fe20000001868 */
[----:B------:R-:W2:Y:S04]  /*33f0*/  LDSM.16.M88.4 R16, [R226+0x20100] ;  /* 0x02010000e210783b */ /* 0x000ea80000000200 */
[----:B------:R-:W-:Y:S03]  /*3400*/  LDSM.16.M88.4 R104, [R222+0x12900] ;  /* 0x01290000de68783b */ /* 0x000fe60000000200 */
[C---:B------:R-:W-:Y:S01]  /*3410*/  HMMA.16816.F32 R36, R12.reuse, R20, R120 ;  /* 0x000000140c24723c */ /* 0x040fe20000001878 */
[----:B------:R-:W4:Y:S07]  /*3420*/  LDSM.16.M88.4 R120, [R222+0x13100] ;  /* 0x01310000de78783b */ /* 0x000f2e0000000200 */
[----:B------:R-:W-:Y:S08]  /*3430*/  HMMA.16816.F32 R32, R12, R22, R116 ;  /* 0x000000160c20723c */ /* 0x000ff00000001874 */
        /* <DEDUP_REMOVED lines=8> */
[C---:B-1----:R-:W-:Y:S01]  /*34c0*/  HMMA.16816.F32 R80, R8.reuse, R56, R52 ;  /* 0x000000380850723c */ /* 0x042fe20000001834 */
[----:B------:R-:W-:Y:S07]  /*34d0*/  LDSM.16.M88.4 R52, [R222+0x14900] ;  /* 0x01490000de34783b */ /* 0x000fee0000000200 */
[C---:B------:R-:W-:Y:S01]  /*34e0*/  HMMA.16816.F32 R76, R8.reuse, R58, R44 ;  /* 0x0000003a084c723c */ /* 0x040fe2000000182c */
[----:B------:R-:W-:Y:S07]  /*34f0*/  LDSM.16.M88.4 R44, [R221+0x6800] ;  /* 0x00680000dd2c783b */ /* 0x000fee0000000200 */
[C---:B------:R-:W-:Y:S01]  /*3500*/  HMMA.16816.F32 R72, R8.reuse, R48, R36 ;  /* 0x000000300848723c */ /* 0x040fe20000001824 */
[----:B------:R-:W-:Y:S07]  /*3510*/  LDSM.16.M88.4 R36, [R221+0x7800] ;  /* 0x00780000dd24783b */ /* 0x000fee0000000200 */
[----:B------:R-:W-:Y:S01]  /*3520*/  HMMA.16816.F32 R68, R8, R50, R32 ;  /* 0x000000320844723c */ /* 0x000fe20000001820 */
[----:B------:R-:W-:Y:S04]  /*3530*/  LDSM.16.M88.4 R8, [R225+0x20100] ;  /* 0x02010000e108783b */ /* 0x000fe80000000200 */
[----:B------:R-:W1:Y:S03]  /*3540*/  LDSM.16.M88.4 R48, [R221+0x6000] ;  /* 0x00600000dd30783b */ /* 0x000e660000000200 */
[C---:B--2---:R-:W-:Y:S08]  /*3550*/  HMMA.16816.F32 R64, R16.reuse, R96, R28 ;  /* 0x000000601040723c */ /* 0x044ff0000000181c */
[C---:B------:R-:W-:Y:S08]  /*3560*/  HMMA.16816.F32 R60, R16.reuse, R98, R24 ;  /* 0x00000062103c723c */ /* 0x040ff00000001818 */
[C---:B----4-:R-:W-:Y:S01]  /*3570*/  HMMA.16816.F32 R28, R16.reuse, R120, R40 ;  /* 0x00000078101c723c */ /* 0x050fe20000001828 */
[----:B------:R-:W2:Y:S07]  /*3580*/  LDSM.16.M88.4 R40, [R221+0x7000] ;  /* 0x00700000dd28783b */ /* 0x000eae0000000200 */
[C---:B------:R-:W-:Y:S08]  /*3590*/  HMMA.16816.F32 R24, R16.reuse, R122, R84 ;  /* 0x0000007a1018723c */ /* 0x040ff00000001854 */
[C---:B------:R-:W-:Y:S08]  /*35a0*/  HMMA.16816.F32 R56, R16.reuse, R104, R20 ;  /* 0x000000681038723c */ /* 0x040ff00000001814 */
[C---:B------:R-:W-:Y:S08]  /*35b0*/  HMMA.16816.F32 R20, R16.reuse, R100, R88 ;  /* 0x000000641014723c */ /* 0x040ff00000001858 */
[C---:B------:R-:W-:Y:S08]  /*35c0*/  HMMA.16816.F32 R88, R16.reuse, R108, R80 ;  /* 0x0000006c1058723c */ /* 0x040ff00000001850 */
[C---:B------:R-:W-:Y:S01]  /*35d0*/  HMMA.16816.F32 R32, R16.reuse, R106, R12 ;  /* 0x0000006a1020723c */ /* 0x040fe2000000180c */
[----:B------:R-:W4:Y:S04]  /*35e0*/  LDSM.16.M88.4 R104, [R221+0x8800] ;  /* 0x00880000dd68783b */ /* 0x000f280000000200 */
[----:B------:R-:W-:Y:S03]  /*35f0*/  LDSM.16.M88.4 R12, [R223+0x24100] ;  /* 0x02410000df0c783b */ /* 0x000fe60000000200 */
[C---:B------:R-:W-:Y:S01]  /*3600*/  HMMA.16816.F32 R80, R16.reuse, R110, R76 ;  /* 0x0000006e1050723c */ /* 0x040fe2000000184c */
[----:B------:R-:W-:Y:S07]  /*3610*/  LDSM.16.M88.4 R108, [R216+0x15100] ;  /* 0x01510000d86c783b */ /* 0x000fee0000000200 */
[----:B------:R-:W-:Y:S01]  /*3620*/  HMMA.16816.F32 R92, R16, R102, R92 ;  /* 0x00000066105c723c */ /* 0x000fe2000000185c */
[----:B------:R-:W5:Y:S07]  /*3630*/  LDSM.16.M88.4 R100, [R221+0x8000] ;  /* 0x00800000dd64783b */ /* 0x000f6e0000000200 */
[C---:B-1----:R-:W-:Y:S08]  /*3640*/  HMMA.16816.F32 R84, R8.reuse, R48, R64 ;  /* 0x000000300854723c */ /* 0x042ff00000001840 */
[----:B------:R-:W-:Y:S01]  /*3650*/  HMMA.16816.F32 R76, R8, R50, R60 ;  /* 0x00000032084c723c */ /* 0x000fe2000000183c */
[----:B------:R-:W1:Y:S07]  /*3660*/  LDSM.16.M88.4 R48, [R216+0x16100] ;  /* 0x01610000d830783b */ /* 0x000e6e0000000200 */
[C---:B------:R-:W-:Y:S08]  /*3670*/  HMMA.16816.F32 R96, R16.reuse, R52, R72 ;  /* 0x000000341060723c */ /* 0x040ff00000001848 */
[----:B------:R-:W-:Y:S01]  /*3680*/  HMMA.16816.F32 R16, R16, R54, R68 ;  /* 0x000000361010723c */ /* 0x000fe20000001844 */
[----:B------:R-:W1:Y:S07]  /*3690*/  LDSM.16.M88.4 R52, [R216+0x15900] ;  /* 0x01590000d834783b */ /* 0x000e6e0000000200 */
[C---:B--2---:R-:W-:Y:S01]  /*36a0*/  HMMA.16816.F32 R60, R8.reuse, R42, R24 ;  /* 0x0000002a083c723c */ /* 0x044fe20000001818 */
[----:B------:R-:W-:Y:S07]  /*36b0*/  LDSM.16.M88.4 R24, [R216+0x17100] ;  /* 0x01710000d818783b */ /* 0x000fee0000000200 */
[C---:B------:R-:W-:Y:S08]  /*36c0*/  HMMA.16816.F32 R72, R8.reuse, R44, R56 ;  /* 0x0000002c0848723c */ /* 0x040ff00000001838 */
[C---:B------:R-:W-:Y:S01]  /*36d0*/  HMMA.16816.F32 R68, R8.reuse, R46, R32 ;  /* 0x0000002e0844723c */ /* 0x040fe20000001820 */
[----:B------:R-:W2:Y:S07]  /*36e0*/  LDSM.16.M88.4 R44, [R216+0x16900] ;  /* 0x01690000d82c783b */ /* 0x000eae0000000200 */
[C---:B------:R-:W-:Y:S01]  /*36f0*/  HMMA.16816.F32 R56, R8.reuse, R36, R20 ;  /* 0x000000240838723c */ /* 0x040fe20000001814 */
[----:B------:R-:W1:Y:S07]  /*3700*/  LDSM.16.M88.4 R20, [R216+0x17900] ;  /* 0x01790000d814783b */ /* 0x000e6e0000000200 */
[C---:B------:R-:W-:Y:S08]  /*3710*/  HMMA.16816.F32 R64, R8.reuse, R40, R28 ;  /* 0x000000280840723c */ /* 0x040ff0000000181c */
[C---:B------:R-:W-:Y:S08]  /*3720*/  HMMA.16816.F32 R40, R8.reuse, R38, R92 ;  /* 0x000000260828723c */ /* 0x040ff0000000185c */
[C---:B----4-:R-:W-:Y:S08]  /*3730*/  HMMA.16816.F32 R28, R8.reuse, R104, R96 ;  /* 0x00000068081c723c */ /* 0x050ff00000001860 */
[C---:B------:R-:W-:Y:S08]  /*3740*/  HMMA.16816.F32 R16, R8.reuse, R106, R16 ;  /* 0x0000006a0810723c */ /* 0x040ff00000001810 */
[C---:B-----5:R-:W-:Y:S01]  /*3750*/  HMMA.16816.F32 R36, R8.reuse, R100, R88 ;  /* 0x000000640824723c */ /* 0x060fe20000001858 */
[----:B------:R-:W-:Y:S07]  /*3760*/  LDSM.16.M88.4 R88, [R227+0x9000] ;  /* 0x00900000e358783b */ /* 0x000fee0000000200 */
[----:B------:R-:W-:Y:S01]  /*3770*/  HMMA.16816.F32 R32, R8, R102, R80 ;  /* 0x000000660820723c */ /* 0x000fe20000001850 */
[----:B------:R-:W-:Y:S07]  /*3780*/  LDSM.16.M88.4 R8, [R224+0x24100] ;  /* 0x02410000e008783b */ /* 0x000fee0000000200 */
[C---:B-1----:R-:W-:Y:S01]  /*3790*/  HMMA.16816.F32 R104, R12.reuse, R50, R60 ;  /* 0x000000320c68723c */ /* 0x042fe2000000183c */
[----:B------:R-:W1:Y:S07]  /*37a0*/  LDSM.16.M88.4 R60, [R227+0xa000] ;  /* 0x00a00000e33c783b */ /* 0x000e6e0000000200 */
[C---:B------:R-:W-:Y:S01]  /*37b0*/  HMMA.16816.F32 R120, R12.reuse, R52, R72 ;  /* 0x000000340c78723c */ /* 0x040fe20000001848 */
[----:B------:R-:W4:Y:S07]  /*37c0*/  LDSM.16.M88.4 R72, [R227+0x9800] ;  /* 0x00980000e348783b */ /* 0x000f2e0000000200 */
[C---:B------:R-:W-:Y:S08]  /*37d0*/  HMMA.16816.F32 R84, R12.reuse, R108, R84 ;  /* 0x0000006c0c54723c */ /* 0x040ff00000001854 */
[C---:B------:R-:W-:Y:S01]  /*37e0*/  HMMA.16816.F32 R108, R12.reuse, R110, R76 ;  /* 0x0000006e0c6c723c */ /* 0x040fe2000000184c */
[----:B------:R-:W5:Y:S07]  /*37f0*/  LDSM.16.M88.4 R76, [R227+0xa800] ;  /* 0x00a80000e34c783b */ /* 0x000f6e0000000200 */
[C---:B------:R-:W-:Y:S01]  /*3800*/  HMMA.16816.F32 R116, R12.reuse, R54, R68 ;  /* 0x000000360c74723c */ /* 0x040fe20000001844 */
[----:B------:R-:W1:Y:S07]  /*3810*/  LDSM.16.M88.4 R68, [R227+0xb000] ;  /* 0x00b00000e344783b */ /* 0x000e6e0000000200 */
[C---:B------:R-:W-:Y:S01]  /*3820*/  HMMA.16816.F32 R112, R12.reuse, R48, R64 ;  /* 0x000000300c70723c */ /* 0x040fe20000001840 */
[----:B------:R-:W-:Y:S07]  /*3830*/  LDSM.16.M88.4 R48, [R222+0x15100] ;  /* 0x01510000de30783b */ /* 0x000fee0000000200 */
[C---:B--2---:R-:W-:Y:S01]  /*3840*/  HMMA.16816.F32 R100, R12.reuse, R44, R56 ;  /* 0x0000002c0c64723c */ /* 0x044fe20000001838 */
[----:B------:R-:W2:Y:S07]  /*3850*/  LDSM.16.M88.4 R56, [R227+0xb800] ;  /* 0x00b80000e338783b */ /* 0x000eae0000000200 */
[C---:B------:R-:W-:Y:S01]  /*3860*/  HMMA.16816.F32 R96, R12.reuse, R46, R40 ;  /* 0x0000002e0c60723c */ /* 0x040fe20000001828 */
[----:B------:R-:W-:Y:S04]  /*3870*/  LDSM.16.M88.4 R40, [R222+0x16100] ;  /* 0x01610000de28783b */ /* 0x000fe80000000200 */
[----:B------:R-:W-:Y:S03]  /*3880*/  LDSM.16.M88.4 R44, [R222+0x15900] ;  /* 0x01590000de2c783b */ /* 0x000fe60000000200 */
[C---:B------:R-:W-:Y:S08]  /*3890*/  HMMA.16816.F32 R92, R12.reuse, R24, R36 ;  /* 0x000000180c5c723c */ /* 0x040ff00000001824 */
[C---:B------:R-:W-:Y:S08]  /*38a0*/  HMMA.16816.F32 R80, R12.reuse, R26, R32 ;  /* 0x0000001a0c50723c */ /* 0x040ff00000001820 */
[C---:B------:R-:W-:Y:S08]  /*38b0*/  HMMA.16816.F32 R64, R12.reuse, R20, R28 ;  /* 0x000000140c40723c */ /* 0x040ff0000000181c */
[----:B------:R-:W-:Y:S01]  /*38c0*/  HMMA.16816.F32 R52, R12, R22, R16 ;  /* 0x000000160c34723c */ /* 0x000fe20000001810 */
[----:B------:R-:W2:Y:S07]  /*38d0*/  LDSM.16.M88.4 R12, [R226+0x24100] ;  /* 0x02410000e20c783b */ /* 0x000eae0000000200 */
[C---:B-1----:R-:W-:Y:S08]  /*38e0*/  HMMA.16816.F32 R16, R8.reuse, R62, R104 ;  /* 0x0000003e0810723c */ /* 0x042ff00000001868 */
[C---:B----4-:R-:W-:Y:S01]  /*38f0*/  HMMA.16816.F32 R28, R8.reuse, R72, R120 ;  /* 0x00000048081c723c */ /* 0x050fe20000001878 */
[----:B------:R-:W1:Y:S07]  /*3900*/  LDSM.16.M88.4 R120, [R222+0x16900] ;  /* 0x01690000de78783b */ /* 0x000e6e0000000200 */
[C---:B------:R-:W-:Y:S08]  /*3910*/  HMMA.16816.F32 R20, R8.reuse, R60, R112 ;  /* 0x0000003c0814723c */ /* 0x040ff00000001870 */
[C---:B-----5:R-:W-:Y:S08]  /*3920*/  HMMA.16816.F32 R60, R8.reuse, R76, R100 ;  /* 0x0000004c083c723c */ /* 0x060ff00000001864 */
[C---:B------:R-:W-:Y:S08]  /*3930*/  HMMA.16816.F32 R100, R8.reuse, R68, R92 ;  /* 0x000000440864723c */ /* 0x040ff0000000185c */
[C---:B--2---:R-:W-:Y:S08]  /*3940*/  HMMA.16816.F32 R92, R8.reuse, R56, R64 ;  /* 0x00000038085c723c */ /* 0x044ff00000001840 */
[C---:B------:R-:W-:Y:S08]  /*3950*/  HMMA.16816.F32 R36, R8.reuse, R88, R84 ;  /* 0x000000580824723c */ /* 0x040ff00000001854 */
[----:B------:R-:W-:Y:S01]  /*3960*/  HMMA.16816.F32 R32, R8, R90, R108 ;  /* 0x0000005a0820723c */ /* 0x000fe2000000186c */
[----:B------:R-:W2:Y:S07]  /*3970*/  LDSM.16.M88.4 R108, [R222+0x17100] ;  /* 0x01710000de6c783b */ /* 0x000eae0000000200 */
[----:B------:R-:W-:Y:S01]  /*3980*/  HMMA.16816.F32 R64, R12, R42, R16 ;  /* 0x0000002a0c40723c */ /* 0x000fe20000001810 */
[----:B------:R-:W4:Y:S07]  /*3990*/  LDSM.16.M88.4 R16, [R222+0x17900] ;  /* 0x01790000de10783b */ /* 0x000f2e0000000200 */
[C---:B------:R-:W-:Y:S08]  /*39a0*/  HMMA.16816.F32 R24, R8.reuse, R74, R116 ;  /* 0x0000004a0818723c */ /* 0x040ff00000001874 */
[C---:B------:R-:W-:Y:S08]  /*39b0*/  HMMA.16816.F32 R96, R8.reuse, R78, R96 ;  /* 0x0000004e0860723c */ /* 0x040ff00000001860 */
[C---:B------:R-:W-:Y:S08]  /*39c0*/  HMMA.16816.F32 R104, R8.reuse, R70, R80 ;  /* 0x000000460868723c */ /* 0x040ff00000001850 */
[----:B------:R-:W-:Y:S01]  /*39d0*/  HMMA.16816.F32 R88, R8, R58, R52 ;  /* 0x0000003a0858723c */ /* 0x000fe20000001834 */
[----:B------:R-:W-:Y:S04]  /*39e0*/  LDSM.16.M88.4 R8, [R225+0x24100] ;  /* 0x02410000e108783b */ /* 0x000fe80000000200 */
[----:B------:R-:W-:Y:S03]  /*39f0*/  LDSM.16.M88.4 R56, [R221+0x9800] ;  /* 0x00980000dd38783b */ /* 0x000fe60000000200 */
[C---:B------:R-:W-:Y:S01]  /*3a00*/  HMMA.16816.F32 R84, R12.reuse, R48, R36 ;  /* 0x000000300c54723c */ /* 0x040fe20000001824 */
[----:B------:R-:W-:Y:S07]  /*3a10*/  LDSM.16.M88.4 R52, [R221+0xa000] ;  /* 0x00a00000dd34783b */ /* 0x000fee0000000200 */
[C---:B------:R-:W-:Y:S01]  /*3a20*/  HMMA.16816.F32 R68, R12.reuse, R40, R20 ;  /* 0x000000280c44723c */ /* 0x040fe20000001814 */
[----:B------:R-:W-:Y:S07]  /*3a30*/  LDSM.16.M88.4 R40, [R221+0xb800] ;  /* 0x00b80000dd28783b */ /* 0x000fee0000000200 */
[C---:B------:R-:W-:Y:S01]  /*3a40*/  HMMA.16816.F32 R80, R12.reuse, R50, R32 ;  /* 0x000000320c50723c */ /* 0x040fe20000001820 */
[----:B------:R-:W-:Y:S07]  /*3a50*/  LDSM.16.M88.4 R48, [R221+0xa800] ;  /* 0x00a80000dd30783b */ /* 0x000fee0000000200 */
[C---:B------:R-:W-:Y:S08]  /*3a60*/  HMMA.16816.F32 R76, R12.reuse, R44, R28 ;  /* 0x0000002c0c4c723c */ /* 0x040ff0000000181c */
[C---:B------:R-:W-:Y:S01]  /*3a70*/  HMMA.16816.F32 R72, R12.reuse, R46, R24 ;  /* 0x0000002e0c48723c */ /* 0x040fe20000001818 */
[----:B------:R-:W-:Y:S07]  /*3a80*/  LDSM.16.M88.4 R44, [R221+0xb000] ;  /* 0x00b00000dd2c783b */ /* 0x000fee0000000200 */
[----:B-1----:R-:W-:Y:S01]  /*3a90*/  HMMA.16816.F32 R36, R12, R120, R60 ;  /* 0x000000780c24723c */ /* 0x002fe2000000183c */
[----:B------:R-:W1:Y:S01]  /*3aa0*/  LDSM.16.M88.4 R60, [R221+0x9000] ;  /* 0x00900000dd3c783b */ /* 0x000e620000000200 */
[----:B------:R-:W-:-:S06]  /*3ab0*/  DEPBAR.LE SB0, 0x0 ;  /* 0x000080000000791a */ /* 0x000fcc0000000000 */
[C---:B------:R-:W-:Y:S08]  /*3ac0*/  HMMA.16816.F32 R32, R12.reuse, R122, R96 ;  /* 0x0000007a0c20723c */ /* 0x040ff00000001860 */
[C---:B--2---:R-:W-:Y:S08]  /*3ad0*/  HMMA.16816.F32 R28, R12.reuse, R108, R100 ;  /* 0x0000006c0c1c723c */ /* 0x044ff00000001864 */
[C---:B------:R-:W-:Y:S08]  /*3ae0*/  HMMA.16816.F32 R24, R12.reuse, R110, R104 ;  /* 0x0000006e0c18723c */ /* 0x040ff00000001868 */
[C---:B----4-:R-:W-:Y:S08]  /*3af0*/  HMMA.16816.F32 R20, R12.reuse, R16, R92 ;  /* 0x000000100c14723c */ /* 0x050ff0000000185c */
[----:B------:R-:W-:Y:S08]  /*3b00*/  HMMA.16816.F32 R12, R12, R18, R88 ;  /* 0x000000120c0c723c */ /* 0x000ff00000001858 */
        /* <DEDUP_REMOVED lines=12> */
[----:B------:R-:W-:Y:S06]  /*3bd0*/  BAR.SYNC.DEFER_BLOCKING 0x0 ;  /* 0x0000000000007b1d */ /* 0x000fec0000010000 */
[----:B------:R-:W-:Y:S05]  /*3be0*/  @!P0 BRA `(.L_x_1355) ;  /* 0x0000024000008947 */ /* 0x000fea0003800000 */
[----:B---3--:R-:W-:Y:S02]  /*3bf0*/  UIADD3 UR7, UR24, -0x2, URZ ;  /* 0xfffffffe18077890 */ /* 0x008fe4000fffe03f */
[----:B------:R-:W-:-:S02]  /*3c00*/  USHF.L.U32 UR19, UR4, 0x6, URZ ;  /* 0x0000000604137899 */ /* 0x000fc4000800063f */
[----:B------:R-:W-:Y:S02]  /*3c10*/  USHF.R.S32.HI UR6, URZ, 0x1f, UR7 ;  /* 0x0000001f3f067899 */ /* 0x000fe40008011407 */
[----:B------:R-:W-:Y:S01]  /*3c20*/  UIMAD UR17, UR17, UR7, URZ ;  /* 0x00000007111172a4 */ /* 0x000fe2000f8e023f */
[----:B------:R-:W-:Y:S01]  /*3c30*/  IMAD.WIDE.U32 R8, R124, UR7, R130 ;  /* 0x000000077c087c25 */ /* 0x000fe2000f8e0082 */
[----:B------:R-:W-:Y:S02]  /*3c40*/  USHF.L.U64.HI UR4, UR4, 0x6, UR5 ;  /* 0x0000000604047899 */ /* 0x000fe40008010205 */
[----:B------:R-:W-:Y:S01]  /*3c50*/  UIMAD UR6, UR6, UR18, UR17 ;  /* 0x00000012060672a4 */ /* 0x000fe2000f8e0211 */
[----:B------:R-:W-:Y:S01]  /*3c60*/  IMAD.U32 R5, RZ, RZ, UR19 ;  /* 0x00000013ff057e24 */ /* 0x000fe2000f8e00ff */
[----:B------:R-:W-:-:S04]  /*3c70*/  LEA R6, P6, R8, c[0x0][0x1c8], 0x1 ;  /* 0x0000720008067a11 */ /* 0x000fc800078c08ff */
[----:B------:R-:W-:Y:S02]  /*3c80*/  IADD3 R0, R9, UR6, RZ ;  /* 0x0000000609007c10 */ /* 0x000fe4000fffe0ff */
[----:B------:R-:W-:Y:S02]  /*3c90*/  IADD3 R14, P1, P0, R5, 0x80, R6 ;  /* 0x00000080050e7810 */ /* 0x000fe4000783e006 */
[----:B------:R-:W-:-:S04]  /*3ca0*/  LEA.HI.X R7, R8, c[0x0][0x1cc], R0, 0x1, P6 ;  /* 0x0000730008077a11 */ /* 0x000fc800030f0c00 */
[--C-:B------:R-:W-:Y:S01]  /*3cb0*/  IADD3.X R15, RZ, UR4, R7.reuse, P1, P0 ;  /* 0x00000004ff0f7c10 */ /* 0x100fe20008fe0407 */
[----:B------:R-:W-:Y:S01]  /*3cc0*/  @!PT LDS RZ, [RZ] ;  /* 0x00000000fffff984 */ /* 0x000fe20000000800 */
[----:B------:R-:W-:Y:S01]  /*3cd0*/  @!PT LDS RZ, [RZ] ;  /* 0x00000000fffff984 */ /* 0x000fe20000000800 */
[----:B------:R-:W-:Y:S01]  /*3ce0*/  @!PT LDS RZ, [RZ] ;  /* 0x00000000fffff984 */ /* 0x000fe20000000800 */
[----:B------:R1:W-:Y:S01]  /*3cf0*/  LDGSTS.E.BYPASS.LTC128B.128 [R251+0xc100], [R6.64], !P5 ;  /* 0x0c10000006fb7fae */ /* 0x0003e2000e901d5e */
[C-C-:B------:R-:W-:Y:S02]  /*3d00*/  IADD3 R12, P6, P1, R5.reuse, 0x100, R6.reuse ;  /* 0x00000100050c7810 */ /* 0x140fe400079de006 */
[----:B------:R-:W-:Y:S01]  /*3d10*/  IADD3 R8, P0, R6, UR19, RZ ;  /* 0x0000001306087c10 */ /* 0x000fe2000ff1e0ff */
[----:B------:R1:W-:Y:S01]  /*3d20*/  LDGSTS.E.BYPASS.LTC128B.128 [R251+0xf100], [R6.64+0x80], !P4 ;  /* 0x0f10008006fb7fae */ /* 0x0003e2000e101d5e */
[----:B------:R-:W-:Y:S02]  /*3d30*/  IADD3.X R13, RZ, UR4, R7, P6, P1 ;  /* 0x00000004ff0d7c10 */ /* 0x000fe4000b7e2407 */
[----:B------:R-:W-:Y:S01]  /*3d40*/  IADD3 R10, P6, P1, R5, 0x180, R6 ;  /* 0x00000180050a7810 */ /* 0x000fe200079de006 */
[----:B------:R1:W-:Y:S01]  /*3d50*/  LDGSTS.E.BYPASS.LTC128B.128 [R251+0x12100], [R6.64+0x100], !P3 ;  /* 0x1210010006fb7fae */ /* 0x0003e2000d901d5e */
[----:B------:R-:W-:-:S02]  /*3d60*/  IADD3.X R9, R7, UR4, RZ, P0, !PT ;  /* 0x0000000407097c10 */ /* 0x000fc400087fe4ff */
[----:B------:R-:W-:Y:S01]  /*3d70*/  IADD3.X R11, RZ, UR4, R7, P6, P1 ;  /* 0x00000004ff0b7c10 */ /* 0x000fe2000b7e2407 */
[----:B------:R1:W-:Y:S04]  /*3d80*/  LDGSTS.E.BYPASS.LTC128B.128 [R251+0x15100], [R6.64+0x180], !P2 ;  /* 0x1510018006fb7fae */ /* 0x0003e8000d101d5e */
[----:B------:R2:W-:Y:S04]  /*3d90*/  LDGSTS.E.BYPASS.LTC128B.128 [R251+0xd100], [R8.64], !P5 ;  /* 0x0d10000008fb7fae */ /* 0x0005e8000e901d5e */
[----:B------:R2:W-:Y:S04]  /*3da0*/  LDGSTS.E.BYPASS.LTC128B.128 [R251+0x10100], [R14.64], !P4 ;  /* 0x101000000efb7fae */ /* 0x0005e8000e101d5e */
[----:B------:R2:W-:Y:S04]  /*3db0*/  LDGSTS.E.BYPASS.LTC128B.128 [R251+0x13100], [R12.64], !P3 ;  /* 0x131000000cfb7fae */ /* 0x0005e8000d901d5e */
[----:B------:R2:W-:Y:S01]  /*3dc0*/  LDGSTS.E.BYPASS.LTC128B.128 [R251+0x16100], [R10.64], !P2 ;  /* 0x161000000afb7fae */ /* 0x0005e2000d101d5e */
[----:B-1----:R-:W-:-:S04]  /*3dd0*/  IADD3 R6, P0, R8, UR19, RZ ;  /* 0x0000001308067c10 */ /* 0x002fc8000ff1e0ff */
[----:B------:R-:W-:-:S05]  /*3de0*/  IADD3.X R7, R9, UR4, RZ, P0, !PT ;  /* 0x0000000409077c10 */ /* 0x000fca00087fe4ff */
[----:B------:R2:W-:Y:S04]  /*3df0*/  LDGSTS.E.BYPASS.LTC128B.128 [R251+0xe100], [R6.64], !P5 ;  /* 0x0e10000006fb7fae */ /* 0x0005e8000e901d5e */
[----:B------:R2:W-:Y:S04]  /*3e00*/  LDGSTS.E.BYPASS.LTC128B.128 [R251+0x11100], [R6.64+0x80], !P4 ;  /* 0x1110008006fb7fae */ /* 0x0005e8000e101d5e */
[----:B------:R2:W-:Y:S04]  /*3e10*/  LDGSTS.E.BYPASS.LTC128B.128 [R251+0x14100], [R6.64+0x100], !P3 ;  /* 0x1410010006fb7fae */ /* 0x0005e8000d901d5e */
[----:B------:R2:W-:Y:S02]  /*3e20*/  LDGSTS.E.BYPASS.LTC128B.128 [R251+0x17100], [R6.64+0x180], !P2 ;  /* 0x1710018006fb7fae */ /* 0x0005e4000d101d5e */
.L_x_1355:
[----:B---3--:R-:W-:Y:S01]  /*3e30*/  FMUL.FTZ R0, R80, c[0x0][0x320] ;  /* 0x0000c80050007a20 */ /* 0x008fe20000410000 */
[----:B--2---:R-:W-:Y:S01]  /*3e40*/  LEA.HI R7, R128, R127, RZ, 0x2 ;  /* 0x0000007f80077211 */ /* 0x004fe200078f10ff */
[----:B------:R-:W-:Y:S01]  /*3e50*/  FMUL.FTZ R5, R71, c[0x0][0x320] ;  /* 0x0000c80047057a20 */ /* 0x000fe20000410000 */
[----:B------:R-:W-:Y:S01]  /*3e60*/  SHF.R.S32.HI R6, RZ, 0x1f, R125 ;  /* 0x0000001fff067819 */ /* 0x000fe2000001147d */
[----:B------:R1:W-:Y:S01]  /*3e70*/  MUFU.TANH R61, R0 ;  /* 0x00000000003d7308 */ /* 0x0003e20000002400 */
[----:B------:R-:W-:Y:S01]  /*3e80*/  PLOP3.LUT P1, PT, PT, PT, UP1, 0x80, 0x0 ;  /* 0x000000000000781c */ /* 0x000fe20003f2f018 */
[----:B------:R-:W-:Y:S01]  /*3e90*/  UIADD3 UR16, UR12, UR16, URZ ;  /* 0x000000100c107290 */ /* 0x000fe2000fffe03f */
[-C--:B------:R-:W-:Y:S01]  /*3ea0*/  LEA.HI R6, R6, R125.reuse, RZ, 0x3 ;  /* 0x0000007d06067211 */ /* 0x080fe200078f18ff */
[----:B------:R-:W-:Y:S01]  /*3eb0*/  STL [R1+0x4c], R222 ;  /* 0x00004cde01007387 */ /* 0x000fe20000100800 */
[----:B------:R-:W-:Y:S01]  /*3ec0*/  PLOP3.LUT P0, PT, PT, PT, UP1, 0x80, 0x0 ;  /* 0x000000000000781c */ /* 0x000fe20003f0f018 */
[----:B------:R-:W-:Y:S01]  /*3ed0*/  IMAD.SHL.U32 R217, R4, 0x2, RZ ;  /* 0x0000000204d97824 */ /* 0x000fe200078e00ff */
[----:B------:R-:W-:Y:S01]  /*3ee0*/  LOP3.LUT R6, R6, 0xffffff8, RZ, 0xc0, !PT ;  /* 0x0ffffff806067812 */ /* 0x000fe200078ec0ff */
[----:B------:R-:W-:Y:S01]  /*3ef0*/  STL [R1+0x48], R221 ;  /* 0x000048dd01007387 */ /* 0x000fe20000100800 */
[----:B------:R-:W-:Y:S01]  /*3f00*/  ULDC.64 UR4, c[0x0][0x2c8] ;  /* 0x0000b20000047ab9 */ /* 0x000fe20000000a00 */
[--C-:B------:R-:W-:Y:S01]  /*3f10*/  IMAD R218, R3, 0x2, R217.reuse ;  /* 0x0000000203da7824 */ /* 0x100fe200078e02d9 */
[----:B------:R-:W-:Y:S01]  /*3f20*/  IADD3 R10, -R6, R125, RZ ;  /* 0x0000007d060a7210 */ /* 0x000fe20007ffe1ff */
[----:B------:R-:W-:Y:S01]  /*3f30*/  STL [R1+0x44], R216 ;  /* 0x000044d801007387 */ /* 0x000fe20000100800 */
[----:B------:R-:W-:-:S02]  /*3f40*/  IMAD R220, R2, 0x2, R217 ;  /* 0x0000000202dc7824 */ /* 0x000fc400078e02d9 */
[----:B------:R-:W-:Y:S01]  /*3f50*/  IMAD R219, R2, 0x2, R218 ;  /* 0x0000000202db7824 */ /* 0x000fe200078e02da */
[----:B------:R-:W-:Y:S01]  /*3f60*/  LDSM.16.MT88.4 R100, [R217+0x6900] ;  /* 0x00690000d964783b */ /* 0x000fe20000004200 */
[----:B-1----:R-:W-:-:S03]  /*3f70*/  FMUL.FTZ R0, R81, c[0x0][0x320] ;  /* 0x0000c80051007a20 */ /* 0x002fc60000410000 */
[----:B------:R-:W-:Y:S01]  /*3f80*/  LDSM.16.MT88.4 R108, [R219+0x9100] ;  /* 0x00910000db6c783b */ /* 0x000fe20000004200 */
[----:B------:R1:W-:Y:S03]  /*3f90*/  MUFU.TANH R60, R0 ;  /* 0x00000000003c7308 */ /* 0x0003e60000002400 */
[----:B------:R-:W-:Y:S04]  /*3fa0*/  LDSM.16.MT88.4 R104, [R219+0x3900] ;  /* 0x00390000db68783b */ /* 0x000fe80000004200 */
[----:B------:R-:W-:Y:S04]  /*3fb0*/  LDSM.16.MT88.4 R92, [R220+0x6900] ;  /* 0x00690000dc5c783b */ /* 0x000fe80000004200 */
[----:B------:R-:W-:Y:S01]  /*3fc0*/  LDSM.16.MT88.4 R96, [R218+0x6900] ;  /* 0x00690000da60783b */ /* 0x000fe20000004200 */
[----:B------:R-:W-:-:S03]  /*3fd0*/  UIADD3 UR24, UR24, -0x2, URZ ;  /* 0xfffffffe18187890 */ /* 0x000fc6000fffe03f */
[----:B------:R-:W0:Y:S01]  /*3fe0*/  LDGDEPBAR ;  /* 0x00000000000079af */ /* 0x000e220000000000 */
[----:B-1----:R-:W-:-:S04]  /*3ff0*/  FMUL.FTZ R0, R76, c[0x0][0x320] ;  /* 0x0000c8004c007a20 */ /* 0x002fc80000410000 */
[----:B------:R1:W-:Y:S02]  /*4000*/  MUFU.TANH R59, R0 ;  /* 0x00000000003b7308 */ /* 0x0003e40000002400 */
[----:B-1----:R-:W-:-:S06]  /*4010*/  FMUL.FTZ R0, R77, c[0x0][0x320] ;  /* 0x0000c8004d007a20 */ /* 0x002fcc0000410000 */
        /* <DEDUP_REMOVED lines=28> */
[----:B------:R1:W-:Y:S08]  /*41e0*/  MUFU.TANH R20, R5 ;  /* 0x0000000500147308 */ /* 0x0003f00000002400 */
[----:B------:R2:W-:Y:S01]  /*41f0*/  MUFU.TANH R45, R0 ;  /* 0x00000000002d7308 */ /* 0x0005e20000002400 */
[----:B-1----:R-:W-:Y:S01]  /*4200*/  LOP3.LUT R5, R7, 0xfffffffc, RZ, 0xc0, !PT ;  /* 0xfffffffc07057812 */ /* 0x002fe200078ec0ff */
[----:B------:R-:W-:-:S04]  /*4210*/  FMUL.FTZ R7, R78, c[0x0][0x320] ;  /* 0x0000c8004e077a20 */ /* 0x000fc80000410000 */
[----:B------:R-:W-:Y:S02]  /*4220*/  IMAD.IADD R5, R127, 0x1, -R5 ;  /* 0x000000017f057824 */ /* 0x000fe400078e0a05 */
[----:B------:R1:W-:Y:S01]  /*4230*/  MUFU.TANH R33, R7 ;  /* 0x0000000700217308 */ /* 0x0003e20000002400 */
[----:B--2---:R-:W-:-:S07]  /*4240*/  FMUL.FTZ R0, R21, c[0x0][0x320] ;  /* 0x0000c80015007a20 */ /* 0x004fce0000410000 */
[----:B------:R2:W-:Y:S01]  /*4250*/  MUFU.TANH R44, R0 ;  /* 0x00000000002c7308 */ /* 0x0005e20000002400 */
[----:B-1----:R-:W-:-:S04]  /*4260*/  LEA.HI R7, R5, R5, RZ, 0x1 ;  /* 0x0000000505077211 */ /* 0x002fc800078f08ff */
[----:B------:R-:W-:Y:S01]  /*4270*/  LOP3.LUT R7, R7, 0x1ffffffe, RZ, 0xc0, !PT ;  /* 0x1ffffffe07077812 */ /* 0x000fe200078ec0ff */
[----:B--2---:R-:W-:-:S04]  /*4280*/  FMUL.FTZ R0, R40, c[0x0][0x320] ;  /* 0x0000c80028007a20 */ /* 0x004fc80000410000 */
[----:B------:R-:W-:Y:S01]  /*4290*/  IMAD.IADD R7, R5, 0x1, -R7 ;  /* 0x0000000105077824 */ /* 0x000fe200078e0a07 */
[----:B------:R1:W-:Y:S01]  /*42a0*/  MUFU.TANH R29, R0 ;  /* 0x00000000001d7308 */ /* 0x0003e20000002400 */
[----:B------:R-:W-:Y:S02]  /*42b0*/  FMUL.FTZ R5, R23, c[0x0][0x320] ;  /* 0x0000c80017057a20 */ /* 0x000fe40000410000 */
[----:B-1----:R-:W-:-:S05]  /*42c0*/  FMUL.FTZ R0, R41, c[0x0][0x320] ;  /* 0x0000c80029007a20 */ /* 0x002fca0000410000 */
[----:B------:R1:W-:Y:S02]  /*42d0*/  MUFU.TANH R28, R0 ;  /* 0x00000000001c7308 */ /* 0x0003e40000002400 */
[----:B-1----:R-:W-:-:S06]  /*42e0*/  FMUL.FTZ R0, R85, c[0x0][0x320] ;  /* 0x0000c80055007a20 */ /* 0x002fcc0000410000 */
[----:B------:R1:W2:Y:S02]  /*42f0*/  MUFU.TANH R13, R0 ;  /* 0x00000000000d7308 */ /* 0x0002a40000002400 */
[----:B-1----:R-:W-:-:S06]  /*4300*/  FMUL.FTZ R0, R84, c[0x0][0x320] ;  /* 0x0000c80054007a20 */ /* 0x002fcc0000410000 */
[----:B------:R1:W3:Y:S02]  /*4310*/  MUFU.TANH R11, R0 ;  /* 0x00000000000b7308 */ /* 0x0002e40000002400 */
[----:B-1----:R-:W-:-:S06]  /*4320*/  FMUL.FTZ R0, R36, c[0x0][0x320] ;  /* 0x0000c80024007a20 */ /* 0x002fcc0000410000 */
[----:B------:R1:W4:Y:S02]  /*4330*/  MUFU.TANH R21, R0 ;  /* 0x0000000000157308 */ /* 0x0003240000002400 */
        /* <DEDUP_REMOVED lines=13> */
[----:B------:R1:W1:Y:S02]  /*4410*/  MUFU.TANH R18, R0 ;  /* 0x0000000000127308 */ /* 0x0002640000002400 */
[----:B-1----:R-:W-:-:S06]  /*4420*/  FMUL.FTZ R0, R30, c[0x0][0x320] ;  /* 0x0000c8001e007a20 */ /* 0x002fcc0000410000 */
[----:B------:R1:W-:Y:S02]  /*4430*/  MUFU.TANH R40, R0 ;  /* 0x0000000000287308 */ /* 0x0003e40000002400 */
[----:B-1----:R-:W-:-:S06]  /*4440*/  FMUL.FTZ R0, R31, c[0x0][0x320] ;  /* 0x0000c8001f007a20 */ /* 0x002fcc0000410000 */
[----:B------:R1:W-:Y:S02]  /*4450*/  MUFU.TANH R31, R0 ;  /* 0x00000000001f7308 */ /* 0x0003e40000002400 */
[----:B-1----:R-:W-:-:S06]  /*4460*/  FMUL.FTZ R0, R87, c[0x0][0x320] ;  /* 0x0000c80057007a20 */ /* 0x002fcc0000410000 */
[----:B------:R1:W1:Y:S02]  /*4470*/  MUFU.TANH R15, R0 ;  /* 0x00000000000f7308 */ /* 0x0002640000002400 */
[----:B-1----:R-:W-:Y:S02]  /*4480*/  FMUL.FTZ R0, R70, c[0x0][0x320] ;  /* 0x0000c80046007a20 */ /* 0x002fe40000410000 */
[----:B------:R-:W-:Y:S04]  /*4490*/  LDSM.16.MT88.4 R68, [R218+0x3100] ;  /* 0x00310000da44783b */ /* 0x000fe80000004200 */
[----:B------:R1:W-:Y:S02]  /*44a0*/  MUFU.TANH R24, R0 ;  /* 0x0000000000187308 */ /* 0x0003e40000002400 */
[----:B-1----:R-:W-:-:S06]  /*44b0*/  FMUL.FTZ R0, R26, c[0x0][0x320] ;  /* 0x0000c8001a007a20 */ /* 0x002fcc0000410000 */
[----:B------:R1:W-:Y:S02]  /*44c0*/  MUFU.TANH R30, R0 ;  /* 0x00000000001e7308 */ /* 0x0003e40000002400 */
[----:B-1----:R-:W-:-:S06]  /*44d0*/  FMUL.FTZ R0, R27, c[0x0][0x320] ;  /* 0x0000c8001b007a20 */ /* 0x002fcc0000410000 */
[----:B------:R1:W-:Y:S02]  /*44e0*/  MUFU.TANH R27, R0 ;  /* 0x00000000001b7308 */ /* 0x0003e40000002400 */
[----:B-1----:R-:W-:-:S05]  /*44f0*/  LOP3.LUT R0, R126, 0xffffffe0, RZ, 0xc0, !PT ;  /* 0xffffffe07e007812 */ /* 0x002fca00078ec0ff */
[----:B------:R-:W-:-:S05]  /*4500*/  IMAD.IADD R0, R127, 0x1, -R0 ;  /* 0x000000017f007824 */ /* 0x000fca00078e0a00 */
[----:B------:R-:W-:-:S04]  /*4510*/  SHF.R.S32.HI R8, RZ, 0x1f, R0 ;  /* 0x0000001fff087819 */ /* 0x000fc80000011400 */
[----:B------:R-:W-:Y:S01]  /*4520*/  LEA.HI R6, R8, R0, RZ, 0x2 ;  /* 0x0000000008067211 */ /* 0x000fe200078f10ff */
[----:B------:R-:W-:Y:S02]  /*4530*/  FMUL.FTZ R8, R22, c[0x0][0x320] ;  /* 0x0000c80016087a20 */ /* 0x000fe40000410000 */
[----:B------:R1:W-:Y:S01]  /*4540*/  MUFU.TANH R22, R5 ;  /* 0x0000000500167308 */ /* 0x0003e20000002400 */
[----:B------:R-:W-:-:S05]  /*4550*/  LEA.HI.SX32 R9, R6, UR15, 0x1e ;  /* 0x0000000f06097c11 */ /* 0x000fca000f8ff2ff */
[----:B------:R-:W-:Y:S02]  /*4560*/  IMAD R9, R10, 0x10, R9 ;  /* 0x000000100a097824 */ /* 0x000fe400078e0209 */
[----:B------:R2:W-:Y:S03]  /*4570*/  MUFU.TANH R26, R8 ;  /* 0x00000008001a7308 */ /* 0x0005e60000002400 */
[----:B------:R-:W-:Y:S01]  /*4580*/  LEA R12, R7, R9, 0x3 ;  /* 0x00000009070c7211 */ /* 0x000fe200078e18ff */
[----:B------:R-:W-:-:S04]  /*4590*/  FMUL.FTZ R7, R79, c[0x0][0x320] ;  /* 0x0000c8004f077a20 */ /* 0x000fc80000410000 */
[----:B-1----:R-:W-:Y:S01]  /*45a0*/  IMAD.MOV.U32 R5, RZ, RZ, R12 ;  /* 0x000000ffff057224 */ /* 0x002fe200078e000c */
[----:B------:R1:W-:Y:S01]  /*45b0*/  MUFU.TANH R32, R7 ;  /* 0x0000000700207308 */ /* 0x0003e20000002400 */
[----:B------:R-:W-:Y:S01]  /*45c0*/  STL [R1+0x14], R12 ;  /* 0x0000140c01007387 */ /* 0x000fe20000100800 */
[----:B--2---:R-:W-:-:S05]  /*45d0*/  @P1 IMAD.HI.U32 R8, R12, c[0x0][0x2c8], RZ ;  /* 0x0000b2000c081a27 */ /* 0x004fca00078e00ff */
[----:B------:R-:W-:Y:S01]  /*45e0*/  @P0 SHF.R.U32.HI R5, RZ, c[0x0][0x2cc], R8 ;  /* 0x0000b300ff050a19 */ /* 0x000fe20000011608 */
[----:B-1----:R-:W-:-:S04]  /*45f0*/  FMUL.FTZ R7, R66, c[0x0][0x320] ;  /* 0x0000c80042077a20 */ /* 0x002fc80000410000 */
[----:B------:R-:W1:Y:S01]  /*4600*/  SHFL.IDX PT, R9, R5, RZ, 0x1c1f ;  /* 0x001c1fff05097589 */ /* 0x000e6200000e0000 */
[----:B------:R1:W-:Y:S03]  /*4610*/  MUFU.TANH R16, R7 ;  /* 0x0000000700107308 */ /* 0x0003e60000002400 */
[----:B------:R2:W1:Y:S02]  /*4620*/  SHFL.IDX PT, R8, R5, 0x1, 0x1c1f ;  /* 0x003c1f0005087f89 */ /* 0x00046400000e0000 */
[----:B--2---:R-:W-:Y:S01]  /*4630*/  LOP3.LUT R5, R6, 0x7ffffffc, RZ, 0xc0, !PT ;  /* 0x7ffffffc06057812 */ /* 0x004fe200078ec0ff */
[----:B------:R-:W-:-:S04]  /*4640*/  FMUL.FTZ R6, R42, c[0x0][0x320] ;  /* 0x0000c8002a067a20 */ /* 0x000fc80000410000 */
[----:B------:R-:W-:Y:S01]  /*4650*/  IMAD.IADD R5, R0, 0x1, -R5 ;  /* 0x0000000100057824 */ /* 0x000fe200078e0a05 */
[----:B------:R-:W-:Y:S01]  /*4660*/  MOV R0, UR16 ;  /* 0x0000001000007c02 */ /* 0x000fe20008000f00 */
[----:B------:R2:W-:Y:S02]  /*4670*/  MUFU.TANH R19, R6 ;  /* 0x0000000600137308 */ /* 0x0005e40000002400 */
[----:B------:R-:W-:Y:S02]  /*4680*/  IMAD.SHL.U32 R10, R5, 0x2, RZ ;  /* 0x00000002050a7824 */ /* 0x000fe400078e00ff */
[----:B------:R-:W-:-:S03]  /*4690*/  FMUL.FTZ R5, R43, c[0x0][0x320] ;  /* 0x0000c8002b057a20 */ /* 0x000fc60000410000 */
[----:B------:R-:W-:Y:S01]  /*46a0*/  IADD3 R0, -R10, 0x1, R0 ;  /* 0x000000010a007810 */ /* 0x000fe20007ffe100 */
[----:B------:R3:W-:Y:S01]  /*46b0*/  MUFU.TANH R17, R5 ;  /* 0x0000000500117308 */ /* 0x0007e20000002400 */
[----:B------:R4:W-:Y:S02]  /*46c0*/  STL [R1+0x18], R10 ;  /* 0x0000180a01007387 */ /* 0x0009e40000100800 */
[----:B------:R-:W-:-:S05]  /*46d0*/  IADD3 R0, R0, -UR13, RZ ;  /* 0x8000000d00007c10 */ /* 0x000fca000fffe0ff */
[----:B-1----:R-:W-:Y:S01]  /*46e0*/  IMAD.IADD R7, R0, 0x1, R9 ;  /* 0x0000000100077824 */ /* 0x002fe200078e0209 */
[----:B--2---:R-:W-:Y:S02]  /*46f0*/  IADD3 R6, -R10, UR16, RZ ;  /* 0x000000100a067c10 */ /* 0x004fe4000fffe1ff */
[----:B------:R-:W-:Y:S01]  /*4700*/  IADD3 R0, R0, R8, RZ ;  /* 0x0000000800007210 */ /* 0x000fe20007ffe0ff */
[----:B------:R-:W-:-:S03]  /*4710*/  FMUL.FTZ R8, R38, c[0x0][0x320] ;  /* 0x0000c80026087a20 */ /* 0x000fc60000410000 */
[----:B------:R-:W-:Y:S01]  /*4720*/  IMNMX R0, R6, R0, PT ;  /* 0x0000000006007217 */ /* 0x000fe20003800200 */
[----:B---3--:R-:W-:-:S04]  /*4730*/  FMUL.FTZ R5, R67, c[0x0][0x320] ;  /* 0x0000c80043057a20 */ /* 0x008fc80000410000 */
[----:B------:R1:W-:Y:S02]  /*4740*/  MUFU.TANH R12, R5 ;  /* 0x00000005000c7308 */ /* 0x0003e40000002400 */
[----:B-1----:R-:W-:Y:S01]  /*4750*/  IMNMX R5, R6, R7, PT ;  /* 0x0000000706057217 */ /* 0x002fe20003800200 */
[----:B------:R-:W-:-:S05]  /*4760*/  FMUL.FTZ R7, R82, c[0x0][0x320] ;  /* 0x0000c80052077a20 */ /* 0x000fca0000410000 */
[----:B------:R-:W-:Y:S01]  /*4770*/  MUFU.TANH R6, R8 ;  /* 0x0000000800067308 */ /* 0x000fe20000002400 */
[----:B------:R-:W-:Y:S01]  /*4780*/  LDSM.16.MT88.4 R80, [R218+0x3900] ;  /* 0x00390000da50783b */ /* 0x000fe20000004200 */
[C---:B------:R-:W-:Y:S02]  /*4790*/  ISETP.GT.AND P6, PT, R5.reuse, RZ, PT ;  /* 0x000000ff0500720c */ /* 0x040fe40003fc4270 */
[C---:B------:R-:W-:Y:S02]  /*47a0*/  ISETP.GT.AND P1, PT, R5.reuse, 0x1, PT ;  /* 0x000000010500780c */ /* 0x040fe40003f24270 */
[----:B------:R-:W-:Y:S02]  /*47b0*/  ISETP.GT.AND P0, PT, R5, 0x8, PT ;  /* 0x000000080500780c */ /* 0x000fe40003f04270 */
[----:B------:R1:W2:Y:S01]  /*47c0*/  MUFU.TANH R14, R7 ;  /* 0x00000007000e7308 */ /* 0x0002a20000002400 */
[----:B------:R-:W-:Y:S02]  /*47d0*/  FSEL R9, R13, -INF , P1 ;  /* 0xff8000000d097808 */ /* 0x000fe40000800000 */
[----:B------:R-:W-:-:S04]  /*47e0*/  ISETP.GT.AND P1, PT, R5, 0x10, PT ;  /* 0x000000100500780c */ /* 0x000fc80003f24270 */
[----:B------:R-:W-:Y:S02]  /*47f0*/  FSEL R34, R59, -INF , P1 ;  /* 0xff8000003b227808 */ /* 0x000fe40000800000 */
[----:B------:R-:W-:-:S04]  /*4800*/  ISETP.GT.AND P1, PT, R5, 0x19, PT ;  /* 0x000000190500780c */ /* 0x000fc80003f24270 */
[----:B------:R-:W-:Y:S02]  /*4810*/  FSEL R37, R55, -INF , P1 ;  /* 0xff80000037257808 */ /* 0x000fe40000800000 */
[----:B------:R-:W-:Y:S02]  /*4820*/  ISETP.GT.AND P1, PT, R5, 0x28, PT ;  /* 0x000000280500780c */ /* 0x000fe40003f24270 */
[----:B-1----:R-:W-:Y:S02]  /*4830*/  FSEL R7, R11, -INF , P6 ;  /* 0xff8000000b077808 */ /* 0x002fe40003000000 */
        /* <DEDUP_REMOVED lines=12> */
[----:B------:R-:W-:Y:S02]  /*4900*/  FSEL R121, R54, -INF , P1 ;  /* 0xff80000036797808 */ /* 0x000fe40000800000 */
[C---:B------:R-:W-:Y:S02]  /*4910*/  ISETP.GT.AND P6, PT, R5.reuse, 0x30, PT ;  /* 0x000000300500780c */ /* 0x040fe40003fc4270 */
[----:B------:R-:W-:-:S02]  /*4920*/  ISETP.GT.AND P1, PT, R5, 0x31, PT ;  /* 0x000000310500780c */ /* 0x000fc40003f24270 */
[----:B------:R-:W-:Y:S02]  /*4930*/  FSEL R123, R53, -INF , P0 ;  /* 0xff800000357b7808 */ /* 0x000fe40000000000 */
[----:B------:R-:W-:Y:S02]  /*4940*/  FMNMX.FTZ R133, R7, R9, !PT ;  /* 0x0000000907857209 */ /* 0x000fe40007810000 */
[----:B------:R-:W-:Y:S02]  /*4950*/  ISETP.GT.AND P0, PT, R5, 0x38, PT ;  /* 0x000000380500780c */ /* 0x000fe40003f04270 */
[----:B----4-:R-:W-:Y:S02]  /*4960*/  FSEL R197, R21, -INF , P6 ;  /* 0xff80000015c57808 */ /* 0x010fe40003000000 */
[----:B------:R-:W-:Y:S02]  /*4970*/  FSEL R196, R52, -INF , P1 ;  /* 0xff80000034c47808 */ /* 0x000fe40000800000 */
[----:B------:R-:W-:-:S02]  /*4980*/  ISETP.GT.AND P6, PT, R5, 0x39, PT ;  /* 0x000000390500780c */ /* 0x000fc40003fc4270 */
[----:B------:R-:W-:Y:S02]  /*4990*/  ISETP.GT.AND P1, PT, R5, 0x40, PT ;  /* 0x000000400500780c */ /* 0x000fe40003f24270 */
[----:B------:R-:W-:Y:S02]  /*49a0*/  FMNMX.FTZ R133, R11, R133, !PT ;  /* 0x000000850b857209 */ /* 0x000fe40007810000 */
[----:B------:R-:W-:Y:S02]  /*49b0*/  FSEL R195, R51, -INF , P0 ;  /* 0xff80000033c37808 */ /* 0x000fe40000000000 */
[----:B------:R-:W-:Y:S02]  /*49c0*/  ISETP.GT.AND P0, PT, R5, 0x41, PT ;  /* 0x000000410500780c */ /* 0x000fe40003f04270 */
[----:B------:R-:W-:Y:S02]  /*49d0*/  FSEL R194, R50, -INF , P6 ;  /* 0xff80000032c27808 */ /* 0x000fe40003000000 */
[----:B------:R-:W-:-:S02]  /*49e0*/  FSEL R202, R49, -INF , P1 ;  /* 0xff80000031ca7808 */ /* 0x000fc40000800000 */
[C---:B------:R-:W-:Y:S02]  /*49f0*/  ISETP.GT.AND P6, PT, R5.reuse, 0x48, PT ;  /* 0x000000480500780c */ /* 0x040fe40003fc4270 */
[----:B------:R-:W-:Y:S02]  /*4a00*/  ISETP.GT.AND P1, PT, R5, 0x49, PT ;  /* 0x000000490500780c */ /* 0x000fe40003f24270 */
[----:B------:R-:W-:Y:S02]  /*4a10*/  FMNMX.FTZ R133, R13, R133, !PT ;  /* 0x000000850d857209 */ /* 0x000fe40007810000 */
[----:B------:R-:W-:Y:S02]  /*4a20*/  FSEL R203, R48, -INF , P0 ;  /* 0xff80000030cb7808 */ /* 0x000fe40000000000 */
[----:B------:R-:W-:Y:S01]  /*4a30*/  ISETP.GT.AND P0, PT, R5, 0x50, PT ;  /* 0x000000500500780c */ /* 0x000fe20003f04270 */
[----:B------:R-:W-:Y:S01]  /*4a40*/  LDSM.16.MT88.4 R48, [R218+0x900] ;  /* 0x00090000da30783b */ /* 0x000fe20000004200 */
[----:B------:R-:W-:-:S02]  /*4a50*/  FSEL R204, R47, -INF , P6 ;  /* 0xff8000002fcc7808 */ /* 0x000fc40003000000 */
[----:B------:R-:W-:Y:S02]  /*4a60*/  FSEL R205, R46, -INF , P1 ;  /* 0xff8000002ecd7808 */ /* 0x000fe40000800000 */
[C---:B------:R-:W-:Y:S02]  /*4a70*/  ISETP.GT.AND P6, PT, R5.reuse, 0x51, PT ;  /* 0x000000510500780c */ /* 0x040fe40003fc4270 */
[----:B------:R-:W-:Y:S02]  /*4a80*/  ISETP.GT.AND P1, PT, R5, 0x58, PT ;  /* 0x000000580500780c */ /* 0x000fe40003f24270 */
[----:B------:R-:W-:Y:S02]  /*4a90*/  FMNMX.FTZ R133, R34, R133, !PT ;  /* 0x0000008522857209 */ /* 0x000fe40007810000 */
[----:B------:R-:W-:Y:S02]  /*4aa0*/  FSEL R215, R45, -INF , P0 ;  /* 0xff8000002dd77808 */ /* 0x000fe40000000000 */
[----:B------:R-:W-:-:S02]  /*4ab0*/  ISETP.GT.AND P0, PT, R5, 0x59, PT ;  /* 0x000000590500780c */ /* 0x000fc40003f04270 */
[----:B------:R-:W-:Y:S02]  /*4ac0*/  FSEL R206, R44, -INF , P6 ;  /* 0xff8000002cce7808 */ /* 0x000fe40003000000 */
[----:B------:R-:W-:Y:S01]  /*4ad0*/  FSEL R213, R29, -INF , P1 ;  /* 0xff8000001dd57808 */ /* 0x000fe20000800000 */
[----:B------:R-:W-:Y:S01]  /*4ae0*/  LDSM.16.MT88.4 R44, [R220+0x900] ;  /* 0x00090000dc2c783b */ /* 0x000fe20000004200 */
[----:B------:R-:W-:Y:S02]  /*4af0*/  FMNMX.FTZ R133, R35, R133, !PT ;  /* 0x0000008523857209 */ /* 0x000fe40007810000 */
[C---:B------:R-:W-:Y:S02]  /*4b00*/  ISETP.GT.AND P6, PT, R0.reuse, RZ, PT ;  /* 0x000000ff0000720c */ /* 0x040fe40003fc4270 */
[----:B------:R-:W-:Y:S02]  /*4b10*/  ISETP.GT.AND P1, PT, R0, 0x1, PT ;  /* 0x000000010000780c */ /* 0x000fe40003f24270 */
[----:B------:R-:W-:-:S02]  /*4b20*/  FSEL R212, R28, -INF , P0 ;  /* 0xff8000001cd47808 */ /* 0x000fc40000000000 */
[----:B------:R-:W-:Y:S02]  /*4b30*/  FMNMX.FTZ R133, R36, R133, !PT ;  /* 0x0000008524857209 */ /* 0x000fe40007810000 */
[----:B------:R-:W-:Y:S02]  /*4b40*/  ISETP.GT.AND P0, PT, R0, 0x8, PT ;  /* 0x000000080000780c */ /* 0x000fe40003f04270 */
[----:B------:R-:W-:Y:S02]  /*4b50*/  FSEL R8, R18, -INF , P6 ;  /* 0xff80000012087808 */ /* 0x000fe40003000000 */
[----:B------:R-:W-:Y:S02]  /*4b60*/  FSEL R10, R15, -INF , P1 ;  /* 0xff8000000f0a7808 */ /* 0x000fe40000800000 */
[----:B------:R-:W-:Y:S02]  /*4b70*/  FMNMX.FTZ R133, R37, R133, !PT ;  /* 0x0000008525857209 */ /* 0x000fe40007810000 */
[----:B------:R-:W-:-:S02]  /*4b80*/  ISETP.GT.AND P1, PT, R0, 0x9, PT ;  /* 0x000000090000780c */ /* 0x000fc40003f24270 */
[----:B--2---:R-:W-:Y:S02]  /*4b90*/  FSEL R14, R14, -INF , P0 ;  /* 0xff8000000e0e7808 */ /* 0x004fe40000000000 */
        /* <DEDUP_REMOVED lines=62> */
[----:B------:R-:W-:Y:S02]  /*4f80*/  FMNMX.FTZ R5, R198, R5, !PT ;  /* 0x00000005c6057209 */ /* 0x000fe40007810000 */
[----:B------:R-:W-:Y:S02]  /*4f90*/  FMNMX.FTZ R133, R212, R133, !PT ;  /* 0x00000085d4857209 */ /* 0x000fe40007810000 */
[----:B------:R-:W-:Y:S02]  /*4fa0*/  ISETP.GT.AND P1, PT, R0, 0x49, PT ;  /* 0x000000490000780c */ /* 0x000fe40003f24270 */
[----:B------:R-:W-:Y:S01]  /*4fb0*/  FSEL R200, R30, -INF , P0 ;  /* 0xff8000001ec87808 */ /* 0x000fe20000000000 */
[----:B------:R-:W1:Y:S01]  /*4fc0*/  SHFL.BFLY PT, R6, R133, 0x2, 0x1f ;  /* 0x0c401f0085067f89 */ /* 0x000e6200000e0000 */
[----:B------:R-:W-:-:S02]  /*4fd0*/  FMNMX.FTZ R5, R201, R5, !PT ;  /* 0x00000005c9057209 */ /* 0x000fc40007810000 */
[----:B------:R-:W-:Y:S01]  /*4fe0*/  ISETP.GT.AND P0, PT, R0, 0x50, PT ;  /* 0x000000500000780c */ /* 0x000fe20003f04270 */
[----:B------:R-:W-:Y:S01]  /*4ff0*/  LDSM.16.MT88.4 R28, [R219+0x100] ;  /* 0x00010000db1c783b */ /* 0x000fe20000004200 */
[----:B------:R-:W-:Y:S02]  /*5000*/  FSEL R199, R27, -INF , P1 ;  /* 0xff8000001bc77808 */ /* 0x000fe40000800000 */
[----:B------:R-:W-:Y:S02]  /*5010*/  FMNMX.FTZ R5, R200, R5, !PT ;  /* 0x00000005c8057209 */ /* 0x000fe40007810000 */
[----:B------:R-:W-:Y:S02]  /*5020*/  ISETP.GT.AND P1, PT, R0, 0x51, PT ;  /* 0x000000510000780c */ /* 0x000fe40003f24270 */
[----:B------:R-:W-:Y:S02]  /*5030*/  FSEL R211, R26, -INF , P0 ;  /* 0xff8000001ad37808 */ /* 0x000fe40000000000 */
[----:B------:R-:W-:Y:S01]  /*5040*/  FMNMX.FTZ R5, R199, R5, !PT ;  /* 0x00000005c7057209 */ /* 0x000fe20007810000 */
[----:B------:R-:W-:Y:S01]  /*5050*/  LDSM.16.MT88.4 R24, [R220+0x100] ;  /* 0x00010000dc18783b */ /* 0x000fe20000004200 */
        /* <DEDUP_REMOVED lines=8> */
[----:B------:R-:W-:Y:S01]  /*50e0*/  LDSM.16.MT88.4 R16, [R217+0x100] ;  /* 0x00010000d910783b */ /* 0x000fe20000004200 */
        /* <DEDUP_REMOVED lines=14> */
[----:B-1----:R-:W-:Y:S01]  /*51d0*/  FMNMX.FTZ R132, R0, R132, !PT ;  /* 0x0000008400847209 */ /* 0x002fe20007810000 */
[----:B------:R-:W-:-:S02]  /*51e0*/  FFMA.FTZ R0, R9, c[0x0][0x2d0], -R12 ;  /* 0x0000b40009007a23 */ /* 0x000fc4000001080c */
[----:B--2---:R-:W-:Y:S01]  /*51f0*/  FFMA.FTZ R5, R11, c[0x0][0x2d0], -R12 ;  /* 0x0000b4000b057a23 */ /* 0x004fe2000001080c */
[----:B------:R-:W-:-:S03]  /*5200*/  FSETP.NEU.FTZ.AND P0, PT, R132, -INF , PT ;  /* 0xff8000008400780b */ /* 0x000fc60003f1d000 */
[----:B------:R1:W-:Y:S01]  /*5210*/  MUFU.EX2 R210, R0 ;  /* 0x0000000000d27308 */ /* 0x0003e20000000800 */
[----:B---3--:R-:W-:-:S07]  /*5220*/  FFMA.FTZ R2, R35, c[0x0][0x2d0], -R12 ;  /* 0x0000b40023027a23 */ /* 0x008fce000001080c */
[----:B------:R2:W-:Y:S01]  /*5230*/  MUFU.EX2 R184, R5 ;  /* 0x0000000500b87308 */ /* 0x0005e20000000800 */
[----:B-1----:R-:W-:-:S07]  /*5240*/  FMUL.FTZ R0, R132, c[0x0][0x2d0] ;  /* 0x0000b40084007a20 */ /* 0x002fce0000410000 */
[----:B------:R1:W-:Y:S01]  /*5250*/  MUFU.EX2 R190, R2 ;  /* 0x0000000200be7308 */ /* 0x0003e20000000800 */
[----:B------:R-:W-:Y:S01]  /*5260*/  FSEL R0, R0, RZ, P0 ;  /* 0x000000ff00007208 */ /* 0x000fe20000000000 */
[----:B--2---:R-:W-:-:S04]  /*5270*/  FFMA.FTZ R5, R13, c[0x0][0x2d0], -R12 ;  /* 0x0000b4000d057a23 */ /* 0x004fc8000001080c */
[--C-:B------:R-:W-:Y:S02]  /*5280*/  FFMA.FTZ R4, R10, c[0x0][0x2d0], -R0.reuse ;  /* 0x0000b4000a047a23 */ /* 0x100fe40000010800 */
[----:B------:R2:W3:Y:S01]  /*5290*/  MUFU.EX2 R23, R5 ;  /* 0x0000000500177308 */ /* 0x0004e20000000800 */
[----:B------:R-:W-:Y:S02]  /*52a0*/  FFMA.FTZ R3, R14, c[0x0][0x2d0], -R0 ;  /* 0x0000b4000e037a23 */ /* 0x000fe40000010800 */
[----:B-1----:R-:W-:-:S05]  /*52b0*/  FFMA.FTZ R2, R36, c[0x0][0x2d0], -R12 ;  /* 0x0000b40024027a23 */ /* 0x002fca000001080c */
[----:B------:R-:W-:Y:S01]  /*52c0*/  MUFU.EX2 R209, R4 ;  /* 0x0000000400d17308 */ /* 0x000fe20000000800 */
[----:B--2---:R-:W-:Y:S01]  /*52d0*/  FFMA.FTZ R5, R8, c[0x0][0x2d0], -R0 ;  /* 0x0000b40008057a23 */ /* 0x004fe20000010800 */
[----:B---3--:R-:W-:-:S06]  /*52e0*/  MOV R14, R23 ;  /* 0x00000017000e7202 */ /* 0x008fcc0000000f00 */
[----:B------:R1:W-:Y:S01]  /*52f0*/  MUFU.EX2 R187, R2 ;  /* 0x0000000200bb7308 */ /* 0x0003e20000000800 */
[----:B------:R-:W2:Y:S01]  /*5300*/  LDSM.16.MT88.4 R20, [R218+0x100] ;  /* 0x00010000da14783b */ /* 0x000ea20000004200 */
[----:B------:R-:W-:Y:S02]  /*5310*/  F2FP.PACK_AB R8, R210, R221 ;  /* 0x000000ddd208723e */ /* 0x000fe400000000ff */
[----:B------:R-:W-:-:S04]  /*5320*/  F2FP.PACK_AB R10, R14, R184 ;  /* 0x000000b80e0a723e */ /* 0x000fc800000000ff */
[----:B------:R3:W4:Y:S01]  /*5330*/  MUFU.EX2 R188, R5 ;  /* 0x0000000500bc7308 */ /* 0x0007220000000800 */
[----:B-1----:R-:W-:-:S07]  /*5340*/  FFMA.FTZ R2, R37, c[0x0][0x2d0], -R12 ;  /* 0x0000b40025027a23 */ /* 0x002fce000001080c */
[----:B------:R1:W-:Y:S01]  /*5350*/  MUFU.EX2 R191, R3 ;  /* 0x0000000300bf7308 */ /* 0x0003e20000000800 */
[----:B---3--:R-:W3:Y:S07]  /*5360*/  LDSM.16.MT88.4 R4, [R217+0x3100] ;  /* 0x00310000d904783b */ /* 0x008eee0000004200 */
[----:B------:R2:W-:Y:S01]  /*5370*/  MUFU.EX2 R13, R2 ;  /* 0x00000002000d7308 */ /* 0x0005e20000000800 */
[----:B----4-:R-:W-:Y:S01]  /*5380*/  F2FP.PACK_AB R9, R209, R188 ;  /* 0x000000bcd109723e */ /* 0x010fe200000000ff */
[----:B-1----:R-:W-:-:S06]  /*5390*/  FFMA.FTZ R3, R15, c[0x0][0x2d0], -R0 ;  /* 0x0000b4000f037a23 */ /* 0x002fcc0000010800 */
[----:B------:R-:W1:Y:S01]  /*53a0*/  MUFU.EX2 R214, R3 ;  /* 0x0000000300d67308 */ /* 0x000e620000000800 */
[----:B--2---:R-:W-:-:S07]  /*53b0*/  FFMA.FTZ R2, R33, c[0x0][0x2d0], -R0 ;  /* 0x0000b40021027a23 */ /* 0x004fce0000010800 */
[----:B------:R2:W-:Y:S01]  /*53c0*/  MUFU.EX2 R222, R2 ;  /* 0x0000000200de7308 */ /* 0x0005e20000000800 */
[----:B-1----:R-:W-:Y:S01]  /*53d0*/  F2FP.PACK_AB R11, R214, R191 ;  /* 0x000000bfd60b723e */ /* 0x002fe200000000ff */
[----:B------:R-:W-:-:S06]  /*53e0*/  IMAD.MOV.U32 R3, RZ, RZ, R216 ;  /* 0x000000ffff037224 */ /* 0x000fcc00078e00d8 */
[----:B------:R-:W-:Y:S01]  /*53f0*/  HMMA.16816.F32 R76, R8, R20, RZ ;  /* 0x00000014084c723c */ /* 0x000fe200000018ff */
[----:B--2---:R-:W-:-:S04]  /*5400*/  FFMA.FTZ R2, R32, c[0x0][0x2d0], -R0 ;  /* 0x0000b40020027a23 */ /* 0x004fc80000010800 */
[----:B------:R1:W2:Y:S03]  /*5410*/  MUFU.EX2 R252, R2 ;  /* 0x0000000200fc7308 */ /* 0x0002a60000000800 */
[C---:B------:R-:W-:Y:S08]  /*5420*/  HMMA.16816.F32 R72, R8.reuse, R22, RZ ;  /* 0x000000160848723c */ /* 0x040ff000000018ff */
[----:B------:R-:W-:Y:S01]  /*5430*/  HMMA.16816.F32 R60, R8, R24, RZ ;  /* 0x00000018083c723c */ /* 0x000fe200000018ff */
[----:B-1----:R-:W-:-:S02]  /*5440*/  FFMA.FTZ R2, R38, c[0x0][0x2d0], -R0 ;  /* 0x0000b40026027a23 */ /* 0x002fc40000010800 */
[----:B------:R-:W1:Y:S05]  /*5450*/  LDSM.16.MT88.4 R36, [R217+0x3900] ;  /* 0x00390000d924783b */ /* 0x000e6a0000004200 */
[C---:B------:R-:W-:Y:S01]  /*5460*/  HMMA.16816.F32 R52, R8.reuse, R26, RZ ;  /* 0x0000001a0834723c */ /* 0x040fe200000018ff */
[----:B------:R4:W-:Y:S07]  /*5470*/  MUFU.EX2 R186, R2 ;  /* 0x0000000200ba7308 */ /* 0x0009ee0000000800 */
[C---:B------:R-:W-:Y:S08]  /*5480*/  HMMA.16816.F32 R32, R8.reuse, R28, RZ ;  /* 0x0000001c0820723c */ /* 0x040ff000000018ff */
[----:B---3--:R-:W-:Y:S01]  /*5490*/  HMMA.16816.F32 R24, R8, R4, RZ ;  /* 0x000000040818723c */ /* 0x008fe200000018ff */
[----:B----4-:R-:W-:-:S02]  /*54a0*/  FFMA.FTZ R2, R64, c[0x0][0x2d0], -R0 ;  /* 0x0000b40040027a23 */ /* 0x010fc40000010800 */
[----:B------:R-:W3:Y:S02]  /*54b0*/  LDSM.16.MT88.4 R64, [R220+0x3100] ;  /* 0x00310000dc40783b */ /* 0x000ee40000004200 */
[----:B------:R-:W4:Y:S02]  /*54c0*/  MUFU.EX2 R189, R2 ;  /* 0x0000000200bd7308 */ /* 0x000f240000000800 */
[----:B------:R-:W-:Y:S01]  /*54d0*/  F2FP.PACK_AB R4, R190, R208 ;  /* 0x000000d0be04723e */ /* 0x000fe200000000ff */
[----:B------:R-:W-:Y:S01]  /*54e0*/  HMMA.16816.F32 R20, R8, R6, RZ ;  /* 0x000000060814723c */ /* 0x000fe200000018ff */
[----:B--2---:R-:W-:-:S06]  /*54f0*/  F2FP.PACK_AB R5, R252, R222 ;  /* 0x000000defc05723e */ /* 0x004fcc00000000ff */
[----:B------:R-:W-:Y:S01]  /*5500*/  F2FP.PACK_AB R6, R13, R187 ;  /* 0x000000bb0d06723e */ /* 0x000fe200000000ff */
[----:B------:R-:W-:Y:S01]  /*5510*/  HMMA.16816.F32 R28, R8, R30, RZ ;  /* 0x0000001e081c723c */ /* 0x000fe200000018ff */
[----:B----4-:R-:W-:Y:S01]  /*5520*/  F2FP.PACK_AB R7, R189, R186 ;  /* 0x000000babd07723e */ /* 0x010fe200000000ff */
[----:B------:R-:W-:-:S06]  /*5530*/  FFMA.FTZ R2, R120, c[0x0][0x2d0], -R12 ;  /* 0x0000b40078027a23 */ /* 0x000fcc000001080c */
[C---:B------:R-:W-:Y:S01]  /*5540*/  HMMA.16816.F32 R88, R8.reuse, R16, RZ ;  /* 0x000000100858723c */ /* 0x040fe200000018ff */
[----:B------:R2:W-:Y:S07]  /*5550*/  MUFU.EX2 R216, R2 ;  /* 0x0000000200d87308 */ /* 0x0005ee0000000800 */
[C---:B------:R-:W-:Y:S08]  /*5560*/  HMMA.16816.F32 R84, R8.reuse, R18, RZ ;  /* 0x000000120854723c */ /* 0x040ff000000018ff */
[----:B------:R-:W-:Y:S01]  /*5570*/  HMMA.16816.F32 R16, R8, R68, RZ ;  /* 0x000000440810723c */ /* 0x000fe200000018ff */
[----:B--2---:R-:W-:-:S07]  /*5580*/  FFMA.FTZ R2, R122, c[0x0][0x2d0], -R12 ;  /* 0x0000b4007a027a23 */ /* 0x004fce000001080c */
[C---:B-1----:R-:W-:Y:S08]  /*5590*/  HMMA.16816.F32 R164, R4.reuse, R36, R24 ;  /* 0x0000002404a4723c */ /* 0x042ff00000001818 */
[C---:B------:R-:W-:Y:S01]  /*55a0*/  HMMA.16816.F32 R128, R4.reuse, R38, R20 ;  /* 0x000000260480723c */ /* 0x040fe20000001814 */
[----:B------:R-:W1:Y:S07]  /*55b0*/  LDSM.16.MT88.4 R36, [R219+0x3100] ;  /* 0x00310000db24783b */ /* 0x000e6e0000004200 */
[C---:B------:R-:W-:Y:S01]  /*55c0*/  HMMA.16816.F32 R172, R4.reuse, R44, R60 ;  /* 0x0000002c04ac723c */ /* 0x040fe2000000183c */
[----:B------:R-:W-:Y:S07]  /*55d0*/  LDSM.16.MT88.4 R60, [R217+0x9100] ;  /* 0x00910000d93c783b */ /* 0x000fee0000004200 */
[C---:B------:R-:W-:Y:S01]  /*55e0*/  HMMA.16816.F32 R148, R4.reuse, R46, R52 ;  /* 0x0000002e0494723c */ /* 0x040fe20000001834 */
[----:B------:R-:W-:Y:S04]  /*55f0*/  LDSM.16.MT88.4 R44, [R220+0x6100] ;  /* 0x00610000dc2c783b */ /* 0x000fe80000004200 */
[----:B------:R-:W-:Y:S03]  /*5600*/  LDSM.16.MT88.4 R52, [R218+0x9100] ;  /* 0x00910000da34783b */ /* 0x000fe60000004200 */
[C---:B------:R-:W-:Y:S01]  /*5610*/  HMMA.16816.F32 R124, R4.reuse, R42, R28 ;  /* 0x0000002a047c723c */ /* 0x040fe2000000181c */
[----:B------:R-:W2:Y:S07]  /*5620*/  LDSM.16.MT88.4 R28, [R220+0x3900] ;  /* 0x00390000dc1c783b */ /* 0x000eae0000004200 */
[----:B------:R-:W-:Y:S01]  /*5630*/  HMMA.16816.F32 R168, R4, R40, R32 ;  /* 0x0000002804a8723c */ /* 0x000fe20000001820 */
[----:B------:R-:W4:Y:S04]  /*5640*/  LDSM.16.MT88.4 R32, [R217+0x6100] ;  /* 0x00610000d920783b */ /* 0x000f280000004200 */
[----:B------:R-:W1:Y:S03]  /*5650*/  LDSM.16.MT88.4 R40, [R218+0x6100] ;  /* 0x00610000da28783b */ /* 0x000e660000004200 */
[----:B------:R-:W-:Y:S08]  /*5660*/  HMMA.16816.F32 R24, R8, R70, RZ ;  /* 0x000000460818723c */ /* 0x000ff000000018ff */
[C---:B------:R-:W-:Y:S08]  /*5670*/  HMMA.16816.F32 R180, R4.reuse, R48, R76 ;  /* 0x0000003004b4723c */ /* 0x040ff0000000184c */
[C---:B------:R-:W-:Y:S01]  /*5680*/  HMMA.16816.F32 R152, R4.reuse, R50, R72 ;  /* 0x000000320498723c */ /* 0x040fe20000001848 */
[----:B------:R-:W2:Y:S07]  /*5690*/  LDSM.16.MT88.4 R48, [R219+0x6100] ;  /* 0x00610000db30783b */ /* 0x000eae0000004200 */
[----:B------:R-:W-:Y:S08]  /*56a0*/  HMMA.16816.F32 R176, R4, R80, R16 ;  /* 0x0000005004b0723c */ /* 0x000ff00000001810 */
[C---:B---3--:R-:W-:Y:S08]  /*56b0*/  HMMA.16816.F32 R20, R8.reuse, R64, RZ ;  /* 0x000000400814723c */ /* 0x048ff000000018ff */
[----:B------:R-:W-:Y:S01]  /*56c0*/  HMMA.16816.F32 R16, R8, R66, RZ ;  /* 0x000000420810723c */ /* 0x000fe200000018ff */
[----:B------:R-:W3:Y:S07]  /*56d0*/  LDSM.16.MT88.4 R64, [R220+0x9100] ;  /* 0x00910000dc40783b */ /* 0x000eee0000004200 */
[----:B------:R-:W-:Y:S08]  /*56e0*/  HMMA.16816.F32 R140, R4, R82, R24 ;  /* 0x00000052048c723c */ /* 0x000ff00000001818 */
[----:B-1----:R-:W-:Y:S08]  /*56f0*/  HMMA.16816.F32 R76, R8, R38, RZ ;  /* 0x00000026084c723c */ /* 0x002ff000000018ff */
[C---:B------:R-:W-:Y:S01]  /*5700*/  HMMA.16816.F32 R136, R4.reuse, R56, R88 ;  /* 0x000000380488723c */ /* 0x040fe20000001858 */
[----:B------:R-:W1:Y:S07]  /*5710*/  LDSM.16.MT88.4 R88, [R219+0x6900] ;  /* 0x00690000db58783b */ /* 0x000e6e0000004200 */
[----:B--2---:R-:W-:Y:S08]  /*5720*/  HMMA.16816.F32 R156, R4, R28, R20 ;  /* 0x0000001c049c723c */ /* 0x004ff00000001814 */
[C---:B------:R-:W-:Y:S08]  /*5730*/  HMMA.16816.F32 R24, R8.reuse, R44, RZ ;  /* 0x0000002c0818723c */ /* 0x040ff000000018ff */
[C---:B------:R-:W-:Y:S08]  /*5740*/  HMMA.16816.F32 R20, R8.reuse, R46, RZ ;  /* 0x0000002e0814723c */ /* 0x040ff000000018ff */
[----:B------:R-:W-:Y:S08]  /*5750*/  HMMA.16816.F32 R80, R8, R36, RZ ;  /* 0x000000240850723c */ /* 0x000ff000000018ff */
[----:B------:R-:W-:Y:S08]  /*5760*/  HMMA.16816.F32 R160, R4, R30, R16 ;  /* 0x0000001e04a0723c */ /* 0x000ff00000001810 */
[C---:B----4-:R-:W-:Y:S08]  /*5770*/  HMMA.16816.F32 R72, R8.reuse, R32, RZ ;  /* 0x000000200848723c */ /* 0x050ff000000018ff */
[C---:B------:R-:W-:Y:S08]  /*5780*/  HMMA.16816.F32 R36, R8.reuse, R34, RZ ;  /* 0x000000220824723c */ /* 0x040ff000000018ff */
[C---:B------:R-:W-:Y:S08]  /*5790*/  HMMA.16816.F32 R32, R8.reuse, R40, RZ ;  /* 0x000000280820723c */ /* 0x040ff000000018ff */
[----:B------:R-:W-:Y:S08]  /*57a0*/  HMMA.16816.F32 R28, R8, R42, RZ ;  /* 0x0000002a081c723c */ /* 0x000ff000000018ff */
[----:B------:R-:W-:Y:S08]  /*57b0*/  HMMA.16816.F32 R144, R4, R58, R84 ;  /* 0x0000003a0490723c */ /* 0x000ff00000001854 */
[C---:B------:R-:W-:Y:S08]  /*57c0*/  HMMA.16816.F32 R16, R8.reuse, R48, RZ ;  /* 0x000000300810723c */ /* 0x040ff000000018ff */
[C---:B------:R-:W-:Y:S08]  /*57d0*/  HMMA.16816.F32 R40, R8.reuse, R50, RZ ;  /* 0x000000320828723c */ /* 0x040ff000000018ff */
[C---:B------:R-:W-:Y:S08]  /*57e0*/  HMMA.16816.F32 R68, R8.reuse, R60, RZ ;  /* 0x0000003c0844723c */ /* 0x040ff000000018ff */
[C---:B------:R-:W-:Y:S08]  /*57f0*/  HMMA.16816.F32 R56, R8.reuse, R52, RZ ;  /* 0x000000340838723c */ /* 0x040ff000000018ff */
[C---:B---3--:R-:W-:Y:S08]  /*5800*/  HMMA.16816.F32 R48, R8.reuse, R64, RZ ;  /* 0x000000400830723c */ /* 0x048ff000000018ff */
[C---:B------:R-:W-:Y:S08]  /*5810*/  HMMA.16816.F32 R44, R8.reuse, R66, RZ ;  /* 0x00000042082c723c */ /* 0x040ff000000018ff */
[C---:B------:R-:W-:Y:S08]  /*5820*/  HMMA.16816.F32 R60, R8.reuse, R62, RZ ;  /* 0x0000003e083c723c */ /* 0x040ff000000018ff */
[C---:B------:R-:W-:Y:S08]  /*5830*/  HMMA.16816.F32 R52, R8.reuse, R54, RZ ;  /* 0x000000360834723c */ /* 0x040ff000000018ff */
[C---:B------:R-:W-:Y:S08]  /*5840*/  HMMA.16816.F32 R84, R8.reuse, R108, RZ ;  /* 0x0000006c0854723c */ /* 0x040ff000000018ff */
[----:B------:R-:W-:Y:S01]  /*5850*/  HMMA.16816.F32 R64, R8, R110, RZ ;  /* 0x0000006e0840723c */ /* 0x000fe200000018ff */
[----:B------:R-:W2:Y:S07]  /*5860*/  LDSM.16.MT88.4 R8, [R220+0x9900] ;  /* 0x00990000dc08783b */ /* 0x000eae0000004200 */
[C---:B------:R-:W-:Y:S08]  /*5870*/  HMMA.16816.F32 R108, R4.reuse, R106, R76 ;  /* 0x0000006a046c723c */ /* 0x040ff0000000184c */
[C---:B------:R-:W-:Y:S01]  /*5880*/  HMMA.16816.F32 R76, R4.reuse, R92, R24 ;  /* 0x0000005c044c723c */ /* 0x040fe20000001818 */
[----:B------:R-:W-:Y:S07]  /*5890*/  LDSM.16.MT88.4 R24, [R219+0x9900] ;  /* 0x00990000db18783b */ /* 0x000fee0000004200 */
[C---:B------:R-:W-:Y:S01]  /*58a0*/  HMMA.16816.F32 R92, R4.reuse, R94, R20 ;  /* 0x0000005e045c723c */ /* 0x040fe20000001814 */
[----:B------:R-:W3:Y:S07]  /*58b0*/  LDSM.16.MT88.4 R20, [R217+0x9900] ;  /* 0x00990000d914783b */ /* 0x000eee0000004200 */
[C---:B------:R-:W-:Y:S08]  /*58c0*/  HMMA.16816.F32 R112, R4.reuse, R104, R80 ;  /* 0x000000680470723c */ /* 0x040ff00000001850 */
[C---:B------:R-:W-:Y:S08]  /*58d0*/  HMMA.16816.F32 R104, R4.reuse, R100, R72 ;  /* 0x000000640468723c */ /* 0x040ff00000001848 */
[C---:B-1----:R-:W-:Y:S01]  /*58e0*/  HMMA.16816.F32 R72, R4.reuse, R88, R16 ;  /* 0x000000580448723c */ /* 0x042fe20000001810 */
[----:B------:R-:W1:Y:S07]  /*58f0*/  LDSM.16.MT88.4 R16, [R218+0x9900] ;  /* 0x00990000da10783b */ /* 0x000e6e0000004200 */
[C---:B------:R-:W-:Y:S08]  /*5900*/  HMMA.16816.F32 R88, R4.reuse, R90, R40 ;  /* 0x0000005a0458723c */ /* 0x040ff00000001828 */
[C---:B--2---:R-:W-:Y:S07]  /*5910*/  HMMA.16816.F32 R40, R4.reuse, R10, R44 ;  /* 0x0000000a0428723c */ /* 0x044fee000000182c */
[----:B------:R-:W-:Y:S01]  /*5920*/  IMAD.MOV.U32 R46, RZ, RZ, R189 ;  /* 0x000000ffff2e7224 */ /* 0x000fe200078e00bd */
[----:B---3--:R-:W-:Y:S01]  /*5930*/  HMMA.16816.F32 R68, R4, R20, R68 ;  /* 0x000000140444723c */ /* 0x008fe20000001844 */
[----:B------:R2:W3:Y:S01]  /*5940*/  MUFU.EX2 R189, R2 ;  /* 0x0000000200bd7308 */ /* 0x0004e20000000800 */
[----:B------:R-:W-:Y:S01]  /*5950*/  IMAD.MOV.U32 R47, RZ, RZ, R191 ;  /* 0x000000ffff2f7224 */ /* 0x000fe200078e00bf */
[----:B------:R-:W-:Y:S01]  /*5960*/  MOV R45, R187 ;  /* 0x000000bb002d7202 */ /* 0x000fe20000000f00 */
[----:B------:R-:W-:-:S03]  /*5970*/  IMAD.MOV.U32 R44, RZ, RZ, R186 ;  /* 0x000000ffff2c7224 */ /* 0x000fc600078e00ba */
[----:B------:R-:W-:Y:S01]  /*5980*/  MOV R20, R252 ;  /* 0x000000fc00147202 */ /* 0x000fe20000000f00 */
[C---:B------:R-:W-:Y:S07]  /*5990*/  HMMA.16816.F32 R60, R4.reuse, R22, R60 ;  /* 0x00000016043c723c */ /* 0x040fee000000183c */
[----:B------:R-:W-:Y:S01]  /*59a0*/  MOV R22, R209 ;  /* 0x000000d100167202 */ /* 0x000fe20000000f00 */
[----:B------:R-:W-:Y:S01]  /*59b0*/  HMMA.16816.F32 R48, R4, R8, R48 ;  /* 0x000000080430723c */ /* 0x000fe20000001830 */
[----:B--2---:R-:W-:Y:S01]  /*59c0*/  FFMA.FTZ R2, R121, c[0x0][0x2d0], -R12 ;  /* 0x0000b40079027a23 */ /* 0x004fe2000001080c */
[----:B------:R-:W2:Y:S01]  /*59d0*/  LDSM.16.MT88.4 R8, [R217+0x1100] ;  /* 0x00110000d908783b */ /* 0x000ea20000004200 */
[----:B------:R-:W-:-:S02]  /*59e0*/  IMAD.MOV.U32 R23, RZ, RZ, R222 ;  /* 0x000000ffff177224 */ /* 0x000fc400078e00de */
[----:B------:R4:W-:Y:S03]  /*59f0*/  MUFU.EX2 R21, R2 ;  /* 0x0000000200157308 */ /* 0x0009e60000000800 */
[C---:B-1----:R-:W-:Y:S08]  /*5a00*/  HMMA.16816.F32 R56, R4.reuse, R16, R56 ;  /* 0x000000100438723c */ /* 0x042ff00000001838 */
[----:B------:R-:W-:Y:S01]  /*5a10*/  HMMA.16816.F32 R52, R4, R18, R52 ;  /* 0x000000120434723c */ /* 0x000fe20000001834 */
[----:B------:R-:W1:Y:S01]  /*5a20*/  LDSM.16.MT88.4 R16, [R218+0x1100] ;  /* 0x00110000da10783b */ /* 0x000e620000004200 */
[----:B----4-:R-:W-:-:S06]  /*5a30*/  FFMA.FTZ R2, R123, c[0x0][0x2d0], -R12 ;  /* 0x0000b4007b027a23 */ /* 0x010fcc000001080c */
[C---:B------:R-:W-:Y:S01]  /*5a40*/  HMMA.16816.F32 R100, R4.reuse, R102, R36 ;  /* 0x000000660464723c */ /* 0x040fe20000001824 */
[----:B------:R4:W1:Y:S07]  /*5a50*/  MUFU.EX2 R209, R2 ;  /* 0x0000000200d17308 */ /* 0x00086e0000000800 */
[C---:B------:R-:W-:Y:S08]  /*5a60*/  HMMA.16816.F32 R80, R4.reuse, R96, R32 ;  /* 0x000000600450723c */ /* 0x040ff00000001820 */
[----:B------:R-:W-:Y:S01]  /*5a70*/  HMMA.16816.F32 R96, R4, R98, R28 ;  /* 0x000000620460723c */ /* 0x000fe2000000181c */
[----:B----4-:R-:W-:-:S04]  /*5a80*/  FFMA.FTZ R2, R116, c[0x0][0x2d0], -R0 ;  /* 0x0000b40074027a23 */ /* 0x010fc80000010800 */
[----:B------:R4:W-:Y:S03]  /*5a90*/  MUFU.EX2 R222, R2 ;  /* 0x0000000200de7308 */ /* 0x0009e60000000800 */
[C---:B------:R-:W-:Y:S07]  /*5aa0*/  HMMA.16816.F32 R36, R4.reuse, R24, R84 ;  /* 0x000000180424723c */ /* 0x040fee0000001854 */
[----:B------:R-:W-:Y:S01]  /*5ab0*/  IMAD.MOV.U32 R87, RZ, RZ, R185 ;  /* 0x000000ffff577224 */ /* 0x000fe200078e00b9 */
[----:B------:R-:W-:Y:S01]  /*5ac0*/  HMMA.16816.F32 R32, R4, R26, R64 ;  /* 0x0000001a0420723c */ /* 0x000fe20000001840 */
[----:B------:R-:W-:Y:S01]  /*5ad0*/  MOV R86, R184 ;  /* 0x000000b800567202 */ /* 0x000fe20000000f00 */
[----:B----4-:R-:W-:-:S05]  /*5ae0*/  FFMA.FTZ R2, R119, c[0x0][0x2d0], -R0 ;  /* 0x0000b40077027a23 */ /* 0x010fca0000010800 */
[----:B---3--:R-:W-:Y:S01]  /*5af0*/  F2FP.PACK_AB R4, R189, R216 ;  /* 0x000000d8bd04723e */ /* 0x008fe200000000ff */
[----:B------:R3:W4:Y:S01]  /*5b00*/  MUFU.EX2 R252, R2 ;  /* 0x0000000200fc7308 */ /* 0x0007220000000800 */
[----:B-1----:R-:W-:Y:S01]  /*5b10*/  F2FP.PACK_AB R6, R209, R21 ;  /* 0x00000015d106723e */ /* 0x002fe200000000ff */
[----:B---3--:R-:W-:Y:S01]  /*5b20*/  FFMA.FTZ R2, R118, c[0x0][0x2d0], -R0 ;  /* 0x0000b40076027a23 */ /* 0x008fe20000010800 */
[----:B----4-:R-:W-:-:S05]  /*5b30*/  F2FP.PACK_AB R5, R252, R222 ;  /* 0x000000defc05723e */ /* 0x010fca00000000ff */
[----:B------:R1:W-:Y:S02]  /*5b40*/  MUFU.EX2 R191, R2 ;  /* 0x0000000200bf7308 */ /* 0x0003e40000000800 */
[----:B-1----:R-:W-:-:S06]  /*5b50*/  FFMA.FTZ R2, R117, c[0x0][0x2d0], -R0 ;  /* 0x0000b40075027a23 */ /* 0x002fcc0000010800 */
[----:B------:R-:W1:Y:S02]  /*5b60*/  MUFU.EX2 R15, R2 ;  /* 0x00000002000f7308 */ /* 0x000e640000000800 */
[----:B-1----:R-:W-:Y:S01]  /*5b70*/  F2FP.PACK_AB R7, R15, R191 ;  /* 0x000000bf0f07723e */ /* 0x002fe200000000ff */
[----:B------:R-:W-:Y:S02]  /*5b80*/  FFMA.FTZ R2, R197, c[0x0][0x2d0], -R12 ;  /* 0x0000b400c5027a23 */ /* 0x000fe4000001080c */
[----:B------:R-:W-:-:S03]  /*5b90*/  IMAD.MOV.U32 R197, RZ, RZ, R222 ;  /* 0x000000ffffc57224 */ /* 0x000fc600078e00de */
[----:B------:R1:W-:Y:S01]  /*5ba0*/  MUFU.EX2 R222, R2 ;  /* 0x0000000200de7308 */ /* 0x0003e20000000800 */
[C---:B--2---:R-:W-:Y:S08]  /*5bb0*/  HMMA.16816.F32 R136, R4.reuse, R8, R136 ;  /* 0x000000080488723c */ /* 0x044ff00000001888 */
[----:B------:R-:W-:Y:S01]  /*5bc0*/  HMMA.16816.F32 R24, R4, R10, R144 ;  /* 0x0000000a0418723c */ /* 0x000fe20000001890 */
[----:B------:R-:W2:Y:S01]  /*5bd0*/  LDSM.16.MT88.4 R8, [R220+0x1100] ;  /* 0x00110000dc08783b */ /* 0x000ea20000004200 */
[----:B-1----:R-:W-:Y:S01]  /*5be0*/  FFMA.FTZ R2, R196, c[0x0][0x2d0], -R12 ;  /* 0x0000b400c4027a23 */ /* 0x002fe2000001080c */
[----:B------:R-:W-:-:S05]  /*5bf0*/  MOV R196, R46 ;  /* 0x0000002e00c47202 */ /* 0x000fca0000000f00 */
[C---:B------:R-:W-:Y:S08]  /*5c00*/  HMMA.16816.F32 R144, R4.reuse, R16, R180 ;  /* 0x000000100490723c */ /* 0x040ff000000018b4 */
        /* <DEDUP_REMOVED lines=18> */
[----:B------:R-:W-:Y:S01]  /*5d30*/  HMMA.16816.F32 R184, R4, R18, R108 ;  /* 0x0000001204b8723c */ /* 0x000fe2000000186c */
[----:B------:R-:W1:Y:S01]  /*5d40*/  LDSM.16.MT88.4 R16, [R218+0x7100] ;  /* 0x00710000da10783b */ /* 0x000e620000004200 */
[----:B------:R3:W-:Y:S05]  /*5d50*/  MUFU.EX2 R111, R2 ;  /* 0x00000002006f7308 */ /* 0x0007ea0000000800 */
[----:B------:R-:W-:Y:S01]  /*5d60*/  IMAD.MOV.U32 R110, RZ, RZ, R86 ;  /* 0x000000ffff6e7224 */ /* 0x000fe200078e0056 */
[----:B------:R-:W-:Y:S01]  /*5d70*/  MOV R108, R44 ;  /* 0x0000002c006c7202 */ /* 0x000fe20000000f00 */
[----:B------:R-:W-:-:S02]  /*5d80*/  IMAD.MOV.U32 R109, RZ, RZ, R87 ;  /* 0x000000ffff6d7224 */ /* 0x000fc400078e0057 */
[----:B---3--:R-:W-:Y:S02]  /*5d90*/  FFMA.FTZ R2, R195, c[0x0][0x2d0], -R12 ;  /* 0x0000b400c3027a23 */ /* 0x008fe4000001080c */
[----:B------:R-:W-:Y:S02]  /*5da0*/  IMAD.MOV.U32 R195, RZ, RZ, R13 ;  /* 0x000000ffffc37224 */ /* 0x000fe400078e000d */
[----:B------:R3:W-:Y:S01]  /*5db0*/  MUFU.EX2 R13, R2 ;  /* 0x00000002000d7308 */ /* 0x0007e20000000800 */
[C---:B--2---:R-:W-:Y:S07]  /*5dc0*/  HMMA.16816.F32 R180, R4.reuse, R8, R104 ;  /* 0x0000000804b4723c */ /* 0x044fee0000001868 */
[----:B------:R-:W-:Y:S01]  /*5dd0*/  IMAD.MOV.U32 R106, RZ, RZ, R47 ;  /* 0x000000ffff6a7224 */ /* 0x000fe200078e002f */
[----:B------:R-:W-:Y:S01]  /*5de0*/  HMMA.16816.F32 R172, R4, R10, R100 ;  /* 0x0000000a04ac723c */ /* 0x000fe20000001864 */
[----:B------:R-:W2:Y:S01]  /*5df0*/  LDSM.16.MT88.4 R8, [R220+0x7100] ;  /* 0x00710000dc08783b */ /* 0x000ea20000004200 */
[----:B------:R-:W-:Y:S01]  /*5e00*/  MOV R105, R22 ;  /* 0x0000001600697202 */ /* 0x000fe20000000f00 */
[----:B------:R-:W-:-:S02]  /*5e10*/  IMAD.MOV.U32 R104, RZ, RZ, R23 ;  /* 0x000000ffff687224 */ /* 0x000fc400078e0017 */
[----:B------:R-:W-:Y:S02]  /*5e20*/  IMAD.MOV.U32 R47, RZ, RZ, R20 ;  /* 0x000000ffff2f7224 */ /* 0x000fe400078e0014 */
[----:B------:R-:W-:Y:S01]  /*5e30*/  MOV R103, R21 ;  /* 0x0000001500677202 */ /* 0x000fe20000000f00 */
[C---:B-1----:R-:W-:Y:S01]  /*5e40*/  HMMA.16816.F32 R168, R4.reuse, R16, R80 ;  /* 0x0000001004a8723c */ /* 0x042fe20000001850 */
[----:B------:R-:W1:Y:S01]  /*5e50*/  LDSM.16.MT88.4 R20, [R219+0x7100] ;  /* 0x00710000db14783b */ /* 0x000e620000004200 */
[----:B------:R-:W-:Y:S01]  /*5e60*/  IMAD.MOV.U32 R102, RZ, RZ, R191 ;  /* 0x000000ffff667224 */ /* 0x000fe200078e00bf */
[----:B------:R-:W-:Y:S01]  /*5e70*/  MOV R100, R189 ;  /* 0x000000bd00647202 */ /* 0x000fe20000000f00 */
[----:B------:R-:W-:Y:S02]  /*5e80*/  IMAD.MOV.U32 R101, RZ, RZ, R190 ;  /* 0x000000ffff657224 */ /* 0x000fe400078e00be */
[----:B---3--:R-:W-:Y:S02]  /*5e90*/  FFMA.FTZ R2, R194, c[0x0][0x2d0], -R12 ;  /* 0x0000b400c2027a23 */ /* 0x008fe4000001080c */
[----:B------:R-:W-:Y:S01]  /*5ea0*/  HMMA.16816.F32 R164, R4, R18, R96 ;  /* 0x0000001204a4723c */ /* 0x000fe20000001860 */
[----:B------:R-:W3:Y:S01]  /*5eb0*/  LDSM.16.MT88.4 R16, [R217+0xa100] ;  /* 0x00a10000d910783b */ /* 0x000ee20000004200 */
[----:B------:R-:W-:-:S02]  /*5ec0*/  IMAD.MOV.U32 R107, RZ, RZ, R45 ;  /* 0x000000ffff6b7224 */ /* 0x000fc400078e002d */
[----:B------:R-:W-:-:S04]  /*5ed0*/  IMAD.MOV.U32 R194, RZ, RZ, R47 ;  /* 0x000000ffffc27224 */ /* 0x000fc800078e002f */
[C---:B--2---:R-:W-:Y:S08]  /*5ee0*/  HMMA.16816.F32 R148, R4.reuse, R8, R76 ;  /* 0x000000080494723c */ /* 0x044ff0000000184c */
[C---:B------:R-:W-:Y:S01]  /*5ef0*/  HMMA.16816.F32 R96, R4.reuse, R10, R92 ;  /* 0x0000000a0460723c */ /* 0x040fe2000000185c */
[----:B------:R-:W2:Y:S07]  /*5f00*/  LDSM.16.MT88.4 R8, [R218+0xa100] ;  /* 0x00a10000da08783b */ /* 0x000eae0000004200 */
[C---:B-1----:R-:W-:Y:S01]  /*5f10*/  HMMA.16816.F32 R92, R4.reuse, R20, R72 ;  /* 0x00000014045c723c */ /* 0x042fe20000001848 */
[----:B------:R1:W4:Y:S06]  /*5f20*/  MUFU.EX2 R20, R2 ;  /* 0x0000000200147308 */ /* 0x00032c0000000800 */
[----:B------:R-:W-:Y:S01]  /*5f30*/  IMAD.MOV.U32 R75, RZ, RZ, R188 ;  /* 0x000000ffff4b7224 */ /* 0x000fe200078e00bc */
[----:B---3--:R-:W-:Y:S01]  /*5f40*/  HMMA.16816.F32 R84, R4, R18, R60 ;  /* 0x000000120454723c */ /* 0x008fe2000000183c */
[----:B------:R-:W-:-:S02]  /*5f50*/  IMAD.MOV.U32 R73, RZ, RZ, R252 ;  /* 0x000000ffff497224 */ /* 0x000fc400078e00fc */
[----:B------:R-:W-:-:S05]  /*5f60*/  IMAD.MOV.U32 R74, RZ, RZ, R215 ;  /* 0x000000ffff4a7224 */ /* 0x000fca00078e00d7 */
[----:B------:R-:W-:Y:S01]  /*5f70*/  HMMA.16816.F32 R188, R4, R16, R68 ;  /* 0x0000001004bc723c */ /* 0x000fe20000001844 */
[----:B------:R-:W3:Y:S01]  /*5f80*/  LDSM.16.MT88.4 R16, [R220+0xa100] ;  /* 0x00a10000dc10783b */ /* 0x000ee20000004200 */
[----:B-1----:R-:W-:Y:S01]  /*5f90*/  FFMA.FTZ R2, R134, c[0x0][0x2d0], -R0 ;  /* 0x0000b40086027a23 */ /* 0x002fe20000010800 */
[----:B------:R-:W-:Y:S02]  /*5fa0*/  MOV R134, R75 ;  /* 0x0000004b00867202 */ /* 0x000fe40000000f00 */
[----:B------:R-:W-:-:S03]  /*5fb0*/  MOV R75, R214 ;  /* 0x000000d6004b7202 */ /* 0x000fc60000000f00 */
[C---:B------:R-:W-:Y:S08]  /*5fc0*/  HMMA.16816.F32 R88, R4.reuse, R22, R88 ;  /* 0x000000160458723c */ /* 0x040ff00000001858 */
[C---:B--2---:R-:W-:Y:S01]  /*5fd0*/  HMMA.16816.F32 R80, R4.reuse, R8, R56 ;  /* 0x000000080450723c */ /* 0x044fe20000001838 */
[----:B------:R1:W-:Y:S07]  /*5fe0*/  MUFU.EX2 R56, R2 ;  /* 0x0000000200387308 */ /* 0x0003ee0000000800 */
[----:B------:R-:W-:Y:S01]  /*5ff0*/  HMMA.16816.F32 R76, R4, R10, R52 ;  /* 0x0000000a044c723c */ /* 0x000fe20000001834 */
[----:B------:R-:W2:Y:S01]  /*6000*/  LDSM.16.MT88.4 R8, [R219+0xa100] ;  /* 0x00a10000db08783b */ /* 0x000ea20000004200 */
[----:B-1----:R-:W-:-:S02]  /*6010*/  FFMA.FTZ R2, R192, c[0x0][0x2d0], -R0 ;  /* 0x0000b400c0027a23 */ /* 0x002fc40000010800 */
[----:B----4-:R-:W-:Y:S02]  /*6020*/  IMAD.MOV.U32 R192, RZ, RZ, R20 ;  /* 0x000000ffffc07224 */ /* 0x010fe400078e0014 */
[----:B------:R-:W-:Y:S01]  /*6030*/  LDSM.16.MT88.4 R20, [R217+0x1900] ;  /* 0x00190000d914783b */ /* 0x000fe20000004200 */
[----:B------:R1:W4:Y:S01]  /*6040*/  MUFU.EX2 R214, R2 ;  /* 0x0000000200d67308 */ /* 0x0003220000000800 */
[C---:B---3--:R-:W-:Y:S08]  /*6050*/  HMMA.16816.F32 R44, R4.reuse, R16, R48 ;  /* 0x00000010042c723c */ /* 0x048ff00000001830 */
[----:B------:R-:W-:Y:S01]  /*6060*/  HMMA.16816.F32 R40, R4, R18, R40 ;  /* 0x000000120428723c */ /* 0x000fe20000001828 */
[----:B------:R-:W3:Y:S01]  /*6070*/  LDSM.16.MT88.4 R16, [R218+0x1900] ;  /* 0x00190000da10783b */ /* 0x000ee20000004200 */
[----:B-1----:R-:W-:-:S02]  /*6080*/  FFMA.FTZ R2, R135, c[0x0][0x2d0], -R0 ;  /* 0x0000b40087027a23 */ /* 0x002fc40000010800 */
[----:B------:R-:W-:Y:S02]  /*6090*/  IMAD.MOV.U32 R135, RZ, RZ, R196 ;  /* 0x000000ffff877224 */ /* 0x000fe400078e00c4 */
[----:B------:R1:W-:Y:S01]  /*60a0*/  MUFU.EX2 R252, R2 ;  /* 0x0000000200fc7308 */ /* 0x0003e20000000800 */
[----:B------:R-:W-:Y:S01]  /*60b0*/  IMAD.MOV.U32 R196, RZ, RZ, R100 ;  /* 0x000000ffffc47224 */ /* 0x000fe200078e0064 */
[C---:B--2---:R-:W-:Y:S08]  /*60c0*/  HMMA.16816.F32 R36, R4.reuse, R8, R36 ;  /* 0x000000080424723c */ /* 0x044ff00000001824 */
[----:B------:R-:W-:Y:S01]  /*60d0*/  HMMA.16816.F32 R32, R4, R10, R32 ;  /* 0x0000000a0420723c */ /* 0x000fe20000001820 */
[----:B-1----:R-:W-:Y:S01]  /*60e0*/  FFMA.FTZ R2, R193, c[0x0][0x2d0], -R0 ;  /* 0x0000b400c1027a23 */ /* 0x002fe20000010800 */
[----:B------:R-:W-:Y:S01]  /*60f0*/  LDSM.16.MT88.4 R8, [R220+0x4900] ;  /* 0x00490000dc08783b */ /* 0x000fe20000004200 */
[----:B------:R-:W-:-:S02]  /*6100*/  MOV R193, R101 ;  /* 0x0000006500c17202 */ /* 0x000fc40000000f00 */
[----:B------:R-:W1:Y:S02]  /*6110*/  MUFU.EX2 R215, R2 ;  /* 0x0000000200d77308 */ /* 0x000e640000000800 */
[----:B------:R-:W-:Y:S02]  /*6120*/  F2FP.PACK_AB R4, R111, R222 ;  /* 0x000000de6f04723e */ /* 0x000fe400000000ff */
[----:B----4-:R-:W-:Y:S02]  /*6130*/  F2FP.PACK_AB R5, R214, R56 ;  /* 0x00000038d605723e */ /* 0x010fe400000000ff */
[----:B------:R-:W-:Y:S02]  /*6140*/  F2FP.PACK_AB R6, R192, R13 ;  /* 0x0000000dc006723e */ /* 0x000fe400000000ff */
[----:B-1----:R-:W-:Y:S01]  /*6150*/  F2FP.PACK_AB R7, R215, R252 ;  /* 0x000000fcd707723e */ /* 0x002fe200000000ff */
[----:B------:R-:W-:-:S06]  /*6160*/  IMAD.MOV.U32 R2, RZ, RZ, R106 ;  /* 0x000000ffff027224 */ /* 0x000fcc00078e006a */
[C---:B---3--:R-:W-:Y:S01]  /*6170*/  HMMA.16816.F32 R52, R4.reuse, R18, R28 ;  /* 0x000000120434723c */ /* 0x048fe2000000181c */
[----:B------:R-:W1:Y:S07]  /*6180*/  LDSM.16.MT88.4 R28, [R220+0x1900] ;  /* 0x00190000dc1c783b */ /* 0x000e6e0000004200 */
[C---:B------:R-:W-:Y:S08]  /*6190*/  HMMA.16816.F32 R136, R4.reuse, R20, R136 ;  /* 0x000000140488723c */ /* 0x040ff00000001888 */
[C---:B------:R-:W-:Y:S01]  /*61a0*/  HMMA.16816.F32 R48, R4.reuse, R22, R24 ;  /* 0x000000160430723c */ /* 0x040fe20000001818 */
[----:B------:R-:W2:Y:S04]  /*61b0*/  LDSM.16.MT88.4 R20, [R217+0x4900] ;  /* 0x00490000d914783b */ /* 0x000ea80000004200 */
[----:B------:R-:W-:Y:S03]  /*61c0*/  LDSM.16.MT88.4 R24, [R219+0x1900] ;  /* 0x00190000db18783b */ /* 0x000fe60000004200 */
[C---:B------:R-:W-:Y:S01]  /*61d0*/  HMMA.16816.F32 R144, R4.reuse, R16, R144 ;  /* 0x000000100490723c */ /* 0x040fe20000001890 */
[----:B------:R-:W3:Y:S07]  /*61e0*/  LDSM.16.MT88.4 R16, [R218+0x4900] ;  /* 0x00490000da10783b */ /* 0x000eee0000004200 */
[C---:B-1----:R-:W-:Y:S07]  /*61f0*/  HMMA.16816.F32 R64, R4.reuse, R30, R64 ;  /* 0x0000001e0440723c */ /* 0x042fee0000001840 */
[----:B------:R-:W-:Y:S01]  /*6200*/  IMAD.MOV.U32 R30, RZ, RZ, R56 ;  /* 0x000000ffff1e7224 */ /* 0x000fe200078e0038 */
[----:B------:R-:W-:Y:S01]  /*6210*/  HMMA.16816.F32 R152, R4, R28, R152 ;  /* 0x0000001c0498723c */ /* 0x000fe20000001898 */
[----:B------:R-:W-:-:S06]  /*6220*/  IMAD.MOV.U32 R31, RZ, RZ, R75 ;  /* 0x000000ffff1f7224 */ /* 0x000fcc00078e004b */
[----:B------:R-:W-:Y:S01]  /*6230*/  IMAD.MOV.U32 R29, RZ, RZ, R73 ;  /* 0x000000ffff1d7224 */ /* 0x000fe200078e0049 */
[----:B--2---:R-:W-:Y:S01]  /*6240*/  HMMA.16816.F32 R68, R4, R20, R124 ;  /* 0x000000140444723c */ /* 0x004fe2000000187c */
[----:B------:R-:W-:-:S07]  /*6250*/  MOV R28, R74 ;  /* 0x0000004a001c7202 */ /* 0x000fce0000000f00 */
[C---:B------:R-:W-:Y:S01]  /*6260*/  HMMA.16816.F32 R56, R4.reuse, R22, R128 ;  /* 0x000000160438723c */ /* 0x040fe20000001880 */
[----:B------:R-:W1:Y:S06]  /*6270*/  LDSM.16.MT88.4 R20, [R217+0x7900] ;  /* 0x00790000d914783b */ /* 0x000e6c0000004200 */
[----:B------:R-:W-:Y:S01]  /*6280*/  MOV R130, R192 ;  /* 0x000000c000827202 */ /* 0x000fe20000000f00 */
[----:B------:R-:W-:Y:S01]  /*6290*/  IMAD.MOV.U32 R128, RZ, RZ, R194 ;  /* 0x000000ffff807224 */ /* 0x000fe200078e00c2 */
[----:B---3--:R-:W-:Y:S01]  /*62a0*/  HMMA.16816.F32 R176, R4, R16, R176 ;  /* 0x0000001004b0723c */ /* 0x008fe200000018b0 */
[----:B------:R-:W-:Y:S01]  /*62b0*/  IMAD.MOV.U32 R129, RZ, RZ, R134 ;  /* 0x000000ffff817224 */ /* 0x000fe200078e0086 */
[----:B------:R-:W-:Y:S01]  /*62c0*/  MOV R134, R195 ;  /* 0x000000c300867202 */ /* 0x000fe20000000f00 */
[----:B------:R-:W-:Y:S01]  /*62d0*/  IMAD.MOV.U32 R192, RZ, RZ, R102 ;  /* 0x000000ffffc07224 */ /* 0x000fe200078e0066 */
[----:B------:R-:W-:Y:S01]  /*62e0*/  MOV R195, R104 ;  /* 0x0000006800c37202 */ /* 0x000fe20000000f00 */
[----:B------:R-:W-:-:S02]  /*62f0*/  IMAD.MOV.U32 R194, RZ, RZ, R103 ;  /* 0x000000ffffc27224 */ /* 0x000fc400078e0067 */
[----:B------:R-:W-:Y:S01]  /*6300*/  IMAD.MOV.U32 R131, RZ, RZ, R105 ;  /* 0x000000ffff837224 */ /* 0x000fe200078e0069 */
[C---:B------:R-:W-:Y:S01]  /*6310*/  HMMA.16816.F32 R100, R4.reuse, R18, R140 ;  /* 0x000000120464723c */ /* 0x040fe2000000188c */
[----:B------:R-:W2:Y:S06]  /*6320*/  LDSM.16.MT88.4 R16, [R218+0x7900] ;  /* 0x00790000da10783b */ /* 0x000eac0000004200 */
[----:B------:R-:W-:Y:S01]  /*6330*/  MOV R143, R107 ;  /* 0x0000006b008f7202 */ /* 0x000fe20000000f00 */
[----:B------:R-:W-:Y:S01]  /*6340*/  IMAD.MOV.U32 R142, RZ, RZ, R108 ;  /* 0x000000ffff8e7224 */ /* 0x000fe200078e006c */
[----:B------:R-:W-:Y:S01]  /*6350*/  HMMA.16816.F32 R104, R4, R8, R156 ;  /* 0x000000080468723c */ /* 0x000fe2000000189c */
[----:B------:R-:W-:Y:S01]  /*6360*/  IMAD.MOV.U32 R141, RZ, RZ, R109 ;  /* 0x000000ffff8d7224 */ /* 0x000fe200078e006d */
[----:B------:R-:W-:-:S05]  /*6370*/  MOV R140, R110 ;  /* 0x0000006e008c7202 */ /* 0x000fca0000000f00 */
[----:B------:R-:W-:Y:S01]  /*6380*/  IMAD.MOV.U32 R159, RZ, RZ, R111 ;  /* 0x000000ffff9f7224 */ /* 0x000fe200078e006f */
[C---:B------:R-:W-:Y:S08]  /*6390*/  HMMA.16816.F32 R60, R4.reuse, R26, R120 ;  /* 0x0000001a043c723c */ /* 0x040ff00000001878 */
[C---:B------:R-:W-:Y:S01]  /*63a0*/  HMMA.16816.F32 R108, R4.reuse, R10, R160 ;  /* 0x0000000a046c723c */ /* 0x040fe200000018a0 */
[----:B------:R-:W3:Y:S06]  /*63b0*/  LDSM.16.MT88.4 R8, [R220+0x7900] ;  /* 0x00790000dc08783b */ /* 0x000eec0000004200 */
[----:B------:R-:W-:Y:S01]  /*63c0*/  IMAD.MOV.U32 R160, RZ, RZ, R30 ;  /* 0x000000ffffa07224 */ /* 0x000fe200078e001e */
[----:B-1----:R-:W-:Y:S01]  /*63d0*/  HMMA.16816.F32 R120, R4, R20, R180 ;  /* 0x000000140478723c */ /* 0x002fe200000018b4 */
[----:B------:R-:W-:Y:S01]  /*63e0*/  MOV R161, R31 ;  /* 0x0000001f00a17202 */ /* 0x000fe20000000f00 */
[----:B------:R-:W-:-:S02]  /*63f0*/  IMAD.MOV.U32 R162, RZ, RZ, R28 ;  /* 0x000000ffffa27224 */ /* 0x000fc400078e001c */
[----:B------:R-:W-:Y:S02]  /*6400*/  IMAD.MOV.U32 R163, RZ, RZ, R29 ;  /* 0x000000ffffa37224 */ /* 0x000fe400078e001d */
[----:B------:R-:W-:Y:S01]  /*6410*/  LDSM.16.MT88.4 R28, [R219+0x7900] ;  /* 0x00790000db1c783b */ /* 0x000fe20000004200 */
[----:B------:R-:W-:Y:S01]  /*6420*/  IMAD.MOV.U32 R183, RZ, RZ, R192 ;  /* 0x000000ffffb77224 */ /* 0x000fe200078e00c0 */
[C---:B------:R-:W-:Y:S01]  /*6430*/  HMMA.16816.F32 R124, R4.reuse, R22, R172 ;  /* 0x00000016047c723c */ /* 0x040fe200000018ac */
[----:B------:R-:W-:Y:S01]  /*6440*/  IMAD.MOV.U32 R182, RZ, RZ, R194 ;  /* 0x000000ffffb67224 */ /* 0x000fe200078e00c2 */
[----:B------:R-:W1:Y:S01]  /*6450*/  LDSM.16.MT88.4 R20, [R217+0xa900] ;  /* 0x00a90000d914783b */ /* 0x000e620000004200 */
[----:B------:R-:W-:Y:S02]  /*6460*/  IMAD.MOV.U32 R181, RZ, RZ, R163 ;  /* 0x000000ffffb57224 */ /* 0x000fe400078e00a3 */
[----:B------:R-:W-:Y:S02]  /*6470*/  IMAD.MOV.U32 R180, RZ, RZ, R140 ;  /* 0x000000ffffb47224 */ /* 0x000fe400078e008c */
[----:B------:R-:W-:Y:S01]  /*6480*/  MOV R172, R159 ;  /* 0x0000009f00ac7202 */ /* 0x000fe20000000f00 */
[----:B------:R-:W-:Y:S01]  /*6490*/  HMMA.16816.F32 R72, R4, R24, R116 ;  /* 0x000000180448723c */ /* 0x000fe20000001874 */
[----:B------:R-:W4:Y:S01]  /*64a0*/  LDSM.16.MT88.4 R24, [R219+0x4900] ;  /* 0x00490000db18783b */ /* 0x000f220000004200 */
[----:B------:R-:W-:Y:S01]  /*64b0*/  IMAD.MOV.U32 R174, RZ, RZ, R2 ;  /* 0x000000ffffae7224 */ /* 0x000fe200078e0002 */
[----:B------:R-:W-:Y:S01]  /*64c0*/  MOV R175, R135 ;  /* 0x0000008700af7202 */ /* 0x000fe20000000f00 */
[----:B------:R-:W-:-:S02]  /*64d0*/  FFMA.FTZ R2, R202, c[0x0][0x2d0], -R12 ;  /* 0x0000b400ca027a23 */ /* 0x000fc4000001080c */
[----:B------:R-:W-:Y:S02]  /*64e0*/  IMAD.MOV.U32 R173, RZ, RZ, R129 ;  /* 0x000000ffffad7224 */ /* 0x000fe400078e0081 */
[C---:B--2---:R-:W-:Y:S08]  /*64f0*/  HMMA.16816.F32 R168, R4.reuse, R16, R168 ;  /* 0x0000001004a8723c */ /* 0x044ff000000018a8 */
[C---:B------:R-:W-:Y:S01]  /*6500*/  HMMA.16816.F32 R156, R4.reuse, R18, R164 ;  /* 0x00000012049c723c */ /* 0x040fe200000018a4 */
[----:B------:R-:W-:Y:S07]  /*6510*/  LDSM.16.MT88.4 R16, [R218+0xa900] ;  /* 0x00a90000da10783b */ /* 0x000fee0000004200 */
[C---:B---3--:R-:W-:Y:S08]  /*6520*/  HMMA.16816.F32 R164, R4.reuse, R8, R148 ;  /* 0x0000000804a4723c */ /* 0x048ff00000001894 */
[C---:B------:R-:W-:Y:S01]  /*6530*/  HMMA.16816.F32 R148, R4.reuse, R10, R96 ;  /* 0x0000000a0494723c */ /* 0x040fe20000001860 */
[----:B------:R-:W2:Y:S06]  /*6540*/  LDSM.16.MT88.4 R8, [R220+0xa900] ;  /* 0x00a90000dc08783b */ /* 0x000eac0000004200 */
[----:B------:R-:W-:Y:S01]  /*6550*/  IMAD.MOV.U32 R99, RZ, RZ, R160 ;  /* 0x000000ffff637224 */ /* 0x000fe200078e00a0 */
[----:B-1----:R-:W-:Y:S01]  /*6560*/  HMMA.16816.F32 R188, R4, R20, R188 ;  /* 0x0000001404bc723c */ /* 0x002fe200000018bc */
[----:B------:R-:W-:Y:S01]  /*6570*/  IMAD.MOV.U32 R98, RZ, RZ, R161 ;  /* 0x000000ffff627224 */ /* 0x000fe200078e00a1 */
[----:B------:R-:W-:Y:S01]  /*6580*/  MOV R97, R162 ;  /* 0x000000a200617202 */ /* 0x000fe20000000f00 */
[----:B------:R-:W-:Y:S01]  /*6590*/  IMAD.MOV.U32 R202, RZ, RZ, R99 ;  /* 0x000000ffffca7224 */ /* 0x000fe200078e0063 */
[----:B------:R-:W-:-:S03]  /*65a0*/  MOV R96, R141 ;  /* 0x0000008d00607202 */ /* 0x000fc60000000f00 */
[----:B------:R-:W-:Y:S01]  /*65b0*/  MOV R21, R193 ;  /* 0x000000c100157202 */ /* 0x000fe20000000f00 */
[----:B----4-:R-:W-:Y:S01]  /*65c0*/  HMMA.16816.F32 R116, R4, R26, R184 ;  /* 0x0000001a0474723c */ /* 0x010fe200000018b8 */
[----:B------:R-:W-:-:S06]  /*65d0*/  MOV R20, R195 ;  /* 0x000000c300147202 */ /* 0x000fcc0000000f00 */
        /* <DEDUP_REMOVED lines=8> */
[----:B------:R-:W-:Y:S01]  /*6660*/  HMMA.16816.F32 R112, R4, R24, R112 ;  /* 0x000000180470723c */ /* 0x000fe20000001870 */
[----:B------:R1:W-:Y:S01]  /*6670*/  MUFU.EX2 R210, R2 ;  /* 0x0000000200d27308 */ /* 0x0003e20000000800 */
[----:B------:R-:W3:Y:S01]  /*6680*/  LDSM.16.MT88.4 R24, [R219+0xa900] ;  /* 0x00a90000db18783b */ /* 0x000ee20000004200 */
[----:B------:R-:W-:Y:S01]  /*6690*/  IMAD.MOV.U32 R87, RZ, RZ, R131 ;  /* 0x000000ffff577224 */ /* 0x000fe200078e0083 */
[----:B------:R-:W-:Y:S01]  /*66a0*/  MOV R84, R208 ;  /* 0x000000d000547202 */ /* 0x000fe20000000f00 */
[----:B------:R-:W-:-:S03]  /*66b0*/  IMAD.MOV.U32 R85, RZ, RZ, R209 ;  /* 0x000000ffff557224 */ /* 0x000fc600078e00d1 */
[C---:B------:R-:W-:Y:S07]  /*66c0*/  HMMA.16816.F32 R160, R4.reuse, R28, R92 ;  /* 0x0000001c04a0723c */ /* 0x040fee000000185c */
[----:B------:R-:W-:Y:S01]  /*66d0*/  MOV R93, R128 ;  /* 0x00000080005d7202 */ /* 0x000fe20000000f00 */
[----:B------:R-:W-:Y:S01]  /*66e0*/  IMAD.MOV.U32 R92, RZ, RZ, R130 ;  /* 0x000000ffff5c7224 */ /* 0x000fe200078e0082 */
[----:B--2---:R-:W-:Y:S01]  /*66f0*/  HMMA.16816.F32 R40, R4, R10, R40 ;  /* 0x0000000a0428723c */ /* 0x004fe20000001828 */
[----:B-1----:R-:W-:-:S02]  /*6700*/  FFMA.FTZ R2, R203, c[0x0][0x2d0], -R12 ;  /* 0x0000b400cb027a23 */ /* 0x002fc4000001080c */
[----:B------:R-:W-:Y:S02]  /*6710*/  IMAD.MOV.U32 R95, RZ, RZ, R142 ;  /* 0x000000ffff5f7224 */ /* 0x000fe400078e008e */
[----:B------:R1:W2:Y:S01]  /*6720*/  MUFU.EX2 R212, R2 ;  /* 0x0000000200d47308 */ /* 0x0002a20000000800 */
[----:B------:R-:W-:Y:S02]  /*6730*/  IMAD.MOV.U32 R94, RZ, RZ, R143 ;  /* 0x000000ffff5e7224 */ /* 0x000fe400078e008f */
[----:B------:R-:W-:Y:S01]  /*6740*/  HMMA.16816.F32 R128, R4, R16, R80 ;  /* 0x000000100480723c */ /* 0x000fe20000001850 */
[----:B------:R-:W-:-:S07]  /*6750*/  IMAD.MOV.U32 R203, RZ, RZ, R98 ;  /* 0x000000ffffcb7224 */ /* 0x000fce00078e0062 */
[----:B------:R-:W-:Y:S01]  /*6760*/  HMMA.16816.F32 R80, R4, R18, R76 ;  /* 0x000000120450723c */ /* 0x000fe2000000184c */
[----:B------:R-:W-:Y:S01]  /*6770*/  LDSM.16.MT88.4 R16, [R218+0x2100] ;  /* 0x00210000da10783b */ /* 0x000fe20000004200 */
[----:B-1----:R-:W-:Y:S01]  /*6780*/  FFMA.FTZ R2, R204, c[0x0][0x2d0], -R12 ;  /* 0x0000b400cc027a23 */ /* 0x002fe2000001080c */
[----:B------:R-:W-:-:S05]  /*6790*/  MOV R204, R97 ;  /* 0x0000006100cc7202 */ /* 0x000fca0000000f00 */
[C---:B------:R-:W-:Y:S01]  /*67a0*/  HMMA.16816.F32 R76, R4.reuse, R8, R44 ;  /* 0x00000008044c723c */ /* 0x040fe2000000182c */
[----:B------:R1:W-:Y:S01]  /*67b0*/  MUFU.EX2 R213, R2 ;  /* 0x0000000200d57308 */ /* 0x0003e20000000800 */
[----:B------:R-:W4:Y:S06]  /*67c0*/  LDSM.16.MT88.4 R8, [R217+0x2100] ;  /* 0x00210000d908783b */ /* 0x000f2c0000004200 */
[C---:B------:R-:W-:Y:S08]  /*67d0*/  HMMA.16816.F32 R140, R4.reuse, R30, R88 ;  /* 0x0000001e048c723c */ /* 0x040ff00000001858 */
[----:B---3--:R-:W-:Y:S01]  /*67e0*/  HMMA.16816.F32 R36, R4, R24, R36 ;  /* 0x000000180424723c */ /* 0x008fe20000001824 */
[----:B-1----:R-:W-:-:S02]  /*67f0*/  FFMA.FTZ R2, R205, c[0x0][0x2d0], -R12 ;  /* 0x0000b400cd027a23 */ /* 0x002fc4000001080c */
[----:B------:R-:W-:Y:S02]  /*6800*/  IMAD.MOV.U32 R205, RZ, RZ, R96 ;  /* 0x000000ffffcd7224 */ /* 0x000fe400078e0060 */
[----:B------:R1:W3:Y:S03]  /*6810*/  MUFU.EX2 R211, R2 ;  /* 0x0000000200d37308 */ /* 0x0002e60000000800 */
[----:B------:R-:W-:Y:S07]  /*6820*/  HMMA.16816.F32 R32, R4, R26, R32 ;  /* 0x0000001a0420723c */ /* 0x000fee0000001820 */
[----:B--2---:R-:W-:Y:S01]  /*6830*/  F2FP.PACK_AB R4, R212, R210 ;  /* 0x000000d2d404723e */ /* 0x004fe200000000ff */
[----:B-1----:R-:W-:Y:S01]  /*6840*/  FFMA.FTZ R2, R198, c[0x0][0x2d0], -R0 ;  /* 0x0000b400c6027a23 */ /* 0x002fe20000010800 */
[----:B---3--:R-:W-:Y:S01]  /*6850*/  F2FP.PACK_AB R6, R211, R213 ;  /* 0x000000d5d306723e */ /* 0x008fe200000000ff */
[----:B------:R-:W-:-:S02]  /*6860*/  IMAD.MOV.U32 R198, RZ, RZ, R95 ;  /* 0x000000ffffc67224 */ /* 0x000fc400078e005f */
[----:B------:R1:W-:Y:S02]  /*6870*/  MUFU.EX2 R134, R2 ;  /* 0x0000000200867308 */ /* 0x0003e40000000800 */
[----:B-1----:R-:W-:Y:S01]  /*6880*/  FFMA.FTZ R2, R201, c[0x0][0x2d0], -R0 ;  /* 0x0000b400c9027a23 */ /* 0x002fe20000010800 */
[----:B------:R-:W-:-:S05]  /*6890*/  MOV R201, R94 ;  /* 0x0000005e00c97202 */ /* 0x000fca0000000f00 */
[----:B------:R1:W2:Y:S02]  /*68a0*/  MUFU.EX2 R135, R2 ;  /* 0x0000000200877308 */ /* 0x0002a40000000800 */
[----:B-1----:R-:W-:Y:S01]  /*68b0*/  FFMA.FTZ R2, R200, c[0x0][0x2d0], -R0 ;  /* 0x0000b400c8027a23 */ /* 0x002fe20000010800 */
[----:B--2---:R-:W-:Y:S01]  /*68c0*/  F2FP.PACK_AB R5, R135, R134 ;  /* 0x000000868705723e */ /* 0x004fe200000000ff */
[----:B------:R-:W-:-:S04]  /*68d0*/  IMAD.MOV.U32 R200, RZ, RZ, R93 ;  /* 0x000000ffffc87224 */ /* 0x000fc800078e005d */
[----:B------:R1:W-:Y:S02]  /*68e0*/  MUFU.EX2 R208, R2 ;  /* 0x0000000200d07308 */ /* 0x0003e40000000800 */
[----:B-1----:R-:W-:Y:S02]  /*68f0*/  FFMA.FTZ R2, R199, c[0x0][0x2d0], -R0 ;  /* 0x0000b400c7027a23 */ /* 0x002fe40000010800 */
[----:B------:R-:W-:-:S04]  /*6900*/  IMAD.MOV.U32 R199, RZ, RZ, R92 ;  /* 0x000000ffffc77224 */ /* 0x000fc800078e005c */
[----:B------:R-:W1:Y:S02]  /*6910*/  MUFU.EX2 R209, R2 ;  /* 0x0000000200d17308 */ /* 0x000e640000000800 */
[----:B-1----:R-:W-:Y:S02]  /*6920*/  F2FP.PACK_AB R7, R209, R208 ;  /* 0x000000d0d107723e */ /* 0x002fe400000000ff */
[----:B------:R-:W-:-:S05]  /*6930*/  MOV R2, R21 ;  /* 0x0000001500027202 */ /* 0x000fca0000000f00 */
[C---:B----4-:R-:W-:Y:S08]  /*6940*/  HMMA.16816.F32 R136, R4.reuse, R8, R136 ;  /* 0x000000080488723c */ /* 0x050ff00000001888 */
[C---:B------:R-:W-:Y:S01]  /*6950*/  HMMA.16816.F32 R24, R4.reuse, R10, R48 ;  /* 0x0000000a0418723c */ /* 0x040fe20000001830 */
[----:B------:R-:W1:Y:S07]  /*6960*/  LDSM.16.MT88.4 R8, [R220+0x2100] ;  /* 0x00210000dc08783b */ /* 0x000e6e0000004200 */
[C---:B------:R-:W-:Y:S08]  /*6970*/  HMMA.16816.F32 R144, R4.reuse, R16, R144 ;  /* 0x000000100490723c */ /* 0x040ff00000001890 */
[C---:B------:R-:W-:Y:S01]  /*6980*/  HMMA.16816.F32 R28, R4.reuse, R18, R52 ;  /* 0x00000012041c723c */ /* 0x040fe20000001834 */
[----:B------:R-:W2:Y:S07]  /*6990*/  LDSM.16.MT88.4 R16, [R219+0x2100] ;  /* 0x00210000db10783b */ /* 0x000eae0000004200 */
[C---:B-1----:R-:W-:Y:S08]  /*69a0*/  HMMA.16816.F32 R152, R4.reuse, R8, R152 ;  /* 0x000000080498723c */ /* 0x042ff00000001898 */
[C---:B------:R-:W-:Y:S01]  /*69b0*/  HMMA.16816.F32 R88, R4.reuse, R10, R64 ;  /* 0x0000000a0458723c */ /* 0x040fe20000001840 */
[----:B------:R-:W1:Y:S06]  /*69c0*/  LDSM.16.MT88.4 R8, [R217+0x5100] ;  /* 0x00510000d908783b */ /* 0x000e6c0000004200 */
[----:B------:R-:W-:Y:S01]  /*69d0*/  IMAD.MOV.U32 R66, RZ, RZ, R87 ;  /* 0x000000ffff427224 */ /* 0x000fe200078e0057 */
[----:B--2---:R-:W-:Y:S01]  /*69e0*/  HMMA.16816.F32 R72, R4, R16, R72 ;  /* 0x000000100448723c */ /* 0x004fe20000001848 */
[----:B------:R-:W-:-:S02]  /*69f0*/  IMAD.MOV.U32 R67, RZ, RZ, R20 ;  /* 0x000000ffff437224 */ /* 0x000fc400078e0014 */
[----:B------:R-:W-:Y:S01]  /*6a00*/  LDSM.16.MT88.4 R20, [R218+0x8100] ;  /* 0x00810000da14783b */ /* 0x000fe20000004200 */
[----:B------:R-:W-:Y:S01]  /*6a10*/  IMAD.MOV.U32 R65, RZ, RZ, R172 ;  /* 0x000000ffff417224 */ /* 0x000fe200078e00ac */
[----:B------:R-:W-:Y:S01]  /*6a20*/  MOV R172, R184 ;  /* 0x000000b800ac7202 */ /* 0x000fe20000000f00 */
[----:B------:R-:W-:Y:S02]  /*6a30*/  IMAD.MOV.U32 R64, RZ, RZ, R202 ;  /* 0x000000ffff407224 */ /* 0x000fe400078e00ca */
[C---:B------:R-:W-:Y:S01]  /*6a40*/  HMMA.16816.F32 R60, R4.reuse, R18, R60 ;  /* 0x00000012043c723c */ /* 0x040fe2000000183c */
[----:B------:R-:W2:Y:S07]  /*6a50*/  LDSM.16.MT88.4 R16, [R218+0x5100] ;  /* 0x00510000da10783b */ /* 0x000eae0000004200 */
[C---:B-1----:R-:W-:Y:S08]  /*6a60*/  HMMA.16816.F32 R68, R4.reuse, R8, R68 ;  /* 0x000000080444723c */ /* 0x042ff00000001844 */
[C---:B------:R-:W-:Y:S01]  /*6a70*/  HMMA.16816.F32 R44, R4.reuse, R10, R56 ;  /* 0x0000000a042c723c */ /* 0x040fe20000001838 */
[----:B------:R-:W1:Y:S06]  /*6a80*/  LDSM.16.MT88.4 R8, [R220+0x5100] ;  /* 0x00510000dc08783b */ /* 0x000e6c0000004200 */
[----:B------:R-:W-:Y:S01]  /*6a90*/  IMAD.MOV.U32 R58, RZ, RZ, R84 ;  /* 0x000000ffff3a7224 */ /* 0x000fe200078e0054 */
[----:B--2---:R-:W-:Y:S01]  /*6aa0*/  HMMA.16816.F32 R176, R4, R16, R176 ;  /* 0x0000001004b0723c */ /* 0x004fe200000018b0 */
[----:B------:R-:W-:Y:S01]  /*6ab0*/  IMAD.MOV.U32 R57, RZ, RZ, R85 ;  /* 0x000000ffff397224 */ /* 0x000fe200078e0055 */
[----:B------:R-:W-:-:S02]  /*6ac0*/  MOV R56, R86 ;  /* 0x0000005600387202 */ /* 0x000fc40000000f00 */
[----:B------:R-:W-:-:S04]  /*6ad0*/  MOV R59, R203 ;  /* 0x000000cb003b7202 */ /* 0x000fc80000000f00 */
        /* <DEDUP_REMOVED lines=8> */
[C---:B------:R-:W-:Y:S07]  /*6b60*/  HMMA.16816.F32 R108, R4.reuse, R20, R168 ;  /* 0x00000014046c723c */ /* 0x040fee00000018a8 */
[----:B------:R-:W-:Y:S01]  /*6b70*/  MOV R168, R199 ;  /* 0x000000c700a87202 */ /* 0x000fe20000000f00 */
[C---:B------:R-:W-:Y:S01]  /*6b80*/  HMMA.16816.F32 R112, R4.reuse, R22, R156 ;  /* 0x000000160470723c */ /* 0x040fe2000000189c */
[----:B------:R-:W3:Y:S01]  /*6b90*/  LDSM.16.MT88.4 R20, [R217+0xb100] ;  /* 0x00b10000d914783b */ /* 0x000ee20000004200 */
        /* <DEDUP_REMOVED lines=8> */
[----:B------:R-:W-:-:S02]  /*6c20*/  IMAD.MOV.U32 R159, RZ, RZ, R200 ;  /* 0x000000ffff9f7224 */ /* 0x000fc400078e00c8 */
[----:B------:R-:W-:Y:S02]  /*6c30*/  IMAD.MOV.U32 R158, RZ, RZ, R201 ;  /* 0x000000ffff9e7224 */ /* 0x000fe400078e00c9 */
[----:B------:R-:W-:Y:S02]  /*6c40*/  FFMA.FTZ R2, R2, c[0x0][0x2d0], -R12 ;  /* 0x0000b40002027a23 */ /* 0x000fe4000001080c */
[----:B------:R-:W-:Y:S01]  /*6c50*/  IMAD.MOV.U32 R66, RZ, RZ, R174 ;  /* 0x000000ffff427224 */ /* 0x000fe200078e00ae */
[----:B------:R-:W-:Y:S01]  /*6c60*/  HMMA.16816.F32 R104, R4, R10, R124 ;  /* 0x0000000a0468723c */ /* 0x000fe2000000187c */
[----:B------:R-:W1:Y:S01]  /*6c70*/  LDSM.16.MT88.4 R8, [R219+0x8100] ;  /* 0x00810000db08783b */ /* 0x000e620000004200 */
[----:B------:R-:W-:Y:S02]  /*6c80*/  IMAD.MOV.U32 R173, RZ, RZ, R175 ;  /* 0x000000ffffad7224 */ /* 0x000fe400078e00af */
[----:B------:R-:W-:Y:S02]  /*6c90*/  IMAD.MOV.U32 R175, RZ, RZ, R185 ;  /* 0x000000ffffaf7224 */ /* 0x000fe400078e00b9 */
[----:B------:R-:W-:-:S02]  /*6ca0*/  IMAD.MOV.U32 R174, RZ, RZ, R186 ;  /* 0x000000ffffae7224 */ /* 0x000fc400078e00ba */
[C---:B--2---:R-:W-:Y:S07]  /*6cb0*/  HMMA.16816.F32 R120, R4.reuse, R18, R148 ;  /* 0x000000120478723c */ /* 0x044fee0000001894 */
[----:B------:R-:W-:Y:S01]  /*6cc0*/  IMAD.MOV.U32 R151, RZ, RZ, R206 ;  /* 0x000000ffff977224 */ /* 0x000fe200078e00ce */
[----:B------:R-:W-:Y:S01]  /*6cd0*/  HMMA.16816.F32 R116, R4, R16, R164 ;  /* 0x000000100474723c */ /* 0x000fe200000018a4 */
[----:B------:R-:W2:Y:S02]  /*6ce0*/  LDSM.16.MT88.4 R16, [R218+0xb100] ;  /* 0x00b10000da10783b */ /* 0x000ea40000004200 */
[----:B------:R-:W-:-:S04]  /*6cf0*/  IMAD.MOV.U32 R150, RZ, RZ, R151 ;  /* 0x000000ffff967224 */ /* 0x000fc800078e0097 */
[----:B------:R-:W-:Y:S01]  /*6d00*/  MOV R164, R187 ;  /* 0x000000bb00a47202 */ /* 0x000fe20000000f00 */
[----:B------:R-:W-:Y:S01]  /*6d10*/  IMAD.MOV.U32 R165, RZ, RZ, R196 ;  /* 0x000000ffffa57224 */ /* 0x000fe200078e00c4 */
[----:B------:R-:W-:Y:S01]  /*6d20*/  MOV R167, R207 ;  /* 0x000000cf00a77202 */ /* 0x000fe20000000f00 */
[----:B------:R-:W-:Y:S01]  /*6d30*/  IMAD.MOV.U32 R166, RZ, RZ, R197 ;  /* 0x000000ffffa67224 */ /* 0x000fe200078e00c5 */
[----:B------:R-:W-:Y:S01]  /*6d40*/  MOV R151, R164 ;  /* 0x000000a400977202 */ /* 0x000fe20000000f00 */
[----:B------:R-:W-:Y:S01]  /*6d50*/  IMAD.MOV.U32 R164, RZ, RZ, R165 ;  /* 0x000000ffffa47224 */ /* 0x000fe200078e00a5 */
[C---:B---3--:R-:W-:Y:S01]  /*6d60*/  HMMA.16816.F32 R188, R4.reuse, R20, R188 ;  /* 0x0000001404bc723c */ /* 0x048fe200000018bc */
        /* <DEDUP_REMOVED lines=14> */
[C---:B-1----:R-:W-:Y:S01]  /*6e50*/  HMMA.16816.F32 R124, R4.reuse, R8, R160 ;  /* 0x00000008047c723c */ /* 0x042fe200000018a0 */
[----:B------:R1:W-:Y:S07]  /*6e60*/  MUFU.EX2 R13, R2 ;  /* 0x00000002000d7308 */ /* 0x0003ee0000000800 */
[C---:B------:R-:W-:Y:S01]  /*6e70*/  HMMA.16816.F32 R184, R4.reuse, R10, R140 ;  /* 0x0000000a04b8723c */ /* 0x040fe2000000188c */
[----:B------:R-:W3:Y:S04]  /*6e80*/  LDSM.16.MT88.4 R8, [R220+0xb100] ;  /* 0x00b10000dc08783b */ /* 0x000ee80000004200 */
[----:B------:R-:W-:Y:S03]  /*6e90*/  LDSM.16.MT88.4 R140, [R217+0x2900] ;  /* 0x00290000d98c783b */ /* 0x000fe60000004200 */
[----:B--2---:R-:W-:Y:S01]  /*6ea0*/  HMMA.16816.F32 R196, R4, R16, R128 ;  /* 0x0000001004c4723c */ /* 0x004fe20000001880 */
[----:B-1----:R-:W-:-:S02]  /*6eb0*/  FFMA.FTZ R2, R150, c[0x0][0x2d0], -R12 ;  /* 0x0000b40096027a23 */ /* 0x002fc4000001080c */
        /* <DEDUP_REMOVED lines=19> */
[----:B------:R1:W2:Y:S01]  /*6ff0*/  MUFU.EX2 R14, R2 ;  /* 0x00000002000e7308 */ /* 0x0002a20000000800 */
[----:B------:R-:W4:Y:S01]  /*7000*/  LDSM.16.MT88.4 R16, [R219+0xb100] ;  /* 0x00b10000db10783b */ /* 0x000f220000004200 */
[----:B------:R-:W-:-:S05]  /*7010*/  FFMA.FTZ R3, R3, c[0x0][0x2d0], -R0 ;  /* 0x0000b40003037a23 */ /* 0x000fca0000010800 */
[C---:B------:R-:W-:Y:S08]  /*7020*/  HMMA.16816.F32 R192, R4.reuse, R22, R192 ;  /* 0x0000001604c0723c */ /* 0x040ff000000018c0 */
[C---:B---3--:R-:W-:Y:S01]  /*7030*/  HMMA.16816.F32 R204, R4.reuse, R8, R76 ;  /* 0x0000000804cc723c */ /* 0x048fe2000000184c */
[----:B-1----:R-:W-:Y:S02]  /*7040*/  FFMA.FTZ R2, R150, c[0x0][0x2d0], -R12 ;  /* 0x0000b40096027a23 */ /* 0x002fe4000001080c */
[----:B------:R-:W-:Y:S01]  /*7050*/  IMAD.MOV.U32 R150, RZ, RZ, R151 ;  /* 0x000000ffff967224 */ /* 0x000fe200078e0097 */
[----:B------:R-:W-:Y:S01]  /*7060*/  MOV R151, R164 ;  /* 0x000000a400977202 */ /* 0x000fe20000000f00 */
        /* <DEDUP_REMOVED lines=19> */
[----:B-1----:R-:W-:Y:S01]  /*71a0*/  FFMA.FTZ R2, R150, c[0x0][0x2d0], -R12 ;  /* 0x0000b40096027a23 */ /* 0x002fe2000001080c */
        /* <DEDUP_REMOVED lines=20> */
[C---:B----4-:R-:W-:Y:S01]  /*72f0*/  HMMA.16816.F32 R36, R4.reuse, R16, R36 ;  /* 0x000000100424723c */ /* 0x050fe20000001824 */
[----:B------:R1:W3:Y:S07]  /*7300*/  MUFU.EX2 R15, R2 ;  /* 0x00000002000f7308 */ /* 0x0002ee0000000800 */
[----:B------:R-:W-:Y:S01]  /*7310*/  HMMA.16816.F32 R32, R4, R18, R32 ;  /* 0x000000120420723c */ /* 0x000fe20000001820 */
[----:B--2---:R-:W-:Y:S01]  /*7320*/  F2FP.PACK_AB R128, R14, R13 ;  /* 0x0000000d0e80723e */ /* 0x004fe200000000ff */
[----:B------:R-:W-:Y:S01]  /*7330*/  IMAD.MOV.U32 R78, RZ, RZ, R181 ;  /* 0x000000ffff4e7224 */ /* 0x000fe200078e00b5 */
[----:B------:R-:W-:Y:S01]  /*7340*/  MOV R77, R180 ;  /* 0x000000b4004d7202 */ /* 0x000fe20000000f00 */
[----:B------:R-:W-:Y:S01]  /*7350*/  IMAD.MOV.U32 R80, RZ, RZ, R183 ;  /* 0x000000ffff507224 */ /* 0x000fe200078e00b7 */
[----:B------:R-:W-:Y:S01]  /*7360*/  MOV R79, R182 ;  /* 0x000000b6004f7202 */ /* 0x000fe20000000f00 */
[----:B------:R-:W-:Y:S01]  /*7370*/  IMAD.MOV.U32 R76, RZ, RZ, R175 ;  /* 0x000000ffff4c7224 */ /* 0x000fe200078e00af */
[----:B------:R-:W-:Y:S01]  /*7380*/  UIMAD.WIDE.U32 UR6, UR15, UR4, URZ ;  /* 0x000000040f0672a5 */ /* 0x000fe2000f8e003f */
[----:B------:R2:W5:Y:S01]  /*7390*/  LDL.LU R222, [R1+0x4c] ;  /* 0x00004c0001de7983 */ /* 0x0005620000300800 */
[----:B-1----:R-:W-:Y:S01]  /*73a0*/  FFMA.FTZ R2, R150, c[0x0][0x2d0], -R0 ;  /* 0x0000b40096027a23 */ /* 0x002fe20000010800 */
[----:B------:R-:W-:Y:S01]  /*73b0*/  MOV R150, R151 ;  /* 0x0000009700967202 */ /* 0x000fe20000000f00 */
[----:B------:R-:W-:Y:S01]  /*73c0*/  IMAD.MOV.U32 R151, RZ, RZ, R164 ;  /* 0x000000ffff977224 */ /* 0x000fe200078e00a4 */
[----:B------:R-:W-:Y:S01]  /*73d0*/  MOV R164, R165 ;  /* 0x000000a500a47202 */ /* 0x000fe20000000f00 */
[----:B------:R1:W-:Y:S01]  /*73e0*/  MUFU.EX2 R12, R2 ;  /* 0x00000002000c7308 */ /* 0x0003e20000000800 */
[----:B------:R-:W-:Y:S01]  /*73f0*/  MOV R161, R150 ;  /* 0x0000009600a17202 */ /* 0x000fe20000000f00 */
[----:B------:R-:W-:Y:S01]  /*7400*/  IMAD.MOV.U32 R162, RZ, RZ, R151 ;  /* 0x000000ffffa27224 */ /* 0x000fe200078e0097 */
[----:B---3--:R-:W-:Y:S01]  /*7410*/  F2FP.PACK_AB R130, R15, R20 ;  /* 0x000000140f82723e */ /* 0x008fe200000000ff */
        /* <DEDUP_REMOVED lines=9> */
[----:B------:R-:W3:Y:S01]  /*74b0*/  MUFU.EX2 R4, R3 ;  /* 0x0000000300047308 */ /* 0x000ee20000000800 */
[----:B------:R-:W-:Y:S01]  /*74c0*/  LDSM.16.MT88.4 R180, [R218+0x5900] ;  /* 0x00590000dab4783b */ /* 0x000fe20000004200 */
[----:B-1----:R-:W-:-:S02]  /*74d0*/  FFMA.FTZ R2, R161, c[0x0][0x2d0], -R0 ;  /* 0x0000b400a1027a23 */ /* 0x002fc40000010800 */
[----:B------:R-:W-:Y:S01]  /*74e0*/  FFMA.FTZ R0, R23, c[0x0][0x2d0], -R0 ;  /* 0x0000b40017007a23 */ /* 0x000fe20000010800 */
[----:B------:R-:W-:Y:S01]  /*74f0*/  MOV R165, R166 ;  /* 0x000000a600a57202 */ /* 0x000fe20000000f00 */
[----:B------:R-:W-:Y:S02]  /*7500*/  IMAD.MOV.U32 R159, RZ, RZ, R168 ;  /* 0x000000ffff9f7224 */ /* 0x000fe400078e00a8 */
[----:B------:R-:W-:Y:S01]  /*7510*/  MUFU.EX2 R6, R2 ;  /* 0x0000000200067308 */ /* 0x000fe20000000800 */
[----:B------:R-:W-:Y:S01]  /*7520*/  IMAD.MOV.U32 R166, RZ, RZ, R167 ;  /* 0x000000ffffa67224 */ /* 0x000fe200078e00a7 */
[----:B------:R-:W-:Y:S01]  /*7530*/  MOV R168, R169 ;  /* 0x000000a900a87202 */ /* 0x000fe20000000f00 */
[----:B------:R-:W-:Y:S01]  /*7540*/  IMAD.MOV.U32 R169, RZ, RZ, R170 ;  /* 0x000000ffffa97224 */ /* 0x000fe200078e00aa */
[----:B------:R-:W-:Y:S01]  /*7550*/  MOV R167, R156 ;  /* 0x0000009c00a77202 */ /* 0x000fe20000000f00 */
[----:B------:R-:W-:Y:S01]  /*7560*/  IMAD.MOV.U32 R156, RZ, RZ, R157 ;  /* 0x000000ffff9c7224 */ /* 0x000fe200078e009d */
[----:B------:R-:W-:Y:S01]  /*7570*/  MOV R170, R171 ;  /* 0x000000ab00aa7202 */ /* 0x000fe20000000f00 */
[----:B------:R-:W-:Y:S01]  /*7580*/  IMAD.MOV.U32 R171, RZ, RZ, R56 ;  /* 0x000000ffffab7224 */ /* 0x000fe200078e0038 */
[----:B------:R-:W1:Y:S01]  /*7590*/  MUFU.EX2 R5, R0 ;  /* 0x0000000000057308 */ /* 0x000e620000000800 */
        /* <DEDUP_REMOVED lines=18> */
[----:B------:R-:W4:Y:S01]  /*76c0*/  LDSM.16.MT88.4 R148, [R218+0x2900] ;  /* 0x00290000da94783b */ /* 0x000f220000004200 */
[----:B------:R-:W-:Y:S01]  /*76d0*/  MOV R59, R64 ;  /* 0x00000040003b7202 */ /* 0x000fe20000000f00 */
[----:B------:R-:W-:Y:S01]  /*76e0*/  IMAD.MOV.U32 R64, RZ, RZ, R65 ;  /* 0x000000ffff407224 */ /* 0x000fe200078e0041 */
[----:B------:R-:W-:Y:S01]  /*76f0*/  MOV R65, R66 ;  /* 0x0000004200417202 */ /* 0x000fe20000000f00 */
[----:B------:R-:W-:Y:S01]  /*7700*/  IMAD.MOV.U32 R66, RZ, RZ, R67 ;  /* 0x000000ffff427224 */ /* 0x000fe200078e0043 */
[----:B---3--:R-:W-:-:S02]  /*7710*/  F2FP.PACK_AB R129, R4, R12 ;  /* 0x0000000c0481723e */ /* 0x008fc400000000ff */
[----:B-1----:R-:W-:Y:S02]  /*7720*/  F2FP.PACK_AB R131, R5, R6 ;  /* 0x000000060583723e */ /* 0x002fe400000000ff */
[----:B------:R-:W-:Y:S01]  /*7730*/  MOV R18, R174 ;  /* 0x000000ae00127202 */ /* 0x000fe20000000f00 */
[----:B------:R-:W-:Y:S01]  /*7740*/  IMAD.MOV.U32 R160, RZ, RZ, R164 ;  /* 0x000000ffffa07224 */ /* 0x000fe200078e00a4 */
[----:B------:R-:W-:Y:S01]  /*7750*/  MOV R67, R172 ;  /* 0x000000ac00437202 */ /* 0x000fe20000000f00 */
[----:B------:R-:W-:Y:S01]  /*7760*/  IMAD.MOV.U32 R172, RZ, RZ, R173 ;  /* 0x000000ffffac7224 */ /* 0x000fe200078e00ad */
[----:B------:R-:W-:Y:S01]  /*7770*/  MOV R173, R216 ;  /* 0x000000d800ad7202 */ /* 0x000fe20000000f00 */
[----:B------:R-:W-:Y:S01]  /*7780*/  HMMA.16816.F32 R136, R128, R140, R136 ;  /* 0x0000008c8088723c */ /* 0x000fe20000001888 */
[----:B------:R-:W-:Y:S01]  /*7790*/  MOV R21, R163 ;  /* 0x000000a300157202 */ /* 0x000fe20000000f00 */
[----:B------:R-:W-:Y:S01]  /*77a0*/  IMAD.MOV.U32 R162, RZ, RZ, R166 ;  /* 0x000000ffffa27224 */ /* 0x000fe200078e00a6 */
[----:B------:R-:W-:Y:S01]  /*77b0*/  MOV R161, R165 ;  /* 0x000000a500a17202 */ /* 0x000fe20000000f00 */
[----:B------:R-:W-:-:S02]  /*77c0*/  IMAD.MOV.U32 R7, RZ, RZ, R173 ;  /* 0x000000ffff077224 */ /* 0x000fc400078e00ad */
[----:B------:R-:W-:Y:S01]  /*77d0*/  IMAD.MOV.U32 R23, RZ, RZ, R169 ;  /* 0x000000ffff177224 */ /* 0x000fe200078e00a9 */
[----:B------:R-:W-:Y:S01]  /*77e0*/  MOV R17, R56 ;  /* 0x0000003800117202 */ /* 0x000fe20000000f00 */
[C---:B------:R-:W-:Y:S01]  /*77f0*/  HMMA.16816.F32 R140, R128.reuse, R142, R24 ;  /* 0x0000008e808c723c */ /* 0x040fe20000001818 */
[----:B------:R-:W-:Y:S01]  /*7800*/  @UP1 USHF.R.U32.HI UR15, URZ, UR5, UR7 ;  /* 0x000000053f0f1299 */ /* 0x000fe20008011607 */
[----:B------:R2:W5:Y:S05]  /*7810*/  LDL.LU R221, [R1+0x48] ;  /* 0x0000480001dd7983 */ /* 0x00056a0000300800 */
[----:B------:R-:W-:Y:S01]  /*7820*/  MOV R27, R172 ;  /* 0x000000ac001b7202 */ /* 0x000fe20000000f00 */
[----:B------:R-:W-:Y:S01]  /*7830*/  IMAD.MOV.U32 R164, RZ, RZ, R156 ;  /* 0x000000ffffa47224 */ /* 0x000fe200078e009c */
[----:B------:R-:W1:Y:S01]  /*7840*/  LDSM.16.MT88.4 R172, [R217+0x5900] ;  /* 0x00590000d9ac783b */ /* 0x000e620000004200 */
[----:B------:R-:W-:Y:S01]  /*7850*/  MOV R163, R167 ;  /* 0x000000a700a37202 */ /* 0x000fe20000000f00 */
[----:B------:R-:W-:Y:S01]  /*7860*/  IMAD.MOV.U32 R166, RZ, RZ, R158 ;  /* 0x000000ffffa67224 */ /* 0x000fe200078e009e */
[----:B------:R-:W-:Y:S01]  /*7870*/  MOV R165, R157 ;  /* 0x0000009d00a57202 */ /* 0x000fe20000000f00 */
[----:B----4-:R-:W-:Y:S01]  /*7880*/  HMMA.16816.F32 R144, R128, R148, R144 ;  /* 0x000000948090723c */ /* 0x010fe20000001890 */
[----:B------:R-:W-:-:S03]  /*7890*/  MOV R167, R159 ;  /* 0x0000009f00a77202 */ /* 0x000fc60000000f00 */
[----:B------:R-:W-:Y:S01]  /*78a0*/  IMAD.MOV.U32 R83, RZ, RZ, R165 ;  /* 0x000000ffff537224 */ /* 0x000fe200078e00a5 */
[----:B------:R-:W3:Y:S01]  /*78b0*/  LDSM.16.MT88.4 R156, [R220+0x2900] ;  /* 0x00290000dc9c783b */ /* 0x000ee20000004200 */
[----:B------:R-:W-:Y:S01]  /*78c0*/  MOV R82, R166 ;  /* 0x000000a600527202 */ /* 0x000fe20000000f00 */
[----:B------:R-:W-:Y:S01]  /*78d0*/  IMAD.MOV.U32 R81, RZ, RZ, R167 ;  /* 0x000000ffff517224 */ /* 0x000fe200078e00a7 */
[----:B------:R-:W-:Y:S01]  /*78e0*/  MOV R2, R66 ;  /* 0x0000004200027202 */ /* 0x000fe20000000f00 */
[----:B------:R-:W-:Y:S01]  /*78f0*/  HMMA.16816.F32 R148, R128, R150, R28 ;  /* 0x000000968094723c */ /* 0x000fe2000000181c */
[----:B------:R-:W-:Y:S01]  /*7900*/  MOV R24, R170 ;  /* 0x000000aa00187202 */ /* 0x000fe20000000f00 */
[----:B------:R-:W-:Y:S02]  /*7910*/  IMAD.MOV.U32 R25, RZ, RZ, R171 ;  /* 0x000000ffff197224 */ /* 0x000fe400078e00ab */
[----:B------:R-:W-:-:S04]  /*7920*/  IMAD.MOV.U32 R0, RZ, RZ, R65 ;  /* 0x000000ffff007224 */ /* 0x000fc800078e0041 */
[----:B------:R-:W-:Y:S01]  /*7930*/  HMMA.16816.F32 R176, R128, R180, R176 ;  /* 0x000000b480b0723c */ /* 0x000fe200000018b0 */
[----:B------:R-:W-:Y:S02]  /*7940*/  MOV R28, R164 ;  /* 0x000000a4001c7202 */ /* 0x000fe40000000f00 */
[----:B------:R-:W-:Y:S01]  /*7950*/  MOV R3, R64 ;  /* 0x0000004000037202 */ /* 0x000fe20000000f00 */
[----:B------:R-:W4:Y:S01]  /*7960*/  LDSM.16.MT88.4 R164, [R219+0x2900] ;  /* 0x00290000dba4783b */ /* 0x000f220000004200 */
[----:B------:R-:W-:-:S03]  /*7970*/  MOV R31, R168 ;  /* 0x000000a8001f7202 */ /* 0x000fc60000000f00 */
[C---:B------:R-:W-:Y:S01]  /*7980*/  HMMA.16816.F32 R180, R128.reuse, R182, R48 ;  /* 0x000000b680b4723c */ /* 0x040fe20000001830 */
[----:B------:R-:W-:Y:S01]  /*7990*/  IMAD.MOV.U32 R11, RZ, RZ, R161 ;  /* 0x000000ffff0b7224 */ /* 0x000fe200078e00a1 */
[----:B------:R-:W-:Y:S01]  /*79a0*/  MOV R8, R160 ;  /* 0x000000a000087202 */ /* 0x000fe20000000f00 */
[----:B------:R-:W-:Y:S02]  /*79b0*/  IMAD.MOV.U32 R26, RZ, RZ, R67 ;  /* 0x000000ffff1a7224 */ /* 0x000fe400078e0043 */
[----:B------:R-:W-:Y:S01]  /*79c0*/  IMAD.MOV.U32 R9, RZ, RZ, R21 ;  /* 0x000000ffff097224 */ /* 0x000fe200078e0015 */
[----:B------:R-:W-:Y:S01]  /*79d0*/  MOV R22, R58 ;  /* 0x0000003a00167202 */ /* 0x000fe20000000f00 */
[----:B------:R-:W-:Y:S01]  /*79e0*/  IMAD.MOV.U32 R50, RZ, RZ, R82 ;  /* 0x000000ffff327224 */ /* 0x000fe200078e0052 */
[----:B------:R-:W-:Y:S01]  /*79f0*/  MOV R51, R83 ;  /* 0x0000005300337202 */ /* 0x000fe20000000f00 */
[----:B-1----:R-:W-:Y:S01]  /*7a00*/  HMMA.16816.F32 R168, R128, R172, R68 ;  /* 0x000000ac80a8723c */ /* 0x002fe20000001844 */
[----:B------:R-:W-:Y:S01]  /*7a10*/  IMAD.MOV.U32 R10, RZ, RZ, R163 ;  /* 0x000000ffff0a7224 */ /* 0x000fe200078e00a3 */
[----:B------:R-:W-:Y:S01]  /*7a20*/  MOV R30, R27 ;  /* 0x0000001b001e7202 */ /* 0x000fe20000000f00 */
[----:B------:R-:W-:Y:S01]  /*7a30*/  FADD.FTZ R2, R2, R50 ;  /* 0x0000003202027221 */ /* 0x000fe20000010000 */
[----:B------:R-:W1:Y:S01]  /*7a40*/  LDSM.16.MT88.4 R64, [R219+0x5900] ;  /* 0x00590000db40783b */ /* 0x000e620000004200 */
[----:B------:R-:W-:-:S03]  /*7a50*/  FADD.FTZ R0, R0, R51 ;  /* 0x0000003300007221 */ /* 0x000fc60000010000 */
[C---:B------:R-:W-:Y:S01]  /*7a60*/  HMMA.16816.F32 R172, R128.reuse, R174, R44 ;  /* 0x000000ae80ac723c */ /* 0x040fe2000000182c */
[----:B------:R-:W-:Y:S02]  /*7a70*/  FADD.FTZ R3, R3, R0 ;  /* 0x0000000003037221 */ /* 0x000fe40000010000 */
[----:B------:R-:W-:Y:S02]  /*7a80*/  IMAD.MOV.U32 R16, RZ, RZ, R57 ;  /* 0x000000ffff107224 */ /* 0x000fe400078e0039 */
[----:B------:R-:W-:Y:S01]  /*7a90*/  IMAD.MOV.U32 R19, RZ, RZ, R59 ;  /* 0x000000ffff137224 */ /* 0x000fe200078e003b */
[----:B------:R-:W-:Y:S01]  /*7aa0*/  UIADD3 UR15, UR15, UR12, -UR13 ;  /* 0x0000000c0f0f7290 */ /* 0x000fe2000fffe80d */
[----:B------:R-:W-:Y:S01]  /*7ab0*/  MOV R44, R77 ;  /* 0x0000004d002c7202 */ /* 0x000fe20000000f00 */
[----:B------:R2:W5:Y:S01]  /*7ac0*/  LDL.LU R216, [R1+0x44] ;  /* 0x0000440001d87983 */ /* 0x0005620000300800 */
[----:B------:R-:W-:Y:S01]  /*7ad0*/  MOV R45, R25 ;  /* 0x00000019002d7202 */ /* 0x000fe20000000f00 */
[----:B------:R-:W-:Y:S01]  /*7ae0*/  IMAD.MOV.U32 R46, RZ, RZ, R24 ;  /* 0x000000ffff2e7224 */ /* 0x000fe200078e0018 */
[----:B------:R-:W-:Y:S01]  /*7af0*/  MOV R47, R31 ;  /* 0x0000001f002f7202 */ /* 0x000fe20000000f00 */
[----:B------:R-:W-:Y:S01]  /*7b00*/  FADD.FTZ R2, R44, R2 ;  /* 0x000000022c027221 */ /* 0x000fe20000010000 */
[----:B------:R-:W-:Y:S01]  /*7b10*/  MOV R24, R18 ;  /* 0x0000001200187202 */ /* 0x000fe20000000f00 */
[----:B------:R-:W-:Y:S01]  /*7b20*/  IMAD.MOV.U32 R29, RZ, RZ, R26 ;  /* 0x000000ffff1d7224 */ /* 0x000fe200078e001a */
[----:B------:R-:W-:Y:S01]  /*7b30*/  MOV R21, R162 ;  /* 0x000000a200157202 */ /* 0x000fe20000000f00 */
[----:B------:R-:W-:Y:S01]  /*7b40*/  FADD.FTZ R0, R45, R2 ;  /* 0x000000022d007221 */ /* 0x000fe20000010000 */
[C---:B---3--:R-:W-:Y:S01]  /*7b50*/  HMMA.16816.F32 R152, R128.reuse, R156, R152 ;  /* 0x0000009c8098723c */ /* 0x048fe20000001898 */
[----:B------:R-:W-:Y:S01]  /*7b60*/  FADD.FTZ R2, R46, R3 ;  /* 0x000000032e027221 */ /* 0x000fe20000010000 */
[----:B------:R-:W3:Y:S01]  /*7b70*/  LDSM.16.MT88.4 R56, [R220+0x5900] ;  /* 0x00590000dc38783b */ /* 0x000ee20000004200 */
[----:B------:R-:W-:Y:S01]  /*7b80*/  FADD.FTZ R0, R47, R0 ;  /* 0x000000002f007221 */ /* 0x000fe20000010000 */
[----:B------:R-:W-:Y:S01]  /*7b90*/  MOV R18, R81 ;  /* 0x0000005100127202 */ /* 0x000fe20000000f00 */
[----:B------:R-:W-:Y:S01]  /*7ba0*/  FADD.FTZ R2, R28, R2 ;  /* 0x000000021c027221 */ /* 0x000fe20000010000 */
[----:B------:R-:W-:Y:S01]  /*7bb0*/  MOV R27, R79 ;  /* 0x0000004f001b7202 */ /* 0x000fe20000000f00 */
[----:B------:R-:W-:Y:S01]  /*7bc0*/  FADD.FTZ R0, R10, R0 ;  /* 0x000000000a007221 */ /* 0x000fe20000010000 */
[----:B------:R-:W-:Y:S01]  /*7bd0*/  HMMA.16816.F32 R156, R128, R158, R88 ;  /* 0x0000009e809c723c */ /* 0x000fe20000001858 */
[----:B------:R-:W-:Y:S01]  /*7be0*/  FADD.FTZ R2, R11, R2 ;  /* 0x000000020b027221 */ /* 0x000fe20000010000 */
[----:B------:R-:W-:Y:S01]  /*7bf0*/  LDSM.16.MT88.4 R88, [R220+0x8900] ;  /* 0x00890000dc58783b */ /* 0x000fe20000004200 */
[----:B------:R-:W-:Y:S01]  /*7c00*/  FADD.FTZ R0, R8, R0 ;  /* 0x0000000008007221 */ /* 0x000fe20000010000 */
[----:B------:R-:W-:Y:S01]  /*7c10*/  UIMAD.WIDE UR4, UR15, 0x2aaaaaab, URZ ;  /* 0x2aaaaaab0f0478a5 */ /* 0x000fe2000f8e023f */
[----:B------:R-:W-:-:S02]  /*7c20*/  FADD.FTZ R2, R9, R2 ;  /* 0x0000000209027221 */ /* 0x000fc40000010000 */
[----:B------:R-:W-:Y:S01]  /*7c30*/  IMAD.MOV.U32 R31, RZ, RZ, R7 ;  /* 0x000000ffff1f7224 */ /* 0x000fe200078e0007 */
[C---:B----4-:R-:W-:Y:S01]  /*7c40*/  HMMA.16816.F32 R160, R128.reuse, R164, R72 ;  /* 0x000000a480a0723c */ /* 0x050fe20000001848 */
[----:B------:R-:W-:Y:S01]  /*7c50*/  FADD.FTZ R0, R29, R0 ;  /* 0x000000001d007221 */ /* 0x000fe20000010000 */
[----:B------:R-:W4:Y:S01]  /*7c60*/  LDSM.16.MT88.4 R72, [R217+0x8900] ;  /* 0x00890000d948783b */ /* 0x000f220000004200 */
[----:B------:R-:W-:Y:S01]  /*7c70*/  FADD.FTZ R2, R30, R2 ;  /* 0x000000021e027221 */ /* 0x000fe20000010000 */
[----:B------:R-:W-:Y:S01]  /*7c80*/  USHF.R.U32.HI UR15, URZ, 0x1f, UR5 ;  /* 0x0000001f3f0f7899 */ /* 0x000fe20008011605 */
[----:B------:R-:W-:Y:S01]  /*7c90*/  IMAD.MOV.U32 R7, RZ, RZ, R80 ;  /* 0x000000ffff077224 */ /* 0x000fe200078e0050 */
[----:B------:R-:W-:Y:S01]  /*7ca0*/  LDSM.16.MT88.4 R8, [R219+0xb900] ;  /* 0x00b90000db08783b */ /* 0x000fe20000004200 */
[----:B------:R-:W-:Y:S01]  /*7cb0*/  IMAD.MOV.U32 R25, RZ, RZ, R76 ;  /* 0x000000ffff197224 */ /* 0x000fe200078e004c */
[----:B------:R-:W-:Y:S01]  /*7cc0*/  HMMA.16816.F32 R164, R128, R166, R60 ;  /* 0x000000a680a4723c */ /* 0x000fe2000000183c */
[----:B------:R-:W-:Y:S01]  /*7cd0*/  FADD.FTZ R0, R31, R0 ;  /* 0x000000001f007221 */ /* 0x000fe20000010000 */
[----:B------:R-:W2:Y:S01]  /*7ce0*/  LDSM.16.MT88.4 R80, [R218+0x8900] ;  /* 0x00890000da50783b */ /* 0x000ea20000004200 */
[----:B------:R-:W-:Y:S01]  /*7cf0*/  IMAD.MOV.U32 R26, RZ, RZ, R78 ;  /* 0x000000ffff1a7224 */ /* 0x000fe200078e004e */
[----:B------:R-:W-:Y:S01]  /*7d00*/  ULEA.HI.SX32 UR15, UR5, UR15, 0x1c ;  /* 0x0000000f050f7291 */ /* 0x000fe2000f8fe23f */
[----:B------:R-:W-:-:S02]  /*7d10*/  FADD.FTZ R2, R24, R2 ;  /* 0x0000000218027221 */ /* 0x000fc40000010000 */
[----:B------:R-:W-:Y:S01]  /*7d20*/  FADD.FTZ R0, R25, R0 ;  /* 0x0000000019007221 */ /* 0x000fe20000010000 */
[C---:B-1----:R-:W-:Y:S01]  /*7d30*/  HMMA.16816.F32 R60, R128.reuse, R64, R92 ;  /* 0x00000040803c723c */ /* 0x042fe2000000185c */
[----:B------:R-:W-:Y:S01]  /*7d40*/  FADD.FTZ R2, R26, R2 ;  /* 0x000000021a027221 */ /* 0x000fe20000010000 */
[----:B------:R-:W-:Y:S01]  /*7d50*/  UISETP.LT.AND UP0, UPT, URZ, UR15, UPT ;  /* 0x0000000f3f00728c */ /* 0x000fe2000bf01270 */
[----:B------:R-:W-:Y:S02]  /*7d60*/  FADD.FTZ R0, R27, R0 ;  /* 0x000000001b007221 */ /* 0x000fe40000010000 */
[----:B------:R-:W-:Y:S01]  /*7d70*/  FADD.FTZ R2, R7, R2 ;  /* 0x0000000207027221 */ /* 0x000fe20000010000 */
[----:B------:R-:W-:Y:S01]  /*7d80*/  USEL UR15, URZ, UR15, !UP0 ;  /* 0x0000000f3f0f7287 */ /* 0x000fe2000c000000 */
[----:B------:R-:W-:Y:S01]  /*7d90*/  FADD.FTZ R0, R18, R0 ;  /* 0x0000000012007221 */ /* 0x000fe20000010000 */
[----:B------:R-:W-:Y:S01]  /*7da0*/  HMMA.16816.F32 R64, R128, R66, R96 ;  /* 0x000000428040723c */ /* 0x000fe20000001860 */
[----:B------:R-:W-:Y:S01]  /*7db0*/  FADD.FTZ R2, R19, R2 ;  /* 0x0000000213027221 */ /* 0x000fe20000010000 */
[----:B------:R-:W1:Y:S01]  /*7dc0*/  LDSM.16.MT88.4 R96, [R219+0x8900] ;  /* 0x00890000db60783b */ /* 0x000e620000004200 */
[----:B------:R-:W-:Y:S01]  /*7dd0*/  FADD.FTZ R0, R16, R0 ;  /* 0x0000000010007221 */ /* 0x000fe20000010000 */
[----:B------:R-:W-:Y:S01]  /*7de0*/  UISETP.GE.AND UP0, UPT, UR24, UR15, UPT ;  /* 0x0000000f1800728c */ /* 0x000fe2000bf06270 */
[----:B------:R-:W-:-:S02]  /*7df0*/  FADD.FTZ R2, R17, R2 ;  /* 0x0000000211027221 */ /* 0x000fc40000010000 */
[----:B------:R-:W-:Y:S01]  /*7e00*/  FADD.FTZ R0, R22, R0 ;  /* 0x0000000016007221 */ /* 0x000fe20000010000 */
[C---:B---3--:R-:W-:Y:S01]  /*7e10*/  HMMA.16816.F32 R52, R128.reuse, R56, R52 ;  /* 0x000000388034723c */ /* 0x048fe20000001834 */
[----:B------:R-:W-:Y:S01]  /*7e20*/  FADD.FTZ R2, R214, R2 ;  /* 0x00000002d6027221 */ /* 0x000fe20000010000 */
[----:B------:R-:W-:Y:S01]  /*7e30*/  PLOP3.LUT P0, PT, PT, PT, UP0, 0x80, 0x0 ;  /* 0x000000000000781c */ /* 0x000fe20003f0f008 */
[----:B------:R-:W-:Y:S02]  /*7e40*/  FADD.FTZ R0, R23, R0 ;  /* 0x0000000017007221 */ /* 0x000fe40000010000 */
[----:B------:R-:W-:Y:S02]  /*7e50*/  FADD.FTZ R2, R252, R2 ;  /* 0x00000002fc027221 */ /* 0x000fe40000010000 */
[----:B------:R-:W-:Y:S01]  /*7e60*/  FADD.FTZ R0, R21, R0 ;  /* 0x0000000015007221 */ /* 0x000fe20000010000 */
[----:B------:R-:W-:Y:S01]  /*7e70*/  HMMA.16816.F32 R56, R128, R58, R84 ;  /* 0x0000003a8038723c */ /* 0x000fe20000001854 */
[----:B------:R-:W-:-:S02]  /*7e80*/  FADD.FTZ R2, R215, R2 ;  /* 0x00000002d7027221 */ /* 0x000fc40000010000 */
[----:B------:R-:W-:Y:S02]  /*7e90*/  FADD.FTZ R0, R210, R0 ;  /* 0x00000000d2007221 */ /* 0x000fe40000010000 */
[----:B------:R-:W-:Y:S02]  /*7ea0*/  FADD.FTZ R3, R134, R2 ;  /* 0x0000000286037221 */ /* 0x000fe40000010000 */
[----:B------:R-:W-:Y:S01]  /*7eb0*/  FADD.FTZ R2, R212, R0 ;  /* 0x00000000d4027221 */ /* 0x000fe20000010000 */
[----:B----4-:R-:W-:Y:S01]  /*7ec0*/  HMMA.16816.F32 R68, R128, R72, R100 ;  /* 0x000000488044723c */ /* 0x010fe20000001864 */
[----:B------:R-:W-:Y:S02]  /*7ed0*/  FADD.FTZ R0, R135, R3 ;  /* 0x0000000387007221 */ /* 0x000fe40000010000 */
[----:B------:R-:W-:Y:S02]  /*7ee0*/  FADD.FTZ R3, R213, R2 ;  /* 0x00000002d5037221 */ /* 0x000fe40000010000 */
[----:B------:R-:W-:-:S02]  /*7ef0*/  FADD.FTZ R2, R208, R0 ;  /* 0x00000000d0027221 */ /* 0x000fc40000010000 */
[----:B------:R-:W-:Y:S01]  /*7f00*/  FADD.FTZ R0, R211, R3 ;  /* 0x00000003d3007221 */ /* 0x000fe20000010000 */
[C---:B--2---:R-:W-:Y:S01]  /*7f10*/  HMMA.16816.F32 R76, R128.reuse, R80, R108 ;  /* 0x00000050804c723c */ /* 0x044fe2000000186c */
[----:B------:R-:W-:Y:S02]  /*7f20*/  FADD.FTZ R2, R209, R2 ;  /* 0x00000002d1027221 */ /* 0x000fe40000010000 */
        /* <DEDUP_REMOVED lines=8> */
[----:B------:R-:W-:Y:S01]  /*7fb0*/  HMMA.16816.F32 R72, R128, R74, R104 ;  /* 0x0000004a8048723c */ /* 0x000fe20000001868 */
[----:B------:R-:W2:Y:S01]  /*7fc0*/  LDSM.16.MT88.4 R104, [R217+0xb900] ;  /* 0x00b90000d968783b */ /* 0x000ea20000004200 */
[----:B------:R-:W-:-:S05]  /*7fd0*/  FADD.FTZ R0, R5, R2 ;  /* 0x0000000205007221 */ /* 0x000fca0000010000 */
[----:B------:R-:W-:Y:S01]  /*7fe0*/  STL [R1+0xc], R0 ;  /* 0x00000c0001007387 */ /* 0x000fe20000100800 */
[C---:B------:R-:W-:Y:S03]  /*7ff0*/  HMMA.16816.F32 R80, R128.reuse, R82, R112 ;  /* 0x000000528050723c */ /* 0x040fe60000001870 */
[----:B------:R-:W3:Y:S04]  /*8000*/  LDSM.16.MT88.4 R112, [R218+0xb900] ;  /* 0x00b90000da70783b */ /* 0x000ee80000004200 */
[----:B------:R-:W-:Y:S01]  /*8010*/  STL [R1+0x8], R3 ;  /* 0x0000080301007387 */ /* 0x000fe20000100800 */
[C---:B------:R-:W-:Y:S03]  /*8020*/  HMMA.16816.F32 R88, R128.reuse, R90, R120 ;  /* 0x0000005a8058723c */ /* 0x040fe60000001878 */
[----:B------:R-:W4:Y:S05]  /*8030*/  LDSM.16.MT88.4 R120, [R220+0xb900] ;  /* 0x00b90000dc78783b */ /* 0x000f2a0000004200 */
[C---:B-1----:R-:W-:Y:S08]  /*8040*/  HMMA.16816.F32 R92, R128.reuse, R96, R124 ;  /* 0x00000060805c723c */ /* 0x042ff0000000187c */
[C---:B------:R-:W-:Y:S08]  /*8050*/  HMMA.16816.F32 R96, R128.reuse, R98, R184 ;  /* 0x000000628060723c */ /* 0x040ff000000018b8 */
[C---:B------:R-:W-:Y:S08]  /*8060*/  HMMA.16816.F32 R124, R128.reuse, R8, R36 ;  /* 0x00000008807c723c */ /* 0x040ff00000001824 */
[C---:B--2---:R-:W-:Y:S08]  /*8070*/  HMMA.16816.F32 R100, R128.reuse, R104, R188 ;  /* 0x000000688064723c */ /* 0x044ff000000018bc */
[C---:B---3--:R-:W-:Y:S08]  /*8080*/  HMMA.16816.F32 R108, R128.reuse, R112, R196 ;  /* 0x00000070806c723c */ /* 0x048ff000000018c4 */
[C---:B----4-:R-:W-:Y:S08]  /*8090*/  HMMA.16816.F32 R116, R128.reuse, R120, R204 ;  /* 0x000000788074723c */ /* 0x050ff000000018cc */
[C---:B------:R-:W-:Y:S08]  /*80a0*/  HMMA.16816.F32 R104, R128.reuse, R106, R192 ;  /* 0x0000006a8068723c */ /* 0x040ff000000018c0 */
[C---:B------:R-:W-:Y:S08]  /*80b0*/  HMMA.16816.F32 R112, R128.reuse, R114, R200 ;  /* 0x000000728070723c */ /* 0x040ff000000018c8 */
[C---:B------:R-:W-:Y:S08]  /*80c0*/  HMMA.16816.F32 R120, R128.reuse, R122, R40 ;  /* 0x0000007a8078723c */ /* 0x040ff00000001828 */
[----:B------:R-:W-:Y:S01]  /*80d0*/  HMMA.16816.F32 R128, R128, R10, R32 ;  /* 0x0000000a8080723c */ /* 0x000fe20000001820 */
[----:B------:R-:W-:Y:S07]  /*80e0*/  @!P0 BRA `(.L_x_1356) ;  /* 0x00005b0000008947 */ /* 0x000fee0003800000 */
[----:B------:R-:W2:Y:S01]  /*80f0*/  LDL R21, [R1+0x14] ;  /* 0x0000140001157983 */ /* 0x000ea20000100800 */
[----:B------:R-:W-:Y:S01]  /*8100*/  PLOP3.LUT P1, PT, PT, PT, UP1, 0x80, 0x0 ;  /* 0x000000000000781c */ /* 0x000fe20003f2f018 */
[----:B------:R-:W-:Y:S01]  /*8110*/  IMAD.MOV.U32 R134, RZ, RZ, R132 ;  /* 0x000000ffff867224 */ /* 0x000fe200078e0084 */
[----:B------:R-:W-:Y:S01]  /*8120*/  PLOP3.LUT P0, PT, PT, PT, UP1, 0x80, 0x0 ;  /* 0x000000000000781c */ /* 0x000fe20003f0f018 */
[----:B------:R-:W-:Y:S01]  /*8130*/  IMAD.MOV.U32 R3, RZ, RZ, R133 ;  /* 0x000000ffff037224 */ /* 0x000fe200078e0085 */
[----:B------:R-:W-:-:S02]  /*8140*/  UMOV UR16, UR24 ;  /* 0x0000001800107c82 */ /* 0x000fc40008000000 */
[----:B------:R-:W-:Y:S02]  /*8150*/  ULDC.64 UR6, c[0x0][0x208] ;  /* 0x0000820000067ab9 */ /* 0x000fe40000000a00 */
[----:B------:R-:W-:-:S05]  /*8160*/  ULDC.64 UR4, c[0x0][0x1e0] ;  /* 0x0000780000047ab9 */ /* 0x000fca0000000a00 */
[----:B--2---:R-:W-:-:S05]  /*8170*/  @P1 IMAD.HI.U32 R0, R21, c[0x0][0x2c8], RZ ;  /* 0x0000b20015001a27 */ /* 0x004fca00078e00ff */
[----:B------:R-:W-:-:S05]  /*8180*/  @P0 SHF.R.U32.HI R0, RZ, c[0x0][0x2cc], R0 ;  /* 0x0000b300ff000a19 */ /* 0x000fca0000011600 */
[----:B------:R1:W-:Y:S02]  /*8190*/  @P0 STL [R1+0x10], R0 ;  /* 0x0000100001000387 */ /* 0x0003e40000100800 */
.L_x_1357:
[----:B------:R-:W2:Y:S01]  /*81a0*/  LDL.64 R6, [R1+0x20] ;  /* 0x0000200001067983 */ /* 0x000ea20000100a00 */
[----:B------:R-:W-:Y:S01]  /*81b0*/  UISETP.GE.AND UP0, UPT, UR16, URZ, UPT ;  /* 0x0000003f1000728c */ /* 0x000fe2000bf06270 */
[----:B------:R-:W-:Y:S04]  /*81c0*/  DEPBAR.LE SB0, 0x0 ;  /* 0x000080000000791a */ /* 0x000fe80000000000 */
[----:B------:R-:W2:Y:S06]  /*81d0*/  LDL.64 R4, [R1+0x38] ;  /* 0x0000380001047983 */ /* 0x000eac0000100a00 */
[----:B------:R-:W-:Y:S01]  /*81e0*/  BAR.SYNC.DEFER_BLOCKING 0x0 ;  /* 0x0000000000007b1d */ /* 0x000fe20000010000 */
[----:B------:R-:W-:Y:S01]  /*81f0*/  PLOP3.LUT P1, PT, PT, PT, UP0, 0x80, 0x0 ;  /* 0x000000000000781c */ /* 0x000fe20003f2f008 */
[----:B------:R-:W-:Y:S01]  /*8200*/  @UP0 USHF.R.S32.HI UR17, URZ, 0x1f, UR16 ;  /* 0x0000001f3f110899 */ /* 0x000fe20008011410 */
[----:B------:R-:W-:Y:S01]  /*8210*/  PLOP3.LUT P6, PT, PT, PT, UP0, 0x80, 0x0 ;  /* 0x000000000000781c */ /* 0x000fe20003fcf008 */
[----:B------:R-:W-:Y:S01]  /*8220*/  @UP0 UIMAD.WIDE.U32 UR18, UR16, UR6, URZ ;  /* 0x00000006101202a5 */ /* 0x000fe2000f8e003f */
[----:B------:R-:W-:Y:S01]  /*8230*/  PLOP3.LUT P0, PT, PT, PT, UP0, 0x80, 0x0 ;  /* 0x000000000000781c */ /* 0x000fe20003f0f008 */
[----:B------:R-:W-:Y:S02]  /*8240*/  @UP0 UIMAD UR17, UR17, UR6, URZ ;  /* 0x00000006111102a4 */ /* 0x000fe4000f8e023f */
[----:B------:R-:W-:Y:S02]  /*8250*/  UIADD3 UR24, UR16, -0x1, URZ ;  /* 0xffffffff10187890 */ /* 0x000fe4000fffe03f */
[----:B------:R-:W-:Y:S01]  /*8260*/  @UP0 UIMAD UR17, UR16, UR7, UR17 ;  /* 0x00000007101102a4 */ /* 0x000fe2000f8e0211 */
[----:B-1----:R-:W-:Y:S03]  /*8270*/  IMAD.U32 R0, RZ, RZ, UR18 ;  /* 0x00000012ff007e24 */ /* 0x002fe6000f8e00ff */
[----:B------:R-:W-:Y:S04]  /*8280*/  @UP0 UIADD3 UR17, UR19, UR17, URZ ;  /* 0x0000001113110290 */ /* 0x000fe8000fffe03f */
[----:B------:R-:W-:Y:S01]  /*8290*/  @UP0 UIMAD UR17, UR17, 0x60, URZ ;  /* 0x00000060111108a4 */ /* 0x000fe2000f8e023f */
[----:B------:R-:W-:Y:S08]  /*82a0*/  LDSM.16.M88.4 R48, [R223+0x18100] ;  /* 0x01810000df30783b */ /* 0x000ff00000000200 */
[----:B-----5:R-:W1:Y:S08]  /*82b0*/  LDSM.16.M88.4 R8, [R216+0xc100] ;  /* 0x00c10000d808783b */ /* 0x020e700000000200 */
[----:B------:R-:W3:Y:S08]  /*82c0*/  LDSM.16.M88.4 R16, [R216+0xc900] ;  /* 0x00c90000d810783b */ /* 0x000ef00000000200 */
[----:B------:R-:W4:Y:S08]  /*82d0*/  LDSM.16.M88.4 R24, [R216+0xd100] ;  /* 0x00d10000d818783b */ /* 0x000f300000000200 */
[----:B------:R-:W1:Y:S08]  /*82e0*/  LDSM.16.M88.4 R32, [R216+0xd900] ;  /* 0x00d90000d820783b */ /* 0x000e700000000200 */
[----:B------:R-:W1:Y:S08]  /*82f0*/  LDSM.16.M88.4 R40, [R216+0xe100] ;  /* 0x00e10000d828783b */ /* 0x000e700000000200 */
[----:B------:R-:W1:Y:S08]  /*8300*/  LDSM.16.M88.4 R184, [R216+0xe900] ;  /* 0x00e90000d8b8783b */ /* 0x000e700000000200 */
[----:B------:R-:W-:Y:S08]  /*8310*/  LDSM.16.M88.4 R188, [R224+0x18100] ;  /* 0x01810000e0bc783b */ /* 0x000ff00000000200 */
[----:B------:R-:W1:Y:S08]  /*8320*/  LDSM.16.M88.4 R192, [R227] ;  /* 0x00000000e3c0783b */ /* 0x000e700000000200 */
[----:B------:R-:W1:Y:S08]  /*8330*/  LDSM.16.M88.4 R196, [R250] ;  /* 0x00000000fac4783b */ /* 0x000e700000000200 */
[----:B------:R-:W1:Y:S08]  /*8340*/  LDSM.16.M88.4 R200, [R249] ;  /* 0x00000000f9c8783b */ /* 0x000e700000000200 */
[----:B------:R-:W1:Y:S08]  /*8350*/  LDSM.16.M88.4 R204, [R248] ;  /* 0x00000000f8cc783b */ /* 0x000e700000000200 */
[----:B------:R-:W1:Y:S08]  /*8360*/  LDSM.16.M88.4 R208, [R247] ;  /* 0x00000000f7d0783b */ /* 0x000e700000000200 */
[----:B------:R-:W1:Y:S08]  /*8370*/  LDSM.16.M88.4 R212, [R246] ;  /* 0x00000000f6d4783b */ /* 0x000e700000000200 */
[----:B------:R-:W3:Y:S01]  /*8380*/  LDL.64 R132, [R1+0x30] ;  /* 0x0000300001847983 */ /* 0x000ee20000100a00 */
[----:B--2---:R-:W-:Y:S01]  /*8390*/  @P1 IMAD.MOV.U32 R5, RZ, RZ, R7 ;  /* 0x000000ffff051224 */ /* 0x004fe200078e0007 */
[----:B------:R-:W-:Y:S03]  /*83a0*/  PLOP3.LUT P1, PT, PT, PT, UP0, 0x80, 0x0 ;  /* 0x000000000000781c */ /* 0x000fe60003f2f008 */
[----:B------:R-:W-:Y:S01]  /*83b0*/  @P6 IMAD.WIDE.U32 R4, R0, 0x60, R4 ;  /* 0x0000006000046825 */ /* 0x000fe200078e0004 */
[----:B------:R-:W-:Y:S04]  /*83c0*/  PLOP3.LUT P6, PT, PT, PT, UP0, 0x80, 0x0 ;  /* 0x000000000000781c */ /* 0x000fe80003fcf008 */
[----:B------:R-:W-:Y:S02]  /*83d0*/  @P0 SHF.L.U32 R2, R4, 0x1, RZ ;  /* 0x0000000104020819 */ /* 0x000fe400000006ff */
[----:B------:R-:W-:Y:S03]  /*83e0*/  PLOP3.LUT P0, PT, PT, PT, UP0, 0x80, 0x0 ;  /* 0x000000000000781c */ /* 0x000fe60003f0f008 */
[----:B------:R-:W-:Y:S02]  /*83f0*/  @P1 IADD3 R0, R5, UR17, RZ ;  /* 0x0000001105001c10 */ /* 0x000fe4000fffe0ff */
[----:B------:R-:W-:Y:S02]  /*8400*/  PLOP3.LUT P1, PT, PT, PT, UP0, 0x80, 0x0 ;  /* 0x000000000000781c */ /* 0x000fe40003f2f008 */
[----:B------:R-:W-:Y:S06]  /*8410*/  @P6 IADD3 R5, P6, R2, 0x80, RZ ;  /* 0x0000008002056810 */ /* 0x000fec0007fde0ff */
[----:B------:R-:W-:Y:S02]  /*8420*/  @P0 SHF.L.U64.HI R0, R4, 0x1, R0 ;  /* 0x0000000104000819 */ /* 0x000fe40000010200 */
[----:B------:R-:W-:Y:S03]  /*8430*/  PLOP3.LUT P0, PT, PT, PT, UP0, 0x80, 0x0 ;  /* 0x000000000000781c */ /* 0x000fe60003f0f008 */
[----:B------:R-:W-:Y:S11]  /*8440*/  @P1 IADD3 R12, P1, R5, c[0x0][0x1f8], RZ ;  /* 0x00007e00050c1a10 */ /* 0x000ff60007f3e0ff */
[----:B------:R-:W-:Y:S02]  /*8450*/  @!UPT UIADD3 URZ, URZ, URZ, URZ ;  /* 0x0000003f3f3ff290 */ /* 0x000fe4000fffe03f */
[--C-:B------:R-:W-:Y:S02]  /*8460*/  @P0 IADD3.X R13, RZ, c[0x0][0x1fc], R0.reuse, P1, P6 ;  /* 0x00007f00ff0d0a10 */ /* 0x100fe40000fec400 */
[----:B------:R-:W-:Y:S02]  /*8470*/  PLOP3.LUT P6, PT, PT, PT, UP0, 0x80, 0x0 ;  /* 0x000000000000781c */ /* 0x000fe40003fcf008 */
[----:B------:R-:W-:Y:S02]  /*8480*/  PLOP3.LUT P1, PT, PT, PT, UP0, 0x80, 0x0 ;  /* 0x000000000000781c */ /* 0x000fe40003f2f008 */
[----:B------:R-:W-:Y:S09]  /*8490*/  PLOP3.LUT P0, PT, PT, PT, UP0, 0x80, 0x0 ;  /* 0x000000000000781c */ /* 0x000ff20003f0f008 */
[----:B------:R-:W-:Y:S04]  /*84a0*/  @P6 IADD3 R4, P6, R2, 0x100, RZ ;  /* 0x0000010002046810 */ /* 0x000fe80007fde0ff */
        /* <DEDUP_REMOVED lines=9> */
[----:B------:R-:W-:Y:S02]  /*8540*/  @P0 IADD3.X R5, RZ, c[0x0][0x1fc], R0, P1, P6 ;  /* 0x00007f00ff050a10 */ /* 0x000fe40000fec400 */
[----:B------:R-:W-:Y:S02]  /*8550*/  PLOP3.LUT P1, PT, PT, PT, UP0, 0x80, 0x0 ;  /* 0x000000000000781c */ /* 0x000fe40003f2f008 */
[----:B------:R-:W-:Y:S02]  /*8560*/  PLOP3.LUT P6, PT, PT, PT, UP0, 0x80, 0x0 ;  /* 0x000000000000781c */ /* 0x000fe40003fcf008 */
[----:B------:R-:W-:Y:S09]  /*8570*/  PLOP3.LUT P0, PT, PT, PT, UP0, 0x80, 0x0 ;  /* 0x000000000000781c */ /* 0x000ff20003f0f008 */
[----:B------:R-:W-:Y:S04]  /*8580*/  @P1 IADD3 R2, P1, R2, c[0x0][0x1f8], RZ ;  /* 0x00007e0002021a10 */ /* 0x000fe80007f3e0ff */
[----:B------:R-:W-:Y:S09]  /*8590*/  @P6 IADD3 R20, P6, R2, UR9, RZ ;  /* 0x0000000902146c10 */ /* 0x000ff2000ffde0ff */
[----:B------:R-:W-:Y:S02]  /*85a0*/  @P0 IADD3.X R0, R0, c[0x0][0x1fc], RZ, P1, !PT ;  /* 0x00007f0000000a10 */ /* 0x000fe40000ffe4ff */
[----:B------:R-:W-:Y:S02]  /*85b0*/  PLOP3.LUT P0, PT, PT, PT, UP0, 0x80, 0x0 ;  /* 0x000000000000781c */ /* 0x000fe40003f0f008 */
[----:B------:R-:W-:Y:S11]  /*85c0*/  PLOP3.LUT P1, PT, PT, PT, UP0, 0x80, 0x0 ;  /* 0x000000000000781c */ /* 0x000ff60003f2f008 */
[----:B------:R-:W-:Y:S02]  /*85d0*/  @P0 IADD3.X R21, R0, UR8, RZ, P6, !PT ;  /* 0x0000000800150c10 */ /* 0x000fe4000b7fe4ff */
[----:B------:R-:W-:Y:S02]  /*85e0*/  @P1 IADD3 R36, P1, R20, UR9, RZ ;  /* 0x0000000914241c10 */ /* 0x000fe4000ff3e0ff */
[----:B------:R-:W-:Y:S02]  /*85f0*/  PLOP3.LUT P0, PT, PT, PT, UP0, 0x80, 0x0 ;  /* 0x000000000000781c */ /* 0x000fe40003f0f008 */
[----:B------:R-:W-:Y:S11]  /*8600*/  PLOP3.LUT P6, PT, PT, PT, UP0, 0x80, 0x0 ;  /* 0x000000000000781c */ /* 0x000ff60003fcf008 */
[----:B------:R-:W-:Y:S02]  /*8610*/  @P0 IADD3.X R37, R21, UR8, RZ, P1, !PT ;  /* 0x0000000815250c10 */ /* 0x000fe40008ffe4ff */
[----:B------:R-:W-:Y:S01]  /*8620*/  PLOP3.LUT P1, PT, PT, PT, UP0, 0x80, 0x0 ;  /* 0x000000000000781c */ /* 0x000fe20003f2f008 */
[----:B------:R-:W-:Y:S01]  /*8630*/  @P6 IMAD.MOV.U32 R14, RZ, RZ, R2 ;  /* 0x000000ffff0e6224 */ /* 0x000fe200078e0002 */
[----:B------:R-:W-:Y:S01]  /*8640*/  PLOP3.LUT P0, PT, PT, PT, UP0, 0x80, 0x0 ;  /* 0x000000000000781c */ /* 0x000fe20003f0f008 */
[----:B------:R-:W-:Y:S01]  /*8650*/  @P6 IMAD.MOV.U32 R15, RZ, RZ, R0 ;  /* 0x000000ffff0f6224 */ /* 0x000fe200078e0000 */
[----:B------:R-:W-:Y:S02]  /*8660*/  PLOP3.LUT P6, PT, PT, PT, UP0, 0x80, 0x0 ;  /* 0x000000000000781c */ /* 0x000fe40003fcf008 */
[----:B------:R-:W-:Y:S07]  /*8670*/  PLOP3.LUT P0, PT, PT, PT, UP0, 0x80, 0x0 ;  /* 0x000000000000781c */ /* 0x000fee0003f0f008 */
[----:B------:R-:W-:Y:S01]  /*8680*/  @!PT LDS RZ, [RZ] ;  /* 0x00000000fffff984 */ /* 0x000fe20000000800 */
[----:B------:R-:W-:Y:S01]  /*8690*/  @!PT LDS RZ, [RZ] ;  /* 0x00000000fffff984 */ /* 0x000fe20000000800 */
[----:B------:R-:W-:Y:S01]  /*86a0*/  @!PT LDS RZ, [RZ] ;  /* 0x00000000fffff984 */ /* 0x000fe20000000800 */
[----:B------:R3:W-:Y:S01]  /*86b0*/  @P1 LDGSTS.E.BYPASS.LTC128B.128 [R251+0x100], [R14.64], !P5 ;  /* 0x001000000efb1fae */ /* 0x0007e2000e901d5e */
[----:B------:R-:W-:Y:S02]  /*86c0*/  PLOP3.LUT P1, PT, PT, PT, UP0, 0x80, 0x0 ;  /* 0x000000000000781c */ /* 0x000fe40003f2f008 */
[----:B------:R-:W-:Y:S05]  /*86d0*/  PLOP3.LUT P1, PT, PT, PT, UP0, 0x80, 0x0 ;  /* 0x000000000000781c */ /* 0x000fea0003f2f008 */
[----:B------:R3:W-:Y:S01]  /*86e0*/  @P6 LDGSTS.E.BYPASS.LTC128B.128 [R251+0x3100], [R12.64], !P4 ;  /* 0x031000000cfb6fae */ /* 0x0007e2000e101d5e */
[----:B------:R-:W-:Y:S02]  /*86f0*/  PLOP3.LUT P6, PT, PT, PT, UP0, 0x80, 0x0 ;  /* 0x000000000000781c */ /* 0x000fe40003fcf008 */
[----:B------:R-:W-:Y:S05]  /*8700*/  PLOP3.LUT P6, PT, PT, PT, UP0, 0x80, 0x0 ;  /* 0x000000000000781c */ /* 0x000fea0003fcf008 */
[----:B------:R1:W-:Y:S01]  /*8710*/  @P0 LDGSTS.E.BYPASS.LTC128B.128 [R251+0x6100], [R6.64], !P3 ;  /* 0x0610000006fb0fae */ /* 0x0003e2000d901d5e */
[----:B------:R-:W-:Y:S02]  /*8720*/  PLOP3.LUT P0, PT, PT, PT, UP0, 0x80, 0x0 ;  /* 0x000000000000781c */ /* 0x000fe40003f0f008 */
[----:B------:R-:W-:Y:S05]  /*8730*/  PLOP3.LUT P0, PT, PT, PT, UP0, 0x80, 0x0 ;  /* 0x000000000000781c */ /* 0x000fea0003f0f008 */
[----:B------:R1:W-:Y:S01]  /*8740*/  @P1 LDGSTS.E.BYPASS.LTC128B.128 [R251+0x9100], [R4.64], !P2 ;  /* 0x0910000004fb1fae */ /* 0x0003e2000d101d5e */
[----:B------:R-:W-:Y:S07]  /*8750*/  PLOP3.LUT P1, PT, PT, PT, UP0, 0x80, 0x0 ;  /* 0x000000000000781c */ /* 0x000fee0003f2f008 */
[----:B------:R4:W-:Y:S01]  /*8760*/  @P6 LDGSTS.E.BYPASS.LTC128B.128 [R251+0x1100], [R20.64], !P5 ;  /* 0x0110000014fb6fae */ /* 0x0009e2000e901d5e */
[----:B------:R-:W-:Y:S07]  /*8770*/  PLOP3.LUT P6, PT, PT, PT, UP0, 0x80, 0x0 ;  /* 0x000000000000781c */ /* 0x000fee0003fcf008 */
[----:B------:R4:W-:Y:S01]  /*8780*/  @P1 LDGSTS.E.BYPASS.LTC128B.128 [R251+0x4100], [R20.64+0x80], !P4 ;  /* 0x0410008014fb1fae */ /* 0x0009e2000e101d5e */
[----:B------:R-:W-:Y:S02]  /*8790*/  PLOP3.LUT P1, PT, PT, PT, UP0, 0x80, 0x0 ;  /* 0x000000000000781c */ /* 0x000fe40003f2f008 */
[----:B------:R-:W-:Y:S05]  /*87a0*/  PLOP3.LUT P1, PT, PT, PT, UP0, 0x80, 0x0 ;  /* 0x000000000000781c */ /* 0x000fea0003f2f008 */
[----:B------:R4:W-:Y:S01]  /*87b0*/  @P0 LDGSTS.E.BYPASS.LTC128B.128 [R251+0x7100], [R20.64+0x100], !P3 ;  /* 0x0710010014fb0fae */ /* 0x0009e2000d901d5e */
[----:B------:R-:W-:Y:S01]  /*87c0*/  PLOP3.LUT P0, PT, PT, PT, UP0, 0x80, 0x0 ;  /* 0x000000000000781c */ /* 0x000fe20003f0f008 */
[C---:B-1----:R-:W-:Y:S06]  /*87d0*/  HMMA.16816.F32 R4, R48.reuse, R8, RZ ;  /* 0x000000083004723c */ /* 0x042fec00000018ff */
[----:B------:R4:W-:Y:S01]  /*87e0*/  @P6 LDGSTS.E.BYPASS.LTC128B.128 [R251+0xa100], [R20.64+0x180], !P2 ;  /* 0x0a10018014fb6fae */ /* 0x0009e2000d101d5e */
[----:B------:R-:W-:Y:S01]  /*87f0*/  PLOP3.LUT P6, PT, PT, PT, UP0, 0x80, 0x0 ;  /* 0x000000000000781c */ /* 0x000fe20003fcf008 */
[C---:B------:R-:W-:Y:S06]  /*8800*/  HMMA.16816.F32 R8, R48.reuse, R10, RZ ;  /* 0x0000000a3008723c */ /* 0x040fec00000018ff */
[----:B------:R1:W-:Y:S01]  /*8810*/  @P0 LDGSTS.E.BYPASS.LTC128B.128 [R251+0x2100], [R36.64], !P5 ;  /* 0x0210000024fb0fae */ /* 0x0003e2000e901d5e */
[----:B------:R-:W-:Y:S01]  /*8820*/  PLOP3.LUT P0, PT, PT, PT, UP0, 0x80, 0x0 ;  /* 0x000000000000781c */ /* 0x000fe20003f0f008 */
[----:B------:R-:W-:Y:S01]  /*8830*/  UISETP.GE.AND UP0, UPT, UR16, 0x1, UPT ;  /* 0x000000011000788c */ /* 0x000fe2000bf06270 */
[C---:B---3--:R-:W-:Y:S05]  /*8840*/  HMMA.16816.F32 R12, R48.reuse, R16, RZ ;  /* 0x00000010300c723c */ /* 0x048fea00000018ff */
[----:B------:R1:W-:Y:S01]  /*8850*/  @P6 LDGSTS.E.BYPASS.LTC128B.128 [R251+0x5100], [R36.64+0x80], !P4 ;  /* 0x0510008024fb6fae */ /* 0x0003e2000e101d5e */
[----:B------:R-:W-:Y:S02]  /*8860*/  PLOP3.LUT P6, PT, PT, PT, UP0, 0x80, 0x0 ;  /* 0x000000000000781c */ /* 0x000fe40003fcf008 */
[C---:B------:R-:W-:Y:S02]  /*8870*/  HMMA.16816.F32 R16, R48.reuse, R18, RZ ;  /* 0x000000123010723c */ /* 0x040fe400000018ff */
[----:B------:R-:W-:Y:S02]  /*8880*/  @UP0 UIMAD.WIDE.U32 UR18, UR24, UR4, URZ ;  /* 0x00000004181202a5 */ /* 0x000fe4000f8e003f */
[----:B------:R-:W-:Y:S01]  /*8890*/  @UP0 USHF.R.S32.HI UR17, URZ, 0x1f, UR24 ;  /* 0x0000001f3f110899 */ /* 0x000fe20008011418 */
[----:B------:R1:W-:Y:S01]  /*88a0*/  @P1 LDGSTS.E.BYPASS.LTC128B.128 [R251+0x8100], [R36.64+0x100], !P3 ;  /* 0x0810010024fb1fae */ /* 0x0003e2000d901d5e */
[----:B------:R-:W-:Y:S02]  /*88b0*/  PLOP3.LUT P1, PT, PT, PT, UP0, 0x80, 0x0 ;  /* 0x000000000000781c */ /* 0x000fe40003f2f008 */
[C---:B----4-:R-:W-:Y:S01]  /*88c0*/  HMMA.16816.F32 R20, R48.reuse, R24, RZ ;  /* 0x000000183014723c */ /* 0x050fe200000018ff */
[----:B------:R-:W-:Y:S04]  /*88d0*/  @UP0 UIMAD UR17, UR17, UR4, URZ ;  /* 0x00000004111102a4 */ /* 0x000fe8000f8e023f */
[----:B------:R1:W-:Y:S01]  /*88e0*/  @P0 LDGSTS.E.BYPASS.LTC128B.128 [R251+0xb100], [R36.64+0x180], !P2 ;  /* 0x0b10018024fb0fae */ /* 0x0003e2000d101d5e */
[----:B------:R-:W-:Y:S01]  /*88f0*/  PLOP3.LUT P0, PT, PT, PT, UP0, 0x80, 0x0 ;  /* 0x000000000000781c */ /* 0x000fe20003f0f008 */
[----:B------:R-:W-:Y:S01]  /*8900*/  @UP0 UIMAD UR17, UR24, UR5, UR17 ;  /* 0x00000005181102a4 */ /* 0x000fe2000f8e0211 */
[C---:B------:R-:W-:Y:S03]  /*8910*/  HMMA.16816.F32 R24, R48.reuse, R26, RZ ;  /* 0x0000001a3018723c */ /* 0x040fe600000018ff */
[----:B------:R-:W-:Y:S02]  /*8920*/  @UP0 UIADD3 UR17, UR19, UR17, URZ ;  /* 0x0000001113110290 */ /* 0x000fe4000fffe03f */
[----:B------:R-:W0:Y:S02]  /*8930*/  LDGDEPBAR ;  /* 0x00000000000079af */ /* 0x000e240000000000 */
[----:B------:R-:W-:Y:S01]  /*8940*/  @UP0 UIMAD UR17, UR17, 0x60, URZ ;  /* 0x00000060111108a4 */ /* 0x000fe2000f8e023f */
[C---:B------:R-:W-:Y:S08]  /*8950*/  HMMA.16816.F32 R28, R48.reuse, R32, RZ ;  /* 0x00000020301c723c */ /* 0x040ff000000018ff */
[C---:B------:R-:W-:Y:S08]  /*8960*/  HMMA.16816.F32 R32, R48.reuse, R34, RZ ;  /* 0x000000223020723c */ /* 0x040ff000000018ff */
[C---:B-1----:R-:W-:Y:S08]  /*8970*/  HMMA.16816.F32 R36, R48.reuse, R40, RZ ;  /* 0x000000283024723c */ /* 0x042ff000000018ff */
[C---:B------:R-:W-:Y:S08]  /*8980*/  HMMA.16816.F32 R40, R48.reuse, R42, RZ ;  /* 0x0000002a3028723c */ /* 0x040ff000000018ff */
[C---:B------:R-:W-:Y:S08]  /*8990*/  HMMA.16816.F32 R44, R48.reuse, R184, RZ ;  /* 0x000000b8302c723c */ /* 0x040ff000000018ff */
        /* <DEDUP_REMOVED lines=10> */
[----:B------:R-:W3:Y:S07]  /*8a40*/  LDSM.16.M88.4 R200, [R222+0xd100] ;  /* 0x00d10000dec8783b */ /* 0x000eee0000000200 */
[C---:B------:R-:W-:Y:S08]  /*8a50*/  HMMA.16816.F32 R28, R188.reuse, R204, R28 ;  /* 0x000000ccbc1c723c */ /* 0x040ff0000000181c */
[C---:B------:R-:W-:Y:S01]  /*8a60*/  HMMA.16816.F32 R32, R188.reuse, R206, R32 ;  /* 0x000000cebc20723c */ /* 0x040fe20000001820 */
[----:B------:R-:W2:Y:S07]  /*8a70*/  LDSM.16.M88.4 R204, [R222+0xd900] ;  /* 0x00d90000decc783b */ /* 0x000eae0000000200 */
[C---:B------:R-:W-:Y:S08]  /*8a80*/  HMMA.16816.F32 R36, R188.reuse, R208, R36 ;  /* 0x000000d0bc24723c */ /* 0x040ff00000001824 */
[C---:B------:R-:W-:Y:S01]  /*8a90*/  HMMA.16816.F32 R40, R188.reuse, R210, R40 ;  /* 0x000000d2bc28723c */ /* 0x040fe20000001828 */
[----:B------:R-:W-:Y:S07]  /*8aa0*/  LDSM.16.M88.4 R208, [R222+0xe900] ;  /* 0x00e90000ded0783b */ /* 0x000fee0000000200 */
[C---:B------:R-:W-:Y:S01]  /*8ab0*/  HMMA.16816.F32 R44, R188.reuse, R212, R44 ;  /* 0x000000d4bc2c723c */ /* 0x040fe2000000182c */
[----:B------:R-:W4:Y:S07]  /*8ac0*/  LDL.64 R212, [R1+0x28] ;  /* 0x0000280001d47983 */ /* 0x000f2e0000100a00 */
        /* <DEDUP_REMOVED lines=248> */
[C---:B------:R-:W-:Y:S01]  /*9a50*/  HMMA.16816.F32 R16, R200.reuse, R186, R16 ;  /* 0x000000bac810723c */ /* 0x040fe20000001810 */
[----:B------:R-:W2:Y:S03]  /*9a60*/  LDL R186, [R1+0x18] ;  /* 0x0000180001ba7983 */ /* 0x000ea60000100800 */
        /* <DEDUP_REMOVED lines=14> */
[----:B------:R3:W-:Y:S01]  /*9b50*/  MUFU.TANH R190, R12 ;  /* 0x0000000c00be7308 */ /* 0x0007e20000002400 */
[----:B------:R-:W-:Y:S02]  /*9b60*/  FMUL.FTZ R17, R17, c[0x0][0x320] ;  /* 0x0000c80011117a20 */ /* 0x000fe40000410000 */
[----:B------:R-:W-:Y:S02]  /*9b70*/  FMUL.FTZ R14, R14, c[0x0][0x320] ;  /* 0x0000c8000e0e7a20 */ /* 0x000fe40000410000 */
[----:B------:R-:W-:Y:S02]  /*9b80*/  FMUL.FTZ R15, R15, c[0x0][0x320] ;  /* 0x0000c8000f0f7a20 */ /* 0x000fe40000410000 */
[----:B------:R-:W-:Y:S03]  /*9b90*/  FMUL.FTZ R18, R18, c[0x0][0x320] ;  /* 0x0000c80012127a20 */ /* 0x000fe60000410000 */
[----:B------:R4:W-:Y:S10]  /*9ba0*/  MUFU.TANH R191, R13 ;  /* 0x0000000d00bf7308 */ /* 0x0009f40000002400 */
[----:B------:R-:W-:Y:S01]  /*9bb0*/  MUFU.TANH R205, R6 ;  /* 0x0000000600cd7308 */ /* 0x000fe20000002400 */
[----:B---3--:R3:W2:Y:S09]  /*9bc0*/  LDL R12, [R1+0x14] ;  /* 0x00001400010c7983 */ /* 0x0086b20000100800 */
[----:B------:R1:W1:Y:S01]  /*9bd0*/  MUFU.TANH R204, R7 ;  /* 0x0000000700cc7308 */ /* 0x0002620000002400 */
[----:B----4-:R-:W2:Y:S09]  /*9be0*/  LDL R13, [R1+0x10] ;  /* 0x00001000010d7983 */ /* 0x010eb20000100800 */
[----:B------:R4:W2:Y:S10]  /*9bf0*/  MUFU.TANH R189, R8 ;  /* 0x0000000800bd7308 */ /* 0x0008b40000002400 */
[----:B------:R3:W2:Y:S01]  /*9c00*/  MUFU.TANH R188, R9 ;  /* 0x0000000900bc7308 */ /* 0x0006a20000002400 */
[----:B-1----:R-:W1:Y:S09]  /*9c10*/  LDSM.16.M88.4 R4, [R221+0xa000] ;  /* 0x00a00000dd04783b */ /* 0x002e720000000200 */
[----:B------:R-:W1:Y:S01]  /*9c20*/  MUFU.TANH R185, R10 ;  /* 0x0000000a00b97308 */ /* 0x000e620000002400 */
[----:B----4-:R-:W-:Y:S01]  /*9c30*/  IMAD.U32 R8, RZ, RZ, UR18 ;  /* 0x00000012ff087e24 */ /* 0x010fe2000f8e00ff */
[----:B------:R-:W-:Y:S08]  /*9c40*/  @UP0 USHF.L.U64.HI UR18, UR4, 0x6, UR5 ;  /* 0x0000000604120899 */ /* 0x000ff00008010205 */
[----:B------:R4:W1:Y:S01]  /*9c50*/  MUFU.TANH R184, R11 ;  /* 0x0000000b00b87308 */ /* 0x0008620000002400 */
[----:B---3--:R-:W-:Y:S09]  /*9c60*/  MOV R9, UR19 ;  /* 0x0000001300097c02 */ /* 0x008ff20008000f00 */
[----:B------:R3:W-:Y:S10]  /*9c70*/  MUFU.TANH R197, R19 ;  /* 0x0000001300c57308 */ /* 0x0007f40000002400 */
[----:B------:R-:W-:Y:S01]  /*9c80*/  MUFU.TANH R195, R17 ;  /* 0x0000001100c37308 */ /* 0x000fe20000002400 */
[C---:B-1----:R-:W-:Y:S09]  /*9c90*/  HMMA.16816.F32 R20, R200.reuse, R4, R20 ;  /* 0x00000004c814723c */ /* 0x042ff20000001814 */
[----:B------:R1:W-:Y:S03]  /*9ca0*/  MUFU.TANH R194, R16 ;  /* 0x0000001000c27308 */ /* 0x0003e60000002400 */
[----:B------:R-:W-:Y:S01]  /*9cb0*/  @P1 MOV R4, R132 ;  /* 0x0000008400041202 */ /* 0x000fe20000000f00 */
[C---:B------:R-:W-:Y:S03]  /*9cc0*/  HMMA.16816.F32 R24, R200.reuse, R6, R24 ;  /* 0x00000006c818723c */ /* 0x040fe60000001818 */
[----:B------:R-:W-:Y:S01]  /*9cd0*/  @P1 IMAD.MOV.U32 R5, RZ, RZ, R213 ;  /* 0x000000ffff051224 */ /* 0x000fe200078e00d5 */
[----:B------:R-:W-:Y:S03]  /*9ce0*/  PLOP3.LUT P1, PT, PT, PT, UP0, 0x80, 0x0 ;  /* 0x000000000000781c */ /* 0x000fe60003f2f008 */
[----:B------:R-:W-:Y:S01]  /*9cf0*/  @P6 IMAD.WIDE.U32 R4, R8, 0x60, R4 ;  /* 0x0000006008046825 */ /* 0x000fe200078e0004 */
[----:B------:R-:W-:Y:S01]  /*9d00*/  PLOP3.LUT P6, PT, PT, PT, UP0, 0x80, 0x0 ;  /* 0x000000000000781c */ /* 0x000fe20003fcf008 */
[----:B----4-:R-:W4:Y:S01]  /*9d10*/  LDSM.16.M88.4 R8, [R221+0xa800] ;  /* 0x00a80000dd08783b */ /* 0x010f220000000200 */
[----:B------:R-:W-:Y:S02]  /*9d20*/  MUFU.TANH R192, R14 ;  /* 0x0000000e00c07308 */ /* 0x000fe40000002400 */
[----:B------:R-:W-:Y:S01]  /*9d30*/  @P0 IMAD.SHL.U32 R0, R4, 0x2, RZ ;  /* 0x0000000204000824 */ /* 0x000fe200078e00ff */
[----:B------:R-:W-:Y:S01]  /*9d40*/  PLOP3.LUT P0, PT, PT, PT, UP0, 0x80, 0x0 ;  /* 0x000000000000781c */ /* 0x000fe20003f0f008 */
[----:B------:R-:W-:Y:S03]  /*9d50*/  FMUL.FTZ R20, R20, c[0x0][0x320] ;  /* 0x0000c80014147a20 */ /* 0x000fe60000410000 */
[----:B------:R-:W-:Y:S01]  /*9d60*/  @P1 IADD3 R2, R5, UR17, RZ ;  /* 0x0000001105021c10 */ /* 0x000fe2000fffe0ff */
[----:B------:R-:W-:Y:S01]  /*9d70*/  UIMAD UR17, UR16, -0x60, URZ ;  /* 0xffffffa0101178a4 */ /* 0x000fe2000f8e023f */
[----:B------:R-:W-:Y:S01]  /*9d80*/  PLOP3.LUT P1, PT, PT, PT, UP0, 0x80, 0x0 ;  /* 0x000000000000781c */ /* 0x000fe20003f2f008 */
[----:B------:R1:W-:Y:S01]  /*9d90*/  MUFU.TANH R198, R20 ;  /* 0x0000001400c67308 */ /* 0x0003e20000002400 */
[----:B------:R-:W-:Y:S01]  /*9da0*/  @P6 IADD3 R5, P6, R0, 0x80, RZ ;  /* 0x0000008000056810 */ /* 0x000fe20007fde0ff */
[----:B------:R-:W-:Y:S02]  /*9db0*/  FMUL.FTZ R21, R21, c[0x0][0x320] ;  /* 0x0000c80015157a20 */ /* 0x000fe40000410000 */
[----:B------:R-:W-:Y:S02]  /*9dc0*/  FMUL.FTZ R22, R22, c[0x0][0x320] ;  /* 0x0000c80016167a20 */ /* 0x000fe40000410000 */
[----:B------:R-:W-:Y:S01]  /*9dd0*/  @P0 SHF.L.U64.HI R2, R4, 0x1, R2 ;  /* 0x0000000104020819 */ /* 0x000fe20000010202 */
[----:B------:R-:W-:Y:S01]  /*9de0*/  FMUL.FTZ R23, R23, c[0x0][0x320] ;  /* 0x0000c80017177a20 */ /* 0x000fe20000410000 */
[----:B------:R-:W-:Y:S01]  /*9df0*/  PLOP3.LUT P0, PT, PT, PT, UP0, 0x80, 0x0 ;  /* 0x000000000000781c */ /* 0x000fe20003f0f008 */
[----:B------:R-:W-:Y:S01]  /*9e00*/  FMUL.FTZ R26, R26, c[0x0][0x320] ;  /* 0x0000c8001a1a7a20 */ /* 0x000fe20000410000 */
[----:B------:R-:W1:Y:S01]  /*9e10*/  MUFU.TANH R193, R15 ;  /* 0x0000000f00c17308 */ /* 0x000e620000002400 */
[----:B------:R-:W-:Y:S01]  /*9e20*/  FMUL.FTZ R24, R24, c[0x0][0x320] ;  /* 0x0000c80018187a20 */ /* 0x000fe20000410000 */
[----:B------:R-:W-:Y:S01]  /*9e30*/  @P1 IADD3 R132, P1, R5, c[0x0][0x1c8], RZ ;  /* 0x0000720005841a10 */ /* 0x000fe20007f3e0ff */
[----:B------:R-:W-:Y:S01]  /*9e40*/  FMUL.FTZ R25, R25, c[0x0][0x320] ;  /* 0x0000c80019197a20 */ /* 0x000fe20000410000 */
[----:B------:R-:W1:Y:S01]  /*9e50*/  LDSM.16.M88.4 R4, [R221+0xb000] ;  /* 0x00b00000dd04783b */ /* 0x000e620000000200 */
[----:B------:R-:W-:Y:S05]  /*9e60*/  FMUL.FTZ R27, R27, c[0x0][0x320] ;  /* 0x0000c8001b1b7a20 */ /* 0x000fea0000410000 */
[----:B------:R-:W-:Y:S05]  /*9e70*/  MUFU.TANH R26, R26 ;  /* 0x0000001a001a7308 */ /* 0x000fea0000002400 */
[--C-:B---3--:R-:W-:Y:S02]  /*9e80*/  @P0 IADD3.X R19, RZ, c[0x0][0x1cc], R2.reuse, P1, P6 ;  /* 0x00007300ff130a10 */ /* 0x108fe40000fec402 */
[----:B------:R-:W-:Y:S01]  /*9e90*/  PLOP3.LUT P6, PT, PT, PT, UP0, 0x80, 0x0 ;  /* 0x000000000000781c */ /* 0x000fe20003fcf008 */
[C---:B----4-:R-:W-:Y:S01]  /*9ea0*/  HMMA.16816.F32 R28, R200.reuse, R8, R28 ;  /* 0x00000008c81c723c */ /* 0x050fe2000000181c */
[----:B------:R-:W-:Y:S01]  /*9eb0*/  PLOP3.LUT P1, PT, PT, PT, UP0, 0x80, 0x0 ;  /* 0x000000000000781c */ /* 0x000fe20003f2f008 */
[----:B------:R-:W-:Y:S01]  /*9ec0*/  MUFU.TANH R199, R21 ;  /* 0x0000001500c77308 */ /* 0x000fe20000002400 */
[----:B------:R-:W-:Y:S05]  /*9ed0*/  PLOP3.LUT P0, PT, PT, PT, UP0, 0x80, 0x0 ;  /* 0x000000000000781c */ /* 0x000fea0003f0f008 */
[C---:B------:R-:W-:Y:S04]  /*9ee0*/  HMMA.16816.F32 R32, R200.reuse, R10, R32 ;  /* 0x0000000ac820723c */ /* 0x040fe80000001820 */
[----:B-1----:R-:W-:Y:S01]  /*9ef0*/  @P6 IADD3 R16, P6, R0, 0x100, RZ ;  /* 0x0000010000106810 */ /* 0x002fe20007fde0ff */
[----:B------:R1:W-:Y:S03]  /*9f00*/  MUFU.TANH R135, R22 ;  /* 0x0000001600877308 */ /* 0x0003e60000002400 */
[----:B------:R-:W-:Y:S07]  /*9f10*/  @P1 IADD3 R16, P1, R16, c[0x0][0x1c8], RZ ;  /* 0x0000720010101a10 */ /* 0x000fee0007f3e0ff */
[----:B------:R3:W-:Y:S01]  /*9f20*/  MUFU.TANH R133, R23 ;  /* 0x0000001700857308 */ /* 0x0007e20000002400 */
[----:B------:R-:W-:Y:S01]  /*9f30*/  FMUL.FTZ R28, R28, c[0x0][0x320] ;  /* 0x0000c8001c1c7a20 */ /* 0x000fe20000410000 */
[C---:B------:R-:W-:Y:S03]  /*9f40*/  HMMA.16816.F32 R36, R200.reuse, R4, R36 ;  /* 0x00000004c824723c */ /* 0x040fe60000001824 */
[----:B------:R-:W-:Y:S01]  /*9f50*/  FMUL.FTZ R29, R29, c[0x0][0x320] ;  /* 0x0000c8001d1d7a20 */ /* 0x000fe20000410000 */
[--C-:B------:R-:W-:Y:S01]  /*9f60*/  @P0 IADD3.X R17, RZ, c[0x0][0x1cc], R2.reuse, P1, P6 ;  /* 0x00007300ff110a10 */ /* 0x100fe20000fec402 */
[----:B------:R-:W-:Y:S01]  /*9f70*/  FMUL.FTZ R30, R30, c[0x0][0x320] ;  /* 0x0000c8001e1e7a20 */ /* 0x000fe20000410000 */
[----:B------:R-:W-:Y:S01]  /*9f80*/  PLOP3.LUT P6, PT, PT, PT, UP0, 0x80, 0x0 ;  /* 0x000000000000781c */ /* 0x000fe20003fcf008 */
[----:B------:R-:W-:Y:S01]  /*9f90*/  IMAD.U32 R4, RZ, RZ, UR13 ;  /* 0x0000000dff047e24 */ /* 0x000fe2000f8e00ff */
[C---:B------:R-:W-:Y:S01]  /*9fa0*/  HMMA.16816.F32 R40, R200.reuse, R6, R40 ;  /* 0x00000006c828723c */ /* 0x040fe20000001828 */
[----:B------:R-:W-:Y:S01]  /*9fb0*/  PLOP3.LUT P0, PT, PT, PT, UP1, 0x80, 0x0 ;  /* 0x000000000000781c */ /* 0x000fe20003f0f018 */
[----:B------:R-:W4:Y:S01]  /*9fc0*/  MUFU.TANH R196, R18 ;  /* 0x0000001200c47308 */ /* 0x000f220000002400 */
[----:B------:R-:W-:Y:S01]  /*9fd0*/  PLOP3.LUT P1, PT, PT, PT, UP0, 0x80, 0x0 ;  /* 0x000000000000781c */ /* 0x000fe20003f2f008 */
[----:B------:R-:W-:Y:S02]  /*9fe0*/  FMUL.FTZ R32, R32, c[0x0][0x320] ;  /* 0x0000c80020207a20 */ /* 0x000fe40000410000 */
[----:B------:R-:W-:Y:S02]  /*9ff0*/  FMUL.FTZ R31, R31, c[0x0][0x320] ;  /* 0x0000c8001f1f7a20 */ /* 0x000fe40000410000 */
[----:B------:R-:W-:Y:S04]  /*a000*/  FMUL.FTZ R33, R33, c[0x0][0x320] ;  /* 0x0000c80021217a20 */ /* 0x000fe80000410000 */
[----:B------:R-:W-:Y:S01]  /*a010*/  @P6 IADD3 R8, P6, R0, 0x180, RZ ;  /* 0x0000018000086810 */ /* 0x000fe20007fde0ff */
[----:B------:R4:W2:Y:S01]  /*a020*/  MUFU.TANH R18, R24 ;  /* 0x0000001800127308 */ /* 0x0008a20000002400 */
[----:B------:R-:W-:Y:S02]  /*a030*/  FMUL.FTZ R35, R35, c[0x0][0x320] ;  /* 0x0000c80023237a20 */ /* 0x000fe40000410000 */
[----:B------:R-:W-:Y:S01]  /*a040*/  @P1 IADD3 R20, P1, R8, c[0x0][0x1c8], RZ ;  /* 0x0000720008141a10 */ /* 0x000fe20007f3e0ff */
[----:B------:R-:W-:Y:S01]  /*a050*/  FMUL.FTZ R36, R36, c[0x0][0x320] ;  /* 0x0000c80024247a20 */ /* 0x000fe20000410000 */
[----:B------:R-:W4:Y:S01]  /*a060*/  LDSM.16.M88.4 R8, [R221+0xb800] ;  /* 0x00b80000dd08783b */ /* 0x000f220000000200 */
[----:B------:R-:W-:Y:S04]  /*a070*/  DEPBAR.LE SB0, 0x0 ;  /* 0x000080000000791a */ /* 0x000fe80000000000 */
[----:B------:R-:W-:Y:S01]  /*a080*/  MUFU.TANH R36, R36 ;  /* 0x0000002400247308 */ /* 0x000fe20000002400 */
[----:B-1----:R-:W-:Y:S02]  /*a090*/  FMUL.FTZ R22, R38, c[0x0][0x320] ;  /* 0x0000c80026167a20 */ /* 0x002fe40000410000 */
[----:B------:R-:W-:Y:S01]  /*a0a0*/  BAR.SYNC.DEFER_BLOCKING 0x0 ;  /* 0x0000000000007b1d */ /* 0x000fe20000010000 */
[----:B------:R-:W-:Y:S02]  /*a0b0*/  FMUL.FTZ R21, R37, c[0x0][0x320] ;  /* 0x0000c80025157a20 */ /* 0x000fe40000410000 */
[----:B---3--:R-:W-:Y:S02]  /*a0c0*/  FMUL.FTZ R23, R40, c[0x0][0x320] ;  /* 0x0000c80028177a20 */ /* 0x008fe40000410000 */
[----:B------:R-:W-:Y:S02]  /*a0d0*/  FMUL.FTZ R39, R39, c[0x0][0x320] ;  /* 0x0000c80027277a20 */ /* 0x000fe40000410000 */
[----:B------:R-:W-:Y:S02]  /*a0e0*/  FMUL.FTZ R42, R42, c[0x0][0x320] ;  /* 0x0000c8002a2a7a20 */ /* 0x000fe40000410000 */
[----:B------:R-:W-:Y:S02]  /*a0f0*/  FMUL.FTZ R43, R43, c[0x0][0x320] ;  /* 0x0000c8002b2b7a20 */ /* 0x000fe40000410000 */
[----:B----4-:R-:W-:Y:S02]  /*a100*/  FMUL.FTZ R24, R41, c[0x0][0x320] ;  /* 0x0000c80029187a20 */ /* 0x010fe40000410000 */
[----:B------:R-:W-:Y:S01]  /*a110*/  FMUL.FTZ R34, R34, c[0x0][0x320] ;  /* 0x0000c80022227a20 */ /* 0x000fe20000410000 */
[C---:B------:R-:W-:Y:S01]  /*a120*/  HMMA.16816.F32 R44, R200.reuse, R8, R44 ;  /* 0x00000008c82c723c */ /* 0x040fe2000000182c */
[----:B------:R-:W-:Y:S07]  /*a130*/  MUFU.TANH R39, R39 ;  /* 0x0000002700277308 */ /* 0x000fee0000002400 */
[----:B------:R-:W-:Y:S03]  /*a140*/  HMMA.16816.F32 R48, R200, R10, R48 ;  /* 0x0000000ac830723c */ /* 0x000fe60000001830 */
[----:B------:R-:W1:Y:S10]  /*a150*/  MUFU.TANH R25, R25 ;  /* 0x0000001900197308 */ /* 0x000e740000002400 */
[----:B------:R-:W3:Y:S03]  /*a160*/  MUFU.TANH R28, R28 ;  /* 0x0000001c001c7308 */ /* 0x000ee60000002400 */
[----:B------:R-:W-:Y:S02]  /*a170*/  FMUL.FTZ R44, R44, c[0x0][0x320] ;  /* 0x0000c8002c2c7a20 */ /* 0x000fe40000410000 */
[----:B------:R-:W-:Y:S02]  /*a180*/  FMUL.FTZ R45, R45, c[0x0][0x320] ;  /* 0x0000c8002d2d7a20 */ /* 0x000fe40000410000 */
[----:B------:R-:W-:Y:S02]  /*a190*/  FMUL.FTZ R47, R47, c[0x0][0x320] ;  /* 0x0000c8002f2f7a20 */ /* 0x000fe40000410000 */
[----:B------:R-:W-:Y:S01]  /*a1a0*/  FMUL.FTZ R46, R46, c[0x0][0x320] ;  /* 0x0000c8002e2e7a20 */ /* 0x000fe20000410000 */
[----:B------:R-:W4:Y:S01]  /*a1b0*/  MUFU.TANH R29, R29 ;  /* 0x0000001d001d7308 */ /* 0x000f220000002400 */
[----:B------:R-:W-:Y:S02]  /*a1c0*/  FMUL.FTZ R49, R49, c[0x0][0x320] ;  /* 0x0000c80031317a20 */ /* 0x000fe40000410000 */
[----:B------:R-:W-:Y:S02]  /*a1d0*/  FMUL.FTZ R48, R48, c[0x0][0x320] ;  /* 0x0000c80030307a20 */ /* 0x000fe40000410000 */
[----:B------:R-:W-:Y:S05]  /*a1e0*/  FMUL.FTZ R51, R51, c[0x0][0x320] ;  /* 0x0000c80033337a20 */ /* 0x000fea0000410000 */
[----:B------:R-:W1:Y:S10]  /*a1f0*/  MUFU.TANH R27, R27 ;  /* 0x0000001b001b7308 */ /* 0x000e740000002400 */
[----:B------:R-:W1:Y:S10]  /*a200*/  MUFU.TANH R30, R30 ;  /* 0x0000001e001e7308 */ /* 0x000e740000002400 */
[----:B------:R-:W1:Y:S10]  /*a210*/  MUFU.TANH R32, R32 ;  /* 0x0000002000207308 */ /* 0x000e740000002400 */
[----:B------:R-:W1:Y:S10]  /*a220*/  MUFU.TANH R31, R31 ;  /* 0x0000001f001f7308 */ /* 0x000e740000002400 */
[----:B------:R-:W1:Y:S01]  /*a230*/  MUFU.TANH R33, R33 ;  /* 0x0000002100217308 */ /* 0x000e620000002400 */
[----:B--2---:R-:W-:Y:S01]  /*a240*/  @P0 IMAD.MOV.U32 R12, RZ, RZ, R13 ;  /* 0x000000ffff0c0224 */ /* 0x004fe200078e000d */
[----:B------:R-:W-:Y:S08]  /*a250*/  PLOP3.LUT P0, PT, PT, PT, UP0, 0x80, 0x0 ;  /* 0x000000000000781c */ /* 0x000ff00003f0f008 */
[----:B------:R-:W2:Y:S01]  /*a260*/  MUFU.TANH R35, R35 ;  /* 0x0000002300237308 */ /* 0x000ea20000002400 */
[----:B------:R-:W1:Y:S09]  /*a270*/  SHFL.IDX PT, R14, R12, RZ, 0x1c1f ;  /* 0x001c1fff0c0e7589 */ /* 0x000e7200000e0000 */
[----:B------:R-:W1:Y:S01]  /*a280*/  MUFU.TANH R34, R34 ;  /* 0x0000002200227308 */ /* 0x000e620000002400 */
[----:B------:R1:W2:Y:S01]  /*a290*/  SHFL.IDX PT, R13, R12, 0x1, 0x1c1f ;  /* 0x003c1f000c0d7f89 */ /* 0x0002a200000e0000 */
[----:B------:R-:W-:Y:S02]  /*a2a0*/  @P0 IADD3.X R15, RZ, c[0x0][0x1cc], R2, P1, P6 ;  /* 0x00007300ff0f0a10 */ /* 0x000fe40000fec402 */
[----:B------:R-:W-:Y:S02]  /*a2b0*/  PLOP3.LUT P1, PT, PT, PT, UP0, 0x80, 0x0 ;  /* 0x000000000000781c */ /* 0x000fe40003f2f008 */
[----:B------:R-:W-:Y:S02]  /*a2c0*/  PLOP3.LUT P0, PT, PT, PT, UP0, 0x80, 0x0 ;  /* 0x000000000000781c */ /* 0x000fe40003f0f008 */
[----:B------:R-:W-:Y:S02]  /*a2d0*/  PLOP3.LUT P6, PT, PT, PT, UP0, 0x80, 0x0 ;  /* 0x000000000000781c */ /* 0x000fe40003fcf008 */
[----:B------:R-:W2:Y:S10]  /*a2e0*/  MUFU.TANH R22, R22 ;  /* 0x0000001600167308 */ /* 0x000eb40000002400 */
[----:B------:R-:W3:Y:S01]  /*a2f0*/  MUFU.TANH R21, R21 ;  /* 0x0000001500157308 */ /* 0x000ee20000002400 */
[----:B-1----:R-:W-:Y:S02]  /*a300*/  @P1 IADD3 R12, P1, R0, c[0x0][0x1c8], RZ ;  /* 0x00007200000c1a10 */ /* 0x002fe40007f3e0ff */
[----:B------:R-:W-:Y:S01]  /*a310*/  MOV R0, UR17 ;  /* 0x0000001100007c02 */ /* 0x000fe20008000f00 */
[----:B------:R-:W-:Y:S03]  /*a320*/  @UP0 USHF.L.U32 UR17, UR4, 0x6, URZ ;  /* 0x0000000604110899 */ /* 0x000fe6000800063f */
[----:B------:R-:W-:Y:S03]  /*a330*/  IADD3 R0, -R186, 0x1, R0 ;  /* 0x00000001ba007810 */ /* 0x000fe60007ffe100 */
[----:B------:R-:W-:Y:S01]  /*a340*/  MUFU.TANH R44, R44 ;  /* 0x0000002c002c7308 */ /* 0x000fe20000002400 */
[----:B------:R-:W-:Y:S01]  /*a350*/  IADD3 R0, -R4, UR12, R0 ;  /* 0x0000000c04007c10 */ /* 0x000fe2000fffe100 */
[----:B------:R-:W-:Y:S02]  /*a360*/  @P6 IMAD.MOV.U32 R4, RZ, RZ, R12 ;  /* 0x000000ffff046224 */ /* 0x000fe400078e000c */
[----:B------:R-:W-:Y:S02]  /*a370*/  @P0 IADD3.X R5, R2, c[0x0][0x1cc], RZ, P1, !PT ;  /* 0x0000730002050a10 */ /* 0x000fe40000ffe4ff */
[----:B------:R-:W-:Y:S01]  /*a380*/  PLOP3.LUT P1, PT, PT, PT, UP0, 0x80, 0x0 ;  /* 0x000000000000781c */ /* 0x000fe20003f2f008 */
[C---:B------:R-:W-:Y:S01]  /*a390*/  IMAD.IADD R2, R0.reuse, 0x1, R14 ;  /* 0x0000000100027824 */ /* 0x040fe200078e020e */
[----:B------:R-:W-:Y:S02]  /*a3a0*/  PLOP3.LUT P0, PT, PT, PT, UP0, 0x80, 0x0 ;  /* 0x000000000000781c */ /* 0x000fe40003f0f008 */
[----:B------:R-:W-:Y:S01]  /*a3b0*/  MUFU.TANH R23, R23 ;  /* 0x0000001700177308 */ /* 0x000fe20000002400 */
[----:B--2---:R-:W-:Y:S08]  /*a3c0*/  IADD3 R0, R0, R13, RZ ;  /* 0x0000000d00007210 */ /* 0x004ff00007ffe0ff */
[----:B------:R-:W-:Y:S01]  /*a3d0*/  @!PT LDS RZ, [RZ] ;  /* 0x00000000fffff984 */ /* 0x000fe20000000800 */
[----:B------:R1:W-:Y:S01]  /*a3e0*/  @P1 LDGSTS.E.BYPASS.LTC128B.128 [R251+0xc100], [R4.64], !P5 ;  /* 0x0c10000004fb1fae */ /* 0x0003e2000e901d5e */
[----:B------:R-:W-:Y:S01]  /*a3f0*/  PLOP3.LUT P1, PT, PT, PT, UP0, 0x80, 0x0 ;  /* 0x000000000000781c */ /* 0x000fe20003f2f008 */
[----:B------:R-:W2:Y:S10]  /*a400*/  MUFU.TANH R24, R24 ;  /* 0x0000001800187308 */ /* 0x000eb40000002400 */
[----:B------:R-:W2:Y:S10]  /*a410*/  MUFU.TANH R49, R49 ;  /* 0x0000003100317308 */ /* 0x000eb40000002400 */
[----:B------:R-:W2:Y:S01]  /*a420*/  MUFU.TANH R45, R45 ;  /* 0x0000002d002d7308 */ /* 0x000ea20000002400 */
[----:B-1----:R-:W-:Y:S02]  /*a430*/  @P0 IADD3 R4, P6, R12, UR17, RZ ;  /* 0x000000110c040c10 */ /* 0x002fe4000ffde0ff */
[----:B------:R-:W-:Y:S07]  /*a440*/  ISETP.GT.AND P0, PT, R2, RZ, PT ;  /* 0x000000ff0200720c */ /* 0x000fee0003f04270 */
[----:B------:R-:W1:Y:S01]  /*a450*/  MUFU.TANH R48, R48 ;  /* 0x0000003000307308 */ /* 0x000e620000002400 */
[----:B------:R-:W-:Y:S02]  /*a460*/  FSEL R8, R207, -INF , P0 ;  /* 0xff800000cf087808 */ /* 0x000fe40000000000 */
[----:B------:R-:W-:Y:S02]  /*a470*/  ISETP.GT.AND P0, PT, R0, 0x1, PT ;  /* 0x000000010000780c */ /* 0x000fe40003f04270 */
[----:B------:R-:W-:Y:S02]  /*a480*/  FMNMX.FTZ R14, R8, R3, !PT ;  /* 0x00000003080e7209 */ /* 0x000fe40007810000 */
[----:B------:R-:W-:Y:S02]  /*a490*/  FSEL R12, R204, -INF , P0 ;  /* 0xff800000cc0c7808 */ /* 0x000fe40000000000 */
[----:B------:R-:W-:Y:S01]  /*a4a0*/  @P1 IADD3.X R5, R5, UR18, RZ, P6, !PT ;  /* 0x0000001205051c10 */ /* 0x000fe2000b7fe4ff */
[----:B------:R-:W1:Y:S01]  /*a4b0*/  MUFU.TANH R42, R42 ;  /* 0x0000002a002a7308 */ /* 0x000e620000002400 */
[----:B------:R-:W-:Y:S02]  /*a4c0*/  ISETP.GT.AND P6, PT, R2, 0x1, PT ;  /* 0x000000010200780c */ /* 0x000fe40003fc4270 */
[----:B------:R-:W-:Y:S02]  /*a4d0*/  ISETP.GT.AND P1, PT, R0, RZ, PT ;  /* 0x000000ff0000720c */ /* 0x000fe40003f24270 */
[----:B------:R-:W-:Y:S02]  /*a4e0*/  FSEL R7, R206, -INF , P6 ;  /* 0xff800000ce077808 */ /* 0x000fe40003000000 */
[C---:B------:R-:W-:Y:S02]  /*a4f0*/  ISETP.GT.AND P6, PT, R2.reuse, 0x8, PT ;  /* 0x000000080200780c */ /* 0x040fe40003fc4270 */
[----:B------:R-:W-:Y:S01]  /*a500*/  FSEL R10, R205, -INF , P1 ;  /* 0xff800000cd0a7808 */ /* 0x000fe20000800000 */
[----:B------:R-:W1:Y:S01]  /*a510*/  MUFU.TANH R43, R43 ;  /* 0x0000002b002b7308 */ /* 0x000e620000002400 */
[----:B------:R-:W-:Y:S02]  /*a520*/  ISETP.GT.AND P1, PT, R2, 0x9, PT ;  /* 0x000000090200780c */ /* 0x000fe40003f24270 */
[----:B------:R-:W-:Y:S02]  /*a530*/  FSEL R6, R189, -INF , P6 ;  /* 0xff800000bd067808 */ /* 0x000fe40003000000 */
[----:B------:R-:W-:Y:S02]  /*a540*/  FMNMX.FTZ R14, R7, R14, !PT ;  /* 0x0000000e070e7209 */ /* 0x000fe40007810000 */
[----:B------:R-:W-:Y:S02]  /*a550*/  ISETP.GT.AND P0, PT, R0, 0x8, PT ;  /* 0x000000080000780c */ /* 0x000fe40003f04270 */
[----:B------:R-:W-:Y:S01]  /*a560*/  FSEL R9, R188, -INF , P1 ;  /* 0xff800000bc097808 */ /* 0x000fe20000800000 */
[----:B------:R-:W-:Y:S01]  /*a570*/  MUFU.TANH R46, R46 ;  /* 0x0000002e002e7308 */ /* 0x000fe20000002400 */
[----:B------:R-:W-:Y:S02]  /*a580*/  ISETP.GT.AND P1, PT, R2, 0x10, PT ;  /* 0x000000100200780c */ /* 0x000fe40003f24270 */
        /* <DEDUP_REMOVED lines=17> */
[----:B------:R-:W-:Y:S02]  /*a6a0*/  FSEL R196, R196, -INF , P1 ;  /* 0xff800000c4c47808 */ /* 0x000fe40000800000 */
[C---:B------:R-:W-:Y:S02]  /*a6b0*/  ISETP.GT.AND P1, PT, R2.reuse, 0x21, PT ;  /* 0x000000210200780c */ /* 0x040fe40003f24270 */
[----:B------:R-:W-:Y:S02]  /*a6c0*/  FMNMX.FTZ R14, R191, R14, !PT ;  /* 0x0000000ebf0e7209 */ /* 0x000fe40007810000 */
[----:B------:R-:W-:Y:S02]  /*a6d0*/  FSEL R195, R195, -INF , P6 ;  /* 0xff800000c3c37808 */ /* 0x000fe40003000000 */
[C---:B------:R-:W-:Y:S02]  /*a6e0*/  ISETP.GT.AND P6, PT, R2.reuse, 0x20, PT ;  /* 0x000000200200780c */ /* 0x040fe40003fc4270 */
[----:B------:R-:W-:Y:S02]  /*a6f0*/  FSEL R199, R199, -INF , P1 ;  /* 0xff800000c7c77808 */ /* 0x000fe40000800000 */
[----:B------:R-:W-:Y:S02]  /*a700*/  ISETP.GT.AND P1, PT, R2, 0x28, PT ;  /* 0x000000280200780c */ /* 0x000fe40003f24270 */
[----:B------:R-:W-:Y:S02]  /*a710*/  FMNMX.FTZ R14, R194, R14, !PT ;  /* 0x0000000ec20e7209 */ /* 0x000fe40007810000 */
[----:B------:R-:W-:Y:S02]  /*a720*/  ISETP.GT.AND P0, PT, R0, 0x19, PT ;  /* 0x000000190000780c */ /* 0x000fe40003f04270 */
[----:B------:R-:W-:Y:S02]  /*a730*/  FSEL R198, R198, -INF , P6 ;  /* 0xff800000c6c67808 */ /* 0x000fe40003000000 */
[----:B------:R-:W-:Y:S02]  /*a740*/  FSEL R202, R18, -INF , P1 ;  /* 0xff80000012ca7808 */ /* 0x000fe40000800000 */
[----:B------:R-:W-:Y:S02]  /*a750*/  FMNMX.FTZ R18, R10, R134, !PT ;  /* 0x000000860a127209 */ /* 0x000fe40007810000 */
[----:B------:R-:W-:Y:S02]  /*a760*/  FMNMX.FTZ R14, R195, R14, !PT ;  /* 0x0000000ec30e7209 */ /* 0x000fe40007810000 */
[----:B------:R-:W-:Y:S02]  /*a770*/  FMNMX.FTZ R18, R12, R18, !PT ;  /* 0x000000120c127209 */ /* 0x000fe40007810000 */
[----:B------:R-:W-:Y:S02]  /*a780*/  FSEL R197, R197, -INF , P0 ;  /* 0xff800000c5c57808 */ /* 0x000fe40000000000 */
[----:B------:R-:W-:Y:S02]  /*a790*/  ISETP.GT.AND P0, PT, R0, 0x20, PT ;  /* 0x000000200000780c */ /* 0x000fe40003f04270 */
[----:B------:R-:W-:Y:S02]  /*a7a0*/  FMNMX.FTZ R14, R198, R14, !PT ;  /* 0x0000000ec60e7209 */ /* 0x000fe40007810000 */
[----:B------:R-:W-:Y:S02]  /*a7b0*/  ISETP.GT.AND P6, PT, R0, 0x21, PT ;  /* 0x000000210000780c */ /* 0x000fe40003fc4270 */
[----:B------:R-:W-:Y:S02]  /*a7c0*/  FSEL R200, R135, -INF , P0 ;  /* 0xff80000087c87808 */ /* 0x000fe40000000000 */
[C---:B------:R-:W-:Y:S01]  /*a7d0*/  ISETP.GT.AND P0, PT, R2.reuse, 0x29, PT ;  /* 0x000000290200780c */ /* 0x040fe20003f04270 */
[----:B------:R1:W-:Y:S01]  /*a7e0*/  MUFU.TANH R135, R51 ;  /* 0x0000003300877308 */ /* 0x0003e20000002400 */
[----:B------:R-:W-:Y:S02]  /*a7f0*/  FMNMX.FTZ R18, R11, R18, !PT ;  /* 0x000000120b127209 */ /* 0x000fe40007810000 */
[----:B------:R-:W-:Y:S02]  /*a800*/  FMNMX.FTZ R14, R199, R14, !PT ;  /* 0x0000000ec70e7209 */ /* 0x000fe40007810000 */
[----:B------:R-:W-:Y:S02]  /*a810*/  FMNMX.FTZ R18, R13, R18, !PT ;  /* 0x000000120d127209 */ /* 0x000fe40007810000 */
[----:B------:R-:W-:Y:S02]  /*a820*/  FSEL R201, R133, -INF , P6 ;  /* 0xff80000085c97808 */ /* 0x000fe40003000000 */
[----:B------:R-:W-:Y:S02]  /*a830*/  FSEL R203, R25, -INF , P0 ;  /* 0xff80000019cb7808 */ /* 0x000fe40000000000 */
[----:B------:R-:W-:Y:S02]  /*a840*/  ISETP.GT.AND P0, PT, R2, 0x30, PT ;  /* 0x000000300200780c */ /* 0x000fe40003f04270 */
[----:B------:R-:W-:Y:S02]  /*a850*/  ISETP.GT.AND P6, PT, R0, 0x28, PT ;  /* 0x000000280000780c */ /* 0x000fe40003fc4270 */
[----:B------:R-:W-:Y:S02]  /*a860*/  FMNMX.FTZ R14, R202, R14, !PT ;  /* 0x0000000eca0e7209 */ /* 0x000fe40007810000 */
[----:B------:R-:W-:Y:S02]  /*a870*/  FSEL R204, R26, -INF , P6 ;  /* 0xff8000001acc7808 */ /* 0x000fe40003000000 */
[----:B------:R-:W-:Y:S02]  /*a880*/  ISETP.GT.AND P6, PT, R2, 0x31, PT ;  /* 0x000000310200780c */ /* 0x000fe40003fc4270 */
[----:B---3--:R-:W-:Y:S02]  /*a890*/  FSEL R206, R28, -INF , P0 ;  /* 0xff8000001cce7808 */ /* 0x008fe40000000000 */
[----:B------:R-:W-:Y:S02]  /*a8a0*/  ISETP.GT.AND P1, PT, R0, 0x29, PT ;  /* 0x000000290000780c */ /* 0x000fe40003f24270 */
[----:B------:R-:W-:Y:S02]  /*a8b0*/  FMNMX.FTZ R18, R192, R18, !PT ;  /* 0x00000012c0127209 */ /* 0x000fe40007810000 */
[----:B------:R-:W-:Y:S02]  /*a8c0*/  FMNMX.FTZ R14, R203, R14, !PT ;  /* 0x0000000ecb0e7209 */ /* 0x000fe40007810000 */
[----:B----4-:R-:W-:Y:S02]  /*a8d0*/  FSEL R207, R29, -INF , P6 ;  /* 0xff8000001dcf7808 */ /* 0x010fe40003000000 */
[----:B------:R-:W-:Y:S02]  /*a8e0*/  ISETP.GT.AND P6, PT, R2, 0x38, PT ;  /* 0x000000380200780c */ /* 0x000fe40003fc4270 */
[----:B------:R-:W-:Y:S02]  /*a8f0*/  FSEL R205, R27, -INF , P1 ;  /* 0xff8000001bcd7808 */ /* 0x000fe40000800000 */
[----:B------:R-:W-:Y:S02]  /*a900*/  ISETP.GT.AND P1, PT, R0, 0x30, PT ;  /* 0x000000300000780c */ /* 0x000fe40003f24270 */
[----:B------:R-:W-:Y:S02]  /*a910*/  FMNMX.FTZ R18, R193, R18, !PT ;  /* 0x00000012c1127209 */ /* 0x000fe40007810000 */
[----:B------:R-:W-:Y:S02]  /*a920*/  FMNMX.FTZ R14, R206, R14, !PT ;  /* 0x0000000ece0e7209 */ /* 0x000fe40007810000 */
[----:B------:R-:W-:Y:S02]  /*a930*/  FSEL R208, R30, -INF , P1 ;  /* 0xff8000001ed07808 */ /* 0x000fe40000800000 */
[----:B------:R-:W-:Y:S02]  /*a940*/  ISETP.GT.AND P1, PT, R2, 0x39, PT ;  /* 0x000000390200780c */ /* 0x000fe40003f24270 */
[----:B------:R-:W-:Y:S02]  /*a950*/  ISETP.GT.AND P0, PT, R0, 0x31, PT ;  /* 0x000000310000780c */ /* 0x000fe40003f04270 */
[----:B------:R-:W-:Y:S02]  /*a960*/  FSEL R212, R32, -INF , P6 ;  /* 0xff80000020d47808 */ /* 0x000fe40003000000 */
[----:B------:R-:W-:Y:S02]  /*a970*/  FMNMX.FTZ R18, R196, R18, !PT ;  /* 0x00000012c4127209 */ /* 0x000fe40007810000 */
[----:B------:R-:W-:Y:S02]  /*a980*/  FMNMX.FTZ R14, R207, R14, !PT ;  /* 0x0000000ecf0e7209 */ /* 0x000fe40007810000 */
[----:B------:R-:W-:Y:S02]  /*a990*/  ISETP.GT.AND P6, PT, R0, 0x39, PT ;  /* 0x000000390000780c */ /* 0x000fe40003fc4270 */
[----:B------:R-:W-:Y:S02]  /*a9a0*/  FSEL R211, R31, -INF , P0 ;  /* 0xff8000001fd37808 */ /* 0x000fe40000000000 */
[----:B------:R-:W-:Y:S02]  /*a9b0*/  FSEL R213, R33, -INF , P1 ;  /* 0xff80000021d57808 */ /* 0x000fe40000800000 */
[----:B------:R-:W-:Y:S02]  /*a9c0*/  ISETP.GT.AND P1, PT, R2, 0x40, PT ;  /* 0x000000400200780c */ /* 0x000fe40003f24270 */
[----:B------:R-:W-:Y:S02]  /*a9d0*/  ISETP.GT.AND P0, PT, R0, 0x38, PT ;  /* 0x000000380000780c */ /* 0x000fe40003f04270 */
[----:B------:R-:W-:Y:S02]  /*a9e0*/  FMNMX.FTZ R18, R197, R18, !PT ;  /* 0x00000012c5127209 */ /* 0x000fe40007810000 */
[----:B------:R-:W-:Y:S02]  /*a9f0*/  FMNMX.FTZ R14, R212, R14, !PT ;  /* 0x0000000ed40e7209 */ /* 0x000fe40007810000 */
[----:B------:R-:W-:Y:S02]  /*aa00*/  FSEL R209, R35, -INF , P6 ;  /* 0xff80000023d17808 */ /* 0x000fe40003000000 */
[----:B------:R-:W-:Y:S02]  /*aa10*/  ISETP.GT.AND P6, PT, R0, 0x40, PT ;  /* 0x000000400000780c */ /* 0x000fe40003fc4270 */
[----:B------:R-:W-:Y:S02]  /*aa20*/  FSEL R37, R36, -INF , P1 ;  /* 0xff80000024257808 */ /* 0x000fe40000800000 */
[----:B------:R-:W-:Y:S02]  /*aa30*/  FSEL R214, R34, -INF , P0 ;  /* 0xff80000022d67808 */ /* 0x000fe40000000000 */
[----:B------:R-:W-:Y:S01]  /*aa40*/  ISETP.GT.AND P0, PT, R2, 0x41, PT ;  /* 0x000000410200780c */ /* 0x000fe20003f04270 */
[----:B-1----:R-:W-:Y:S01]  /*aa50*/  IMAD.MOV.U32 R51, RZ, RZ, R37 ;  /* 0x000000ffff337224 */ /* 0x002fe200078e0025 */
[----:B------:R-:W-:Y:S02]  /*aa60*/  FMNMX.FTZ R14, R213, R14, !PT ;  /* 0x0000000ed50e7209 */ /* 0x000fe40007810000 */
[----:B------:R-:W-:Y:S02]  /*aa70*/  FMNMX.FTZ R18, R200, R18, !PT ;  /* 0x00000012c8127209 */ /* 0x000fe40007810000 */
[----:B------:R-:W-:Y:S02]  /*aa80*/  FSEL R41, R22, -INF , P6 ;  /* 0xff80000016297808 */ /* 0x000fe40003000000 */
[----:B------:R-:W-:Y:S01]  /*aa90*/  FSEL R38, R21, -INF , P0 ;  /* 0xff80000015267808 */ /* 0x000fe20000000000 */
[----:B------:R-:W1:Y:S01]  /*aaa0*/  MUFU.TANH R22, R47 ;  /* 0x0000002f00167308 */ /* 0x000e620000002400 */
[----:B------:R-:W-:Y:S01]  /*aab0*/  FMNMX.FTZ R14, R37, R14, !PT ;  /* 0x0000000e250e7209 */ /* 0x000fe20007810000 */
[----:B------:R-:W-:Y:S01]  /*aac0*/  FMUL.FTZ R21, R50, c[0x0][0x320] ;  /* 0x0000c80032157a20 */ /* 0x000fe20000410000 */
[----:B------:R-:W-:Y:S02]  /*aad0*/  FMNMX.FTZ R18, R201, R18, !PT ;  /* 0x00000012c9127209 */ /* 0x000fe40007810000 */
[C---:B------:R-:W-:Y:S02]  /*aae0*/  ISETP.GT.AND P1, PT, R2.reuse, 0x48, PT ;  /* 0x000000480200780c */ /* 0x040fe40003f24270 */
[C---:B------:R-:W-:Y:S02]  /*aaf0*/  ISETP.GT.AND P0, PT, R2.reuse, 0x49, PT ;  /* 0x000000490200780c */ /* 0x040fe40003f04270 */
[----:B------:R-:W-:Y:S01]  /*ab00*/  ISETP.GT.AND P6, PT, R2, 0x50, PT ;  /* 0x000000500200780c */ /* 0x000fe20003fc4270 */
[----:B------:R-:W3:Y:S01]  /*ab10*/  MUFU.TANH R21, R21 ;  /* 0x0000001500157308 */ /* 0x000ee20000002400 */
[----:B--2---:R-:W-:Y:S02]  /*ab20*/  FSEL R28, R24, -INF , P0 ;  /* 0xff800000181c7808 */ /* 0x004fe40000000000 */
[----:B------:R-:W-:Y:S02]  /*ab30*/  FSEL R40, R44, -INF , P6 ;  /* 0xff8000002c287808 */ /* 0x000fe40003000000 */
[----:B------:R-:W-:Y:S02]  /*ab40*/  FSEL R186, R23, -INF , P1 ;  /* 0xff80000017ba7808 */ /* 0x000fe40000800000 */
[C---:B------:R-:W-:Y:S02]  /*ab50*/  ISETP.GT.AND P1, PT, R2.reuse, 0x51, PT ;  /* 0x000000510200780c */ /* 0x040fe40003f24270 */
[C---:B------:R-:W-:Y:S01]  /*ab60*/  ISETP.GT.AND P0, PT, R2.reuse, 0x58, PT ;  /* 0x000000580200780c */ /* 0x040fe20003f04270 */
[----:B------:R-:W-:Y:S01]  /*ab70*/  IMAD.MOV.U32 R50, RZ, RZ, R186 ;  /* 0x000000ffff327224 */ /* 0x000fe200078e00ba */
[----:B------:R-:W-:Y:S02]  /*ab80*/  ISETP.GT.AND P6, PT, R2, 0x59, PT ;  /* 0x000000590200780c */ /* 0x000fe40003fc4270 */
[----:B------:R-:W-:Y:S02]  /*ab90*/  FMNMX.FTZ R2, R38, R14, !PT ;  /* 0x0000000e26027209 */ /* 0x000fe40007810000 */
[----:B------:R-:W-:Y:S02]  /*aba0*/  FMNMX.FTZ R14, R204, R18, !PT ;  /* 0x00000012cc0e7209 */ /* 0x000fe40007810000 */
[----:B------:R-:W-:Y:S01]  /*abb0*/  FSEL R35, R49, -INF , P6 ;  /* 0xff80000031237808 */ /* 0x000fe20003000000 */
[----:B------:R-:W-:Y:S01]  /*abc0*/  IMAD.MOV.U32 R49, RZ, RZ, R38 ;  /* 0x000000ffff317224 */ /* 0x000fe200078e0026 */
[----:B------:R-:W-:Y:S02]  /*abd0*/  FMNMX.FTZ R14, R205, R14, !PT ;  /* 0x0000000ecd0e7209 */ /* 0x000fe40007810000 */
[----:B------:R-:W-:Y:S02]  /*abe0*/  ISETP.GT.AND P6, PT, R0, 0x48, PT ;  /* 0x000000480000780c */ /* 0x000fe40003fc4270 */
[----:B------:R-:W-:Y:S02]  /*abf0*/  FMNMX.FTZ R14, R208, R14, !PT ;  /* 0x0000000ed00e7209 */ /* 0x000fe40007810000 */
[----:B------:R-:W-:Y:S02]  /*ac00*/  FSEL R215, R45, -INF , P1 ;  /* 0xff8000002dd77808 */ /* 0x000fe40000800000 */
[----:B------:R-:W-:Y:S02]  /*ac10*/  PLOP3.LUT P1, PT, PT, PT, UP0, 0x80, 0x0 ;  /* 0x000000000000781c */ /* 0x000fe40003f2f008 */
[----:B------:R-:W-:Y:S02]  /*ac20*/  FSEL R24, R48, -INF , P0 ;  /* 0xff80000030187808 */ /* 0x000fe40000000000 */
[----:B------:R-:W-:Y:S02]  /*ac30*/  ISETP.GT.AND P0, PT, R0, 0x41, PT ;  /* 0x000000410000780c */ /* 0x000fe40003f04270 */
[----:B------:R-:W-:Y:S02]  /*ac40*/  FSEL R29, R42, -INF , P6 ;  /* 0xff8000002a1d7808 */ /* 0x000fe40003000000 */
[----:B------:R-:W-:Y:S02]  /*ac50*/  ISETP.GT.AND P6, PT, R0, 0x49, PT ;  /* 0x000000490000780c */ /* 0x000fe40003fc4270 */
[----:B------:R-:W-:Y:S02]  /*ac60*/  FMNMX.FTZ R14, R211, R14, !PT ;  /* 0x0000000ed30e7209 */ /* 0x000fe40007810000 */
[----:B------:R-:W-:Y:S02]  /*ac70*/  FSEL R210, R39, -INF , P0 ;  /* 0xff80000027d27808 */ /* 0x000fe40000000000 */
[----:B------:R-:W-:Y:S02]  /*ac80*/  PLOP3.LUT P0, PT, PT, PT, UP0, 0x80, 0x0 ;  /* 0x000000000000781c */ /* 0x000fe40003f0f008 */
[----:B------:R-:W-:Y:S02]  /*ac90*/  FMNMX.FTZ R14, R214, R14, !PT ;  /* 0x0000000ed60e7209 */ /* 0x000fe40007810000 */
[----:B------:R-:W-:Y:S02]  /*aca0*/  FSEL R34, R43, -INF , P6 ;  /* 0xff8000002b227808 */ /* 0x000fe40003000000 */
[----:B------:R-:W-:Y:S02]  /*acb0*/  ISETP.GT.AND P6, PT, R0, 0x51, PT ;  /* 0x000000510000780c */ /* 0x000fe40003fc4270 */
[----:B------:R-:W-:Y:S02]  /*acc0*/  FMNMX.FTZ R14, R209, R14, !PT ;  /* 0x0000000ed10e7209 */ /* 0x000fe40007810000 */
[----:B-1----:R-:W-:Y:S02]  /*acd0*/  FSEL R26, R22, -INF , P6 ;  /* 0xff800000161a7808 */ /* 0x002fe40003000000 */
[----:B------:R-:W-:Y:S02]  /*ace0*/  ISETP.GT.AND P6, PT, R0, 0x59, PT ;  /* 0x000000590000780c */ /* 0x000fe40003fc4270 */
[----:B------:R-:W-:Y:S02]  /*acf0*/  FMNMX.FTZ R2, R50, R2, !PT ;  /* 0x0000000232027209 */ /* 0x000fe40007810000 */
[----:B------:R-:W-:Y:S02]  /*ad00*/  @P1 MOV R18, R132 ;  /* 0x0000008400121202 */ /* 0x000fe40000000f00 */
[----:B------:R-:W-:Y:S02]  /*ad10*/  ISETP.GT.AND P1, PT, R0, 0x50, PT ;  /* 0x000000500000780c */ /* 0x000fe40003f24270 */
[----:B------:R-:W-:Y:S01]  /*ad20*/  FSEL R135, R135, -INF , P6 ;  /* 0xff80000087877808 */ /* 0x000fe20003000000 */
[----:B------:R1:W-:Y:S01]  /*ad30*/  @P0 LDGSTS.E.BYPASS.LTC128B.128 [R251+0xf100], [R18.64], !P4 ;  /* 0x0f10000012fb0fae */ /* 0x0003e2000e101d5e */
[----:B------:R-:W-:Y:S02]  /*ad40*/  PLOP3.LUT P6, PT, PT, PT, UP0, 0x80, 0x0 ;  /* 0x000000000000781c */ /* 0x000fe40003fcf008 */
[----:B------:R-:W-:Y:S02]  /*ad50*/  FMNMX.FTZ R14, R41, R14, !PT ;  /* 0x0000000e290e7209 */ /* 0x000fe40007810000 */
[----:B------:R-:W-:Y:S02]  /*ad60*/  FMNMX.FTZ R2, R28, R2, !PT ;  /* 0x000000021c027209 */ /* 0x000fe40007810000 */
[----:B------:R-:W-:Y:S02]  /*ad70*/  FSEL R252, R46, -INF , P1 ;  /* 0xff8000002efc7808 */ /* 0x000fe40000800000 */
[----:B------:R-:W-:Y:S02]  /*ad80*/  PLOP3.LUT P0, PT, PT, PT, UP0, 0x80, 0x0 ;  /* 0x000000000000781c */ /* 0x000fe40003f0f008 */
[----:B------:R-:W-:Y:S02]  /*ad90*/  ISETP.GT.AND P1, PT, R0, 0x58, PT ;  /* 0x000000580000780c */ /* 0x000fe40003f24270 */
[----:B------:R-:W-:Y:S01]  /*ada0*/  FMNMX.FTZ R14, R210, R14, !PT ;  /* 0x0000000ed20e7209 */ /* 0x000fe20007810000 */
[----:B------:R2:W-:Y:S01]  /*adb0*/  @P6 LDGSTS.E.BYPASS.LTC128B.128 [R251+0x12100], [R16.64], !P3 ;  /* 0x1210000010fb6fae */ /* 0x0005e2000d901d5e */
[----:B------:R-:W-:Y:S02]  /*adc0*/  FMNMX.FTZ R2, R40, R2, !PT ;  /* 0x0000000228027209 */ /* 0x000fe40007810000 */
[----:B---3--:R-:W-:Y:S02]  /*add0*/  FSEL R43, R21, -INF , P1 ;  /* 0xff800000152b7808 */ /* 0x008fe40000800000 */
[----:B------:R-:W-:Y:S02]  /*ade0*/  PLOP3.LUT P1, PT, PT, PT, UP0, 0x80, 0x0 ;  /* 0x000000000000781c */ /* 0x000fe40003f2f008 */
[----:B------:R-:W-:Y:S02]  /*adf0*/  FMNMX.FTZ R14, R29, R14, !PT ;  /* 0x0000000e1d0e7209 */ /* 0x000fe40007810000 */
[----:B------:R-:W-:Y:S02]  /*ae00*/  PLOP3.LUT P1, PT, PT, PT, UP0, 0x80, 0x0 ;  /* 0x000000000000781c */ /* 0x000fe40003f2f008 */
[----:B------:R-:W-:Y:S02]  /*ae10*/  FMNMX.FTZ R2, R215, R2, !PT ;  /* 0x00000002d7027209 */ /* 0x000fe40007810000 */
[----:B------:R-:W-:Y:S02]  /*ae20*/  FMNMX.FTZ R14, R34, R14, !PT ;  /* 0x0000000e220e7209 */ /* 0x000fe40007810000 */
[----:B------:R-:W-:Y:S02]  /*ae30*/  FMNMX.FTZ R2, R24, R2, !PT ;  /* 0x0000000218027209 */ /* 0x000fe40007810000 */
[----:B------:R-:W-:Y:S01]  /*ae40*/  FMNMX.FTZ R0, R252, R14, !PT ;  /* 0x0000000efc007209 */ /* 0x000fe20007810000 */
[----:B------:R-:W-:Y:S01]  /*ae50*/  @P0 IMAD.MOV.U32 R14, RZ, RZ, R20 ;  /* 0x000000ffff0e0224 */ /* 0x000fe200078e0014 */
[----:B------:R-:W-:Y:S02]  /*ae60*/  PLOP3.LUT P0, PT, PT, PT, UP0, 0x80, 0x0 ;  /* 0x000000000000781c */ /* 0x000fe40003f0f008 */
[----:B------:R-:W-:Y:S02]  /*ae70*/  FMNMX.FTZ R2, R35, R2, !PT ;  /* 0x0000000223027209 */ /* 0x000fe40007810000 */
[----:B------:R3:W-:Y:S01]  /*ae80*/  @P1 LDGSTS.E.BYPASS.LTC128B.128 [R251+0x15100], [R14.64], !P2 ;  /* 0x151000000efb1fae */ /* 0x0007e2000d101d5e */
[----:B------:R-:W-:Y:S02]  /*ae90*/  PLOP3.LUT P1, PT, PT, PT, UP0, 0x80, 0x0 ;  /* 0x000000000000781c */ /* 0x000fe40003f2f008 */
[----:B------:R-:W-:Y:S02]  /*aea0*/  PLOP3.LUT P6, PT, PT, PT, UP0, 0x80, 0x0 ;  /* 0x000000000000781c */ /* 0x000fe40003fcf008 */
[----:B------:R-:W-:Y:S02]  /*aeb0*/  PLOP3.LUT P6, PT, PT, PT, UP0, 0x80, 0x0 ;  /* 0x000000000000781c */ /* 0x000fe40003fcf008 */
[----:B------:R-:W-:Y:S01]  /*aec0*/  FMNMX.FTZ R0, R26, R0, !PT ;  /* 0x000000001a007209 */ /* 0x000fe20007810000 */
[----:B------:R-:W4:Y:S01]  /*aed0*/  SHFL.BFLY PT, R133, R2, 0x2, 0x1f ;  /* 0x0c401f0002857f89 */ /* 0x000f2200000e0000 */
[----:B------:R-:W-:Y:S02]  /*aee0*/  MOV R48, R28 ;  /* 0x0000001c00307202 */ /* 0x000fe40000000f00 */
[----:B------:R-:W-:Y:S04]  /*aef0*/  FMNMX.FTZ R0, R43, R0, !PT ;  /* 0x000000002b007209 */ /* 0x000fe80007810000 */
[----:B------:R-:W-:Y:S01]  /*af00*/  FMNMX.FTZ R0, R135, R0, !PT ;  /* 0x0000000087007209 */ /* 0x000fe20007810000 */
[----:B------:R1:W-:Y:S01]  /*af10*/  @P0 LDGSTS.E.BYPASS.LTC128B.128 [R251+0xd100], [R4.64], !P5 ;  /* 0x0d10000004fb0fae */ /* 0x0003e2000e901d5e */
[----:B------:R-:W-:Y:S07]  /*af20*/  PLOP3.LUT P0, PT, PT, PT, UP0, 0x80, 0x0 ;  /* 0x000000000000781c */ /* 0x000fee0003f0f008 */
[----:B------:R1:W-:Y:S08]  /*af30*/  @P1 LDGSTS.E.BYPASS.LTC128B.128 [R251+0x10100], [R4.64+0x80], !P4 ;  /* 0x1010008004fb1fae */ /* 0x0003f0000e101d5e */
[----:B------:R2:W-:Y:S01]  /*af40*/  @P6 LDGSTS.E.BYPASS.LTC128B.128 [R251+0x13100], [R4.64+0x100], !P3 ;  /* 0x1310010004fb6fae */ /* 0x0005e2000d901d5e */
[----:B----4-:R-:W-:Y:S02]  /*af50*/  FMNMX.FTZ R133, R2, R133, !PT ;  /* 0x0000008502857209 */ /* 0x010fe40007810000 */
[----:B------:R-:W-:Y:S05]  /*af60*/  PLOP3.LUT P6, PT, PT, PT, UP0, 0x80, 0x0 ;  /* 0x000000000000781c */ /* 0x000fea0003fcf008 */
[----:B------:R-:W4:Y:S08]  /*af70*/  SHFL.BFLY PT, R2, R0, 0x2, 0x1f ;  /* 0x0c401f0000027f89 */ /* 0x000f3000000e0000 */
[----:B------:R2:W-:Y:S01]  /*af80*/  @P0 LDGSTS.E.BYPASS.LTC128B.128 [R251+0x16100], [R4.64+0x180], !P2 ;  /* 0x1610018004fb0fae */ /* 0x0005e2000d101d5e */
[----:B------:R-:W-:Y:S07]  /*af90*/  PLOP3.LUT P0, PT, PT, PT, UP0, 0x80, 0x0 ;  /* 0x000000000000781c */ /* 0x000fee0003f0f008 */
[----:B-1----:R-:W1:Y:S01]  /*afa0*/  SHFL.BFLY PT, R18, R133, 0x1, 0x1f ;  /* 0x0c201f0085127f89 */ /* 0x002e6200000e0000 */
[----:B----4-:R-:W-:Y:S07]  /*afb0*/  FMNMX.FTZ R0, R0, R2, !PT ;  /* 0x0000000200007209 */ /* 0x010fee0007810000 */
[----:B------:R-:W4:Y:S01]  /*afc0*/  SHFL.BFLY PT, R2, R0, 0x1, 0x1f ;  /* 0x0c201f0000027f89 */ /* 0x000f2200000e0000 */
[----:B--2---:R-:W-:Y:S02]  /*afd0*/  @P6 IADD3 R4, P6, R4, UR17, RZ ;  /* 0x0000001104046c10 */ /* 0x004fe4000ffde0ff */
[----:B-1----:R-:W-:Y:S04]  /*afe0*/  FMNMX.FTZ R133, R133, R18, !PT ;  /* 0x0000001285857209 */ /* 0x002fe80007810000 */
[C---:B------:R-:W-:Y:S01]  /*aff0*/  FSETP.NEU.FTZ.AND P1, PT, R133.reuse, -INF , PT ;  /* 0xff8000008500780b */ /* 0x040fe20003f3d000 */
[----:B------:R-:W-:Y:S06]  /*b000*/  FMUL.FTZ R188, R133, c[0x0][0x2d0] ;  /* 0x0000b40085bc7a20 */ /* 0x000fec0000410000 */
[----:B------:R-:W-:Y:S02]  /*b010*/  @P0 IADD3.X R5, R5, UR18, RZ, P6, !PT ;  /* 0x0000001205050c10 */ /* 0x000fe4000b7fe4ff */
[----:B------:R-:W-:Y:S02]  /*b020*/  PLOP3.LUT P6, PT, PT, PT, UP0, 0x80, 0x0 ;  /* 0x000000000000781c */ /* 0x000fe40003fcf008 */
[----:B------:R-:W-:Y:S02]  /*b030*/  PLOP3.LUT P6, PT, PT, PT, UP0, 0x80, 0x0 ;  /* 0x000000000000781c */ /* 0x000fe40003fcf008 */
[----:B----4-:R-:W-:Y:S02]  /*b040*/  FMNMX.FTZ R132, R0, R2, !PT ;  /* 0x0000000200847209 */ /* 0x010fe40007810000 */
[----:B------:R-:W-:Y:S02]  /*b050*/  FSEL R0, R133, RZ, P1 ;  /* 0x000000ff85007208 */ /* 0x000fe40000800000 */
[C---:B------:R-:W-:Y:S01]  /*b060*/  FSETP.NEU.FTZ.AND P0, PT, R132.reuse, -INF , PT ;  /* 0xff8000008400780b */ /* 0x040fe20003f1d000 */
[----:B------:R-:W-:Y:S01]  /*b070*/  FMUL.FTZ R189, R132, c[0x0][0x2d0] ;  /* 0x0000b40084bd7a20 */ /* 0x000fe20000410000 */
[----:B------:R-:W-:Y:S01]  /*b080*/  FSEL R188, R188, RZ, P1 ;  /* 0x000000ffbcbc7208 */ /* 0x000fe20000800000 */
[----:B------:R-:W-:Y:S01]  /*b090*/  FADD.FTZ R0, -R0, R3 ;  /* 0x0000000300007221 */ /* 0x000fe20000010100 */
[----:B------:R-:W-:Y:S02]  /*b0a0*/  PLOP3.LUT P1, PT, PT, PT, UP0, 0x80, 0x0 ;  /* 0x000000000000781c */ /* 0x000fe40003f2f008 */
[----:B------:R-:W-:Y:S01]  /*b0b0*/  FSEL R189, R189, RZ, P0 ;  /* 0x000000ffbdbd7208 */ /* 0x000fe20000000000 */
[----:B------:R1:W-:Y:S01]  /*b0c0*/  @P6 LDGSTS.E.BYPASS.LTC128B.128 [R251+0xe100], [R4.64], !P5 ;  /* 0x0e10000004fb6fae */ /* 0x0003e2000e901d5e */
[----:B------:R-:W-:Y:S01]  /*b0d0*/  PLOP3.LUT P6, PT, PT, PT, UP0, 0x80, 0x0 ;  /* 0x000000000000781c */ /* 0x000fe20003fcf008 */
[----:B------:R-:W-:Y:S01]  /*b0e0*/  FMUL.FTZ R0, R0, c[0x0][0x2d0] ;  /* 0x0000b40000007a20 */ /* 0x000fe20000410000 */
[----:B------:R-:W-:Y:S01]  /*b0f0*/  FSEL R2, R132, RZ, P0 ;  /* 0x000000ff84027208 */ /* 0x000fe20000000000 */
[--C-:B------:R-:W-:Y:S01]  /*b100*/  FFMA.FTZ R12, R12, c[0x0][0x2d0], -R189.reuse ;  /* 0x0000b4000c0c7a23 */ /* 0x100fe200000108bd */
[----:B------:R-:W-:Y:S01]  /*b110*/  PLOP3.LUT P0, PT, PT, PT, UP0, 0x80, 0x0 ;  /* 0x000000000000781c */ /* 0x000fe20003f0f008 */
[--C-:B------:R-:W-:Y:S01]  /*b120*/  FFMA.FTZ R13, R13, c[0x0][0x2d0], -R189.reuse ;  /* 0x0000b4000d0d7a23 */ /* 0x100fe200000108bd */
[----:B------:R2:W4:Y:S01]  /*b130*/  MUFU.EX2 R3, R0 ;  /* 0x0000000000037308 */ /* 0x0005220000000800 */
[--C-:B------:R-:W-:Y:S01]  /*b140*/  FFMA.FTZ R8, R8, c[0x0][0x2d0], -R188.reuse ;  /* 0x0000b40008087a23 */ /* 0x100fe200000108bc */
[----:B------:R-:W-:Y:S01]  /*b150*/  UISETP.GT.AND UP0, UPT, UR16, UR15, UPT ;  /* 0x0000000f1000728c */ /* 0x000fe2000bf04270 */
[--C-:B------:R-:W-:Y:S02]  /*b160*/  FFMA.FTZ R7, R7, c[0x0][0x2d0], -R188.reuse ;  /* 0x0000b40007077a23 */ /* 0x100fe400000108bc */
[--C-:B------:R-:W-:Y:S01]  /*b170*/  FFMA.FTZ R6, R6, c[0x0][0x2d0], -R188.reuse ;  /* 0x0000b40006067a23 */ /* 0x100fe200000108bc */
[----:B------:R-:W-:Y:S01]  /*b180*/  UMOV UR16, UR24 ;  /* 0x0000001800107c82 */ /* 0x000fe20008000000 */
[----:B------:R1:W-:Y:S01]  /*b190*/  @P6 LDGSTS.E.BYPASS.LTC128B.128 [R251+0x11100], [R4.64+0x80], !P4 ;  /* 0x1110008004fb6fae */ /* 0x0003e2000e101d5e */
[----:B------:R-:W-:Y:S02]  /*b1a0*/  FFMA.FTZ R9, R9, c[0x0][0x2d0], -R188 ;  /* 0x0000b40009097a23 */ /* 0x000fe400000108bc */
[----:B------:R-:W1:Y:S01]  /*b1b0*/  MUFU.EX2 R23, R12 ;  /* 0x0000000c00177308 */ /* 0x000e620000000800 */
[--C-:B------:R-:W-:Y:S02]  /*b1c0*/  FFMA.FTZ R10, R10, c[0x0][0x2d0], -R189.reuse ;  /* 0x0000b4000a0a7a23 */ /* 0x100fe400000108bd */
[----:B------:R-:W-:Y:S02]  /*b1d0*/  FFMA.FTZ R11, R11, c[0x0][0x2d0], -R189 ;  /* 0x0000b4000b0b7a23 */ /* 0x000fe400000108bd */
[----:B------:R3:W-:Y:S05]  /*b1e0*/  @P1 LDGSTS.E.BYPASS.LTC128B.128 [R251+0x14100], [R4.64+0x100], !P3 ;  /* 0x1410010004fb1fae */ /* 0x0007ea000d901d5e */
[----:B------:R3:W3:Y:S03]  /*b1f0*/  MUFU.EX2 R31, R13 ;  /* 0x0000000d001f7308 */ /* 0x0006e60000000800 */
[----:B------:R3:W-:Y:S01]  /*b200*/  @P0 LDGSTS.E.BYPASS.LTC128B.128 [R251+0x17100], [R4.64+0x180], !P2 ;  /* 0x1710018004fb0fae */ /* 0x0007e2000d101d5e */
[----:B--2---:R-:W-:Y:S01]  /*b210*/  FADD.FTZ R0, -R2, R134 ;  /* 0x0000008602007221 */ /* 0x004fe20000010100 */
[----:B------:R-:W-:Y:S01]  /*b220*/  PLOP3.LUT P0, PT, PT, PT, UP0, 0x80, 0x0 ;  /* 0x000000000000781c */ /* 0x000fe20003f0f008 */
[----:B------:R-:W-:Y:S02]  /*b230*/  IMAD.MOV.U32 R134, RZ, RZ, R29 ;  /* 0x000000ffff867224 */ /* 0x000fe400078e001d */
[----:B------:R-:W-:Y:S02]  /*b240*/  FMUL.FTZ R0, R0, c[0x0][0x2d0] ;  /* 0x0000b40000007a20 */ /* 0x000fe40000410000 */
[----:B------:R2:W2:Y:S01]  /*b250*/  MUFU.EX2 R30, R9 ;  /* 0x00000009001e7308 */ /* 0x0004a20000000800 */
[C---:B----4-:R-:W-:Y:S01]  /*b260*/  FMUL.FTZ R16, R3.reuse, R148 ;  /* 0x0000009403107220 */ /* 0x050fe20000410000 */
[----:B------:R-:W-:Y:S01]  /*b270*/  LDSM.16.MT88.4 R36, [R219+0x100] ;  /* 0x00010000db24783b */ /* 0x000fe20000004200 */
[C---:B------:R-:W-:Y:S02]  /*b280*/  FMUL.FTZ R17, R3.reuse, R149 ;  /* 0x0000009503117220 */ /* 0x040fe40000410000 */
[----:B-1----:R-:W-:Y:S02]  /*b290*/  IMAD.MOV.U32 R2, RZ, RZ, R23 ;  /* 0x000000ffff027224 */ /* 0x002fe400078e0017 */
[----:B------:R-:W-:Y:S02]  /*b2a0*/  IMAD.MOV.U32 R148, RZ, RZ, R35 ;  /* 0x000000ffff947224 */ /* 0x000fe400078e0023 */
[C---:B------:R-:W-:Y:S01]  /*b2b0*/  FMUL.FTZ R52, R3.reuse, R52 ;  /* 0x0000003403347220 */ /* 0x040fe20000410000 */
[----:B------:R1:W-:Y:S01]  /*b2c0*/  MUFU.EX2 R25, R8 ;  /* 0x0000000800197308 */ /* 0x0003e20000000800 */
[----:B------:R-:W-:Y:S01]  /*b2d0*/  LDSM.16.MT88.4 R20, [R218+0x100] ;  /* 0x00010000da14783b */ /* 0x000fe20000004200 */
[----:B------:R-:W-:Y:S01]  /*b2e0*/  MOV R149, R2 ;  /* 0x0000000200957202 */ /* 0x000fe20000000f00 */
[C---:B------:R-:W-:Y:S02]  /*b2f0*/  FMUL.FTZ R53, R3.reuse, R53 ;  /* 0x0000003503357220 */ /* 0x040fe40000410000 */
[C---:B------:R-:W-:Y:S02]  /*b300*/  FMUL.FTZ R56, R3.reuse, R56 ;  /* 0x0000003803387220 */ /* 0x040fe40000410000 */
[C---:B------:R-:W-:Y:S02]  /*b310*/  FMUL.FTZ R57, R3.reuse, R57 ;  /* 0x0000003903397220 */ /* 0x040fe40000410000 */
[----:B---3--:R-:W3:Y:S01]  /*b320*/  LDSM.16.MT88.4 R12, [R217+0x100] ;  /* 0x00010000d90c783b */ /* 0x008ee20000004200 */
[----:B------:R-:W4:Y:S01]  /*b330*/  MUFU.EX2 R42, R7 ;  /* 0x00000007002a7308 */ /* 0x000f220000000800 */
[C---:B------:R-:W-:Y:S01]  /*b340*/  FMUL.FTZ R4, R3.reuse, R136 ;  /* 0x0000008803047220 */ /* 0x040fe20000410000 */
[----:B------:R-:W-:Y:S01]  /*b350*/  MOV R136, R31 ;  /* 0x0000001f00887202 */ /* 0x000fe20000000f00 */
[C---:B------:R-:W-:Y:S02]  /*b360*/  FMUL.FTZ R5, R3.reuse, R137 ;  /* 0x0000008903057220 */ /* 0x040fe40000410000 */
[C---:B--2---:R-:W-:Y:S02]  /*b370*/  FMUL.FTZ R9, R3.reuse, R141 ;  /* 0x0000008d03097220 */ /* 0x044fe40000410000 */
[----:B------:R-:W-:Y:S01]  /*b380*/  IMAD.MOV.U32 R137, RZ, RZ, R30 ;  /* 0x000000ffff897224 */ /* 0x000fe200078e001e */
[----:B------:R-:W-:Y:S01]  /*b390*/  LDSM.16.MT88.4 R44, [R217+0x3100] ;  /* 0x00310000d92c783b */ /* 0x000fe20000004200 */
[C---:B------:R-:W-:Y:S01]  /*b3a0*/  FMUL.FTZ R60, R3.reuse, R60 ;  /* 0x0000003c033c7220 */ /* 0x040fe20000410000 */
[----:B------:R-:W2:Y:S01]  /*b3b0*/  MUFU.EX2 R33, R6 ;  /* 0x0000000600217308 */ /* 0x000ea20000000800 */
[C---:B------:R-:W-:Y:S02]  /*b3c0*/  FMUL.FTZ R61, R3.reuse, R61 ;  /* 0x0000003d033d7220 */ /* 0x040fe40000410000 */
[C---:B------:R-:W-:Y:S02]  /*b3d0*/  FMUL.FTZ R64, R3.reuse, R64 ;  /* 0x0000004003407220 */ /* 0x040fe40000410000 */
[C---:B-1----:R-:W-:Y:S01]  /*b3e0*/  FMUL.FTZ R8, R3.reuse, R140 ;  /* 0x0000008c03087220 */ /* 0x042fe20000410000 */
[----:B------:R-:W0:Y:S01]  /*b3f0*/  LDGDEPBAR ;  /* 0x00000000000079af */ /* 0x000e220000000000 */
[C---:B------:R-:W-:Y:S02]  /*b400*/  FMUL.FTZ R65, R3.reuse, R65 ;  /* 0x0000004103417220 */ /* 0x040fe40000410000 */
[C---:B------:R-:W-:Y:S01]  /*b410*/  FMUL.FTZ R68, R3.reuse, R68 ;  /* 0x0000004403447220 */ /* 0x040fe20000410000 */
[----:B------:R-:W1:Y:S01]  /*b420*/  MUFU.EX2 R27, R10 ;  /* 0x0000000a001b7308 */ /* 0x000e620000000800 */
[C---:B------:R-:W-:Y:S02]  /*b430*/  FMUL.FTZ R69, R3.reuse, R69 ;  /* 0x0000004503457220 */ /* 0x040fe40000410000 */
[C---:B------:R-:W-:Y:S01]  /*b440*/  FMUL.FTZ R72, R3.reuse, R72 ;  /* 0x0000004803487220 */ /* 0x040fe20000410000 */
[----:B----4-:R-:W-:Y:S01]  /*b450*/  F2FP.PACK_AB R184, R42, R25 ;  /* 0x000000192ab8723e */ /* 0x010fe200000000ff */
[C---:B------:R-:W-:Y:S02]  /*b460*/  FMUL.FTZ R73, R3.reuse, R73 ;  /* 0x0000004903497220 */ /* 0x040fe40000410000 */
[C---:B------:R-:W-:Y:S02]  /*b470*/  FMUL.FTZ R76, R3.reuse, R76 ;  /* 0x0000004c034c7220 */ /* 0x040fe40000410000 */
[C---:B------:R-:W-:Y:S01]  /*b480*/  FMUL.FTZ R77, R3.reuse, R77 ;  /* 0x0000004d034d7220 */ /* 0x040fe20000410000 */
[----:B------:R-:W4:Y:S01]  /*b490*/  MUFU.EX2 R32, R11 ;  /* 0x0000000b00207308 */ /* 0x000f220000000800 */
[C---:B------:R-:W-:Y:S02]  /*b4a0*/  FMUL.FTZ R80, R3.reuse, R80 ;  /* 0x0000005003507220 */ /* 0x040fe40000410000 */
[C---:B------:R-:W-:Y:S01]  /*b4b0*/  FMUL.FTZ R81, R3.reuse, R81 ;  /* 0x0000005103517220 */ /* 0x040fe20000410000 */
[----:B--2---:R-:W-:Y:S01]  /*b4c0*/  F2FP.PACK_AB R186, R30, R33 ;  /* 0x000000211eba723e */ /* 0x004fe200000000ff */
[C---:B------:R-:W-:Y:S02]  /*b4d0*/  FMUL.FTZ R84, R3.reuse, R84 ;  /* 0x0000005403547220 */ /* 0x040fe40000410000 */
[C---:B------:R-:W-:Y:S02]  /*b4e0*/  FMUL.FTZ R85, R3.reuse, R85 ;  /* 0x0000005503557220 */ /* 0x040fe40000410000 */
[C---:B------:R-:W-:Y:S01]  /*b4f0*/  FMUL.FTZ R88, R3.reuse, R88 ;  /* 0x0000005803587220 */ /* 0x040fe20000410000 */
[----:B------:R-:W2:Y:S01]  /*b500*/  MUFU.EX2 R0, R0 ;  /* 0x0000000000007308 */ /* 0x000ea20000000800 */
[C---:B------:R-:W-:Y:S02]  /*b510*/  FMUL.FTZ R89, R3.reuse, R89 ;  /* 0x0000005903597220 */ /* 0x040fe40000410000 */
[C---:B------:R-:W-:Y:S01]  /*b520*/  FMUL.FTZ R92, R3.reuse, R92 ;  /* 0x0000005c035c7220 */ /* 0x040fe20000410000 */
[----:B-1----:R-:W-:Y:S01]  /*b530*/  F2FP.PACK_AB R185, R2, R27 ;  /* 0x0000001b02b9723e */ /* 0x002fe200000000ff */
[C---:B------:R-:W-:Y:S01]  /*b540*/  FMUL.FTZ R93, R3.reuse, R93 ;  /* 0x0000005d035d7220 */ /* 0x040fe20000410000 */
[----:B------:R-:W-:Y:S01]  /*b550*/  MOV R2, R41 ;  /* 0x0000002900027202 */ /* 0x000fe20000000f00 */
[C---:B------:R-:W-:Y:S02]  /*b560*/  FMUL.FTZ R41, R3.reuse, R173 ;  /* 0x000000ad03297220 */ /* 0x040fe40000410000 */
[----:B------:R-:W-:Y:S02]  /*b570*/  IMAD.MOV.U32 R173, RZ, RZ, R42 ;  /* 0x000000ffffad7224 */ /* 0x000fe400078e002a */
[C---:B------:R-:W-:Y:S02]  /*b580*/  FMUL.FTZ R96, R3.reuse, R96 ;  /* 0x0000006003607220 */ /* 0x040fe40000410000 */
[----:B------:R-:W-:Y:S01]  /*b590*/  FMUL.FTZ R97, R3, R97 ;  /* 0x0000006103617220 */ /* 0x000fe20000410000 */
[----:B----4-:R-:W-:Y:S01]  /*b5a0*/  F2FP.PACK_AB R187, R31, R32 ;  /* 0x000000201fbb723e */ /* 0x010fe200000000ff */
[C---:B------:R-:W-:Y:S01]  /*b5b0*/  FMUL.FTZ R100, R3.reuse, R100 ;  /* 0x0000006403647220 */ /* 0x040fe20000410000 */
[----:B------:R-:W1:Y:S01]  /*b5c0*/  LDSM.16.MT88.4 R28, [R220+0x100] ;  /* 0x00010000dc1c783b */ /* 0x000e620000004200 */
[C---:B------:R-:W-:Y:S02]  /*b5d0*/  FMUL.FTZ R101, R3.reuse, R101 ;  /* 0x0000006503657220 */ /* 0x040fe40000410000 */
[C---:B------:R-:W-:Y:S02]  /*b5e0*/  FMUL.FTZ R104, R3.reuse, R104 ;  /* 0x0000006803687220 */ /* 0x040fe40000410000 */
[C---:B------:R-:W-:Y:S02]  /*b5f0*/  FMUL.FTZ R105, R3.reuse, R105 ;  /* 0x0000006903697220 */ /* 0x040fe40000410000 */
[C---:B------:R-:W-:Y:S02]  /*b600*/  FMUL.FTZ R108, R3.reuse, R108 ;  /* 0x0000006c036c7220 */ /* 0x040fe40000410000 */
[C---:B--2---:R-:W-:Y:S02]  /*b610*/  FMUL.FTZ R7, R0.reuse, R139 ;  /* 0x0000008b00077220 */ /* 0x044fe40000410000 */
[C---:B------:R-:W-:Y:S01]  /*b620*/  FMUL.FTZ R6, R0.reuse, R138 ;  /* 0x0000008a00067220 */ /* 0x040fe20000410000 */
[----:B------:R-:W-:Y:S01]  /*b630*/  MOV R138, R24 ;  /* 0x00000018008a7202 */ /* 0x000fe20000000f00 */
[C---:B------:R-:W-:Y:S02]  /*b640*/  FMUL.FTZ R10, R0.reuse, R142 ;  /* 0x0000008e000a7220 */ /* 0x040fe40000410000 */
[C---:B------:R-:W-:Y:S02]  /*b650*/  FMUL.FTZ R11, R0.reuse, R143 ;  /* 0x0000008f000b7220 */ /* 0x040fe40000410000 */
[----:B------:R-:W-:Y:S01]  /*b660*/  LDSM.16.MT88.4 R140, [R220+0x3100] ;  /* 0x00310000dc8c783b */ /* 0x000fe20000004200 */
[C---:B---3--:R-:W-:Y:S05]  /*b670*/  HMMA.16816.F32 R4, R184.reuse, R12, R4 ;  /* 0x0000000cb804723c */ /* 0x048fea0000001804 */
[C---:B------:R-:W-:Y:S02]  /*b680*/  FMUL.FTZ R18, R0.reuse, R150 ;  /* 0x0000009600127220 */ /* 0x040fe40000410000 */
[----:B------:R-:W-:Y:S01]  /*b690*/  IMAD.MOV.U32 R150, RZ, RZ, R136 ;  /* 0x000000ffff967224 */ /* 0x000fe200078e0088 */
[C---:B------:R-:W-:Y:S04]  /*b6a0*/  HMMA.16816.F32 R8, R184.reuse, R14, R8 ;  /* 0x0000000eb808723c */ /* 0x040fe80000001808 */
[C---:B------:R-:W-:Y:S02]  /*b6b0*/  FMUL.FTZ R12, R3.reuse, R144 ;  /* 0x00000090030c7220 */ /* 0x040fe40000410000 */
[C---:B------:R-:W-:Y:S01]  /*b6c0*/  FMUL.FTZ R13, R3.reuse, R145 ;  /* 0x00000091030d7220 */ /* 0x040fe20000410000 */
[----:B------:R-:W-:Y:S01]  /*b6d0*/  MOV R145, R32 ;  /* 0x0000002000917202 */ /* 0x000fe20000000f00 */
[C---:B------:R-:W-:Y:S04]  /*b6e0*/  FMUL.FTZ R14, R0.reuse, R146 ;  /* 0x00000092000e7220 */ /* 0x040fe80000410000 */
[C---:B------:R-:W-:Y:S01]  /*b6f0*/  FMUL.FTZ R15, R0.reuse, R147 ;  /* 0x00000093000f7220 */ /* 0x040fe20000410000 */
[----:B------:R-:W-:Y:S01]  /*b700*/  MOV R147, R34 ;  /* 0x0000002200937202 */ /* 0x000fe20000000f00 */
[----:B------:R-:W-:Y:S02]  /*b710*/  IMAD.MOV.U32 R146, RZ, RZ, R33 ;  /* 0x000000ffff927224 */ /* 0x000fe400078e0021 */
[----:B------:R-:W-:Y:S02]  /*b720*/  IMAD.MOV.U32 R144, RZ, RZ, R40 ;  /* 0x000000ffff907224 */ /* 0x000fe400078e0028 */
[C---:B------:R-:W-:Y:S01]  /*b730*/  FMUL.FTZ R19, R0.reuse, R151 ;  /* 0x0000009700137220 */ /* 0x040fe20000410000 */
[C---:B------:R-:W-:Y:S03]  /*b740*/  HMMA.16816.F32 R12, R184.reuse, R20, R12 ;  /* 0x00000014b80c723c */ /* 0x040fe6000000180c */
[----:B------:R-:W-:Y:S01]  /*b750*/  MOV R151, R137 ;  /* 0x0000008900977202 */ /* 0x000fe20000000f00 */
[C---:B------:R-:W-:Y:S02]  /*b760*/  FMUL.FTZ R24, R3.reuse, R156 ;  /* 0x0000009c03187220 */ /* 0x040fe40000410000 */
[----:B------:R-:W-:Y:S02]  /*b770*/  IMAD.MOV.U32 R156, RZ, RZ, R25 ;  /* 0x000000ffff9c7224 */ /* 0x000fe400078e0019 */
[C---:B------:R-:W-:Y:S04]  /*b780*/  HMMA.16816.F32 R16, R184.reuse, R22, R16 ;  /* 0x00000016b810723c */ /* 0x040fe80000001810 */
[C---:B------:R-:W-:Y:S02]  /*b790*/  FMUL.FTZ R20, R3.reuse, R152 ;  /* 0x0000009803147220 */ /* 0x040fe40000410000 */
[C---:B------:R-:W-:Y:S02]  /*b7a0*/  FMUL.FTZ R21, R3.reuse, R153 ;  /* 0x0000009903157220 */ /* 0x040fe40000410000 */
[C---:B------:R-:W-:Y:S04]  /*b7b0*/  FMUL.FTZ R22, R0.reuse, R154 ;  /* 0x0000009a00167220 */ /* 0x040fe80000410000 */
[C---:B------:R-:W-:Y:S02]  /*b7c0*/  FMUL.FTZ R23, R0.reuse, R155 ;  /* 0x0000009b00177220 */ /* 0x040fe40000410000 */
[----:B------:R-:W-:Y:S01]  /*b7d0*/  LDSM.16.MT88.4 R152, [R220+0x900] ;  /* 0x00090000dc98783b */ /* 0x000fe20000004200 */
[C---:B------:R-:W-:Y:S02]  /*b7e0*/  FMUL.FTZ R25, R3.reuse, R157 ;  /* 0x0000009d03197220 */ /* 0x040fe40000410000 */
[----:B------:R-:W-:Y:S02]  /*b7f0*/  IMAD.MOV.U32 R157, RZ, RZ, R26 ;  /* 0x000000ffff9d7224 */ /* 0x000fe400078e001a */
[C---:B-1----:R-:W-:Y:S03]  /*b800*/  HMMA.16816.F32 R20, R184.reuse, R28, R20 ;  /* 0x0000001cb814723c */ /* 0x042fe60000001814 */
[C---:B------:R-:W-:Y:S01]  /*b810*/  FMUL.FTZ R26, R0.reuse, R158 ;  /* 0x0000009e001a7220 */ /* 0x040fe20000410000 */
[----:B------:R-:W-:Y:S01]  /*b820*/  MOV R158, R27 ;  /* 0x0000001b009e7202 */ /* 0x000fe20000000f00 */
[C---:B------:R-:W-:Y:S02]  /*b830*/  FMUL.FTZ R27, R0.reuse, R159 ;  /* 0x0000009f001b7220 */ /* 0x040fe40000410000 */
[----:B------:R-:W-:Y:S02]  /*b840*/  IMAD.MOV.U32 R159, RZ, RZ, R138 ;  /* 0x000000ffff9f7224 */ /* 0x000fe400078e008a */
[----:B------:R-:W1:Y:S03]  /*b850*/  LDSM.16.MT88.4 R136, [R218+0x3100] ;  /* 0x00310000da88783b */ /* 0x000e660000004200 */
[C---:B------:R-:W-:Y:S03]  /*b860*/  HMMA.16816.F32 R24, R184.reuse, R30, R24 ;  /* 0x0000001eb818723c */ /* 0x040fe60000001818 */
[C---:B------:R-:W-:Y:S02]  /*b870*/  FMUL.FTZ R28, R3.reuse, R160 ;  /* 0x000000a0031c7220 */ /* 0x040fe40000410000 */
[C---:B------:R-:W-:Y:S01]  /*b880*/  FMUL.FTZ R29, R3.reuse, R161 ;  /* 0x000000a1031d7220 */ /* 0x040fe20000410000 */
[----:B------:R-:W-:Y:S01]  /*b890*/  MOV R161, R146 ;  /* 0x0000009200a17202 */ /* 0x000fe20000000f00 */
[C---:B------:R-:W-:Y:S02]  /*b8a0*/  FMUL.FTZ R30, R0.reuse, R162 ;  /* 0x000000a2001e7220 */ /* 0x040fe40000410000 */
[C---:B------:R-:W-:Y:S03]  /*b8b0*/  FMUL.FTZ R31, R0.reuse, R163 ;  /* 0x000000a3001f7220 */ /* 0x040fe60000410000 */
[----:B------:R-:W-:Y:S02]  /*b8c0*/  IMAD.MOV.U32 R160, RZ, RZ, R145 ;  /* 0x000000ffffa07224 */ /* 0x000fe400078e0091 */
[C---:B------:R-:W-:Y:S02]  /*b8d0*/  FMUL.FTZ R32, R3.reuse, R164 ;  /* 0x000000a403207220 */ /* 0x040fe40000410000 */
[C---:B------:R-:W-:Y:S03]  /*b8e0*/  HMMA.16816.F32 R28, R184.reuse, R36, R28 ;  /* 0x00000024b81c723c */ /* 0x040fe6000000181c */
[C---:B------:R-:W-:Y:S01]  /*b8f0*/  FMUL.FTZ R33, R3.reuse, R165 ;  /* 0x000000a503217220 */ /* 0x040fe20000410000 */
[----:B------:R-:W-:Y:S01]  /*b900*/  MOV R165, R43 ;  /* 0x0000002b00a57202 */ /* 0x000fe20000000f00 */
[C---:B------:R-:W-:Y:S02]  /*b910*/  FMUL.FTZ R34, R0.reuse, R166 ;  /* 0x000000a600227220 */ /* 0x040fe40000410000 */
[C---:B------:R-:W-:Y:S01]  /*b920*/  FMUL.FTZ R35, R0.reuse, R167 ;  /* 0x000000a700237220 */ /* 0x040fe20000410000 */
[----:B------:R-:W-:Y:S01]  /*b930*/  MOV R167, R149 ;  /* 0x0000009500a77202 */ /* 0x000fe20000000f00 */
[----:B------:R-:W-:Y:S03]  /*b940*/  IMAD.MOV.U32 R166, RZ, RZ, R148 ;  /* 0x000000ffffa67224 */ /* 0x000fe600078e0094 */
[C---:B------:R-:W-:Y:S02]  /*b950*/  FMUL.FTZ R36, R3.reuse, R168 ;  /* 0x000000a803247220 */ /* 0x040fe40000410000 */
[C---:B------:R-:W-:Y:S03]  /*b960*/  HMMA.16816.F32 R32, R184.reuse, R38, R32 ;  /* 0x00000026b820723c */ /* 0x040fe60000001820 */
[C---:B------:R-:W-:Y:S02]  /*b970*/  FMUL.FTZ R37, R3.reuse, R169 ;  /* 0x000000a903257220 */ /* 0x040fe40000410000 */
[C---:B------:R-:W-:Y:S02]  /*b980*/  FMUL.FTZ R40, R3.reuse, R172 ;  /* 0x000000ac03287220 */ /* 0x040fe40000410000 */
[C---:B------:R-:W-:Y:S02]  /*b990*/  FMUL.FTZ R38, R0.reuse, R170 ;  /* 0x000000aa00267220 */ /* 0x040fe40000410000 */
[C---:B------:R-:W-:Y:S03]  /*b9a0*/  FMUL.FTZ R39, R0.reuse, R171 ;  /* 0x000000ab00277220 */ /* 0x040fe60000410000 */
[----:B------:R-:W-:Y:S02]  /*b9b0*/  IMAD.MOV.U32 R172, RZ, RZ, R150 ;  /* 0x000000ffffac7224 */ /* 0x000fe400078e0096 */
[C---:B------:R-:W-:Y:S01]  /*b9c0*/  FMUL.FTZ R42, R0.reuse, R174 ;  /* 0x000000ae002a7220 */ /* 0x040fe20000410000 */
[----:B------:R-:W-:Y:S01]  /*b9d0*/  MOV R174, R151 ;  /* 0x0000009700ae7202 */ /* 0x000fe20000000f00 */
[C---:B------:R-:W-:Y:S01]  /*b9e0*/  HMMA.16816.F32 R36, R184.reuse, R44, R36 ;  /* 0x0000002cb824723c */ /* 0x040fe20000001824 */
[----:B------:R-:W-:Y:S02]  /*b9f0*/  LDSM.16.MT88.4 R148, [R218+0x900] ;  /* 0x00090000da94783b */ /* 0x000fe40000004200 */
[----:B------:R-:W-:Y:S02]  /*ba00*/  FMUL.FTZ R43, R0, R175 ;  /* 0x000000af002b7220 */ /* 0x000fe40000410000 */
[----:B------:R-:W-:Y:S02]  /*ba10*/  IMAD.MOV.U32 R175, RZ, RZ, R147 ;  /* 0x000000ffffaf7224 */ /* 0x000fe400078e0093 */
[C---:B------:R-:W-:Y:S02]  /*ba20*/  FMUL.FTZ R45, R3.reuse, R177 ;  /* 0x000000b1032d7220 */ /* 0x040fe40000410000 */
[----:B------:R-:W-:Y:S01]  /*ba30*/  IMAD.MOV.U32 R177, RZ, RZ, R2 ;  /* 0x000000ffffb17224 */ /* 0x000fe200078e0002 */
[C---:B------:R-:W-:Y:S03]  /*ba40*/  HMMA.16816.F32 R40, R184.reuse, R46, R40 ;  /* 0x0000002eb828723c */ /* 0x040fe60000001828 */
[----:B------:R-:W-:Y:S02]  /*ba50*/  FFMA.FTZ R2, R190, c[0x0][0x2d0], -R188 ;  /* 0x0000b400be027a23 */ /* 0x000fe400000108bc */
[C---:B------:R-:W-:Y:S01]  /*ba60*/  FMUL.FTZ R44, R3.reuse, R176 ;  /* 0x000000b0032c7220 */ /* 0x040fe20000410000 */
[----:B------:R-:W-:Y:S01]  /*ba70*/  MOV R176, R144 ;  /* 0x0000009000b07202 */ /* 0x000fe20000000f00 */
[----:B------:R2:W-:Y:S01]  /*ba80*/  MUFU.EX2 R170, R2 ;  /* 0x0000000200aa7308 */ /* 0x0005e20000000800 */
[----:B------:R-:W3:Y:S01]  /*ba90*/  LDSM.16.MT88.4 R144, [R219+0x3100] ;  /* 0x00310000db90783b */ /* 0x000ee20000004200 */
[C---:B------:R-:W-:Y:S03]  /*baa0*/  FMUL.FTZ R46, R0.reuse, R178 ;  /* 0x000000b2002e7220 */ /* 0x040fe60000410000 */
[C---:B------:R-:W-:Y:S01]  /*bab0*/  FMUL.FTZ R47, R0.reuse, R179 ;  /* 0x000000b3002f7220 */ /* 0x040fe20000410000 */
[----:B------:R-:W-:Y:S01]  /*bac0*/  MOV R178, R134 ;  /* 0x0000008600b27202 */ /* 0x000fe20000000f00 */
[C---:B------:R-:W-:Y:S02]  /*bad0*/  FMUL.FTZ R54, R0.reuse, R54 ;  /* 0x0000003600367220 */ /* 0x040fe40000410000 */
[C---:B------:R-:W-:Y:S02]  /*bae0*/  FMUL.FTZ R55, R0.reuse, R55 ;  /* 0x0000003700377220 */ /* 0x040fe40000410000 */
[C---:B------:R-:W-:Y:S01]  /*baf0*/  FMUL.FTZ R58, R0.reuse, R58 ;  /* 0x0000003a003a7220 */ /* 0x040fe20000410000 */
[C---:B-1----:R-:W-:Y:S03]  /*bb00*/  HMMA.16816.F32 R44, R184.reuse, R136, R44 ;  /* 0x00000088b82c723c */ /* 0x042fe6000000182c */
[----:B------:R-:W-:Y:S02]  /*bb10*/  IMAD.MOV.U32 R179, RZ, RZ, R48 ;  /* 0x000000ffffb37224 */ /* 0x000fe400078e0030 */
[C---:B------:R-:W-:Y:S01]  /*bb20*/  FMUL.FTZ R48, R3.reuse, R180 ;  /* 0x000000b403307220 */ /* 0x040fe20000410000 */
[----:B------:R-:W-:Y:S01]  /*bb30*/  MOV R180, R49 ;  /* 0x0000003100b47202 */ /* 0x000fe20000000f00 */
[----:B------:R-:W-:Y:S02]  /*bb40*/  FMUL.FTZ R49, R3, R181 ;  /* 0x000000b503317220 */ /* 0x000fe40000410000 */
[----:B------:R-:W-:Y:S03]  /*bb50*/  IMAD.MOV.U32 R181, RZ, RZ, R50 ;  /* 0x000000ffffb57224 */ /* 0x000fe600078e0032 */
[----:B--2---:R-:W-:Y:S02]  /*bb60*/  FFMA.FTZ R2, R191, c[0x0][0x2d0], -R188 ;  /* 0x0000b400bf027a23 */ /* 0x004fe400000108bc */
[C---:B------:R-:W-:Y:S01]  /*bb70*/  FMUL.FTZ R50, R0.reuse, R182 ;  /* 0x000000b600327220 */ /* 0x040fe20000410000 */
[----:B------:R-:W-:Y:S01]  /*bb80*/  MOV R182, R51 ;  /* 0x0000003300b67202 */ /* 0x000fe20000000f00 */
[----:B------:R1:W2:Y:S01]  /*bb90*/  MUFU.EX2 R168, R2 ;  /* 0x0000000200a87308 */ /* 0x0002a20000000800 */
[C---:B------:R-:W-:Y:S02]  /*bba0*/  FMUL.FTZ R51, R0.reuse, R183 ;  /* 0x000000b700337220 */ /* 0x040fe40000410000 */
[C---:B------:R-:W-:Y:S02]  /*bbb0*/  FMUL.FTZ R59, R0.reuse, R59 ;  /* 0x0000003b003b7220 */ /* 0x040fe40000410000 */
[C---:B------:R-:W-:Y:S02]  /*bbc0*/  FMUL.FTZ R62, R0.reuse, R62 ;  /* 0x0000003e003e7220 */ /* 0x040fe40000410000 */
[C---:B------:R-:W-:Y:S01]  /*bbd0*/  FMUL.FTZ R63, R0.reuse, R63 ;  /* 0x0000003f003f7220 */ /* 0x040fe20000410000 */
[C---:B------:R-:W-:Y:S01]  /*bbe0*/  HMMA.16816.F32 R48, R184.reuse, R138, R48 ;  /* 0x0000008ab830723c */ /* 0x040fe20000001830 */
[----:B------:R-:W4:Y:S02]  /*bbf0*/  LDSM.16.MT88.4 R136, [R217+0x6100] ;  /* 0x00610000d988783b */ /* 0x000f240000004200 */
[C---:B------:R-:W-:Y:S02]  /*bc00*/  FMUL.FTZ R66, R0.reuse, R66 ;  /* 0x0000004200427220 */ /* 0x040fe40000410000 */
[C---:B------:R-:W-:Y:S02]  /*bc10*/  FMUL.FTZ R67, R0.reuse, R67 ;  /* 0x0000004300437220 */ /* 0x040fe40000410000 */
[C---:B------:R-:W-:Y:S01]  /*bc20*/  FMUL.FTZ R70, R0.reuse, R70 ;  /* 0x0000004600467220 */ /* 0x040fe20000410000 */
[C---:B------:R-:W-:Y:S04]  /*bc30*/  HMMA.16816.F32 R52, R184.reuse, R140, R52 ;  /* 0x0000008cb834723c */ /* 0x040fe80000001834 */
[C---:B------:R-:W-:Y:S02]  /*bc40*/  FMUL.FTZ R71, R0.reuse, R71 ;  /* 0x0000004700477220 */ /* 0x040fe40000410000 */
[----:B------:R-:W-:Y:S02]  /*bc50*/  FMUL.FTZ R74, R0, R74 ;  /* 0x0000004a004a7220 */ /* 0x000fe40000410000 */
[C---:B------:R-:W-:Y:S01]  /*bc60*/  HMMA.16816.F32 R56, R184.reuse, R142, R56 ;  /* 0x0000008eb838723c */ /* 0x040fe20000001838 */
[----:B------:R-:W2:Y:S03]  /*bc70*/  LDSM.16.MT88.4 R140, [R218+0x6100] ;  /* 0x00610000da8c783b */ /* 0x000ea60000004200 */
[----:B-1----:R-:W-:Y:S01]  /*bc80*/  FFMA.FTZ R2, R192, c[0x0][0x2d0], -R189 ;  /* 0x0000b400c0027a23 */ /* 0x002fe200000108bd */
[----:B------:R-:W-:Y:S01]  /*bc90*/  MOV R192, R175 ;  /* 0x000000af00c07202 */ /* 0x000fe20000000f00 */
[----:B------:R-:W-:Y:S02]  /*bca0*/  IMAD.MOV.U32 R175, RZ, RZ, R173 ;  /* 0x000000ffffaf7224 */ /* 0x000fe400078e00ad */
[C---:B---3--:R-:W-:Y:S01]  /*bcb0*/  HMMA.16816.F32 R60, R184.reuse, R144, R60 ;  /* 0x00000090b83c723c */ /* 0x048fe2000000183c */
[----:B------:R1:W-:Y:S03]  /*bcc0*/  MUFU.EX2 R169, R2 ;  /* 0x0000000200a97308 */ /* 0x0003e60000000800 */
[----:B------:R-:W-:Y:S02]  /*bcd0*/  IMAD.MOV.U32 R173, RZ, RZ, R156 ;  /* 0x000000ffffad7224 */ /* 0x000fe400078e009c */
[C---:B------:R-:W-:Y:S02]  /*bce0*/  FMUL.FTZ R75, R0.reuse, R75 ;  /* 0x0000004b004b7220 */ /* 0x040fe40000410000 */
[C---:B------:R-:W-:Y:S01]  /*bcf0*/  HMMA.16816.F32 R64, R184.reuse, R146, R64 ;  /* 0x00000092b840723c */ /* 0x040fe20000001840 */
[----:B------:R-:W3:Y:S03]  /*bd00*/  LDSM.16.MT88.4 R144, [R220+0x6100] ;  /* 0x00610000dc90783b */ /* 0x000ee60000004200 */
        /* <DEDUP_REMOVED lines=9> */
[--C-:B-1----:R-:W-:Y:S02]  /*bda0*/  FFMA.FTZ R2, R193, c[0x0][0x2d0], -R189.reuse ;  /* 0x0000b400c1027a23 */ /* 0x102fe400000108bd */
[C---:B------:R-:W-:Y:S02]  /*bdb0*/  FMUL.FTZ R90, R0.reuse, R90 ;  /* 0x0000005a005a7220 */ /* 0x040fe40000410000 */
[C---:B--2---:R-:W-:Y:S01]  /*bdc0*/  HMMA.16816.F32 R76, R184.reuse, R140, R76 ;  /* 0x0000008cb84c723c */ /* 0x044fe2000000184c */
[----:B------:R1:W2:Y:S03]  /*bdd0*/  MUFU.EX2 R171, R2 ;  /* 0x0000000200ab7308 */ /* 0x0002a60000000800 */
        /* <DEDUP_REMOVED lines=8> */
[----:B------:R-:W-:Y:S02]  /*be60*/  FMUL.FTZ R102, R0, R102 ;  /* 0x0000006600667220 */ /* 0x000fe40000410000 */
[C---:B------:R-:W-:Y:S01]  /*be70*/  HMMA.16816.F32 R88, R184.reuse, R146, R88 ;  /* 0x00000092b858723c */ /* 0x040fe20000001858 */
[----:B------:R-:W3:Y:S03]  /*be80*/  LDSM.16.MT88.4 R144, [R218+0x9100] ;  /* 0x00910000da90783b */ /* 0x000ee60000004200 */
[--C-:B-1----:R-:W-:Y:S01]  /*be90*/  FFMA.FTZ R2, R194, c[0x0][0x2d0], -R188.reuse ;  /* 0x0000b400c2027a23 */ /* 0x102fe200000108bc */
[----:B------:R-:W-:Y:S01]  /*bea0*/  MOV R194, R179 ;  /* 0x000000b300c27202 */ /* 0x000fe20000000f00 */
[C---:B------:R-:W-:Y:S01]  /*beb0*/  FMUL.FTZ R103, R0.reuse, R103 ;  /* 0x0000006700677220 */ /* 0x040fe20000410000 */
[----:B------:R-:W-:Y:S01]  /*bec0*/  MOV R179, R252 ;  /* 0x000000fc00b37202 */ /* 0x000fe20000000f00 */
[----:B------:R1:W-:Y:S01]  /*bed0*/  MUFU.EX2 R162, R2 ;  /* 0x0000000200a27308 */ /* 0x0003e20000000800 */
        /* <DEDUP_REMOVED lines=8> */
[C---:B--2---:R-:W-:Y:S04]  /*bf60*/  HMMA.16816.F32 R100, R184.reuse, R140, R100 ;  /* 0x0000008cb864723c */ /* 0x044fe80000001864 */
[C---:B------:R-:W-:Y:S02]  /*bf70*/  FMUL.FTZ R112, R3.reuse, R112 ;  /* 0x0000007003707220 */ /* 0x040fe40000410000 */
[----:B------:R-:W-:Y:S02]  /*bf80*/  FMUL.FTZ R113, R3, R113 ;  /* 0x0000007103717220 */ /* 0x000fe40000410000 */
[C---:B------:R-:W-:Y:S01]  /*bf90*/  HMMA.16816.F32 R104, R184.reuse, R142, R104 ;  /* 0x0000008eb868723c */ /* 0x040fe20000001868 */
[----:B------:R-:W2:Y:S03]  /*bfa0*/  LDSM.16.MT88.4 R140, [R219+0x9100] ;  /* 0x00910000db8c783b */ /* 0x000ea60000004200 */
[----:B-1----:R-:W-:Y:S01]  /*bfb0*/  FFMA.FTZ R2, R195, c[0x0][0x2d0], -R188 ;  /* 0x0000b400c3027a23 */ /* 0x002fe200000108bc */
[----:B------:R-:W-:Y:S01]  /*bfc0*/  MOV R195, R181 ;  /* 0x000000b500c37202 */ /* 0x000fe20000000f00 */
[C---:B------:R-:W-:Y:S02]  /*bfd0*/  FMUL.FTZ R114, R0.reuse, R114 ;  /* 0x0000007200727220 */ /* 0x040fe40000410000 */
[C---:B---3--:R-:W-:Y:S01]  /*bfe0*/  HMMA.16816.F32 R108, R184.reuse, R144, R108 ;  /* 0x00000090b86c723c */ /* 0x048fe2000000186c */
[----:B------:R1:W3:Y:S03]  /*bff0*/  MUFU.EX2 R134, R2 ;  /* 0x0000000200867308 */ /* 0x0002e60000000800 */
[C---:B------:R-:W-:Y:S02]  /*c000*/  FMUL.FTZ R115, R0.reuse, R115 ;  /* 0x0000007300737220 */ /* 0x040fe40000410000 */
[C---:B------:R-:W-:Y:S02]  /*c010*/  FMUL.FTZ R116, R3.reuse, R116 ;  /* 0x0000007403747220 */ /* 0x040fe40000410000 */
[C---:B------:R-:W-:Y:S03]  /*c020*/  FMUL.FTZ R117, R3.reuse, R117 ;  /* 0x0000007503757220 */ /* 0x040fe60000410000 */
[C---:B------:R-:W-:Y:S01]  /*c030*/  HMMA.16816.F32 R112, R184.reuse, R146, R112 ;  /* 0x00000092b870723c */ /* 0x040fe20000001870 */
[----:B------:R-:W2:Y:S02]  /*c040*/  LDSM.16.MT88.4 R144, [R217+0x900] ;  /* 0x00090000d990783b */ /* 0x000ea40000004200 */
[C---:B------:R-:W-:Y:S02]  /*c050*/  FMUL.FTZ R118, R0.reuse, R118 ;  /* 0x0000007600767220 */ /* 0x040fe40000410000 */
[----:B------:R-:W-:Y:S02]  /*c060*/  FMUL.FTZ R119, R0, R119 ;  /* 0x0000007700777220 */ /* 0x000fe40000410000 */
[C---:B------:R-:W-:Y:S02]  /*c070*/  FMUL.FTZ R120, R3.reuse, R120 ;  /* 0x0000007803787220 */ /* 0x040fe40000410000 */
[C---:B------:R-:W-:Y:S03]  /*c080*/  FMUL.FTZ R121, R3.reuse, R121 ;  /* 0x0000007903797220 */ /* 0x040fe60000410000 */
[C---:B----4-:R-:W-:Y:S03]  /*c090*/  HMMA.16816.F32 R116, R184.reuse, R136, R116 ;  /* 0x00000088b874723c */ /* 0x050fe60000001874 */
[--C-:B-1----:R-:W-:Y:S01]  /*c0a0*/  FFMA.FTZ R2, R196, c[0x0][0x2d0], -R189.reuse ;  /* 0x0000b400c4027a23 */ /* 0x102fe200000108bd */
[----:B------:R-:W-:Y:S01]  /*c0b0*/  MOV R196, R210 ;  /* 0x000000d200c47202 */ /* 0x000fe20000000f00 */
[C---:B------:R-:W-:Y:S02]  /*c0c0*/  FMUL.FTZ R122, R0.reuse, R122 ;  /* 0x0000007a007a7220 */ /* 0x040fe40000410000 */
[----:B------:R1:W-:Y:S01]  /*c0d0*/  MUFU.EX2 R163, R2 ;  /* 0x0000000200a37308 */ /* 0x0003e20000000800 */
[----:B------:R-:W-:Y:S01]  /*c0e0*/  FMUL.FTZ R123, R0, R123 ;  /* 0x0000007b007b7220 */ /* 0x000fe20000410000 */
[----:B------:R-:W-:Y:S03]  /*c0f0*/  F2FP.PACK_AB R136, R168, R170 ;  /* 0x000000aaa888723e */ /* 0x000fe600000000ff */
[----:B------:R-:W-:Y:S01]  /*c100*/  FMUL.FTZ R124, R3, R124 ;  /* 0x0000007c037c7220 */ /* 0x000fe20000410000 */
[----:B------:R-:W-:Y:S01]  /*c110*/  F2FP.PACK_AB R137, R171, R169 ;  /* 0x000000a9ab89723e */ /* 0x000fe200000000ff */
[C---:B------:R-:W-:Y:S01]  /*c120*/  FMUL.FTZ R125, R3.reuse, R125 ;  /* 0x0000007d037d7220 */ /* 0x040fe20000410000 */
[C---:B------:R-:W-:Y:S03]  /*c130*/  HMMA.16816.F32 R120, R184.reuse, R138, R120 ;  /* 0x0000008ab878723c */ /* 0x040fe60000001878 */
[C---:B------:R-:W-:Y:S02]  /*c140*/  FMUL.FTZ R126, R0.reuse, R126 ;  /* 0x0000007e007e7220 */ /* 0x040fe40000410000 */
[----:B------:R-:W-:Y:S02]  /*c150*/  FMUL.FTZ R127, R0, R127 ;  /* 0x0000007f007f7220 */ /* 0x000fe40000410000 */
[C---:B------:R-:W-:Y:S01]  /*c160*/  FMUL.FTZ R128, R3.reuse, R128 ;  /* 0x0000008003807220 */ /* 0x040fe20000410000 */
[----:B---3--:R-:W-:Y:S01]  /*c170*/  F2FP.PACK_AB R138, R134, R162 ;  /* 0x000000a2868a723e */ /* 0x008fe200000000ff */
[----:B------:R-:W-:Y:S03]  /*c180*/  FMUL.FTZ R129, R3, R129 ;  /* 0x0000008103817220 */ /* 0x000fe60000410000 */
[C---:B--2---:R-:W-:Y:S03]  /*c190*/  HMMA.16816.F32 R124, R184.reuse, R140, R124 ;  /* 0x0000008cb87c723c */ /* 0x044fe6000000187c */
[C---:B------:R-:W-:Y:S02]  /*c1a0*/  FMUL.FTZ R130, R0.reuse, R130 ;  /* 0x0000008200827220 */ /* 0x040fe40000410000 */
[----:B-1----:R-:W-:Y:S01]  /*c1b0*/  FFMA.FTZ R2, R197, c[0x0][0x2d0], -R189 ;  /* 0x0000b400c5027a23 */ /* 0x002fe200000108bd */
[----:B------:R-:W-:Y:S01]  /*c1c0*/  MOV R197, R177 ;  /* 0x000000b100c57202 */ /* 0x000fe20000000f00 */
[----:B------:R-:W-:Y:S02]  /*c1d0*/  FMUL.FTZ R131, R0, R131 ;  /* 0x0000008300837220 */ /* 0x000fe40000410000 */
[----:B------:R1:W2:Y:S03]  /*c1e0*/  MUFU.EX2 R164, R2 ;  /* 0x0000000200a47308 */ /* 0x0002a60000000800 */
[----:B------:R-:W-:Y:S02]  /*c1f0*/  IMAD.MOV.U32 R177, RZ, RZ, R158 ;  /* 0x000000ffffb17224 */ /* 0x000fe400078e009e */
[----:B------:R-:W-:Y:S01]  /*c200*/  HMMA.16816.F32 R128, R184, R142, R128 ;  /* 0x0000008eb880723c */ /* 0x000fe20000001880 */
[----:B------:R-:W3:Y:S02]  /*c210*/  LDSM.16.MT88.4 R140, [R219+0x900] ;  /* 0x00090000db8c783b */ /* 0x000ee40000004200 */
[----:B------:R-:W-:Y:S01]  /*c220*/  IMAD.MOV.U32 R193, RZ, RZ, R178 ;  /* 0x000000ffffc17224 */ /* 0x000fe200078e00b2 */
[----:B------:R-:W-:Y:S01]  /*c230*/  MOV R178, R157 ;  /* 0x0000009d00b27202 */ /* 0x000fe20000000f00 */
[----:B------:R-:W-:Y:S01]  /*c240*/  IMAD.MOV.U32 R191, RZ, RZ, R176 ;  /* 0x000000ffffbf7224 */ /* 0x000fe200078e00b0 */
[----:B------:R-:W-:Y:S01]  /*c250*/  MOV R176, R159 ;  /* 0x0000009f00b07202 */ /* 0x000fe20000000f00 */
[----:B------:R-:W-:Y:S02]  /*c260*/  IMAD.MOV.U32 R185, RZ, RZ, R180 ;  /* 0x000000ffffb97224 */ /* 0x000fe400078e00b4 */
[----:B------:R-:W-:Y:S01]  /*c270*/  IMAD.MOV.U32 R184, RZ, RZ, R182 ;  /* 0x000000ffffb87224 */ /* 0x000fe200078e00b6 */
[----:B------:R-:W-:Y:S02]  /*c280*/  LDSM.16.MT88.4 R156, [R218+0x3900] ;  /* 0x00390000da9c783b */ /* 0x000fe40000004200 */
[----:B------:R-:W-:Y:S02]  /*c290*/  IMAD.MOV.U32 R190, RZ, RZ, R215 ;  /* 0x000000ffffbe7224 */ /* 0x000fe400078e00d7 */
[--C-:B-1----:R-:W-:Y:S01]  /*c2a0*/  FFMA.FTZ R2, R198, c[0x0][0x2d0], -R188.reuse ;  /* 0x0000b400c6027a23 */ /* 0x102fe200000108bc */
[----:B--2---:R-:W-:Y:S01]  /*c2b0*/  F2FP.PACK_AB R139, R164, R163 ;  /* 0x000000a3a48b723e */ /* 0x004fe200000000ff */
[----:B------:R-:W-:Y:S02]  /*c2c0*/  IMAD.MOV.U32 R198, RZ, RZ, R209 ;  /* 0x000000ffffc67224 */ /* 0x000fe400078e00d1 */
[----:B------:R1:W-:Y:S04]  /*c2d0*/  MUFU.EX2 R180, R2 ;  /* 0x0000000200b47308 */ /* 0x0003e80000000800 */
[C---:B------:R-:W-:Y:S08]  /*c2e0*/  HMMA.16816.F32 R4, R136.reuse, R144, R4 ;  /* 0x000000908804723c */ /* 0x040ff00000001804 */
[C---:B------:R-:W-:Y:S01]  /*c2f0*/  HMMA.16816.F32 R8, R136.reuse, R146, R8 ;  /* 0x000000928808723c */ /* 0x040fe20000001808 */
[----:B------:R-:W2:Y:S07]  /*c300*/  LDSM.16.MT88.4 R144, [R217+0x3900] ;  /* 0x00390000d990783b */ /* 0x000eae0000004200 */
[C---:B------:R-:W-:Y:S04]  /*c310*/  HMMA.16816.F32 R12, R136.reuse, R148, R12 ;  /* 0x00000094880c723c */ /* 0x040fe8000000180c */
[--C-:B-1----:R-:W-:Y:S04]  /*c320*/  FFMA.FTZ R2, R199, c[0x0][0x2d0], -R188.reuse ;  /* 0x0000b400c7027a23 */ /* 0x102fe800000108bc */
[C---:B------:R-:W-:Y:S01]  /*c330*/  HMMA.16816.F32 R16, R136.reuse, R150, R16 ;  /* 0x000000968810723c */ /* 0x040fe20000001810 */
[----:B------:R1:W4:Y:S01]  /*c340*/  MUFU.EX2 R182, R2 ;  /* 0x0000000200b67308 */ /* 0x0003220000000800 */
[----:B------:R-:W4:Y:S06]  /*c350*/  LDSM.16.MT88.4 R148, [R220+0x3900] ;  /* 0x00390000dc94783b */ /* 0x000f2c0000004200 */
[C---:B------:R-:W-:Y:S08]  /*c360*/  HMMA.16816.F32 R20, R136.reuse, R152, R20 ;  /* 0x000000988814723c */ /* 0x040ff00000001814 */
[C---:B------:R-:W-:Y:S01]  /*c370*/  HMMA.16816.F32 R24, R136.reuse, R154, R24 ;  /* 0x0000009a8818723c */ /* 0x040fe20000001818 */
[----:B------:R-:W4:Y:S07]  /*c380*/  LDSM.16.MT88.4 R152, [R219+0x3900] ;  /* 0x00390000db98783b */ /* 0x000f2e0000004200 */
[C---:B---3--:R-:W-:Y:S04]  /*c390*/  HMMA.16816.F32 R28, R136.reuse, R140, R28 ;  /* 0x0000008c881c723c */ /* 0x048fe8000000181c */
[--C-:B-1----:R-:W-:Y:S04]  /*c3a0*/  FFMA.FTZ R2, R200, c[0x0][0x2d0], -R189.reuse ;  /* 0x0000b400c8027a23 */ /* 0x102fe800000108bd */
[C---:B------:R-:W-:Y:S01]  /*c3b0*/  HMMA.16816.F32 R32, R136.reuse, R142, R32 ;  /* 0x0000008e8820723c */ /* 0x040fe20000001820 */
[----:B------:R1:W-:Y:S01]  /*c3c0*/  MUFU.EX2 R181, R2 ;  /* 0x0000000200b57308 */ /* 0x0003e20000000800 */
[----:B------:R-:W3:Y:S06]  /*c3d0*/  LDSM.16.MT88.4 R140, [R217+0x6900] ;  /* 0x00690000d98c783b */ /* 0x000eec0000004200 */
[C---:B--2---:R-:W-:Y:S08]  /*c3e0*/  HMMA.16816.F32 R36, R136.reuse, R144, R36 ;  /* 0x000000908824723c */ /* 0x044ff00000001824 */
[C---:B------:R-:W-:Y:S01]  /*c3f0*/  HMMA.16816.F32 R40, R136.reuse, R146, R40 ;  /* 0x000000928828723c */ /* 0x040fe20000001828 */
[----:B------:R-:W2:Y:S07]  /*c400*/  LDSM.16.MT88.4 R144, [R218+0x6900] ;  /* 0x00690000da90783b */ /* 0x000eae0000004200 */
[C---:B------:R-:W-:Y:S04]  /*c410*/  HMMA.16816.F32 R44, R136.reuse, R156, R44 ;  /* 0x0000009c882c723c */ /* 0x040fe8000000182c */
[--C-:B-1----:R-:W-:Y:S04]  /*c420*/  FFMA.FTZ R2, R201, c[0x0][0x2d0], -R189.reuse ;  /* 0x0000b400c9027a23 */ /* 0x102fe800000108bd */
[C---:B------:R-:W-:Y:S01]  /*c430*/  HMMA.16816.F32 R48, R136.reuse, R158, R48 ;  /* 0x0000009e8830723c */ /* 0x040fe20000001830 */
[----:B------:R1:W1:Y:S01]  /*c440*/  MUFU.EX2 R183, R2 ;  /* 0x0000000200b77308 */ /* 0x0002620000000800 */
[----:B------:R-:W2:Y:S06]  /*c450*/  LDSM.16.MT88.4 R156, [R220+0x6900] ;  /* 0x00690000dc9c783b */ /* 0x000eac0000004200 */
[C---:B----4-:R-:W-:Y:S08]  /*c460*/  HMMA.16816.F32 R52, R136.reuse, R148, R52 ;  /* 0x000000948834723c */ /* 0x050ff00000001834 */
[C---:B------:R-:W-:Y:S01]  /*c470*/  HMMA.16816.F32 R56, R136.reuse, R150, R56 ;  /* 0x000000968838723c */ /* 0x040fe20000001838 */
[----:B------:R-:W4:Y:S07]  /*c480*/  LDSM.16.MT88.4 R148, [R219+0x6900] ;  /* 0x00690000db94783b */ /* 0x000f2e0000004200 */
[C---:B------:R-:W-:Y:S04]  /*c490*/  HMMA.16816.F32 R60, R136.reuse, R152, R60 ;  /* 0x00000098883c723c */ /* 0x040fe8000000183c */
[--C-:B-1----:R-:W-:Y:S04]  /*c4a0*/  FFMA.FTZ R2, R202, c[0x0][0x2d0], -R188.reuse ;  /* 0x0000b400ca027a23 */ /* 0x102fe800000108bc */
[C---:B------:R-:W-:Y:S01]  /*c4b0*/  HMMA.16816.F32 R64, R136.reuse, R154, R64 ;  /* 0x0000009a8840723c */ /* 0x040fe20000001840 */
[----:B------:R1:W-:Y:S01]  /*c4c0*/  MUFU.EX2 R187, R2 ;  /* 0x0000000200bb7308 */ /* 0x0003e20000000800 */
[----:B------:R-:W-:Y:S06]  /*c4d0*/  LDSM.16.MT88.4 R152, [R220+0x9900] ;  /* 0x00990000dc98783b */ /* 0x000fec0000004200 */
[C---:B---3--:R-:W-:Y:S08]  /*c4e0*/  HMMA.16816.F32 R68, R136.reuse, R140, R68 ;  /* 0x0000008c8844723c */ /* 0x048ff00000001844 */
[C---:B------:R-:W-:Y:S01]  /*c4f0*/  HMMA.16816.F32 R72, R136.reuse, R142, R72 ;  /* 0x0000008e8848723c */ /* 0x040fe20000001848 */
[----:B------:R-:W3:Y:S07]  /*c500*/  LDSM.16.MT88.4 R140, [R217+0x9900] ;  /* 0x00990000d98c783b */ /* 0x000eee0000004200 */
[C---:B--2---:R-:W-:Y:S04]  /*c510*/  HMMA.16816.F32 R76, R136.reuse, R144, R76 ;  /* 0x00000090884c723c */ /* 0x044fe8000000184c */
[--C-:B-1----:R-:W-:Y:S04]  /*c520*/  FFMA.FTZ R2, R203, c[0x0][0x2d0], -R188.reuse ;  /* 0x0000b400cb027a23 */ /* 0x102fe800000108bc */
[C---:B------:R-:W-:Y:S01]  /*c530*/  HMMA.16816.F32 R80, R136.reuse, R146, R80 ;  /* 0x000000928850723c */ /* 0x040fe20000001850 */
[----:B------:R1:W2:Y:S01]  /*c540*/  MUFU.EX2 R186, R2 ;  /* 0x0000000200ba7308 */ /* 0x0002a20000000800 */
[----:B------:R-:W2:Y:S06]  /*c550*/  LDSM.16.MT88.4 R144, [R218+0x9900] ;  /* 0x00990000da90783b */ /* 0x000eac0000004200 */
[C---:B------:R-:W-:Y:S08]  /*c560*/  HMMA.16816.F32 R84, R136.reuse, R156, R84 ;  /* 0x0000009c8854723c */ /* 0x040ff00000001854 */
[C---:B------:R-:W-:Y:S01]  /*c570*/  HMMA.16816.F32 R88, R136.reuse, R158, R88 ;  /* 0x0000009e8858723c */ /* 0x040fe20000001858 */
[----:B------:R-:W2:Y:S07]  /*c580*/  LDSM.16.MT88.4 R156, [R219+0x9900] ;  /* 0x00990000db9c783b */ /* 0x000eae0000004200 */
[C---:B----4-:R-:W-:Y:S04]  /*c590*/  HMMA.16816.F32 R92, R136.reuse, R148, R92 ;  /* 0x00000094885c723c */ /* 0x050fe8000000185c */
        /* <DEDUP_REMOVED lines=11> */
[----:B------:R-:W4:Y:S06]  /*c650*/  LDSM.16.MT88.4 R144, [R220+0x1100] ;  /* 0x00110000dc90783b */ /* 0x000f2c0000004200 */
[C---:B------:R-:W-:Y:S08]  /*c660*/  HMMA.16816.F32 R116, R136.reuse, R152, R116 ;  /* 0x000000988874723c */ /* 0x040ff00000001874 */
[C---:B------:R-:W-:Y:S01]  /*c670*/  HMMA.16816.F32 R120, R136.reuse, R154, R120 ;  /* 0x0000009a8878723c */ /* 0x040fe20000001878 */
[----:B------:R-:W4:Y:S07]  /*c680*/  LDSM.16.MT88.4 R152, [R219+0x1100] ;  /* 0x00110000db98783b */ /* 0x000f2e0000004200 */
[C---:B------:R-:W-:Y:S04]  /*c690*/  HMMA.16816.F32 R124, R136.reuse, R156, R124 ;  /* 0x0000009c887c723c */ /* 0x040fe8000000187c */
[--C-:B-1----:R-:W-:Y:S04]  /*c6a0*/  FFMA.FTZ R2, R206, c[0x0][0x2d0], -R188.reuse ;  /* 0x0000b400ce027a23 */ /* 0x102fe800000108bc */
[----:B------:R-:W-:Y:S01]  /*c6b0*/  HMMA.16816.F32 R128, R136, R158, R128 ;  /* 0x0000009e8880723c */ /* 0x000fe20000001880 */
[----:B------:R1:W-:Y:S01]  /*c6c0*/  MUFU.EX2 R210, R2 ;  /* 0x0000000200d27308 */ /* 0x0003e20000000800 */
[----:B------:R-:W-:Y:S05]  /*c6d0*/  LDSM.16.MT88.4 R156, [R218+0x4100] ;  /* 0x00410000da9c783b */ /* 0x000fea0000004200 */
[----:B------:R-:W-:Y:S02]  /*c6e0*/  F2FP.PACK_AB R136, R182, R180 ;  /* 0x000000b4b688723e */ /* 0x000fe400000000ff */
[----:B------:R-:W-:Y:S03]  /*c6f0*/  F2FP.PACK_AB R137, R183, R181 ;  /* 0x000000b5b789723e */ /* 0x000fe600000000ff */
[-C--:B------:R-:W-:Y:S02]  /*c700*/  F2FP.PACK_AB R138, R186, R187.reuse ;  /* 0x000000bbba8a723e */ /* 0x080fe400000000ff */
[----:B--2---:R-:W-:Y:S07]  /*c710*/  F2FP.PACK_AB R139, R215, R252 ;  /* 0x000000fcd78b723e */ /* 0x004fee00000000ff */
[C---:B---3--:R-:W-:Y:S03]  /*c720*/  HMMA.16816.F32 R4, R136.reuse, R140, R4 ;  /* 0x0000008c8804723c */ /* 0x048fe60000001804 */
[----:B-1----:R-:W-:Y:S05]  /*c730*/  FFMA.FTZ R2, R207, c[0x0][0x2d0], -R188 ;  /* 0x0000b400cf027a23 */ /* 0x002fea00000108bc */
[C---:B------:R-:W-:Y:S01]  /*c740*/  HMMA.16816.F32 R8, R136.reuse, R142, R8 ;  /* 0x0000008e8808723c */ /* 0x040fe20000001808 */
[----:B------:R1:W2:Y:S01]  /*c750*/  MUFU.EX2 R209, R2 ;  /* 0x0000000200d17308 */ /* 0x0002a20000000800 */
[----:B------:R-:W3:Y:S06]  /*c760*/  LDSM.16.MT88.4 R140, [R217+0x4100] ;  /* 0x00410000d98c783b */ /* 0x000eec0000004200 */
[C---:B------:R-:W-:Y:S08]  /*c770*/  HMMA.16816.F32 R12, R136.reuse, R148, R12 ;  /* 0x00000094880c723c */ /* 0x040ff0000000180c */
[C---:B------:R-:W-:Y:S01]  /*c780*/  HMMA.16816.F32 R16, R136.reuse, R150, R16 ;  /* 0x000000968810723c */ /* 0x040fe20000001810 */
[----:B------:R-:W2:Y:S07]  /*c790*/  LDSM.16.MT88.4 R148, [R220+0x4100] ;  /* 0x00410000dc94783b */ /* 0x000eae0000004200 */
[C---:B----4-:R-:W-:Y:S04]  /*c7a0*/  HMMA.16816.F32 R20, R136.reuse, R144, R20 ;  /* 0x000000908814723c */ /* 0x050fe80000001814 */
[--C-:B-1----:R-:W-:Y:S04]  /*c7b0*/  FFMA.FTZ R2, R208, c[0x0][0x2d0], -R189.reuse ;  /* 0x0000b400d0027a23 */ /* 0x102fe800000108bd */
[C---:B------:R-:W-:Y:S01]  /*c7c0*/  HMMA.16816.F32 R24, R136.reuse, R146, R24 ;  /* 0x000000928818723c */ /* 0x040fe20000001818 */
[----:B------:R1:W-:Y:S01]  /*c7d0*/  MUFU.EX2 R208, R2 ;  /* 0x0000000200d07308 */ /* 0x0003e20000000800 */
[----:B------:R-:W4:Y:S06]  /*c7e0*/  LDSM.16.MT88.4 R144, [R219+0x4100] ;  /* 0x00410000db90783b */ /* 0x000f2c0000004200 */
[C---:B------:R-:W-:Y:S08]  /*c7f0*/  HMMA.16816.F32 R28, R136.reuse, R152, R28 ;  /* 0x00000098881c723c */ /* 0x040ff0000000181c */
[C---:B------:R-:W-:Y:S01]  /*c800*/  HMMA.16816.F32 R32, R136.reuse, R154, R32 ;  /* 0x0000009a8820723c */ /* 0x040fe20000001820 */
[----:B------:R-:W-:Y:S07]  /*c810*/  LDSM.16.MT88.4 R152, [R218+0x7100] ;  /* 0x00710000da98783b */ /* 0x000fee0000004200 */
[C---:B---3--:R-:W-:Y:S04]  /*c820*/  HMMA.16816.F32 R36, R136.reuse, R140, R36 ;  /* 0x0000008c8824723c */ /* 0x048fe80000001824 */
[----:B-1----:R-:W-:Y:S02]  /*c830*/  FFMA.FTZ R2, R211, c[0x0][0x2d0], -R189 ;  /* 0x0000b400d3027a23 */ /* 0x002fe400000108bd */
[----:B------:R-:W-:Y:S02]  /*c840*/  IMAD.MOV.U32 R211, RZ, RZ, R186 ;  /* 0x000000ffffd37224 */ /* 0x000fe400078e00ba */
[C---:B------:R-:W-:Y:S01]  /*c850*/  HMMA.16816.F32 R40, R136.reuse, R142, R40 ;  /* 0x0000008e8828723c */ /* 0x040fe20000001828 */
[----:B------:R1:W3:Y:S01]  /*c860*/  MUFU.EX2 R207, R2 ;  /* 0x0000000200cf7308 */ /* 0x0002e20000000800 */
[----:B------:R-:W3:Y:S06]  /*c870*/  LDSM.16.MT88.4 R140, [R217+0x7100] ;  /* 0x00710000d98c783b */ /* 0x000eec0000004200 */
[C---:B------:R-:W-:Y:S08]  /*c880*/  HMMA.16816.F32 R44, R136.reuse, R156, R44 ;  /* 0x0000009c882c723c */ /* 0x040ff0000000182c */
[C---:B------:R-:W-:Y:S01]  /*c890*/  HMMA.16816.F32 R48, R136.reuse, R158, R48 ;  /* 0x0000009e8830723c */ /* 0x040fe20000001830 */
[----:B------:R-:W3:Y:S07]  /*c8a0*/  LDSM.16.MT88.4 R156, [R220+0x7100] ;  /* 0x00710000dc9c783b */ /* 0x000eee0000004200 */
[C---:B--2---:R-:W-:Y:S04]  /*c8b0*/  HMMA.16816.F32 R52, R136.reuse, R148, R52 ;  /* 0x000000948834723c */ /* 0x044fe80000001834 */
[--C-:B-1----:R-:W-:Y:S01]  /*c8c0*/  FFMA.FTZ R2, R212, c[0x0][0x2d0], -R188.reuse ;  /* 0x0000b400d4027a23 */ /* 0x102fe200000108bc */
[----:B------:R-:W-:Y:S03]  /*c8d0*/  MOV R212, R187 ;  /* 0x000000bb00d47202 */ /* 0x000fe60000000f00 */
[C---:B------:R-:W-:Y:S01]  /*c8e0*/  HMMA.16816.F32 R56, R136.reuse, R150, R56 ;  /* 0x000000968838723c */ /* 0x040fe20000001838 */
[----:B------:R1:W-:Y:S01]  /*c8f0*/  MUFU.EX2 R206, R2 ;  /* 0x0000000200ce7308 */ /* 0x0003e20000000800 */
[----:B------:R-:W2:Y:S06]  /*c900*/  LDSM.16.MT88.4 R148, [R219+0x7100] ;  /* 0x00710000db94783b */ /* 0x000eac0000004200 */
[C---:B----4-:R-:W-:Y:S08]  /*c910*/  HMMA.16816.F32 R60, R136.reuse, R144, R60 ;  /* 0x00000090883c723c */ /* 0x050ff0000000183c */
[C---:B------:R-:W-:Y:S01]  /*c920*/  HMMA.16816.F32 R64, R136.reuse, R146, R64 ;  /* 0x000000928840723c */ /* 0x040fe20000001840 */
[----:B------:R-:W-:Y:S07]  /*c930*/  LDSM.16.MT88.4 R144, [R218+0xa100] ;  /* 0x00a10000da90783b */ /* 0x000fee0000004200 */
[C---:B---3--:R-:W-:Y:S04]  /*c940*/  HMMA.16816.F32 R68, R136.reuse, R140, R68 ;  /* 0x0000008c8844723c */ /* 0x048fe80000001844 */
[--C-:B-1----:R-:W-:Y:S02]  /*c950*/  FFMA.FTZ R2, R213, c[0x0][0x2d0], -R188.reuse ;  /* 0x0000b400d5027a23 */ /* 0x102fe400000108bc */
[----:B------:R-:W-:Y:S02]  /*c960*/  IMAD.MOV.U32 R213, RZ, RZ, R183 ;  /* 0x000000ffffd57224 */ /* 0x000fe400078e00b7 */
[C---:B------:R-:W-:Y:S01]  /*c970*/  HMMA.16816.F32 R72, R136.reuse, R142, R72 ;  /* 0x0000008e8848723c */ /* 0x040fe20000001848 */
[----:B------:R1:W3:Y:S01]  /*c980*/  MUFU.EX2 R205, R2 ;  /* 0x0000000200cd7308 */ /* 0x0002e20000000800 */
[----:B------:R-:W4:Y:S06]  /*c990*/  LDSM.16.MT88.4 R140, [R217+0xa100] ;  /* 0x00a10000d98c783b */ /* 0x000f2c0000004200 */
[C---:B------:R-:W-:Y:S08]  /*c9a0*/  HMMA.16816.F32 R76, R136.reuse, R152, R76 ;  /* 0x00000098884c723c */ /* 0x040ff0000000184c */
[C---:B------:R-:W-:Y:S01]  /*c9b0*/  HMMA.16816.F32 R80, R136.reuse, R154, R80 ;  /* 0x0000009a8850723c */ /* 0x040fe20000001850 */
[----:B------:R-:W3:Y:S07]  /*c9c0*/  LDSM.16.MT88.4 R152, [R220+0xa100] ;  /* 0x00a10000dc98783b */ /* 0x000eee0000004200 */
[C---:B------:R-:W-:Y:S04]  /*c9d0*/  HMMA.16816.F32 R84, R136.reuse, R156, R84 ;  /* 0x0000009c8854723c */ /* 0x040fe80000001854 */
[--C-:B-1----:R-:W-:Y:S01]  /*c9e0*/  FFMA.FTZ R2, R214, c[0x0][0x2d0], -R189.reuse ;  /* 0x0000b400d6027a23 */ /* 0x102fe200000108bd */
[----:B------:R-:W-:Y:S03]  /*c9f0*/  MOV R214, R182 ;  /* 0x000000b600d67202 */ /* 0x000fe60000000f00 */
[C---:B------:R-:W-:Y:S01]  /*ca00*/  HMMA.16816.F32 R88, R136.reuse, R158, R88 ;  /* 0x0000009e8858723c */ /* 0x040fe20000001858 */
[----:B------:R1:W-:Y:S01]  /*ca10*/  MUFU.EX2 R204, R2 ;  /* 0x0000000200cc7308 */ /* 0x0003e20000000800 */
[----:B------:R-:W-:Y:S06]  /*ca20*/  LDSM.16.MT88.4 R156, [R218+0x1900] ;  /* 0x00190000da9c783b */ /* 0x000fec0000004200 */
[C---:B--2---:R-:W-:Y:S08]  /*ca30*/  HMMA.16816.F32 R92, R136.reuse, R148, R92 ;  /* 0x00000094885c723c */ /* 0x044ff0000000185c */
[C---:B------:R-:W-:Y:S01]  /*ca40*/  HMMA.16816.F32 R96, R136.reuse, R150, R96 ;  /* 0x000000968860723c */ /* 0x040fe20000001860 */
[----:B------:R-:W2:Y:S07]  /*ca50*/  LDSM.16.MT88.4 R148, [R219+0xa100] ;  /* 0x00a10000db94783b */ /* 0x000eae0000004200 */
[C---:B----4-:R-:W-:Y:S04]  /*ca60*/  HMMA.16816.F32 R100, R136.reuse, R140, R100 ;  /* 0x0000008c8864723c */ /* 0x050fe80000001864 */
[----:B-1----:R-:W-:Y:S04]  /*ca70*/  FFMA.FTZ R2, R198, c[0x0][0x2d0], -R189 ;  /* 0x0000b400c6027a23 */ /* 0x002fe800000108bd */
        /* <DEDUP_REMOVED lines=10> */
[----:B------:R-:W-:Y:S06]  /*cb20*/  LDSM.16.MT88.4 R152, [R218+0x4900] ;  /* 0x00490000da98783b */ /* 0x000fec0000004200 */
[C---:B--2---:R-:W-:Y:S08]  /*cb30*/  HMMA.16816.F32 R124, R136.reuse, R148, R124 ;  /* 0x00000094887c723c */ /* 0x044ff0000000187c */
[----:B------:R-:W-:Y:S01]  /*cb40*/  HMMA.16816.F32 R128, R136, R150, R128 ;  /* 0x000000968880723c */ /* 0x000fe20000001880 */
[----:B------:R-:W2:Y:S06]  /*cb50*/  LDSM.16.MT88.4 R148, [R219+0x1900] ;  /* 0x00190000db94783b */ /* 0x000eac0000004200 */
[----:B------:R-:W-:Y:S01]  /*cb60*/  F2FP.PACK_AB R136, R209, R210 ;  /* 0x000000d2d188723e */ /* 0x000fe200000000ff */
[--C-:B-1----:R-:W-:Y:S01]  /*cb70*/  FFMA.FTZ R2, R185, c[0x0][0x2d0], -R188.reuse ;  /* 0x0000b400b9027a23 */ /* 0x102fe200000108bc */
[----:B------:R-:W-:Y:S03]  /*cb80*/  F2FP.PACK_AB R137, R207, R208 ;  /* 0x000000d0cf89723e */ /* 0x000fe600000000ff */
[----:B------:R1:W3:Y:S01]  /*cb90*/  MUFU.EX2 R201, R2 ;  /* 0x0000000200c97308 */ /* 0x0002e20000000800 */
[----:B------:R-:W-:Y:S02]  /*cba0*/  F2FP.PACK_AB R138, R205, R206 ;  /* 0x000000cecd8a723e */ /* 0x000fe400000000ff */
[----:B----4-:R-:W-:Y:S02]  /*cbb0*/  F2FP.PACK_AB R139, R203, R204 ;  /* 0x000000cccb8b723e */ /* 0x010fe400000000ff */
[----:B------:R-:W-:Y:S01]  /*cbc0*/  MOV R185, R177 ;  /* 0x000000b100b97202 */ /* 0x000fe20000000f00 */
[----:B------:R-:W-:Y:S04]  /*cbd0*/  IMAD.MOV.U32 R177, RZ, RZ, R175 ;  /* 0x000000ffffb17224 */ /* 0x000fe800078e00af */
[C---:B------:R-:W-:Y:S08]  /*cbe0*/  HMMA.16816.F32 R4, R136.reuse, R140, R4 ;  /* 0x0000008c8804723c */ /* 0x040ff00000001804 */
[C---:B------:R-:W-:Y:S01]  /*cbf0*/  HMMA.16816.F32 R8, R136.reuse, R142, R8 ;  /* 0x0000008e8808723c */ /* 0x040fe20000001808 */
[----:B------:R-:W4:Y:S03]  /*cc00*/  LDSM.16.MT88.4 R140, [R217+0x4900] ;  /* 0x00490000d98c783b */ /* 0x000f260000004200 */
[--C-:B-1----:R-:W-:Y:S04]  /*cc10*/  FFMA.FTZ R2, R197, c[0x0][0x2d0], -R189.reuse ;  /* 0x0000b400c5027a23 */ /* 0x102fe800000108bd */
[C---:B------:R-:W-:Y:S01]  /*cc20*/  HMMA.16816.F32 R12, R136.reuse, R156, R12 ;  /* 0x0000009c880c723c */ /* 0x040fe2000000180c */
[----:B------:R1:W-:Y:S07]  /*cc30*/  MUFU.EX2 R200, R2 ;  /* 0x0000000200c87308 */ /* 0x0003ee0000000800 */
[C---:B------:R-:W-:Y:S01]  /*cc40*/  HMMA.16816.F32 R16, R136.reuse, R158, R16 ;  /* 0x0000009e8810723c */ /* 0x040fe20000001810 */
[----:B------:R-:W3:Y:S07]  /*cc50*/  LDSM.16.MT88.4 R156, [R220+0x4900] ;  /* 0x00490000dc9c783b */ /* 0x000eee0000004200 */
[C---:B------:R-:W-:Y:S08]  /*cc60*/  HMMA.16816.F32 R20, R136.reuse, R144, R20 ;  /* 0x000000908814723c */ /* 0x040ff00000001814 */
[C---:B------:R-:W-:Y:S01]  /*cc70*/  HMMA.16816.F32 R24, R136.reuse, R146, R24 ;  /* 0x000000928818723c */ /* 0x040fe20000001818 */
[----:B------:R-:W3:Y:S03]  /*cc80*/  LDSM.16.MT88.4 R144, [R219+0x4900] ;  /* 0x00490000db90783b */ /* 0x000ee60000004200 */
[--C-:B-1----:R-:W-:Y:S04]  /*cc90*/  FFMA.FTZ R2, R196, c[0x0][0x2d0], -R189.reuse ;  /* 0x0000b400c4027a23 */ /* 0x102fe800000108bd */
[C---:B--2---:R-:W-:Y:S01]  /*cca0*/  HMMA.16816.F32 R28, R136.reuse, R148, R28 ;  /* 0x00000094881c723c */ /* 0x044fe2000000181c */
[----:B------:R1:W2:Y:S07]  /*ccb0*/  MUFU.EX2 R199, R2 ;  /* 0x0000000200c77308 */ /* 0x0002ae0000000800 */
[C---:B------:R-:W-:Y:S01]  /*ccc0*/  HMMA.16816.F32 R32, R136.reuse, R150, R32 ;  /* 0x000000968820723c */ /* 0x040fe20000001820 */
[----:B------:R-:W-:Y:S07]  /*ccd0*/  LDSM.16.MT88.4 R148, [R218+0x7900] ;  /* 0x00790000da94783b */ /* 0x000fee0000004200 */
        /* <DEDUP_REMOVED lines=13> */
[----:B------:R1:W1:Y:S07]  /*cdb0*/  MUFU.EX2 R197, R2 ;  /* 0x0000000200c57308 */ /* 0x00026e0000000800 */
        /* <DEDUP_REMOVED lines=9> */
[----:B------:R-:W4:Y:S07]  /*ce50*/  LDSM.16.MT88.4 R148, [R220+0xa900] ;  /* 0x00a90000dc94783b */ /* 0x000f2e0000004200 */
[C---:B--2---:R-:W-:Y:S08]  /*ce60*/  HMMA.16816.F32 R84, R136.reuse, R152, R84 ;  /* 0x000000988854723c */ /* 0x044ff00000001854 */
[C---:B------:R-:W-:Y:S01]  /*ce70*/  HMMA.16816.F32 R88, R136.reuse, R154, R88 ;  /* 0x0000009a8858723c */ /* 0x040fe20000001858 */
[----:B------:R-:W2:Y:S03]  /*ce80*/  LDSM.16.MT88.4 R152, [R219+0xa900] ;  /* 0x00a90000db98783b */ /* 0x000ea60000004200 */
[--C-:B-1----:R-:W-:Y:S04]  /*ce90*/  FFMA.FTZ R2, R192, c[0x0][0x2d0], -R189.reuse ;  /* 0x0000b400c0027a23 */ /* 0x102fe800000108bd */
[C---:B---3--:R-:W-:Y:S01]  /*cea0*/  HMMA.16816.F32 R92, R136.reuse, R156, R92 ;  /* 0x0000009c885c723c */ /* 0x048fe2000000185c */
[----:B------:R1:W3:Y:S07]  /*ceb0*/  MUFU.EX2 R195, R2 ;  /* 0x0000000200c37308 */ /* 0x0002ee0000000800 */
        /* <DEDUP_REMOVED lines=12> */
[----:B------:R-:W4:Y:S03]  /*cf80*/  LDSM.16.MT88.4 R148, [R219+0x2100] ;  /* 0x00210000db94783b */ /* 0x000f260000004200 */
[----:B-1----:R-:W-:Y:S04]  /*cf90*/  FFMA.FTZ R2, R190, c[0x0][0x2d0], -R188 ;  /* 0x0000b400be027a23 */ /* 0x002fe800000108bc */
[C---:B--2---:R-:W-:Y:S01]  /*cfa0*/  HMMA.16816.F32 R124, R136.reuse, R152, R124 ;  /* 0x00000098887c723c */ /* 0x044fe2000000187c */
[----:B------:R1:W-:Y:S07]  /*cfb0*/  MUFU.EX2 R193, R2 ;  /* 0x0000000200c17308 */ /* 0x0003ee0000000800 */
[----:B------:R-:W-:Y:S01]  /*cfc0*/  HMMA.16816.F32 R128, R136, R154, R128 ;  /* 0x0000009a8880723c */ /* 0x000fe20000001880 */
[----:B------:R-:W2:Y:S06]  /*cfd0*/  LDSM.16.MT88.4 R152, [R217+0x5100] ;  /* 0x00510000d998783b */ /* 0x000eac0000004200 */
[----:B------:R-:W-:Y:S02]  /*cfe0*/  F2FP.PACK_AB R136, R201, R202 ;  /* 0x000000cac988723e */ /* 0x000fe400000000ff */
[----:B------:R-:W-:Y:S03]  /*cff0*/  F2FP.PACK_AB R137, R199, R200 ;  /* 0x000000c8c789723e */ /* 0x000fe600000000ff */
[----:B------:R-:W-:Y:S02]  /*d000*/  F2FP.PACK_AB R138, R197, R198 ;  /* 0x000000c6c58a723e */ /* 0x000fe400000000ff */
[----:B---3--:R-:W-:Y:S01]  /*d010*/  F2FP.PACK_AB R139, R195, R196 ;  /* 0x000000c4c38b723e */ /* 0x008fe200000000ff */
[--C-:B-1----:R-:W-:Y:S01]  /*d020*/  FFMA.FTZ R2, R179, c[0x0][0x2d0], -R189.reuse ;  /* 0x0000b400b3027a23 */ /* 0x102fe200000108bd */
[----:B------:R-:W-:Y:S05]  /*d030*/  MOV R179, R174 ;  /* 0x000000ae00b37202 */ /* 0x000fea0000000f00 */
[C---:B----4-:R-:W-:Y:S01]  /*d040*/  HMMA.16816.F32 R4, R136.reuse, R140, R4 ;  /* 0x0000008c8804723c */ /* 0x050fe20000001804 */
[----:B------:R1:W-:Y:S07]  /*d050*/  MUFU.EX2 R192, R2 ;  /* 0x0000000200c07308 */ /* 0x0003ee0000000800 */
[C---:B------:R-:W-:Y:S01]  /*d060*/  HMMA.16816.F32 R8, R136.reuse, R142, R8 ;  /* 0x0000008e8808723c */ /* 0x040fe20000001808 */
[----:B------:R-:W3:Y:S07]  /*d070*/  LDSM.16.MT88.4 R140, [R218+0x5100] ;  /* 0x00510000da8c783b */ /* 0x000eee0000004200 */
[C---:B------:R-:W-:Y:S08]  /*d080*/  HMMA.16816.F32 R12, R136.reuse, R144, R12 ;  /* 0x00000090880c723c */ /* 0x040ff0000000180c */
[C---:B------:R-:W-:Y:S01]  /*d090*/  HMMA.16816.F32 R16, R136.reuse, R146, R16 ;  /* 0x000000928810723c */ /* 0x040fe20000001810 */
[----:B------:R-:W3:Y:S03]  /*d0a0*/  LDSM.16.MT88.4 R144, [R220+0x5100] ;  /* 0x00510000dc90783b */ /* 0x000ee60000004200 */
[--C-:B-1----:R-:W-:Y:S02]  /*d0b0*/  FFMA.FTZ R2, R178, c[0x0][0x2d0], -R189.reuse ;  /* 0x0000b400b2027a23 */ /* 0x102fe400000108bd */
[----:B------:R-:W-:Y:S02]  /*d0c0*/  IMAD.MOV.U32 R178, RZ, RZ, R172 ;  /* 0x000000ffffb27224 */ /* 0x000fe400078e00ac */
[C---:B------:R-:W-:Y:S01]  /*d0d0*/  HMMA.16816.F32 R20, R136.reuse, R156, R20 ;  /* 0x0000009c8814723c */ /* 0x040fe20000001814 */
[----:B------:R-:W4:Y:S01]  /*d0e0*/  LDL.LU R172, [R1+0x8] ;  /* 0x0000080001ac7983 */ /* 0x000f220000300800 */
[----:B------:R1:W-:Y:S03]  /*d0f0*/  MUFU.EX2 R191, R2 ;  /* 0x0000000200bf7308 */ /* 0x0003e60000000800 */
[----:B------:R-:W4:Y:S03]  /*d100*/  LDL.LU R184, [R1+0xc] ;  /* 0x00000c0001b87983 */ /* 0x000f260000300800 */
[C---:B------:R-:W-:Y:S01]  /*d110*/  HMMA.16816.F32 R24, R136.reuse, R158, R24 ;  /* 0x0000009e8818723c */ /* 0x040fe20000001818 */
[----:B------:R-:W3:Y:S07]  /*d120*/  LDSM.16.MT88.4 R156, [R219+0x5100] ;  /* 0x00510000db9c783b */ /* 0x000eee0000004200 */
[C---:B------:R-:W-:Y:S08]  /*d130*/  HMMA.16816.F32 R28, R136.reuse, R148, R28 ;  /* 0x00000094881c723c */ /* 0x040ff0000000181c */
[C---:B------:R-:W-:Y:S01]  /*d140*/  HMMA.16816.F32 R32, R136.reuse, R150, R32 ;  /* 0x000000968820723c */ /* 0x040fe20000001820 */
[----:B------:R-:W3:Y:S03]  /*d150*/  LDSM.16.MT88.4 R148, [R217+0x8100] ;  /* 0x00810000d994783b */ /* 0x000ee60000004200 */
[--C-:B-1----:R-:W-:Y:S01]  /*d160*/  FFMA.FTZ R2, R176, c[0x0][0x2d0], -R188.reuse ;  /* 0x0000b400b0027a23 */ /* 0x102fe200000108bc */
[----:B------:R-:W-:Y:S01]  /*d170*/  MOV R176, R167 ;  /* 0x000000a700b07202 */ /* 0x000fe20000000f00 */
[----:B------:R-:W-:Y:S02]  /*d180*/  FFMA.FTZ R188, R166, c[0x0][0x2d0], -R188 ;  /* 0x0000b400a6bc7a23 */ /* 0x000fe400000108bc */
[C---:B--2---:R-:W-:Y:S01]  /*d190*/  HMMA.16816.F32 R36, R136.reuse, R152, R36 ;  /* 0x000000988824723c */ /* 0x044fe20000001824 */
[----:B------:R1:W-:Y:S07]  /*d1a0*/  MUFU.EX2 R190, R2 ;  /* 0x0000000200be7308 */ /* 0x0003ee0000000800 */
[C---:B------:R-:W-:Y:S01]  /*d1b0*/  HMMA.16816.F32 R40, R136.reuse, R154, R40 ;  /* 0x0000009a8828723c */ /* 0x040fe20000001828 */
[----:B------:R-:W-:Y:S02]  /*d1c0*/  LDSM.16.MT88.4 R152, [R220+0x8100] ;  /* 0x00810000dc98783b */ /* 0x000fe40000004200 */
[----:B------:R-:W2:Y:S05]  /*d1d0*/  MUFU.EX2 R188, R188 ;  /* 0x000000bc00bc7308 */ /* 0x000eaa0000000800 */
[C---:B---3--:R-:W-:Y:S08]  /*d1e0*/  HMMA.16816.F32 R44, R136.reuse, R140, R44 ;  /* 0x0000008c882c723c */ /* 0x048ff0000000182c */
[C---:B------:R-:W-:Y:S01]  /*d1f0*/  HMMA.16816.F32 R48, R136.reuse, R142, R48 ;  /* 0x0000008e8830723c */ /* 0x040fe20000001830 */
[----:B------:R-:W3:Y:S03]  /*d200*/  LDSM.16.MT88.4 R140, [R218+0x8100] ;  /* 0x00810000da8c783b */ /* 0x000ee60000004200 */
[--C-:B-1----:R-:W-:Y:S02]  /*d210*/  FFMA.FTZ R2, R165, c[0x0][0x2d0], -R189.reuse ;  /* 0x0000b400a5027a23 */ /* 0x102fe400000108bd */
[----:B------:R-:W-:Y:S02]  /*d220*/  FFMA.FTZ R189, R135, c[0x0][0x2d0], -R189 ;  /* 0x0000b40087bd7a23 */ /* 0x000fe400000108bd */
[C---:B------:R-:W-:Y:S04]  /*d230*/  HMMA.16816.F32 R52, R136.reuse, R144, R52 ;  /* 0x000000908834723c */ /* 0x040fe80000001834 */
[----:B------:R-:W-:Y:S01]  /*d240*/  IMAD.MOV.U32 R135, RZ, RZ, R181 ;  /* 0x000000ffff877224 */ /* 0x000fe200078e00b5 */
[----:B------:R-:W-:Y:S01]  /*d250*/  MUFU.EX2 R189, R189 ;  /* 0x000000bd00bd7308 */ /* 0x000fe20000000800 */
[----:B--2---:R-:W-:Y:S02]  /*d260*/  F2FP.PACK_AB R186, R188, R190 ;  /* 0x000000bebcba723e */ /* 0x004fe400000000ff */
[C---:B------:R-:W-:Y:S01]  /*d270*/  HMMA.16816.F32 R56, R136.reuse, R146, R56 ;  /* 0x000000928838723c */ /* 0x040fe20000001838 */
[----:B------:R-:W1:Y:S07]  /*d280*/  LDSM.16.MT88.4 R144, [R219+0x8100] ;  /* 0x00810000db90783b */ /* 0x000e6e0000004200 */
[C---:B------:R-:W-:Y:S08]  /*d290*/  HMMA.16816.F32 R60, R136.reuse, R156, R60 ;  /* 0x0000009c883c723c */ /* 0x040ff0000000183c */
        /* <DEDUP_REMOVED lines=16> */
[----:B------:R-:W-:Y:S07]  /*d3a0*/  LDSM.16.MT88.4 R156, [R220+0x2900] ;  /* 0x00290000dc9c783b */ /* 0x000fee0000004200 */
[C---:B---3--:R-:W-:Y:S08]  /*d3b0*/  HMMA.16816.F32 R108, R136.reuse, R140, R108 ;  /* 0x0000008c886c723c */ /* 0x048ff0000000186c */
[C---:B------:R-:W-:Y:S01]  /*d3c0*/  HMMA.16816.F32 R112, R136.reuse, R142, R112 ;  /* 0x0000008e8870723c */ /* 0x040fe20000001870 */
[----:B------:R-:W2:Y:S07]  /*d3d0*/  LDSM.16.MT88.4 R140, [R217+0x2900] ;  /* 0x00290000d98c783b */ /* 0x000eae0000004200 */
[C---:B------:R-:W-:Y:S07]  /*d3e0*/  HMMA.16816.F32 R116, R136.reuse, R148, R116 ;  /* 0x000000948874723c */ /* 0x040fee0000001874 */
[----:B------:R-:W-:Y:S01]  /*d3f0*/  MOV R149, R134 ;  /* 0x0000008600957202 */ /* 0x000fe20000000f00 */
[C---:B------:R-:W-:Y:S01]  /*d400*/  HMMA.16816.F32 R120, R136.reuse, R150, R120 ;  /* 0x000000968878723c */ /* 0x040fe20000001878 */
[----:B------:R-:W3:Y:S03]  /*d410*/  MUFU.EX2 R134, R2 ;  /* 0x0000000200867308 */ /* 0x000ee60000000800 */
[----:B------:R-:W-:Y:S02]  /*d420*/  IMAD.MOV.U32 R148, RZ, RZ, R164 ;  /* 0x000000ffff947224 */ /* 0x000fe400078e00a4 */
[----:B------:R-:W2:Y:S02]  /*d430*/  LDSM.16.MT88.4 R164, [R219+0x2900] ;  /* 0x00290000dba4783b */ /* 0x000ea40000004200 */
[C---:B-1----:R-:W-:Y:S08]  /*d440*/  HMMA.16816.F32 R124, R136.reuse, R144, R124 ;  /* 0x00000090887c723c */ /* 0x042ff0000000187c */
[----:B------:R-:W-:Y:S04]  /*d450*/  HMMA.16816.F32 R128, R136, R146, R128 ;  /* 0x000000928880723c */ /* 0x000fe80000001880 */
[----:B---3--:R-:W-:Y:S01]  /*d460*/  F2FP.PACK_AB R187, R189, R134 ;  /* 0x00000086bdbb723e */ /* 0x008fe200000000ff */
[----:B----4-:R-:W-:Y:S01]  /*d470*/  FFMA.FTZ R2, R3, R172, R173 ;  /* 0x000000ac03027223 */ /* 0x010fe200000100ad */
[----:B------:R-:W-:Y:S01]  /*d480*/  MOV R3, R180 ;  /* 0x000000b400037202 */ /* 0x000fe20000000f00 */
[----:B------:R-:W1:Y:S01]  /*d490*/  LDSM.16.MT88.4 R172, [R217+0x5900] ;  /* 0x00590000d9ac783b */ /* 0x000e620000004200 */
[----:B------:R-:W-:Y:S01]  /*d4a0*/  FFMA.FTZ R0, R0, R184, R185 ;  /* 0x000000b800007223 */ /* 0x000fe200000100b9 */
[----:B------:R-:W-:Y:S03]  /*d4b0*/  F2FP.PACK_AB R184, R193, R194 ;  /* 0x000000c2c1b8723e */ /* 0x000fe600000000ff */
[----:B------:R-:W-:Y:S03]  /*d4c0*/  F2FP.PACK_AB R185, R191, R192 ;  /* 0x000000c0bfb9723e */ /* 0x000fe600000000ff */
[----:B------:R-:W3:Y:S04]  /*d4d0*/  LDSM.16.MT88.4 R180, [R218+0x5900] ;  /* 0x00590000dab4783b */ /* 0x000ee80000004200 */
[C---:B--2---:R-:W-:Y:S07]  /*d4e0*/  HMMA.16816.F32 R136, R184.reuse, R140, R4 ;  /* 0x0000008cb888723c */ /* 0x044fee0000001804 */
[----:B------:R-:W-:Y:S01]  /*d4f0*/  IMAD.MOV.U32 R4, RZ, RZ, R148 ;  /* 0x000000ffff047224 */ /* 0x000fe200078e0094 */
[C---:B------:R-:W-:Y:S04]  /*d500*/  HMMA.16816.F32 R140, R184.reuse, R142, R8 ;  /* 0x0000008eb88c723c */ /* 0x040fe80000001808 */
[----:B------:R-:W-:Y:S01]  /*d510*/  MOV R5, R149 ;  /* 0x0000009500057202 */ /* 0x000fe20000000f00 */
[----:B------:R-:W-:Y:S01]  /*d520*/  IMAD.MOV.U32 R6, RZ, RZ, R163 ;  /* 0x000000ffff067224 */ /* 0x000fe200078e00a3 */
[----:B------:R-:W-:Y:S01]  /*d530*/  MOV R7, R162 ;  /* 0x000000a200077202 */ /* 0x000fe20000000f00 */
[----:B------:R-:W-:Y:S01]  /*d540*/  IMAD.MOV.U32 R10, RZ, RZ, R161 ;  /* 0x000000ffff0a7224 */ /* 0x000fe200078e00a1 */
[C---:B------:R-:W-:Y:S01]  /*d550*/  HMMA.16816.F32 R144, R184.reuse, R152, R12 ;  /* 0x00000098b890723c */ /* 0x040fe2000000180c */
[----:B------:R-:W-:Y:S03]  /*d560*/  LDSM.16.MT88.4 R12, [R217+0x8900] ;  /* 0x00890000d90c783b */ /* 0x000fe60000004200 */
[----:B------:R-:W-:Y:S04]  /*d570*/  MOV R11, R160 ;  /* 0x000000a0000b7202 */ /* 0x000fe80000000f00 */
[C---:B------:R-:W-:Y:S01]  /*d580*/  HMMA.16816.F32 R148, R184.reuse, R154, R16 ;  /* 0x0000009ab894723c */ /* 0x040fe20000001810 */
[----:B------:R-:W-:Y:S07]  /*d590*/  LDSM.16.MT88.4 R16, [R218+0x8900] ;  /* 0x00890000da10783b */ /* 0x000fee0000004200 */
[C---:B------:R-:W-:Y:S01]  /*d5a0*/  HMMA.16816.F32 R152, R184.reuse, R156, R20 ;  /* 0x0000009cb898723c */ /* 0x040fe20000001814 */
[----:B------:R-:W-:Y:S07]  /*d5b0*/  LDSM.16.MT88.4 R20, [R220+0x8900] ;  /* 0x00890000dc14783b */ /* 0x000fee0000004200 */
[C---:B------:R-:W-:Y:S01]  /*d5c0*/  HMMA.16816.F32 R156, R184.reuse, R158, R24 ;  /* 0x0000009eb89c723c */ /* 0x040fe20000001818 */
[----:B------:R-:W-:Y:S07]  /*d5d0*/  LDSM.16.MT88.4 R24, [R219+0x8900] ;  /* 0x00890000db18783b */ /* 0x000fee0000004200 */
[C---:B------:R-:W-:Y:S07]  /*d5e0*/  HMMA.16816.F32 R160, R184.reuse, R164, R28 ;  /* 0x000000a4b8a0723c */ /* 0x040fee000000181c */
[----:B------:R-:W-:Y:S01]  /*d5f0*/  IMAD.MOV.U32 R31, RZ, RZ, R4 ;  /* 0x000000ffff1f7224 */ /* 0x000fe200078e0004 */
[C---:B------:R-:W-:Y:S04]  /*d600*/  HMMA.16816.F32 R164, R184.reuse, R166, R32 ;  /* 0x000000a6b8a4723c */ /* 0x040fe80000001820 */
[----:B------:R-:W-:Y:S01]  /*d610*/  MOV R30, R5 ;  /* 0x00000005001e7202 */ /* 0x000fe20000000f00 */
[----:B------:R-:W-:Y:S01]  /*d620*/  IMAD.MOV.U32 R29, RZ, RZ, R6 ;  /* 0x000000ffff1d7224 */ /* 0x000fe200078e0006 */
[----:B------:R-:W-:Y:S01]  /*d630*/  MOV R28, R7 ;  /* 0x00000007001c7202 */ /* 0x000fe20000000f00 */
[----:B------:R-:W-:Y:S01]  /*d640*/  IMAD.MOV.U32 R35, RZ, RZ, R171 ;  /* 0x000000ffff237224 */ /* 0x000fe200078e00ab */
[----:B------:R-:W2:Y:S01]  /*d650*/  LDSM.16.MT88.4 R4, [R220+0x5900] ;  /* 0x00590000dc04783b */ /* 0x000ea20000004200 */
[----:B------:R-:W-:Y:S03]  /*d660*/  MOV R32, R170 ;  /* 0x000000aa00207202 */ /* 0x000fe60000000f00 */
[----:B------:R-:W-:Y:S01]  /*d670*/  IMAD.MOV.U32 R33, RZ, RZ, R169 ;  /* 0x000000ffff217224 */ /* 0x000fe200078e00a9 */
[----:B------:R-:W-:Y:S02]  /*d680*/  MOV R34, R168 ;  /* 0x000000a800227202 */ /* 0x000fe40000000f00 */
[C---:B-1----:R-:W-:Y:S07]  /*d690*/  HMMA.16816.F32 R168, R184.reuse, R172, R36 ;  /* 0x000000acb8a8723c */ /* 0x042fee0000001824 */
[----:B------:R-:W-:Y:S01]  /*d6a0*/  IMAD.MOV.U32 R36, RZ, RZ, R10 ;  /* 0x000000ffff247224 */ /* 0x000fe200078e000a */
[C---:B------:R-:W-:Y:S04]  /*d6b0*/  HMMA.16816.F32 R172, R184.reuse, R174, R40 ;  /* 0x000000aeb8ac723c */ /* 0x040fe80000001828 */
[----:B------:R-:W-:Y:S01]  /*d6c0*/  MOV R37, R11 ;  /* 0x0000000b00257202 */ /* 0x000fe20000000f00 */
[----:B------:R-:W-:Y:S01]  /*d6d0*/  IMAD.MOV.U32 R38, RZ, RZ, R179 ;  /* 0x000000ffff267224 */ /* 0x000fe200078e00b3 */
[----:B------:R-:W1:Y:S01]  /*d6e0*/  LDSM.16.MT88.4 R8, [R219+0x5900] ;  /* 0x00590000db08783b */ /* 0x000e620000004200 */
[----:B------:R-:W-:Y:S01]  /*d6f0*/  MOV R39, R178 ;  /* 0x000000b200277202 */ /* 0x000fe20000000f00 */
[----:B------:R-:W-:Y:S01]  /*d700*/  IMAD.MOV.U32 R42, RZ, RZ, R177 ;  /* 0x000000ffff2a7224 */ /* 0x000fe200078e00b1 */
[----:B------:R-:W-:Y:S02]  /*d710*/  MOV R43, R176 ;  /* 0x000000b0002b7202 */ /* 0x000fe40000000f00 */
[C---:B---3--:R-:W-:Y:S03]  /*d720*/  HMMA.16816.F32 R176, R184.reuse, R180, R44 ;  /* 0x000000b4b8b0723c */ /* 0x048fe6000000182c */
[----:B------:R-:W-:Y:S02]  /*d730*/  FADD.FTZ R2, R42, R2 ;  /* 0x000000022a027221 */ /* 0x000fe40000010000 */
[----:B------:R-:W-:Y:S02]  /*d740*/  FADD.FTZ R0, R43, R0 ;  /* 0x000000002b007221 */ /* 0x000fe40000010000 */
[----:B------:R-:W-:Y:S01]  /*d750*/  FADD.FTZ R2, R36, R2 ;  /* 0x0000000224027221 */ /* 0x000fe20000010000 */
        /* <DEDUP_REMOVED lines=10> */
[----:B------:R-:W-:Y:S01]  /*d800*/  FADD.FTZ R2, R28, R2 ;  /* 0x000000021c027221 */ /* 0x000fe20000010000 */
[C---:B-1----:R-:W-:Y:S03]  /*d810*/  HMMA.16816.F32 R60, R184.reuse, R8, R60 ;  /* 0x00000008b83c723c */ /* 0x042fe6000000183c */
[----:B------:R-:W-:Y:S02]  /*d820*/  FADD.FTZ R2, R30, R2 ;  /* 0x000000021e027221 */ /* 0x000fe40000010000 */
[----:B------:R-:W-:Y:S02]  /*d830*/  FADD.FTZ R0, R35, R0 ;  /* 0x0000000023007221 */ /* 0x000fe40000010000 */
[----:B------:R-:W-:Y:S01]  /*d840*/  FADD.FTZ R2, R3, R2 ;  /* 0x0000000203027221 */ /* 0x000fe20000010000 */
        /* <DEDUP_REMOVED lines=8> */
[----:B------:R-:W3:Y:S03]  /*d8d0*/  LDSM.16.MT88.4 R12, [R220+0xb900] ;  /* 0x00b90000dc0c783b */ /* 0x000ee60000004200 */
        /* <DEDUP_REMOVED lines=31> */
[----:B------:R-:W-:Y:S04]  /*dad0*/  FADD.FTZ R0, R196, R0 ;  /* 0x00000000c4007221 */ /* 0x000fe80000010000 */
[C---:B---3--:R-:W-:Y:S04]  /*dae0*/  HMMA.16816.F32 R116, R184.reuse, R12, R116 ;  /* 0x0000000cb874723c */ /* 0x048fe80000001874 */
[----:B------:R-:W-:Y:S04]  /*daf0*/  FADD.FTZ R0, R195, R0 ;  /* 0x00000000c3007221 */ /* 0x000fe80000010000 */
[C---:B------:R-:W-:Y:S04]  /*db00*/  HMMA.16816.F32 R120, R184.reuse, R14, R120 ;  /* 0x0000000eb878723c */ /* 0x040fe80000001878 */
[----:B------:R-:W-:Y:S02]  /*db10*/  FADD.FTZ R3, R192, R0 ;  /* 0x00000000c0037221 */ /* 0x000fe40000010000 */
[----:B------:R-:W-:Y:S02]  /*db20*/  FADD.FTZ R0, R193, R2 ;  /* 0x00000002c1007221 */ /* 0x000fe40000010000 */
[----:B------:R-:W-:Y:S01]  /*db30*/  FADD.FTZ R3, R191, R3 ;  /* 0x00000003bf037221 */ /* 0x000fe20000010000 */
[C---:B--2---:R-:W-:Y:S03]  /*db40*/  HMMA.16816.F32 R124, R184.reuse, R4, R124 ;  /* 0x00000004b87c723c */ /* 0x044fe6000000187c */
[----:B------:R-:W-:Y:S02]  /*db50*/  FADD.FTZ R2, R190, R0 ;  /* 0x00000000be027221 */ /* 0x000fe40000010000 */
[----:B------:R-:W-:Y:S01]  /*db60*/  FADD.FTZ R0, R134, R3 ;  /* 0x0000000386007221 */ /* 0x000fe20000010000 */
[----:B------:R-:W-:Y:S01]  /*db70*/  MOV R3, R133 ;  /* 0x0000008500037202 */ /* 0x000fe20000000f00 */
[----:B------:R-:W-:Y:S01]  /*db80*/  FADD.FTZ R2, R188, R2 ;  /* 0x00000002bc027221 */ /* 0x000fe20000010000 */
[----:B------:R-:W-:Y:S04]  /*db90*/  HMMA.16816.F32 R128, R184, R6, R128 ;  /* 0x00000006b880723c */ /* 0x000fe80000001880 */
[----:B------:R1:W-:Y:S01]  /*dba0*/  STL [R1+0x8], R2 ;  /* 0x0000080201007387 */ /* 0x0003e20000100800 */
[----:B------:R-:W-:Y:S02]  /*dbb0*/  FADD.FTZ R0, R189, R0 ;  /* 0x00000000bd007221 */ /* 0x000fe40000010000 */
[----:B------:R-:W-:Y:S03]  /*dbc0*/  IMAD.MOV.U32 R134, RZ, RZ, R132 ;  /* 0x000000ffff867224 */ /* 0x000fe600078e0084 */
[----:B------:R1:W-:Y:S01]  /*dbd0*/  STL [R1+0xc], R0 ;  /* 0x00000c0001007387 */ /* 0x0003e20000100800 */
[----:B------:R-:W-:-:S05]  /*dbe0*/  @P0 BRA `(.L_x_1357) ;  /* 0xffffa5b000000947 */ /* 0x000fca000383ffff */
.L_x_1356:
[----:B------:R-:W-:-:S13]  /*dbf0*/  ISETP.LE.AND P0, PT, RZ, UR24, PT ;  /* 0x00000018ff007c0c */ /* 0x000fda000bf03270 */
[----:B------:R-:W-:Y:S05]  /*dc00*/  @!P0 BRA `(.L_x_1358) ;  /* 0x00004f4000008947 */ /* 0x000fea0003800000 */
[----:B------:R-:W2:Y:S01]  /*dc10*/  LDL.64 R4, [R1+0x38] ;  /* 0x0000380001047983 */ /* 0x000ea20000100a00 */
[----:B------:R-:W-:-:S03]  /*dc20*/  ULDC.64 UR4, c[0x0][0x208] ;  /* 0x0000820000047ab9 */ /* 0x000fc60000000a00 */
[----:B------:R-:W3:Y:S01]  /*dc30*/  LDL.64 R6, [R1+0x20] ;  /* 0x0000200001067983 */ /* 0x000ee20000100a00 */
[----:B------:R-:W-:Y:S02]  /*dc40*/  UIADD3 UR11, UP5, UR10, 0x80, URZ ;  /* 0x000000800a0b7890 */ /* 0x000fe4000ffbe03f */
[----:B------:R-:W-:Y:S01]  /*dc50*/  UIADD3 UR13, UP4, UR10, 0x100, URZ ;  /* 0x000001000a0d7890 */ /* 0x000fe2000ff9e03f */
[----:B------:R-:W-:Y:S01]  /*dc60*/  IMAD.MOV.U32 R135, RZ, RZ, R132 ;  /* 0x000000ffff877224 */ /* 0x000fe200078e0084 */
[----:B------:R-:W-:Y:S01]  /*dc70*/  UIMAD.WIDE.U32 UR28, UR4, 0x60, URZ ;  /* 0x00000060041c78a5 */ /* 0x000fe2000f8e003f */
[----:B------:R-:W-:Y:S01]  /*dc80*/  IMAD.MOV.U32 R134, RZ, RZ, R133 ;  /* 0x000000ffff867224 */ /* 0x000fe200078e0085 */
[----:B------:R-:W-:Y:S02]  /*dc90*/  UIMAD UR22, UR5, 0x60, URZ ;  /* 0x00000060051678a4 */ /* 0x000fe4000f8e023f */
[----:B------:R-:W-:Y:S02]  /*dca0*/  UIADD3 UR15, UP3, UR10, 0x180, URZ ;  /* 0x000001800a0f7890 */ /* 0x000fe4000ff7e03f */
[----:B------:R-:W-:-:S02]  /*dcb0*/  UIADD3 UR17, UP2, UR9, 0x80, URZ ;  /* 0x0000008009117890 */ /* 0x000fc4000ff5e03f */
[----:B------:R-:W-:Y:S02]  /*dcc0*/  UIADD3 UR19, UP1, UR9, 0x100, URZ ;  /* 0x0000010009137890 */ /* 0x000fe4000ff3e03f */
[----:B------:R-:W-:Y:S02]  /*dcd0*/  UIADD3 UR21, UP0, UR9, 0x180, URZ ;  /* 0x0000018009157890 */ /* 0x000fe4000ff1e03f */
[----:B------:R-:W-:Y:S02]  /*dce0*/  ULDC.64 UR6, c[0x0][0x1e0] ;  /* 0x0000780000067ab9 */ /* 0x000fe40000000a00 */
[----:B------:R-:W-:Y:S02]  /*dcf0*/  USHF.L.U64.HI UR7, UR6, 0x6, UR7 ;  /* 0x0000000606077899 */ /* 0x000fe40008010207 */
[----:B------:R-:W-:Y:S02]  /*dd00*/  UIADD3.X UR10, URZ, UR14, URZ, UP5, !UPT ;  /* 0x0000000e3f0a7290 */ /* 0x000fe4000affe43f */
[----:B------:R-:W-:-:S02]  /*dd10*/  UIADD3.X UR12, URZ, UR14, URZ, UP4, !UPT ;  /* 0x0000000e3f0c7290 */ /* 0x000fc4000a7fe43f */
[----:B------:R-:W-:Y:S02]  /*dd20*/  USHF.L.U32 UR6, UR6, 0x6, URZ ;  /* 0x0000000606067899 */ /* 0x000fe4000800063f */
[----:B------:R-:W-:Y:S02]  /*dd30*/  UIADD3.X UR14, URZ, UR14, URZ, UP3, !UPT ;  /* 0x0000000e3f0e7290 */ /* 0x000fe40009ffe43f */
[----:B------:R-:W-:Y:S02]  /*dd40*/  UIADD3.X UR16, URZ, UR8, URZ, UP2, !UPT ;  /* 0x000000083f107290 */ /* 0x000fe400097fe43f */
[----:B------:R-:W-:Y:S02]  /*dd50*/  UIADD3.X UR18, URZ, UR8, URZ, UP1, !UPT ;  /* 0x000000083f127290 */ /* 0x000fe40008ffe43f */
[----:B------:R-:W-:Y:S02]  /*dd60*/  UIADD3.X UR20, URZ, UR8, URZ, UP0, !UPT ;  /* 0x000000083f147290 */ /* 0x000fe400087fe43f */
[----:B------:R-:W-:Y:S01]  /*dd70*/  UIADD3 UR22, UR29, UR22, URZ ;  /* 0x000000161d167290 */ /* 0x000fe2000fffe03f */
[----:B-12---:R-:W-:-:S02]  /*dd80*/  IADD3 R2, P0, R4, 0xc0, RZ ;  /* 0x000000c004027810 */ /* 0x006fc40007f1e0ff */
[C---:B------:R-:W-:Y:S02]  /*dd90*/  IADD3 R10, P6, R4.reuse, 0x40, RZ ;  /* 0x00000040040a7810 */ /* 0x040fe40007fde0ff */
[----:B------:R-:W-:Y:S02]  /*dda0*/  IADD3 R8, P1, R4, 0x80, RZ ;  /* 0x0000008004087810 */ /* 0x000fe40007f3e0ff */
[-C--:B---3--:R-:W-:Y:S02]  /*ddb0*/  IADD3.X R3, RZ, R7.reuse, RZ, P0, !PT ;  /* 0x00000007ff037210 */ /* 0x088fe400007fe4ff */
[-C--:B------:R-:W-:Y:S01]  /*ddc0*/  IADD3.X R11, RZ, R7.reuse, RZ, P6, !PT ;  /* 0x00000007ff0b7210 */ /* 0x080fe200037fe4ff */
[----:B------:R-:W-:Y:S02]  /*ddd0*/  IMAD.X R9, RZ, RZ, R7, P1 ;  /* 0x000000ffff097224 */ /* 0x000fe400008e0607 */
[----:B------:R1:W-:Y:S04]  /*dde0*/  STL.64 [R1], R2 ;  /* 0x0000000201007387 */ /* 0x0003e80000100a00 */
[----:B------:R2:W-:Y:S04]  /*ddf0*/  STL.64 [R1+0x18], R10 ;  /* 0x0000180a01007387 */ /* 0x0005e80000100a00 */
[----:B------:R2:W-:Y:S01]  /*de00*/  STL.64 [R1+0x10], R8 ;  /* 0x0000100801007387 */ /* 0x0005e20000100a00 */
[----:B-1----:R-:W-:Y:S01]  /*de10*/  IMAD.MOV.U32 R2, RZ, RZ, R4 ;  /* 0x000000ffff027224 */ /* 0x002fe200078e0004 */
[----:B------:R-:W-:-:S05]  /*de20*/  MOV R3, R7 ;  /* 0x0000000700037202 */ /* 0x000fca0000000f00 */
[----:B------:R2:W-:Y:S02]  /*de30*/  STL.64 [R1+0x20], R2 ;  /* 0x0000200201007387 */ /* 0x0005e40000100a00 */
.L_x_1359:
[----:B-12---:R-:W2:Y:S01]  /*de40*/  LDL.64 R2, [R1+0x20] ;  /* 0x0000200001027983 */ /* 0x006ea20000100a00 */
[----:B------:R-:W-:Y:S04]  /*de50*/  DEPBAR.LE SB0, 0x0 ;  /* 0x000080000000791a */ /* 0x000fe80000000000 */
[----:B------:R-:W-:Y:S01]  /*de60*/  USHF.R.S32.HI UR5, URZ, 0x1f, UR24 ;  /* 0x0000001f3f057899 */ /* 0x000fe20008011418 */
[----:B------:R-:W3:Y:S01]  /*de70*/  LDL.64 R210, [R1+0x18] ;  /* 0x0000180001d27983 */ /* 0x000ee20000100a00 */
[----:B------:R-:W-:Y:S01]  /*de80*/  UIMAD UR4, UR22, UR24, URZ ;  /* 0x00000018160472a4 */ /* 0x000fe2000f8e023f */
[----:B------:R-:W-:Y:S01]  /*de90*/  MOV R204, UR28 ;  /* 0x0000001c00cc7c02 */ /* 0x000fe20008000f00 */
[----:B------:R-:W-:Y:S01]  /*dea0*/  UISETP.GT.AND UP0, UPT, UR24, URZ, UPT ;  /* 0x0000003f1800728c */ /* 0x000fe2000bf04270 */
[----:B------:R-:W-:Y:S01]  /*deb0*/  MOV R205, UR29 ;  /* 0x0000001d00cd7c02 */ /* 0x000fe20008000f00 */
[----:B------:R-:W-:Y:S01]  /*dec0*/  UIMAD UR4, UR5, UR28, UR4 ;  /* 0x0000001c050472a4 */ /* 0x000fe2000f8e0204 */
[----:B------:R-:W4:Y:S06]  /*ded0*/  LDL.64 R208, [R1+0x10] ;  /* 0x0000100001d07983 */ /* 0x000f2c0000100a00 */
[----:B------:R-:W4:Y:S06]  /*dee0*/  LDL.64 R206, [R1] ;  /* 0x0000000001ce7983 */ /* 0x000f2c0000100a00 */
[----:B------:R-:W-:Y:S08]  /*def0*/  BAR.SYNC.DEFER_BLOCKING 0x0 ;  /* 0x0000000000007b1d */ /* 0x000ff00000010000 */
[----:B------:R-:W-:Y:S08]  /*df00*/  LDSM.16.M88.4 R48, [R223+0x18100] ;  /* 0x01810000df30783b */ /* 0x000ff00000000200 */
[----:B-----5:R-:W1:Y:S08]  /*df10*/  LDSM.16.M88.4 R8, [R216+0xc100] ;  /* 0x00c10000d808783b */ /* 0x020e700000000200 */
[----:B------:R-:W1:Y:S08]  /*df20*/  LDSM.16.M88.4 R16, [R216+0xc900] ;  /* 0x00c90000d810783b */ /* 0x000e700000000200 */
[----:B------:R-:W1:Y:S08]  /*df30*/  LDSM.16.M88.4 R24, [R216+0xd100] ;  /* 0x00d10000d818783b */ /* 0x000e700000000200 */
[----:B------:R-:W1:Y:S08]  /*df40*/  LDSM.16.M88.4 R32, [R216+0xd900] ;  /* 0x00d90000d820783b */ /* 0x000e700000000200 */
[----:B------:R-:W1:Y:S02]  /*df50*/  LDSM.16.M88.4 R40, [R216+0xe100] ;  /* 0x00e10000d828783b */ /* 0x000e640000000200 */
[C---:B-1----:R-:W-:Y:S06]  /*df60*/  HMMA.16816.F32 R4, R48.reuse, R8, RZ ;  /* 0x000000083004723c */ /* 0x042fec00000018ff */
[----:B------:R-:W1:Y:S02]  /*df70*/  LDSM.16.M88.4 R184, [R216+0xe900] ;  /* 0x00e90000d8b8783b */ /* 0x000e640000000200 */
[C---:B------:R-:W-:Y:S06]  /*df80*/  HMMA.16816.F32 R8, R48.reuse, R10, RZ ;  /* 0x0000000a3008723c */ /* 0x040fec00000018ff */
[----:B------:R-:W-:Y:S02]  /*df90*/  LDSM.16.M88.4 R188, [R224+0x18100] ;  /* 0x01810000e0bc783b */ /* 0x000fe40000000200 */
[C---:B------:R-:W-:Y:S06]  /*dfa0*/  HMMA.16816.F32 R12, R48.reuse, R16, RZ ;  /* 0x00000010300c723c */ /* 0x040fec00000018ff */
[----:B------:R-:W1:Y:S02]  /*dfb0*/  LDSM.16.M88.4 R192, [R227] ;  /* 0x00000000e3c0783b */ /* 0x000e640000000200 */
[C---:B------:R-:W-:Y:S06]  /*dfc0*/  HMMA.16816.F32 R16, R48.reuse, R18, RZ ;  /* 0x000000123010723c */ /* 0x040fec00000018ff */
[----:B------:R-:W1:Y:S02]  /*dfd0*/  LDSM.16.M88.4 R196, [R250] ;  /* 0x00000000fac4783b */ /* 0x000e640000000200 */
[C---:B------:R-:W-:Y:S06]  /*dfe0*/  HMMA.16816.F32 R20, R48.reuse, R24, RZ ;  /* 0x000000183014723c */ /* 0x040fec00000018ff */
[----:B------:R-:W1:Y:S02]  /*dff0*/  LDSM.16.M88.4 R200, [R249] ;  /* 0x00000000f9c8783b */ /* 0x000e640000000200 */
[C---:B------:R-:W-:Y:S08]  /*e000*/  HMMA.16816.F32 R24, R48.reuse, R26, RZ ;  /* 0x0000001a3018723c */ /* 0x040ff000000018ff */
[C---:B------:R-:W-:Y:S08]  /*e010*/  HMMA.16816.F32 R28, R48.reuse, R32, RZ ;  /* 0x00000020301c723c */ /* 0x040ff000000018ff */
[C---:B------:R-:W-:Y:S08]  /*e020*/  HMMA.16816.F32 R32, R48.reuse, R34, RZ ;  /* 0x000000223020723c */ /* 0x040ff000000018ff */
[C---:B------:R-:W-:Y:S08]  /*e030*/  HMMA.16816.F32 R36, R48.reuse, R40, RZ ;  /* 0x000000283024723c */ /* 0x040ff000000018ff */
[C---:B------:R-:W-:Y:S08]  /*e040*/  HMMA.16816.F32 R40, R48.reuse, R42, RZ ;  /* 0x0000002a3028723c */ /* 0x040ff000000018ff */
[C---:B-1----:R-:W-:Y:S08]  /*e050*/  HMMA.16816.F32 R44, R48.reuse, R184, RZ ;  /* 0x000000b8302c723c */ /* 0x042ff000000018ff */
[----:B------:R-:W-:Y:S01]  /*e060*/  HMMA.16816.F32 R48, R48, R186, RZ ;  /* 0x000000ba3030723c */ /* 0x000fe200000018ff */
[----:B------:R-:W1:Y:S07]  /*e070*/  LDSM.16.M88.4 R184, [R248] ;  /* 0x00000000f8b8783b */ /* 0x000e6e0000000200 */
[C---:B------:R-:W-:Y:S08]  /*e080*/  HMMA.16816.F32 R4, R188.reuse, R192, R4 ;  /* 0x000000c0bc04723c */ /* 0x040ff00000001804 */
[C---:B------:R-:W-:Y:S01]  /*e090*/  HMMA.16816.F32 R8, R188.reuse, R194, R8 ;  /* 0x000000c2bc08723c */ /* 0x040fe20000001808 */
[----:B------:R-:W1:Y:S07]  /*e0a0*/  LDSM.16.M88.4 R192, [R247] ;  /* 0x00000000f7c0783b */ /* 0x000e6e0000000200 */
[C---:B------:R-:W-:Y:S08]  /*e0b0*/  HMMA.16816.F32 R12, R188.reuse, R196, R12 ;  /* 0x000000c4bc0c723c */ /* 0x040ff0000000180c */
[C---:B------:R-:W-:Y:S01]  /*e0c0*/  HMMA.16816.F32 R16, R188.reuse, R198, R16 ;  /* 0x000000c6bc10723c */ /* 0x040fe20000001810 */
[----:B------:R-:W1:Y:S07]  /*e0d0*/  LDSM.16.M88.4 R196, [R246] ;  /* 0x00000000f6c4783b */ /* 0x000e6e0000000200 */
[C---:B------:R-:W-:Y:S08]  /*e0e0*/  HMMA.16816.F32 R20, R188.reuse, R200, R20 ;  /* 0x000000c8bc14723c */ /* 0x040ff00000001814 */
[C---:B------:R-:W-:Y:S08]  /*e0f0*/  HMMA.16816.F32 R24, R188.reuse, R202, R24 ;  /* 0x000000cabc18723c */ /* 0x040ff00000001818 */
[C---:B-1----:R-:W-:Y:S08]  /*e100*/  HMMA.16816.F32 R28, R188.reuse, R184, R28 ;  /* 0x000000b8bc1c723c */ /* 0x042ff0000000181c */
[C---:B------:R-:W-:Y:S08]  /*e110*/  HMMA.16816.F32 R32, R188.reuse, R186, R32 ;  /* 0x000000babc20723c */ /* 0x040ff00000001820 */
[C---:B------:R-:W-:Y:S08]  /*e120*/  HMMA.16816.F32 R36, R188.reuse, R192, R36 ;  /* 0x000000c0bc24723c */ /* 0x040ff00000001824 */
[C---:B------:R-:W-:Y:S08]  /*e130*/  HMMA.16816.F32 R40, R188.reuse, R194, R40 ;  /* 0x000000c2bc28723c */ /* 0x040ff00000001828 */
[C---:B------:R-:W-:Y:S08]  /*e140*/  HMMA.16816.F32 R44, R188.reuse, R196, R44 ;  /* 0x000000c4bc2c723c */ /* 0x040ff0000000182c */
[----:B------:R-:W-:Y:S04]  /*e150*/  HMMA.16816.F32 R48, R188, R198, R48 ;  /* 0x000000c6bc30723c */ /* 0x000fe80000001830 */
[----:B--2---:R-:W-:Y:S05]  /*e160*/  IMAD.WIDE.U32 R132, R204, UR24, R2 ;  /* 0x00000018cc847c25 */ /* 0x004fea000f8e0002 */
[----:B------:R-:W-:Y:S03]  /*e170*/  IADD3 R0, R133, UR4, RZ ;  /* 0x0000000485007c10 */ /* 0x000fe6000fffe0ff */
[C---:B------:R-:W-:Y:S04]  /*e180*/  LEA R2, P0, R132.reuse, c[0x0][0x1f8], 0x1 ;  /* 0x00007e0084027a11 */ /* 0x040fe800078008ff */
[----:B------:R-:W-:Y:S01]  /*e190*/  LEA.HI.X R3, R132, c[0x0][0x1fc], R0, 0x1, P0 ;  /* 0x00007f0084037a11 */ /* 0x000fe200000f0c00 */
[C---:B---3--:R-:W-:Y:S04]  /*e1a0*/  IMAD.WIDE.U32 R132, R204.reuse, UR24, R210 ;  /* 0x00000018cc847c25 */ /* 0x048fe8000f8e00d2 */
[----:B------:R-:W-:Y:S01]  /*e1b0*/  @!PT LDS RZ, [RZ] ;  /* 0x00000000fffff984 */ /* 0x000fe20000000800 */
[----:B------:R-:W-:Y:S01]  /*e1c0*/  @!PT LDS RZ, [RZ] ;  /* 0x00000000fffff984 */ /* 0x000fe20000000800 */
[----:B------:R-:W-:Y:S01]  /*e1d0*/  @!PT LDS RZ, [RZ] ;  /* 0x00000000fffff984 */ /* 0x000fe20000000800 */
[----:B------:R1:W-:Y:S01]  /*e1e0*/  LDGSTS.E.BYPASS.LTC128B.128 [R251+0x100], [R2.64], !P5 ;  /* 0x0010000002fb7fae */ /* 0x0003e2000e901d5e */
[----:B------:R-:W-:Y:S01]  /*e1f0*/  IADD3 R0, R133, UR4, RZ ;  /* 0x0000000485007c10 */ /* 0x000fe2000fffe0ff */
[----:B----4-:R-:W-:Y:S01]  /*e200*/  IMAD.WIDE.U32 R184, R204, UR24, R208 ;  /* 0x00000018ccb87c25 */ /* 0x010fe2000f8e00d0 */
[C---:B------:R-:W-:Y:S04]  /*e210*/  LEA R186, P0, R132.reuse, c[0x0][0x1f8], 0x1 ;  /* 0x00007e0084ba7a11 */ /* 0x040fe800078008ff */
[----:B------:R-:W-:Y:S01]  /*e220*/  LEA.HI.X R187, R132, c[0x0][0x1fc], R0, 0x1, P0 ;  /* 0x00007f0084bb7a11 */ /* 0x000fe200000f0c00 */
[----:B------:R-:W-:Y:S01]  /*e230*/  IMAD.WIDE.U32 R132, R204, UR24, R206 ;  /* 0x00000018cc847c25 */ /* 0x000fe2000f8e00ce */
[----:B------:R-:W-:Y:S01]  /*e240*/  IADD3 R0, R185, UR4, RZ ;  /* 0x00000004b9007c10 */ /* 0x000fe2000fffe0ff */
[----:B------:R-:W-:Y:S02]  /*e250*/  UIADD3 UR24, UR24, -0x1, URZ ;  /* 0xffffffff18187890 */ /* 0x000fe4000fffe03f */
[----:B------:R2:W-:Y:S02]  /*e260*/  LDGSTS.E.BYPASS.LTC128B.128 [R251+0x3100], [R186.64], !P4 ;  /* 0x03100000bafb7fae */ /* 0x0005e4000e101d5e */
[----:B------:R-:W-:Y:S01]  /*e270*/  @UP0 USHF.R.S32.HI UR23, URZ, 0x1f, UR24 ;  /* 0x0000001f3f170899 */ /* 0x000fe20008011418 */
[C---:B--2---:R-:W-:Y:S04]  /*e280*/  LEA R186, P0, R184.reuse, c[0x0][0x1f8], 0x1 ;  /* 0x00007e00b8ba7a11 */ /* 0x044fe800078008ff */
[----:B------:R-:W-:Y:S02]  /*e290*/  LEA.HI.X R187, R184, c[0x0][0x1fc], R0, 0x1, P0 ;  /* 0x00007f00b8bb7a11 */ /* 0x000fe400000f0c00 */
[----:B------:R-:W-:Y:S01]  /*e2a0*/  IADD3 R0, R133, UR4, RZ ;  /* 0x0000000485007c10 */ /* 0x000fe2000fffe0ff */
[----:B------:R-:W-:Y:S01]  /*e2b0*/  ULDC.64 UR4, c[0x0][0x1e0] ;  /* 0x0000780000047ab9 */ /* 0x000fe20000000a00 */
[C---:B------:R-:W-:Y:S01]  /*e2c0*/  LEA R184, P0, R132.reuse, c[0x0][0x1f8], 0x1 ;  /* 0x00007e0084b87a11 */ /* 0x040fe200078008ff */
[----:B------:R2:W-:Y:S03]  /*e2d0*/  LDGSTS.E.BYPASS.LTC128B.128 [R251+0x6100], [R186.64], !P3 ;  /* 0x06100000bafb7fae */ /* 0x0005e6000d901d5e */
[----:B------:R-:W-:Y:S01]  /*e2e0*/  LEA.HI.X R185, R132, c[0x0][0x1fc], R0, 0x1, P0 ;  /* 0x00007f0084b97a11 */ /* 0x000fe200000f0c00 */
[----:B------:R-:W-:Y:S01]  /*e2f0*/  @UP0 UIMAD.WIDE.U32 UR26, UR24, UR4, URZ ;  /* 0x00000004181a02a5 */ /* 0x000fe2000f8e003f */
[----:B-1----:R-:W-:Y:S01]  /*e300*/  IADD3 R2, P0, R2, UR9, RZ ;  /* 0x0000000902027c10 */ /* 0x002fe2000ff1e0ff */
[----:B------:R-:W-:Y:S02]  /*e310*/  @UP0 UIMAD UR23, UR23, UR4, URZ ;  /* 0x00000004171702a4 */ /* 0x000fe4000f8e023f */
[----:B------:R1:W-:Y:S01]  /*e320*/  LDGSTS.E.BYPASS.LTC128B.128 [R251+0x9100], [R184.64], !P2 ;  /* 0x09100000b8fb7fae */ /* 0x0003e2000d101d5e */
[----:B------:R-:W-:Y:S01]  /*e330*/  IADD3.X R3, R3, UR8, RZ, P0, !PT ;  /* 0x0000000803037c10 */ /* 0x000fe200087fe4ff */
[----:B------:R-:W-:Y:S01]  /*e340*/  @UP0 UIMAD UR23, UR24, UR5, UR23 ;  /* 0x00000005181702a4 */ /* 0x000fe2000f8e0217 */
[C---:B------:R-:W-:Y:S03]  /*e350*/  IADD3 R132, P1, R2.reuse, UR19, RZ ;  /* 0x0000001302847c10 */ /* 0x040fe6000ff3e0ff */
[----:B------:R-:W-:Y:S01]  /*e360*/  @UP0 UIADD3 UR4, UR27, UR23, URZ ;  /* 0x000000171b040290 */ /* 0x000fe2000fffe03f */
[C---:B------:R-:W-:Y:S01]  /*e370*/  IADD3.X R133, R3.reuse, UR18, RZ, P1, !PT ;  /* 0x0000001203857c10 */ /* 0x040fe20008ffe4ff */
[----:B------:R3:W-:Y:S02]  /*e380*/  LDGSTS.E.BYPASS.LTC128B.128 [R251+0x1100], [R2.64], !P5 ;  /* 0x0110000002fb7fae */ /* 0x0007e4000e901d5e */
[----:B------:R-:W-:Y:S06]  /*e390*/  @UP0 UIMAD UR4, UR4, 0x60, URZ ;  /* 0x00000060040408a4 */ /* 0x000fec000f8e023f */
[----:B------:R3:W-:Y:S01]  /*e3a0*/  LDGSTS.E.BYPASS.LTC128B.128 [R251+0x4100], [R2.64+0x80], !P4 ;  /* 0x0410008002fb7fae */ /* 0x0007e2000e101d5e */
[C---:B--2---:R-:W-:Y:S04]  /*e3b0*/  IADD3 R186, P0, R2.reuse, UR9, RZ ;  /* 0x0000000902ba7c10 */ /* 0x044fe8000ff1e0ff */
[C---:B------:R-:W-:Y:S03]  /*e3c0*/  IADD3.X R187, R3.reuse, UR8, RZ, P0, !PT ;  /* 0x0000000803bb7c10 */ /* 0x040fe600087fe4ff */
[----:B------:R3:W-:Y:S01]  /*e3d0*/  LDGSTS.E.BYPASS.LTC128B.128 [R251+0x7100], [R2.64+0x100], !P3 ;  /* 0x0710010002fb7fae */ /* 0x0007e2000d901d5e */
[C---:B-1----:R-:W-:Y:S04]  /*e3e0*/  IADD3 R184, P6, R2.reuse, UR17, RZ ;  /* 0x0000001102b87c10 */ /* 0x042fe8000ffde0ff */
[C---:B------:R-:W-:Y:S03]  /*e3f0*/  IADD3.X R185, R3.reuse, UR16, RZ, P6, !PT ;  /* 0x0000001003b97c10 */ /* 0x040fe6000b7fe4ff */
[----:B------:R3:W-:Y:S08]  /*e400*/  LDGSTS.E.BYPASS.LTC128B.128 [R251+0xa100], [R2.64+0x180], !P2 ;  /* 0x0a10018002fb7fae */ /* 0x0007f0000d101d5e */
[----:B------:R1:W-:Y:S08]  /*e410*/  LDGSTS.E.BYPASS.LTC128B.128 [R251+0x2100], [R186.64], !P5 ;  /* 0x02100000bafb7fae */ /* 0x0003f0000e901d5e */
[----:B------:R1:W-:Y:S08]  /*e420*/  LDGSTS.E.BYPASS.LTC128B.128 [R251+0x5100], [R184.64], !P4 ;  /* 0x05100000b8fb7fae */ /* 0x0003f0000e101d5e */
[----:B------:R2:W-:Y:S01]  /*e430*/  LDGSTS.E.BYPASS.LTC128B.128 [R251+0x8100], [R132.64], !P3 ;  /* 0x0810000084fb7fae */ /* 0x0005e2000d901d5e */
[----:B---3--:R-:W-:Y:S04]  /*e440*/  IADD3 R2, P0, R2, UR21, RZ ;  /* 0x0000001502027c10 */ /* 0x008fe8000ff1e0ff */
[----:B------:R-:W-:Y:S02]  /*e450*/  IADD3.X R3, R3, UR20, RZ, P0, !PT ;  /* 0x0000001403037c10 */ /* 0x000fe400087fe4ff */
[----:B------:R-:W-:Y:S03]  /*e460*/  PLOP3.LUT P0, PT, PT, PT, UP0, 0x80, 0x0 ;  /* 0x000000000000781c */ /* 0x000fe60003f0f008 */
[----:B------:R3:W-:Y:S08]  /*e470*/  LDGSTS.E.BYPASS.LTC128B.128 [R251+0xb100], [R2.64], !P2 ;  /* 0x0b10000002fb7fae */ /* 0x0007f0000d101d5e */
[----:B-1----:R-:W-:Y:S08]  /*e480*/  LDSM.16.M88.4 R184, [R226+0x18100] ;  /* 0x01810000e2b8783b */ /* 0x002ff00000000200 */
[----:B------:R-:W1:Y:S08]  /*e490*/  LDSM.16.M88.4 R192, [R222+0xc100] ;  /* 0x00c10000dec0783b */ /* 0x000e700000000200 */
[----:B------:R-:W4:Y:S08]  /*e4a0*/  LDSM.16.M88.4 R200, [R222+0xc900] ;  /* 0x00c90000dec8783b */ /* 0x000f300000000200 */
[----:B------:R-:W2:Y:S08]  /*e4b0*/  LDSM.16.M88.4 R188, [R222+0xd100] ;  /* 0x00d10000debc783b */ /* 0x000eb00000000200 */
[----:B------:R-:W0:Y:S08]  /*e4c0*/  LDGDEPBAR ;  /* 0x00000000000079af */ /* 0x000e300000000000 */
[----:B------:R-:W2:Y:S01]  /*e4d0*/  LDSM.16.M88.4 R196, [R222+0xd900] ;  /* 0x00d90000dec4783b */ /* 0x000ea20000000200 */
[C---:B-1----:R-:W-:Y:S08]  /*e4e0*/  HMMA.16816.F32 R4, R184.reuse, R192, R4 ;  /* 0x000000c0b804723c */ /* 0x042ff00000001804 */
[C---:B------:R-:W-:Y:S01]  /*e4f0*/  HMMA.16816.F32 R8, R184.reuse, R194, R8 ;  /* 0x000000c2b808723c */ /* 0x040fe20000001808 */
[----:B------:R-:W-:Y:S07]  /*e500*/  LDSM.16.M88.4 R192, [R222+0xe900] ;  /* 0x00e90000dec0783b */ /* 0x000fee0000000200 */
[C---:B----4-:R-:W-:Y:S08]  /*e510*/  HMMA.16816.F32 R12, R184.reuse, R200, R12 ;  /* 0x000000c8b80c723c */ /* 0x050ff0000000180c */
[C---:B------:R-:W-:Y:S01]  /*e520*/  HMMA.16816.F32 R16, R184.reuse, R202, R16 ;  /* 0x000000cab810723c */ /* 0x040fe20000001810 */
[----:B------:R-:W-:Y:S07]  /*e530*/  LDSM.16.M88.4 R200, [R221] ;  /* 0x00000000ddc8783b */ /* 0x000fee0000000200 */
[C---:B--2---:R-:W-:Y:S08]  /*e540*/  HMMA.16816.F32 R20, R184.reuse, R188, R20 ;  /* 0x000000bcb814723c */ /* 0x044ff00000001814 */
[C---:B------:R-:W-:Y:S01]  /*e550*/  HMMA.16816.F32 R24, R184.reuse, R190, R24 ;  /* 0x000000beb818723c */ /* 0x040fe20000001818 */
[----:B------:R-:W1:Y:S07]  /*e560*/  LDSM.16.M88.4 R188, [R222+0xe100] ;  /* 0x00e10000debc783b */ /* 0x000e6e0000000200 */
[C---:B------:R-:W-:Y:S08]  /*e570*/  HMMA.16816.F32 R28, R184.reuse, R196, R28 ;  /* 0x000000c4b81c723c */ /* 0x040ff0000000181c */
[C---:B------:R-:W-:Y:S01]  /*e580*/  HMMA.16816.F32 R32, R184.reuse, R198, R32 ;  /* 0x000000c6b820723c */ /* 0x040fe20000001820 */
[----:B------:R-:W2:Y:S07]  /*e590*/  LDSM.16.M88.4 R196, [R225+0x18100] ;  /* 0x01810000e1c4783b */ /* 0x000eae0000000200 */
[C---:B-1----:R-:W-:Y:S08]  /*e5a0*/  HMMA.16816.F32 R36, R184.reuse, R188, R36 ;  /* 0x000000bcb824723c */ /* 0x042ff00000001824 */
[C---:B------:R-:W-:Y:S01]  /*e5b0*/  HMMA.16816.F32 R40, R184.reuse, R190, R40 ;  /* 0x000000beb828723c */ /* 0x040fe20000001828 */
[----:B------:R-:W-:Y:S07]  /*e5c0*/  LDSM.16.M88.4 R188, [R221+0x1000] ;  /* 0x00100000ddbc783b */ /* 0x000fee0000000200 */
[C---:B------:R-:W-:Y:S08]  /*e5d0*/  HMMA.16816.F32 R44, R184.reuse, R192, R44 ;  /* 0x000000c0b82c723c */ /* 0x040ff0000000182c */
[----:B------:R-:W-:Y:S01]  /*e5e0*/  HMMA.16816.F32 R48, R184, R194, R48 ;  /* 0x000000c2b830723c */ /* 0x000fe20000001830 */
[----:B------:R-:W1:Y:S07]  /*e5f0*/  LDSM.16.M88.4 R184, [R221+0x800] ;  /* 0x00080000ddb8783b */ /* 0x000e6e0000000200 */
[C---:B--2---:R-:W-:Y:S01]  /*e600*/  HMMA.16816.F32 R4, R196.reuse, R200, R4 ;  /* 0x000000c8c404723c */ /* 0x044fe20000001804 */
[----:B------:R-:W2:Y:S07]  /*e610*/  LDSM.16.M88.4 R192, [R221+0x1800] ;  /* 0x00180000ddc0783b */ /* 0x000eae0000000200 */
[C---:B------:R-:W-:Y:S01]  /*e620*/  HMMA.16816.F32 R8, R196.reuse, R202, R8 ;  /* 0x000000cac408723c */ /* 0x040fe20000001808 */
[----:B------:R-:W4:Y:S07]  /*e630*/  LDSM.16.M88.4 R200, [R221+0x2000] ;  /* 0x00200000ddc8783b */ /* 0x000f2e0000000200 */
[C---:B-1----:R-:W-:Y:S08]  /*e640*/  HMMA.16816.F32 R12, R196.reuse, R184, R12 ;  /* 0x000000b8c40c723c */ /* 0x042ff0000000180c */
        /* <DEDUP_REMOVED lines=8> */
[C---:B----4-:R-:W-:Y:S08]  /*e6d0*/  HMMA.16816.F32 R36, R196.reuse, R200, R36 ;  /* 0x000000c8c424723c */ /* 0x050ff00000001824 */
[C---:B------:R-:W-:Y:S01]  /*e6e0*/  HMMA.16816.F32 R40, R196.reuse, R202, R40 ;  /* 0x000000cac428723c */ /* 0x040fe20000001828 */
[----:B------:R-:W4:Y:S07]  /*e6f0*/  LDSM.16.M88.4 R200, [R216+0xf900] ;  /* 0x00f90000d8c8783b */ /* 0x000f2e0000000200 */
[C---:B-1----:R-:W-:Y:S08]  /*e700*/  HMMA.16816.F32 R44, R196.reuse, R184, R44 ;  /* 0x000000b8c42c723c */ /* 0x042ff0000000182c */
[----:B------:R-:W-:Y:S01]  /*e710*/  HMMA.16816.F32 R48, R196, R186, R48 ;  /* 0x000000bac430723c */ /* 0x000fe20000001830 */
[----:B------:R-:W1:Y:S07]  /*e720*/  LDSM.16.M88.4 R184, [R216+0x10100] ;  /* 0x01010000d8b8783b */ /* 0x000e6e0000000200 */
[C---:B--2---:R-:W-:Y:S01]  /*e730*/  HMMA.16816.F32 R4, R188.reuse, R192, R4 ;  /* 0x000000c0bc04723c */ /* 0x044fe20000001804 */
[----:B------:R-:W-:Y:S07]  /*e740*/  LDSM.16.M88.4 R196, [R216+0x11100] ;  /* 0x01110000d8c4783b */ /* 0x000fee0000000200 */
[C---:B------:R-:W-:Y:S01]  /*e750*/  HMMA.16816.F32 R8, R188.reuse, R194, R8 ;  /* 0x000000c2bc08723c */ /* 0x040fe20000001808 */
[----:B------:R-:W2:Y:S07]  /*e760*/  LDSM.16.M88.4 R192, [R216+0x10900] ;  /* 0x01090000d8c0783b */ /* 0x000eae0000000200 */
[C---:B----4-:R-:W-:Y:S08]  /*e770*/  HMMA.16816.F32 R12, R188.reuse, R200, R12 ;  /* 0x000000c8bc0c723c */ /* 0x050ff0000000180c */
[C---:B------:R-:W-:Y:S01]  /*e780*/  HMMA.16816.F32 R16, R188.reuse, R202, R16 ;  /* 0x000000cabc10723c */ /* 0x040fe20000001810 */
[----:B------:R-:W4:Y:S07]  /*e790*/  LDSM.16.M88.4 R200, [R216+0x11900] ;  /* 0x01190000d8c8783b */ /* 0x000f2e0000000200 */
[C---:B-1----:R-:W-:Y:S08]  /*e7a0*/  HMMA.16816.F32 R20, R188.reuse, R184, R20 ;  /* 0x000000b8bc14723c */ /* 0x042ff00000001814 */
[C---:B------:R-:W-:Y:S01]  /*e7b0*/  HMMA.16816.F32 R24, R188.reuse, R186, R24 ;  /* 0x000000babc18723c */ /* 0x040fe20000001818 */
[----:B------:R-:W-:Y:S07]  /*e7c0*/  LDSM.16.M88.4 R184, [R224+0x1c100] ;  /* 0x01c10000e0b8783b */ /* 0x000fee0000000200 */
[C---:B--2---:R-:W-:Y:S08]  /*e7d0*/  HMMA.16816.F32 R28, R188.reuse, R192, R28 ;  /* 0x000000c0bc1c723c */ /* 0x044ff0000000181c */
[C---:B------:R-:W-:Y:S01]  /*e7e0*/  HMMA.16816.F32 R32, R188.reuse, R194, R32 ;  /* 0x000000c2bc20723c */ /* 0x040fe20000001820 */
[----:B------:R-:W1:Y:S07]  /*e7f0*/  LDSM.16.M88.4 R192, [R245] ;  /* 0x00000000f5c0783b */ /* 0x000e6e0000000200 */
[C---:B------:R-:W-:Y:S08]  /*e800*/  HMMA.16816.F32 R36, R188.reuse, R196, R36 ;  /* 0x000000c4bc24723c */ /* 0x040ff00000001824 */
[C---:B------:R-:W-:Y:S01]  /*e810*/  HMMA.16816.F32 R40, R188.reuse, R198, R40 ;  /* 0x000000c6bc28723c */ /* 0x040fe20000001828 */
[----:B------:R-:W2:Y:S07]  /*e820*/  LDSM.16.M88.4 R196, [R244] ;  /* 0x00000000f4c4783b */ /* 0x000eae0000000200 */
[C---:B----4-:R-:W-:Y:S08]  /*e830*/  HMMA.16816.F32 R44, R188.reuse, R200, R44 ;  /* 0x000000c8bc2c723c */ /* 0x050ff0000000182c */
[----:B------:R-:W-:Y:S01]  /*e840*/  HMMA.16816.F32 R48, R188, R202, R48 ;  /* 0x000000cabc30723c */ /* 0x000fe20000001830 */
[----:B------:R-:W4:Y:S07]  /*e850*/  LDSM.16.M88.4 R188, [R243] ;  /* 0x00000000f3bc783b */ /* 0x000f2e0000000200 */
[C---:B-1----:R-:W-:Y:S01]  /*e860*/  HMMA.16816.F32 R4, R184.reuse, R192, R4 ;  /* 0x000000c0b804723c */ /* 0x042fe20000001804 */
[----:B------:R-:W1:Y:S07]  /*e870*/  LDSM.16.M88.4 R200, [R242] ;  /* 0x00000000f2c8783b */ /* 0x000e6e0000000200 */
[C---:B------:R-:W-:Y:S01]  /*e880*/  HMMA.16816.F32 R8, R184.reuse, R194, R8 ;  /* 0x000000c2b808723c */ /* 0x040fe20000001808 */
[----:B------:R-:W-:Y:S07]  /*e890*/  LDSM.16.M88.4 R192, [R240] ;  /* 0x00000000f0c0783b */ /* 0x000fee0000000200 */
[C---:B--2---:R-:W-:Y:S08]  /*e8a0*/  HMMA.16816.F32 R12, R184.reuse, R196, R12 ;  /* 0x000000c4b80c723c */ /* 0x044ff0000000180c */
[C---:B------:R-:W-:Y:S01]  /*e8b0*/  HMMA.16816.F32 R16, R184.reuse, R198, R16 ;  /* 0x000000c6b810723c */ /* 0x040fe20000001810 */
[----:B------:R-:W-:Y:S07]  /*e8c0*/  LDSM.16.M88.4 R196, [R226+0x1c100] ;  /* 0x01c10000e2c4783b */ /* 0x000fee0000000200 */
[C---:B----4-:R-:W-:Y:S08]  /*e8d0*/  HMMA.16816.F32 R20, R184.reuse, R188, R20 ;  /* 0x000000bcb814723c */ /* 0x050ff00000001814 */
[C---:B------:R-:W-:Y:S01]  /*e8e0*/  HMMA.16816.F32 R24, R184.reuse, R190, R24 ;  /* 0x000000beb818723c */ /* 0x040fe20000001818 */
[----:B------:R-:W2:Y:S07]  /*e8f0*/  LDSM.16.M88.4 R188, [R241] ;  /* 0x00000000f1bc783b */ /* 0x000eae0000000200 */
[C---:B-1----:R-:W-:Y:S08]  /*e900*/  HMMA.16816.F32 R28, R184.reuse, R200, R28 ;  /* 0x000000c8b81c723c */ /* 0x042ff0000000181c */
[C---:B------:R-:W-:Y:S01]  /*e910*/  HMMA.16816.F32 R32, R184.reuse, R202, R32 ;  /* 0x000000cab820723c */ /* 0x040fe20000001820 */
[----:B------:R-:W1:Y:S07]  /*e920*/  LDSM.16.M88.4 R200, [R222+0xf100] ;  /* 0x00f10000dec8783b */ /* 0x000e6e0000000200 */
[C---:B--2---:R-:W-:Y:S08]  /*e930*/  HMMA.16816.F32 R36, R184.reuse, R188, R36 ;  /* 0x000000bcb824723c */ /* 0x044ff00000001824 */
[C---:B------:R-:W-:Y:S01]  /*e940*/  HMMA.16816.F32 R40, R184.reuse, R190, R40 ;  /* 0x000000beb828723c */ /* 0x040fe20000001828 */
[----:B------:R-:W-:Y:S07]  /*e950*/  LDSM.16.M88.4 R188, [R222+0x10100] ;  /* 0x01010000debc783b */ /* 0x000fee0000000200 */
[C---:B------:R-:W-:Y:S08]  /*e960*/  HMMA.16816.F32 R44, R184.reuse, R192, R44 ;  /* 0x000000c0b82c723c */ /* 0x040ff0000000182c */
[----:B------:R-:W-:Y:S01]  /*e970*/  HMMA.16816.F32 R48, R184, R194, R48 ;  /* 0x000000c2b830723c */ /* 0x000fe20000001830 */
[----:B------:R-:W2:Y:S07]  /*e980*/  LDSM.16.M88.4 R184, [R222+0xf900] ;  /* 0x00f90000deb8783b */ /* 0x000eae0000000200 */
[C---:B-1----:R-:W-:Y:S01]  /*e990*/  HMMA.16816.F32 R4, R196.reuse, R200, R4 ;  /* 0x000000c8c404723c */ /* 0x042fe20000001804 */
[----:B------:R-:W1:Y:S07]  /*e9a0*/  LDSM.16.M88.4 R192, [R222+0x10900] ;  /* 0x01090000dec0783b */ /* 0x000e6e0000000200 */
[C---:B------:R-:W-:Y:S01]  /*e9b0*/  HMMA.16816.F32 R8, R196.reuse, R202, R8 ;  /* 0x000000cac408723c */ /* 0x040fe20000001808 */
[----:B------:R-:W4:Y:S07]  /*e9c0*/  LDSM.16.M88.4 R200, [R222+0x11100] ;  /* 0x01110000dec8783b */ /* 0x000f2e0000000200 */
[C---:B--2---:R-:W-:Y:S08]  /*e9d0*/  HMMA.16816.F32 R12, R196.reuse, R184, R12 ;  /* 0x000000b8c40c723c */ /* 0x044ff0000000180c */
        /* <DEDUP_REMOVED lines=8> */
[C---:B----4-:R-:W-:Y:S08]  /*ea60*/  HMMA.16816.F32 R36, R196.reuse, R200, R36 ;  /* 0x000000c8c424723c */ /* 0x050ff00000001824 */
[C---:B------:R-:W-:Y:S01]  /*ea70*/  HMMA.16816.F32 R40, R196.reuse, R202, R40 ;  /* 0x000000cac428723c */ /* 0x040fe20000001828 */
[----:B------:R-:W4:Y:S07]  /*ea80*/  LDSM.16.M88.4 R200, [R221+0x3800] ;  /* 0x00380000ddc8783b */ /* 0x000f2e0000000200 */
[C---:B--2---:R-:W-:Y:S08]  /*ea90*/  HMMA.16816.F32 R44, R196.reuse, R184, R44 ;  /* 0x000000b8c42c723c */ /* 0x044ff0000000182c */
[----:B------:R-:W-:Y:S01]  /*eaa0*/  HMMA.16816.F32 R48, R196, R186, R48 ;  /* 0x000000bac430723c */ /* 0x000fe20000001830 */
[----:B------:R-:W2:Y:S07]  /*eab0*/  LDSM.16.M88.4 R184, [R221+0x4000] ;  /* 0x00400000ddb8783b */ /* 0x000eae0000000200 */
[C---:B-1----:R-:W-:Y:S01]  /*eac0*/  HMMA.16816.F32 R4, R188.reuse, R192, R4 ;  /* 0x000000c0bc04723c */ /* 0x042fe20000001804 */
[----:B------:R-:W-:Y:S07]  /*ead0*/  LDSM.16.M88.4 R196, [R221+0x5000] ;  /* 0x00500000ddc4783b */ /* 0x000fee0000000200 */
[C---:B------:R-:W-:Y:S01]  /*eae0*/  HMMA.16816.F32 R8, R188.reuse, R194, R8 ;  /* 0x000000c2bc08723c */ /* 0x040fe20000001808 */
[----:B------:R-:W1:Y:S07]  /*eaf0*/  LDSM.16.M88.4 R192, [R221+0x4800] ;  /* 0x00480000ddc0783b */ /* 0x000e6e0000000200 */
[C---:B----4-:R-:W-:Y:S08]  /*eb00*/  HMMA.16816.F32 R12, R188.reuse, R200, R12 ;  /* 0x000000c8bc0c723c */ /* 0x050ff0000000180c */
[C---:B------:R-:W-:Y:S01]  /*eb10*/  HMMA.16816.F32 R16, R188.reuse, R202, R16 ;  /* 0x000000cabc10723c */ /* 0x040fe20000001810 */
[----:B------:R-:W4:Y:S07]  /*eb20*/  LDSM.16.M88.4 R200, [R221+0x5800] ;  /* 0x00580000ddc8783b */ /* 0x000f2e0000000200 */
[C---:B--2---:R-:W-:Y:S08]  /*eb30*/  HMMA.16816.F32 R20, R188.reuse, R184, R20 ;  /* 0x000000b8bc14723c */ /* 0x044ff00000001814 */
[C---:B------:R-:W-:Y:S01]  /*eb40*/  HMMA.16816.F32 R24, R188.reuse, R186, R24 ;  /* 0x000000babc18723c */ /* 0x040fe20000001818 */
[----:B------:R-:W-:Y:S07]  /*eb50*/  LDSM.16.M88.4 R184, [R223+0x20100] ;  /* 0x02010000dfb8783b */ /* 0x000fee0000000200 */
[C---:B-1----:R-:W-:Y:S08]  /*eb60*/  HMMA.16816.F32 R28, R188.reuse, R192, R28 ;  /* 0x000000c0bc1c723c */ /* 0x042ff0000000181c */
[C---:B------:R-:W-:Y:S01]  /*eb70*/  HMMA.16816.F32 R32, R188.reuse, R194, R32 ;  /* 0x000000c2bc20723c */ /* 0x040fe20000001820 */
[----:B------:R-:W1:Y:S07]  /*eb80*/  LDSM.16.M88.4 R192, [R216+0x12100] ;  /* 0x01210000d8c0783b */ /* 0x000e6e0000000200 */
[C---:B------:R-:W-:Y:S08]  /*eb90*/  HMMA.16816.F32 R36, R188.reuse, R196, R36 ;  /* 0x000000c4bc24723c */ /* 0x040ff00000001824 */
[C---:B------:R-:W-:Y:S01]  /*eba0*/  HMMA.16816.F32 R40, R188.reuse, R198, R40 ;  /* 0x000000c6bc28723c */ /* 0x040fe20000001828 */
[----:B------:R-:W2:Y:S07]  /*ebb0*/  LDSM.16.M88.4 R196, [R216+0x12900] ;  /* 0x01290000d8c4783b */ /* 0x000eae0000000200 */
[C---:B----4-:R-:W-:Y:S08]  /*ebc0*/  HMMA.16816.F32 R44, R188.reuse, R200, R44 ;  /* 0x000000c8bc2c723c */ /* 0x050ff0000000182c */
[----:B------:R-:W-:Y:S01]  /*ebd0*/  HMMA.16816.F32 R48, R188, R202, R48 ;  /* 0x000000cabc30723c */ /* 0x000fe20000001830 */
[----:B------:R-:W4:Y:S07]  /*ebe0*/  LDSM.16.M88.4 R188, [R216+0x13100] ;  /* 0x01310000d8bc783b */ /* 0x000f2e0000000200 */
[C---:B-1----:R-:W-:Y:S01]  /*ebf0*/  HMMA.16816.F32 R4, R184.reuse, R192, R4 ;  /* 0x000000c0b804723c */ /* 0x042fe20000001804 */
[----:B------:R-:W1:Y:S07]  /*ec00*/  LDSM.16.M88.4 R200, [R216+0x13900] ;  /* 0x01390000d8c8783b */ /* 0x000e6e0000000200 */
[C---:B------:R-:W-:Y:S01]  /*ec10*/  HMMA.16816.F32 R8, R184.reuse, R194, R8 ;  /* 0x000000c2b808723c */ /* 0x040fe20000001808 */
[----:B------:R-:W-:Y:S07]  /*ec20*/  LDSM.16.M88.4 R192, [R216+0x14900] ;  /* 0x01490000d8c0783b */ /* 0x000fee0000000200 */
[C---:B--2---:R-:W-:Y:S08]  /*ec30*/  HMMA.16816.F32 R12, R184.reuse, R196, R12 ;  /* 0x000000c4b80c723c */ /* 0x044ff0000000180c */
[C---:B------:R-:W-:Y:S01]  /*ec40*/  HMMA.16816.F32 R16, R184.reuse, R198, R16 ;  /* 0x000000c6b810723c */ /* 0x040fe20000001810 */
[----:B------:R-:W-:Y:S07]  /*ec50*/  LDSM.16.M88.4 R196, [R224+0x20100] ;  /* 0x02010000e0c4783b */ /* 0x000fee0000000200 */
[C---:B----4-:R-:W-:Y:S08]  /*ec60*/  HMMA.16816.F32 R20, R184.reuse, R188, R20 ;  /* 0x000000bcb814723c */ /* 0x050ff00000001814 */
[C---:B------:R-:W-:Y:S01]  /*ec70*/  HMMA.16816.F32 R24, R184.reuse, R190, R24 ;  /* 0x000000beb818723c */ /* 0x040fe20000001818 */
[----:B------:R-:W2:Y:S07]  /*ec80*/  LDSM.16.M88.4 R188, [R216+0x14100] ;  /* 0x01410000d8bc783b */ /* 0x000eae0000000200 */
[C---:B-1----:R-:W-:Y:S08]  /*ec90*/  HMMA.16816.F32 R28, R184.reuse, R200, R28 ;  /* 0x000000c8b81c723c */ /* 0x042ff0000000181c */
[C---:B------:R-:W-:Y:S01]  /*eca0*/  HMMA.16816.F32 R32, R184.reuse, R202, R32 ;  /* 0x000000cab820723c */ /* 0x040fe20000001820 */
[----:B------:R-:W1:Y:S07]  /*ecb0*/  LDSM.16.M88.4 R200, [R239] ;  /* 0x00000000efc8783b */ /* 0x000e6e0000000200 */
[C---:B--2---:R-:W-:Y:S08]  /*ecc0*/  HMMA.16816.F32 R36, R184.reuse, R188, R36 ;  /* 0x000000bcb824723c */ /* 0x044ff00000001824 */
[C---:B------:R-:W-:Y:S01]  /*ecd0*/  HMMA.16816.F32 R40, R184.reuse, R190, R40 ;  /* 0x000000beb828723c */ /* 0x040fe20000001828 */
[----:B------:R-:W-:Y:S07]  /*ece0*/  LDSM.16.M88.4 R188, [R237] ;  /* 0x00000000edbc783b */ /* 0x000fee0000000200 */
[C---:B------:R-:W-:Y:S08]  /*ecf0*/  HMMA.16816.F32 R44, R184.reuse, R192, R44 ;  /* 0x000000c0b82c723c */ /* 0x040ff0000000182c */
[----:B------:R-:W-:Y:S01]  /*ed00*/  HMMA.16816.F32 R48, R184, R194, R48 ;  /* 0x000000c2b830723c */ /* 0x000fe20000001830 */
[----:B------:R-:W2:Y:S07]  /*ed10*/  LDSM.16.M88.4 R184, [R238] ;  /* 0x00000000eeb8783b */ /* 0x000eae0000000200 */
[C---:B-1----:R-:W-:Y:S01]  /*ed20*/  HMMA.16816.F32 R4, R196.reuse, R200, R4 ;  /* 0x000000c8c404723c */ /* 0x042fe20000001804 */
[----:B------:R-:W1:Y:S07]  /*ed30*/  LDSM.16.M88.4 R192, [R236] ;  /* 0x00000000ecc0783b */ /* 0x000e6e0000000200 */
[C---:B------:R-:W-:Y:S01]  /*ed40*/  HMMA.16816.F32 R8, R196.reuse, R202, R8 ;  /* 0x000000cac408723c */ /* 0x040fe20000001808 */
[----:B------:R-:W4:Y:S07]  /*ed50*/  LDSM.16.M88.4 R200, [R235] ;  /* 0x00000000ebc8783b */ /* 0x000f2e0000000200 */
[C---:B--2---:R-:W-:Y:S08]  /*ed60*/  HMMA.16816.F32 R12, R196.reuse, R184, R12 ;  /* 0x000000b8c40c723c */ /* 0x044ff0000000180c */
[C---:B------:R-:W-:Y:S01]  /*ed70*/  HMMA.16816.F32 R16, R196.reuse, R186, R16 ;  /* 0x000000bac410723c */ /* 0x040fe20000001810 */
[----:B------:R-:W2:Y:S07]  /*ed80*/  LDSM.16.M88.4 R184, [R234] ;  /* 0x00000000eab8783b */ /* 0x000eae0000000200 */
        /* <DEDUP_REMOVED lines=62> */
[----:B------:R-:W1:Y:S07]  /*f170*/  LDSM.16.M88.4 R192, [R233] ;  /* 0x00000000e9c0783b */ /* 0x000e6e0000000200 */
[C---:B----4-:R-:W-:Y:S08]  /*f180*/  HMMA.16816.F32 R36, R196.reuse, R200, R36 ;  /* 0x000000c8c424723c */ /* 0x050ff00000001824 */
[C---:B------:R-:W-:Y:S01]  /*f190*/  HMMA.16816.F32 R40, R196.reuse, R202, R40 ;  /* 0x000000cac428723c */ /* 0x040fe20000001828 */
[----:B------:R-:W4:Y:S07]  /*f1a0*/  LDSM.16.M88.4 R200, [R232] ;  /* 0x00000000e8c8783b */ /* 0x000f2e0000000200 */
[C---:B--2---:R-:W-:Y:S08]  /*f1b0*/  HMMA.16816.F32 R44, R196.reuse, R184, R44 ;  /* 0x000000b8c42c723c */ /* 0x044ff0000000182c */
[----:B------:R-:W-:Y:S01]  /*f1c0*/  HMMA.16816.F32 R48, R196, R186, R48 ;  /* 0x000000bac430723c */ /* 0x000fe20000001830 */
[----:B------:R-:W2:Y:S07]  /*f1d0*/  LDSM.16.M88.4 R184, [R231] ;  /* 0x00000000e7b8783b */ /* 0x000eae0000000200 */
[C---:B-1----:R-:W-:Y:S01]  /*f1e0*/  HMMA.16816.F32 R4, R188.reuse, R192, R4 ;  /* 0x000000c0bc04723c */ /* 0x042fe20000001804 */
[----:B------:R-:W-:Y:S07]  /*f1f0*/  LDSM.16.M88.4 R196, [R229] ;  /* 0x00000000e5c4783b */ /* 0x000fee0000000200 */
[C---:B------:R-:W-:Y:S01]  /*f200*/  HMMA.16816.F32 R8, R188.reuse, R194, R8 ;  /* 0x000000c2bc08723c */ /* 0x040fe20000001808 */
[----:B------:R-:W1:Y:S07]  /*f210*/  LDSM.16.M88.4 R192, [R230] ;  /* 0x00000000e6c0783b */ /* 0x000e6e0000000200 */
[C---:B----4-:R-:W-:Y:S08]  /*f220*/  HMMA.16816.F32 R12, R188.reuse, R200, R12 ;  /* 0x000000c8bc0c723c */ /* 0x050ff0000000180c */
[C---:B------:R-:W-:Y:S01]  /*f230*/  HMMA.16816.F32 R16, R188.reuse, R202, R16 ;  /* 0x000000cabc10723c */ /* 0x040fe20000001810 */
[----:B------:R-:W4:Y:S07]  /*f240*/  LDSM.16.M88.4 R200, [R228] ;  /* 0x00000000e4c8783b */ /* 0x000f2e0000000200 */
        /* <DEDUP_REMOVED lines=26> */
[C---:B------:R-:W-:Y:S08]  /*f3f0*/  HMMA.16816.F32 R40, R184.reuse, R190, R40 ;  /* 0x000000beb828723c */ /* 0x040ff00000001828 */
[C---:B------:R-:W-:Y:S08]  /*f400*/  HMMA.16816.F32 R44, R184.reuse, R192, R44 ;  /* 0x000000c0b82c723c */ /* 0x040ff0000000182c */
[----:B------:R-:W-:Y:S01]  /*f410*/  HMMA.16816.F32 R48, R184, R194, R48 ;  /* 0x000000c2b830723c */ /* 0x000fe20000001830 */
[----:B------:R-:W2:Y:S07]  /*f420*/  LDSM.16.M88.4 R184, [R221+0x9800] ;  /* 0x00980000ddb8783b */ /* 0x000eae0000000200 */
[C---:B-1----:R-:W-:Y:S08]  /*f430*/  HMMA.16816.F32 R4, R196.reuse, R200, R4 ;  /* 0x000000c8c404723c */ /* 0x042ff00000001804 */
[C---:B------:R-:W-:Y:S11]  /*f440*/  HMMA.16816.F32 R8, R196.reuse, R202, R8 ;  /* 0x000000cac408723c */ /* 0x040ff60000001808 */
[----:B------:R-:W-:Y:S05]  /*f450*/  @!UPT UIADD3 URZ, URZ, URZ, URZ ;  /* 0x0000003f3f3ff290 */ /* 0x000fea000fffe03f */
[----:B------:R-:W-:Y:S02]  /*f460*/  FMUL.FTZ R4, R4, c[0x0][0x320] ;  /* 0x0000c80004047a20 */ /* 0x000fe40000410000 */
[----:B------:R-:W-:Y:S02]  /*f470*/  FMUL.FTZ R5, R5, c[0x0][0x320] ;  /* 0x0000c80005057a20 */ /* 0x000fe40000410000 */
[----:B------:R-:W-:Y:S01]  /*f480*/  FMUL.FTZ R6, R6, c[0x0][0x320] ;  /* 0x0000c80006067a20 */ /* 0x000fe20000410000 */
[----:B------:R-:W-:Y:S01]  /*f490*/  MUFU.TANH R189, R4 ;  /* 0x0000000400bd7308 */ /* 0x000fe20000002400 */
[----:B------:R-:W-:Y:S02]  /*f4a0*/  FMUL.FTZ R7, R7, c[0x0][0x320] ;  /* 0x0000c80007077a20 */ /* 0x000fe40000410000 */
[----:B------:R-:W-:Y:S01]  /*f4b0*/  FMUL.FTZ R8, R8, c[0x0][0x320] ;  /* 0x0000c80008087a20 */ /* 0x000fe20000410000 */
[C---:B--2---:R-:W-:Y:S03]  /*f4c0*/  HMMA.16816.F32 R12, R196.reuse, R184, R12 ;  /* 0x000000b8c40c723c */ /* 0x044fe6000000180c */
[----:B------:R-:W-:Y:S02]  /*f4d0*/  FMUL.FTZ R9, R9, c[0x0][0x320] ;  /* 0x0000c80009097a20 */ /* 0x000fe40000410000 */
[----:B------:R-:W-:Y:S01]  /*f4e0*/  FMUL.FTZ R10, R10, c[0x0][0x320] ;  /* 0x0000c8000a0a7a20 */ /* 0x000fe20000410000 */
[----:B------:R-:W-:Y:S01]  /*f4f0*/  MUFU.TANH R191, R5 ;  /* 0x0000000500bf7308 */ /* 0x000fe20000002400 */
[----:B------:R-:W-:Y:S01]  /*f500*/  FMUL.FTZ R11, R11, c[0x0][0x320] ;  /* 0x0000c8000b0b7a20 */ /* 0x000fe20000410000 */
[C---:B------:R-:W-:Y:S08]  /*f510*/  HMMA.16816.F32 R16, R196.reuse, R186, R16 ;  /* 0x000000bac410723c */ /* 0x040ff00000001810 */
[----:B------:R-:W3:Y:S08]  /*f520*/  MUFU.TANH R195, R6 ;  /* 0x0000000600c37308 */ /* 0x000ef00000002400 */
[----:B------:R-:W-:Y:S02]  /*f530*/  FMUL.FTZ R12, R12, c[0x0][0x320] ;  /* 0x0000c8000c0c7a20 */ /* 0x000fe40000410000 */
[----:B------:R1:W2:Y:S01]  /*f540*/  MUFU.TANH R200, R7 ;  /* 0x0000000700c87308 */ /* 0x0002a20000002400 */
[----:B------:R-:W-:Y:S02]  /*f550*/  FMUL.FTZ R13, R13, c[0x0][0x320] ;  /* 0x0000c8000d0d7a20 */ /* 0x000fe40000410000 */
[----:B------:R-:W-:Y:S02]  /*f560*/  FMUL.FTZ R14, R14, c[0x0][0x320] ;  /* 0x0000c8000e0e7a20 */ /* 0x000fe40000410000 */
[----:B------:R-:W-:Y:S02]  /*f570*/  FMUL.FTZ R15, R15, c[0x0][0x320] ;  /* 0x0000c8000f0f7a20 */ /* 0x000fe40000410000 */
[----:B------:R-:W-:Y:S02]  /*f580*/  FMUL.FTZ R17, R17, c[0x0][0x320] ;  /* 0x0000c80011117a20 */ /* 0x000fe40000410000 */
[----:B------:R-:W-:Y:S01]  /*f590*/  FMUL.FTZ R16, R16, c[0x0][0x320] ;  /* 0x0000c80010107a20 */ /* 0x000fe20000410000 */
[----:B------:R-:W-:Y:S01]  /*f5a0*/  MUFU.TANH R190, R8 ;  /* 0x0000000800be7308 */ /* 0x000fe20000002400 */
[----:B------:R-:W-:Y:S02]  /*f5b0*/  FMUL.FTZ R18, R18, c[0x0][0x320] ;  /* 0x0000c80012127a20 */ /* 0x000fe40000410000 */
[----:B------:R-:W-:Y:S01]  /*f5c0*/  FMUL.FTZ R19, R19, c[0x0][0x320] ;  /* 0x0000c80013137a20 */ /* 0x000fe20000410000 */
[----:B---3--:R-:W-:Y:S06]  /*f5d0*/  FMNMX.FTZ R2, R195, R135, !PT ;  /* 0x00000087c3027209 */ /* 0x008fec0007810000 */
[----:B------:R-:W-:Y:S01]  /*f5e0*/  MUFU.TANH R188, R9 ;  /* 0x0000000900bc7308 */ /* 0x000fe20000002400 */
[----:B-1----:R-:W1:Y:S01]  /*f5f0*/  LDSM.16.M88.4 R4, [R221+0xa000] ;  /* 0x00a00000dd04783b */ /* 0x002e620000000200 */
[----:B--2---:R-:W-:Y:S08]  /*f600*/  FMNMX.FTZ R2, R200, R2, !PT ;  /* 0x00000002c8027209 */ /* 0x004ff00007810000 */
[----:B------:R-:W2:Y:S10]  /*f610*/  MUFU.TANH R192, R10 ;  /* 0x0000000a00c07308 */ /* 0x000eb40000002400 */
[----:B------:R3:W4:Y:S10]  /*f620*/  MUFU.TANH R193, R11 ;  /* 0x0000000b00c17308 */ /* 0x0007340000002400 */
[----:B------:R-:W-:Y:S01]  /*f630*/  MUFU.TANH R204, R15 ;  /* 0x0000000f00cc7308 */ /* 0x000fe20000002400 */
[----:B--2---:R-:W-:Y:S09]  /*f640*/  FMNMX.FTZ R2, R192, R2, !PT ;  /* 0x00000002c0027209 */ /* 0x004ff20007810000 */
[----:B------:R-:W-:Y:S01]  /*f650*/  MUFU.TANH R202, R13 ;  /* 0x0000000d00ca7308 */ /* 0x000fe20000002400 */
[C---:B-1----:R-:W-:Y:S01]  /*f660*/  HMMA.16816.F32 R20, R196.reuse, R4, R20 ;  /* 0x00000004c414723c */ /* 0x042fe20000001814 */
[----:B---3--:R-:W1:Y:S02]  /*f670*/  LDSM.16.M88.4 R8, [R221+0xa800] ;  /* 0x00a80000dd08783b */ /* 0x008e640000000200 */
[----:B----4-:R-:W-:Y:S06]  /*f680*/  FMNMX.FTZ R2, R193, R2, !PT ;  /* 0x00000002c1027209 */ /* 0x010fec0007810000 */
[----:B------:R-:W2:Y:S01]  /*f690*/  MUFU.TANH R203, R14 ;  /* 0x0000000e00cb7308 */ /* 0x000ea20000002400 */
[C---:B------:R-:W-:Y:S01]  /*f6a0*/  HMMA.16816.F32 R24, R196.reuse, R6, R24 ;  /* 0x00000006c418723c */ /* 0x040fe20000001818 */
[----:B------:R-:W3:Y:S08]  /*f6b0*/  LDSM.16.M88.4 R4, [R221+0xb000] ;  /* 0x00b00000dd04783b */ /* 0x000ef00000000200 */
[----:B------:R-:W-:Y:S05]  /*f6c0*/  MUFU.TANH R206, R17 ;  /* 0x0000001100ce7308 */ /* 0x000fea0000002400 */
[----:B------:R-:W-:Y:S02]  /*f6d0*/  FMUL.FTZ R20, R20, c[0x0][0x320] ;  /* 0x0000c80014147a20 */ /* 0x000fe40000410000 */
[----:B------:R-:W-:Y:S03]  /*f6e0*/  FMUL.FTZ R21, R21, c[0x0][0x320] ;  /* 0x0000c80015157a20 */ /* 0x000fe60000410000 */
[----:B------:R-:W-:Y:S01]  /*f6f0*/  MUFU.TANH R201, R12 ;  /* 0x0000000c00c97308 */ /* 0x000fe20000002400 */
[----:B------:R-:W-:Y:S02]  /*f700*/  FMUL.FTZ R22, R22, c[0x0][0x320] ;  /* 0x0000c80016167a20 */ /* 0x000fe40000410000 */
[----:B------:R-:W-:Y:S01]  /*f710*/  FMUL.FTZ R23, R23, c[0x0][0x320] ;  /* 0x0000c80017177a20 */ /* 0x000fe20000410000 */
[----:B--2---:R-:W-:Y:S01]  /*f720*/  FMNMX.FTZ R2, R203, R2, !PT ;  /* 0x00000002cb027209 */ /* 0x004fe20007810000 */
[----:B------:R-:W-:Y:S02]  /*f730*/  FMUL.FTZ R25, R25, c[0x0][0x320] ;  /* 0x0000c80019197a20 */ /* 0x000fe40000410000 */
[----:B------:R-:W-:Y:S01]  /*f740*/  FMUL.FTZ R27, R27, c[0x0][0x320] ;  /* 0x0000c8001b1b7a20 */ /* 0x000fe20000410000 */
[----:B------:R-:W-:Y:S01]  /*f750*/  FMNMX.FTZ R2, R204, R2, !PT ;  /* 0x00000002cc027209 */ /* 0x000fe20007810000 */
[----:B------:R-:W-:Y:S01]  /*f760*/  FMUL.FTZ R24, R24, c[0x0][0x320] ;  /* 0x0000c80018187a20 */ /* 0x000fe20000410000 */
[----:B------:R-:W-:Y:S01]  /*f770*/  MUFU.TANH R209, R20 ;  /* 0x0000001400d17308 */ /* 0x000fe20000002400 */
[----:B------:R-:W-:Y:S01]  /*f780*/  FMUL.FTZ R26, R26, c[0x0][0x320] ;  /* 0x0000c8001a1a7a20 */ /* 0x000fe20000410000 */
[C---:B-1----:R-:W-:Y:S08]  /*f790*/  HMMA.16816.F32 R28, R196.reuse, R8, R28 ;  /* 0x00000008c41c723c */ /* 0x042ff0000000181c */
[----:B------:R-:W-:Y:S01]  /*f7a0*/  MUFU.TANH R214, R21 ;  /* 0x0000001500d67308 */ /* 0x000fe20000002400 */
[C---:B------:R-:W-:Y:S01]  /*f7b0*/  HMMA.16816.F32 R32, R196.reuse, R10, R32 ;  /* 0x0000000ac420723c */ /* 0x040fe20000001820 */
[----:B------:R-:W1:Y:S01]  /*f7c0*/  LDSM.16.M88.4 R8, [R221+0xb800] ;  /* 0x00b80000dd08783b */ /* 0x000e620000000200 */
[----:B------:R-:W-:Y:S06]  /*f7d0*/  DEPBAR.LE SB0, 0x0 ;  /* 0x000080000000791a */ /* 0x000fec0000000000 */
[C---:B---3--:R-:W-:Y:S01]  /*f7e0*/  HMMA.16816.F32 R36, R196.reuse, R4, R36 ;  /* 0x00000004c424723c */ /* 0x048fe20000001824 */
[----:B------:R-:W-:Y:S07]  /*f7f0*/  BAR.SYNC.DEFER_BLOCKING 0x0 ;  /* 0x0000000000007b1d */ /* 0x000fee0000010000 */
[C---:B------:R-:W-:Y:S04]  /*f800*/  HMMA.16816.F32 R40, R196.reuse, R6, R40 ;  /* 0x00000006c428723c */ /* 0x040fe80000001828 */
[----:B------:R-:W-:Y:S02]  /*f810*/  FMUL.FTZ R30, R30, c[0x0][0x320] ;  /* 0x0000c8001e1e7a20 */ /* 0x000fe40000410000 */
[----:B------:R-:W-:Y:S02]  /*f820*/  FMUL.FTZ R28, R28, c[0x0][0x320] ;  /* 0x0000c8001c1c7a20 */ /* 0x000fe40000410000 */
[----:B------:R-:W-:Y:S04]  /*f830*/  FMUL.FTZ R29, R29, c[0x0][0x320] ;  /* 0x0000c8001d1d7a20 */ /* 0x000fe80000410000 */
[----:B------:R-:W-:Y:S02]  /*f840*/  FMUL.FTZ R31, R31, c[0x0][0x320] ;  /* 0x0000c8001f1f7a20 */ /* 0x000fe40000410000 */
[----:B------:R-:W-:Y:S02]  /*f850*/  FMUL.FTZ R32, R32, c[0x0][0x320] ;  /* 0x0000c80020207a20 */ /* 0x000fe40000410000 */
[----:B------:R-:W-:Y:S01]  /*f860*/  FMUL.FTZ R36, R36, c[0x0][0x320] ;  /* 0x0000c80024247a20 */ /* 0x000fe20000410000 */
[----:B------:R-:W2:Y:S01]  /*f870*/  LDL.64 R6, [R1+0x30] ;  /* 0x0000300001067983 */ /* 0x000ea20000100a00 */
[----:B------:R-:W-:Y:S01]  /*f880*/  MUFU.TANH R215, R22 ;  /* 0x0000001600d77308 */ /* 0x000fe20000002400 */
[----:B------:R-:W-:Y:S02]  /*f890*/  FMUL.FTZ R37, R37, c[0x0][0x320] ;  /* 0x0000c80025257a20 */ /* 0x000fe40000410000 */
[----:B------:R-:W-:Y:S02]  /*f8a0*/  FMUL.FTZ R38, R38, c[0x0][0x320] ;  /* 0x0000c80026267a20 */ /* 0x000fe40000410000 */
[----:B------:R-:W-:Y:S01]  /*f8b0*/  FMUL.FTZ R39, R39, c[0x0][0x320] ;  /* 0x0000c80027277a20 */ /* 0x000fe20000410000 */
[C---:B-1----:R-:W-:Y:S01]  /*f8c0*/  HMMA.16816.F32 R44, R196.reuse, R8, R44 ;  /* 0x00000008c42c723c */ /* 0x042fe2000000182c */
[----:B------:R-:W2:Y:S02]  /*f8d0*/  LDL.64 R8, [R1+0x28] ;  /* 0x0000280001087983 */ /* 0x000ea40000100a00 */
[----:B------:R-:W-:Y:S01]  /*f8e0*/  FMUL.FTZ R41, R41, c[0x0][0x320] ;  /* 0x0000c80029297a20 */ /* 0x000fe20000410000 */
[----:B------:R-:W1:Y:S01]  /*f8f0*/  MUFU.TANH R0, R26 ;  /* 0x0000001a00007308 */ /* 0x000e620000002400 */
[----:B------:R-:W-:Y:S02]  /*f900*/  FMUL.FTZ R42, R42, c[0x0][0x320] ;  /* 0x0000c8002a2a7a20 */ /* 0x000fe40000410000 */
[----:B------:R-:W-:Y:S01]  /*f910*/  FMUL.FTZ R33, R33, c[0x0][0x320] ;  /* 0x0000c80021217a20 */ /* 0x000fe20000410000 */
[----:B------:R-:W-:Y:S04]  /*f920*/  HMMA.16816.F32 R48, R196, R10, R48 ;  /* 0x0000000ac430723c */ /* 0x000fe80000001830 */
[----:B------:R-:W-:Y:S02]  /*f930*/  FMUL.FTZ R34, R34, c[0x0][0x320] ;  /* 0x0000c80022227a20 */ /* 0x000fe40000410000 */
[----:B------:R1:W-:Y:S01]  /*f940*/  MUFU.TANH R17, R41 ;  /* 0x0000002900117308 */ /* 0x0003e20000002400 */
[----:B------:R-:W-:Y:S02]  /*f950*/  FMUL.FTZ R35, R35, c[0x0][0x320] ;  /* 0x0000c80023237a20 */ /* 0x000fe40000410000 */
[----:B------:R-:W-:Y:S03]  /*f960*/  FMUL.FTZ R43, R43, c[0x0][0x320] ;  /* 0x0000c8002b2b7a20 */ /* 0x000fe60000410000 */
[----:B------:R-:W-:Y:S04]  /*f970*/  FMUL.FTZ R40, R40, c[0x0][0x320] ;  /* 0x0000c80028287a20 */ /* 0x000fe80000410000 */
[----:B------:R-:W-:Y:S01]  /*f980*/  MUFU.TANH R205, R16 ;  /* 0x0000001000cd7308 */ /* 0x000fe20000002400 */
        /* <DEDUP_REMOVED lines=8> */
[----:B-1----:R-:W-:Y:S02]  /*fa10*/  MOV R41, R0 ;  /* 0x0000000000297202 */ /* 0x002fe40000000f00 */
[----:B------:R-:W-:Y:S04]  /*fa20*/  FMNMX.FTZ R0, R189, R134, !PT ;  /* 0x00000086bd007209 */ /* 0x000fe80007810000 */
[----:B------:R-:W-:Y:S01]  /*fa30*/  FMNMX.FTZ R0, R191, R0, !PT ;  /* 0x00000000bf007209 */ /* 0x000fe20007810000 */
[----:B------:R-:W1:Y:S03]  /*fa40*/  MUFU.TANH R208, R19 ;  /* 0x0000001300d07308 */ /* 0x000e660000002400 */
[----:B------:R-:W-:Y:S04]  /*fa50*/  FMNMX.FTZ R0, R190, R0, !PT ;  /* 0x00000000be007209 */ /* 0x000fe80007810000 */
[----:B------:R-:W-:Y:S03]  /*fa60*/  FMNMX.FTZ R0, R188, R0, !PT ;  /* 0x00000000bc007209 */ /* 0x000fe60007810000 */
[----:B------:R-:W4:Y:S01]  /*fa70*/  MUFU.TANH R210, R24 ;  /* 0x0000001800d27308 */ /* 0x000f220000002400 */
[----:B------:R-:W-:Y:S02]  /*fa80*/  FMNMX.FTZ R0, R201, R0, !PT ;  /* 0x00000000c9007209 */ /* 0x000fe40007810000 */
[----:B---3--:R-:W-:Y:S02]  /*fa90*/  FMNMX.FTZ R2, R207, R2, !PT ;  /* 0x00000002cf027209 */ /* 0x008fe40007810000 */
[----:B------:R-:W-:Y:S04]  /*faa0*/  FMNMX.FTZ R0, R202, R0, !PT ;  /* 0x00000000ca007209 */ /* 0x000fe80007810000 */
[----:B------:R-:W-:Y:S01]  /*fab0*/  FMNMX.FTZ R0, R205, R0, !PT ;  /* 0x00000000cd007209 */ /* 0x000fe20007810000 */
[----:B------:R-:W3:Y:S03]  /*fac0*/  MUFU.TANH R3, R30 ;  /* 0x0000001e00037308 */ /* 0x000ee60000002400 */
[----:B------:R-:W-:Y:S02]  /*fad0*/  FMNMX.FTZ R0, R206, R0, !PT ;  /* 0x00000000ce007209 */ /* 0x000fe40007810000 */
[----:B-1----:R-:W-:Y:S02]  /*fae0*/  FMNMX.FTZ R2, R208, R2, !PT ;  /* 0x00000002d0027209 */ /* 0x002fe40007810000 */
[----:B------:R-:W-:Y:S02]  /*faf0*/  FMNMX.FTZ R0, R209, R0, !PT ;  /* 0x00000000d1007209 */ /* 0x000fe40007810000 */
[----:B------:R-:W-:Y:S01]  /*fb00*/  FMNMX.FTZ R2, R215, R2, !PT ;  /* 0x00000002d7027209 */ /* 0x000fe20007810000 */
[----:B------:R3:W-:Y:S01]  /*fb10*/  MUFU.TANH R19, R42 ;  /* 0x0000002a00137308 */ /* 0x0007e20000002400 */
[----:B------:R-:W-:Y:S04]  /*fb20*/  FMNMX.FTZ R0, R214, R0, !PT ;  /* 0x00000000d6007209 */ /* 0x000fe80007810000 */
[----:B----4-:R-:W-:Y:S05]  /*fb30*/  FMNMX.FTZ R0, R210, R0, !PT ;  /* 0x00000000d2007209 */ /* 0x010fea0007810000 */
[----:B------:R-:W1:Y:S10]  /*fb40*/  MUFU.TANH R252, R23 ;  /* 0x0000001700fc7308 */ /* 0x000e740000002400 */
[----:B------:R-:W4:Y:S01]  /*fb50*/  MUFU.TANH R24, R25 ;  /* 0x0000001900187308 */ /* 0x000f220000002400 */
[----:B---3--:R-:W-:Y:S09]  /*fb60*/  MOV R42, R3 ;  /* 0x00000003002a7202 */ /* 0x008ff20000000f00 */
[----:B------:R-:W3:Y:S01]  /*fb70*/  MUFU.TANH R25, R28 ;  /* 0x0000001c00197308 */ /* 0x000ee20000002400 */
[----:B-1----:R-:W-:Y:S04]  /*fb80*/  FMNMX.FTZ R2, R252, R2, !PT ;  /* 0x00000002fc027209 */ /* 0x002fe80007810000 */
[----:B------:R-:W-:Y:S05]  /*fb90*/  FMNMX.FTZ R2, R41, R2, !PT ;  /* 0x0000000229027209 */ /* 0x000fea0007810000 */
[----:B------:R-:W1:Y:S01]  /*fba0*/  MUFU.TANH R211, R27 ;  /* 0x0000001b00d37308 */ /* 0x000e620000002400 */
[----:B----4-:R-:W-:Y:S09]  /*fbb0*/  FMNMX.FTZ R0, R24, R0, !PT ;  /* 0x0000000018007209 */ /* 0x010ff20007810000 */
[----:B------:R-:W4:Y:S01]  /*fbc0*/  MUFU.TANH R27, R29 ;  /* 0x0000001d001b7308 */ /* 0x000f220000002400 */
[----:B---3--:R-:W-:Y:S09]  /*fbd0*/  FMNMX.FTZ R0, R25, R0, !PT ;  /* 0x0000000019007209 */ /* 0x008ff20007810000 */
        /* <DEDUP_REMOVED lines=8> */
[----:B-1----:R-:W-:Y:S09]  /*fc60*/  FMNMX.FTZ R2, R213, R2, !PT ;  /* 0x00000002d5027209 */ /* 0x002ff20007810000 */
[----:B------:R-:W1:Y:S01]  /*fc70*/  MUFU.TANH R194, R34 ;  /* 0x0000002200c27308 */ /* 0x000e620000002400 */
[----:B----4-:R-:W-:Y:S09]  /*fc80*/  MOV R198, R185 ;  /* 0x000000b900c67202 */ /* 0x010ff20000000f00 */
[----:B------:R-:W-:Y:S01]  /*fc90*/  MUFU.TANH R32, R37 ;  /* 0x0000002500207308 */ /* 0x000fe20000002400 */
[----:B---3--:R-:W-:Y:S04]  /*fca0*/  FMNMX.FTZ R0, R26, R0, !PT ;  /* 0x000000001a007209 */ /* 0x008fe80007810000 */
[----:B------:R-:W-:Y:S05]  /*fcb0*/  FMNMX.FTZ R0, R198, R0, !PT ;  /* 0x00000000c6007209 */ /* 0x000fea0007810000 */
[----:B------:R-:W3:Y:S01]  /*fcc0*/  MUFU.TANH R3, R45 ;  /* 0x0000002d00037308 */ /* 0x000ee20000002400 */
[----:B-1----:R-:W-:Y:S04]  /*fcd0*/  MOV R199, R194 ;  /* 0x000000c200c77202 */ /* 0x002fe80000000f00 */
[----:B------:R-:W-:Y:S05]  /*fce0*/  FMNMX.FTZ R2, R199, R2, !PT ;  /* 0x00000002c7027209 */ /* 0x000fea0007810000 */
[----:B------:R-:W1:Y:S10]  /*fcf0*/  MUFU.TANH R33, R35 ;  /* 0x0000002300217308 */ /* 0x000e740000002400 */
[----:B------:R3:W-:Y:S10]  /*fd00*/  MUFU.TANH R196, R49 ;  /* 0x0000003100c47308 */ /* 0x0007f40000002400 */
[----:B------:R-:W4:Y:S10]  /*fd10*/  MUFU.TANH R132, R38 ;  /* 0x0000002600847308 */ /* 0x000f340000002400 */
[----:B------:R4:W-:Y:S01]  /*fd20*/  MUFU.TANH R18, R43 ;  /* 0x0000002b00127308 */ /* 0x0009e20000002400 */
[----:B---3--:R-:W-:Y:S02]  /*fd30*/  MOV R49, R3 ;  /* 0x0000000300317202 */ /* 0x008fe40000000f00 */
[----:B-1----:R-:W-:Y:S02]  /*fd40*/  FMNMX.FTZ R3, R33, R2, !PT ;  /* 0x0000000221037209 */ /* 0x002fe40007810000 */
[----:B------:R-:W-:Y:S01]  /*fd50*/  FMNMX.FTZ R2, R32, R0, !PT ;  /* 0x0000000020027209 */ /* 0x000fe20007810000 */
[----:B------:R-:W-:Y:S04]  /*fd60*/  FMUL.FTZ R0, R51, c[0x0][0x320] ;  /* 0x0000c80033007a20 */ /* 0x000fe80000410000 */
[----:B------:R-:W1:Y:S10]  /*fd70*/  MUFU.TANH R16, R40 ;  /* 0x0000002800107308 */ /* 0x000e740000002400 */
[----:B------:R-:W3:Y:S01]  /*fd80*/  MUFU.TANH R133, R39 ;  /* 0x0000002700857308 */ /* 0x000ee20000002400 */
[----:B----4-:R-:W-:Y:S04]  /*fd90*/  MOV R43, R132 ;  /* 0x00000084002b7202 */ /* 0x010fe80000000f00 */
[----:B------:R-:W-:Y:S05]  /*fda0*/  FMNMX.FTZ R3, R43, R3, !PT ;  /* 0x000000032b037209 */ /* 0x000fea0007810000 */
[----:B------:R3:W-:Y:S01]  /*fdb0*/  MUFU.TANH R184, R50 ;  /* 0x0000003200b87308 */ /* 0x0007e20000002400 */
[----:B-1----:R-:W-:Y:S09]  /*fdc0*/  FMNMX.FTZ R2, R16, R2, !PT ;  /* 0x0000000210027209 */ /* 0x002ff20007810000 */
[----:B------:R-:W1:Y:S10]  /*fdd0*/  MUFU.TANH R5, R44 ;  /* 0x0000002c00057308 */ /* 0x000e740000002400 */
[----:B------:R1:W-:Y:S01]  /*fde0*/  MUFU.TANH R197, R48 ;  /* 0x0000003000c57308 */ /* 0x0003e20000002400 */
[----:B---3--:R-:W-:Y:S04]  /*fdf0*/  MOV R50, R133 ;  /* 0x0000008500327202 */ /* 0x008fe80000000f00 */
[----:B------:R-:W-:Y:S05]  /*fe00*/  FMNMX.FTZ R3, R50, R3, !PT ;  /* 0x0000000332037209 */ /* 0x000fea0007810000 */
[----:B------:R3:W-:Y:S01]  /*fe10*/  MUFU.TANH R185, R0 ;  /* 0x0000000000b97308 */ /* 0x0007e20000002400 */
[----:B--2---:R-:W-:Y:S09]  /*fe20*/  @P0 MOV R7, R9 ;  /* 0x0000000900070202 */ /* 0x004ff20000000f00 */
[----:B------:R-:W2:Y:S01]  /*fe30*/  MUFU.TANH R4, R46 ;  /* 0x0000002e00047308 */ /* 0x000ea20000002400 */
[----:B-1----:R-:W-:Y:S09]  /*fe40*/  MOV R48, R5 ;  /* 0x0000000500307202 */ /* 0x002ff20000000f00 */
[----:B------:R-:W1:Y:S01]  /*fe50*/  MUFU.TANH R13, R47 ;  /* 0x0000002f000d7308 */ /* 0x000e620000002400 */
[----:B---3--:R-:W-:Y:S02]  /*fe60*/  FMNMX.FTZ R0, R17, R2, !PT ;  /* 0x0000000211007209 */ /* 0x008fe40007810000 */
[----:B------:R-:W-:Y:S02]  /*fe70*/  FMNMX.FTZ R2, R19, R3, !PT ;  /* 0x0000000313027209 */ /* 0x000fe40007810000 */
[----:B------:R-:W-:Y:S02]  /*fe80*/  FMNMX.FTZ R0, R48, R0, !PT ;  /* 0x0000000030007209 */ /* 0x000fe40007810000 */
[----:B------:R-:W-:Y:S02]  /*fe90*/  FMNMX.FTZ R2, R18, R2, !PT ;  /* 0x0000000212027209 */ /* 0x000fe40007810000 */
[----:B------:R-:W-:Y:S02]  /*fea0*/  FMNMX.FTZ R0, R49, R0, !PT ;  /* 0x0000000031007209 */ /* 0x000fe40007810000 */
[----:B--2---:R-:W-:Y:S02]  /*feb0*/  MOV R51, R4 ;  /* 0x0000000400337202 */ /* 0x004fe40000000f00 */
[----:B------:R-:W-:Y:S02]  /*fec0*/  FMNMX.FTZ R133, R197, R0, !PT ;  /* 0x00000000c5857209 */ /* 0x000fe40007810000 */
[----:B------:R-:W-:Y:S02]  /*fed0*/  FMNMX.FTZ R2, R51, R2, !PT ;  /* 0x0000000233027209 */ /* 0x000fe40007810000 */
[----:B------:R-:W-:Y:S02]  /*fee0*/  FMNMX.FTZ R133, R196, R133, !PT ;  /* 0x00000085c4857209 */ /* 0x000fe40007810000 */
[----:B-1----:R-:W-:Y:S03]  /*fef0*/  FMNMX.FTZ R0, R13, R2, !PT ;  /* 0x000000020d007209 */ /* 0x002fe60007810000 */
[----:B------:R-:W1:Y:S01]  /*ff00*/  SHFL.BFLY PT, R3, R133, 0x2, 0x1f ;  /* 0x0c401f0085037f89 */ /* 0x000e6200000e0000 */
[----:B------:R-:W-:Y:S04]  /*ff10*/  FMNMX.FTZ R0, R184, R0, !PT ;  /* 0x00000000b8007209 */ /* 0x000fe80007810000 */
[----:B------:R-:W-:Y:S05]  /*ff20*/  FMNMX.FTZ R0, R185, R0, !PT ;  /* 0x00000000b9007209 */ /* 0x000fea0007810000 */
[----:B------:R-:W2:Y:S01]  /*ff30*/  SHFL.BFLY PT, R2, R0, 0x2, 0x1f ;  /* 0x0c401f0000027f89 */ /* 0x000ea200000e0000 */
[----:B-1----:R-:W-:Y:S07]  /*ff40*/  FMNMX.FTZ R133, R133, R3, !PT ;  /* 0x0000000385857209 */ /* 0x002fee0007810000 */
[----:B------:R-:W1:Y:S01]  /*ff50*/  SHFL.BFLY PT, R4, R133, 0x1, 0x1f ;  /* 0x0c201f0085047f89 */ /* 0x000e6200000e0000 */
[----:B--2---:R-:W-:Y:S02]  /*ff60*/  FMNMX.FTZ R0, R0, R2, !PT ;  /* 0x0000000200007209 */ /* 0x004fe40007810000 */
[----:B------:R-:W-:Y:S05]  /*ff70*/  MOV R2, UR26 ;  /* 0x0000001a00027c02 */ /* 0x000fea0008000f00 */
[----:B------:R-:W2:Y:S01]  /*ff80*/  SHFL.BFLY PT, R3, R0, 0x1, 0x1f ;  /* 0x0c201f0000037f89 */ /* 0x000ea200000e0000 */
[----:B------:R-:W-:Y:S05]  /*ff90*/  @P0 IMAD.WIDE.U32 R6, R2, 0x60, R6 ;  /* 0x0000006002060825 */ /* 0x000fea00078e0006 */
[----:B------:R-:W-:Y:S04]  /*ffa0*/  @P0 SHF.L.U32 R5, R6, 0x1, RZ ;  /* 0x0000000106050819 */ /* 0x000fe800000006ff */
[----:B------:R-:W-:Y:S02]  /*ffb0*/  @P0 IADD3 R10, P6, R5, 0x80, RZ ;  /* 0x00000080050a0810 */ /* 0x000fe40007fde0ff */
[----:B-1----:R-:W-:Y:S02]  /*ffc0*/  FMNMX.FTZ R133, R133, R4, !PT ;  /* 0x0000000485857209 */ /* 0x002fe40007810000 */
[----:B------:R-:W-:Y:S03]  /*ffd0*/  @P0 IADD3 R10, P1, R10, c[0x0][0x1c8], RZ ;  /* 0x000072000a0a0a10 */ /* 0x000fe60007f3e0ff */
[C---:B------:R-:W-:Y:S02]  /*ffe0*/  FMUL.FTZ R194, R133.reuse, c[0x0][0x2d0] ;  /* 0x0000b40085c27a20 */ /* 0x040fe40000410000 */
[----:B------:R-:W-:Y:S02]  /*fff0*/  FADD.FTZ R2, -R133, R134 ;  /* 0x0000008685027221 */ /* 0x000fe40000010100 */
[--C-:B------:R-:W-:Y:S01]  /*10000*/  FFMA.FTZ R4, R189, c[0x0][0x2d0], -R194.reuse ;  /* 0x0000b400bd047a23 */ /* 0x100fe200000108c2 */
[----:B--2---:R-:W-:Y:S01]  /*10010*/  FMNMX.FTZ R132, R0, R3, !PT ;  /* 0x0000000300847209 */ /* 0x004fe20007810000 */
[----:B------:R-:W-:Y:S01]  /*10020*/  FMUL.FTZ R0, R2, c[0x0][0x2d0] ;  /* 0x0000b40002007a20 */ /* 0x000fe20000410000 */
[----:B------:R-:W-:Y:S01]  /*10030*/  @P0 IADD3 R3, R7, UR4, RZ ;  /* 0x0000000407030c10 */ /* 0x000fe2000fffe0ff */
[--C-:B------:R-:W-:Y:S01]  /*10040*/  FFMA.FTZ R7, R191, c[0x0][0x2d0], -R194.reuse ;  /* 0x0000b400bf077a23 */ /* 0x100fe200000108c2 */
[----:B------:R1:W-:Y:S01]  /*10050*/  MUFU.EX2 R189, R4 ;  /* 0x0000000400bd7308 */ /* 0x0003e20000000800 */
[----:B------:R-:W-:Y:S02]  /*10060*/  MOV R191, R19 ;  /* 0x0000001300bf7202 */ /* 0x000fe40000000f00 */
[----:B------:R-:W-:Y:S04]  /*10070*/  @P0 SHF.L.U64.HI R3, R6, 0x1, R3 ;  /* 0x0000000106030819 */ /* 0x000fe80000010203 */
[--C-:B------:R-:W-:Y:S02]  /*10080*/  @P0 IADD3.X R11, RZ, c[0x0][0x1cc], R3.reuse, P1, P6 ;  /* 0x00007300ff0b0a10 */ /* 0x100fe40000fec403 */
[C---:B------:R-:W-:Y:S01]  /*10090*/  @P0 IADD3 R8, P6, R5.reuse, 0x100, RZ ;  /* 0x0000010005080810 */ /* 0x040fe20007fde0ff */
[----:B------:R2:W-:Y:S03]  /*100a0*/  MUFU.EX2 R12, R7 ;  /* 0x00000007000c7308 */ /* 0x0005e60000000800 */
[----:B------:R-:W-:Y:S04]  /*100b0*/  @P0 IADD3 R8, P1, R8, c[0x0][0x1c8], RZ ;  /* 0x0000720008080a10 */ /* 0x000fe80007f3e0ff */
[----:B------:R-:W-:Y:S02]  /*100c0*/  @P0 IADD3.X R9, RZ, c[0x0][0x1cc], R3, P1, P6 ;  /* 0x00007300ff090a10 */ /* 0x000fe40000fec403 */
[C---:B------:R-:W-:Y:S01]  /*100d0*/  @P0 IADD3 R6, P6, R5.reuse, 0x180, RZ ;  /* 0x0000018005060810 */ /* 0x040fe20007fde0ff */
[----:B------:R3:W4:Y:S01]  /*100e0*/  MUFU.EX2 R2, R0 ;  /* 0x0000000000027308 */ /* 0x0007220000000800 */
[----:B-1----:R-:W-:Y:S04]  /*100f0*/  @P0 IADD3 R4, P1, R5, c[0x0][0x1c8], RZ ;  /* 0x0000720005040a10 */ /* 0x002fe80007f3e0ff */
[----:B------:R-:W-:Y:S02]  /*10100*/  @P0 IADD3.X R5, R3, c[0x0][0x1cc], RZ, P1, !PT ;  /* 0x0000730003050a10 */ /* 0x000fe40000ffe4ff */
[----:B------:R-:W-:Y:S03]  /*10110*/  @P0 IADD3 R6, P1, R6, c[0x0][0x1c8], RZ ;  /* 0x0000720006060a10 */ /* 0x000fe60007f3e0ff */
[----:B------:R1:W-:Y:S01]  /*10120*/  @P0 LDGSTS.E.BYPASS.LTC128B.128 [R251+0xc100], [R4.64], !P5 ;  /* 0x0c10000004fb0fae */ /* 0x0003e2000e901d5e */
[--C-:B--2---:R-:W-:Y:S01]  /*10130*/  FFMA.FTZ R7, R190, c[0x0][0x2d0], -R194.reuse ;  /* 0x0000b400be077a23 */ /* 0x104fe200000108c2 */
[----:B------:R-:W-:Y:S03]  /*10140*/  MOV R190, R18 ;  /* 0x0000001200be7202 */ /* 0x000fe60000000f00 */
[----:B------:R2:W-:Y:S03]  /*10150*/  MUFU.EX2 R134, R7 ;  /* 0x0000000700867308 */ /* 0x0005e60000000800 */
[----:B------:R1:W-:Y:S01]  /*10160*/  @P0 LDGSTS.E.BYPASS.LTC128B.128 [R251+0xf100], [R10.64], !P4 ;  /* 0x0f1000000afb0fae */ /* 0x0003e2000e101d5e */
[----:B---3--:R-:W-:Y:S02]  /*10170*/  FADD.FTZ R0, -R132, R135 ;  /* 0x0000008784007221 */ /* 0x008fe40000010100 */
[----:B----4-:R-:W-:Y:S02]  /*10180*/  FMUL.FTZ R52, R2, R52 ;  /* 0x0000003402347220 */ /* 0x010fe40000410000 */
[----:B------:R-:W-:Y:S03]  /*10190*/  FMUL.FTZ R0, R0, c[0x0][0x2d0] ;  /* 0x0000b40000007a20 */ /* 0x000fe60000410000 */
[----:B------:R3:W-:Y:S01]  /*101a0*/  @P0 LDGSTS.E.BYPASS.LTC128B.128 [R251+0x12100], [R8.64], !P3 ;  /* 0x1210000008fb0fae */ /* 0x0007e2000d901d5e */
[C---:B------:R-:W-:Y:S02]  /*101b0*/  FMUL.FTZ R53, R2.reuse, R53 ;  /* 0x0000003502357220 */ /* 0x040fe40000410000 */
[C---:B------:R-:W-:Y:S01]  /*101c0*/  FMUL.FTZ R56, R2.reuse, R56 ;  /* 0x0000003802387220 */ /* 0x040fe20000410000 */
[----:B------:R-:W4:Y:S01]  /*101d0*/  MUFU.EX2 R0, R0 ;  /* 0x0000000000007308 */ /* 0x000f220000000800 */
[C---:B------:R-:W-:Y:S02]  /*101e0*/  FMUL.FTZ R57, R2.reuse, R57 ;  /* 0x0000003902397220 */ /* 0x040fe40000410000 */
[C---:B------:R-:W-:Y:S02]  /*101f0*/  FMUL.FTZ R60, R2.reuse, R60 ;  /* 0x0000003c023c7220 */ /* 0x040fe40000410000 */
[C---:B------:R-:W-:Y:S02]  /*10200*/  FMUL.FTZ R61, R2.reuse, R61 ;  /* 0x0000003d023d7220 */ /* 0x040fe40000410000 */
[----:B------:R-:W-:Y:S01]  /*10210*/  FMUL.FTZ R64, R2, R64 ;  /* 0x0000004002407220 */ /* 0x000fe20000410000 */
[----:B--2---:R-:W-:Y:S01]  /*10220*/  @P0 IADD3.X R7, RZ, c[0x0][0x1cc], R3, P1, P6 ;  /* 0x00007300ff070a10 */ /* 0x004fe20000fec403 */
[--C-:B------:R-:W-:Y:S01]  /*10230*/  FFMA.FTZ R3, R188, c[0x0][0x2d0], -R194.reuse ;  /* 0x0000b400bc037a23 */ /* 0x100fe200000108c2 */
[----:B-1----:R-:W-:Y:S01]  /*10240*/  @P0 IADD3 R4, P1, R4, UR6, RZ ;  /* 0x0000000604040c10 */ /* 0x002fe2000ff3e0ff */
[C---:B------:R-:W-:Y:S01]  /*10250*/  FMUL.FTZ R65, R2.reuse, R65 ;  /* 0x0000004102417220 */ /* 0x040fe20000410000 */
[----:B------:R-:W-:Y:S01]  /*10260*/  MOV R188, R13 ;  /* 0x0000000d00bc7202 */ /* 0x000fe20000000f00 */
[----:B------:R1:W2:Y:S01]  /*10270*/  MUFU.EX2 R14, R3 ;  /* 0x00000003000e7308 */ /* 0x0002a20000000800 */
[----:B------:R2:W-:Y:S01]  /*10280*/  @P0 LDGSTS.E.BYPASS.LTC128B.128 [R251+0x15100], [R6.64], !P2 ;  /* 0x1510000006fb0fae */ /* 0x0005e2000d101d5e */
[----:B------:R-:W-:Y:S01]  /*10290*/  @P0 IADD3.X R5, R5, UR7, RZ, P1, !PT ;  /* 0x0000000705050c10 */ /* 0x000fe20008ffe4ff */
[----:B------:R-:W-:Y:S01]  /*102a0*/  FMUL.FTZ R68, R2, R68 ;  /* 0x0000004402447220 */ /* 0x000fe20000410000 */
[----:B------:R-:W-:Y:S01]  /*102b0*/  @P0 IADD3 R10, P6, R4, UR6, RZ ;  /* 0x00000006040a0c10 */ /* 0x000fe2000ffde0ff */
[C---:B------:R-:W-:Y:S02]  /*102c0*/  FMUL.FTZ R69, R2.reuse, R69 ;  /* 0x0000004502457220 */ /* 0x040fe40000410000 */
[----:B------:R-:W-:Y:S01]  /*102d0*/  FMUL.FTZ R72, R2, R72 ;  /* 0x0000004802487220 */ /* 0x000fe20000410000 */
[C---:B------:R-:W-:Y:S01]  /*102e0*/  @P0 IADD3.X R11, R5.reuse, UR7, RZ, P6, !PT ;  /* 0x00000007050b0c10 */ /* 0x040fe2000b7fe4ff */
[----:B------:R2:W-:Y:S01]  /*102f0*/  @P0 LDGSTS.E.BYPASS.LTC128B.128 [R251+0xd100], [R4.64], !P5 ;  /* 0x0d10000004fb0fae */ /* 0x0005e2000e901d5e */
[----:B---3--:R-:W-:Y:S01]  /*10300*/  @P0 IADD3 R8, P1, R4, UR11, RZ ;  /* 0x0000000b04080c10 */ /* 0x008fe2000ff3e0ff */
[C---:B----4-:R-:W-:Y:S01]  /*10310*/  FMUL.FTZ R18, R0.reuse, R150 ;  /* 0x0000009600127220 */ /* 0x050fe20000410000 */
[----:B------:R-:W-:Y:S01]  /*10320*/  MOV R150, R32 ;  /* 0x0000002000967202 */ /* 0x000fe20000000f00 */
[----:B------:R-:W-:Y:S01]  /*10330*/  FMUL.FTZ R19, R0, R151 ;  /* 0x0000009700137220 */ /* 0x000fe20000410000 */
[----:B------:R-:W-:Y:S01]  /*10340*/  @P0 IADD3.X R9, R5, UR10, RZ, P1, !PT ;  /* 0x0000000a05090c10 */ /* 0x000fe20008ffe4ff */
[----:B------:R-:W-:Y:S01]  /*10350*/  FMUL.FTZ R32, R2, R164 ;  /* 0x000000a402207220 */ /* 0x000fe20000410000 */
[----:B------:R-:W-:Y:S01]  /*10360*/  MOV R151, R27 ;  /* 0x0000001b00977202 */ /* 0x000fe20000000f00 */
[----:B------:R3:W-:Y:S01]  /*10370*/  @P0 LDGSTS.E.BYPASS.LTC128B.128 [R251+0x10100], [R4.64+0x80], !P4 ;  /* 0x1010008004fb0fae */ /* 0x0007e2000e101d5e */
[C---:B------:R-:W-:Y:S01]  /*10380*/  FMUL.FTZ R27, R0.reuse, R159 ;  /* 0x0000009f001b7220 */ /* 0x040fe20000410000 */
[----:B------:R-:W-:Y:S01]  /*10390*/  MOV R159, R134 ;  /* 0x00000086009f7202 */ /* 0x000fe20000000f00 */
[C---:B------:R-:W-:Y:S01]  /*103a0*/  FMUL.FTZ R34, R0.reuse, R166 ;  /* 0x000000a600227220 */ /* 0x040fe20000410000 */
[----:B------:R-:W-:Y:S01]  /*103b0*/  MOV R166, R151 ;  /* 0x0000009700a67202 */ /* 0x000fe20000000f00 */
[----:B------:R-:W-:Y:S01]  /*103c0*/  FMUL.FTZ R35, R0, R167 ;  /* 0x000000a700237220 */ /* 0x000fe20000410000 */
[----:B------:R-:W-:Y:S01]  /*103d0*/  MOV R164, R212 ;  /* 0x000000d400a47202 */ /* 0x000fe20000000f00 */
[----:B-1----:R-:W-:Y:S01]  /*103e0*/  FMUL.FTZ R3, R132, c[0x0][0x2d0] ;  /* 0x0000b40084037a20 */ /* 0x002fe20000410000 */
[----:B------:R3:W-:Y:S01]  /*103f0*/  @P0 LDGSTS.E.BYPASS.LTC128B.128 [R251+0x13100], [R4.64+0x100], !P3 ;  /* 0x1310010004fb0fae */ /* 0x0007e2000d901d5e */
[----:B------:R-:W-:Y:S02]  /*10400*/  FMUL.FTZ R54, R0, R54 ;  /* 0x0000003600367220 */ /* 0x000fe40000410000 */
[--C-:B--2---:R-:W-:Y:S01]  /*10410*/  FFMA.FTZ R6, R195, c[0x0][0x2d0], -R3.reuse ;  /* 0x0000b400c3067a23 */ /* 0x104fe20000010803 */
[----:B------:R-:W-:Y:S01]  /*10420*/  MOV R195, R12 ;  /* 0x0000000c00c37202 */ /* 0x000fe20000000f00 */
[--C-:B------:R-:W-:Y:S02]  /*10430*/  FFMA.FTZ R12, R200, c[0x0][0x2d0], -R3.reuse ;  /* 0x0000b400c80c7a23 */ /* 0x100fe40000010803 */
[----:B------:R1:W-:Y:S01]  /*10440*/  MUFU.EX2 R186, R6 ;  /* 0x0000000600ba7308 */ /* 0x0003e20000000800 */
[----:B------:R3:W-:Y:S01]  /*10450*/  @P0 LDGSTS.E.BYPASS.LTC128B.128 [R251+0x16100], [R4.64+0x180], !P2 ;  /* 0x1610018004fb0fae */ /* 0x0007e2000d101d5e */
[C---:B------:R-:W-:Y:S02]  /*10460*/  FMUL.FTZ R55, R0.reuse, R55 ;  /* 0x0000003700377220 */ /* 0x040fe40000410000 */
[C---:B------:R-:W-:Y:S02]  /*10470*/  FMUL.FTZ R58, R0.reuse, R58 ;  /* 0x0000003a003a7220 */ /* 0x040fe40000410000 */
[C---:B------:R-:W-:Y:S02]  /*10480*/  FMUL.FTZ R59, R0.reuse, R59 ;  /* 0x0000003b003b7220 */ /* 0x040fe40000410000 */
[C---:B------:R-:W-:Y:S01]  /*10490*/  FMUL.FTZ R62, R0.reuse, R62 ;  /* 0x0000003e003e7220 */ /* 0x040fe20000410000 */
[----:B------:R2:W-:Y:S01]  /*104a0*/  @P0 LDGSTS.E.BYPASS.LTC128B.128 [R251+0xe100], [R10.64], !P5 ;  /* 0x0e1000000afb0fae */ /* 0x0005e2000e901d5e */
[----:B------:R4:W2:Y:S01]  /*104b0*/  MUFU.EX2 R135, R12 ;  /* 0x0000000c00877308 */ /* 0x0008a20000000800 */
[C---:B------:R-:W-:Y:S02]  /*104c0*/  FMUL.FTZ R63, R0.reuse, R63 ;  /* 0x0000003f003f7220 */ /* 0x040fe40000410000 */
[C---:B------:R-:W-:Y:S02]  /*104d0*/  FMUL.FTZ R66, R0.reuse, R66 ;  /* 0x0000004200427220 */ /* 0x040fe40000410000 */
[C---:B------:R-:W-:Y:S02]  /*104e0*/  FMUL.FTZ R67, R0.reuse, R67 ;  /* 0x0000004300437220 */ /* 0x040fe40000410000 */
[----:B------:R4:W-:Y:S01]  /*104f0*/  @P0 LDGSTS.E.BYPASS.LTC128B.128 [R251+0x11100], [R8.64], !P4 ;  /* 0x1110000008fb0fae */ /* 0x0009e2000e101d5e */
[C---:B------:R-:W-:Y:S02]  /*10500*/  FMUL.FTZ R70, R0.reuse, R70 ;  /* 0x0000004600467220 */ /* 0x040fe40000410000 */
[----:B------:R-:W-:Y:S02]  /*10510*/  FMUL.FTZ R71, R0, R71 ;  /* 0x0000004700477220 */ /* 0x000fe40000410000 */
[----:B------:R-:W-:Y:S01]  /*10520*/  FMUL.FTZ R73, R2, R73 ;  /* 0x0000004902497220 */ /* 0x000fe20000410000 */
[----:B-1----:R-:W-:Y:S01]  /*10530*/  @P0 IADD3 R6, P6, R4, UR13, RZ ;  /* 0x0000000d04060c10 */ /* 0x002fe2000ffde0ff */
[C---:B------:R-:W-:Y:S02]  /*10540*/  FMUL.FTZ R74, R0.reuse, R74 ;  /* 0x0000004a004a7220 */ /* 0x040fe40000410000 */
[----:B------:R-:W-:Y:S01]  /*10550*/  FMUL.FTZ R75, R0, R75 ;  /* 0x0000004b004b7220 */ /* 0x000fe20000410000 */
[C---:B------:R-:W-:Y:S01]  /*10560*/  @P0 IADD3.X R7, R5.reuse, UR12, RZ, P6, !PT ;  /* 0x0000000c05070c10 */ /* 0x040fe2000b7fe4ff */
[----:B------:R-:W-:Y:S01]  /*10570*/  FMUL.FTZ R76, R2, R76 ;  /* 0x0000004c024c7220 */ /* 0x000fe20000410000 */
[----:B---3--:R-:W-:Y:S01]  /*10580*/  @P0 IADD3 R4, P1, R4, UR15, RZ ;  /* 0x0000000f04040c10 */ /* 0x008fe2000ff3e0ff */
[----:B------:R-:W-:Y:S02]  /*10590*/  FMUL.FTZ R77, R2, R77 ;  /* 0x0000004d024d7220 */ /* 0x000fe40000410000 */
[----:B------:R1:W-:Y:S01]  /*105a0*/  @P0 LDGSTS.E.BYPASS.LTC128B.128 [R251+0x14100], [R6.64], !P3 ;  /* 0x1410000006fb0fae */ /* 0x0003e2000d901d5e */
[----:B------:R-:W-:Y:S01]  /*105b0*/  @P0 IADD3.X R5, R5, UR14, RZ, P1, !PT ;  /* 0x0000000e05050c10 */ /* 0x000fe20008ffe4ff */
[C---:B------:R-:W-:Y:S02]  /*105c0*/  FMUL.FTZ R78, R0.reuse, R78 ;  /* 0x0000004e004e7220 */ /* 0x040fe40000410000 */
[C---:B--2---:R-:W-:Y:S02]  /*105d0*/  FMUL.FTZ R10, R0.reuse, R142 ;  /* 0x0000008e000a7220 */ /* 0x044fe40000410000 */
[C---:B------:R-:W-:Y:S02]  /*105e0*/  FMUL.FTZ R11, R0.reuse, R143 ;  /* 0x0000008f000b7220 */ /* 0x040fe40000410000 */
[----:B------:R2:W-:Y:S01]  /*105f0*/  @P0 LDGSTS.E.BYPASS.LTC128B.128 [R251+0x17100], [R4.64], !P2 ;  /* 0x1710000004fb0fae */ /* 0x0005e2000d101d5e */
[----:B------:R-:W-:Y:S02]  /*10600*/  FMUL.FTZ R79, R0, R79 ;  /* 0x0000004f004f7220 */ /* 0x000fe40000410000 */
[--C-:B----4-:R-:W-:Y:S01]  /*10610*/  FFMA.FTZ R8, R192, c[0x0][0x2d0], -R3.reuse ;  /* 0x0000b400c0087a23 */ /* 0x110fe20000010803 */
[----:B------:R-:W-:Y:S01]  /*10620*/  MOV R192, R14 ;  /* 0x0000000e00c07202 */ /* 0x000fe20000000f00 */
[C---:B------:R-:W-:Y:S02]  /*10630*/  FMUL.FTZ R9, R2.reuse, R141 ;  /* 0x0000008d02097220 */ /* 0x040fe40000410000 */
[----:B------:R3:W-:Y:S01]  /*10640*/  MUFU.EX2 R187, R8 ;  /* 0x0000000800bb7308 */ /* 0x0007e20000000800 */
[----:B------:R-:W4:Y:S01]  /*10650*/  LDSM.16.MT88.4 R12, [R217+0x100] ;  /* 0x00010000d90c783b */ /* 0x000f220000004200 */
[C---:B------:R-:W-:Y:S02]  /*10660*/  FMUL.FTZ R80, R2.reuse, R80 ;  /* 0x0000005002507220 */ /* 0x040fe40000410000 */
[----:B------:R-:W-:Y:S02]  /*10670*/  FMUL.FTZ R81, R2, R81 ;  /* 0x0000005102517220 */ /* 0x000fe40000410000 */
[C---:B------:R-:W-:Y:S02]  /*10680*/  FMUL.FTZ R82, R0.reuse, R82 ;  /* 0x0000005200527220 */ /* 0x040fe40000410000 */
[----:B------:R-:W-:Y:S01]  /*10690*/  FMUL.FTZ R83, R0, R83 ;  /* 0x0000005300537220 */ /* 0x000fe20000410000 */
[----:B------:R-:W4:Y:S01]  /*106a0*/  LDSM.16.MT88.4 R20, [R218+0x100] ;  /* 0x00010000da14783b */ /* 0x000f220000004200 */
[----:B------:R-:W-:Y:S02]  /*106b0*/  FMUL.FTZ R84, R2, R84 ;  /* 0x0000005402547220 */ /* 0x000fe40000410000 */
[----:B-1----:R-:W-:Y:S01]  /*106c0*/  FMUL.FTZ R6, R0, R138 ;  /* 0x0000008a00067220 */ /* 0x002fe20000410000 */
[----:B------:R-:W-:Y:S01]  /*106d0*/  F2FP.PACK_AB R138, R192, R134 ;  /* 0x00000086c08a723e */ /* 0x000fe200000000ff */
[----:B------:R-:W-:Y:S02]  /*106e0*/  FMUL.FTZ R7, R0, R139 ;  /* 0x0000008b00077220 */ /* 0x000fe40000410000 */
[--C-:B------:R-:W-:Y:S01]  /*106f0*/  FFMA.FTZ R134, R201, c[0x0][0x2d0], -R194.reuse ;  /* 0x0000b400c9867a23 */ /* 0x100fe200000108c2 */
[----:B------:R-:W1:Y:S01]  /*10700*/  LDSM.16.MT88.4 R28, [R220+0x100] ;  /* 0x00010000dc1c783b */ /* 0x000e620000004200 */
[C---:B------:R-:W-:Y:S02]  /*10710*/  FMUL.FTZ R85, R2.reuse, R85 ;  /* 0x0000005502557220 */ /* 0x040fe40000410000 */
[--C-:B--2---:R-:W-:Y:S01]  /*10720*/  FFMA.FTZ R4, R193, c[0x0][0x2d0], -R3.reuse ;  /* 0x0000b400c1047a23 */ /* 0x104fe20000010803 */
[----:B------:R-:W-:Y:S01]  /*10730*/  MOV R193, R16 ;  /* 0x0000001000c17202 */ /* 0x000fe20000000f00 */
[C---:B------:R-:W-:Y:S01]  /*10740*/  FMUL.FTZ R5, R2.reuse, R137 ;  /* 0x0000008902057220 */ /* 0x040fe20000410000 */
[----:B------:R-:W-:Y:S01]  /*10750*/  F2FP.PACK_AB R137, R135, R186 ;  /* 0x000000ba8789723e */ /* 0x000fe200000000ff */
[----:B------:R-:W2:Y:S01]  /*10760*/  MUFU.EX2 R200, R4 ;  /* 0x0000000400c87308 */ /* 0x000ea20000000800 */
[C---:B---3--:R-:W-:Y:S01]  /*10770*/  FMUL.FTZ R8, R2.reuse, R140 ;  /* 0x0000008c02087220 */ /* 0x048fe20000410000 */
[----:B------:R-:W3:Y:S01]  /*10780*/  LDSM.16.MT88.4 R36, [R219+0x100] ;  /* 0x00010000db24783b */ /* 0x000ee20000004200 */
[C---:B------:R-:W-:Y:S01]  /*10790*/  FMUL.FTZ R16, R2.reuse, R148 ;  /* 0x0000009402107220 */ /* 0x040fe20000410000 */
[----:B------:R-:W-:Y:S01]  /*107a0*/  MOV R148, R17 ;  /* 0x0000001100947202 */ /* 0x000fe20000000f00 */
[C---:B------:R-:W-:Y:S01]  /*107b0*/  FMUL.FTZ R17, R2.reuse, R149 ;  /* 0x0000009502117220 */ /* 0x040fe20000410000 */
[----:B------:R-:W-:Y:S01]  /*107c0*/  MOV R149, R33 ;  /* 0x0000002100957202 */ /* 0x000fe20000000f00 */
[----:B------:R-:W-:Y:S01]  /*107d0*/  FMUL.FTZ R33, R2, R165 ;  /* 0x000000a502217220 */ /* 0x000fe20000410000 */
[----:B------:R-:W-:Y:S01]  /*107e0*/  MOV R165, R213 ;  /* 0x000000d500a57202 */ /* 0x000fe20000000f00 */
[C---:B------:R-:W-:Y:S01]  /*107f0*/  FMUL.FTZ R86, R0.reuse, R86 ;  /* 0x0000005600567220 */ /* 0x040fe20000410000 */
[----:B------:R-:W1:Y:S01]  /*10800*/  LDSM.16.MT88.4 R44, [R217+0x3100] ;  /* 0x00310000d92c783b */ /* 0x000e620000004200 */
[----:B------:R-:W-:Y:S02]  /*10810*/  FMUL.FTZ R87, R0, R87 ;  /* 0x0000005700577220 */ /* 0x000fe40000410000 */
[C---:B------:R-:W-:Y:S02]  /*10820*/  FMUL.FTZ R88, R2.reuse, R88 ;  /* 0x0000005802587220 */ /* 0x040fe40000410000 */
[----:B------:R-:W-:Y:S02]  /*10830*/  FMUL.FTZ R89, R2, R89 ;  /* 0x0000005902597220 */ /* 0x000fe40000410000 */
[C---:B------:R-:W-:Y:S01]  /*10840*/  FMUL.FTZ R90, R0.reuse, R90 ;  /* 0x0000005a005a7220 */ /* 0x040fe20000410000 */
[----:B------:R-:W1:Y:S01]  /*10850*/  LDSM.16.MT88.4 R140, [R218+0x3100] ;  /* 0x00310000da8c783b */ /* 0x000e620000004200 */
[----:B------:R-:W-:Y:S02]  /*10860*/  FMUL.FTZ R91, R0, R91 ;  /* 0x0000005b005b7220 */ /* 0x000fe40000410000 */
[C---:B------:R-:W-:Y:S02]  /*10870*/  FMUL.FTZ R92, R2.reuse, R92 ;  /* 0x0000005c025c7220 */ /* 0x040fe40000410000 */
[----:B------:R-:W-:Y:S01]  /*10880*/  FMUL.FTZ R93, R2, R93 ;  /* 0x0000005d025d7220 */ /* 0x000fe20000410000 */
[----:B--2---:R-:W-:Y:S01]  /*10890*/  F2FP.PACK_AB R139, R200, R187 ;  /* 0x000000bbc88b723e */ /* 0x004fe200000000ff */
[----:B------:R-:W-:Y:S01]  /*108a0*/  FMUL.FTZ R4, R2, R136 ;  /* 0x0000008802047220 */ /* 0x000fe20000410000 */
[----:B------:R-:W-:Y:S01]  /*108b0*/  F2FP.PACK_AB R136, R195, R189 ;  /* 0x000000bdc388723e */ /* 0x000fe200000000ff */
[----:B------:R-:W0:Y:S01]  /*108c0*/  LDGDEPBAR ;  /* 0x00000000000079af */ /* 0x000e220000000000 */
[C---:B------:R-:W-:Y:S02]  /*108d0*/  FMUL.FTZ R94, R0.reuse, R94 ;  /* 0x0000005e005e7220 */ /* 0x040fe40000410000 */
[----:B------:R-:W-:Y:S02]  /*108e0*/  FMUL.FTZ R95, R0, R95 ;  /* 0x0000005f005f7220 */ /* 0x000fe40000410000 */
[C---:B------:R-:W-:Y:S01]  /*108f0*/  FMUL.FTZ R96, R2.reuse, R96 ;  /* 0x0000006002607220 */ /* 0x040fe20000410000 */
[C---:B----4-:R-:W-:Y:S05]  /*10900*/  HMMA.16816.F32 R4, R136.reuse, R12, R4 ;  /* 0x0000000c8804723c */ /* 0x050fea0000001804 */
[C---:B------:R-:W-:Y:S02]  /*10910*/  FMUL.FTZ R97, R2.reuse, R97 ;  /* 0x0000006102617220 */ /* 0x040fe40000410000 */
[C---:B------:R-:W-:Y:S01]  /*10920*/  FMUL.FTZ R12, R2.reuse, R144 ;  /* 0x00000090020c7220 */ /* 0x040fe20000410000 */
[C---:B------:R-:W-:Y:S04]  /*10930*/  HMMA.16816.F32 R8, R136.reuse, R14, R8 ;  /* 0x0000000e8808723c */ /* 0x040fe80000001808 */
[C---:B------:R-:W-:Y:S02]  /*10940*/  FMUL.FTZ R13, R2.reuse, R145 ;  /* 0x00000091020d7220 */ /* 0x040fe40000410000 */
[----:B------:R-:W-:Y:S01]  /*10950*/  FMUL.FTZ R40, R2, R172 ;  /* 0x000000ac02287220 */ /* 0x000fe20000410000 */
[----:B------:R-:W-:Y:S01]  /*10960*/  MOV R172, R41 ;  /* 0x0000002900ac7202 */ /* 0x000fe20000000f00 */
[C---:B------:R-:W-:Y:S04]  /*10970*/  FMUL.FTZ R14, R0.reuse, R146 ;  /* 0x00000092000e7220 */ /* 0x040fe80000410000 */
[C---:B------:R-:W-:Y:S02]  /*10980*/  FMUL.FTZ R15, R0.reuse, R147 ;  /* 0x00000093000f7220 */ /* 0x040fe40000410000 */
[----:B------:R-:W2:Y:S01]  /*10990*/  LDSM.16.MT88.4 R144, [R220+0x3100] ;  /* 0x00310000dc90783b */ /* 0x000ea20000004200 */
[C---:B------:R-:W-:Y:S02]  /*109a0*/  FMUL.FTZ R98, R0.reuse, R98 ;  /* 0x0000006200627220 */ /* 0x040fe40000410000 */
[----:B------:R-:W-:Y:S02]  /*109b0*/  FMUL.FTZ R99, R0, R99 ;  /* 0x0000006300637220 */ /* 0x000fe40000410000 */
[C---:B------:R-:W-:Y:S03]  /*109c0*/  HMMA.16816.F32 R12, R136.reuse, R20, R12 ;  /* 0x00000014880c723c */ /* 0x040fe6000000180c */
[C---:B------:R-:W-:Y:S02]  /*109d0*/  FMUL.FTZ R100, R2.reuse, R100 ;  /* 0x0000006402647220 */ /* 0x040fe40000410000 */
[----:B------:R-:W-:Y:S02]  /*109e0*/  FMUL.FTZ R101, R2, R101 ;  /* 0x0000006502657220 */ /* 0x000fe40000410000 */
[----:B------:R-:W-:Y:S01]  /*109f0*/  FMUL.FTZ R102, R0, R102 ;  /* 0x0000006600667220 */ /* 0x000fe20000410000 */
        /* <DEDUP_REMOVED lines=14> */
[C---:B-1----:R-:W-:Y:S03]  /*10ae0*/  HMMA.16816.F32 R20, R136.reuse, R28, R20 ;  /* 0x0000001c8814723c */ /* 0x042fe60000001814 */
[----:B------:R-:W-:Y:S01]  /*10af0*/  FMUL.FTZ R25, R2, R157 ;  /* 0x0000009d02197220 */ /* 0x000fe20000410000 */
[----:B------:R-:W-:Y:S01]  /*10b00*/  MOV R156, R51 ;  /* 0x00000033009c7202 */ /* 0x000fe20000000f00 */
[----:B------:R-:W-:Y:S01]  /*10b10*/  FMUL.FTZ R51, R0, R183 ;  /* 0x000000b700337220 */ /* 0x000fe20000410000 */
[----:B------:R-:W-:Y:S01]  /*10b20*/  MOV R157, R195 ;  /* 0x000000c3009d7202 */ /* 0x000fe20000000f00 */
[C---:B------:R-:W-:Y:S01]  /*10b30*/  FMUL.FTZ R29, R2.reuse, R161 ;  /* 0x000000a1021d7220 */ /* 0x040fe20000410000 */
[----:B------:R-:W-:Y:S01]  /*10b40*/  MOV R161, R150 ;  /* 0x0000009600a17202 */ /* 0x000fe20000000f00 */
[C---:B------:R-:W-:Y:S01]  /*10b50*/  FMUL.FTZ R104, R2.reuse, R104 ;  /* 0x0000006802687220 */ /* 0x040fe20000410000 */
[C---:B------:R-:W-:Y:S03]  /*10b60*/  HMMA.16816.F32 R24, R136.reuse, R30, R24 ;  /* 0x0000001e8818723c */ /* 0x040fe60000001818 */
[----:B------:R-:W-:Y:S01]  /*10b70*/  FMUL.FTZ R28, R2, R160 ;  /* 0x000000a0021c7220 */ /* 0x000fe20000410000 */
[----:B------:R-:W-:Y:S01]  /*10b80*/  MOV R200, R42 ;  /* 0x0000002a00c87202 */ /* 0x000fe20000000f00 */
[C---:B------:R-:W-:Y:S01]  /*10b90*/  FMUL.FTZ R42, R0.reuse, R174 ;  /* 0x000000ae002a7220 */ /* 0x040fe20000410000 */
[----:B------:R-:W-:Y:S01]  /*10ba0*/  MOV R160, R50 ;  /* 0x0000003200a07202 */ /* 0x000fe20000000f00 */
[C---:B------:R-:W-:Y:S01]  /*10bb0*/  FMUL.FTZ R30, R0.reuse, R162 ;  /* 0x000000a2001e7220 */ /* 0x040fe20000410000 */
[----:B------:R-:W-:Y:S01]  /*10bc0*/  MOV R162, R149 ;  /* 0x0000009500a27202 */ /* 0x000fe20000000f00 */
[C---:B------:R-:W-:Y:S01]  /*10bd0*/  FMUL.FTZ R31, R0.reuse, R163 ;  /* 0x000000a3001f7220 */ /* 0x040fe20000410000 */
[----:B------:R-:W1:Y:S02]  /*10be0*/  LDSM.16.MT88.4 R148, [R219+0x3100] ;  /* 0x00310000db94783b */ /* 0x000e640000004200 */
[----:B------:R-:W-:Y:S01]  /*10bf0*/  MOV R163, R152 ;  /* 0x0000009800a37202 */ /* 0x000fe20000000f00 */
[C---:B------:R-:W-:Y:S01]  /*10c00*/  FMUL.FTZ R50, R0.reuse, R182 ;  /* 0x000000b600327220 */ /* 0x040fe20000410000 */
[----:B------:R-:W-:Y:S01]  /*10c10*/  MOV R152, R43 ;  /* 0x0000002b00987202 */ /* 0x000fe20000000f00 */
[----:B------:R-:W-:Y:S01]  /*10c20*/  FMUL.FTZ R43, R0, R175 ;  /* 0x000000af002b7220 */ /* 0x000fe20000410000 */
[C---:B---3--:R-:W-:Y:S03]  /*10c30*/  HMMA.16816.F32 R28, R136.reuse, R36, R28 ;  /* 0x00000024881c723c */ /* 0x048fe6000000181c */
[----:B------:R-:W-:Y:S01]  /*10c40*/  FMUL.FTZ R105, R2, R105 ;  /* 0x0000006902697220 */ /* 0x000fe20000410000 */
[----:B------:R-:W-:Y:S01]  /*10c50*/  MOV R158, R135 ;  /* 0x00000087009e7202 */ /* 0x000fe20000000f00 */
[----:B------:R-:W-:Y:S01]  /*10c60*/  FMUL.FTZ R106, R0, R106 ;  /* 0x0000006a006a7220 */ /* 0x000fe20000410000 */
[----:B------:R-:W-:Y:S01]  /*10c70*/  MOV R195, R49 ;  /* 0x0000003100c37202 */ /* 0x000fe20000000f00 */
[C---:B------:R-:W-:Y:S01]  /*10c80*/  FMUL.FTZ R49, R2.reuse, R181 ;  /* 0x000000b502317220 */ /* 0x040fe20000410000 */
[C---:B------:R-:W-:Y:S04]  /*10c90*/  HMMA.16816.F32 R32, R136.reuse, R38, R32 ;  /* 0x000000268820723c */ /* 0x040fe80000001820 */
[----:B------:R-:W-:Y:S01]  /*10ca0*/  FMUL.FTZ R37, R2, R169 ;  /* 0x000000a902257220 */ /* 0x000fe20000410000 */
[----:B------:R-:W-:Y:S01]  /*10cb0*/  MOV R135, R210 ;  /* 0x000000d200877202 */ /* 0x000fe20000000f00 */
[----:B------:R3:W-:Y:S01]  /*10cc0*/  MUFU.EX2 R169, R134 ;  /* 0x0000008600a97308 */ /* 0x0007e20000000800 */
[C---:B------:R-:W-:Y:S02]  /*10cd0*/  FMUL.FTZ R38, R0.reuse, R170 ;  /* 0x000000aa00267220 */ /* 0x040fe40000410000 */
[----:B------:R-:W-:Y:S03]  /*10ce0*/  FMUL.FTZ R39, R0, R171 ;  /* 0x000000ab00277220 */ /* 0x000fe60000410000 */
[----:B------:R-:W-:Y:S01]  /*10cf0*/  FMUL.FTZ R36, R2, R168 ;  /* 0x000000a802247220 */ /* 0x000fe20000410000 */
[----:B------:R-:W-:Y:S01]  /*10d00*/  MOV R168, R211 ;  /* 0x000000d300a87202 */ /* 0x000fe20000000f00 */
[----:B------:R-:W-:Y:S02]  /*10d10*/  FMUL.FTZ R107, R0, R107 ;  /* 0x0000006b006b7220 */ /* 0x000fe40000410000 */
[C---:B------:R-:W-:Y:S02]  /*10d20*/  FMUL.FTZ R108, R2.reuse, R108 ;  /* 0x0000006c026c7220 */ /* 0x040fe40000410000 */
[C---:B------:R-:W-:Y:S01]  /*10d30*/  FMUL.FTZ R109, R2.reuse, R109 ;  /* 0x0000006d026d7220 */ /* 0x040fe20000410000 */
[C---:B------:R-:W-:Y:S03]  /*10d40*/  HMMA.16816.F32 R36, R136.reuse, R44, R36 ;  /* 0x0000002c8824723c */ /* 0x040fe60000001824 */
        /* <DEDUP_REMOVED lines=8> */
[--C-:B---3--:R-:W-:Y:S02]  /*10dd0*/  FFMA.FTZ R134, R202, c[0x0][0x2d0], -R194.reuse ;  /* 0x0000b400ca867a23 */ /* 0x108fe400000108c2 */
[----:B------:R-:W-:Y:S02]  /*10de0*/  FMUL.FTZ R48, R2, R180 ;  /* 0x000000b402307220 */ /* 0x000fe40000410000 */
[C---:B------:R-:W-:Y:S02]  /*10df0*/  FMUL.FTZ R47, R0.reuse, R179 ;  /* 0x000000b3002f7220 */ /* 0x040fe40000410000 */
[----:B------:R3:W4:Y:S03]  /*10e00*/  MUFU.EX2 R179, R134 ;  /* 0x0000008600b37308 */ /* 0x0007260000000800 */
[C---:B------:R-:W-:Y:S02]  /*10e10*/  FMUL.FTZ R46, R0.reuse, R178 ;  /* 0x000000b2002e7220 */ /* 0x040fe40000410000 */
[----:B------:R-:W-:Y:S02]  /*10e20*/  FMUL.FTZ R111, R0, R111 ;  /* 0x0000006f006f7220 */ /* 0x000fe40000410000 */
[C---:B------:R-:W-:Y:S02]  /*10e30*/  FMUL.FTZ R112, R2.reuse, R112 ;  /* 0x0000007002707220 */ /* 0x040fe40000410000 */
[----:B------:R-:W-:Y:S01]  /*10e40*/  FMUL.FTZ R113, R2, R113 ;  /* 0x0000007102717220 */ /* 0x000fe20000410000 */
[C---:B------:R-:W-:Y:S03]  /*10e50*/  HMMA.16816.F32 R44, R136.reuse, R140, R44 ;  /* 0x0000008c882c723c */ /* 0x040fe6000000182c */
[C---:B------:R-:W-:Y:S02]  /*10e60*/  FMUL.FTZ R114, R0.reuse, R114 ;  /* 0x0000007200727220 */ /* 0x040fe40000410000 */
[----:B------:R-:W-:Y:S02]  /*10e70*/  FMUL.FTZ R115, R0, R115 ;  /* 0x0000007300737220 */ /* 0x000fe40000410000 */
[C---:B------:R-:W-:Y:S01]  /*10e80*/  FMUL.FTZ R116, R2.reuse, R116 ;  /* 0x0000007402747220 */ /* 0x040fe20000410000 */
[C---:B------:R-:W-:Y:S01]  /*10e90*/  HMMA.16816.F32 R48, R136.reuse, R142, R48 ;  /* 0x0000008e8830723c */ /* 0x040fe20000001830 */
[----:B------:R-:W4:Y:S03]  /*10ea0*/  LDSM.16.MT88.4 R140, [R217+0x6100] ;  /* 0x00610000d98c783b */ /* 0x000f260000004200 */
[----:B------:R-:W-:Y:S02]  /*10eb0*/  FMUL.FTZ R117, R2, R117 ;  /* 0x0000007502757220 */ /* 0x000fe40000410000 */
[--C-:B---3--:R-:W-:Y:S02]  /*10ec0*/  FFMA.FTZ R134, R203, c[0x0][0x2d0], -R3.reuse ;  /* 0x0000b400cb867a23 */ /* 0x108fe40000010803 */
[C---:B--2---:R-:W-:Y:S02]  /*10ed0*/  HMMA.16816.F32 R52, R136.reuse, R144, R52 ;  /* 0x000000908834723c */ /* 0x044fe40000001834 */
[----:B------:R2:W-:Y:S02]  /*10ee0*/  MUFU.EX2 R213, R134 ;  /* 0x0000008600d57308 */ /* 0x0005e40000000800 */
[C---:B------:R-:W-:Y:S02]  /*10ef0*/  FMUL.FTZ R118, R0.reuse, R118 ;  /* 0x0000007600767220 */ /* 0x040fe40000410000 */
[----:B------:R-:W-:Y:S02]  /*10f00*/  FMUL.FTZ R119, R0, R119 ;  /* 0x0000007700777220 */ /* 0x000fe40000410000 */
        /* <DEDUP_REMOVED lines=9> */
[--C-:B--2---:R-:W-:Y:S02]  /*10fa0*/  FFMA.FTZ R134, R204, c[0x0][0x2d0], -R3.reuse ;  /* 0x0000b400cc867a23 */ /* 0x104fe40000010803 */
[C---:B------:R-:W-:Y:S02]  /*10fb0*/  FMUL.FTZ R124, R2.reuse, R124 ;  /* 0x0000007c027c7220 */ /* 0x040fe40000410000 */
[----:B------:R2:W1:Y:S01]  /*10fc0*/  MUFU.EX2 R212, R134 ;  /* 0x0000008600d47308 */ /* 0x0004620000000800 */
[C---:B----4-:R-:W-:Y:S03]  /*10fd0*/  HMMA.16816.F32 R68, R136.reuse, R140, R68 ;  /* 0x0000008c8844723c */ /* 0x050fe60000001844 */
[----:B------:R-:W-:Y:S02]  /*10fe0*/  FMUL.FTZ R125, R2, R125 ;  /* 0x0000007d027d7220 */ /* 0x000fe40000410000 */
[C---:B------:R-:W-:Y:S02]  /*10ff0*/  FMUL.FTZ R126, R0.reuse, R126 ;  /* 0x0000007e007e7220 */ /* 0x040fe40000410000 */
[----:B------:R-:W-:Y:S01]  /*11000*/  FMUL.FTZ R127, R0, R127 ;  /* 0x0000007f007f7220 */ /* 0x000fe20000410000 */
[C---:B------:R-:W-:Y:S01]  /*11010*/  HMMA.16816.F32 R72, R136.reuse, R142, R72 ;  /* 0x0000008e8848723c */ /* 0x040fe20000001848 */
[----:B------:R-:W4:Y:S03]  /*11020*/  LDSM.16.MT88.4 R140, [R219+0x6100] ;  /* 0x00610000db8c783b */ /* 0x000f260000004200 */
[C---:B------:R-:W-:Y:S02]  /*11030*/  FMUL.FTZ R128, R2.reuse, R128 ;  /* 0x0000008002807220 */ /* 0x040fe40000410000 */
[----:B------:R-:W-:Y:S02]  /*11040*/  FMUL.FTZ R129, R2, R129 ;  /* 0x0000008102817220 */ /* 0x000fe40000410000 */
[C---:B---3--:R-:W-:Y:S04]  /*11050*/  HMMA.16816.F32 R76, R136.reuse, R144, R76 ;  /* 0x00000090884c723c */ /* 0x048fe8000000184c */
[C---:B------:R-:W-:Y:S02]  /*11060*/  FMUL.FTZ R130, R0.reuse, R130 ;  /* 0x0000008200827220 */ /* 0x040fe40000410000 */
[----:B------:R-:W-:Y:S02]  /*11070*/  FMUL.FTZ R131, R0, R131 ;  /* 0x0000008300837220 */ /* 0x000fe40000410000 */
[C---:B------:R-:W-:Y:S01]  /*11080*/  HMMA.16816.F32 R80, R136.reuse, R146, R80 ;  /* 0x000000928850723c */ /* 0x040fe20000001850 */
[----:B------:R-:W3:Y:S03]  /*11090*/  LDSM.16.MT88.4 R144, [R217+0x9100] ;  /* 0x00910000d990783b */ /* 0x000ee60000004200 */
[--C-:B--2---:R-:W-:Y:S02]  /*110a0*/  FFMA.FTZ R134, R205, c[0x0][0x2d0], -R194.reuse ;  /* 0x0000b400cd867a23 */ /* 0x104fe400000108c2 */
[--C-:B------:R-:W-:Y:S02]  /*110b0*/  FFMA.FTZ R135, R135, c[0x0][0x2d0], -R194.reuse ;  /* 0x0000b40087877a23 */ /* 0x100fe400000108c2 */
[C---:B-1----:R-:W-:Y:S01]  /*110c0*/  HMMA.16816.F32 R84, R136.reuse, R148, R84 ;  /* 0x000000948854723c */ /* 0x042fe20000001854 */
[----:B------:R1:W-:Y:S03]  /*110d0*/  MUFU.EX2 R178, R134 ;  /* 0x0000008600b27308 */ /* 0x0003e60000000800 */
[--C-:B------:R-:W-:Y:S04]  /*110e0*/  FFMA.FTZ R184, R184, c[0x0][0x2d0], -R3.reuse ;  /* 0x0000b400b8b87a23 */ /* 0x100fe80000010803 */
[C---:B------:R-:W-:Y:S01]  /*110f0*/  HMMA.16816.F32 R88, R136.reuse, R150, R88 ;  /* 0x000000968858723c */ /* 0x040fe20000001858 */
[----:B------:R-:W2:Y:S02]  /*11100*/  LDSM.16.MT88.4 R148, [R218+0x9100] ;  /* 0x00910000da94783b */ /* 0x000ea40000004200 */
[----:B------:R3:W-:Y:S05]  /*11110*/  MUFU.EX2 R171, R135 ;  /* 0x0000008700ab7308 */ /* 0x0007ea0000000800 */
[C---:B----4-:R-:W-:Y:S08]  /*11120*/  HMMA.16816.F32 R92, R136.reuse, R140, R92 ;  /* 0x0000008c885c723c */ /* 0x050ff0000000185c */
[C---:B------:R-:W-:Y:S01]  /*11130*/  HMMA.16816.F32 R96, R136.reuse, R142, R96 ;  /* 0x0000008e8860723c */ /* 0x040fe20000001860 */
[----:B------:R-:W4:Y:S03]  /*11140*/  LDSM.16.MT88.4 R140, [R220+0x9100] ;  /* 0x00910000dc8c783b */ /* 0x000f260000004200 */
[--C-:B-1----:R-:W-:Y:S04]  /*11150*/  FFMA.FTZ R134, R206, c[0x0][0x2d0], -R194.reuse ;  /* 0x0000b400ce867a23 */ /* 0x102fe800000108c2 */
[C---:B---3--:R-:W-:Y:S01]  /*11160*/  HMMA.16816.F32 R100, R136.reuse, R144, R100 ;  /* 0x000000908864723c */ /* 0x048fe20000001864 */
[----:B------:R1:W3:Y:S03]  /*11170*/  MUFU.EX2 R177, R134 ;  /* 0x0000008600b17308 */ /* 0x0002e60000000800 */
[--C-:B------:R-:W-:Y:S02]  /*11180*/  FFMA.FTZ R135, R195, c[0x0][0x2d0], -R194.reuse ;  /* 0x0000b400c3877a23 */ /* 0x100fe400000108c2 */
[--C-:B------:R-:W-:Y:S02]  /*11190*/  FFMA.FTZ R195, R197, c[0x0][0x2d0], -R194.reuse ;  /* 0x0000b400c5c37a23 */ /* 0x100fe400000108c2 */
[C---:B------:R-:W-:Y:S01]  /*111a0*/  HMMA.16816.F32 R104, R136.reuse, R146, R104 ;  /* 0x000000928868723c */ /* 0x040fe20000001868 */
[----:B------:R-:W3:Y:S03]  /*111b0*/  LDSM.16.MT88.4 R144, [R219+0x9100] ;  /* 0x00910000db90783b */ /* 0x000ee60000004200 */
[----:B------:R-:W-:Y:S04]  /*111c0*/  MUFU.EX2 R195, R195 ;  /* 0x000000c300c37308 */ /* 0x000fe80000000800 */
[C---:B--2---:R-:W-:Y:S08]  /*111d0*/  HMMA.16816.F32 R108, R136.reuse, R148, R108 ;  /* 0x00000094886c723c */ /* 0x044ff0000000186c */
[C---:B------:R-:W-:Y:S01]  /*111e0*/  HMMA.16816.F32 R112, R136.reuse, R150, R112 ;  /* 0x000000968870723c */ /* 0x040fe20000001870 */
[----:B------:R-:W2:Y:S03]  /*111f0*/  LDSM.16.MT88.4 R148, [R217+0x900] ;  /* 0x00090000d994783b */ /* 0x000ea60000004200 */
[--C-:B-1----:R-:W-:Y:S04]  /*11200*/  FFMA.FTZ R134, R207, c[0x0][0x2d0], -R3.reuse ;  /* 0x0000b400cf867a23 */ /* 0x102fe80000010803 */
[----:B------:R1:W-:Y:S01]  /*11210*/  MUFU.EX2 R211, R134 ;  /* 0x0000008600d37308 */ /* 0x0003e20000000800 */
[C---:B----4-:R-:W-:Y:S08]  /*11220*/  HMMA.16816.F32 R116, R136.reuse, R140, R116 ;  /* 0x0000008c8874723c */ /* 0x050ff00000001874 */
[C---:B------:R-:W-:Y:S01]  /*11230*/  HMMA.16816.F32 R120, R136.reuse, R142, R120 ;  /* 0x0000008e8878723c */ /* 0x040fe20000001878 */
[----:B------:R-:W4:Y:S07]  /*11240*/  LDSM.16.MT88.4 R140, [R218+0x900] ;  /* 0x00090000da8c783b */ /* 0x000f2e0000004200 */
[C---:B---3--:R-:W-:Y:S04]  /*11250*/  HMMA.16816.F32 R124, R136.reuse, R144, R124 ;  /* 0x00000090887c723c */ /* 0x048fe8000000187c */
[--C-:B-1----:R-:W-:Y:S04]  /*11260*/  FFMA.FTZ R134, R208, c[0x0][0x2d0], -R3.reuse ;  /* 0x0000b400d0867a23 */ /* 0x102fe80000010803 */
[----:B------:R-:W-:Y:S01]  /*11270*/  HMMA.16816.F32 R128, R136, R146, R128 ;  /* 0x000000928880723c */ /* 0x000fe20000001880 */
[----:B------:R-:W1:Y:S01]  /*11280*/  LDSM.16.MT88.4 R144, [R220+0x900] ;  /* 0x00090000dc90783b */ /* 0x000e620000004200 */
[----:B------:R-:W3:Y:S05]  /*11290*/  MUFU.EX2 R210, R134 ;  /* 0x0000008600d27308 */ /* 0x000eea0000000800 */
[----:B------:R-:W-:Y:S02]  /*112a0*/  F2FP.PACK_AB R136, R179, R169 ;  /* 0x000000a9b388723e */ /* 0x000fe400000000ff */
[----:B------:R-:W-:Y:S03]  /*112b0*/  F2FP.PACK_AB R137, R212, R213 ;  /* 0x000000d5d489723e */ /* 0x000fe600000000ff */
[----:B------:R-:W-:Y:S02]  /*112c0*/  F2FP.PACK_AB R138, R177, R178 ;  /* 0x000000b2b18a723e */ /* 0x000fe400000000ff */
[----:B---3--:R-:W-:Y:S01]  /*112d0*/  F2FP.PACK_AB R139, R210, R211 ;  /* 0x000000d3d28b723e */ /* 0x008fe200000000ff */
[--C-:B------:R-:W-:Y:S04]  /*112e0*/  FFMA.FTZ R134, R209, c[0x0][0x2d0], -R194.reuse ;  /* 0x0000b400d1867a23 */ /* 0x100fe800000108c2 */
[----:B------:R3:W-:Y:S02]  /*112f0*/  MUFU.EX2 R176, R134 ;  /* 0x0000008600b07308 */ /* 0x0007e40000000800 */
[C---:B--2---:R-:W-:Y:S08]  /*11300*/  HMMA.16816.F32 R4, R136.reuse, R148, R4 ;  /* 0x000000948804723c */ /* 0x044ff00000001804 */
[C---:B------:R-:W-:Y:S01]  /*11310*/  HMMA.16816.F32 R8, R136.reuse, R150, R8 ;  /* 0x000000968808723c */ /* 0x040fe20000001808 */
[----:B------:R-:W2:Y:S07]  /*11320*/  LDSM.16.MT88.4 R148, [R219+0x900] ;  /* 0x00090000db94783b */ /* 0x000eae0000004200 */
[C---:B----4-:R-:W-:Y:S04]  /*11330*/  HMMA.16816.F32 R12, R136.reuse, R140, R12 ;  /* 0x0000008c880c723c */ /* 0x050fe8000000180c */
[--C-:B---3--:R-:W-:Y:S04]  /*11340*/  FFMA.FTZ R134, R214, c[0x0][0x2d0], -R194.reuse ;  /* 0x0000b400d6867a23 */ /* 0x108fe800000108c2 */
        /* <DEDUP_REMOVED lines=8> */
[----:B------:R2:W-:Y:S01]  /*113d0*/  MUFU.EX2 R207, R134 ;  /* 0x0000008600cf7308 */ /* 0x0005e20000000800 */
[C---:B------:R-:W-:Y:S01]  /*113e0*/  HMMA.16816.F32 R32, R136.reuse, R150, R32 ;  /* 0x000000968820723c */ /* 0x040fe20000001820 */
[----:B------:R-:W4:Y:S07]  /*113f0*/  LDSM.16.MT88.4 R148, [R220+0x3900] ;  /* 0x00390000dc94783b */ /* 0x000f2e0000004200 */
[C---:B---3--:R-:W-:Y:S08]  /*11400*/  HMMA.16816.F32 R36, R136.reuse, R140, R36 ;  /* 0x0000008c8824723c */ /* 0x048ff00000001824 */
[C---:B------:R-:W-:Y:S01]  /*11410*/  HMMA.16816.F32 R40, R136.reuse, R142, R40 ;  /* 0x0000008e8828723c */ /* 0x040fe20000001828 */
[----:B------:R-:W3:Y:S03]  /*11420*/  LDSM.16.MT88.4 R140, [R219+0x3900] ;  /* 0x00390000db8c783b */ /* 0x000ee60000004200 */
[--C-:B--2---:R-:W-:Y:S04]  /*11430*/  FFMA.FTZ R134, R252, c[0x0][0x2d0], -R3.reuse ;  /* 0x0000b400fc867a23 */ /* 0x104fe80000010803 */
[C---:B-1----:R-:W-:Y:S01]  /*11440*/  HMMA.16816.F32 R44, R136.reuse, R144, R44 ;  /* 0x00000090882c723c */ /* 0x042fe2000000182c */
[----:B------:R1:W-:Y:S07]  /*11450*/  MUFU.EX2 R206, R134 ;  /* 0x0000008600ce7308 */ /* 0x0003ee0000000800 */
[C---:B------:R-:W-:Y:S01]  /*11460*/  HMMA.16816.F32 R48, R136.reuse, R146, R48 ;  /* 0x000000928830723c */ /* 0x040fe20000001830 */
[----:B------:R-:W2:Y:S07]  /*11470*/  LDSM.16.MT88.4 R144, [R217+0x6900] ;  /* 0x00690000d990783b */ /* 0x000eae0000004200 */
[C---:B----4-:R-:W-:Y:S08]  /*11480*/  HMMA.16816.F32 R52, R136.reuse, R148, R52 ;  /* 0x000000948834723c */ /* 0x050ff00000001834 */
[C---:B------:R-:W-:Y:S01]  /*11490*/  HMMA.16816.F32 R56, R136.reuse, R150, R56 ;  /* 0x000000968838723c */ /* 0x040fe20000001838 */
[----:B------:R-:W4:Y:S03]  /*114a0*/  LDSM.16.MT88.4 R148, [R218+0x6900] ;  /* 0x00690000da94783b */ /* 0x000f260000004200 */
[--C-:B-1----:R-:W-:Y:S04]  /*114b0*/  FFMA.FTZ R134, R173, c[0x0][0x2d0], -R194.reuse ;  /* 0x0000b400ad867a23 */ /* 0x102fe800000108c2 */
[C---:B---3--:R-:W-:Y:S01]  /*114c0*/  HMMA.16816.F32 R60, R136.reuse, R140, R60 ;  /* 0x0000008c883c723c */ /* 0x048fe2000000183c */
[----:B------:R1:W3:Y:S07]  /*114d0*/  MUFU.EX2 R174, R134 ;  /* 0x0000008600ae7308 */ /* 0x0002ee0000000800 */
[C---:B------:R-:W-:Y:S01]  /*114e0*/  HMMA.16816.F32 R64, R136.reuse, R142, R64 ;  /* 0x0000008e8840723c */ /* 0x040fe20000001840 */
[----:B------:R-:W3:Y:S07]  /*114f0*/  LDSM.16.MT88.4 R140, [R220+0x6900] ;  /* 0x00690000dc8c783b */ /* 0x000eee0000004200 */
        /* <DEDUP_REMOVED lines=10> */
[C---:B------:R-:W-:Y:S01]  /*115a0*/  HMMA.16816.F32 R88, R136.reuse, R142, R88 ;  /* 0x0000008e8858723c */ /* 0x040fe20000001858 */
[----:B------:R-:W1:Y:S01]  /*115b0*/  LDSM.16.MT88.4 R140, [R218+0x9900] ;  /* 0x00990000da8c783b */ /* 0x000e620000004200 */
[----:B------:R3:W1:Y:S06]  /*115c0*/  MUFU.EX2 R204, R134 ;  /* 0x0000008600cc7308 */ /* 0x00066c0000000800 */
[C---:B--2---:R-:W-:Y:S08]  /*115d0*/  HMMA.16816.F32 R92, R136.reuse, R144, R92 ;  /* 0x00000090885c723c */ /* 0x044ff0000000185c */
[C---:B------:R-:W-:Y:S01]  /*115e0*/  HMMA.16816.F32 R96, R136.reuse, R146, R96 ;  /* 0x000000928860723c */ /* 0x040fe20000001860 */
[----:B------:R-:W2:Y:S07]  /*115f0*/  LDSM.16.MT88.4 R144, [R220+0x9900] ;  /* 0x00990000dc90783b */ /* 0x000eae0000004200 */
[C---:B----4-:R-:W-:Y:S04]  /*11600*/  HMMA.16816.F32 R100, R136.reuse, R148, R100 ;  /* 0x000000948864723c */ /* 0x050fe80000001864 */
[--C-:B---3--:R-:W-:Y:S04]  /*11610*/  FFMA.FTZ R134, R167, c[0x0][0x2d0], -R194.reuse ;  /* 0x0000b400a7867a23 */ /* 0x108fe800000108c2 */
[----:B------:R3:W-:Y:S01]  /*11620*/  MUFU.EX2 R180, R134 ;  /* 0x0000008600b47308 */ /* 0x0007e20000000800 */
[C---:B------:R-:W-:Y:S01]  /*11630*/  HMMA.16816.F32 R104, R136.reuse, R150, R104 ;  /* 0x000000968868723c */ /* 0x040fe20000001868 */
[----:B------:R-:W4:Y:S07]  /*11640*/  LDSM.16.MT88.4 R148, [R219+0x9900] ;  /* 0x00990000db94783b */ /* 0x000f2e0000004200 */
[C---:B-1----:R-:W-:Y:S08]  /*11650*/  HMMA.16816.F32 R108, R136.reuse, R140, R108 ;  /* 0x0000008c886c723c */ /* 0x042ff0000000186c */
[C---:B------:R-:W-:Y:S01]  /*11660*/  HMMA.16816.F32 R112, R136.reuse, R142, R112 ;  /* 0x0000008e8870723c */ /* 0x040fe20000001870 */
[----:B------:R-:W1:Y:S03]  /*11670*/  LDSM.16.MT88.4 R140, [R217+0x1100] ;  /* 0x00110000d98c783b */ /* 0x000e660000004200 */
[--C-:B---3--:R-:W-:Y:S04]  /*11680*/  FFMA.FTZ R134, R166, c[0x0][0x2d0], -R194.reuse ;  /* 0x0000b400a6867a23 */ /* 0x108fe800000108c2 */
[C---:B--2---:R-:W-:Y:S01]  /*11690*/  HMMA.16816.F32 R116, R136.reuse, R144, R116 ;  /* 0x000000908874723c */ /* 0x044fe20000001874 */
[----:B------:R2:W3:Y:S07]  /*116a0*/  MUFU.EX2 R252, R134 ;  /* 0x0000008600fc7308 */ /* 0x0004ee0000000800 */
[C---:B------:R-:W-:Y:S01]  /*116b0*/  HMMA.16816.F32 R120, R136.reuse, R146, R120 ;  /* 0x000000928878723c */ /* 0x040fe20000001878 */
[----:B------:R-:W3:Y:S07]  /*116c0*/  LDSM.16.MT88.4 R144, [R218+0x1100] ;  /* 0x00110000da90783b */ /* 0x000eee0000004200 */
[C---:B----4-:R-:W-:Y:S08]  /*116d0*/  HMMA.16816.F32 R124, R136.reuse, R148, R124 ;  /* 0x00000094887c723c */ /* 0x050ff0000000187c */
[----:B------:R-:W-:Y:S01]  /*116e0*/  HMMA.16816.F32 R128, R136, R150, R128 ;  /* 0x000000968880723c */ /* 0x000fe20000001880 */
[----:B------:R-:W4:Y:S03]  /*116f0*/  LDSM.16.MT88.4 R148, [R220+0x1100] ;  /* 0x00110000dc94783b */ /* 0x000f260000004200 */
[--C-:B--2---:R-:W-:Y:S03]  /*11700*/  FFMA.FTZ R134, R200, c[0x0][0x2d0], -R3.reuse ;  /* 0x0000b400c8867a23 */ /* 0x104fe60000010803 */
[----:B------:R-:W-:Y:S01]  /*11710*/  F2FP.PACK_AB R138, R174, R171 ;  /* 0x000000abae8a723e */ /* 0x000fe200000000ff */
[----:B------:R2:W-:Y:S01]  /*11720*/  MUFU.EX2 R200, R134 ;  /* 0x0000008600c87308 */ /* 0x0005e20000000800 */
[----:B------:R-:W-:Y:S03]  /*11730*/  F2FP.PACK_AB R136, R170, R176 ;  /* 0x000000b0aa88723e */ /* 0x000fe600000000ff */
[----:B------:R-:W-:Y:S02]  /*11740*/  F2FP.PACK_AB R137, R206, R207 ;  /* 0x000000cfce89723e */ /* 0x000fe400000000ff */
[----:B------:R-:W-:Y:S07]  /*11750*/  F2FP.PACK_AB R139, R204, R203 ;  /* 0x000000cbcc8b723e */ /* 0x000fee00000000ff */
[C---:B-1----:R-:W-:Y:S08]  /*11760*/  HMMA.16816.F32 R4, R136.reuse, R140, R4 ;  /* 0x0000008c8804723c */ /* 0x042ff00000001804 */
[C---:B------:R-:W-:Y:S01]  /*11770*/  HMMA.16816.F32 R8, R136.reuse, R142, R8 ;  /* 0x0000008e8808723c */ /* 0x040fe20000001808 */
[----:B------:R-:W1:Y:S03]  /*11780*/  LDSM.16.MT88.4 R140, [R219+0x1100] ;  /* 0x00110000db8c783b */ /* 0x000e660000004200 */
[--C-:B--2---:R-:W-:Y:S04]  /*11790*/  FFMA.FTZ R134, R165, c[0x0][0x2d0], -R3.reuse ;  /* 0x0000b400a5867a23 */ /* 0x104fe80000010803 */
[C---:B---3--:R-:W-:Y:S01]  /*117a0*/  HMMA.16816.F32 R12, R136.reuse, R144, R12 ;  /* 0x00000090880c723c */ /* 0x048fe2000000180c */
[----:B------:R2:W3:Y:S07]  /*117b0*/  MUFU.EX2 R201, R134 ;  /* 0x0000008600c97308 */ /* 0x0004ee0000000800 */
[C---:B------:R-:W-:Y:S01]  /*117c0*/  HMMA.16816.F32 R16, R136.reuse, R146, R16 ;  /* 0x000000928810723c */ /* 0x040fe20000001810 */
[----:B------:R-:W3:Y:S07]  /*117d0*/  LDSM.16.MT88.4 R144, [R217+0x4100] ;  /* 0x00410000d990783b */ /* 0x000eee0000004200 */
[C---:B----4-:R-:W-:Y:S08]  /*117e0*/  HMMA.16816.F32 R20, R136.reuse, R148, R20 ;  /* 0x000000948814723c */ /* 0x050ff00000001814 */
[C---:B------:R-:W-:Y:S01]  /*117f0*/  HMMA.16816.F32 R24, R136.reuse, R150, R24 ;  /* 0x000000968818723c */ /* 0x040fe20000001818 */
[----:B------:R-:W4:Y:S03]  /*11800*/  LDSM.16.MT88.4 R148, [R218+0x4100] ;  /* 0x00410000da94783b */ /* 0x000f260000004200 */
[--C-:B--2---:R-:W-:Y:S04]  /*11810*/  FFMA.FTZ R134, R164, c[0x0][0x2d0], -R194.reuse ;  /* 0x0000b400a4867a23 */ /* 0x104fe800000108c2 */
[----:B------:R2:W-:Y:S01]  /*11820*/  MUFU.EX2 R215, R134 ;  /* 0x0000008600d77308 */ /* 0x0005e20000000800 */
[C---:B-1----:R-:W-:Y:S01]  /*11830*/  HMMA.16816.F32 R28, R136.reuse, R140, R28 ;  /* 0x0000008c881c723c */ /* 0x042fe2000000181c */
[----:B------:R-:W-:Y:S07]  /*11840*/  LDSM.16.MT88.4 R164, [R219+0x2900] ;  /* 0x00290000dba4783b */ /* 0x000fee0000004200 */
[C---:B------:R-:W-:Y:S01]  /*11850*/  HMMA.16816.F32 R32, R136.reuse, R142, R32 ;  /* 0x0000008e8820723c */ /* 0x040fe20000001820 */
[----:B------:R-:W1:Y:S07]  /*11860*/  LDSM.16.MT88.4 R140, [R220+0x4100] ;  /* 0x00410000dc8c783b */ /* 0x000e6e0000004200 */
[C---:B---3--:R-:W-:Y:S04]  /*11870*/  HMMA.16816.F32 R36, R136.reuse, R144, R36 ;  /* 0x000000908824723c */ /* 0x048fe80000001824 */
[--C-:B--2---:R-:W-:Y:S04]  /*11880*/  FFMA.FTZ R134, R163, c[0x0][0x2d0], -R194.reuse ;  /* 0x0000b400a3867a23 */ /* 0x104fe800000108c2 */
[C---:B------:R-:W-:Y:S01]  /*11890*/  HMMA.16816.F32 R40, R136.reuse, R146, R40 ;  /* 0x000000928828723c */ /* 0x040fe20000001828 */
[----:B------:R-:W2:Y:S01]  /*118a0*/  LDSM.16.MT88.4 R144, [R219+0x4100] ;  /* 0x00410000db90783b */ /* 0x000ea20000004200 */
[----:B------:R3:W2:Y:S06]  /*118b0*/  MUFU.EX2 R214, R134 ;  /* 0x0000008600d67308 */ /* 0x0006ac0000000800 */
[C---:B----4-:R-:W-:Y:S01]  /*118c0*/  HMMA.16816.F32 R44, R136.reuse, R148, R44 ;  /* 0x00000094882c723c */ /* 0x050fe2000000182c */
[----:B------:R-:W4:Y:S07]  /*118d0*/  LDL.LU R163, [R1+0x8] ;  /* 0x0000080001a37983 */ /* 0x000f2e0000300800 */
[C---:B------:R-:W-:Y:S01]  /*118e0*/  HMMA.16816.F32 R48, R136.reuse, R150, R48 ;  /* 0x000000968830723c */ /* 0x040fe20000001830 */
[----:B------:R-:W2:Y:S07]  /*118f0*/  LDSM.16.MT88.4 R148, [R217+0x7100] ;  /* 0x00710000d994783b */ /* 0x000eae0000004200 */
[C---:B-1----:R-:W-:Y:S04]  /*11900*/  HMMA.16816.F32 R52, R136.reuse, R140, R52 ;  /* 0x0000008c8834723c */ /* 0x042fe80000001834 */
[--C-:B---3--:R-:W-:Y:S04]  /*11910*/  FFMA.FTZ R134, R199, c[0x0][0x2d0], -R3.reuse ;  /* 0x0000b400c7867a23 */ /* 0x108fe80000010803 */
[----:B------:R1:W-:Y:S01]  /*11920*/  MUFU.EX2 R199, R134 ;  /* 0x0000008600c77308 */ /* 0x0003e20000000800 */
[C---:B------:R-:W-:Y:S01]  /*11930*/  HMMA.16816.F32 R56, R136.reuse, R142, R56 ;  /* 0x0000008e8838723c */ /* 0x040fe20000001838 */
[----:B------:R-:W3:Y:S07]  /*11940*/  LDSM.16.MT88.4 R140, [R218+0x7100] ;  /* 0x00710000da8c783b */ /* 0x000eee0000004200 */
[C---:B--2---:R-:W-:Y:S08]  /*11950*/  HMMA.16816.F32 R60, R136.reuse, R144, R60 ;  /* 0x00000090883c723c */ /* 0x044ff0000000183c */
[C---:B------:R-:W-:Y:S01]  /*11960*/  HMMA.16816.F32 R64, R136.reuse, R146, R64 ;  /* 0x000000928840723c */ /* 0x040fe20000001840 */
[----:B------:R-:W2:Y:S03]  /*11970*/  LDSM.16.MT88.4 R144, [R220+0x7100] ;  /* 0x00710000dc90783b */ /* 0x000ea60000004200 */
[--C-:B-1----:R-:W-:Y:S04]  /*11980*/  FFMA.FTZ R134, R162, c[0x0][0x2d0], -R3.reuse ;  /* 0x0000b400a2867a23 */ /* 0x102fe80000010803 */
[C---:B------:R-:W-:Y:S04]  /*11990*/  HMMA.16816.F32 R68, R136.reuse, R148, R68 ;  /* 0x000000948844723c */ /* 0x040fe80000001844 */
[----:B------:R-:W-:Y:S02]  /*119a0*/  MOV R162, R198 ;  /* 0x000000c600a27202 */ /* 0x000fe40000000f00 */
[----:B------:R1:W1:Y:S02]  /*119b0*/  MUFU.EX2 R198, R134 ;  /* 0x0000008600c67308 */ /* 0x0002640000000800 */
[C---:B------:R-:W-:Y:S01]  /*119c0*/  HMMA.16816.F32 R72, R136.reuse, R150, R72 ;  /* 0x000000968848723c */ /* 0x040fe20000001848 */
[----:B------:R-:W2:Y:S07]  /*119d0*/  LDSM.16.MT88.4 R148, [R219+0x7100] ;  /* 0x00710000db94783b */ /* 0x000eae0000004200 */
[C---:B---3--:R-:W-:Y:S08]  /*119e0*/  HMMA.16816.F32 R76, R136.reuse, R140, R76 ;  /* 0x0000008c884c723c */ /* 0x048ff0000000184c */
[C---:B------:R-:W-:Y:S01]  /*119f0*/  HMMA.16816.F32 R80, R136.reuse, R142, R80 ;  /* 0x0000008e8850723c */ /* 0x040fe20000001850 */
[----:B------:R-:W3:Y:S03]  /*11a00*/  LDSM.16.MT88.4 R140, [R217+0xa100] ;  /* 0x00a10000d98c783b */ /* 0x000ee60000004200 */
[--C-:B-1----:R-:W-:Y:S04]  /*11a10*/  FFMA.FTZ R134, R162, c[0x0][0x2d0], -R194.reuse ;  /* 0x0000b400a2867a23 */ /* 0x102fe800000108c2 */
[C---:B--2---:R-:W-:Y:S01]  /*11a20*/  HMMA.16816.F32 R84, R136.reuse, R144, R84 ;  /* 0x000000908854723c */ /* 0x044fe20000001854 */
[----:B------:R-:W2:Y:S01]  /*11a30*/  LDL.LU R162, [R1+0xc] ;  /* 0x00000c0001a27983 */ /* 0x000ea20000300800 */
[----:B------:R1:W-:Y:S06]  /*11a40*/  MUFU.EX2 R209, R134 ;  /* 0x0000008600d17308 */ /* 0x0003ec0000000800 */
[C---:B------:R-:W-:Y:S01]  /*11a50*/  HMMA.16816.F32 R88, R136.reuse, R146, R88 ;  /* 0x000000928858723c */ /* 0x040fe20000001858 */
[----:B------:R-:W3:Y:S07]  /*11a60*/  LDSM.16.MT88.4 R144, [R218+0xa100] ;  /* 0x00a10000da90783b */ /* 0x000eee0000004200 */
[C---:B------:R-:W-:Y:S08]  /*11a70*/  HMMA.16816.F32 R92, R136.reuse, R148, R92 ;  /* 0x00000094885c723c */ /* 0x040ff0000000185c */
[C---:B------:R-:W-:Y:S01]  /*11a80*/  HMMA.16816.F32 R96, R136.reuse, R150, R96 ;  /* 0x000000968860723c */ /* 0x040fe20000001860 */
[----:B------:R-:W3:Y:S03]  /*11a90*/  LDSM.16.MT88.4 R148, [R220+0xa100] ;  /* 0x00a10000dc94783b */ /* 0x000ee60000004200 */
[--C-:B-1----:R-:W-:Y:S01]  /*11aa0*/  FFMA.FTZ R134, R161, c[0x0][0x2d0], -R194.reuse ;  /* 0x0000b400a1867a23 */ /* 0x102fe200000108c2 */
[----:B------:R-:W-:Y:S02]  /*11ab0*/  MOV R161, R159 ;  /* 0x0000009f00a17202 */ /* 0x000fe40000000f00 */
[----:B------:R-:W-:Y:S01]  /*11ac0*/  MOV R159, R157 ;  /* 0x0000009d009f7202 */ /* 0x000fe20000000f00 */
[----:B------:R1:W-:Y:S01]  /*11ad0*/  MUFU.EX2 R208, R134 ;  /* 0x0000008600d07308 */ /* 0x0003e20000000800 */
[C---:B---3--:R-:W-:Y:S03]  /*11ae0*/  HMMA.16816.F32 R100, R136.reuse, R140, R100 ;  /* 0x0000008c8864723c */ /* 0x048fe60000001864 */
[----:B------:R-:W-:Y:S02]  /*11af0*/  MOV R157, R192 ;  /* 0x000000c0009d7202 */ /* 0x000fe40000000f00 */
[----:B------:R-:W-:Y:S03]  /*11b00*/  MOV R173, R161 ;  /* 0x000000a100ad7202 */ /* 0x000fe60000000f00 */
[C---:B------:R-:W-:Y:S01]  /*11b10*/  HMMA.16816.F32 R104, R136.reuse, R142, R104 ;  /* 0x0000008e8868723c */ /* 0x040fe20000001868 */
[----:B------:R-:W3:Y:S07]  /*11b20*/  LDSM.16.MT88.4 R140, [R219+0xa100] ;  /* 0x00a10000db8c783b */ /* 0x000eee0000004200 */
[C---:B------:R-:W-:Y:S04]  /*11b30*/  HMMA.16816.F32 R108, R136.reuse, R144, R108 ;  /* 0x00000090886c723c */ /* 0x040fe8000000186c */
[--C-:B-1----:R-:W-:Y:S04]  /*11b40*/  FFMA.FTZ R134, R152, c[0x0][0x2d0], -R3.reuse ;  /* 0x0000b40098867a23 */ /* 0x102fe80000010803 */
[C---:B------:R-:W-:Y:S01]  /*11b50*/  HMMA.16816.F32 R112, R136.reuse, R146, R112 ;  /* 0x000000928870723c */ /* 0x040fe20000001870 */
[----:B------:R-:W1:Y:S03]  /*11b60*/  LDSM.16.MT88.4 R144, [R217+0x1900] ;  /* 0x00190000d990783b */ /* 0x000e660000004200 */
[----:B------:R-:W-:Y:S02]  /*11b70*/  MOV R152, R193 ;  /* 0x000000c100987202 */ /* 0x000fe40000000f00 */
[----:B------:R3:W-:Y:S02]  /*11b80*/  MUFU.EX2 R193, R134 ;  /* 0x0000008600c17308 */ /* 0x0007e40000000800 */
[C---:B------:R-:W-:Y:S08]  /*11b90*/  HMMA.16816.F32 R116, R136.reuse, R148, R116 ;  /* 0x000000948874723c */ /* 0x040ff00000001874 */
[C---:B------:R-:W-:Y:S01]  /*11ba0*/  HMMA.16816.F32 R120, R136.reuse, R150, R120 ;  /* 0x000000968878723c */ /* 0x040fe20000001878 */
[----:B------:R-:W1:Y:S07]  /*11bb0*/  LDSM.16.MT88.4 R148, [R218+0x1900] ;  /* 0x00190000da94783b */ /* 0x000e6e0000004200 */
[C---:B---3--:R-:W-:Y:S04]  /*11bc0*/  HMMA.16816.F32 R124, R136.reuse, R140, R124 ;  /* 0x0000008c887c723c */ /* 0x048fe8000000187c */
[--C-:B------:R-:W-:Y:S01]  /*11bd0*/  FFMA.FTZ R134, R160, c[0x0][0x2d0], -R3.reuse ;  /* 0x0000b400a0867a23 */ /* 0x100fe20000010803 */
[----:B------:R-:W-:Y:S03]  /*11be0*/  MOV R160, R158 ;  /* 0x0000009e00a07202 */ /* 0x000fe60000000f00 */
[----:B------:R-:W-:Y:S01]  /*11bf0*/  HMMA.16816.F32 R128, R136, R142, R128 ;  /* 0x0000008e8880723c */ /* 0x000fe20000001880 */
[----:B------:R-:W3:Y:S01]  /*11c00*/  LDSM.16.MT88.4 R140, [R220+0x1900] ;  /* 0x00190000dc8c783b */ /* 0x000ee20000004200 */
[----:B------:R1:W-:Y:S02]  /*11c10*/  MUFU.EX2 R192, R134 ;  /* 0x0000008600c07308 */ /* 0x0003e40000000800 */
[----:B------:R-:W-:Y:S02]  /*11c20*/  MOV R158, R155 ;  /* 0x0000009b009e7202 */ /* 0x000fe40000000f00 */
[----:B------:R-:W-:Y:S02]  /*11c30*/  MOV R175, R160 ;  /* 0x000000a000af7202 */ /* 0x000fe40000000f00 */
[----:B------:R-:W-:Y:S04]  /*11c40*/  F2FP.PACK_AB R136, R252, R180 ;  /* 0x000000b4fc88723e */ /* 0x000fe800000000ff */
[----:B------:R-:W-:Y:S02]  /*11c50*/  F2FP.PACK_AB R137, R201, R200 ;  /* 0x000000c8c989723e */ /* 0x000fe400000000ff */
[----:B------:R-:W-:Y:S02]  /*11c60*/  F2FP.PACK_AB R138, R214, R215 ;  /* 0x000000d7d68a723e */ /* 0x000fe400000000ff */
[----:B------:R-:W-:Y:S02]  /*11c70*/  F2FP.PACK_AB R139, R198, R199 ;  /* 0x000000c7c68b723e */ /* 0x000fe400000000ff */
[----:B------:R-:W-:Y:S02]  /*11c80*/  MOV R160, R159 ;  /* 0x0000009f00a07202 */ /* 0x000fe40000000f00 */
[----:B------:R-:W-:Y:S03]  /*11c90*/  MOV R161, R158 ;  /* 0x0000009e00a17202 */ /* 0x000fe60000000f00 */
[C---:B-1----:R-:W-:Y:S03]  /*11ca0*/  HMMA.16816.F32 R4, R136.reuse, R144, R4 ;  /* 0x000000908804723c */ /* 0x042fe60000001804 */
[--C-:B------:R-:W-:Y:S01]  /*11cb0*/  FFMA.FTZ R134, R154, c[0x0][0x2d0], -R194.reuse ;  /* 0x0000b4009a867a23 */ /* 0x100fe200000108c2 */
[----:B------:R-:W-:Y:S03]  /*11cc0*/  MOV R181, R161 ;  /* 0x000000a100b57202 */ /* 0x000fe60000000f00 */
[----:B------:R1:W-:Y:S01]  /*11cd0*/  MUFU.EX2 R205, R134 ;  /* 0x0000008600cd7308 */ /* 0x0003e20000000800 */
[C---:B------:R-:W-:Y:S01]  /*11ce0*/  HMMA.16816.F32 R8, R136.reuse, R146, R8 ;  /* 0x000000928808723c */ /* 0x040fe20000001808 */
[----:B------:R-:W3:Y:S07]  /*11cf0*/  LDSM.16.MT88.4 R144, [R219+0x1900] ;  /* 0x00190000db90783b */ /* 0x000eee0000004200 */
[C---:B------:R-:W-:Y:S08]  /*11d00*/  HMMA.16816.F32 R12, R136.reuse, R148, R12 ;  /* 0x00000094880c723c */ /* 0x040ff0000000180c */
[C---:B------:R-:W-:Y:S01]  /*11d10*/  HMMA.16816.F32 R16, R136.reuse, R150, R16 ;  /* 0x000000968810723c */ /* 0x040fe20000001810 */
[----:B------:R-:W3:Y:S03]  /*11d20*/  LDSM.16.MT88.4 R148, [R217+0x4900] ;  /* 0x00490000d994783b */ /* 0x000ee60000004200 */
[--C-:B-1----:R-:W-:Y:S04]  /*11d30*/  FFMA.FTZ R134, R153, c[0x0][0x2d0], -R194.reuse ;  /* 0x0000b40099867a23 */ /* 0x102fe800000108c2 */
[C---:B---3--:R-:W-:Y:S01]  /*11d40*/  HMMA.16816.F32 R20, R136.reuse, R140, R20 ;  /* 0x0000008c8814723c */ /* 0x048fe20000001814 */
[----:B------:R1:W-:Y:S07]  /*11d50*/  MUFU.EX2 R202, R134 ;  /* 0x0000008600ca7308 */ /* 0x0003ee0000000800 */
[C---:B------:R-:W-:Y:S01]  /*11d60*/  HMMA.16816.F32 R24, R136.reuse, R142, R24 ;  /* 0x0000008e8818723c */ /* 0x040fe20000001818 */
[----:B------:R-:W3:Y:S07]  /*11d70*/  LDSM.16.MT88.4 R140, [R218+0x4900] ;  /* 0x00490000da8c783b */ /* 0x000eee0000004200 */
[C---:B------:R-:W-:Y:S08]  /*11d80*/  HMMA.16816.F32 R28, R136.reuse, R144, R28 ;  /* 0x00000090881c723c */ /* 0x040ff0000000181c */
[C---:B------:R-:W-:Y:S01]  /*11d90*/  HMMA.16816.F32 R32, R136.reuse, R146, R32 ;  /* 0x000000928820723c */ /* 0x040fe20000001820 */
[----:B------:R-:W4:Y:S03]  /*11da0*/  LDSM.16.MT88.4 R144, [R220+0x4900] ;  /* 0x00490000dc90783b */ /* 0x000f260000004200 */
[--C-:B-1----:R-:W-:Y:S04]  /*11db0*/  FFMA.FTZ R134, R191, c[0x0][0x2d0], -R3.reuse ;  /* 0x0000b400bf867a23 */ /* 0x102fe80000010803 */
[C---:B------:R-:W-:Y:S01]  /*11dc0*/  HMMA.16816.F32 R36, R136.reuse, R148, R36 ;  /* 0x000000948824723c */ /* 0x040fe20000001824 */
[----:B------:R1:W-:Y:S07]  /*11dd0*/  MUFU.EX2 R191, R134 ;  /* 0x0000008600bf7308 */ /* 0x0003ee0000000800 */
[C---:B------:R-:W-:Y:S01]  /*11de0*/  HMMA.16816.F32 R40, R136.reuse, R150, R40 ;  /* 0x000000968828723c */ /* 0x040fe20000001828 */
[----:B------:R-:W4:Y:S07]  /*11df0*/  LDSM.16.MT88.4 R148, [R219+0x4900] ;  /* 0x00490000db94783b */ /* 0x000f2e0000004200 */
[C---:B---3--:R-:W-:Y:S08]  /*11e00*/  HMMA.16816.F32 R44, R136.reuse, R140, R44 ;  /* 0x0000008c882c723c */ /* 0x048ff0000000182c */
[C---:B------:R-:W-:Y:S01]  /*11e10*/  HMMA.16816.F32 R48, R136.reuse, R142, R48 ;  /* 0x0000008e8830723c */ /* 0x040fe20000001830 */
[----:B------:R-:W3:Y:S03]  /*11e20*/  LDSM.16.MT88.4 R140, [R217+0x7900] ;  /* 0x00790000d98c783b */ /* 0x000ee60000004200 */
[----:B-1----:R-:W-:Y:S04]  /*11e30*/  FFMA.FTZ R134, R190, c[0x0][0x2d0], -R3 ;  /* 0x0000b400be867a23 */ /* 0x002fe80000010803 */
[----:B------:R1:W-:Y:S01]  /*11e40*/  MUFU.EX2 R190, R134 ;  /* 0x0000008600be7308 */ /* 0x0003e20000000800 */
[C---:B----4-:R-:W-:Y:S08]  /*11e50*/  HMMA.16816.F32 R52, R136.reuse, R144, R52 ;  /* 0x000000908834723c */ /* 0x050ff00000001834 */
[C---:B------:R-:W-:Y:S01]  /*11e60*/  HMMA.16816.F32 R56, R136.reuse, R146, R56 ;  /* 0x000000928838723c */ /* 0x040fe20000001838 */
[----:B------:R-:W4:Y:S03]  /*11e70*/  LDSM.16.MT88.4 R144, [R218+0x7900] ;  /* 0x00790000da90783b */ /* 0x000f260000004200 */
[----:B------:R-:W-:Y:S01]  /*11e80*/  FFMA.FTZ R2, R2, R163, R189 ;  /* 0x000000a302027223 */ /* 0x000fe200000100bd */
[----:B------:R-:W-:Y:S03]  /*11e90*/  MOV R163, R156 ;  /* 0x0000009c00a37202 */ /* 0x000fe60000000f00 */
[C---:B------:R-:W-:Y:S04]  /*11ea0*/  HMMA.16816.F32 R60, R136.reuse, R148, R60 ;  /* 0x00000094883c723c */ /* 0x040fe8000000183c */
[--C-:B-1----:R-:W-:Y:S04]  /*11eb0*/  FFMA.FTZ R134, R152, c[0x0][0x2d0], -R194.reuse ;  /* 0x0000b40098867a23 */ /* 0x102fe800000108c2 */
[C---:B------:R-:W-:Y:S01]  /*11ec0*/  HMMA.16816.F32 R64, R136.reuse, R150, R64 ;  /* 0x000000968840723c */ /* 0x040fe20000001840 */
[----:B------:R-:W1:Y:S01]  /*11ed0*/  LDSM.16.MT88.4 R148, [R220+0x7900] ;  /* 0x00790000dc94783b */ /* 0x000e620000004200 */
[----:B------:R-:W-:Y:S02]  /*11ee0*/  MUFU.EX2 R197, R134 ;  /* 0x0000008600c57308 */ /* 0x000fe40000000800 */
[----:B------:R-:W-:Y:S04]  /*11ef0*/  FFMA.FTZ R194, R196, c[0x0][0x2d0], -R194 ;  /* 0x0000b400c4c27a23 */ /* 0x000fe800000108c2 */
[C---:B---3--:R-:W-:Y:S01]  /*11f00*/  HMMA.16816.F32 R68, R136.reuse, R140, R68 ;  /* 0x0000008c8844723c */ /* 0x048fe20000001844 */
[----:B------:R-:W-:Y:S03]  /*11f10*/  LDSM.16.MT88.4 R152, [R220+0x2100] ;  /* 0x00210000dc98783b */ /* 0x000fe60000004200 */
[----:B------:R-:W-:Y:S04]  /*11f20*/  MUFU.EX2 R194, R194 ;  /* 0x000000c200c27308 */ /* 0x000fe80000000800 */
[C---:B------:R-:W-:Y:S01]  /*11f30*/  HMMA.16816.F32 R72, R136.reuse, R142, R72 ;  /* 0x0000008e8848723c */ /* 0x040fe20000001848 */
[----:B------:R-:W3:Y:S05]  /*11f40*/  LDSM.16.MT88.4 R140, [R219+0x7900] ;  /* 0x00790000db8c783b */ /* 0x000eea0000004200 */
[----:B------:R-:W3:Y:S02]  /*11f50*/  MUFU.EX2 R196, R135 ;  /* 0x0000008700c47308 */ /* 0x000ee40000000800 */
[C---:B----4-:R-:W-:Y:S08]  /*11f60*/  HMMA.16816.F32 R76, R136.reuse, R144, R76 ;  /* 0x00000090884c723c */ /* 0x050ff0000000184c */
[C---:B------:R-:W-:Y:S01]  /*11f70*/  HMMA.16816.F32 R80, R136.reuse, R146, R80 ;  /* 0x000000928850723c */ /* 0x040fe20000001850 */
[----:B------:R-:W4:Y:S01]  /*11f80*/  LDSM.16.MT88.4 R144, [R217+0xa900] ;  /* 0x00a90000d990783b */ /* 0x000f220000004200 */
[----:B------:R3:W-:Y:S06]  /*11f90*/  MUFU.EX2 R135, R184 ;  /* 0x000000b800877308 */ /* 0x0007ec0000000800 */
[C---:B-1----:R-:W-:Y:S08]  /*11fa0*/  HMMA.16816.F32 R84, R136.reuse, R148, R84 ;  /* 0x000000948854723c */ /* 0x042ff00000001854 */
[C---:B------:R-:W-:Y:S01]  /*11fb0*/  HMMA.16816.F32 R88, R136.reuse, R150, R88 ;  /* 0x000000968858723c */ /* 0x040fe20000001858 */
[----:B------:R-:W1:Y:S07]  /*11fc0*/  LDSM.16.MT88.4 R148, [R218+0xa900] ;  /* 0x00a90000da94783b */ /* 0x000e6e0000004200 */
[C---:B---3--:R-:W-:Y:S04]  /*11fd0*/  HMMA.16816.F32 R92, R136.reuse, R140, R92 ;  /* 0x0000008c885c723c */ /* 0x048fe8000000185c */
[----:B------:R-:W-:Y:S04]  /*11fe0*/  F2FP.PACK_AB R184, R196, R197 ;  /* 0x000000c5c4b8723e */ /* 0x000fe800000000ff */
[C---:B------:R-:W-:Y:S01]  /*11ff0*/  HMMA.16816.F32 R96, R136.reuse, R142, R96 ;  /* 0x0000008e8860723c */ /* 0x040fe20000001860 */
[----:B------:R-:W3:Y:S03]  /*12000*/  LDSM.16.MT88.4 R140, [R220+0xa900] ;  /* 0x00a90000dc8c783b */ /* 0x000ee60000004200 */
[----:B--2---:R-:W-:Y:S01]  /*12010*/  FFMA.FTZ R168, R0, R162, R186 ;  /* 0x000000a200a87223 */ /* 0x004fe200000100ba */
[----:B------:R-:W-:Y:S01]  /*12020*/  MOV R162, R157 ;  /* 0x0000009d00a27202 */ /* 0x000fe20000000f00 */
[--C-:B------:R-:W-:Y:S01]  /*12030*/  FFMA.FTZ R0, R163, c[0x0][0x2d0], -R3.reuse ;  /* 0x0000b400a3007a23 */ /* 0x100fe20000010803 */
[----:B------:R-:W-:Y:S01]  /*12040*/  F2FP.PACK_AB R186, R194, R195 ;  /* 0x000000c3c2ba723e */ /* 0x000fe200000000ff */
[C---:B----4-:R-:W-:Y:S01]  /*12050*/  HMMA.16816.F32 R100, R136.reuse, R144, R100 ;  /* 0x000000908864723c */ /* 0x050fe20000001864 */
[----:B------:R-:W-:Y:S01]  /*12060*/  LDSM.16.MT88.4 R156, [R218+0x5100] ;  /* 0x00510000da9c783b */ /* 0x000fe20000004200 */
[----:B------:R2:W-:Y:S02]  /*12070*/  MUFU.EX2 R189, R0 ;  /* 0x0000000000bd7308 */ /* 0x0005e40000000800 */
[----:B------:R-:W-:Y:S04]  /*12080*/  MOV R172, R162 ;  /* 0x000000a200ac7202 */ /* 0x000fe80000000f00 */
[C---:B------:R-:W-:Y:S01]  /*12090*/  HMMA.16816.F32 R104, R136.reuse, R146, R104 ;  /* 0x000000928868723c */ /* 0x040fe20000001868 */
[----:B------:R-:W4:Y:S07]  /*120a0*/  LDSM.16.MT88.4 R144, [R219+0xa900] ;  /* 0x00a90000db90783b */ /* 0x000f2e0000004200 */
[C---:B-1----:R-:W-:Y:S08]  /*120b0*/  HMMA.16816.F32 R108, R136.reuse, R148, R108 ;  /* 0x00000094886c723c */ /* 0x042ff0000000186c */
[C---:B------:R-:W-:Y:S01]  /*120c0*/  HMMA.16816.F32 R112, R136.reuse, R150, R112 ;  /* 0x000000968870723c */ /* 0x040fe20000001870 */
[----:B------:R-:W1:Y:S03]  /*120d0*/  LDSM.16.MT88.4 R148, [R217+0x2100] ;  /* 0x00210000d994783b */ /* 0x000e660000004200 */
[--C-:B--2---:R-:W-:Y:S02]  /*120e0*/  FFMA.FTZ R0, R188, c[0x0][0x2d0], -R3.reuse ;  /* 0x0000b400bc007a23 */ /* 0x104fe40000010803 */
[----:B------:R-:W-:Y:S02]  /*120f0*/  FFMA.FTZ R3, R185, c[0x0][0x2d0], -R3 ;  /* 0x0000b400b9037a23 */ /* 0x000fe40000010803 */
[C---:B---3--:R-:W-:Y:S01]  /*12100*/  HMMA.16816.F32 R116, R136.reuse, R140, R116 ;  /* 0x0000008c8874723c */ /* 0x048fe20000001874 */
[----:B------:R2:W3:Y:S07]  /*12110*/  MUFU.EX2 R188, R0 ;  /* 0x0000000000bc7308 */ /* 0x0004ee0000000800 */
[C---:B------:R-:W-:Y:S01]  /*12120*/  HMMA.16816.F32 R120, R136.reuse, R142, R120 ;  /* 0x0000008e8878723c */ /* 0x040fe20000001878 */
[----:B------:R-:W1:Y:S02]  /*12130*/  LDSM.16.MT88.4 R140, [R218+0x2100] ;  /* 0x00210000da8c783b */ /* 0x000e640000004200 */
[----:B------:R1:W1:Y:S05]  /*12140*/  MUFU.EX2 R134, R3 ;  /* 0x0000000300867308 */ /* 0x00026a0000000800 */
[C---:B----4-:R-:W-:Y:S08]  /*12150*/  HMMA.16816.F32 R124, R136.reuse, R144, R124 ;  /* 0x00000090887c723c */ /* 0x050ff0000000187c */
[----:B------:R-:W-:Y:S01]  /*12160*/  HMMA.16816.F32 R128, R136, R146, R128 ;  /* 0x000000928880723c */ /* 0x000fe20000001880 */
[----:B------:R-:W4:Y:S03]  /*12170*/  LDSM.16.MT88.4 R144, [R219+0x2100] ;  /* 0x00210000db90783b */ /* 0x000f260000004200 */
[----:B--2---:R-:W-:Y:S01]  /*12180*/  FADD.FTZ R0, R160, R2 ;  /* 0x00000002a0007221 */ /* 0x004fe20000010000 */
[----:B---3--:R-:W-:Y:S01]  /*12190*/  F2FP.PACK_AB R185, R188, R189 ;  /* 0x000000bdbcb9723e */ /* 0x008fe200000000ff */
[----:B------:R-:W-:Y:S01]  /*121a0*/  FADD.FTZ R2, R175, R168 ;  /* 0x000000a8af027221 */ /* 0x000fe20000010000 */
[----:B------:R-:W-:Y:S01]  /*121b0*/  F2FP.PACK_AB R136, R208, R209 ;  /* 0x000000d1d088723e */ /* 0x000fe200000000ff */
[----:B------:R-:W-:Y:S01]  /*121c0*/  FADD.FTZ R0, R173, R0 ;  /* 0x00000000ad007221 */ /* 0x000fe20000010000 */
[----:B------:R-:W-:Y:S01]  /*121d0*/  F2FP.PACK_AB R137, R192, R193 ;  /* 0x000000c1c089723e */ /* 0x000fe200000000ff */
[----:B------:R-:W-:Y:S02]  /*121e0*/  LDSM.16.MT88.4 R160, [R220+0x2900] ;  /* 0x00290000dca0783b */ /* 0x000fe40000004200 */
[----:B------:R-:W-:Y:S01]  /*121f0*/  F2FP.PACK_AB R138, R202, R205 ;  /* 0x000000cdca8a723e */ /* 0x000fe200000000ff */
[----:B------:R-:W-:Y:S01]  /*12200*/  FADD.FTZ R0, R172, R0 ;  /* 0x00000000ac007221 */ /* 0x000fe20000010000 */
[----:B------:R-:W-:Y:S01]  /*12210*/  F2FP.PACK_AB R139, R190, R191 ;  /* 0x000000bfbe8b723e */ /* 0x000fe200000000ff */
[----:B------:R-:W-:Y:S01]  /*12220*/  FADD.FTZ R2, R187, R2 ;  /* 0x00000002bb027221 */ /* 0x000fe20000010000 */
[----:B------:R-:W-:Y:S02]  /*12230*/  MOV R168, R174 ;  /* 0x000000ae00a87202 */ /* 0x000fe40000000f00 */
[----:B------:R-:W-:Y:S01]  /*12240*/  LDSM.16.MT88.4 R172, [R217+0x5900] ;  /* 0x00590000d9ac783b */ /* 0x000fe20000004200 */
[----:B-1----:R-:W-:Y:S01]  /*12250*/  FADD.FTZ R3, R181, R2 ;  /* 0x00000002b5037221 */ /* 0x002fe20000010000 */
[----:B------:R-:W-:Y:S01]  /*12260*/  F2FP.PACK_AB R187, R134, R135 ;  /* 0x0000008786bb723e */ /* 0x000fe200000000ff */
[C---:B------:R-:W-:Y:S03]  /*12270*/  HMMA.16816.F32 R4, R136.reuse, R148, R4 ;  /* 0x000000948804723c */ /* 0x040fe60000001804 */
[----:B------:R-:W-:Y:S01]  /*12280*/  FADD.FTZ R2, R169, R0 ;  /* 0x00000000a9027221 */ /* 0x000fe20000010000 */
[----:B------:R-:W-:Y:S02]  /*12290*/  MOV R0, R180 ;  /* 0x000000b400007202 */ /* 0x000fe40000000f00 */
[----:B------:R-:W-:Y:S02]  /*122a0*/  LDSM.16.MT88.4 R180, [R218+0x5900] ;  /* 0x00590000dab4783b */ /* 0x000fe40000004200 */
[C---:B------:R-:W-:Y:S06]  /*122b0*/  HMMA.16816.F32 R8, R136.reuse, R150, R8 ;  /* 0x000000968808723c */ /* 0x040fec0000001808 */
[----:B------:R-:W1:Y:S02]  /*122c0*/  LDSM.16.MT88.4 R148, [R217+0x5100] ;  /* 0x00510000d994783b */ /* 0x000e640000004200 */
[C---:B------:R-:W-:Y:S08]  /*122d0*/  HMMA.16816.F32 R12, R136.reuse, R140, R12 ;  /* 0x0000008c880c723c */ /* 0x040ff0000000180c */
[C---:B------:R-:W-:Y:S01]  /*122e0*/  HMMA.16816.F32 R16, R136.reuse, R142, R16 ;  /* 0x0000008e8810723c */ /* 0x040fe20000001810 */
[----:B------:R-:W2:Y:S07]  /*122f0*/  LDSM.16.MT88.4 R140, [R220+0x5100] ;  /* 0x00510000dc8c783b */ /* 0x000eae0000004200 */
[C---:B------:R-:W-:Y:S08]  /*12300*/  HMMA.16816.F32 R20, R136.reuse, R152, R20 ;  /* 0x000000988814723c */ /* 0x040ff00000001814 */
        /* <DEDUP_REMOVED lines=8> */
[C---:B------:R-:W-:Y:S08]  /*12390*/  HMMA.16816.F32 R44, R136.reuse, R156, R44 ;  /* 0x0000009c882c723c */ /* 0x040ff0000000182c */
[C---:B------:R-:W-:Y:S01]  /*123a0*/  HMMA.16816.F32 R48, R136.reuse, R158, R48 ;  /* 0x0000009e8830723c */ /* 0x040fe20000001830 */
[----:B------:R-:W1:Y:S07]  /*123b0*/  LDSM.16.MT88.4 R156, [R220+0x8100] ;  /* 0x00810000dc9c783b */ /* 0x000e6e0000004200 */
[C---:B--2---:R-:W-:Y:S08]  /*123c0*/  HMMA.16816.F32 R52, R136.reuse, R140, R52 ;  /* 0x0000008c8834723c */ /* 0x044ff00000001834 */
[C---:B------:R-:W-:Y:S01]  /*123d0*/  HMMA.16816.F32 R56, R136.reuse, R142, R56 ;  /* 0x0000008e8838723c */ /* 0x040fe20000001838 */
[----:B------:R-:W2:Y:S07]  /*123e0*/  LDSM.16.MT88.4 R140, [R219+0x8100] ;  /* 0x00810000db8c783b */ /* 0x000eae0000004200 */
[C---:B---3--:R-:W-:Y:S08]  /*123f0*/  HMMA.16816.F32 R60, R136.reuse, R152, R60 ;  /* 0x00000098883c723c */ /* 0x048ff0000000183c */
[C---:B------:R-:W-:Y:S01]  /*12400*/  HMMA.16816.F32 R64, R136.reuse, R154, R64 ;  /* 0x0000009a8840723c */ /* 0x040fe20000001840 */
[----:B------:R-:W-:Y:S07]  /*12410*/  LDSM.16.MT88.4 R152, [R218+0xb100] ;  /* 0x00b10000da98783b */ /* 0x000fee0000004200 */
[C---:B----4-:R-:W-:Y:S08]  /*12420*/  HMMA.16816.F32 R68, R136.reuse, R144, R68 ;  /* 0x000000908844723c */ /* 0x050ff00000001844 */
        /* <DEDUP_REMOVED lines=11> */
[C---:B---3--:R-:W-:Y:S08]  /*124e0*/  HMMA.16816.F32 R100, R136.reuse, R144, R100 ;  /* 0x000000908864723c */ /* 0x048ff00000001864 */
[C---:B------:R-:W-:Y:S08]  /*124f0*/  HMMA.16816.F32 R104, R136.reuse, R146, R104 ;  /* 0x000000928868723c */ /* 0x040ff00000001868 */
[C---:B------:R-:W-:Y:S08]  /*12500*/  HMMA.16816.F32 R108, R136.reuse, R152, R108 ;  /* 0x00000098886c723c */ /* 0x040ff0000000186c */
[C---:B------:R-:W-:Y:S01]  /*12510*/  HMMA.16816.F32 R112, R136.reuse, R154, R112 ;  /* 0x0000009a8870723c */ /* 0x040fe20000001870 */
[----:B------:R-:W3:Y:S07]  /*12520*/  LDSM.16.MT88.4 R152, [R218+0x2900] ;  /* 0x00290000da98783b */ /* 0x000eee0000004200 */
[C---:B-1----:R-:W-:Y:S08]  /*12530*/  HMMA.16816.F32 R116, R136.reuse, R148, R116 ;  /* 0x000000948874723c */ /* 0x042ff00000001874 */
[C---:B------:R-:W-:Y:S08]  /*12540*/  HMMA.16816.F32 R120, R136.reuse, R150, R120 ;  /* 0x000000968878723c */ /* 0x040ff00000001878 */
[C---:B----4-:R-:W-:Y:S08]  /*12550*/  HMMA.16816.F32 R124, R136.reuse, R156, R124 ;  /* 0x0000009c887c723c */ /* 0x050ff0000000187c */
[----:B------:R-:W-:Y:S08]  /*12560*/  HMMA.16816.F32 R128, R136, R158, R128 ;  /* 0x0000009e8880723c */ /* 0x000ff00000001880 */
[C---:B--2---:R-:W-:Y:S01]  /*12570*/  HMMA.16816.F32 R136, R184.reuse, R140, R4 ;  /* 0x0000008cb888723c */ /* 0x044fe20000001804 */
[----:B------:R-:W1:Y:S07]  /*12580*/  LDSM.16.MT88.4 R4, [R220+0x5900] ;  /* 0x00590000dc04783b */ /* 0x000e6e0000004200 */
[C---:B------:R-:W-:Y:S01]  /*12590*/  HMMA.16816.F32 R140, R184.reuse, R142, R8 ;  /* 0x0000008eb88c723c */ /* 0x040fe20000001808 */
[----:B------:R-:W2:Y:S07]  /*125a0*/  LDSM.16.MT88.4 R8, [R219+0x5900] ;  /* 0x00590000db08783b */ /* 0x000eae0000004200 */
[C---:B---3--:R-:W-:Y:S01]  /*125b0*/  HMMA.16816.F32 R144, R184.reuse, R152, R12 ;  /* 0x00000098b890723c */ /* 0x048fe2000000180c */
        /* <DEDUP_REMOVED lines=9> */
[C---:B------:R-:W-:Y:S07]  /*12650*/  HMMA.16816.F32 R164, R184.reuse, R166, R32 ;  /* 0x000000a6b8a4723c */ /* 0x040fee0000001820 */
[----:B------:R-:W-:Y:S02]  /*12660*/  MOV R34, R168 ;  /* 0x000000a800227202 */ /* 0x000fe40000000f00 */
[----:B------:R-:W-:Y:S03]  /*12670*/  MOV R33, R171 ;  /* 0x000000ab00217202 */ /* 0x000fe60000000f00 */
[----:B------:R-:W-:Y:S02]  /*12680*/  MOV R32, R170 ;  /* 0x000000aa00207202 */ /* 0x000fe40000000f00 */
[C---:B------:R-:W-:Y:S03]  /*12690*/  HMMA.16816.F32 R168, R184.reuse, R172, R36 ;  /* 0x000000acb8a8723c */ /* 0x040fe60000001824 */
[----:B------:R-:W-:Y:S01]  /*126a0*/  MOV R35, R0 ;  /* 0x0000000000237202 */ /* 0x000fe20000000f00 */
[----:B------:R-:W-:Y:S03]  /*126b0*/  FADD.FTZ R0, R213, R3 ;  /* 0x00000003d5007221 */ /* 0x000fe60000010000 */
[----:B------:R-:W-:Y:S01]  /*126c0*/  MOV R36, R179 ;  /* 0x000000b300247202 */ /* 0x000fe20000000f00 */
[C---:B------:R-:W-:Y:S04]  /*126d0*/  HMMA.16816.F32 R172, R184.reuse, R174, R40 ;  /* 0x000000aeb8ac723c */ /* 0x040fe80000001828 */
[----:B------:R-:W-:Y:S01]  /*126e0*/  MOV R37, R178 ;  /* 0x000000b200257202 */ /* 0x000fe20000000f00 */
[----:B------:R-:W-:Y:S01]  /*126f0*/  FADD.FTZ R2, R36, R2 ;  /* 0x0000000224027221 */ /* 0x000fe20000010000 */
[----:B------:R-:W-:Y:S01]  /*12700*/  MOV R38, R177 ;  /* 0x000000b100267202 */ /* 0x000fe20000000f00 */
[----:B------:R-:W-:Y:S01]  /*12710*/  FADD.FTZ R0, R212, R0 ;  /* 0x00000000d4007221 */ /* 0x000fe20000010000 */
[----:B------:R-:W-:Y:S01]  /*12720*/  MOV R39, R176 ;  /* 0x000000b000277202 */ /* 0x000fe20000000f00 */
        /* <DEDUP_REMOVED lines=42> */
[----:B------:R-:W-:Y:S04]  /*129d0*/  FADD.FTZ R0, R191, R0 ;  /* 0x00000000bf007221 */ /* 0x000fe80000010000 */
        /* <DEDUP_REMOVED lines=11> */
[----:B------:R-:W-:Y:S01]  /*12a90*/  FADD.FTZ R0, R135, R3 ;  /* 0x0000000387007221 */ /* 0x000fe20000010000 */
[----:B------:R-:W-:Y:S01]  /*12aa0*/  MOV R135, R132 ;  /* 0x0000008400877202 */ /* 0x000fe20000000f00 */
[C---:B------:R-:W-:Y:S01]  /*12ab0*/  HMMA.16816.F32 R112, R184.reuse, R6, R112 ;  /* 0x00000006b870723c */ /* 0x040fe20000001870 */
[----:B------:R1:W-:Y:S03]  /*12ac0*/  STL [R1+0x8], R2 ;  /* 0x0000080201007387 */ /* 0x0003e60000100800 */
[----:B------:R-:W-:Y:S01]  /*12ad0*/  FADD.FTZ R0, R134, R0 ;  /* 0x0000000086007221 */ /* 0x000fe20000010000 */
[----:B------:R-:W-:Y:S03]  /*12ae0*/  MOV R134, R133 ;  /* 0x0000008500867202 */ /* 0x000fe60000000f00 */
[C---:B--2---:R-:W-:Y:S01]  /*12af0*/  HMMA.16816.F32 R116, R184.reuse, R8, R116 ;  /* 0x00000008b874723c */ /* 0x044fe20000001874 */
[----:B------:R1:W-:Y:S07]  /*12b00*/  STL [R1+0xc], R0 ;  /* 0x00000c0001007387 */ /* 0x0003ee0000100800 */
[C---:B------:R-:W-:Y:S08]  /*12b10*/  HMMA.16816.F32 R120, R184.reuse, R10, R120 ;  /* 0x0000000ab878723c */ /* 0x040ff00000001878 */
[C---:B---3--:R-:W-:Y:S08]  /*12b20*/  HMMA.16816.F32 R124, R184.reuse, R12, R124 ;  /* 0x0000000cb87c723c */ /* 0x048ff0000000187c */
[----:B------:R-:W-:Y:S01]  /*12b30*/  HMMA.16816.F32 R128, R184, R14, R128 ;  /* 0x0000000eb880723c */ /* 0x000fe20000001880 */
[----:B------:R-:W-:-:S07]  /*12b40*/  @P0 BRA `(.L_x_1359) ;  /* 0xffffb2f000000947 */ /* 0x000fce000383ffff */
.L_x_1358:
[----:B------:R-:W2:Y:S04]  /*12b50*/  LDL.LU R4, [R1+0x8] ;  /* 0x0000080001047983 */ /* 0x000ea80000300800 */
        /* <DEDUP_REMOVED lines=156> */
.L_x_1348:
        /* <DEDUP_REMOVED lines=184> */
.L_x_1361:
        /* <DEDUP_REMOVED lines=150> */
.L_x_1363:
[----:B--234-:R-:W-:Y:S05]  /*14a00*/  BSYNC B0 ;  /* 0x0000000000007941 */ /* 0x01cfea0003800000 */
.L_x_1362:
        /* <DEDUP_REMOVED lines=30> */
.L_x_1365:
[----:B------:R-:W-:Y:S05]  /*14bf0*/  BSYNC B0 ;  /* 0x0000000000007941 */ /* 0x000fea0003800000 */
.L_x_1364:
        /* <DEDUP_REMOVED lines=30> */
.L_x_1367:
[----:B------:R-:W-:Y:S05]  /*14de0*/  BSYNC B0 ;  /* 0x0000000000007941 */ /* 0x000fea0003800000 */
.L_x_1366:
        /* <DEDUP_REMOVED lines=31> */
.L_x_1360:
        /* <DEDUP_REMOVED lines=19> */
.L_x_1368:
        /* <DEDUP_REMOVED lines=42> */
.L_x_1370:
[----:B------:R-:W-:Y:S05]  /*153b0*/  BSYNC B0 ;  /* 0x0000000000007941 */ /* 0x000fea0003800000 */
.L_x_1369:
        /* <DEDUP_REMOVED lines=73> */
.L_x_1372:
[----:B------:R-:W-:Y:S05]  /*15850*/  BSYNC B0 ;  /* 0x0000000000007941 */ /* 0x000fea0003800000 */
.L_x_1371:
        /* <DEDUP_REMOVED lines=27> */
.L_x_1374:
[----:B------:R-:W-:Y:S05]  /*15a10*/  BSYNC B0 ;  /* 0x0000000000007941 */ /* 0x000fea0003800000 */
.L_x_1373:
        /* <DEDUP_REMOVED lines=27> */
.L_x_1376:
[----:B------:R-:W-:Y:S05]  /*15bd0*/  BSYNC B0 ;  /* 0x0000000000007941 */ /* 0x000fea0003800000 */
.L_x_1375:
        /* <DEDUP_REMOVED lines=28> */
.L_x_1377:
        /* <DEDUP_REMOVED lines=14> */
.L_x_3012:


//--------------------- .text._ZN7cutlass13device_kernelIN5flash19enable_sm80_to_sm89INS1_16FlashAttnFwdSm80INS1_25CollectiveMainloopFwdSm80ILi8ELi1ELb0EN4cute5tupleIJNS5_1CILi128EEENS7_ILi48EEENS7_ILi256EEEEEELi256ENS_6half_tEfNS_4arch4Sm80ELb1ELb0ELb1ELb1ELb0ELb1ELb1ELb0EEENS1_21CollectiveEpilogueFwdINS6_IJS8_SA_S9_EEENS6_IJNS7_ILi1EEESI_SI_EEESC_SE_Li256ELb1ELb1ELb0ELb0EEENS1_19SingleTileSchedulerILb1ELb0ELb1ELi128EEEEEEEEEvNT_6ParamsE --------------------------
	.section	.text._ZN7cutlass13device_kernelIN5flash19enable_sm80_to_sm89INS1_16FlashAttnFwdSm80INS1_25CollectiveMainloopFwdSm80ILi8ELi1ELb0EN4cute5tupleIJNS5_1CILi128EEENS7_ILi48EEENS7_ILi256EEEEEELi256ENS_6half_tEfNS_4arch4Sm80ELb1ELb0ELb1ELb1ELb0ELb1ELb1ELb0EEENS1_21CollectiveEpilogueFwdINS6_IJS8_SA_S9_EEENS6_IJNS7_ILi1EEESI_SI_EEESC_SE_Li256ELb1ELb1ELb0ELb0EEENS1_19SingleTileSchedulerILb1ELb0ELb1ELi128EEEEEEEEEvNT_6ParamsE,"ax",@progbits
	.sectioninfo	@"SHI_REGISTERS=252"
	.align	128
.text._ZN7cutlass13device_kernelIN5flash19enable_sm80_to_sm89INS1_16FlashAttnFwdSm80INS1_25CollectiveMainloopFwdSm80ILi8ELi1ELb0EN4cute5tupleIJNS5_1CILi128EEENS7_ILi48EEENS7_ILi256EEEEEELi256ENS_6half_tEfNS_4arch4Sm80ELb1ELb0ELb1ELb1ELb0ELb1ELb1ELb0EEENS1_21CollectiveEpilogueFwdINS6_IJS8_SA_S9_EEENS6_IJNS7_ILi1EEESI_SI_EEESC_SE_Li256ELb1ELb1ELb0ELb0EEENS1_19SingleTileSchedulerILb1ELb0ELb1ELi128EEEEEEEEEvNT_6ParamsE:
        .type           _ZN7cutlass13device_kernelIN5flash19enable_sm80_to_sm89INS1_16FlashAttnFwdSm80INS1_25CollectiveMainloopFwdSm80ILi8ELi1ELb0EN4cute5tupleIJNS5_1CILi128EEENS7_ILi48EEENS7_ILi256EEEEEELi256ENS_6half_tEfNS_4arch4Sm80ELb1ELb0ELb1ELb1ELb0ELb1ELb1ELb0EEENS1_21CollectiveEpilogueFwdINS6_IJS8_SA_S9_EEENS6_IJNS7_ILi1EEESI_SI_EEESC_SE_Li256ELb1ELb1ELb0ELb0EEENS1_19SingleTileSchedulerILb1ELb0ELb1ELi128EEEEEEEEEvNT_6ParamsE,@function
        .size           _ZN7cutlass13device_kernelIN5flash19enable_sm80_to_sm89INS1_16FlashAttnFwdSm80INS1_25CollectiveMainloopFwdSm80ILi8ELi1ELb0EN4cute5tupleIJNS5_1CILi128EEENS7_ILi48EEENS7_ILi256EEEEEELi256ENS_6half_tEfNS_4arch4Sm80ELb1ELb0ELb1ELb1ELb0ELb1ELb1ELb0EEENS1_21CollectiveEpilogueFwdINS6_IJS8_SA_S9_EEENS6_IJNS7_ILi1EEESI_SI_EEESC_SE_Li256ELb1ELb1ELb0ELb0EEENS1_19SingleTileSchedulerILb1ELb0ELb1ELi128EEEEEEEEEvNT_6ParamsE,(.L_x_3013 - _ZN7cutlass13device_kernelIN5flash19enable_sm80_to_sm89INS1_16FlashAttnFwdSm80INS1_25CollectiveMainloopFwdSm80ILi8ELi1ELb0EN4cute5tupleIJNS5_1CILi128EEENS7_ILi48EEENS7_ILi256EEEEEELi256ENS_6half_tEfNS_4arch4Sm80ELb1ELb0ELb1ELb1ELb0ELb1ELb1ELb0EEENS1_21CollectiveEpilogueFwdINS6_IJS8_SA_S9_EEENS6_IJNS7_ILi1EEESI_SI_EEESC_SE_Li256ELb1ELb1ELb0ELb0EEENS1_19SingleTileSchedulerILb1ELb0ELb1ELi128EEEEEEEEEvNT_6ParamsE)
        .other          _ZN7cutlass13device_kernelIN5flash19enable_sm80_to_sm89INS1_16FlashAttnFwdSm80INS1_25CollectiveMainloopFwdSm80ILi8ELi1ELb0EN4cute5tupleIJNS5_1CILi128EEENS7_ILi48EEENS7_ILi256EEEEEELi256ENS_6half_tEfNS_4arch4Sm80ELb1ELb0ELb1ELb1ELb0ELb1ELb1ELb0EEENS1_21CollectiveEpilogueFwdINS6_IJS8_SA_S9_EEENS6_IJNS7_ILi1EEESI_SI_EEESC_SE_Li256ELb1ELb1ELb0ELb0EEENS1_19SingleTileSchedulerILb1ELb0ELb1ELi128EEEEEEEEEvNT_6ParamsE,@"STO_CUDA_ENTRY STV_DEFAULT"
_ZN7cutlass13device_kernelIN5flash19enable_sm80_to_sm89INS1_16FlashAttnFwdSm80INS1_25CollectiveMainloopFwdSm80ILi8ELi1ELb0EN4cute5tupleIJNS5_1CILi128EEENS7_ILi48EEENS7_ILi256EEEEEELi256ENS_6half_tEfNS_4arch4Sm80ELb1ELb0ELb1ELb1ELb0ELb1ELb1ELb0EEENS1_21CollectiveEpilogueFwdINS6_IJS8_SA_S9_EEENS6_IJNS7_ILi1EEESI_SI_EEESC_SE_Li256ELb1ELb1ELb0ELb0EEENS1_19SingleTileSchedulerILb1ELb0ELb1ELi128EEEEEEEEEvNT_6ParamsE:
[----:B------:R-:W-:Y:S02]  /*0000*/  MOV R1, c[0x0][0x28] ;  /* 0x00000a0000017a02 */ /* 0x000fe40000000f00 */
[----:B------:R-:W1:Y:S01]  /*0010*/  S2R R84, SR_TID.X ;  /* 0x0000000000547919 */ /* 0x000e620000002100 */
[----:B------:R-:W2:Y:S01]  /*0020*/  S2UR UR17, SR_CTAID.X ;  /* 0x00000000001179c3 */ /* 0x000ea20000002500 */
[----:B------:R-:W-:Y:S02]  /*0030*/  ULDC.64 UR26, c[0x0][0x118] ;  /* 0x00004600001a7ab9 */ /* 0x000fe40000000a00 */
[----:B------:R-:W3:Y:S05]  /*0040*/  S2R R5, SR_CTAID.Z ;  /* 0x0000000000057919 */ /* 0x000eea0000002700 */
[----:B------:R-:W4:Y:S01]  /*0050*/  S2UR UR24, SR_CTAID.Z ;  /* 0x00000000001879c3 */ /* 0x000f220000002700 */
[----:B-1----:R-:W-:-:S05]  /*0060*/  SHF.R.U32.HI R4, RZ, 0x5, R84 ;  /* 0x00000005ff047819 */ /* 0x002fca0000011654 */
[----:B------:R-:W1:Y:S02]  /*0070*/  SHFL.IDX PT, R0, R4, RZ, 0x1f ;  /* 0x00001fff04007589 */ /* 0x000e6400000e0000 */
[----:B-1----:R-:W-:Y:S02]  /*0080*/  ISETP.NE.AND P0, PT, R0, RZ, PT ;  /* 0x000000ff0000720c */ /* 0x002fe40003f05270 */
[----:B------:R-:W-:-:S05]  /*0090*/  MOV R0, 0x4 ;  /* 0x0000000400007802 */ /* 0x000fca0000000f00 */
[----:B---3--:R-:W-:-:S06]  /*00a0*/  IMAD.WIDE R2, R5, R0, c[0x0][0x568] ;  /* 0x00015a0005027625 */ /* 0x008fcc00078e0200 */
[----:B----4-:R-:W-:Y:S05]  /*00b0*/  @!P0 BRA `(.L_x_1378) ;  /* 0x0000017000008947 */ /* 0x010fea0003800000 */
[----:B--2---:R-:W-:-:S04]  /*00c0*/  ISETP.NE.U32.AND P0, PT, RZ, c[0x0][0x568], PT ;  /* 0x00015a00ff007a0c */ /* 0x004fc80003f05070 */
[----:B------:R-:W-:-:S13]  /*00d0*/  ISETP.NE.AND.EX P0, PT, RZ, c[0x0][0x56c], PT, P0 ;  /* 0x00015b00ff007a0c */ /* 0x000fda0003f05300 */
[----:B------:R-:W-:Y:S05]  /*00e0*/  @!P0 BRA `(.L_x_1379) ;  /* 0x0000003000008947 */ /* 0x000fea0003800000 */
[----:B------:R-:W2:Y:S02]  /*00f0*/  LDG.E R2, [R2.64] ;  /* 0x0000001a02027981 */ /* 0x000ea4000c1e1900 */
[----:B--2---:R1:W2:Y:S02]  /*0100*/  R2UR UR5, R2 ;  /* 0x00000000020573c2 */ /* 0x0042a400000e0000 */
[----:B-12---:R-:W-:Y:S05]  /*0110*/  BRA `(.L_x_1380) ;  /* 0x000000b000007947 */ /* 0x006fea0003800000 */
.L_x_1379:
[----:B------:R-:W-:-:S04]  /*0120*/  ISETP.NE.U32.AND P0, PT, RZ, c[0x0][0x560], PT ;  /* 0x00015800ff007a0c */ /* 0x000fc80003f05070 */
[----:B------:R-:W-:-:S13]  /*0130*/  ISETP.NE.AND.EX P0, PT, RZ, c[0x0][0x564], PT, P0 ;  /* 0x00015900ff007a0c */ /* 0x000fda0003f05300 */
[----:B------:R-:W-:Y:S05]  /*0140*/  @!P0 BRA `(.L_x_1381) ;  /* 0x0000007000008947 */ /* 0x000fea0003800000 */
[----:B------:R-:W-:-:S05]  /*0150*/  IMAD.WIDE R4, R5, R0, c[0x0][0x560] ;  /* 0x0001580005047625 */ /* 0x000fca00078e0200 */
[----:B------:R-:W2:Y:S04]  /*0160*/  LDG.E R3, [R4.64] ;  /* 0x0000001a04037981 */ /* 0x000ea8000c1e1900 */
[----:B------:R-:W3:Y:S01]  /*0170*/  LDG.E R2, [R4.64+0x4] ;  /* 0x0000041a04027981 */ /* 0x000ee2000c1e1900 */
[----:B--2---:R-:W1:Y:S08]  /*0180*/  R2UR UR4, R3 ;  /* 0x00000000030473c2 */ /* 0x004e7000000e0000 */
[----:B---3--:R-:W1:Y:S02]  /*0190*/  R2UR UR5, R2 ;  /* 0x00000000020573c2 */ /* 0x008e6400000e0000 */
[----:B-1----:R-:W-:Y:S01]  /*01a0*/  UIADD3 UR5, -UR4, UR5, URZ ;  /* 0x0000000504057290 */ /* 0x002fe2000fffe13f */
[----:B------:R-:W-:Y:S05]  /*01b0*/  BRA `(.L_x_1380) ;  /* 0x0000001000007947 */ /* 0x000fea0003800000 */
.L_x_1381:
[----:B------:R-:W-:Y:S02]  /*01c0*/  ULDC UR5, c[0x0][0x54c] ;  /* 0x0001530000057ab9 */ /* 0x000fe40000000800 */
.L_x_1380:
[----:B------:R-:W-:Y:S02]  /*01d0*/  ULDC UR4, c[0x0][0x548] ;  /* 0x0001520000047ab9 */ /* 0x000fe40000000800 */
[----:B------:R-:W-:-:S02]  /*01e0*/  USHF.L.U32 UR18, UR17, 0x7, URZ ;  /* 0x0000000711127899 */ /* 0x000fc4000800063f */
[----:B------:R-:W-:-:S04]  /*01f0*/  UIMAD UR4, UR5, UR4, URZ ;  /* 0x00000004050472a4 */ /* 0x000fc8000f8e023f */
[----:B------:R-:W-:-:S04]  /*0200*/  UISETP.GE.AND UP0, UPT, UR18, UR4, UPT ;  /* 0x000000041200728c */ /* 0x000fc8000bf06270 */
[----:B------:R-:W-:Y:S01]  /*0210*/  USEL UR24, UR24, 0xffffffff, !UP0 ;  /* 0xffffffff18187887 */ /* 0x000fe2000c000000 */
[----:B------:R-:W-:Y:S05]  /*0220*/  BRA `(.L_x_1382) ;  /* 0x0000016000007947 */ /* 0x000fea0003800000 */
.L_x_1378:
[----:B--2---:R-:W-:-:S04]  /*0230*/  ISETP.NE.U32.AND P0, PT, RZ, c[0x0][0x568], PT ;  /* 0x00015a00ff007a0c */ /* 0x004fc80003f05070 */
[----:B------:R-:W-:-:S13]  /*0240*/  ISETP.NE.AND.EX P0, PT, RZ, c[0x0][0x56c], PT, P0 ;  /* 0x00015b00ff007a0c */ /* 0x000fda0003f05300 */
[----:B------:R-:W-:Y:S05]  /*0250*/  @!P0 BRA `(.L_x_1383) ;  /* 0x0000003000008947 */ /* 0x000fea0003800000 */
[----:B------:R-:W2:Y:S02]  /*0260*/  LDG.E R2, [R2.64] ;  /* 0x0000001a02027981 */ /* 0x000ea4000c1e1900 */
[----:B--2---:R1:W2:Y:S02]  /*0270*/  R2UR UR5, R2 ;  /* 0x00000000020573c2 */ /* 0x0042a400000e0000 */
[----:B-12---:R-:W-:Y:S05]  /*0280*/  BRA `(.L_x_1384) ;  /* 0x000000b000007947 */ /* 0x006fea0003800000 */
.L_x_1383:
        /* <DEDUP_REMOVED lines=10> */
.L_x_1385:
[----:B------:R-:W-:Y:S02]  /*0330*/  ULDC UR5, c[0x0][0x54c] ;  /* 0x0001530000057ab9 */ /* 0x000fe40000000800 */
.L_x_1384:
[----:B------:R-:W-:Y:S02]  /*0340*/  ULDC UR4, c[0x0][0x548] ;  /* 0x0001520000047ab9 */ /* 0x000fe40000000800 */
[----:B------:R-:W-:-:S02]  /*0350*/  USHF.L.U32 UR18, UR17, 0x7, URZ ;  /* 0x0000000711127899 */ /* 0x000fc4000800063f */
[----:B------:R-:W-:-:S04]  /*0360*/  UIMAD UR4, UR5, UR4, URZ ;  /* 0x00000004050472a4 */ /* 0x000fc8000f8e023f */
[----:B------:R-:W-:-:S04]  /*0370*/  UISETP.GE.AND UP0, UPT, UR18, UR4, UPT ;  /* 0x000000041200728c */ /* 0x000fc8000bf06270 */
[----:B------:R-:W-:-:S06]  /*0380*/  USEL UR24, UR24, 0xffffffff, !UP0 ;  /* 0xffffffff18187887 */ /* 0x000fcc000c000000 */
.L_x_1382:
[----:B------:R-:W-:-:S13]  /*0390*/  ISETP.LE.AND P0, PT, RZ, UR24, PT ;  /* 0x00000018ff007c0c */ /* 0x000fda000bf03270 */
[----:B------:R-:W-:Y:S05]  /*03a0*/  @!P0 EXIT ;  /* 0x000000000000894d */ /* 0x000fea0003800000 */
[----:B------:R-:W-:Y:S01]  /*03b0*/  ISETP.NE.U32.AND P0, PT, RZ, c[0x0][0x370], PT ;  /* 0x0000dc00ff007a0c */ /* 0x000fe20003f05070 */
[----:B------:R-:W-:Y:S01]  /*03c0*/  IMAD.U32 R13, RZ, RZ, UR24 ;  /* 0x00000018ff0d7e24 */ /* 0x000fe2000f8e00ff */
[----:B------:R-:W-:Y:S01]  /*03d0*/  ISETP.NE.U32.AND P1, PT, RZ, c[0x0][0x360], PT ;  /* 0x0000d800ff007a0c */ /* 0x000fe20003f25070 */
[----:B------:R-:W-:Y:S01]  /*03e0*/  ULDC.64 UR4, c[0x0][0x358] ;  /* 0x0000d60000047ab9 */ /* 0x000fe20000000a00 */
[----:B------:R-:W-:Y:S01]  /*03f0*/  ISETP.NE.AND.EX P3, PT, RZ, c[0x0][0x374], PT, P0 ;  /* 0x0000dd00ff007a0c */ /* 0x000fe20003f65300 */
[----:B------:R-:W-:Y:S01]  /*0400*/  IMAD.U32 R15, RZ, RZ, UR24 ;  /* 0x00000018ff0f7e24 */ /* 0x000fe2000f8e00ff */
[----:B------:R-:W-:Y:S01]  /*0410*/  ISETP.NE.AND.EX P1, PT, RZ, c[0x0][0x364], PT, P1 ;  /* 0x0000d900ff007a0c */ /* 0x000fe20003f25310 */
[----:B------:R-:W-:Y:S01]  /*0420*/  UISETP.NE.U32.AND UP3, UPT, URZ, UR4, UPT ;  /* 0x000000043f00728c */ /* 0x000fe2000bf65070 */
[----:B------:R-:W-:Y:S01]  /*0430*/  ISETP.NE.U32.AND P2, PT, RZ, c[0x0][0x348], PT ;  /* 0x0000d200ff007a0c */ /* 0x000fe20003f45070 */
[----:B------:R-:W-:Y:S01]  /*0440*/  IMAD.U32 R11, RZ, RZ, UR24 ;  /* 0x00000018ff0b7e24 */ /* 0x000fe2000f8e00ff */
[----:B------:R-:W-:Y:S01]  /*0450*/  ISETP.NE.U32.AND P0, PT, RZ, c[0x0][0x350], PT ;  /* 0x0000d400ff007a0c */ /* 0x000fe20003f05070 */
[----:B------:R-:W-:Y:S01]  /*0460*/  IMAD.U32 R9, RZ, RZ, UR24 ;  /* 0x00000018ff097e24 */ /* 0x000fe2000f8e00ff */
[----:B------:R-:W-:-:S05]  /*0470*/  ISETP.NE.AND.EX P2, PT, RZ, c[0x0][0x34c], PT, P2 ;  /* 0x0000d300ff007a0c */ /* 0x000fca0003f45320 */
[C---:B------:R-:W-:Y:S01]  /*0480*/  @P3 IMAD.WIDE R12, R0.reuse, R13, c[0x0][0x370] ;  /* 0x0000dc00000c3625 */ /* 0x040fe200078e020d */
[----:B------:R-:W-:Y:S01]  /*0490*/  ISETP.NE.AND.EX P4, PT, RZ, c[0x0][0x354], PT, P0 ;  /* 0x0000d500ff007a0c */ /* 0x000fe20003f85300 */
[----:B------:R-:W-:Y:S02]  /*04a0*/  UISETP.NE.AND.EX UP3, UPT, URZ, UR5, UPT, UP3 ;  /* 0x000000053f00728c */ /* 0x000fe4000bf65330 */
[C---:B------:R-:W-:Y:S01]  /*04b0*/  @P1 IMAD.WIDE R14, R0.reuse, R15, c[0x0][0x360] ;  /* 0x0000d800000e1625 */ /* 0x040fe200078e020f */
[----:B------:R1:W2:Y:S03]  /*04c0*/  @P3 LDG.E R6, [R12.64] ;  /* 0x0000001a0c063981 */ /* 0x0002a6000c1e1900 */
[----:B------:R-:W-:Y:S01]  /*04d0*/  IMAD.U32 R3, RZ, RZ, UR24 ;  /* 0x00000018ff037e24 */ /* 0x000fe2000f8e00ff */
[----:B------:R-:W-:Y:S01]  /*04e0*/  PLOP3.LUT P0, PT, PT, PT, UP3, 0x80, 0x0 ;  /* 0x000000000000781c */ /* 0x000fe20003f0f038 */
[C---:B------:R-:W-:Y:S01]  /*04f0*/  IMAD.WIDE R10, R0.reuse, R11, c[0x0][0x348] ;  /* 0x0000d200000a7625 */ /* 0x040fe200078e020b */
[----:B------:R-:W3:Y:S03]  /*0500*/  @P1 LDG.E R2, [R14.64] ;  /* 0x0000001a0e021981 */ /* 0x000ee6000c1e1900 */
[----:B------:R-:W-:Y:S01]  /*0510*/  IMAD.MOV.U32 R94, RZ, RZ, RZ ;  /* 0x000000ffff5e7224 */ /* 0x000fe200078e00ff */
[----:B------:R-:W4:Y:S01]  /*0520*/  @P2 LDG.E R5, [R10.64] ;  /* 0x0000001a0a052981 */ /* 0x000f22000c1e1900 */
[----:B------:R-:W-:Y:S01]  /*0530*/  IMAD.WIDE R8, R0, R9, c[0x0][0x350] ;  /* 0x0000d40000087625 */ /* 0x000fe200078e0209 */
[----:B------:R-:W1:Y:S01]  /*0540*/  S2UR UR16, SR_CTAID.Y ;  /* 0x00000000001079c3 */ /* 0x000e620000002600 */
[----:B------:R-:W-:Y:S01]  /*0550*/  UMOV UR20, URZ ;  /* 0x0000003f00147c82 */ /* 0x000fe20008000000 */
[----:B------:R-:W-:-:S02]  /*0560*/  P2R R7, PR, RZ, 0x10 ;  /* 0x00000010ff077803 */ /* 0x000fc40000000000 */
[----:B------:R-:W4:Y:S01]  /*0570*/  @P4 LDG.E R4, [R8.64] ;  /* 0x0000001a08044981 */ /* 0x000f22000c1e1900 */
[----:B-1----:R-:W-:-:S05]  /*0580*/  IMAD.WIDE R12, R0, R3, c[0x0][0x358] ;  /* 0x0000d600000c7625 */ /* 0x002fca00078e0203 */
[----:B------:R1:W5:Y:S01]  /*0590*/  @P0 LDG.E R94, [R12.64] ;  /* 0x0000001a0c5e0981 */ /* 0x000362000c1e1900 */
[----:B------:R-:W-:Y:S02]  /*05a0*/  ULDC UR22, c[0x0][0x168] ;  /* 0x00005a0000167ab9 */ /* 0x000fe40000000800 */
[----:B------:R-:W-:Y:S02]  /*05b0*/  UMOV UR21, URZ ;  /* 0x0000003f00157c82 */ /* 0x000fe40008000000 */
[----:B------:R-:W-:Y:S02]  /*05c0*/  UMOV UR19, URZ ;  /* 0x0000003f00137c82 */ /* 0x000fe40008000000 */
[----:B------:R-:W-:Y:S02]  /*05d0*/  USHF.R.S32.HI UR15, URZ, 0x1f, UR16 ;  /* 0x0000001f3f0f7899 */ /* 0x000fe40008011410 */
[----:B------:R-:W-:Y:S02]  /*05e0*/  ULDC UR35, c[0x0][0x1d0] ;  /* 0x0000740000237ab9 */ /* 0x000fe40000000800 */
[----:B------:R-:W-:Y:S01]  /*05f0*/  ULDC UR4, c[0x0][0x228] ;  /* 0x00008a0000047ab9 */ /* 0x000fe20000000800 */
[----:B--2---:R1:W2:Y:S01]  /*0600*/  @P3 R2UR UR20, R6 ;  /* 0x00000000061433c2 */ /* 0x0042a200000e0000 */
[----:B------:R-:W-:-:S07]  /*0610*/  ISETP.NE.AND P3, PT, R7, RZ, PT ;  /* 0x000000ff0700720c */ /* 0x000fce0003f65270 */
[----:B---3--:R1:W3:Y:S08]  /*0620*/  @P1 R2UR UR22, R2 ;  /* 0x00000000021613c2 */ /* 0x0082f000000e0000 */
[----:B----4-:R1:W4:Y:S08]  /*0630*/  @P2 R2UR UR21, R5 ;  /* 0x00000000051523c2 */ /* 0x01033000000e0000 */
[----:B------:R1:W1:Y:S01]  /*0640*/  @P3 R2UR UR19, R4 ;  /* 0x00000000041333c2 */ /* 0x00026200000e0000 */
[----:B------:R-:W-:Y:S05]  /*0650*/  @P1 BRA `(.L_x_1386) ;  /* 0x0000006000001947 */ /* 0x000fea0003800000 */
[----:B--2---:R-:W-:Y:S05]  /*0660*/  @!P2 BRA `(.L_x_1386) ;  /* 0x000000500000a947 */ /* 0x004fea0003800000 */
[----:B-1----:R-:W2:Y:S04]  /*0670*/  LDG.E R2, [R10.64] ;  /* 0x0000001a0a027981 */ /* 0x002ea8000c1e1900 */
[----:B----4-:R-:W4:Y:S01]  /*0680*/  LDG.E R3, [R10.64+0x4] ;  /* 0x0000041a0a037981 */ /* 0x010f22000c1e1900 */
[----:B--23--:R-:W1:Y:S08]  /*0690*/  R2UR UR22, R2 ;  /* 0x00000000021673c2 */ /* 0x00ce7000000e0000 */
[----:B----4-:R-:W1:Y:S02]  /*06a0*/  R2UR UR5, R3 ;  /* 0x00000000030573c2 */ /* 0x010e6400000e0000 */
[----:B-1----:R-:W-:-:S06]  /*06b0*/  UIADD3 UR22, -UR22, UR5, URZ ;  /* 0x0000000516167290 */ /* 0x002fcc000fffe13f */
.L_x_1386:
[----:B--2---:R-:W-:-:S04]  /*06c0*/  ISETP.NE.U32.AND P1, PT, RZ, c[0x0][0x368], PT ;  /* 0x0000da00ff007a0c */ /* 0x004fc80003f25070 */
[----:B------:R-:W-:-:S13]  /*06d0*/  ISETP.NE.AND.EX P1, PT, RZ, c[0x0][0x36c], PT, P1 ;  /* 0x0000db00ff007a0c */ /* 0x000fda0003f25310 */
[----:B------:R-:W-:Y:S05]  /*06e0*/  @!P1 BRA `(.L_x_1387) ;  /* 0x0000005000009947 */ /* 0x000fea0003800000 */
[----:B------:R-:W-:-:S05]  /*06f0*/  MOV R3, UR24 ;  /* 0x0000001800037c02 */ /* 0x000fca0008000f00 */
[----:B-1----:R-:W-:-:S06]  /*0700*/  IMAD.WIDE R2, R0, R3, c[0x0][0x368] ;  /* 0x0000da0000027625 */ /* 0x002fcc00078e0203 */
[----:B------:R-:W2:Y:S02]  /*0710*/  LDG.E R2, [R2.64] ;  /* 0x0000001a02027981 */ /* 0x000ea4000c1e1900 */
[----:B--2---:R1:W2:Y:S02]  /*0720*/  R2UR UR35, R2 ;  /* 0x00000000022373c2 */ /* 0x0042a400000e0000 */
[----:B-12---:R-:W-:Y:S05]  /*0730*/  BRA `(.L_x_1388) ;  /* 0x0000006000007947 */ /* 0x006fea0003800000 */
.L_x_1387:
[----:B------:R-:W-:Y:S05]  /*0740*/  @!P3 BRA `(.L_x_1388) ;  /* 0x000000500000b947 */ /* 0x000fea0003800000 */
[----:B-1----:R-:W2:Y:S04]  /*0750*/  LDG.E R2, [R8.64] ;  /* 0x0000001a08027981 */ /* 0x002ea8000c1e1900 */
[----:B----4-:R-:W4:Y:S01]  /*0760*/  LDG.E R3, [R8.64+0x4] ;  /* 0x0000041a08037981 */ /* 0x010f22000c1e1900 */
[----:B--2---:R-:W1:Y:S08]  /*0770*/  R2UR UR35, R2 ;  /* 0x00000000022373c2 */ /* 0x004e7000000e0000 */
[----:B----4-:R-:W1:Y:S02]  /*0780*/  R2UR UR5, R3 ;  /* 0x00000000030573c2 */ /* 0x010e6400000e0000 */
[----:B-1----:R-:W-:-:S06]  /*0790*/  UIADD3 UR35, -UR35, UR5, URZ ;  /* 0x0000000523237290 */ /* 0x002fcc000fffe13f */
.L_x_1388:
[----:B-1----:R-:W2:Y:S04]  /*07a0*/  @P0 LDG.E R2, [R12.64] ;  /* 0x0000001a0c020981 */ /* 0x002ea8000c1e1900 */
[----:B----4-:R-:W4:Y:S01]  /*07b0*/  @P0 LDG.E R4, [R12.64+0x4] ;  /* 0x0000041a0c040981 */ /* 0x010f22000c1e1900 */
[----:B------:R-:W-:Y:S01]  /*07c0*/  ISETP.NE.U32.AND P1, PT, RZ, c[0x0][0x378], PT ;  /* 0x0000de00ff007a0c */ /* 0x000fe20003f25070 */
[----:B------:R-:W-:-:S02]  /*07d0*/  IMAD.U32 R3, RZ, RZ, UR24 ;  /* 0x00000018ff037e24 */ /* 0x000fc4000f8e00ff */
[----:B------:R-:W-:Y:S01]  /*07e0*/  IMAD.U32 R85, RZ, RZ, UR35 ;  /* 0x00000023ff557e24 */ /* 0x000fe2000f8e00ff */
[----:B------:R-:W-:-:S13]  /*07f0*/  ISETP.NE.AND.EX P1, PT, RZ, c[0x0][0x37c], PT, P1 ;  /* 0x0000df00ff007a0c */ /* 0x000fda0003f25310 */
[----:B------:R-:W-:-:S05]  /*0800*/  @P1 IMAD.WIDE R6, R0, R3, c[0x0][0x378] ;  /* 0x0000de0000061625 */ /* 0x000fca00078e0203 */
[----:B------:R1:W5:Y:S01]  /*0810*/  @P1 LDG.E R85, [R6.64] ;  /* 0x0000001a06551981 */ /* 0x000362000c1e1900 */
[----:B------:R-:W-:Y:S02]  /*0820*/  ULDC UR5, c[0x0][0x2c4] ;  /* 0x0000b10000057ab9 */ /* 0x000fe40000000800 */
[----:B------:R-:W-:Y:S02]  /*0830*/  UISETP.NE.AND UP2, UPT, UR5, 0x1, UPT ;  /* 0x000000010500788c */ /* 0x000fe4000bf45270 */
[----:B------:R-:W-:-:S09]  /*0840*/  UIADD3 UR5, -UR20, UR35, URZ ;  /* 0x0000002314057290 */ /* 0x000fd2000fffe13f */
[----:B------:R-:W-:Y:S01]  /*0850*/  @UP2 UIADD3 UR8, UR18, 0x7f, URZ ;  /* 0x0000007f12082890 */ /* 0x000fe2000fffe03f */
[----:B--2---:R-:W2:Y:S08]  /*0860*/  @P0 R2UR UR6, R2 ;  /* 0x00000000020603c2 */ /* 0x004eb000000e0000 */
[----:B----4-:R-:W2:Y:S02]  /*0870*/  @P0 R2UR UR7, R4 ;  /* 0x00000000040703c2 */ /* 0x010ea400000e0000 */
[----:B--2---:R-:W-:-:S03]  /*0880*/  @UP3 UIADD3 UR4, -UR6, UR7, URZ ;  /* 0x0000000706043290 */ /* 0x004fc6000fffe13f */
[----:B------:R-:W-:Y:S02]  /*0890*/  ULDC.64 UR6, c[0x0][0x2c8] ;  /* 0x0000b20000067ab9 */ /* 0x000fe40000000a00 */
[----:B------:R-:W-:Y:S02]  /*08a0*/  UIMAD.WIDE.U32 UR8, UR8, UR6, URZ ;  /* 0x00000006080872a5 */ /* 0x000fe4000f8e003f */
[----:B------:R-:W-:Y:S02]  /*08b0*/  UIADD3 UR14, UR5, UR4, URZ ;  /* 0x00000004050e7290 */ /* 0x000fe4000fffe03f */
[----:B------:R-:W-:Y:S02]  /*08c0*/  UIADD3 UR6, UR18, 0x7f, URZ ;  /* 0x0000007f12067890 */ /* 0x000fe4000fffe03f */
[----:B---3--:R-:W-:Y:S02]  /*08d0*/  UIADD3 UR12, UR14, 0x30, -UR22 ;  /* 0x000000300e0c7890 */ /* 0x008fe4000fffe816 */
[----:B------:R-:W-:-:S02]  /*08e0*/  @UP2 USHF.R.U32.HI UR6, URZ, UR7, UR9 ;  /* 0x000000073f062299 */ /* 0x000fc40008011609 */
[----:B------:R-:W-:Y:S02]  /*08f0*/  UIADD3 UR7, UR14, 0x2f, URZ ;  /* 0x0000002f0e077890 */ /* 0x000fe4000fffe03f */
[----:B------:R-:W-:Y:S02]  /*0900*/  UIADD3 UR6, UR12, UR6, URZ ;  /* 0x000000060c067290 */ /* 0x000fe4000fffe03f */
[----:B------:R-:W-:Y:S02]  /*0910*/  UIMAD.WIDE UR8, UR7, 0x2aaaaaab, URZ ;  /* 0x2aaaaaab070878a5 */ /* 0x000fe4000f8e023f */
[----:B------:R-:W-:Y:S02]  /*0920*/  UIMAD.WIDE UR6, UR6, 0x2aaaaaab, URZ ;  /* 0x2aaaaaab060678a5 */ /* 0x000fe4000f8e023f */
[----:B------:R-:W-:Y:S02]  /*0930*/  USHF.R.U32.HI UR13, URZ, 0x1f, UR9 ;  /* 0x0000001f3f0d7899 */ /* 0x000fe40008011609 */
[----:B------:R-:W-:-:S02]  /*0940*/  USHF.R.U32.HI UR6, URZ, 0x1f, UR7 ;  /* 0x0000001f3f067899 */ /* 0x000fc40008011607 */
[----:B------:R-:W-:Y:S02]  /*0950*/  ULEA.HI.SX32 UR13, UR9, UR13, 0x1d ;  /* 0x0000000d090d7291 */ /* 0x000fe4000f8fea3f */
[----:B------:R-:W-:-:S04]  /*0960*/  ULEA.HI.SX32 UR6, UR7, UR6, 0x1d ;  /* 0x0000000607067291 */ /* 0x000fc8000f8fea3f */
[----:B------:R-:W-:-:S04]  /*0970*/  UISETP.LT.AND UP0, UPT, UR13, UR6, UPT ;  /* 0x000000060d00728c */ /* 0x000fc8000bf01270 */
[----:B------:R-:W-:Y:S02]  /*0980*/  USEL UR7, UR13, UR6, UP0 ;  /* 0x000000060d077287 */ /* 0x000fe40008000000 */
[----:B------:R-:W-:Y:S02]  /*0990*/  UIADD3 UR6, -UR5, URZ, URZ ;  /* 0x0000003f05067290 */ /* 0x000fe4000fffe13f */
[----:B------:R-:W-:Y:S02]  /*09a0*/  UIMAD UR7, UR7, 0x30, -UR5 ;  /* 0x00000030070778a4 */ /* 0x000fe4000f8e0a05 */
[----:B------:R-:W-:Y:S02]  /*09b0*/  UISETP.LT.AND UP1, UPT, URZ, UR6, UPT ;  /* 0x000000063f00728c */ /* 0x000fe4000bf21270 */
[----:B------:R-:W-:Y:S02]  /*09c0*/  UISETP.LT.AND UP0, UPT, UR7, UR4, UPT ;  /* 0x000000040700728c */ /* 0x000fe4000bf01270 */
[----:B------:R-:W-:-:S02]  /*09d0*/  USEL UR6, URZ, UR6, !UP1 ;  /* 0x000000063f067287 */ /* 0x000fc4000c800000 */
[----:B------:R-:W-:Y:S02]  /*09e0*/  USEL UR7, UR7, UR4, UP0 ;  /* 0x0000000407077287 */ /* 0x000fe40008000000 */
[----:B------:R-:W-:Y:S02]  /*09f0*/  UIMAD.WIDE.U32 UR10, UR6, -0x55555555, URZ ;  /* 0xaaaaaaab060a78a5 */ /* 0x000fe4000f8e003f */
[----:B------:R-:W-:-:S11]  /*0a00*/  UISETP.GT.AND UP0, UPT, UR7, UR6, UPT ;  /* 0x000000060700728c */ /* 0x000fd6000bf04270 */
[----:B------:R-:W-:-:S04]  /*0a10*/  @UP0 UIADD3 UR7, UR7, 0x2f, URZ ;  /* 0x0000002f07070890 */ /* 0x000fc8000fffe03f */
[----:B------:R-:W-:Y:S02]  /*0a20*/  UIMAD.WIDE UR8, UR7, 0x2aaaaaab, URZ ;  /* 0x2aaaaaab070878a5 */ /* 0x000fe4000f8e023f */
[----:B------:R-:W-:Y:S02]  /*0a30*/  USHF.R.U32.HI UR7, URZ, 0x5, UR11 ;  /* 0x000000053f077899 */ /* 0x000fe4000801160b */
[----:B------:R-:W-:-:S05]  /*0a40*/  @UP0 USHF.R.U32.HI UR6, URZ, 0x1f, UR9 ;  /* 0x0000001f3f060899 */ /* 0x000fca0008011609 */
[----:B------:R-:W-:Y:S02]  /*0a50*/  UMOV UR5, UR7 ;  /* 0x0000000700057c82 */ /* 0x000fe40008000000 */
[----:B------:R-:W-:-:S04]  /*0a60*/  @UP0 ULEA.HI.SX32 UR5, UR9, UR6, 0x1d ;  /* 0x0000000609050291 */ /* 0x000fc8000f8fea3f */
[----:B------:R-:W-:-:S06]  /*0a70*/  UISETP.GT.AND UP0, UPT, UR5, UR7, UPT ;  /* 0x000000070500728c */ /* 0x000fcc000bf04270 */
[----:B------:R-:W-:-:S13]  /*0a80*/  PLOP3.LUT P0, PT, PT, PT, UP0, 0x80, 0x0 ;  /* 0x000000000000781c */ /* 0x000fda0003f0f008 */
[----:B------:R-:W-:Y:S05]  /*0a90*/  @!P0 BRA `(.L_x_1389) ;  /* 0x00006b7000008947 */ /* 0x000fea0003800000 */
[----:B-1----:R-:W-:Y:S01]  /*0aa0*/  SHF.R.S32.HI R5, RZ, 0x1f, R84 ;  /* 0x0000001fff057819 */ /* 0x002fe20000011454 */
[----:B------:R-:W-:Y:S01]  /*0ab0*/  UIADD3 UR6, UR5, -0x1, URZ ;  /* 0xffffffff05067890 */ /* 0x000fe2000fffe03f */
[----:B------:R-:W-:Y:S01]  /*0ac0*/  IMAD.U32 R2, RZ, RZ, UR16 ;  /* 0x00000010ff027e24 */ /* 0x000fe2000f8e00ff */
[----:B------:R-:W-:Y:S01]  /*0ad0*/  ULDC.64 UR8, c[0x0][0x240] ;  /* 0x0000900000087ab9 */ /* 0x000fe20000000a00 */
[----:B------:R-:W-:Y:S01]  /*0ae0*/  LEA.HI R3, R5, R84, RZ, 0x3 ;  /* 0x0000005405037211 */ /* 0x000fe200078f18ff */
[----:B------:R-:W-:Y:S02]  /*0af0*/  UIMAD UR5, UR6, -0x30, UR4 ;  /* 0xffffffd0060578a4 */ /* 0x000fe4000f8e0204 */
[----:B------:R-:W-:Y:S01]  /*0b00*/  UIMAD UR8, UR15, UR8, URZ ;  /* 0x000000080f0872a4 */ /* 0x000fe2000f8e023f */
[----:B------:R-:W-:Y:S01]  /*0b10*/  SHF.R.S32.HI R125, RZ, 0x3, R3 ;  /* 0x00000003ff7d7819 */ /* 0x000fe20000011403 */
[----:B------:R-:W-:Y:S01]  /*0b20*/  UISETP.LT.AND UP0, UPT, UR5, 0x30, UPT ;  /* 0x000000300500788c */ /* 0x000fe2000bf01270 */
[----:B------:R-:W-:Y:S01]  /*0b30*/  LOP3.LUT R3, R3, 0xfffffff8, RZ, 0xc0, !PT ;  /* 0xfffffff803037812 */ /* 0x000fe200078ec0ff */
[----:B------:R-:W-:Y:S01]  /*0b40*/  UMOV UR30, 0x30 ;  /* 0x00000030001e7882 */ /* 0x000fe20000000000 */
[----:B------:R-:W-:Y:S01]  /*0b50*/  SHF.R.S32.HI R88, RZ, 0x1f, R125 ;  /* 0x0000001fff587819 */ /* 0x000fe2000001147d */
[----:B------:R-:W-:Y:S01]  /*0b60*/  ULDC.64 UR10, c[0x0][0x238] ;  /* 0x00008e00000a7ab9 */ /* 0x000fe20000000a00 */
[C---:B-----5:R-:W-:Y:S01]  /*0b70*/  IADD3 R95, P0, R125.reuse, R94, RZ ;  /* 0x0000005e7d5f7210 */ /* 0x060fe20007f1e0ff */
[----:B------:R-:W-:Y:S01]  /*0b80*/  IMAD.IADD R16, R84, 0x1, -R3 ;  /* 0x0000000154107824 */ /* 0x000fe200078e0a03 */
[----:B------:R-:W-:Y:S01]  /*0b90*/  USHF.R.S32.HI UR25, URZ, 0x1f, UR24 ;  /* 0x0000001f3f197899 */ /* 0x000fe20008011418 */
[----:B------:R-:W-:Y:S01]  /*0ba0*/  IMAD.SHL.U32 R21, R125, 0x40, RZ ;  /* 0x000000407d157824 */ /* 0x000fe200078e00ff */
[----:B------:R-:W-:Y:S01]  /*0bb0*/  LEA.HI.X.SX32 R94, R94, R88, 0x1, P0 ;  /* 0x000000585e5e7211 */ /* 0x000fe200000f0eff */
[C---:B------:R-:W-:Y:S01]  /*0bc0*/  IMAD.SHL.U32 R14, R16.reuse, 0x8, RZ ;  /* 0x00000008100e7824 */ /* 0x040fe200078e00ff */
[----:B------:R-:W-:Y:S01]  /*0bd0*/  UIMAD UR31, UR16, UR9, UR8 ;  /* 0x00000009101f72a4 */ /* 0x000fe2000f8e0208 */
[----:B------:R-:W-:Y:S01]  /*0be0*/  IMAD.SHL.U32 R16, R16, 0x4, RZ ;  /* 0x0000000410107824 */ /* 0x000fe200078e00ff */
[----:B------:R-:W-:Y:S01]  /*0bf0*/  UIMAD.WIDE.U32 UR28, UR30, UR10, URZ ;  /* 0x0000000a1e1c72a5 */ /* 0x000fe2000f8e003f */
[----:B------:R-:W-:Y:S01]  /*0c00*/  IMAD R6, R94, c[0x0][0x238], RZ ;  /* 0x00008e005e067a24 */ /* 0x000fe200078e02ff */
[----:B------:R-:W-:Y:S01]  /*0c10*/  SHF.R.S32.HI R15, RZ, 0x1f, R14 ;  /* 0x0000001fff0f7819 */ /* 0x000fe2000001140e */
[----:B------:R-:W-:Y:S01]  /*0c20*/  USEL UR10, UR5, 0x30, UP0 ;  /* 0x00000030050a7887 */ /* 0x000fe20008000000 */
[----:B------:R-:W-:Y:S01]  /*0c30*/  ISETP.GE.AND P2, PT, R14, c[0x0][0x1d4], PT ;  /* 0x000075000e007a0c */ /* 0x000fe20003f46270 */
[C---:B------:R-:W-:Y:S01]  /*0c40*/  IMAD R6, R95.reuse, c[0x0][0x23c], R6 ;  /* 0x00008f005f067a24 */ /* 0x040fe200078e0206 */
[----:B------:R-:W-:Y:S01]  /*0c50*/  USEL UR23, UR24, URZ, !UP3 ;  /* 0x0000003f18177287 */ /* 0x000fe2000d800000 */
[----:B------:R-:W-:Y:S01]  /*0c60*/  IMAD.WIDE.U32 R8, R95, c[0x0][0x238], R14 ;  /* 0x00008e005f087a25 */ /* 0x000fe200078e000e */
[----:B------:R-:W-:Y:S01]  /*0c70*/  USEL UR5, UR25, URZ, !UP3 ;  /* 0x0000003f19057287 */ /* 0x000fe2000d800000 */
[----:B------:R-:W-:Y:S01]  /*0c80*/  IADD3 R4, -R125, UR10, RZ ;  /* 0x0000000a7d047c10 */ /* 0x000fe2000fffe1ff */
[----:B------:R-:W-:Y:S01]  /*0c90*/  ULDC.64 UR8, c[0x0][0x248] ;  /* 0x0000920000087ab9 */ /* 0x000fe20000000a00 */
[----:B------:R-:W-:Y:S01]  /*0ca0*/  IMAD.IADD R7, R9, 0x1, R6 ;  /* 0x0000000109077824 */ /* 0x000fe200078e0206 */
[----:B------:R-:W-:Y:S01]  /*0cb0*/  UIMAD UR8, UR5, UR8, URZ ;  /* 0x00000008050872a4 */ /* 0x000fe2000f8e023f */
[----:B------:R-:W-:Y:S01]  /*0cc0*/  IMAD.MOV.U32 R6, RZ, RZ, R8 ;  /* 0x000000ffff067224 */ /* 0x000fe200078e0008 */
[----:B------:R-:W-:Y:S01]  /*0cd0*/  UIMAD UR11, UR30, UR11, URZ ;  /* 0x0000000b1e0b72a4 */ /* 0x000fe2000f8e023f */
[----:B------:R-:W-:Y:S01]  /*0ce0*/  IMAD.U32 R130, RZ, RZ, UR23 ;  /* 0x00000017ff827e24 */ /* 0x000fe2000f8e00ff */
[----:B------:R-:W-:Y:S01]  /*0cf0*/  UIMAD UR9, UR23, UR9, UR8 ;  /* 0x00000009170972a4 */ /* 0x000fe2000f8e0208 */
[----:B------:R-:W-:Y:S01]  /*0d00*/  IMAD.WIDE.U32 R2, R2, c[0x0][0x240], R6 ;  /* 0x0000900002027a25 */ /* 0x000fe200078e0006 */
[C---:B------:R-:W-:Y:S01]  /*0d10*/  ISETP.GE.AND P1, PT, R4.reuse, 0x1, PT ;  /* 0x000000010400780c */ /* 0x040fe20003f26270 */
[----:B------:R-:W-:Y:S01]  /*0d20*/  USHF.R.S32.HI UR10, URZ, 0x1f, UR6 ;  /* 0x0000001f3f0a7899 */ /* 0x000fe20008011406 */
[----:B------:R-:W-:Y:S01]  /*0d30*/  ISETP.GT.AND P0, PT, R4, 0x20, PT ;  /* 0x000000200400780c */ /* 0x000fe20003f04270 */
[----:B------:R-:W-:Y:S01]  /*0d40*/  IMAD.U32 R86, RZ, RZ, UR28 ;  /* 0x0000001cff567e24 */ /* 0x000fe2000f8e00ff */
[----:B------:R-:W-:Y:S01]  /*0d50*/  IADD3 R3, R3, UR31, RZ ;  /* 0x0000001f03037c10 */ /* 0x000fe2000fffe0ff */
[----:B------:R-:W-:Y:S01]  /*0d60*/  UIADD3 UR31, UR29, UR11, URZ ;  /* 0x0000000b1d1f7290 */ /* 0x000fe2000fffe03f */
[----:B------:R-:W-:Y:S01]  /*0d70*/  LEA.HI R4, R5, R84, RZ, 0x6 ;  /* 0x0000005405047211 */ /* 0x000fe200078f30ff */
[----:B------:R-:W-:Y:S01]  /*0d80*/  ULDC UR33, c[0x0][0x238] ;  /* 0x00008e0000217ab9 */ /* 0x000fe20000000800 */
[----:B------:R-:W-:Y:S01]  /*0d90*/  IADD3 R12, R16, 0x40, RZ ;  /* 0x00000040100c7810 */ /* 0x000fe20007ffe0ff */
[----:B------:R-:W-:Y:S01]  /*0da0*/  IMAD.WIDE.U32 R132, R130, c[0x0][0x248], R2 ;  /* 0x0000920082847a25 */ /* 0x000fe200078e0002 */
[----:B------:R-:W-:Y:S01]  /*0db0*/  UIMAD UR8, UR31, UR6, URZ ;  /* 0x000000061f0872a4 */ /* 0x000fe2000f8e023f */
[----:B------:R-:W-:Y:S01]  /*0dc0*/  P2R R127, PR, RZ, 0x4 ;  /* 0x00000004ff7f7803 */ /* 0x000fe20000000000 */
[----:B------:R-:W-:Y:S01]  /*0dd0*/  UMOV UR36, 0x5 ;  /* 0x0000000500247882 */ /* 0x000fe20000000000 */
[----:B------:R-:W-:Y:S01]  /*0de0*/  IMAD.MOV.U32 R148, RZ, RZ, R132 ;  /* 0x000000ffff947224 */ /* 0x000fe200078e0084 */
[----:B------:R-:W-:Y:S01]  /*0df0*/  IADD3 R149, R133, UR9, RZ ;  /* 0x0000000985957c10 */ /* 0x000fe2000fffe0ff */
[----:B------:R-:W-:Y:S01]  /*0e00*/  UIMAD UR8, UR10, UR28, UR8 ;  /* 0x0000001c0a0872a4 */ /* 0x000fe2000f8e0208 */
[----:B------:R-:W-:Y:S01]  /*0e10*/  IMAD.SHL.U32 R4, R4, 0x8, RZ ;  /* 0x0000000804047824 */ /* 0x000fe200078e00ff */
[----:B------:R-:W-:Y:S01]  /*0e20*/  LOP3.LUT R21, R21, 0x1c0, RZ, 0xc0, !PT ;  /* 0x000001c015157812 */ /* 0x000fe200078ec0ff */
[----:B------:R-:W-:Y:S01]  /*0e30*/  IMAD.IADD R11, R16, 0x1, R12 ;  /* 0x00000001100b7824 */ /* 0x000fe200078e020c */
[----:B------:R-:W-:Y:S01]  /*0e40*/  IADD3 R123, R14, 0x80, RZ ;  /* 0x000000800e7b7810 */ /* 0x000fe20007ffe0ff */
[----:B------:R-:W-:Y:S01]  /*0e50*/  IMAD.WIDE.U32 R6, R86, UR6, R148 ;  /* 0x0000000656067c25 */ /* 0x000fe2000f8e0094 */
[----:B------:R-:W-:Y:S01]  /*0e60*/  LOP3.LUT R4, R4, 0xfffffe00, RZ, 0xc0, !PT ;  /* 0xfffffe0004047812 */ /* 0x000fe200078ec0ff */
[----:B------:R-:W-:Y:S01]  /*0e70*/  ULDC UR32, c[0x0][0x23c] ;  /* 0x00008f0000207ab9 */ /* 0x000fe20000000800 */
[----:B------:R-:W-:Y:S01]  /*0e80*/  LOP3.LUT R124, R21, 0x38, R14, 0xf8, !PT ;  /* 0x00000038157c7812 */ /* 0x000fe200078ef80e */
[----:B------:R-:W-:Y:S01]  /*0e90*/  USHF.L.U64.HI UR32, UR33, UR36, UR32 ;  /* 0x0000002421207299 */ /* 0x000fe20008010220 */
[----:B------:R-:W-:Y:S01]  /*0ea0*/  IADD3 R2, R7, UR8, RZ ;  /* 0x0000000807027c10 */ /* 0x000fe2000fffe0ff */
[----:B------:R-:W-:Y:S01]  /*0eb0*/  USHF.L.U32 UR33, UR33, 0x5, URZ ;  /* 0x0000000521217899 */ /* 0x000fe2000800063f */
[----:B------:R-:W-:Y:S01]  /*0ec0*/  @P1 LEA R18, P2, R6, c[0x0][0x220], 0x1 ;  /* 0x0000880006121a11 */ /* 0x000fe200078408ff */
[----:B------:R-:W-:Y:S01]  /*0ed0*/  UIADD3 UR35, UR19, UR35, URZ ;  /* 0x0000002313237290 */ /* 0x000fe2000fffe03f */
[----:B------:R-:W-:Y:S01]  /*0ee0*/  SHF.R.U32.HI R13, RZ, 0x3, R21 ;  /* 0x00000003ff0d7819 */ /* 0x000fe20000011615 */
[----:B------:R-:W-:Y:S01]  /*0ef0*/  IMAD.MOV.U32 R101, RZ, RZ, c[0x0][0x27c] ;  /* 0x00009f00ff657624 */ /* 0x000fe200078e00ff */
[----:B------:R-:W-:Y:S01]  /*0f00*/  IADD3 R122, R14, 0xc0, RZ ;  /* 0x000000c00e7a7810 */ /* 0x000fe20007ffe0ff */
[----:B------:R-:W-:Y:S01]  /*0f10*/  ULDC.64 UR8, c[0x0][0x1e0] ;  /* 0x0000780000087ab9 */ /* 0x000fe20000000a00 */
[----:B------:R-:W-:-:S02]  /*0f20*/  @P1 LEA.HI.X R19, R6, c[0x0][0x224], R2, 0x1, P2 ;  /* 0x0000890006131a11 */ /* 0x000fc400010f0c02 */
[----:B------:R-:W-:Y:S01]  /*0f30*/  IADD3 R121, R125, 0x20, RZ ;  /* 0x000000207d797810 */ /* 0x000fe20007ffe0ff */
[C---:B------:R-:W-:Y:S01]  /*0f40*/  IMAD R138, R88.reuse, c[0x0][0x280], RZ ;  /* 0x0000a000588a7a24 */ /* 0x040fe200078e02ff */
[----:B------:R-:W-:Y:S01]  /*0f50*/  ISETP.NE.AND P2, PT, R127, RZ, PT ;  /* 0x000000ff7f00720c */ /* 0x000fe20003f45270 */
[----:B------:R-:W-:Y:S01]  /*0f60*/  IMAD R136, R88, c[0x0][0x290], RZ ;  /* 0x0000a40058887a24 */ /* 0x000fe200078e02ff */
[----:B------:R-:W-:Y:S01]  /*0f70*/  ISETP.GE.AND P6, PT, R11, c[0x0][0x1d4], PT ;  /* 0x000075000b007a0c */ /* 0x000fe20003fc6270 */
[----:B------:R-:W-:Y:S01]  /*0f80*/  IMAD.U32 R87, RZ, RZ, UR29 ;  /* 0x0000001dff577e24 */ /* 0x000fe2000f8e00ff */
[----:B------:R-:W-:Y:S02]  /*0f90*/  ISETP.GE.AND P5, PT, R123, c[0x0][0x1d4], PT ;  /* 0x000075007b007a0c */ /* 0x000fe40003fa6270 */
[----:B------:R-:W-:Y:S02]  /*0fa0*/  ISETP.GE.AND P4, PT, R122, c[0x0][0x1d4], PT ;  /* 0x000075007a007a0c */ /* 0x000fe40003f86270 */
[----:B------:R-:W-:-:S05]  /*0fb0*/  LOP3.LUT R124, R4, R124, R13, 0xf6, !PT ;  /* 0x0000007c047c7212 */ /* 0x000fca00078ef60d */
[----:B------:R-:W-:-:S05]  /*0fc0*/  IMAD.SHL.U32 R124, R124, 0x2, RZ ;  /* 0x000000027c7c7824 */ /* 0x000fca00078e00ff */
[----:B------:R-:W-:Y:S01]  /*0fd0*/  @!PT LDS RZ, [RZ] ;  /* 0x00000000fffff984 */ /* 0x000fe20000000800 */
[----:B------:R-:W-:Y:S01]  /*0fe0*/  @!PT LDS RZ, [RZ] ;  /* 0x00000000fffff984 */ /* 0x000fe20000000800 */
[----:B------:R-:W-:Y:S01]  /*0ff0*/  @!PT LDS RZ, [RZ] ;  /* 0x00000000fffff984 */ /* 0x000fe20000000800 */
[----:B------:R1:W-:Y:S04]  /*1000*/  @P1 LDGSTS.E.BYPASS.LTC128B.128 [R124+0xa080], [R18.64], !P2 ;  /* 0x0a080000127c1fae */ /* 0x0003e8000d101d5a */
[----:B------:R1:W-:Y:S04]  /*1010*/  @P1 LDGSTS.E.BYPASS.LTC128B.128 [R124+0xb880], [R18.64+0x80], !P6 ;  /* 0x0b880080127c1fae */ /* 0x0003e8000f101d5a */
[----:B------:R1:W-:Y:S04]  /*1020*/  @P1 LDGSTS.E.BYPASS.LTC128B.128 [R124+0xd080], [R18.64+0x100], !P5 ;  /* 0x0d080100127c1fae */ /* 0x0003e8000e901d5a */
[----:B------:R1:W-:Y:S01]  /*1030*/  @P1 LDGSTS.E.BYPASS.LTC128B.128 [R124+0xe880], [R18.64+0x180], !P4 ;  /* 0x0e880180127c1fae */ /* 0x0003e2000e101d5a */
[----:B------:R-:W-:-:S04]  /*1040*/  @P0 IADD3 R3, P1, R6, UR33, RZ ;  /* 0x0000002106030c10 */ /* 0x000fc8000ff3e0ff */
[----:B------:R-:W-:Y:S02]  /*1050*/  @P0 IADD3.X R2, R2, UR32, RZ, P1, !PT ;  /* 0x0000002002020c10 */ /* 0x000fe40008ffe4ff */
[----:B------:R-:W-:-:S04]  /*1060*/  @P0 LEA R8, P1, R3, c[0x0][0x220], 0x1 ;  /* 0x0000880003080a11 */ /* 0x000fc800078208ff */
[----:B------:R-:W-:Y:S01]  /*1070*/  @P0 LEA.HI.X R9, R3, c[0x0][0x224], R2, 0x1, P1 ;  /* 0x0000890003090a11 */ /* 0x000fe200008f0c02 */
[----:B------:R-:W-:Y:S01]  /*1080*/  IMAD.U32 R3, RZ, RZ, UR24 ;  /* 0x00000018ff037e24 */ /* 0x000fe2000f8e00ff */
[----:B------:R-:W-:-:S03]  /*1090*/  ISETP.NE.U32.AND P1, PT, RZ, c[0x0][0x340], PT ;  /* 0x0000d000ff007a0c */ /* 0x000fc60003f25070 */
[----:B------:R2:W-:Y:S01]  /*10a0*/  @P0 LDGSTS.E.BYPASS.LTC128B.128 [R124+0xb080], [R8.64], !P2 ;  /* 0x0b080000087c0fae */ /* 0x0005e2000d101d5a */
[----:B------:R-:W-:-:S03]  /*10b0*/  ISETP.NE.AND.EX P1, PT, RZ, c[0x0][0x344], PT, P1 ;  /* 0x0000d100ff007a0c */ /* 0x000fc60003f25310 */
[----:B------:R2:W-:Y:S04]  /*10c0*/  @P0 LDGSTS.E.BYPASS.LTC128B.128 [R124+0xc880], [R8.64+0x80], !P6 ;  /* 0x0c880080087c0fae */ /* 0x0005e8000f101d5a */
[----:B------:R2:W-:Y:S04]  /*10d0*/  @P0 LDGSTS.E.BYPASS.LTC128B.128 [R124+0xe080], [R8.64+0x100], !P5 ;  /* 0x0e080100087c0fae */ /* 0x0005e8000e901d5a */
[----:B------:R2:W-:Y:S02]  /*10e0*/  @P0 LDGSTS.E.BYPASS.LTC128B.128 [R124+0xf880], [R8.64+0x180], !P4 ;  /* 0x0f880180087c0fae */ /* 0x0005e4000e101d5a */
[----:B------:R-:W-:Y:S01]  /*10f0*/  @P1 IMAD.WIDE R6, R0, R3, c[0x0][0x340] ;  /* 0x0000d00000061625 */ /* 0x000fe200078e0203 */
[----:B------:R-:W-:Y:S01]  /*1100*/  ISETP.GE.AND P0, PT, R14, c[0x0][0x27c], PT ;  /* 0x00009f000e007a0c */ /* 0x000fe20003f06270 */
[----:B------:R-:W-:Y:S01]  /*1110*/  USHF.R.S32.HI UR34, URZ, 0x1f, UR35 ;  /* 0x0000001f3f227899 */ /* 0x000fe20008011423 */
[----:B------:R-:W-:Y:S01]  /*1120*/  SHF.R.S32.HI R17, RZ, 0x1f, R16 ;  /* 0x0000001fff117819 */ /* 0x000fe20000011410 */
[----:B------:R-:W-:Y:S01]  /*1130*/  IMAD.SHL.U32 R2, R101, 0x2, RZ ;  /* 0x0000000265027824 */ /* 0x000fe200078e00ff */
[----:B------:R-:W-:Y:S01]  /*1140*/  SEL R3, RZ, c[0x0][0x27c], !P0 ;  /* 0x00009f00ff037a07 */ /* 0x000fe20004000000 */
[----:B------:R-:W-:Y:S01]  /*1150*/  UIMAD UR10, UR34, UR8, URZ ;  /* 0x00000008220a72a4 */ /* 0x000fe2000f8e023f */
[----:B------:R3:W4:Y:S01]  /*1160*/  @P1 LDG.E R0, [R6.64] ;  /* 0x0000001a06001981 */ /* 0x000722000c1e1900 */
[----:B------:R-:W-:Y:S01]  /*1170*/  UIMAD.WIDE.U32 UR38, UR35, UR8, URZ ;  /* 0x00000008232672a5 */ /* 0x000fe2000f8e003f */
[----:B------:R-:W-:Y:S01]  /*1180*/  IADD3 R5, -R2, c[0x0][0x1d4], RZ ;  /* 0x0000750002057a10 */ /* 0x000fe20007ffe1ff */
[----:B------:R-:W-:Y:S01]  /*1190*/  IMAD.IADD R3, R14, 0x1, R3 ;  /* 0x000000010e037824 */ /* 0x000fe200078e0203 */
[----:B------:R-:W-:Y:S01]  /*11a0*/  UIMAD UR10, UR35, UR9, UR10 ;  /* 0x00000009230a72a4 */ /* 0x000fe2000f8e020a */
[C---:B------:R-:W-:Y:S01]  /*11b0*/  IMAD R138, R125.reuse, c[0x0][0x284], R138 ;  /* 0x0000a1007d8a7a24 */ /* 0x040fe200078e028a */
[----:B------:R-:W0:Y:S01]  /*11c0*/  LDGDEPBAR ;  /* 0x00000000000079af */ /* 0x000e220000000000 */
[----:B------:R-:W-:Y:S01]  /*11d0*/  ULDC.64 UR8, c[0x0][0x1e8] ;  /* 0x00007a0000087ab9 */ /* 0x000fe20000000a00 */
[----:B-1----:R-:W-:Y:S01]  /*11e0*/  SHF.R.S32.HI R18, RZ, 0x1f, R3 ;  /* 0x0000001fff127819 */ /* 0x002fe20000011403 */
[----:B------:R-:W-:Y:S01]  /*11f0*/  UIADD3 UR39, UR39, UR10, URZ ;  /* 0x0000000a27277290 */ /* 0x000fe2000fffe03f */
[C---:B------:R-:W-:Y:S01]  /*1200*/  IMAD.WIDE.U32 R142, R125.reuse, c[0x0][0x280], R16 ;  /* 0x0000a0007d8e7a25 */ /* 0x040fe200078e0010 */
[----:B------:R-:W-:Y:S01]  /*1210*/  UIMAD UR10, UR15, UR8, URZ ;  /* 0x000000080f0a72a4 */ /* 0x000fe2000f8e023f */
[CC--:B------:R-:W-:Y:S01]  /*1220*/  LEA.HI R120, R18.reuse, R3.reuse, RZ, 0x3 ;  /* 0x0000000312787211 */ /* 0x0c0fe200078f18ff */
[----:B------:R-:W-:Y:S01]  /*1230*/  UIMAD.WIDE.U32 UR38, UR16, UR8, UR38 ;  /* 0x00000008102672a5 */ /* 0x000fe2000f8e0026 */
[----:B------:R-:W-:Y:S01]  /*1240*/  LEA.HI R18, R18, R3, RZ, 0x6 ;  /* 0x0000000312127211 */ /* 0x000fe200078f30ff */
[----:B------:R-:W-:Y:S01]  /*1250*/  IMAD.U32 R3, RZ, RZ, UR16 ;  /* 0x00000010ff037e24 */ /* 0x000fe2000f8e00ff */
[----:B------:R-:W-:Y:S01]  /*1260*/  UIMAD UR9, UR16, UR9, UR10 ;  /* 0x00000009100972a4 */ /* 0x000fe2000f8e020a */
[C---:B------:R-:W-:Y:S01]  /*1270*/  IMAD.WIDE.U32 R24, R125.reuse, c[0x0][0x280], R14 ;  /* 0x0000a0007d187a25 */ /* 0x040fe200078e000e */
[----:B------:R-:W-:Y:S01]  /*1280*/  SHF.R.S32.HI R18, RZ, 0x6, R18 ;  /* 0x00000006ff127819 */ /* 0x000fe20000011412 */
[----:B------:R-:W-:Y:S01]  /*1290*/  ULDC.64 UR10, c[0x0][0x260] ;  /* 0x00009800000a7ab9 */ /* 0x000fe20000000a00 */
[----:B------:R-:W-:Y:S01]  /*12a0*/  IADD3 R118, -R125, 0x30, RZ ;  /* 0x000000307d767810 */ /* 0x000fe20007ffe1ff */
[----:B------:R-:W-:Y:S01]  /*12b0*/  IMAD.WIDE.U32 R22, R3, c[0x0][0x260], R14 ;  /* 0x0000980003167a25 */ /* 0x000fe200078e000e */
[----:B------:R-:W-:-:S02]  /*12c0*/  UIMAD UR10, UR15, UR10, URZ ;  /* 0x0000000a0f0a72a4 */ /* 0x000fc4000f8e023f */
[----:B------:R-:W-:Y:S01]  /*12d0*/  UIADD3 UR37, UR39, UR9, URZ ;  /* 0x0000000927257290 */ /* 0x000fe2000fffe03f */
[CC--:B---3--:R-:W-:Y:S01]  /*12e0*/  SEL R6, R2.reuse, R5.reuse, !P0 ;  /* 0x0000000502067207 */ /* 0x0c8fe20004000000 */
[----:B------:R-:W-:Y:S01]  /*12f0*/  UIMAD UR10, UR16, UR11, UR10 ;  /* 0x0000000b100a72a4 */ /* 0x000fe2000f8e020a */
[----:B------:R-:W-:Y:S01]  /*1300*/  ISETP.GE.AND P0, PT, R11, c[0x0][0x27c], PT ;  /* 0x00009f000b007a0c */ /* 0x000fe20003f06270 */
[----:B------:R-:W-:Y:S01]  /*1310*/  IMAD.SHL.U32 R10, R121, 0x40, RZ ;  /* 0x00000040790a7824 */ /* 0x000fe200078e00ff */
[----:B------:R-:W-:Y:S01]  /*1320*/  SHF.R.S32.HI R117, RZ, 0x1f, R6 ;  /* 0x0000001fff757819 */ /* 0x000fe20000011406 */
[----:B------:R-:W-:Y:S01]  /*1330*/  IMAD.IADD R143, R143, 0x1, R138 ;  /* 0x000000018f8f7824 */ /* 0x000fe200078e028a */
[----:B------:R-:W-:Y:S01]  /*1340*/  SEL R5, R2, R5, !P0 ;  /* 0x0000000502057207 */ /* 0x000fe20004000000 */
[----:B------:R-:W-:Y:S01]  /*1350*/  IMAD.IADD R139, R138, 0x1, R25 ;  /* 0x000000018a8b7824 */ /* 0x000fe200078e0219 */
[----:B------:R-:W-:Y:S01]  /*1360*/  SEL R2, RZ, c[0x0][0x27c], !P0 ;  /* 0x00009f00ff027a07 */ /* 0x000fe20004000000 */
[----:B------:R-:W-:Y:S01]  /*1370*/  IMAD.MOV.U32 R138, RZ, RZ, R24 ;  /* 0x000000ffff8a7224 */ /* 0x000fe200078e0018 */
[----:B------:R-:W-:Y:S01]  /*1380*/  IADD3 R23, R23, UR10, RZ ;  /* 0x0000000a17177c10 */ /* 0x000fe2000fffe0ff */
[----:B------:R-:W-:Y:S01]  /*1390*/  IMAD R136, R125, c[0x0][0x294], R136 ;  /* 0x0000a5007d887a24 */ /* 0x000fe200078e0288 */
[----:B------:R-:W-:Y:S01]  /*13a0*/  LOP3.LUT R24, R21, 0x38, R120, 0xf8, !PT ;  /* 0x0000003815187812 */ /* 0x000fe200078ef878 */
[----:B------:R-:W-:Y:S01]  /*13b0*/  IMAD.IADD R3, R11, 0x1, R2 ;  /* 0x000000010b037824 */ /* 0x000fe200078e0202 */
[----:B------:R-:W-:Y:S01]  /*13c0*/  SHF.R.S32.HI R2, RZ, 0x1f, R121 ;  /* 0x0000001fff027819 */ /* 0x000fe20000011479 */
[----:B------:R-:W-:Y:S01]  /*13d0*/  IMAD.WIDE.U32 R130, R130, c[0x0][0x268], R22 ;  /* 0x00009a0082827a25 */ /* 0x000fe200078e0016 */
[----:B------:R-:W-:Y:S01]  /*13e0*/  LOP3.LUT R10, R10, 0x1c0, RZ, 0xc0, !PT ;  /* 0x000001c00a0a7812 */ /* 0x000fe200078ec0ff */
[----:B------:R-:W-:Y:S01]  /*13f0*/  ULDC.64 UR8, c[0x0][0x210] ;  /* 0x0000840000087ab9 */ /* 0x000fe20000000a00 */
[----:B------:R-:W-:Y:S01]  /*1400*/  SHF.R.S32.HI R20, RZ, 0x1f, R3 ;  /* 0x0000001fff147819 */ /* 0x000fe20000011403 */
[----:B------:R-:W-:Y:S01]  /*1410*/  IMAD R22, R18, 0xc00, R4 ;  /* 0x00000c0012167824 */ /* 0x000fe200078e0204 */
[----:B------:R-:W-:Y:S01]  /*1420*/  LEA.HI R2, R2, R121, RZ, 0x3 ;  /* 0x0000007902027211 */ /* 0x000fe200078f18ff */
[C---:B------:R-:W-:Y:S01]  /*1430*/  IMAD.WIDE.U32 R140, R125.reuse, c[0x0][0x290], R16 ;  /* 0x0000a4007d8c7a25 */ /* 0x040fe200078e0010 */
[CC--:B------:R-:W-:Y:S01]  /*1440*/  LEA.HI R119, R20.reuse, R3.reuse, RZ, 0x3 ;  /* 0x0000000314777211 */ /* 0x0c0fe200078f18ff */
[----:B------:R-:W-:Y:S01]  /*1450*/  UIMAD UR8, UR15, UR8, URZ ;  /* 0x000000080f0872a4 */ /* 0x000fe2000f8e023f */
[----:B------:R-:W-:Y:S01]  /*1460*/  LEA.HI R20, R20, R3, RZ, 0x6 ;  /* 0x0000000314147211 */ /* 0x000fe200078f30ff */
[----:B------:R-:W-:Y:S01]  /*1470*/  IMAD.SHL.U32 R3, R2, 0x40, RZ ;  /* 0x0000004002037824 */ /* 0x000fe200078e00ff */
[-C--:B------:R-:W-:Y:S01]  /*1480*/  LOP3.LUT R115, R24, R13.reuse, RZ, 0x3c, !PT ;  /* 0x0000000d18737212 */ /* 0x080fe200078e3cff */
[----:B--2---:R-:W-:Y:S01]  /*1490*/  IMAD.WIDE.U32 R8, R125, c[0x0][0x290], R14 ;  /* 0x0000a4007d087a25 */ /* 0x004fe200078e000e */
[----:B------:R-:W-:Y:S01]  /*14a0*/  SHF.R.U32.HI R2, RZ, 0x3, R10 ;  /* 0x00000003ff027819 */ /* 0x000fe2000001160a */
[----:B------:R-:W-:Y:S01]  /*14b0*/  UIMAD UR8, UR16, UR9, UR8 ;  /* 0x00000009100872a4 */ /* 0x000fe2000f8e0208 */
[----:B------:R-:W-:Y:S01]  /*14c0*/  LOP3.LUT R3, R3, 0xfffffe00, RZ, 0xc0, !PT ;  /* 0xfffffe0003037812 */ /* 0x000fe200078ec0ff */
[----:B------:R-:W-:Y:S01]  /*14d0*/  IMAD.IADD R115, R22, 0x1, R115 ;  /* 0x0000000116737824 */ /* 0x000fe200078e0273 */
[----:B------:R-:W-:Y:S01]  /*14e0*/  LOP3.LUT R111, R10, 0x38, R120, 0xf8, !PT ;  /* 0x000000380a6f7812 */ /* 0x000fe200078ef878 */
[----:B------:R-:W-:Y:S01]  /*14f0*/  IMAD.IADD R141, R141, 0x1, R136 ;  /* 0x000000018d8d7824 */ /* 0x000fe200078e0288 */
[----:B------:R-:W-:Y:S01]  /*1500*/  LEA.HI R117, R117, R6, RZ, 0x4 ;  /* 0x0000000675757211 */ /* 0x000fe200078f20ff */
[----:B------:R-:W-:Y:S01]  /*1510*/  IMAD R18, R18, 0xc00, R3 ;  /* 0x00000c0012127824 */ /* 0x000fe200078e0203 */
[----:B------:R-:W-:Y:S01]  /*1520*/  LOP3.LUT R111, R111, R2, RZ, 0x3c, !PT ;  /* 0x000000026f6f7212 */ /* 0x000fe200078e3cff */
[----:B------:R-:W-:Y:S01]  /*1530*/  IMAD.IADD R137, R136, 0x1, R9 ;  /* 0x0000000188897824 */ /* 0x000fe200078e0209 */
[----:B------:R-:W-:Y:S01]  /*1540*/  SHF.R.S32.HI R20, RZ, 0x6, R20 ;  /* 0x00000006ff147819 */ /* 0x000fe20000011414 */
[----:B------:R-:W-:Y:S01]  /*1550*/  IMAD.MOV.U32 R136, RZ, RZ, R8 ;  /* 0x000000ffff887224 */ /* 0x000fe200078e0008 */
[----:B------:R-:W-:Y:S01]  /*1560*/  LOP3.LUT R22, R21, 0x38, R119, 0xf8, !PT ;  /* 0x0000003815167812 */ /* 0x000fe200078ef877 */
[----:B------:R-:W-:Y:S01]  /*1570*/  IMAD.IADD R111, R18, 0x1, R111 ;  /* 0x00000001126f7824 */ /* 0x000fe200078e026f */
[----:B------:R-:W-:Y:S01]  /*1580*/  SHF.R.S32.HI R117, RZ, 0x4, R117 ;  /* 0x00000004ff757819 */ /* 0x000fe20000011475 */
[----:B------:R-:W-:Y:S01]  /*1590*/  IMAD R18, R20, 0xc00, R4 ;  /* 0x00000c0014127824 */ /* 0x000fe200078e0204 */
[----:B------:R-:W-:Y:S01]  /*15a0*/  LOP3.LUT R113, R22, R13, RZ, 0x3c, !PT ;  /* 0x0000000d16717212 */ /* 0x000fe200078e3cff */
[----:B------:R-:W-:Y:S01]  /*15b0*/  IMAD R20, R20, 0xc00, R3 ;  /* 0x00000c0014147824 */ /* 0x000fe200078e0203 */
[----:B------:R-:W-:Y:S01]  /*15c0*/  SHF.R.S32.HI R8, RZ, 0x1f, R5 ;  /* 0x0000001fff087819 */ /* 0x000fe20000011405 */
[----:B------:R-:W-:Y:S01]  /*15d0*/  IMAD.U32 R135, RZ, RZ, UR39 ;  /* 0x00000027ff877e24 */ /* 0x000fe2000f8e00ff */
[----:B------:R-:W-:Y:S01]  /*15e0*/  LEA.HI.SX32 R117, R120, R117, 0x1d ;  /* 0x0000007578757211 */ /* 0x000fe200078feaff */
[----:B------:R-:W-:Y:S01]  /*15f0*/  IMAD.IADD R113, R18, 0x1, R113 ;  /* 0x0000000112717824 */ /* 0x000fe200078e0271 */
[----:B------:R-:W-:Y:S01]  /*1600*/  LEA.HI R8, R8, R5, RZ, 0x4 ;  /* 0x0000000508087211 */ /* 0x000fe200078f20ff */
[----:B------:R-:W-:Y:S01]  /*1610*/  IMAD.U32 R134, RZ, RZ, UR38 ;  /* 0x00000026ff867e24 */ /* 0x000fe2000f8e00ff */
[----:B------:R-:W-:Y:S01]  /*1620*/  SHF.R.S32.HI R18, RZ, 0x1f, R117 ;  /* 0x0000001fff127819 */ /* 0x000fe20000011475 */
[----:B------:R-:W-:Y:S01]  /*1630*/  IMAD.U32 R135, RZ, RZ, UR37 ;  /* 0x00000025ff877e24 */ /* 0x000fe2000f8e00ff */
[----:B------:R-:W-:Y:S01]  /*1640*/  SHF.R.S32.HI R8, RZ, 0x4, R8 ;  /* 0x00000004ff087819 */ /* 0x000fe20000011408 */
[----:B------:R-:W-:Y:S01]  /*1650*/  IMAD.WIDE.U32 R146, R125, c[0x0][0x1e0], RZ ;  /* 0x000078007d927a25 */ /* 0x000fe200078e00ff */
[----:B------:R-:W-:Y:S01]  /*1660*/  LEA.HI R9, R18, R117, RZ, 0x3 ;  /* 0x0000007512097211 */ /* 0x000fe200078f18ff */
[----:B------:R-:W-:Y:S01]  /*1670*/  ULDC.U8 UR44, c[0x0][0x298] ;  /* 0x0000a600002c7ab9 */ /* 0x000fe20000000000 */
[----:B------:R-:W-:Y:S01]  /*1680*/  LEA.HI.SX32 R8, R119, R8, 0x1d ;  /* 0x0000000877087211 */ /* 0x000fe200078feaff */
[----:B------:R-:W-:Y:S01]  /*1690*/  IMAD.SHL.U32 R117, R117, 0x8, RZ ;  /* 0x0000000875757824 */ /* 0x000fe200078e00ff */
[----:B------:R-:W-:Y:S01]  /*16a0*/  SHF.R.S32.HI R9, RZ, 0x3, R9 ;  /* 0x00000003ff097819 */ /* 0x000fe20000011409 */
[----:B------:R-:W-:Y:S01]  /*16b0*/  IMAD.WIDE.U32 R144, R121, c[0x0][0x1e0], RZ ;  /* 0x0000780079907a25 */ /* 0x000fe200078e00ff */
[----:B------:R-:W-:Y:S01]  /*16c0*/  SHF.R.S32.HI R5, RZ, 0x1f, R8 ;  /* 0x0000001fff057819 */ /* 0x000fe20000011408 */
[----:B------:R-:W-:Y:S01]  /*16d0*/  ULDC UR46, c[0x0][0x280] ;  /* 0x0000a000002e7ab9 */ /* 0x000fe20000000800 */
[----:B------:R-:W-:Y:S01]  /*16e0*/  LOP3.LUT R114, R21, 0x38, R117, 0xf8, !PT ;  /* 0x0000003815727812 */ /* 0x000fe200078ef875 */
[----:B------:R-:W-:Y:S01]  /*16f0*/  IMAD.SHL.U32 R116, R8, 0x8, RZ ;  /* 0x0000000808747824 */ /* 0x000fe200078e00ff */
[----:B------:R-:W-:Y:S01]  /*1700*/  LEA.HI R5, R5, R8, RZ, 0x3 ;  /* 0x0000000805057211 */ /* 0x000fe200078f18ff */
[C---:B------:R-:W-:Y:S01]  /*1710*/  IMAD R19, R9.reuse, 0xc00, R4 ;  /* 0x00000c0009137824 */ /* 0x040fe200078e0204 */
[----:B------:R-:W-:Y:S01]  /*1720*/  LOP3.LUT R114, R114, R13, RZ, 0x3c, !PT ;  /* 0x0000000d72727212 */ /* 0x000fe200078e3cff */
[----:B------:R-:W-:Y:S01]  /*1730*/  IMAD R109, R9, 0xc00, R3 ;  /* 0x00000c00096d7824 */ /* 0x000fe200078e0203 */
[C---:B------:R-:W-:Y:S01]  /*1740*/  LOP3.LUT R107, R10.reuse, 0x38, R119, 0xf8, !PT ;  /* 0x000000380a6b7812 */ /* 0x040fe200078ef877 */
[----:B------:R-:W-:Y:S01]  /*1750*/  IMAD.WIDE.U32 R142, R85, c[0x0][0x280], R142 ;  /* 0x0000a000558e7a25 */ /* 0x000fe200078e008e */
[----:B------:R-:W-:Y:S01]  /*1760*/  SHF.R.S32.HI R5, RZ, 0x3, R5 ;  /* 0x00000003ff057819 */ /* 0x000fe20000011405 */
[----:B------:R-:W-:Y:S01]  /*1770*/  ULDC UR37, c[0x0][0x290] ;  /* 0x0000a40000257ab9 */ /* 0x000fe20000000800 */
[C---:B------:R-:W-:Y:S01]  /*1780*/  LOP3.LUT R9, R10.reuse, 0x38, R116, 0xf8, !PT ;  /* 0x000000380a097812 */ /* 0x040fe200078ef874 */
[----:B------:R-:W-:Y:S01]  /*1790*/  IMAD.IADD R114, R19, 0x1, R114 ;  /* 0x0000000113727824 */ /* 0x000fe200078e0272 */
[----:B------:R-:W-:Y:S01]  /*17a0*/  LOP3.LUT R19, R10, 0x38, R117, 0xf8, !PT ;  /* 0x000000380a137812 */ /* 0x000fe200078ef875 */
[----:B------:R-:W-:Y:S01]  /*17b0*/  IMAD.WIDE.U32 R138, R85, c[0x0][0x280], R138 ;  /* 0x0000a000558a7a25 */ /* 0x000fe200078e008a */
[-C--:B------:R-:W-:Y:S01]  /*17c0*/  LOP3.LUT R107, R107, R2.reuse, RZ, 0x3c, !PT ;  /* 0x000000026b6b7212 */ /* 0x080fe200078e3cff */
[----:B------:R-:W-:Y:S01]  /*17d0*/  ULDC UR45, c[0x0][0x294] ;  /* 0x0000a500002d7ab9 */ /* 0x000fe20000000800 */
[----:B------:R-:W-:Y:S01]  /*17e0*/  LOP3.LUT R8, R21, 0x38, R116, 0xf8, !PT ;  /* 0x0000003815087812 */ /* 0x000fe200078ef874 */
[----:B------:R-:W-:Y:S01]  /*17f0*/  IMAD.WIDE.U32 R140, R85, c[0x0][0x290], R140 ;  /* 0x0000a400558c7a25 */ /* 0x000fe200078e008c */
[----:B------:R-:W-:-:S02]  /*1800*/  LOP3.LUT R18, R19, R2, RZ, 0x3c, !PT ;  /* 0x0000000213127212 */ /* 0x000fc400078e3cff */
[----:B------:R-:W-:Y:S01]  /*1810*/  LOP3.LUT R9, R9, R2, RZ, 0x3c, !PT ;  /* 0x0000000209097212 */ /* 0x000fe200078e3cff */
[----:B------:R-:W-:Y:S01]  /*1820*/  IMAD R2, R5, 0xc00, R3 ;  /* 0x00000c0005027824 */ /* 0x000fe200078e0203 */
[----:B------:R-:W-:Y:S01]  /*1830*/  ISETP.GE.AND P0, PT, R101, 0x1, PT ;  /* 0x000000016500780c */ /* 0x000fe20003f06270 */
[----:B------:R-:W-:Y:S01]  /*1840*/  IMAD.U32 R3, RZ, RZ, UR25 ;  /* 0x00000019ff037e24 */ /* 0x000fe2000f8e00ff */
[----:B------:R-:W-:Y:S01]  /*1850*/  LOP3.LUT R8, R8, R13, RZ, 0x3c, !PT ;  /* 0x0000000d08087212 */ /* 0x000fe200078e3cff */
[----:B------:R-:W-:Y:S01]  /*1860*/  IMAD R13, R5, 0xc00, R4 ;  /* 0x00000c00050d7824 */ /* 0x000fe200078e0204 */
[----:B------:R-:W-:Y:S01]  /*1870*/  P2R R7, PR, RZ, 0x1 ;  /* 0x00000001ff077803 */ /* 0x000fe20000000000 */
[----:B------:R-:W-:Y:S01]  /*1880*/  IMAD.U32 R4, RZ, RZ, UR24 ;  /* 0x00000018ff047e24 */ /* 0x000fe2000f8e00ff */
[----:B------:R-:W-:Y:S01]  /*1890*/  LOP3.LUT R120, R120, 0xfffffff8, RZ, 0xc0, !PT ;  /* 0xfffffff878787812 */ /* 0x000fe200078ec0ff */
[----:B------:R-:W-:Y:S01]  /*18a0*/  IMAD.U32 R7, RZ, RZ, UR16 ;  /* 0x00000010ff077e24 */ /* 0x000fe2000f8e00ff */
[----:B------:R-:W-:Y:S01]  /*18b0*/  LOP3.LUT R119, R119, 0xfffffff8, RZ, 0xc0, !PT ;  /* 0xfffffff877777812 */ /* 0x000fe200078ec0ff */
[----:B------:R-:W-:Y:S01]  /*18c0*/  IMAD.IADD R109, R109, 0x1, R18 ;  /* 0x000000016d6d7824 */ /* 0x000fe200078e0212 */
[----:B------:R-:W-:Y:S01]  /*18d0*/  IADD3 R10, R16, 0x20, RZ ;  /* 0x00000020100a7810 */ /* 0x000fe20007ffe0ff */
[----:B------:R-:W-:Y:S01]  /*18e0*/  IMAD.WIDE.U32 R6, R7, c[0x0][0x210], R14 ;  /* 0x0000840007067a25 */ /* 0x000fe200078e000e */
[----:B------:R-:W-:Y:S01]  /*18f0*/  SHF.R.S32.HI R110, RZ, 0x1f, R120 ;  /* 0x0000001fff6e7819 */ /* 0x000fe20000011478 */
[----:B------:R-:W-:Y:S01]  /*1900*/  USHF.L.U32 UR25, UR46, 0x5, URZ ;  /* 0x000000052e197899 */ /* 0x000fe2000800063f */
[----:B------:R-:W-:Y:S01]  /*1910*/  SHF.R.S32.HI R106, RZ, 0x1f, R117 ;  /* 0x0000001fff6a7819 */ /* 0x000fe20000011475 */
[----:B------:R-:W-:Y:S01]  /*1920*/  IMAD.IADD R105, R2, 0x1, R9 ;  /* 0x0000000102697824 */ /* 0x000fe200078e0209 */
[----:B------:R-:W-:Y:S01]  /*1930*/  IADD3 R7, R7, UR8, RZ ;  /* 0x0000000807077c10 */ /* 0x000fe2000fffe0ff */
[----:B------:R-:W-:Y:S01]  /*1940*/  ULDC.64 UR8, c[0x0][0x1e0] ;  /* 0x0000780000087ab9 */ /* 0x000fe20000000a00 */
[----:B------:R-:W-:Y:S01]  /*1950*/  SHF.R.S32.HI R2, RZ, 0x1f, R85 ;  /* 0x0000001fff027819 */ /* 0x000fe20000011455 */
[----:B------:R-:W-:Y:S01]  /*1960*/  UIMAD UR10, UR30, UR9, URZ ;  /* 0x000000091e0a72a4 */ /* 0x000fe2000f8e023f */
[----:B------:R-:W-:Y:S01]  /*1970*/  IMAD.IADD R107, R20, 0x1, R107 ;  /* 0x00000001146b7824 */ /* 0x000fe200078e026b */
[----:B------:R-:W-:Y:S01]  /*1980*/  UIMAD.WIDE.U32 UR38, UR30, UR8, URZ ;  /* 0x000000081e2672a5 */ /* 0x000fe2000f8e003f */
[----:B------:R-:W-:Y:S01]  /*1990*/  IMAD.IADD R112, R13, 0x1, R8 ;  /* 0x000000010d707824 */ /* 0x000fe200078e0208 */
[----:B------:R-:W-:Y:S01]  /*19a0*/  IADD3 R9, R16, 0x60, RZ ;  /* 0x0000006010097810 */ /* 0x000fe20007ffe0ff */
[----:B------:R-:W-:Y:S01]  /*19b0*/  ULDC.64 UR8, c[0x0][0x280] ;  /* 0x0000a00000087ab9 */ /* 0x000fe20000000a00 */
[----:B------:R-:W-:Y:S01]  /*19c0*/  IMAD.WIDE.U32 R136, R85, c[0x0][0x290], R136 ;  /* 0x0000a40055887a25 */ /* 0x000fe200078e0088 */
[----:B------:R-:W-:Y:S01]  /*19d0*/  UIMAD UR11, UR30, UR9, URZ ;  /* 0x000000091e0b72a4 */ /* 0x000fe2000f8e023f */
[----:B------:R-:W-:Y:S01]  /*19e0*/  SHF.R.S32.HI R108, RZ, 0x1f, R119 ;  /* 0x0000001fff6c7819 */ /* 0x000fe20000011477 */
[----:B------:R-:W-:Y:S01]  /*19f0*/  UIMAD.WIDE.U32 UR40, UR30, UR8, URZ ;  /* 0x000000081e2872a5 */ /* 0x000fe2000f8e003f */
[----:B------:R-:W-:Y:S01]  /*1a00*/  IMAD.SHL.U32 R115, R115, 0x2, RZ ;  /* 0x0000000273737824 */ /* 0x000fe200078e00ff */
[----:B------:R-:W-:Y:S01]  /*1a10*/  SHF.R.S32.HI R104, RZ, 0x1f, R116 ;  /* 0x0000001fff687819 */ /* 0x000fe20000011474 */
[----:B------:R-:W-:Y:S01]  /*1a20*/  ULDC.64 UR8, c[0x0][0x290] ;  /* 0x0000a40000087ab9 */ /* 0x000fe20000000a00 */
[----:B------:R-:W-:Y:S01]  /*1a30*/  IMAD.SHL.U32 R111, R111, 0x2, RZ ;  /* 0x000000026f6f7824 */ /* 0x000fe200078e00ff */
[----:B------:R-:W-:Y:S01]  /*1a40*/  UIMAD.WIDE.U32 UR42, UR30, UR8, URZ ;  /* 0x000000081e2a72a5 */ /* 0x000fe2000f8e003f */
[----:B------:R-:W-:Y:S01]  /*1a50*/  IMAD.SHL.U32 R113, R113, 0x2, RZ ;  /* 0x0000000271717824 */ /* 0x000fe200078e00ff */
[----:B------:R-:W-:Y:S01]  /*1a60*/  UIMAD UR30, UR30, UR9, URZ ;  /* 0x000000091e1e72a4 */ /* 0x000fe2000f8e023f */
[----:B------:R-:W-:Y:S01]  /*1a70*/  IMAD.SHL.U32 R107, R107, 0x2, RZ ;  /* 0x000000026b6b7824 */ /* 0x000fe200078e00ff */
[----:B------:R-:W-:Y:S01]  /*1a80*/  UIADD3 UR10, UR39, UR10, URZ ;  /* 0x0000000a270a7290 */ /* 0x000fe2000fffe03f */
[----:B------:R-:W-:Y:S01]  /*1a90*/  IMAD.SHL.U32 R114, R114, 0x2, RZ ;  /* 0x0000000272727824 */ /* 0x000fe200078e00ff */
[----:B------:R-:W-:Y:S01]  /*1aa0*/  ULDC.64 UR8, c[0x0][0x268] ;  /* 0x00009a0000087ab9 */ /* 0x000fe20000000a00 */
[----:B------:R-:W-:Y:S01]  /*1ab0*/  IMAD.SHL.U32 R109, R109, 0x2, RZ ;  /* 0x000000026d6d7824 */ /* 0x000fe200078e00ff */
[----:B------:R-:W-:Y:S01]  /*1ac0*/  UIMAD UR5, UR5, UR8, URZ ;  /* 0x00000008050572a4 */ /* 0x000fe2000f8e023f */
[----:B------:R-:W-:Y:S01]  /*1ad0*/  IMAD.SHL.U32 R112, R112, 0x2, RZ ;  /* 0x0000000270707824 */ /* 0x000fe200078e00ff */
[----:B------:R-:W-:Y:S01]  /*1ae0*/  UIADD3 UR11, UR41, UR11, URZ ;  /* 0x0000000b290b7290 */ /* 0x000fe2000fffe03f */
[----:B------:R-:W-:Y:S01]  /*1af0*/  IMAD.SHL.U32 R105, R105, 0x2, RZ ;  /* 0x0000000269697824 */ /* 0x000fe200078e00ff */
[----:B------:R-:W-:-:S02]  /*1b00*/  UIMAD UR5, UR23, UR9, UR5 ;  /* 0x00000009170572a4 */ /* 0x000fc4000f8e0205 */
[----:B------:R-:W-:Y:S02]  /*1b10*/  ULDC UR8, c[0x0][0x1e4] ;  /* 0x0000790000087ab9 */ /* 0x000fe40000000800 */
[----:B------:R-:W-:Y:S02]  /*1b20*/  ULDC UR9, c[0x0][0x1e0] ;  /* 0x0000780000097ab9 */ /* 0x000fe40000000800 */
[----:B------:R-:W-:Y:S01]  /*1b30*/  ULDC UR23, c[0x0][0x284] ;  /* 0x0000a10000177ab9 */ /* 0x000fe20000000800 */
[----:B------:R-:W-:Y:S01]  /*1b40*/  IADD3 R91, R131, UR5, RZ ;  /* 0x00000005835b7c10 */ /* 0x000fe2000fffe0ff */
[----:B------:R-:W-:Y:S02]  /*1b50*/  USHF.L.U64.HI UR8, UR9, UR36, UR8 ;  /* 0x0000002409087299 */ /* 0x000fe40008010208 */
[----:B------:R-:W-:Y:S02]  /*1b60*/  USHF.L.U64.HI UR23, UR46, UR36, UR23 ;  /* 0x000000242e177299 */ /* 0x000fe40008010217 */
[----:B------:R-:W-:-:S02]  /*1b70*/  USHF.L.U64.HI UR36, UR37, UR36, UR45 ;  /* 0x0000002425247299 */ /* 0x000fc4000801022d */
[----:B------:R-:W-:Y:S02]  /*1b80*/  USHF.L.U32 UR9, UR9, 0x5, URZ ;  /* 0x0000000509097899 */ /* 0x000fe4000800063f */
[----:B------:R-:W-:Y:S02]  /*1b90*/  USHF.L.U32 UR37, UR37, 0x5, URZ ;  /* 0x0000000525257899 */ /* 0x000fe4000800063f */
[----:B------:R-:W-:Y:S01]  /*1ba0*/  UIADD3 UR30, UR43, UR30, URZ ;  /* 0x0000001e2b1e7290 */ /* 0x000fe2000fffe03f */
[--C-:B----4-:R-:W-:Y:S01]  /*1bb0*/  @P1 SHF.R.S32.HI R19, RZ, 0x1f, R0.reuse ;  /* 0x0000001fff131819 */ /* 0x110fe20000011400 */
[----:B------:R-:W-:Y:S02]  /*1bc0*/  @!P1 IMAD.MOV.U32 R19, RZ, RZ, R3 ;  /* 0x000000ffff139224 */ /* 0x000fe400078e0003 */
[----:B------:R-:W-:Y:S02]  /*1bd0*/  @P1 IMAD.MOV.U32 R18, RZ, RZ, R0 ;  /* 0x000000ffff121224 */ /* 0x000fe400078e0000 */
[----:B------:R-:W-:Y:S01]  /*1be0*/  @!P1 IMAD.MOV.U32 R18, RZ, RZ, R4 ;  /* 0x000000ffff129224 */ /* 0x000fe200078e0004 */
[----:B------:R-:W-:Y:S01]  /*1bf0*/  SEL R87, R19, RZ, !P3 ;  /* 0x000000ff13577207 */ /* 0x000fe20005800000 */
[----:B------:R-:W-:-:S02]  /*1c00*/  IMAD R0, R88, c[0x0][0x1e0], RZ ;  /* 0x0000780058007a24 */ /* 0x000fc400078e02ff */
[----:B------:R-:W-:Y:S01]  /*1c10*/  IMAD R4, R2, c[0x0][0x280], RZ ;  /* 0x0000a00002047a24 */ /* 0x000fe200078e02ff */
[----:B------:R-:W-:Y:S01]  /*1c20*/  SEL R128, R18, RZ, !P3 ;  /* 0x000000ff12807207 */ /* 0x000fe20005800000 */
[----:B------:R-:W-:Y:S02]  /*1c30*/  IMAD R97, R87, c[0x0][0x1f0], RZ ;  /* 0x00007c0057617a24 */ /* 0x000fe400078e02ff */
[----:B------:R-:W-:Y:S01]  /*1c40*/  IMAD R103, R125, c[0x0][0x1e4], R0 ;  /* 0x000079007d677a24 */ /* 0x000fe200078e0200 */
[----:B------:R-:W-:Y:S01]  /*1c50*/  SHF.R.S32.HI R0, RZ, 0x1f, R121 ;  /* 0x0000001fff007819 */ /* 0x000fe20000011479 */
[C---:B------:R-:W-:Y:S02]  /*1c60*/  IMAD R97, R128.reuse, c[0x0][0x1f4], R97 ;  /* 0x00007d0080617a24 */ /* 0x040fe400078e0261 */
[----:B------:R-:W-:-:S04]  /*1c70*/  IMAD.WIDE.U32 R134, R128, c[0x0][0x1f0], R134 ;  /* 0x00007c0080867a25 */ /* 0x000fc800078e0086 */
[----:B------:R-:W-:Y:S01]  /*1c80*/  IMAD.IADD R103, R147, 0x1, R103 ;  /* 0x0000000193677824 */ /* 0x000fe200078e0267 */
[----:B------:R-:W-:Y:S01]  /*1c90*/  BAR.SYNC.DEFER_BLOCKING 0x0 ;  /* 0x0000000000007b1d */ /* 0x000fe20000010000 */
[----:B------:R-:W-:Y:S01]  /*1ca0*/  IMAD.IADD R97, R135, 0x1, R97 ;  /* 0x0000000187617824 */ /* 0x000fe200078e0261 */
[----:B------:R-:W-:Y:S01]  /*1cb0*/  IADD3 R93, P1, P0, R134, R146, R14 ;  /* 0x00000092865d7210 */ /* 0x000fe2000783e00e */
[----:B------:R-:W-:Y:S02]  /*1cc0*/  IMAD R87, R87, c[0x0][0x218], RZ ;  /* 0x0000860057577a24 */ /* 0x000fe400078e02ff */
[----:B------:R-:W-:Y:S01]  /*1cd0*/  IMAD R2, R2, c[0x0][0x290], RZ ;  /* 0x0000a40002027a24 */ /* 0x000fe200078e02ff */
[----:B------:R-:W-:Y:S01]  /*1ce0*/  IADD3.X R92, R97, R103, R15, P1, P0 ;  /* 0x00000067615c7210 */ /* 0x000fe20000fe040f */
[----:B------:R-:W-:Y:S01]  /*1cf0*/  IMAD R0, R0, c[0x0][0x1e0], RZ ;  /* 0x0000780000007a24 */ /* 0x000fe200078e02ff */
[----:B------:R-:W-:Y:S01]  /*1d00*/  ISETP.NE.AND P0, PT, RZ, UR44, PT ;  /* 0x0000002cff007c0c */ /* 0x000fe2000bf05270 */
[----:B------:R-:W-:-:S02]  /*1d10*/  IMAD R87, R128, c[0x0][0x21c], R87 ;  /* 0x0000870080577a24 */ /* 0x000fc400078e0257 */
[----:B------:R-:W-:Y:S01]  /*1d20*/  IMAD.WIDE.U32 R128, R128, c[0x0][0x218], R6 ;  /* 0x0000860080807a25 */ /* 0x000fe200078e0006 */
[----:B------:R-:W-:Y:S02]  /*1d30*/  P2R R126, PR, RZ, 0x1 ;  /* 0x00000001ff7e7803 */ /* 0x000fe40000000000 */
[----:B------:R-:W-:Y:S01]  /*1d40*/  IADD3 R89, P0, R125, UR35, RZ ;  /* 0x000000237d597c10 */ /* 0x000fe2000ff1e0ff */
[C---:B------:R-:W-:Y:S02]  /*1d50*/  IMAD R5, R85.reuse, c[0x0][0x284], R4 ;  /* 0x0000a10055057a24 */ /* 0x040fe400078e0204 */
[----:B------:R-:W-:Y:S01]  /*1d60*/  IMAD R3, R85, c[0x0][0x294], R2 ;  /* 0x0000a50055037a24 */ /* 0x000fe200078e0202 */
[----:B------:R-:W-:Y:S01]  /*1d70*/  IADD3.X R88, R88, UR34, RZ, P0, !PT ;  /* 0x0000002258587c10 */ /* 0x000fe200087fe4ff */
[----:B------:R-:W-:Y:S02]  /*1d80*/  IMAD R7, R121, c[0x0][0x1e4], R0 ;  /* 0x0000790079077a24 */ /* 0x000fe400078e0200 */
[----:B------:R-:W-:-:S02]  /*1d90*/  IMAD.IADD R100, R143, 0x1, R5 ;  /* 0x000000018f647824 */ /* 0x000fc400078e0205 */
[----:B------:R-:W-:Y:S02]  /*1da0*/  IMAD.IADD R102, R145, 0x1, R7 ;  /* 0x0000000191667824 */ /* 0x000fe400078e0207 */
[----:B------:R-:W-:Y:S02]  /*1db0*/  IMAD.IADD R98, R5, 0x1, R139 ;  /* 0x0000000105627824 */ /* 0x000fe400078e028b */
[----:B------:R-:W-:Y:S02]  /*1dc0*/  IMAD.IADD R99, R141, 0x1, R3 ;  /* 0x000000018d637824 */ /* 0x000fe400078e0203 */
[----:B------:R-:W-:Y:S02]  /*1dd0*/  IMAD.IADD R96, R3, 0x1, R137 ;  /* 0x0000000103607824 */ /* 0x000fe400078e0289 */
[----:B------:R-:W-:Y:S02]  /*1de0*/  IMAD.IADD R87, R129, 0x1, R87 ;  /* 0x0000000181577824 */ /* 0x000fe400078e0257 */
.L_x_1429:
[----:B------:R-:W-:Y:S01]  /*1df0*/  ISETP.GE.AND P2, PT, R101, 0x1, PT ;  /* 0x000000016500780c */ /* 0x000fe20003f46270 */
[----:B------:R-:W-:Y:S01]  /*1e00*/  USHF.R.S32.HI UR34, URZ, 0x1f, UR6 ;  /* 0x0000001f3f227899 */ /* 0x000fe20008011406 */
[----:B------:R-:W-:Y:S01]  /*1e10*/  IMAD.U32 R0, RZ, RZ, UR9 ;  /* 0x00000009ff007e24 */ /* 0x000fe2000f8e00ff */
[----:B------:R-:W-:Y:S01]  /*1e20*/  UIMAD UR45, UR10, UR6, URZ ;  /* 0x000000060a2d72a4 */ /* 0x000fe2000f8e023f */
[----:B------:R-:W-:Y:S04]  /*1e30*/  DEPBAR.LE SB0, 0x0 ;  /* 0x000080000000791a */ /* 0x000fe80000000000 */
[----:B------:R-:W-:Y:S01]  /*1e40*/  UIMAD.WIDE.U32 UR52, UR38, UR6, URZ ;  /* 0x00000006263472a5 */ /* 0x000fe2000f8e003f */
[----:B------:R-:W-:Y:S01]  /*1e50*/  BAR.SYNC.DEFER_BLOCKING 0x0 ;  /* 0x0000000000007b1d */ /* 0x000fe20000010000 */
[----:B------:R-:W-:Y:S01]  /*1e60*/  UIMAD UR45, UR34, UR38, UR45 ;  /* 0x00000026222d72a4 */ /* 0x000fe2000f8e022d */
[----:B-1----:R-:W-:Y:S03]  /*1e70*/  IMAD.U32 R5, RZ, RZ, UR8 ;  /* 0x00000008ff057e24 */ /* 0x002fe6000f8e00ff */
[C---:B------:R-:W-:Y:S01]  /*1e80*/  IADD3 R3, P1, P0, R93.reuse, UR52, R0 ;  /* 0x000000345d037c10 */ /* 0x040fe2000f83e000 */
[----:B------:R-:W-:Y:S06]  /*1e90*/  UIADD3 UR45, UR53, UR45, URZ ;  /* 0x0000002d352d7290 */ /* 0x000fec000fffe03f */
[C---:B------:R-:W-:Y:S02]  /*1ea0*/  IADD3.X R0, R92.reuse, UR45, R5, P1, P0 ;  /* 0x0000002d5c007c10 */ /* 0x040fe40008fe0405 */
[----:B------:R-:W-:Y:S04]  /*1eb0*/  IADD3 R5, P0, R93, UR52, RZ ;  /* 0x000000345d057c10 */ /* 0x000fe8000ff1e0ff */
[----:B------:R-:W-:Y:S02]  /*1ec0*/  IADD3.X R2, R92, UR45, RZ, P0, !PT ;  /* 0x0000002d5c027c10 */ /* 0x000fe400087fe4ff */
[C---:B------:R-:W-:Y:S04]  /*1ed0*/  LEA R78, P0, R5.reuse, c[0x0][0x1c8], 0x1 ;  /* 0x00007200054e7a11 */ /* 0x040fe800078008ff */
[----:B------:R-:W-:Y:S01]  /*1ee0*/  LEA.HI.X R79, R5, c[0x0][0x1cc], R2, 0x1, P0 ;  /* 0x00007300054f7a11 */ /* 0x000fe200000f0c02 */
[----:B------:R-:W-:Y:S01]  /*1ef0*/  BSSY B2, `(.L_x_1390) ;  /* 0x00004e7000027945 */ /* 0x000fe20003800000 */
[C---:B------:R-:W-:Y:S04]  /*1f00*/  LEA R76, P0, R3.reuse, c[0x0][0x1c8], 0x1 ;  /* 0x00007200034c7a11 */ /* 0x040fe800078008ff */
[----:B------:R-:W-:Y:S01]  /*1f10*/  LEA.HI.X R77, R3, c[0x0][0x1cc], R0, 0x1, P0 ;  /* 0x00007300034d7a11 */ /* 0x000fe200000f0c00 */
[----:B------:R-:W-:-:S05]  /*1f20*/  @!P2 BRA `(.L_x_1391) ;  /* 0x00004b800000a947 */ /* 0x000fca0003800000 */
[----:B------:R-:W-:Y:S01]  /*1f30*/  UIMAD UR44, UR11, UR6, URZ ;  /* 0x000000060b2c72a4 */ /* 0x000fe2000f8e023f */
[----:B------:R-:W-:Y:S01]  /*1f40*/  ISETP.NE.AND P2, PT, R126, RZ, PT ;  /* 0x000000ff7e00720c */ /* 0x000fe20003f45270 */
        /* <DEDUP_REMOVED lines=23> */
[----:B------:R-:W-:Y:S01]  /*20c0*/  IADD3 R3, P0, R142, UR50, RZ ;  /* 0x000000328e037c10 */ /* 0x000fe2000ff1e0ff */
[----:B------:R-:W-:Y:S01]  /*20d0*/  CS2R R74, SRZ ;  /* 0x00000000004a7805 */ /* 0x000fe2000001ff00 */
[----:B------:R-:W-:Y:S01]  /*20e0*/  CS2R R46, SRZ ;  /* 0x00000000002e7805 */ /* 0x000fe2000001ff00 */
[----:B------:R-:W-:Y:S01]  /*20f0*/  CS2R R72, SRZ ;  /* 0x0000000000487805 */ /* 0x000fe2000001ff00 */
[----:B------:R-:W-:Y:S01]  /*2100*/  IADD3.X R0, R100, UR44, RZ, P0, !PT ;  /* 0x0000002c64007c10 */ /* 0x000fe200087fe4ff */
[----:B------:R-:W-:Y:S01]  /*2110*/  CS2R R42, SRZ ;  /* 0x00000000002a7805 */ /* 0x000fe2000001ff00 */
[----:B------:R-:W-:Y:S01]  /*2120*/  IADD3 R5, P0, R140, UR48, RZ ;  /* 0x000000308c057c10 */ /* 0x000fe2000ff1e0ff */
[----:B------:R-:W-:Y:S01]  /*2130*/  CS2R R70, SRZ ;  /* 0x0000000000467805 */ /* 0x000fe2000001ff00 */
[----:B------:R-:W-:Y:S01]  /*2140*/  CS2R R38, SRZ ;  /* 0x0000000000267805 */ /* 0x000fe2000001ff00 */
[----:B------:R-:W-:Y:S01]  /*2150*/  CS2R R66, SRZ ;  /* 0x0000000000427805 */ /* 0x000fe2000001ff00 */
[----:B------:R-:W-:Y:S01]  /*2160*/  IADD3.X R2, R99, UR35, RZ, P0, !PT ;  /* 0x0000002363027c10 */ /* 0x000fe200087fe4ff */
        /* <DEDUP_REMOVED lines=21> */
.L_x_1394:
[----:B------:R-:W-:Y:S05]  /*22c0*/  BSYNC B0 ;  /* 0x0000000000007941 */ /* 0x000fea0003800000 */
.L_x_1393:
[----:B------:R-:W-:Y:S01]  /*22d0*/  ISETP.GE.AND P3, PT, R121, UR46, PT ;  /* 0x0000002e79007c0c */ /* 0x000fe2000bf66270 */
        /* <DEDUP_REMOVED lines=35> */
[----:B------:R-:W-:Y:S01]  /*2510*/  IMAD.U32 R5, RZ, RZ, UR25 ;  /* 0x00000019ff057e24 */ /* 0x000fe2000f8e00ff */
[----:B------:R-:W-:Y:S01]  /*2520*/  CS2R R64, SRZ ;  /* 0x0000000000407805 */ /* 0x000fe2000001ff00 */
[----:B------:R-:W-:Y:S01]  /*2530*/  IMAD.U32 R3, RZ, RZ, UR23 ;  /* 0x00000017ff037e24 */ /* 0x000fe2000f8e00ff */
[----:B------:R-:W-:Y:S01]  /*2540*/  CS2R R30, SRZ ;  /* 0x00000000001e7805 */ /* 0x000fe2000001ff00 */
[----:B------:R-:W-:Y:S01]  /*2550*/  IMAD.U32 R0, RZ, RZ, UR36 ;  /* 0x00000024ff007e24 */ /* 0x000fe2000f8e00ff */
[----:B------:R-:W-:Y:S01]  /*2560*/  IADD3 R5, P1, P0, R142, UR50, R5 ;  /* 0x000000328e057c10 */ /* 0x000fe2000f83e005 */
[----:B------:R-:W-:Y:S01]  /*2570*/  CS2R R60, SRZ ;  /* 0x00000000003c7805 */ /* 0x000fe2000001ff00 */
[----:B------:R-:W-:Y:S01]  /*2580*/  CS2R R26, SRZ ;  /* 0x00000000001a7805 */ /* 0x000fe2000001ff00 */
[----:B------:R-:W-:Y:S01]  /*2590*/  CS2R R58, SRZ ;  /* 0x00000000003a7805 */ /* 0x000fe2000001ff00 */
[----:B------:R-:W-:Y:S01]  /*25a0*/  IADD3.X R2, R100, UR44, R3, P1, P0 ;  /* 0x0000002c64027c10 */ /* 0x000fe20008fe0403 */
[----:B------:R-:W-:Y:S01]  /*25b0*/  IMAD.U32 R3, RZ, RZ, UR37 ;  /* 0x00000025ff037e24 */ /* 0x000fe2000f8e00ff */
[----:B------:R-:W-:Y:S01]  /*25c0*/  CS2R R24, SRZ ;  /* 0x0000000000187805 */ /* 0x000fe2000001ff00 */
[----:B------:R-:W-:Y:S01]  /*25d0*/  CS2R R54, SRZ ;  /* 0x0000000000367805 */ /* 0x000fe2000001ff00 */
[----:B------:R-:W-:Y:S02]  /*25e0*/  CS2R R18, SRZ ;  /* 0x0000000000127805 */ /* 0x000fe4000001ff00 */
[----:B------:R-:W-:Y:S04]  /*25f0*/  IADD3 R3, P1, P0, R140, UR48, R3 ;  /* 0x000000308c037c10 */ /* 0x000fe8000f83e003 */
[----:B------:R-:W-:Y:S02]  /*2600*/  IADD3.X R0, R99, UR35, R0, P1, P0 ;  /* 0x0000002363007c10 */ /* 0x000fe40008fe0400 */
        /* <DEDUP_REMOVED lines=20> */
.L_x_1396:
[----:B------:R-:W-:Y:S05]  /*2750*/  BSYNC B0 ;  /* 0x0000000000007941 */ /* 0x000fea0003800000 */
.L_x_1395:
[----:B-----5:R-:W-:Y:S01]  /*2760*/  MOV R20, R59 ;  /* 0x0000003b00147202 */ /* 0x020fe20000000f00 */
[----:B------:R-:W-:Y:S01]  /*2770*/  IMAD.MOV.U32 R23, RZ, RZ, R54 ;  /* 0x000000ffff177224 */ /* 0x000fe200078e0036 */
[----:B------:R-:W-:Y:S01]  /*2780*/  MOV R3, R19 ;  /* 0x0000001300037202 */ /* 0x000fe20000000f00 */
[----:B------:R-:W-:Y:S01]  /*2790*/  IMAD.MOV.U32 R22, RZ, RZ, R55 ;  /* 0x000000ffff167224 */ /* 0x000fe200078e0037 */
[----:B------:R-:W-:Y:S01]  /*27a0*/  BSSY B1, `(.L_x_1397) ;  /* 0x00000f8000017945 */ /* 0x000fe20003800000 */
[----:B------:R-:W-:Y:S02]  /*27b0*/  IMAD.MOV.U32 R21, RZ, RZ, R58 ;  /* 0x000000ffff157224 */ /* 0x000fe400078e003a */
[----:B-1----:R-:W-:Y:S01]  /*27c0*/  IMAD.MOV.U32 R4, RZ, RZ, R18 ;  /* 0x000000ffff047224 */ /* 0x002fe200078e0012 */
        /* <DEDUP_REMOVED lines=27> */
[----:B------:R-:W-:Y:S01]  /*2980*/  @!P0 SHF.R.U64 R41, R46, 0x10, R47 ;  /* 0x000000102e298819 */ /* 0x000fe2000000122f */
[----:B------:R-:W-:Y:S01]  /*2990*/  @!P0 HADD2.F32 R49, -RZ, R49.H0_H0 ;  /* 0x20000031ff318230 */ /* 0x000fe20000004100 */
        /* <DEDUP_REMOVED lines=22> */
[----:B------:R-:W-:Y:S01]  /*2b00*/  @!P0 FFMA.FTZ R81, R34, R51, -R81 ;  /* 0x0000003322518223 */ /* 0x000fe20000010851 */
        /* <DEDUP_REMOVED lines=23> */
.L_x_1400:
[----:B------:R-:W-:Y:S05]  /*2c80*/  BSYNC B0 ;  /* 0x0000000000007941 */ /* 0x000fea0003800000 */
.L_x_1399:
        /* <DEDUP_REMOVED lines=56> */
.L_x_1402:
[----:B------:R-:W-:Y:S05]  /*3010*/  BSYNC B0 ;  /* 0x0000000000007941 */ /* 0x000fea0003800000 */
.L_x_1401:
        /* <DEDUP_REMOVED lines=30> */
[-C--:B------:R-:W-:Y:S02]  /*3200*/  @!P0 FFMA.FTZ R45, R37, R40.reuse, -R45 ;  /* 0x00000028252d8223 */ /* 0x080fe4000001082d */
[----:B------:R-:W-:Y:S01]  /*3210*/  @!P0 FMUL.FTZ R2, R36, R29 ;  /* 0x0000001d24028220 */ /* 0x000fe20000410000 */
[----:B------:R-:W-:Y:S01]  /*3220*/  @!P0 MOV R29, R23 ;  /* 0x00000017001d8202 */ /* 0x000fe20000000f00 */
[----:B------:R-:W-:Y:S01]  /*3230*/  @!P0 FFMA.FTZ R0, R41, R40, R0 ;  /* 0x0000002829008223 */ /* 0x000fe20000010000 */
[----:B------:R-:W-:Y:S01]  /*3240*/  @!P0 HADD2.F32 R40, -RZ, R34.H1_H1 ;  /* 0x30000022ff288230 */ /* 0x000fe20000004100 */
[-C--:B------:R-:W-:Y:S02]  /*3250*/  @!P0 FMUL.FTZ R3, R35, R28.reuse ;  /* 0x0000001c23038220 */ /* 0x080fe40000410000 */
[----:B------:R-:W-:Y:S01]  /*3260*/  @!P0 FFMA.FTZ R2, R42, R43, R2 ;  /* 0x0000002b2a028223 */ /* 0x000fe20000010002 */
[----:B------:R-:W-:Y:S01]  /*3270*/  @!P0 F2FP.PACK_AB R45, R0, R45 ;  /* 0x0000002d002d823e */ /* 0x000fe200000000ff */
[C---:B------:R-:W-:Y:S01]  /*3280*/  @!P0 FMUL.FTZ R48, R40.reuse, R28 ;  /* 0x0000001c28308220 */ /* 0x040fe20000410000 */
        /* <DEDUP_REMOVED lines=17> */
.L_x_1404:
[----:B------:R-:W-:Y:S05]  /*33a0*/  BSYNC B0 ;  /* 0x0000000000007941 */ /* 0x000fea0003800000 */
.L_x_1403:
        /* <DEDUP_REMOVED lines=55> */
.L_x_1398:
[----:B------:R-:W-:Y:S05]  /*3720*/  BSYNC B1 ;  /* 0x0000000000017941 */ /* 0x000fea0003800000 */
.L_x_1397:
        /* <DEDUP_REMOVED lines=57> */
.L_x_1407:
[----:B------:R-:W-:Y:S05]  /*3ac0*/  BSYNC B0 ;  /* 0x0000000000007941 */ /* 0x000fea0003800000 */
.L_x_1406:
        /* <DEDUP_REMOVED lines=56> */
.L_x_1409:
[----:B------:R-:W-:Y:S05]  /*3e50*/  BSYNC B0 ;  /* 0x0000000000007941 */ /* 0x000fea0003800000 */
.L_x_1408:
        /* <DEDUP_REMOVED lines=56> */
.L_x_1411:
[----:B------:R-:W-:Y:S05]  /*41e0*/  BSYNC B0 ;  /* 0x0000000000007941 */ /* 0x000fea0003800000 */
.L_x_1410:
        /* <DEDUP_REMOVED lines=56> */
.L_x_1392:
        /* <DEDUP_REMOVED lines=36> */
.L_x_1413:
[----:B------:R-:W-:Y:S05]  /*47b0*/  BSYNC B0 ;  /* 0x0000000000007941 */ /* 0x000fea0003800000 */
.L_x_1412:
[----:B------:R-:W-:Y:S01]  /*47c0*/  ISETP.GE.AND P3, PT, R121, UR46, PT ;  /* 0x0000002e79007c0c */ /* 0x000fe2000bf66270 */
[----:B-----5:R-:W-:Y:S01]  /*47d0*/  IMAD.MOV.U32 R8, RZ, RZ, R74 ;  /* 0x000000ffff087224 */ /* 0x020fe200078e004a */
[----:B-1----:R-:W-:Y:S01]  /*47e0*/  MOV R4, R34 ;  /* 0x0000002200047202 */ /* 0x002fe20000000f00 */
[----:B------:R-:W-:Y:S01]  /*47f0*/  IMAD.MOV.U32 R7, RZ, RZ, R75 ;  /* 0x000000ffff077224 */ /* 0x000fe200078e004b */
        /* <DEDUP_REMOVED lines=35> */
[----:B------:R-:W-:Y:S01]  /*4a30*/  CS2R R26, SRZ ;  /* 0x00000000001a7805 */ /* 0x000fe2000001ff00 */
[----:B------:R-:W-:Y:S01]  /*4a40*/  IADD3 R7, P1, P0, R138, UR50, R7 ;  /* 0x000000328a077c10 */ /* 0x000fe2000f83e007 */
[----:B------:R-:W-:Y:S01]  /*4a50*/  IMAD.U32 R5, RZ, RZ, UR37 ;  /* 0x00000025ff057e24 */ /* 0x000fe2000f8e00ff */
[----:B------:R-:W-:Y:S01]  /*4a60*/  CS2R R24, SRZ ;  /* 0x0000000000187805 */ /* 0x000fe2000001ff00 */
[----:B------:R-:W-:Y:S01]  /*4a70*/  CS2R R66, SRZ ;  /* 0x0000000000427805 */ /* 0x000fe2000001ff00 */
[----:B------:R-:W-:Y:S01]  /*4a80*/  IADD3.X R0, R98, UR44, R3, P1, P0 ;  /* 0x0000002c62007c10 */ /* 0x000fe20008fe0403 */
[----:B------:R-:W-:Y:S01]  /*4a90*/  IMAD.U32 R3, RZ, RZ, UR36 ;  /* 0x00000024ff037e24 */ /* 0x000fe2000f8e00ff */
[----:B------:R-:W-:Y:S01]  /*4aa0*/  IADD3 R5, P1, P0, R136, UR48, R5 ;  /* 0x0000003088057c10 */ /* 0x000fe2000f83e005 */
[----:B------:R-:W-:Y:S01]  /*4ab0*/  CS2R R64, SRZ ;  /* 0x0000000000407805 */ /* 0x000fe2000001ff00 */
[----:B------:R-:W-:Y:S01]  /*4ac0*/  CS2R R22, SRZ ;  /* 0x0000000000167805 */ /* 0x000fe2000001ff00 */
[----:B------:R-:W-:Y:S01]  /*4ad0*/  CS2R R20, SRZ ;  /* 0x0000000000147805 */ /* 0x000fe2000001ff00 */
[----:B------:R-:W-:Y:S02]  /*4ae0*/  IADD3.X R2, R96, UR35, R3, P1, P0 ;  /* 0x0000002360027c10 */ /* 0x000fe40008fe0403 */
        /* <DEDUP_REMOVED lines=12> */
.L_x_1415:
[----:B------:R-:W-:Y:S05]  /*4bb0*/  BSYNC B0 ;  /* 0x0000000000007941 */ /* 0x000fea0003800000 */
.L_x_1414:
[----:B-1---5:R-:W-:Y:S01]  /*4bc0*/  MOV R5, R65 ;  /* 0x0000004100057202 */ /* 0x022fe20000000f00 */
[----:B------:R-:W-:Y:S01]  /*4bd0*/  IMAD.MOV.U32 R8, RZ, RZ, R66 ;  /* 0x000000ffff087224 */ /* 0x000fe200078e0042 */
[----:B------:R-:W-:Y:S01]  /*4be0*/  MOV R3, R23 ;  /* 0x0000001700037202 */ /* 0x000fe20000000f00 */
        /* <DEDUP_REMOVED lines=23> */
[----:B------:R-:W-:Y:S01]  /*4d60*/  IADD3 R151, P0, R146, UR52, RZ ;  /* 0x0000003492977c10 */ /* 0x000fe2000ff1e0ff */
[----:B------:R-:W-:Y:S03]  /*4d70*/  BSSY B0, `(.L_x_1418) ;  /* 0x0000074000007945 */ /* 0x000fe60003800000 */
[----:B------:R-:W-:Y:S02]  /*4d80*/  IADD3.X R90, R103, UR45, RZ, P0, !PT ;  /* 0x0000002d675a7c10 */ /* 0x000fe400087fe4ff */
[----:B------:R-:W-:Y:S11]  /*4d90*/  ISETP.GE.AND P0, PT, R14, c[0x0][0x1d4], PT ;  /* 0x000075000e007a0c */ /* 0x000ff60003f06270 */
[----:B------:R-:W-:Y:S02]  /*4da0*/  @!UPT UIADD3 URZ, URZ, URZ, URZ ;  /* 0x0000003f3f3ff290 */ /* 0x000fe4000fffe03f */
[----:B------:R-:W-:-:S05]  /*4db0*/  @P0 BRA `(.L_x_1419) ;  /* 0x000006f000000947 */ /* 0x000fca0003800000 */
[----:B------:R-:W1:Y:S01]  /*4dc0*/  LDS.128 R80, [R114+0xa080] ;  /* 0x00a0800072507984 */ /* 0x000e620000000c00 */
[----:B------:R-:W-:Y:S02]  /*4dd0*/  ISETP.GE.AND P2, PT, R117, c[0x0][0x1d4], PT ;  /* 0x0000750075007a0c */ /* 0x000fe40003f46270 */
[CC--:B------:R-:W-:Y:S04]  /*4de0*/  IADD3 R155, P1, P0, R134.reuse, R151.reuse, R120 ;  /* 0x00000097869b7210 */ /* 0x0c0fe8000783e078 */
[CC--:B------:R-:W-:Y:S01]  /*4df0*/  IADD3.X R152, R97.reuse, R90.reuse, R110, P1, P0 ;  /* 0x0000005a61987210 */ /* 0x0c0fe20000fe046e */
        /* <DEDUP_REMOVED lines=15> */
[----:B------:R-:W-:Y:S01]  /*4ef0*/  @!P0 SHF.R.U32.HI R40, RZ, 0x10, R43 ;  /* 0x00000010ff288819 */ /* 0x000fe2000001162b */
[----:B------:R-:W-:Y:S01]  /*4f00*/  @!P0 HADD2.F32 R45, -RZ, R45.H0_H0 ;  /* 0x2000002dff2d8230 */ /* 0x000fe20000004100 */
[----:B--2---:R-:W-:Y:S01]  /*4f10*/  @!P0 MOV R43, R28 ;  /* 0x0000001c002b8202 */ /* 0x004fe20000000f00 */
[----:B------:R-:W-:Y:S01]  /*4f20*/  @!P0 HADD2.F32 R42, -RZ, R42.H0_H0 ;  /* 0x2000002aff2a8230 */ /* 0x000fe20000004100 */
[--C-:B------:R-:W-:Y:S01]  /*4f30*/  @!P0 SHF.R.U64 R53, R48, 0x10, R49.reuse ;  /* 0x0000001030358819 */ /* 0x100fe20000001231 */
[----:B------:R-:W-:Y:S01]  /*4f40*/  @!P0 HADD2.F32 R48, -RZ, R55.H0_H0 ;  /* 0x20000037ff308230 */ /* 0x000fe20000004100 */
[----:B------:R-:W-:Y:S01]  /*4f50*/  @!P0 SHF.R.U32.HI R54, RZ, 0x10, R49 ;  /* 0x00000010ff368819 */ /* 0x000fe20000011631 */
[----:B------:R-:W-:Y:S01]  /*4f60*/  @!P0 HADD2.F32 R46, -RZ, R43.H0_H0 ;  /* 0x2000002bff2e8230 */ /* 0x000fe20000004100 */
[----:B------:R-:W-:Y:S01]  /*4f70*/  @!P0 SHF.R.U64 R58, R50, 0x10, R51 ;  /* 0x00000010323a8819 */ /* 0x000fe20000001233 */
[----:B------:R-:W-:Y:S01]  /*4f80*/  @!P0 HADD2.F32 R49, -RZ, R52.H1_H1 ;  /* 0x30000034ff318230 */ /* 0x000fe20000004100 */
[-C--:B------:R-:W-:Y:S01]  /*4f90*/  @!P0 FMUL.FTZ R150, R48, R47.reuse ;  /* 0x0000002f30968220 */ /* 0x080fe20000410000 */
[----:B------:R-:W-:Y:S01]  /*4fa0*/  @!P0 HADD2.F32 R50, -RZ, R55.H1_H1 ;  /* 0x30000037ff328230 */ /* 0x000fe20000004100 */
[C---:B------:R-:W-:Y:S01]  /*4fb0*/  @!P0 FMUL.FTZ R0, R46.reuse, R47 ;  /* 0x0000002f2e008220 */ /* 0x040fe20000410000 */
[----:B------:R-:W-:Y:S01]  /*4fc0*/  @!P0 MOV R55, R82 ;  /* 0x0000005200378202 */ /* 0x000fe20000000f00 */
[----:B------:R-:W-:Y:S01]  /*4fd0*/  @!P0 FFMA.FTZ R150, R46, R49, -R150 ;  /* 0x000000312e968223 */ /* 0x000fe20000010896 */
[----:B------:R-:W-:Y:S01]  /*4fe0*/  @!P0 HADD2.F32 R46, -RZ, R43.H1_H1 ;  /* 0x3000002bff2e8230 */ /* 0x000fe20000004100 */
[----:B------:R-:W-:Y:S01]  /*4ff0*/  @!P0 FMUL.FTZ R153, R50, R45 ;  /* 0x0000002d32998220 */ /* 0x000fe20000410000 */
[----:B------:R-:W-:Y:S01]  /*5000*/  @!P0 SHF.R.U32.HI R41, RZ, 0x10, R41 ;  /* 0x00000010ff298819 */ /* 0x000fe20000011629 */
[----:B------:R-:W-:Y:S01]  /*5010*/  @!P0 FFMA.FTZ R0, R48, R49, R0 ;  /* 0x0000003130008223 */ /* 0x000fe20000010000 */
[----:B------:R-:W-:Y:S01]  /*5020*/  @!P0 SHF.R.U32.HI R61, RZ, 0x10, R51 ;  /* 0x00000010ff3d8819 */ /* 0x000fe20000011633 */
[C---:B------:R-:W-:Y:S01]  /*5030*/  @!P0 FMUL.FTZ R2, R46.reuse, R45 ;  /* 0x0000002d2e028220 */ /* 0x040fe20000410000 */
[----:B------:R-:W-:Y:S01]  /*5040*/  @!P0 HADD2.F32 R51, -RZ, R53.H0_H0 ;  /* 0x20000035ff338230 */ /* 0x000fe20000004100 */
[----:B------:R-:W-:Y:S01]  /*5050*/  @!P0 IMAD.MOV.U32 R53, RZ, RZ, R81 ;  /* 0x000000ffff358224 */ /* 0x000fe200078e0051 */
[----:B------:R-:W-:Y:S01]  /*5060*/  @!P0 MOV R45, R29 ;  /* 0x0000001d002d8202 */ /* 0x000fe20000000f00 */
[----:B------:R-:W-:Y:S02]  /*5070*/  @!P0 HADD2.F32 R43, -RZ, R44.H0_H0 ;  /* 0x2000002cff2b8230 */ /* 0x000fe40000004100 */
[-C--:B------:R-:W-:Y:S01]  /*5080*/  @!P0 FFMA.FTZ R153, R46, R51.reuse, -R153 ;  /* 0x000000332e998223 */ /* 0x080fe20000010899 */
[----:B------:R-:W-:Y:S01]  /*5090*/  @!P0 HADD2.F32 R48, -RZ, R53.H0_H0 ;  /* 0x20000035ff308230 */ /* 0x000fe20000004100 */
[----:B------:R-:W-:Y:S01]  /*50a0*/  @!P0 FFMA.FTZ R2, R50, R51, R2 ;  /* 0x0000003332028223 */ /* 0x000fe20000010002 */
[----:B------:R-:W-:Y:S02]  /*50b0*/  @!P0 HADD2.F32 R44, -RZ, R41.H0_H0 ;  /* 0x20000029ff2c8230 */ /* 0x000fe40000004100 */
[----:B------:R-:W-:Y:S01]  /*50c0*/  @!P0 HADD2.F32 R53, -RZ, R53.H1_H1 ;  /* 0x30000035ff358230 */ /* 0x000fe20000004100 */
[----:B------:R-:W-:Y:S01]  /*50d0*/  @!P0 FMUL.FTZ R152, R48, R43 ;  /* 0x0000002b30988220 */ /* 0x000fe20000410000 */
[--C-:B------:R-:W-:Y:S01]  /*50e0*/  @!P0 HADD2.F32 R41, -RZ, R45.reuse.H1_H1 ;  /* 0x3000002dff298230 */ /* 0x100fe20000004100 */
[----:B------:R-:W-:Y:S01]  /*50f0*/  @!P0 F2FP.PACK_AB R150, R153, R150 ;  /* 0x000000969996823e */ /* 0x000fe200000000ff */
[----:B------:R-:W-:Y:S01]  /*5100*/  @!P0 HADD2.F32 R49, -RZ, R52.H0_H0 ;  /* 0x20000034ff318230 */ /* 0x000fe20000004100 */
[-C--:B------:R-:W-:Y:S01]  /*5110*/  @!P0 FMUL.FTZ R159, R53, R44.reuse ;  /* 0x0000002c359f8220 */ /* 0x080fe20000410000 */
[----:B------:R-:W-:Y:S01]  /*5120*/  @!P0 HADD2.F32 R52, -RZ, R54.H0_H0 ;  /* 0x20000036ff348230 */ /* 0x000fe20000004100 */
[----:B------:R-:W-:Y:S01]  /*5130*/  @!P0 IMAD.MOV.U32 R54, RZ, RZ, R83 ;  /* 0x000000ffff368224 */ /* 0x000fe200078e0053 */
[----:B------:R-:W-:Y:S01]  /*5140*/  @!P0 HADD2.F32 R46, -RZ, R45.H0_H0 ;  /* 0x2000002dff2e8230 */ /* 0x000fe20000004100 */
[C---:B------:R-:W-:Y:S01]  /*5150*/  @!P0 FMUL.FTZ R4, R41.reuse, R44 ;  /* 0x0000002c29048220 */ /* 0x040fe20000410000 */
[----:B------:R-:W-:Y:S01]  /*5160*/  @!P0 MOV R45, R31 ;  /* 0x0000001f002d8202 */ /* 0x000fe20000000f00 */
[----:B------:R-:W-:Y:S01]  /*5170*/  @!P0 FFMA.FTZ R159, R41, R52, -R159 ;  /* 0x00000034299f8223 */ /* 0x000fe2000001089f */
[----:B------:R-:W-:Y:S01]  /*5180*/  @!P0 HADD2.F32 R59, -RZ, R54.H1_H1 ;  /* 0x30000036ff3b8230 */ /* 0x000fe20000004100 */
[C---:B------:R-:W-:Y:S01]  /*5190*/  @!P0 FMUL.FTZ R3, R46.reuse, R43 ;  /* 0x0000002b2e038220 */ /* 0x040fe20000410000 */
[----:B------:R-:W-:Y:S01]  /*51a0*/  @!P0 HADD2.F32 R41, -RZ, R40.H0_H0 ;  /* 0x20000028ff298230 */ /* 0x000fe20000004100 */
[-C--:B------:R-:W-:Y:S01]  /*51b0*/  @!P0 FFMA.FTZ R152, R46, R49.reuse, -R152 ;  /* 0x000000312e988223 */ /* 0x080fe20000010898 */
[----:B------:R-:W-:Y:S01]  /*51c0*/  @!P0 HADD2.F32 R61, -RZ, R61.H0_H0 ;  /* 0x2000003dff3d8230 */ /* 0x000fe20000004100 */
[----:B------:R-:W-:Y:S01]  /*51d0*/  @!P0 FFMA.FTZ R3, R48, R49, R3 ;  /* 0x0000003130038223 */ /* 0x000fe20000010003 */
[----:B------:R-:W-:Y:S01]  /*51e0*/  @!P0 HADD2.F32 R40, -RZ, R45.H1_H1 ;  /* 0x3000002dff288230 */ /* 0x000fe20000004100 */
[-C--:B------:R-:W-:Y:S01]  /*51f0*/  @!P0 FMUL.FTZ R161, R59, R41.reuse ;  /* 0x000000293ba18220 */ /* 0x080fe20000410000 */
[----:B------:R-:W-:Y:S01]  /*5200*/  @!P0 MOV R28, R150 ;  /* 0x00000096001c8202 */ /* 0x000fe20000000f00 */
[----:B------:R-:W-:Y:S01]  /*5210*/  @!P0 FFMA.FTZ R4, R53, R52, R4 ;  /* 0x0000003435048223 */ /* 0x000fe20000010004 */
[----:B------:R-:W-:Y:S01]  /*5220*/  @!P0 F2FP.PACK_AB R159, R159, R152 ;  /* 0x000000989f9f823e */ /* 0x000fe200000000ff */
[----:B------:R-:W-:Y:S01]  /*5230*/  @!P0 FMUL.FTZ R8, R40, R41 ;  /* 0x0000002928088220 */ /* 0x000fe20000410000 */
[----:B------:R-:W-:Y:S01]  /*5240*/  @!P0 F2FP.PACK_AB R152, R2, R0 ;  /* 0x000000000298823e */ /* 0x000fe200000000ff */
[----:B------:R-:W-:Y:S01]  /*5250*/  @!P0 FFMA.FTZ R161, R40, R61, -R161 ;  /* 0x0000003d28a18223 */ /* 0x000fe200000108a1 */
[--C-:B------:R-:W-:Y:S01]  /*5260*/  @!P0 HADD2.F32 R43, -RZ, R39.reuse.H1_H1 ;  /* 0x30000027ff2b8230 */ /* 0x100fe20000004100 */
[----:B------:R-:W-:Y:S01]  /*5270*/  @!P0 MOV R29, R159 ;  /* 0x0000009f001d8202 */ /* 0x000fe20000000f00 */
[----:B------:R-:W-:Y:S01]  /*5280*/  @!P0 HADD2.F32 R40, -RZ, R39.H0_H0 ;  /* 0x20000027ff288230 */ /* 0x000fe20000004100 */
[----:B------:R-:W-:Y:S01]  /*5290*/  @!P0 IMAD.MOV.U32 R39, RZ, RZ, R30 ;  /* 0x000000ffff278224 */ /* 0x000fe200078e001e */
[----:B------:R-:W-:Y:S01]  /*52a0*/  @!P0 HADD2.F32 R60, -RZ, R54.H0_H0 ;  /* 0x20000036ff3c8230 */ /* 0x000fe20000004100 */
[----:B------:R-:W-:Y:S01]  /*52b0*/  @!P0 MOV R80, R152 ;  /* 0x0000009800508202 */ /* 0x000fe20000000f00 */
[--C-:B------:R-:W-:Y:S01]  /*52c0*/  @!P0 HADD2.F32 R54, -RZ, R55.reuse.H0_H0 ;  /* 0x20000037ff368230 */ /* 0x100fe20000004100 */
[----:B------:R-:W-:Y:S01]  /*52d0*/  @!P0 F2FP.PACK_AB R153, R4, R3 ;  /* 0x000000030499823e */ /* 0x000fe200000000ff */
[----:B------:R-:W-:Y:S01]  /*52e0*/  @!P0 HADD2.F32 R55, -RZ, R55.H1_H1 ;  /* 0x30000037ff378230 */ /* 0x000fe20000004100 */
[----:B------:R-:W-:Y:S01]  /*52f0*/  @!P0 FMUL.FTZ R158, R60, R43 ;  /* 0x0000002b3c9e8220 */ /* 0x000fe20000410000 */
[--C-:B------:R-:W-:Y:S01]  /*5300*/  @!P0 HADD2.F32 R41, -RZ, R39.reuse.H0_H0 ;  /* 0x20000027ff298230 */ /* 0x100fe20000004100 */
[----:B------:R-:W-:Y:S01]  /*5310*/  @!P0 FMUL.FTZ R160, R54, R40 ;  /* 0x0000002836a08220 */ /* 0x000fe20000410000 */
[----:B------:R-:W-:Y:S01]  /*5320*/  @!P0 HADD2.F32 R39, -RZ, R39.H1_H1 ;  /* 0x30000027ff278230 */ /* 0x000fe20000004100 */
[----:B------:R-:W-:Y:S01]  /*5330*/  @!P0 FMUL.FTZ R163, R55, R42 ;  /* 0x0000002a37a38220 */ /* 0x000fe20000410000 */
[----:B------:R-:W-:Y:S01]  /*5340*/  @!P0 HADD2.F32 R58, -RZ, R58.H0_H0 ;  /* 0x2000003aff3a8230 */ /* 0x000fe20000004100 */
[C---:B------:R-:W-:Y:S01]  /*5350*/  @!P0 FMUL.FTZ R5, R41.reuse, R40 ;  /* 0x0000002829058220 */ /* 0x040fe20000410000 */
[----:B------:R-:W-:Y:S01]  /*5360*/  @!P0 HADD2.F32 R44, -RZ, R45.H0_H0 ;  /* 0x2000002dff2c8230 */ /* 0x000fe20000004100 */
[----:B------:R-:W-:Y:S02]  /*5370*/  @!P0 FFMA.FTZ R160, R41, R56, -R160 ;  /* 0x0000003829a08223 */ /* 0x000fe400000108a0 */
[C---:B------:R-:W-:Y:S02]  /*5380*/  @!P0 FFMA.FTZ R163, R39.reuse, R58, -R163 ;  /* 0x0000003a27a38223 */ /* 0x040fe400000108a3 */
[----:B------:R-:W-:Y:S02]  /*5390*/  @!P0 FFMA.FTZ R158, R44, R57, -R158 ;  /* 0x000000392c9e8223 */ /* 0x000fe4000001089e */
[----:B------:R-:W-:Y:S01]  /*53a0*/  @!P0 FMUL.FTZ R6, R39, R42 ;  /* 0x0000002a27068220 */ /* 0x000fe20000410000 */
[----:B------:R-:W-:Y:S01]  /*53b0*/  @!P0 F2FP.PACK_AB R163, R163, R160 ;  /* 0x000000a0a3a3823e */ /* 0x000fe200000000ff */
        /* <DEDUP_REMOVED lines=15> */
.L_x_1419:
[----:B------:R-:W-:Y:S05]  /*54b0*/  BSYNC B0 ;  /* 0x0000000000007941 */ /* 0x000fea0003800000 */
.L_x_1418:
[----:B------:R-:W-:Y:S11]  /*54c0*/  ISETP.GE.AND P0, PT, R11, c[0x0][0x1d4], PT ;  /* 0x000075000b007a0c */ /* 0x000ff60003f06270 */
[----:B------:R-:W-:Y:S02]  /*54d0*/  @!UPT UIADD3 URZ, URZ, URZ, URZ ;  /* 0x0000003f3f3ff290 */ /* 0x000fe4000fffe03f */
[----:B------:R-:W-:-:S05]  /*54e0*/  @P0 BRA `(.L_x_1417) ;  /* 0x000006f000000947 */ /* 0x000fca0003800000 */
[----:B------:R-:W2:Y:S01]  /*54f0*/  LDS.128 R56, [R112+0xa080] ;  /* 0x00a0800070387984 */ /* 0x000ea20000000c00 */
[----:B------:R-:W-:Y:S02]  /*5500*/  ISETP.GE.AND P2, PT, R116, c[0x0][0x1d4], PT ;  /* 0x0000750074007a0c */ /* 0x000fe40003f46270 */
[CC--:B------:R-:W-:Y:S04]  /*5510*/  IADD3 R61, P1, P0, R134.reuse, R151.reuse, R119 ;  /* 0x00000097863d7210 */ /* 0x0c0fe8000783e077 */
[CC--:B------:R-:W-:Y:S01]  /*5520*/  IADD3.X R60, R97.reuse, R90.reuse, R108, P1, P0 ;  /* 0x0000005a613c7210 */ /* 0x0c0fe20000fe046c */
        /* <DEDUP_REMOVED lines=11> */
[----:B------:R-:W-:Y:S01]  /*55e0*/  @!P0 IMAD.MOV.U32 R48, RZ, RZ, R59 ;  /* 0x000000ffff308224 */ /* 0x000fe200078e003b */
[----:B------:R-:W-:Y:S01]  /*55f0*/  @!P0 SHF.R.U64 R34, R34, 0x10, R35 ;  /* 0x0000001022228819 */ /* 0x000fe20000001223 */
[----:B------:R-:W-:Y:S01]  /*5600*/  @!P0 HADD2.F32 R41, -RZ, R38.H1_H1 ;  /* 0x30000026ff298230 */ /* 0x000fe20000004100 */
[----:B------:R-:W-:Y:S01]  /*5610*/  @!P0 SHF.R.U64 R39, R32, 0x10, R33 ;  /* 0x0000001020278819 */ /* 0x000fe20000001221 */
[--C-:B------:R-:W-:Y:S01]  /*5620*/  @!P0 HADD2.F32 R42, -RZ, R44.reuse.H0_H0 ;  /* 0x2000002cff2a8230 */ /* 0x100fe20000004100 */
[----:B------:R-:W-:Y:S01]  /*5630*/  @!P0 SHF.R.U32.HI R32, RZ, 0x10, R35 ;  /* 0x00000010ff208819 */ /* 0x000fe20000011623 */
[----:B------:R-:W-:Y:S01]  /*5640*/  @!P0 HADD2.F32 R43, -RZ, R79.H1_H1 ;  /* 0x3000004fff2b8230 */ /* 0x000fe20000004100 */
[----:B-1----:R-:W-:Y:S01]  /*5650*/  @!P0 MOV R35, R28 ;  /* 0x0000001c00238202 */ /* 0x002fe20000000f00 */
[----:B------:R-:W-:Y:S01]  /*5660*/  @!P0 HADD2.F32 R39, -RZ, R39.H0_H0 ;  /* 0x20000027ff278230 */ /* 0x000fe20000004100 */
[----:B------:R-:W-:Y:S01]  /*5670*/  @!P0 FMUL.FTZ R60, R42, R41 ;  /* 0x000000292a3c8220 */ /* 0x000fe20000410000 */
[----:B------:R-:W-:Y:S01]  /*5680*/  @!P0 HADD2.F32 R44, -RZ, R44.H1_H1 ;  /* 0x3000002cff2c8230 */ /* 0x000fe20000004100 */
[----:B------:R-:W-:Y:S01]  /*5690*/  @!P0 SHF.R.U32.HI R33, RZ, 0x10, R33 ;  /* 0x00000010ff218819 */ /* 0x000fe20000011621 */
[--C-:B------:R-:W-:Y:S01]  /*56a0*/  @!P0 HADD2.F32 R40, -RZ, R35.reuse.H0_H0 ;  /* 0x20000023ff288230 */ /* 0x100fe20000004100 */
[----:B------:R-:W-:Y:S01]  /*56b0*/  @!P0 MOV R50, R58 ;  /* 0x0000003a00328202 */ /* 0x000fe20000000f00 */
[--C-:B------:R-:W-:Y:S01]  /*56c0*/  @!P0 HADD2.F32 R54, -RZ, R48.reuse.H1_H1 ;  /* 0x30000030ff368230 */ /* 0x100fe20000004100 */
[----:B------:R-:W-:Y:S01]  /*56d0*/  @!P0 FMUL.FTZ R61, R44, R39 ;  /* 0x000000272c3d8220 */ /* 0x000fe20000410000 */
[----:B------:R-:W-:Y:S01]  /*56e0*/  @!P0 HADD2.F32 R52, -RZ, R48.H0_H0 ;  /* 0x20000030ff348230 */ /* 0x000fe20000004100 */
[C---:B------:R-:W-:Y:S01]  /*56f0*/  @!P0 FMUL.FTZ R0, R40.reuse, R41 ;  /* 0x0000002928008220 */ /* 0x040fe20000410000 */
[----:B------:R-:W-:Y:S01]  /*5700*/  @!P0 HADD2.F32 R48, -RZ, R50.H0_H0 ;  /* 0x20000032ff308230 */ /* 0x000fe20000004100 */
[-C--:B------:R-:W-:Y:S01]  /*5710*/  @!P0 FFMA.FTZ R60, R40, R43.reuse, -R60 ;  /* 0x0000002b283c8223 */ /* 0x080fe2000001083c */
[----:B------:R-:W-:Y:S01]  /*5720*/  @!P0 HADD2.F32 R40, -RZ, R35.H1_H1 ;  /* 0x30000023ff288230 */ /* 0x000fe20000004100 */
[----:B------:R-:W-:Y:S01]  /*5730*/  @!P0 FFMA.FTZ R0, R42, R43, R0 ;  /* 0x0000002b2a008223 */ /* 0x000fe20000010000 */
[--C-:B------:R-:W-:Y:S01]  /*5740*/  @!P0 SHF.R.U64 R45, R72, 0x10, R73.reuse ;  /* 0x00000010482d8819 */ /* 0x100fe20000001249 */
[--C-:B------:R-:W-:Y:S01]  /*5750*/  @!P0 HADD2.F32 R42, -RZ, R47.reuse.H0_H0 ;  /* 0x2000002fff2a8230 */ /* 0x100fe20000004100 */
[----:B------:R-:W-:Y:S01]  /*5760*/  @!P0 SHF.R.U32.HI R46, RZ, 0x10, R73 ;  /* 0x00000010ff2e8819 */ /* 0x000fe20000011649 */
[----:B------:R-:W-:Y:S01]  /*5770*/  @!P0 FMUL.FTZ R2, R40, R39 ;  /* 0x0000002728028220 */ /* 0x000fe20000410000 */
[----:B------:R-:W-:Y:S01]  /*5780*/  @!P0 MOV R39, R29 ;  /* 0x0000001d00278202 */ /* 0x000fe20000000f00 */
[----:B------:R-:W-:Y:S01]  /*5790*/  @!P0 HADD2.F32 R47, -RZ, R47.H1_H1 ;  /* 0x3000002fff2f8230 */ /* 0x000fe20000004100 */
[--C-:B------:R-:W-:Y:S01]  /*57a0*/  @!P0 SHF.R.U32.HI R55, RZ, 0x10, R75.reuse ;  /* 0x00000010ff378819 */ /* 0x100fe2000001164b */
[----:B------:R-:W-:Y:S01]  /*57b0*/  @!P0 HADD2.F32 R35, -RZ, R38.H0_H0 ;  /* 0x20000026ff238230 */ /* 0x000fe20000004100 */
[----:B------:R-:W-:Y:S01]  /*57c0*/  @!P0 SHF.R.U64 R51, R74, 0x10, R75 ;  /* 0x000000104a338819 */ /* 0x000fe2000000124b */
[----:B------:R-:W-:Y:S02]  /*57d0*/  @!P0 HADD2.F32 R38, -RZ, R33.H0_H0 ;  /* 0x20000021ff268230 */ /* 0x000fe40000004100 */
[----:B------:R-:W-:Y:S01]  /*57e0*/  @!P0 HADD2.F32 R45, -RZ, R45.H0_H0 ;  /* 0x2000002dff2d8230 */ /* 0x000fe20000004100 */
[----:B------:R-:W-:Y:S01]  /*57f0*/  @!P0 FMUL.FTZ R90, R42, R35 ;  /* 0x000000232a5a8220 */ /* 0x000fe20000410000 */
[--C-:B------:R-:W-:Y:S01]  /*5800*/  @!P0 HADD2.F32 R33, -RZ, R39.reuse.H1_H1 ;  /* 0x30000027ff218230 */ /* 0x100fe20000004100 */
[-C--:B------:R-:W-:Y:S01]  /*5810*/  @!P0 FMUL.FTZ R151, R47, R38.reuse ;  /* 0x000000262f978220 */ /* 0x080fe20000410000 */
[----:B------:R-:W-:Y:S01]  /*5820*/  @!P0 HADD2.F32 R46, -RZ, R46.H0_H0 ;  /* 0x2000002eff2e8230 */ /* 0x000fe20000004100 */
[----:B------:R-:W-:Y:S01]  /*5830*/  @!P0 FFMA.FTZ R61, R40, R45, -R61 ;  /* 0x0000002d283d8223 */ /* 0x000fe2000001083d */
[----:B------:R-:W-:Y:S01]  /*5840*/  @!P0 HADD2.F32 R40, -RZ, R39.H0_H0 ;  /* 0x20000027ff288230 */ /* 0x000fe20000004100 */
[C---:B------:R-:W-:Y:S01]  /*5850*/  @!P0 FMUL.FTZ R4, R33.reuse, R38 ;  /* 0x0000002621048220 */ /* 0x040fe20000410000 */
[----:B------:R-:W-:Y:S01]  /*5860*/  @!P0 MOV R39, R31 ;  /* 0x0000001f00278202 */ /* 0x000fe20000000f00 */
[----:B------:R-:W-:Y:S01]  /*5870*/  @!P0 FFMA.FTZ R151, R33, R46, -R151 ;  /* 0x0000002e21978223 */ /* 0x000fe20000010897 */
[----:B------:R-:W-:Y:S01]  /*5880*/  @!P0 HADD2.F32 R33, -RZ, R32.H0_H0 ;  /* 0x20000020ff218230 */ /* 0x000fe20000004100 */
[----:B------:R-:W-:Y:S01]  /*5890*/  @!P0 FMUL.FTZ R3, R40, R35 ;  /* 0x0000002328038220 */ /* 0x000fe20000410000 */
[----:B------:R-:W-:Y:S01]  /*58a0*/  @!P0 HADD2.F32 R55, -RZ, R55.H0_H0 ;  /* 0x20000037ff378230 */ /* 0x000fe20000004100 */
[----:B------:R-:W-:Y:S01]  /*58b0*/  @!P0 FFMA.FTZ R2, R44, R45, R2 ;  /* 0x0000002d2c028223 */ /* 0x000fe20000010002 */
[--C-:B------:R-:W-:Y:S01]  /*58c0*/  @!P0 HADD2.F32 R32, -RZ, R39.reuse.H1_H1 ;  /* 0x30000027ff208230 */ /* 0x100fe20000004100 */
[-C--:B------:R-:W-:Y:S01]  /*58d0*/  @!P0 FMUL.FTZ R153, R54, R33.reuse ;  /* 0x0000002136998220 */ /* 0x080fe20000410000 */
[----:B------:R-:W-:Y:S01]  /*58e0*/  @!P0 HADD2.F32 R38, -RZ, R39.H0_H0 ;  /* 0x20000027ff268230 */ /* 0x000fe20000004100 */
[----:B------:R-:W-:Y:S01]  /*58f0*/  @!P0 F2FP.PACK_AB R60, R61, R60 ;  /* 0x0000003c3d3c823e */ /* 0x000fe200000000ff */
[--C-:B------:R-:W-:Y:S01]  /*5900*/  @!P0 HADD2.F32 R35, -RZ, R37.reuse.H1_H1 ;  /* 0x30000025ff238230 */ /* 0x100fe20000004100 */
[----:B------:R-:W-:Y:S01]  /*5910*/  @!P0 FMUL.FTZ R8, R32, R33 ;  /* 0x0000002120088220 */ /* 0x000fe20000410000 */
[----:B------:R-:W-:Y:S01]  /*5920*/  @!P0 F2FP.PACK_AB R61, R2, R0 ;  /* 0x00000000023d823e */ /* 0x000fe200000000ff */
[----:B------:R-:W-:Y:S01]  /*5930*/  @!P0 FFMA.FTZ R153, R32, R55, -R153 ;  /* 0x0000003720998223 */ /* 0x000fe20000010899 */
[----:B------:R-:W-:Y:S01]  /*5940*/  @!P0 MOV R28, R60 ;  /* 0x0000003c001c8202 */ /* 0x000fe20000000f00 */
[----:B------:R-:W-:Y:S01]  /*5950*/  @!P0 IMAD.MOV.U32 R32, RZ, RZ, R30 ;  /* 0x000000ffff208224 */ /* 0x000fe200078e001e */
[----:B------:R-:W-:Y:S01]  /*5960*/  @!P0 MOV R56, R61 ;  /* 0x0000003d00388202 */ /* 0x000fe20000000f00 */
[-C--:B------:R-:W-:Y:S01]  /*5970*/  @!P0 FMUL.FTZ R150, R52, R35.reuse ;  /* 0x0000002334968220 */ /* 0x080fe20000410000 */
[----:B------:R-:W-:Y:S01]  /*5980*/  @!P0 HADD2.F32 R50, -RZ, R50.H1_H1 ;  /* 0x30000032ff328230 */ /* 0x000fe20000004100 */
[----:B------:R-:W-:Y:S01]  /*5990*/  @!P0 FMUL.FTZ R7, R38, R35 ;  /* 0x0000002326078220 */ /* 0x000fe20000410000 */
        /* <DEDUP_REMOVED lines=36> */
.L_x_1417:
[----:B------:R-:W-:Y:S05]  /*5be0*/  BSYNC B1 ;  /* 0x0000000000017941 */ /* 0x000fea0003800000 */
.L_x_1416:
[----:B-1----:R-:W-:Y:S04]  /*5bf0*/  IADD3 R57, P0, R144, UR52, RZ ;  /* 0x0000003490397c10 */ /* 0x002fe8000ff1e0ff */
[----:B------:R-:W-:Y:S01]  /*5c00*/  IADD3.X R56, R102, UR45, RZ, P0, !PT ;  /* 0x0000002d66387c10 */ /* 0x000fe200087fe4ff */
[----:B------:R-:W-:-:S05]  /*5c10*/  @P3 BRA `(.L_x_1405) ;  /* 0x0000114000003947 */ /* 0x000fca0003800000 */
[----:B------:R-:W-:Y:S01]  /*5c20*/  ISETP.GE.AND P0, PT, R14, c[0x0][0x1d4], PT ;  /* 0x000075000e007a0c */ /* 0x000fe20003f06270 */
[----:B------:R-:W-:Y:S01]  /*5c30*/  @!UPT UIADD3 URZ, URZ, URZ, URZ ;  /* 0x0000003f3f3ff290 */ /* 0x000fe2000fffe03f */
[----:B------:R-:W-:Y:S11]  /*5c40*/  BSSY B0, `(.L_x_1420) ;  /* 0x0000071000007945 */ /* 0x000ff60003800000 */
        /* <DEDUP_REMOVED lines=14> */
[----:B-1----:R-:W-:Y:S01]  /*5d30*/  @!P0 IMAD.MOV.U32 R39, RZ, RZ, R53 ;  /* 0x000000ffff278224 */ /* 0x002fe200078e0035 */
[----:B------:R-:W-:Y:S01]  /*5d40*/  @!P0 MOV R37, R52 ;  /* 0x0000003400258202 */ /* 0x000fe20000000f00 */
[----:B------:R-:W-:Y:S01]  /*5d50*/  @!P0 IMAD.MOV.U32 R41, RZ, RZ, R55 ;  /* 0x000000ffff298224 */ /* 0x000fe200078e0037 */
[----:B------:R-:W-:Y:S01]  /*5d60*/  @!P0 SHF.R.U64 R26, R26, 0x10, R27 ;  /* 0x000000101a1a8819 */ /* 0x000fe2000000121b */
[----:B------:R-:W-:Y:S01]  /*5d70*/  @!P0 HADD2.F32 R34, -RZ, R36.H1_H1 ;  /* 0x30000024ff228230 */ /* 0x000fe20000004100 */
[----:B------:R-:W-:Y:S01]  /*5d80*/  @!P0 SHF.R.U64 R32, R24, 0x10, R25 ;  /* 0x0000001018208819 */ /* 0x000fe20000001219 */
[----:B------:R-:W-:Y:S01]  /*5d90*/  @!P0 HADD2.F32 R35, -RZ, R37.H0_H0 ;  /* 0x20000025ff238230 */ /* 0x000fe20000004100 */
[----:B------:R-:W-:Y:S01]  /*5da0*/  @!P0 SHF.R.U32.HI R24, RZ, 0x10, R27 ;  /* 0x00000010ff188819 */ /* 0x000fe2000001161b */
[----:B------:R-:W-:Y:S01]  /*5db0*/  @!P0 HADD2.F32 R38, -RZ, R77.H1_H1 ;  /* 0x3000004dff268230 */ /* 0x000fe20000004100 */
[----:B--2---:R-:W-:Y:S01]  /*5dc0*/  @!P0 MOV R27, R28 ;  /* 0x0000001c001b8202 */ /* 0x004fe20000000f00 */
[----:B------:R-:W-:Y:S01]  /*5dd0*/  @!P0 HADD2.F32 R37, -RZ, R37.H1_H1 ;  /* 0x30000025ff258230 */ /* 0x000fe20000004100 */
[----:B------:R-:W-:Y:S01]  /*5de0*/  @!P0 FMUL.FTZ R50, R35, R34 ;  /* 0x0000002223328220 */ /* 0x000fe20000410000 */
[----:B------:R-:W-:Y:S01]  /*5df0*/  @!P0 SHF.R.U32.HI R25, RZ, 0x10, R25 ;  /* 0x00000010ff198819 */ /* 0x000fe20000011619 */
[----:B------:R-:W-:Y:S01]  /*5e00*/  @!P0 HADD2.F32 R32, -RZ, R32.H0_H0 ;  /* 0x20000020ff208230 */ /* 0x000fe20000004100 */
[--C-:B------:R-:W-:Y:S01]  /*5e10*/  @!P0 SHF.R.U32.HI R42, RZ, 0x10, R69.reuse ;  /* 0x00000010ff2a8819 */ /* 0x100fe20000011645 */
[--C-:B------:R-:W-:Y:S01]  /*5e20*/  @!P0 HADD2.F32 R33, -RZ, R27.reuse.H0_H0 ;  /* 0x2000001bff218230 */ /* 0x100fe20000004100 */
[----:B------:R-:W-:Y:S01]  /*5e30*/  @!P0 MOV R43, R54 ;  /* 0x00000036002b8202 */ /* 0x000fe20000000f00 */
[----:B------:R-:W-:Y:S01]  /*5e40*/  @!P0 HADD2.F32 R27, -RZ, R27.H1_H1 ;  /* 0x3000001bff1b8230 */ /* 0x000fe20000004100 */
[----:B------:R-:W-:Y:S01]  /*5e50*/  @!P0 FMUL.FTZ R51, R37, R32 ;  /* 0x0000002025338220 */ /* 0x000fe20000410000 */
[----:B------:R-:W-:Y:S01]  /*5e60*/  @!P0 HADD2.F32 R42, -RZ, R42.H0_H0 ;  /* 0x2000002aff2a8230 */ /* 0x000fe20000004100 */
[C---:B------:R-:W-:Y:S01]  /*5e70*/  @!P0 FMUL.FTZ R0, R33.reuse, R34 ;  /* 0x0000002221008220 */ /* 0x040fe20000410000 */
[----:B------:R-:W-:Y:S01]  /*5e80*/  @!P0 HADD2.F32 R47, -RZ, R41.H1_H1 ;  /* 0x30000029ff2f8230 */ /* 0x000fe20000004100 */
[-C--:B------:R-:W-:Y:S01]  /*5e90*/  @!P0 FFMA.FTZ R50, R33, R38.reuse, -R50 ;  /* 0x0000002621328223 */ /* 0x080fe20000010832 */
[----:B------:R-:W-:Y:S01]  /*5ea0*/  @!P0 MOV R33, R29 ;  /* 0x0000001d00218202 */ /* 0x000fe20000000f00 */
[----:B------:R-:W-:Y:S01]  /*5eb0*/  @!P0 FFMA.FTZ R0, R35, R38, R0 ;  /* 0x0000002623008223 */ /* 0x000fe20000010000 */
[----:B------:R-:W-:Y:S01]  /*5ec0*/  @!P0 HADD2.F32 R38, -RZ, R39.H0_H0 ;  /* 0x20000027ff268230 */ /* 0x000fe20000004100 */
[----:B------:R-:W-:Y:S01]  /*5ed0*/  @!P0 FMUL.FTZ R2, R27, R32 ;  /* 0x000000201b028220 */ /* 0x000fe20000410000 */
[----:B------:R-:W-:Y:S01]  /*5ee0*/  @!P0 HADD2.F32 R32, -RZ, R25.H0_H0 ;  /* 0x20000019ff208230 */ /* 0x000fe20000004100 */
[----:B------:R-:W-:Y:S01]  /*5ef0*/  @!P0 SHF.R.U64 R40, R68, 0x10, R69 ;  /* 0x0000001044288819 */ /* 0x000fe20000001245 */
[----:B------:R-:W-:Y:S01]  /*5f00*/  @!P0 HADD2.F32 R39, -RZ, R39.H1_H1 ;  /* 0x30000027ff278230 */ /* 0x000fe20000004100 */
[--C-:B------:R-:W-:Y:S01]  /*5f10*/  @!P0 SHF.R.U32.HI R49, RZ, 0x10, R71.reuse ;  /* 0x00000010ff318819 */ /* 0x100fe20000011647 */
[--C-:B------:R-:W-:Y:S01]  /*5f20*/  @!P0 HADD2.F32 R25, -RZ, R33.reuse.H1_H1 ;  /* 0x30000021ff198230 */ /* 0x100fe20000004100 */
[----:B------:R-:W-:Y:S01]  /*5f30*/  @!P0 SHF.R.U64 R46, R70, 0x10, R71 ;  /* 0x00000010462e8819 */ /* 0x000fe20000001247 */
[----:B------:R-:W-:Y:S01]  /*5f40*/  @!P0 HADD2.F32 R34, -RZ, R33.H0_H0 ;  /* 0x20000021ff228230 */ /* 0x000fe20000004100 */
[-C--:B------:R-:W-:Y:S01]  /*5f50*/  @!P0 FMUL.FTZ R73, R39, R32.reuse ;  /* 0x0000002027498220 */ /* 0x080fe20000410000 */
[----:B------:R-:W-:Y:S01]  /*5f60*/  @!P0 MOV R33, R31 ;  /* 0x0000001f00218202 */ /* 0x000fe20000000f00 */
[C---:B------:R-:W-:Y:S01]  /*5f70*/  @!P0 FMUL.FTZ R4, R25.reuse, R32 ;  /* 0x0000002019048220 */ /* 0x040fe20000410000 */
[----:B------:R-:W-:Y:S01]  /*5f80*/  @!P0 HADD2.F32 R40, -RZ, R40.H0_H0 ;  /* 0x20000028ff288230 */ /* 0x000fe20000004100 */
[----:B------:R-:W-:Y:S01]  /*5f90*/  @!P0 FFMA.FTZ R73, R25, R42, -R73 ;  /* 0x0000002a19498223 */ /* 0x000fe20000010849 */
[----:B------:R-:W-:Y:S02]  /*5fa0*/  @!P0 HADD2.F32 R25, -RZ, R24.H0_H0 ;  /* 0x20000018ff198230 */ /* 0x000fe40000004100 */
[----:B------:R-:W-:Y:S01]  /*5fb0*/  @!P0 HADD2.F32 R49, -RZ, R49.H0_H0 ;  /* 0x20000031ff318230 */ /* 0x000fe20000004100 */
[-C--:B------:R-:W-:Y:S01]  /*5fc0*/  @!P0 FFMA.FTZ R51, R27, R40.reuse, -R51 ;  /* 0x000000281b338223 */ /* 0x080fe20000010833 */
[----:B------:R-:W-:Y:S01]  /*5fd0*/  @!P0 HADD2.F32 R27, -RZ, R36.H0_H0 ;  /* 0x20000024ff1b8230 */ /* 0x000fe20000004100 */
[----:B------:R-:W-:Y:S01]  /*5fe0*/  @!P0 FMUL.FTZ R75, R47, R25 ;  /* 0x000000192f4b8220 */ /* 0x000fe20000410000 */
[----:B------:R-:W-:Y:S01]  /*5ff0*/  @!P0 HADD2.F32 R24, -RZ, R33.H1_H1 ;  /* 0x30000021ff188230 */ /* 0x000fe20000004100 */
[----:B------:R-:W-:Y:S01]  /*6000*/  @!P0 FFMA.FTZ R2, R37, R40, R2 ;  /* 0x0000002825028223 */ /* 0x000fe20000010002 */
[----:B------:R-:W-:Y:S01]  /*6010*/  @!P0 F2FP.PACK_AB R50, R51, R50 ;  /* 0x000000323332823e */ /* 0x000fe200000000ff */
[-C--:B------:R-:W-:Y:S01]  /*6020*/  @!P0 FMUL.FTZ R72, R38, R27.reuse ;  /* 0x0000001b26488220 */ /* 0x080fe20000410000 */
[----:B------:R-:W-:Y:S01]  /*6030*/  @!P0 HADD2.F32 R48, -RZ, R41.H0_H0 ;  /* 0x20000029ff308230 */ /* 0x000fe20000004100 */
[----:B------:R-:W-:Y:S01]  /*6040*/  @!P0 FMUL.FTZ R3, R34, R27 ;  /* 0x0000001b22038220 */ /* 0x000fe20000410000 */
[----:B------:R-:W-:Y:S01]  /*6050*/  @!P0 MOV R28, R50 ;  /* 0x00000032001c8202 */ /* 0x000fe20000000f00 */
[----:B------:R-:W-:Y:S01]  /*6060*/  @!P0 FMUL.FTZ R8, R24, R25 ;  /* 0x0000001918088220 */ /* 0x000fe20000410000 */
[----:B------:R-:W-:Y:S01]  /*6070*/  @!P0 F2FP.PACK_AB R51, R2, R0 ;  /* 0x000000000233823e */ /* 0x000fe200000000ff */
[----:B------:R-:W-:Y:S01]  /*6080*/  @!P0 FFMA.FTZ R75, R24, R49, -R75 ;  /* 0x00000031184b8223 */ /* 0x000fe2000001084b */
[--C-:B------:R-:W-:Y:S02]  /*6090*/  @!P0 HADD2.F32 R27, -RZ, R19.reuse.H1_H1 ;  /* 0x30000013ff1b8230 */ /* 0x100fe40000004100 */
[----:B------:R-:W-:Y:S01]  /*60a0*/  @!P0 HADD2.F32 R24, -RZ, R19.H0_H0 ;  /* 0x20000013ff188230 */ /* 0x000fe20000004100 */
[----:B------:R-:W-:Y:S01]  /*60b0*/  @!P0 IMAD.MOV.U32 R19, RZ, RZ, R30 ;  /* 0x000000ffff138224 */ /* 0x000fe200078e001e */
[--C-:B------:R-:W-:Y:S01]  /*60c0*/  @!P0 HADD2.F32 R41, -RZ, R43.reuse.H0_H0 ;  /* 0x2000002bff298230 */ /* 0x100fe20000004100 */
[----:B------:R-:W-:Y:S01]  /*60d0*/  @!P0 FMUL.FTZ R74, R48, R27 ;  /* 0x0000001b304a8220 */ /* 0x000fe20000410000 */
[----:B------:R-:W-:Y:S01]  /*60e0*/  @!P0 HADD2.F32 R43, -RZ, R43.H1_H1 ;  /* 0x3000002bff2b8230 */ /* 0x000fe20000004100 */
[----:B------:R-:W-:Y:S01]  /*60f0*/  @!P0 MOV R52, R51 ;  /* 0x0000003300348202 */ /* 0x000fe20000000f00 */
[----:B------:R-:W-:Y:S01]  /*6100*/  @!P0 HADD2.F32 R26, -RZ, R26.H0_H0 ;  /* 0x2000001aff1a8230 */ /* 0x000fe20000004100 */
[----:B------:R-:W-:Y:S01]  /*6110*/  @!P0 FMUL.FTZ R78, R41, R24 ;  /* 0x00000018294e8220 */ /* 0x000fe20000410000 */
[----:B------:R-:W-:Y:S02]  /*6120*/  @!P0 HADD2.F32 R35, -RZ, R77.H0_H0 ;  /* 0x2000004dff238230 */ /* 0x000fe40000004100 */
[--C-:B------:R-:W-:Y:S01]  /*6130*/  @!P0 HADD2.F32 R25, -RZ, R19.reuse.H0_H0 ;  /* 0x20000013ff198230 */ /* 0x100fe20000004100 */
[----:B------:R-:W-:Y:S01]  /*6140*/  @!P0 FMUL.FTZ R79, R43, R26 ;  /* 0x0000001a2b4f8220 */ /* 0x000fe20000410000 */
[----:B------:R-:W-:Y:S01]  /*6150*/  @!P0 HADD2.F32 R44, -RZ, R76.H0_H0 ;  /* 0x2000004cff2c8230 */ /* 0x000fe20000004100 */
[-C--:B------:R-:W-:Y:S01]  /*6160*/  @!P0 FFMA.FTZ R3, R38, R35.reuse, R3 ;  /* 0x0000002326038223 */ /* 0x080fe20000010003 */
[----:B------:R-:W-:Y:S01]  /*6170*/  @!P0 HADD2.F32 R19, -RZ, R19.H1_H1 ;  /* 0x30000013ff138230 */ /* 0x000fe20000004100 */
[C---:B------:R-:W-:Y:S01]  /*6180*/  @!P0 FMUL.FTZ R5, R25.reuse, R24 ;  /* 0x0000001819058220 */ /* 0x040fe20000410000 */
[----:B------:R-:W-:Y:S01]  /*6190*/  @!P0 HADD2.F32 R46, -RZ, R46.H0_H0 ;  /* 0x2000002eff2e8230 */ /* 0x000fe20000004100 */
[----:B------:R-:W-:Y:S01]  /*61a0*/  @!P0 FFMA.FTZ R78, R25, R44, -R78 ;  /* 0x0000002c194e8223 */ /* 0x000fe2000001084e */
[----:B------:R-:W-:Y:S01]  /*61b0*/  @!P0 HADD2.F32 R45, -RZ, R76.H1_H1 ;  /* 0x3000004cff2d8230 */ /* 0x000fe20000004100 */
[----:B------:R-:W-:Y:S01]  /*61c0*/  @!P0 FFMA.FTZ R72, R34, R35, -R72 ;  /* 0x0000002322488223 */ /* 0x000fe20000010848 */
[----:B------:R-:W-:Y:S01]  /*61d0*/  @!P0 HADD2.F32 R32, -RZ, R33.H0_H0 ;  /* 0x20000021ff208230 */ /* 0x000fe20000004100 */
[----:B------:R-:W-:Y:S02]  /*61e0*/  @!P0 FFMA.FTZ R79, R19, R46, -R79 ;  /* 0x0000002e134f8223 */ /* 0x000fe4000001084f */
[----:B------:R-:W-:Y:S01]  /*61f0*/  @!P0 FFMA.FTZ R4, R39, R42, R4 ;  /* 0x0000002a27048223 */ /* 0x000fe20000010004 */
[----:B------:R-:W-:Y:S01]  /*6200*/  @!P0 F2FP.PACK_AB R73, R73, R72 ;  /* 0x000000484949823e */ /* 0x000fe200000000ff */
[C---:B------:R-:W-:Y:S01]  /*6210*/  @!P0 FFMA.FTZ R74, R32.reuse, R45, -R74 ;  /* 0x0000002d204a8223 */ /* 0x040fe2000001084a */
[----:B------:R-:W-:Y:S01]  /*6220*/  @!P0 F2FP.PACK_AB R79, R79, R78 ;  /* 0x0000004e4f4f823e */ /* 0x000fe200000000ff */
[----:B------:R-:W-:Y:S01]  /*6230*/  @!P0 FMUL.FTZ R6, R19, R26 ;  /* 0x0000001a13068220 */ /* 0x000fe20000410000 */
[----:B------:R-:W-:Y:S01]  /*6240*/  @!P0 MOV R29, R73 ;  /* 0x00000049001d8202 */ /* 0x000fe20000000f00 */
[----:B------:R-:W-:Y:S01]  /*6250*/  @!P0 FFMA.FTZ R5, R41, R44, R5 ;  /* 0x0000002c29058223 */ /* 0x000fe20000010005 */
[----:B------:R-:W-:Y:S01]  /*6260*/  @!P0 F2FP.PACK_AB R74, R75, R74 ;  /* 0x0000004a4b4a823e */ /* 0x000fe200000000ff */
[----:B------:R-:W-:Y:S01]  /*6270*/  @!P0 FMUL.FTZ R7, R32, R27 ;  /* 0x0000001b20078220 */ /* 0x000fe20000410000 */
[----:B------:R-:W-:Y:S01]  /*6280*/  @!P0 F2FP.PACK_AB R72, R4, R3 ;  /* 0x000000030448823e */ /* 0x000fe200000000ff */
        /* <DEDUP_REMOVED lines=12> */
.L_x_1421:
[----:B------:R-:W-:Y:S05]  /*6350*/  BSYNC B0 ;  /* 0x0000000000007941 */ /* 0x000fea0003800000 */
.L_x_1420:
[----:B------:R-:W-:Y:S11]  /*6360*/  ISETP.GE.AND P0, PT, R11, c[0x0][0x1d4], PT ;  /* 0x000075000b007a0c */ /* 0x000ff60003f06270 */
[----:B------:R-:W-:Y:S02]  /*6370*/  @!UPT UIADD3 URZ, URZ, URZ, URZ ;  /* 0x0000003f3f3ff290 */ /* 0x000fe4000fffe03f */
[----:B------:R-:W-:-:S05]  /*6380*/  @P0 BRA `(.L_x_1405) ;  /* 0x000009d000000947 */ /* 0x000fca0003800000 */
[----:B------:R-:W2:Y:S01]  /*6390*/  LDS.128 R48, [R105+0xa080] ;  /* 0x00a0800069307984 */ /* 0x000ea20000000c00 */
[----:B-1----:R-:W-:Y:S04]  /*63a0*/  IADD3 R53, P1, P0, R134, R57, R119 ;  /* 0x0000003986357210 */ /* 0x002fe8000783e077 */
[----:B------:R-:W-:Y:S02]  /*63b0*/  IADD3.X R46, R97, R56, R108, P1, P0 ;  /* 0x00000038612e7210 */ /* 0x000fe40000fe046c */
[C---:B------:R-:W-:Y:S01]  /*63c0*/  LEA R52, P0, R53.reuse, c[0x0][0x1c8], 0x1 ;  /* 0x0000720035347a11 */ /* 0x040fe200078008ff */
[----:B------:R-:W1:Y:S03]  /*63d0*/  LDS.128 R24, [R107+0xa080] ;  /* 0x00a080006b187984 */ /* 0x000e660000000c00 */
[----:B------:R-:W-:Y:S02]  /*63e0*/  LEA.HI.X R53, R53, c[0x0][0x1cc], R46, 0x1, P0 ;  /* 0x0000730035357a11 */ /* 0x000fe400000f0c2e */
[----:B------:R-:W-:Y:S11]  /*63f0*/  ISETP.GE.AND P0, PT, R11, c[0x0][0x27c], PT ;  /* 0x00009f000b007a0c */ /* 0x000ff60003f06270 */
[----:B------:R-:W-:Y:S02]  /*6400*/  @!UPT UIADD3 URZ, URZ, URZ, URZ ;  /* 0x0000003f3f3ff290 */ /* 0x000fe4000fffe03f */
[--C-:B------:R-:W-:Y:S01]  /*6410*/  @!P0 SHF.R.U32.HI R28, RZ, 0x10, R21.reuse ;  /* 0x00000010ff1c8819 */ /* 0x100fe20000011615 */
[--C-:B------:R-:W-:Y:S01]  /*6420*/  @!P0 HADD2.F32 R29, -RZ, R18.reuse.H1_H1 ;  /* 0x30000012ff1d8230 */ /* 0x100fe20000004100 */
[----:B------:R-:W-:Y:S01]  /*6430*/  @!P0 SHF.R.U64 R20, R20, 0x10, R21 ;  /* 0x0000001014148819 */ /* 0x000fe20000001215 */
[----:B------:R-:W-:Y:S01]  /*6440*/  @!P0 HADD2.F32 R18, -RZ, R18.H0_H0 ;  /* 0x20000012ff128230 */ /* 0x000fe20000004100 */
[--C-:B------:R-:W-:Y:S01]  /*6450*/  @!P0 SHF.R.U32.HI R19, RZ, 0x10, R23.reuse ;  /* 0x00000010ff138819 */ /* 0x100fe20000011617 */
[--C-:B------:R-:W-:Y:S01]  /*6460*/  @!P0 HADD2.F32 R32, -RZ, R63.reuse.H0_H0 ;  /* 0x2000003fff208230 */ /* 0x100fe20000004100 */
[----:B------:R-:W-:Y:S01]  /*6470*/  @!P0 SHF.R.U64 R22, R22, 0x10, R23 ;  /* 0x0000001016168819 */ /* 0x000fe20000001217 */
[--C-:B------:R-:W-:Y:S01]  /*6480*/  @!P0 HADD2.F32 R39, -RZ, R62.reuse.H1_H1 ;  /* 0x3000003eff278230 */ /* 0x100fe20000004100 */
[--C-:B------:R-:W-:Y:S01]  /*6490*/  @!P0 SHF.R.U64 R34, R64, 0x10, R65.reuse ;  /* 0x0000001040228819 */ /* 0x100fe20000001241 */
[----:B------:R-:W-:Y:S01]  /*64a0*/  @!P0 HADD2.F32 R35, -RZ, R63.H1_H1 ;  /* 0x3000003fff238230 */ /* 0x000fe20000004100 */
[----:B------:R-:W-:Y:S01]  /*64b0*/  @!P0 SHF.R.U32.HI R38, RZ, 0x10, R65 ;  /* 0x00000010ff268819 */ /* 0x000fe20000011641 */
[----:B------:R-:W-:Y:S01]  /*64c0*/  @!P0 HADD2.F32 R44, -RZ, R62.H0_H0 ;  /* 0x2000003eff2c8230 */ /* 0x000fe20000004100 */
[--C-:B------:R-:W-:Y:S01]  /*64d0*/  @!P0 SHF.R.U32.HI R47, RZ, 0x10, R67.reuse ;  /* 0x00000010ff2f8819 */ /* 0x100fe20000011643 */
[----:B------:R-:W-:Y:S01]  /*64e0*/  @!P0 HADD2.F32 R34, -RZ, R34.H0_H0 ;  /* 0x20000022ff228230 */ /* 0x000fe20000004100 */
[----:B--2---:R-:W-:Y:S01]  /*64f0*/  @!P0 IMAD.MOV.U32 R41, RZ, RZ, R50 ;  /* 0x000000ffff298224 */ /* 0x004fe200078e0032 */
[----:B------:R-:W-:Y:S01]  /*6500*/  @!P0 MOV R31, R49 ;  /* 0x00000031001f8202 */ /* 0x000fe20000000f00 */
[----:B------:R-:W-:Y:S01]  /*6510*/  @!P0 HADD2.F32 R38, -RZ, R38.H0_H0 ;  /* 0x20000026ff268230 */ /* 0x000fe20000004100 */
[----:B------:R-:W-:Y:S01]  /*6520*/  @!P0 MOV R33, R48 ;  /* 0x0000003000218202 */ /* 0x000fe20000000f00 */
[----:B------:R-:W-:Y:S01]  /*6530*/  @!P0 HADD2.F32 R47, -RZ, R47.H0_H0 ;  /* 0x2000002fff2f8230 */ /* 0x000fe20000004100 */
[----:B------:R-:W-:Y:S01]  /*6540*/  @!P0 SHF.R.U64 R43, R66, 0x10, R67 ;  /* 0x00000010422b8819 */ /* 0x000fe20000001243 */
[----:B------:R-:W-:Y:S01]  /*6550*/  @!P0 HADD2.F32 R40, -RZ, R41.H0_H0 ;  /* 0x20000029ff288230 */ /* 0x000fe20000004100 */
[----:B------:R-:W-:Y:S01]  /*6560*/  @!P0 MOV R45, R51 ;  /* 0x00000033002d8202 */ /* 0x000fe20000000f00 */
[----:B------:R-:W-:Y:S01]  /*6570*/  @!P0 HADD2.F32 R36, -RZ, R31.H0_H0 ;  /* 0x2000001fff248230 */ /* 0x000fe20000004100 */
[----:B-1----:R-:W-:Y:S01]  /*6580*/  @!P0 MOV R21, R25 ;  /* 0x0000001900158202 */ /* 0x002fe20000000f00 */
[----:B------:R-:W-:Y:S01]  /*6590*/  @!P0 HADD2.F32 R43, -RZ, R43.H0_H0 ;  /* 0x2000002bff2b8230 */ /* 0x000fe20000004100 */
[----:B------:R-:W-:Y:S01]  /*65a0*/  @!P0 MOV R23, R24 ;  /* 0x0000001800178202 */ /* 0x000fe20000000f00 */
[----:B------:R-:W-:Y:S01]  /*65b0*/  @!P0 HADD2.F32 R37, -RZ, R31.H1_H1 ;  /* 0x3000001fff258230 */ /* 0x000fe20000004100 */
[-C--:B------:R-:W-:Y:S01]  /*65c0*/  @!P0 FMUL.FTZ R46, R36, R29.reuse ;  /* 0x0000001d242e8220 */ /* 0x080fe20000410000 */
[----:B------:R-:W-:Y:S02]  /*65d0*/  @!P0 HADD2.F32 R30, -RZ, R21.H0_H0 ;  /* 0x20000015ff1e8230 */ /* 0x000fe40000004100 */
[----:B------:R-:W-:Y:S02]  /*65e0*/  @!P0 HADD2.F32 R31, -RZ, R33.H0_H0 ;  /* 0x20000021ff1f8230 */ /* 0x000fe40000004100 */
[----:B------:R-:W-:Y:S01]  /*65f0*/  @!P0 HADD2.F32 R28, -RZ, R28.H0_H0 ;  /* 0x2000001cff1c8230 */ /* 0x000fe20000004100 */
[----:B------:R-:W-:Y:S01]  /*6600*/  @!P0 FMUL.FTZ R3, R30, R29 ;  /* 0x0000001d1e038220 */ /* 0x000fe20000410000 */
[----:B------:R-:W-:Y:S01]  /*6610*/  @!P0 HADD2.F32 R29, -RZ, R21.H1_H1 ;  /* 0x30000015ff1d8230 */ /* 0x000fe20000004100 */
[----:B------:R-:W-:Y:S01]  /*6620*/  @!P0 FMUL.FTZ R54, R31, R18 ;  /* 0x000000121f368220 */ /* 0x000fe20000410000 */
[--C-:B------:R-:W-:Y:S01]  /*6630*/  @!P0 HADD2.F32 R21, -RZ, R23.reuse.H0_H0 ;  /* 0x20000017ff158230 */ /* 0x100fe20000004100 */
[-C--:B------:R-:W-:Y:S01]  /*6640*/  @!P0 FMUL.FTZ R55, R37, R28.reuse ;  /* 0x0000001c25378220 */ /* 0x080fe20000410000 */
[----:B------:R-:W-:Y:S01]  /*6650*/  @!P0 HADD2.F32 R23, -RZ, R23.H1_H1 ;  /* 0x30000017ff178230 */ /* 0x000fe20000004100 */
[----:B------:R-:W-:Y:S01]  /*6660*/  @!P0 FMUL.FTZ R4, R29, R28 ;  /* 0x0000001c1d048220 */ /* 0x000fe20000410000 */
[----:B------:R-:W-:Y:S01]  /*6670*/  @!P0 HADD2.F32 R28, -RZ, R20.H0_H0 ;  /* 0x20000014ff1c8230 */ /* 0x000fe20000004100 */
[C---:B------:R-:W-:Y:S01]  /*6680*/  @!P0 FMUL.FTZ R0, R21.reuse, R18 ;  /* 0x0000001215008220 */ /* 0x040fe20000410000 */
[----:B------:R-:W-:Y:S01]  /*6690*/  @!P0 MOV R18, R26 ;  /* 0x0000001a00128202 */ /* 0x000fe20000000f00 */
[----:B------:R-:W-:Y:S01]  /*66a0*/  @!P0 FFMA.FTZ R54, R21, R32, -R54 ;  /* 0x0000002015368223 */ /* 0x000fe20000010836 */
[----:B------:R-:W-:Y:S01]  /*66b0*/  @!P0 HADD2.F32 R21, -RZ, R13.H1_H1 ;  /* 0x3000000dff158230 */ /* 0x000fe20000004100 */
[----:B------:R-:W-:Y:S01]  /*66c0*/  @!P0 FMUL.FTZ R2, R23, R28 ;  /* 0x0000001c17028220 */ /* 0x000fe20000410000 */
[----:B------:R-:W-:Y:S01]  /*66d0*/  @!P0 HADD2.F32 R33, -RZ, R33.H1_H1 ;  /* 0x30000021ff218230 */ /* 0x000fe20000004100 */
[----:B------:R-:W-:Y:S01]  /*66e0*/  @!P0 FFMA.FTZ R0, R31, R32, R0 ;  /* 0x000000201f008223 */ /* 0x000fe20000010000 */
[----:B------:R-:W-:Y:S01]  /*66f0*/  @!P0 HADD2.F32 R20, -RZ, R18.H0_H0 ;  /* 0x20000012ff148230 */ /* 0x000fe20000004100 */
[-C--:B------:R-:W-:Y:S01]  /*6700*/  @!P0 FMUL.FTZ R58, R40, R21.reuse ;  /* 0x00000015283a8220 */ /* 0x080fe20000410000 */
[--C-:B------:R-:W-:Y:S01]  /*6710*/  @!P0 HADD2.F32 R42, -RZ, R45.reuse.H0_H0 ;  /* 0x2000002dff2a8230 */ /* 0x100fe20000004100 */
[----:B------:R-:W-:Y:S01]  /*6720*/  @!P0 FMUL.FTZ R59, R33, R28 ;  /* 0x0000001c213b8220 */ /* 0x000fe20000410000 */
[----:B------:R-:W-:Y:S01]  /*6730*/  @!P0 HADD2.F32 R45, -RZ, R45.H1_H1 ;  /* 0x3000002dff2d8230 */ /* 0x000fe20000004100 */
[C---:B------:R-:W-:Y:S01]  /*6740*/  @!P0 FMUL.FTZ R5, R20.reuse, R21 ;  /* 0x0000001514058220 */ /* 0x040fe20000410000 */
[----:B------:R-:W-:Y:S01]  /*6750*/  @!P0 MOV R21, R27 ;  /* 0x0000001b00158202 */ /* 0x000fe20000000f00 */
[----:B------:R-:W-:Y:S01]  /*6760*/  @!P0 FFMA.FTZ R58, R20, R39, -R58 ;  /* 0x00000027143a8223 */ /* 0x000fe2000001083a */
[----:B------:R-:W-:Y:S01]  /*6770*/  @!P0 HADD2.F32 R20, -RZ, R13.H0_H0 ;  /* 0x2000000dff148230 */ /* 0x000fe20000004100 */
[-C--:B------:R-:W-:Y:S01]  /*6780*/  @!P0 FFMA.FTZ R59, R23, R34.reuse, -R59 ;  /* 0x00000022173b8223 */ /* 0x080fe2000001083b */
[----:B------:R-:W-:Y:S01]  /*6790*/  @!P0 HADD2.F32 R13, -RZ, R19.H0_H0 ;  /* 0x20000013ff0d8230 */ /* 0x000fe20000004100 */
[----:B------:R-:W-:Y:S01]  /*67a0*/  @!P0 FFMA.FTZ R2, R33, R34, R2 ;  /* 0x0000002221028223 */ /* 0x000fe20000010002 */
[----:B------:R-:W-:Y:S01]  /*67b0*/  @!P0 HADD2.F32 R19, -RZ, R22.H0_H0 ;  /* 0x20000016ff138230 */ /* 0x000fe20000004100 */
[----:B------:R-:W-:Y:S01]  /*67c0*/  @!P0 FMUL.FTZ R61, R42, R20 ;  /* 0x000000142a3d8220 */ /* 0x000fe20000410000 */
[----:B------:R-:W-:Y:S01]  /*67d0*/  @!P0 HADD2.F32 R41, -RZ, R41.H1_H1 ;  /* 0x30000029ff298230 */ /* 0x000fe20000004100 */
[----:B------:R-:W-:Y:S01]  /*67e0*/  @!P0 FMUL.FTZ R60, R45, R13 ;  /* 0x0000000d2d3c8220 */ /* 0x000fe20000410000 */
[----:B------:R-:W-:Y:S01]  /*67f0*/  @!P0 HADD2.F32 R22, -RZ, R18.H1_H1 ;  /* 0x30000012ff168230 */ /* 0x000fe20000004100 */
[----:B------:R-:W-:Y:S01]  /*6800*/  @!P0 FFMA.FTZ R46, R30, R35, -R46 ;  /* 0x000000231e2e8223 */ /* 0x000fe2000001082e */
[--C-:B------:R-:W-:Y:S01]  /*6810*/  @!P0 HADD2.F32 R23, -RZ, R21.reuse.H0_H0 ;  /* 0x20000015ff178230 */ /* 0x100fe20000004100 */
[----:B------:R-:W-:Y:S01]  /*6820*/  @!P0 FMUL.FTZ R68, R41, R19 ;  /* 0x0000001329448220 */ /* 0x000fe20000410000 */
[----:B------:R-:W-:Y:S01]  /*6830*/  @!P0 F2FP.PACK_AB R59, R59, R54 ;  /* 0x000000363b3b823e */ /* 0x000fe200000000ff */
[----:B------:R-:W-:Y:S01]  /*6840*/  @!P0 FFMA.FTZ R55, R29, R38, -R55 ;  /* 0x000000261d378223 */ /* 0x000fe20000010837 */
[----:B------:R-:W-:Y:S01]  /*6850*/  @!P0 HADD2.F32 R18, -RZ, R21.H1_H1 ;  /* 0x30000015ff128230 */ /* 0x000fe20000004100 */
[----:B------:R-:W-:Y:S02]  /*6860*/  @!P0 FFMA.FTZ R61, R23, R44, -R61 ;  /* 0x0000002c173d8223 */ /* 0x000fe4000001083d */
[----:B------:R-:W-:Y:S01]  /*6870*/  @!P0 FFMA.FTZ R68, R22, R43, -R68 ;  /* 0x0000002b16448223 */ /* 0x000fe20000010844 */
[----:B------:R-:W-:Y:S01]  /*6880*/  @!P0 F2FP.PACK_AB R46, R55, R46 ;  /* 0x0000002e372e823e */ /* 0x000fe200000000ff */
[----:B------:R-:W-:Y:S02]  /*6890*/  @!P0 FFMA.FTZ R60, R18, R47, -R60 ;  /* 0x0000002f123c8223 */ /* 0x000fe4000001083c */
[----:B------:R-:W-:Y:S01]  /*68a0*/  @!P0 FFMA.FTZ R3, R36, R35, R3 ;  /* 0x0000002324038223 */ /* 0x000fe20000010003 */
[----:B------:R-:W-:Y:S01]  /*68b0*/  @!P0 F2FP.PACK_AB R55, R68, R58 ;  /* 0x0000003a4437823e */ /* 0x000fe200000000ff */
[----:B------:R-:W-:Y:S01]  /*68c0*/  @!P0 FMUL.FTZ R6, R22, R19 ;  /* 0x0000001316068220 */ /* 0x000fe20000410000 */
[----:B------:R-:W-:Y:S01]  /*68d0*/  @!P0 F2FP.PACK_AB R60, R60, R61 ;  /* 0x0000003d3c3c823e */ /* 0x000fe200000000ff */
[----:B------:R-:W-:Y:S01]  /*68e0*/  @!P0 FFMA.FTZ R4, R37, R38, R4 ;  /* 0x0000002625048223 */ /* 0x000fe20000010004 */
[----:B------:R-:W-:Y:S01]  /*68f0*/  @!P0 MOV R25, R46 ;  /* 0x0000002e00198202 */ /* 0x000fe20000000f00 */
[----:B------:R-:W-:Y:S01]  /*6900*/  @!P0 FMUL.FTZ R7, R23, R20 ;  /* 0x0000001417078220 */ /* 0x000fe20000410000 */
[----:B------:R-:W-:Y:S01]  /*6910*/  @!P0 MOV R26, R55 ;  /* 0x00000037001a8202 */ /* 0x000fe20000000f00 */
[----:B------:R-:W-:Y:S01]  /*6920*/  @!P0 FFMA.FTZ R5, R40, R39, R5 ;  /* 0x0000002728058223 */ /* 0x000fe20000010005 */
[----:B------:R-:W-:Y:S01]  /*6930*/  @!P0 MOV R27, R60 ;  /* 0x0000003c001b8202 */ /* 0x000fe20000000f00 */
[----:B------:R-:W-:Y:S01]  /*6940*/  @!P0 FMUL.FTZ R8, R18, R13 ;  /* 0x0000000d12088220 */ /* 0x000fe20000410000 */
[----:B------:R-:W-:Y:S01]  /*6950*/  @!P0 F2FP.PACK_AB R46, R2, R0 ;  /* 0x00000000022e823e */ /* 0x000fe200000000ff */
[----:B------:R-:W-:Y:S01]  /*6960*/  @!P0 FFMA.FTZ R6, R41, R43, R6 ;  /* 0x0000002b29068223 */ /* 0x000fe20000010006 */
[----:B------:R-:W-:Y:S01]  /*6970*/  @!P0 F2FP.PACK_AB R55, R4, R3 ;  /* 0x000000030437823e */ /* 0x000fe200000000ff */
[----:B------:R-:W-:Y:S02]  /*6980*/  @!P0 FFMA.FTZ R7, R42, R44, R7 ;  /* 0x0000002c2a078223 */ /* 0x000fe40000010007 */
[----:B------:R-:W-:Y:S01]  /*6990*/  @!P0 IMAD.MOV.U32 R24, RZ, RZ, R59 ;  /* 0x000000ffff188224 */ /* 0x000fe200078e003b */
[----:B------:R-:W-:Y:S01]  /*69a0*/  @!P0 F2FP.PACK_AB R54, R6, R5 ;  /* 0x000000050636823e */ /* 0x000fe200000000ff */
[----:B------:R-:W-:Y:S01]  /*69b0*/  @!P0 FFMA.FTZ R8, R45, R47, R8 ;  /* 0x0000002f2d088223 */ /* 0x000fe20000010008 */
[----:B------:R-:W-:Y:S01]  /*69c0*/  @!P0 MOV R49, R55 ;  /* 0x0000003700318202 */ /* 0x000fe20000000f00 */
[----:B------:R-:W-:Y:S01]  /*69d0*/  @!P0 IMAD.MOV.U32 R48, RZ, RZ, R46 ;  /* 0x000000ffff308224 */ /* 0x000fe200078e002e */
[----:B------:R1:W-:Y:S01]  /*69e0*/  STG.E.128 [R52.64], R24 ;  /* 0x0000001834007986 */ /* 0x0003e2000c101d1a */
[----:B------:R-:W-:Y:S02]  /*69f0*/  @!P0 MOV R50, R54 ;  /* 0x0000003600328202 */ /* 0x000fe40000000f00 */
[----:B------:R-:W-:Y:S04]  /*6a00*/  @!P0 F2FP.PACK_AB R59, R8, R7 ;  /* 0x00000007083b823e */ /* 0x000fe800000000ff */
[----:B------:R-:W-:Y:S02]  /*6a10*/  @!P0 MOV R51, R59 ;  /* 0x0000003b00338202 */ /* 0x000fe40000000f00 */
[----:B------:R-:W-:Y:S11]  /*6a20*/  ISETP.GE.AND P0, PT, R116, c[0x0][0x1d4], PT ;  /* 0x0000750074007a0c */ /* 0x000ff60003f06270 */
[----:B------:R-:W-:Y:S02]  /*6a30*/  @!UPT UIADD3 URZ, URZ, URZ, URZ ;  /* 0x0000003f3f3ff290 */ /* 0x000fe4000fffe03f */
[----:B------:R-:W-:-:S05]  /*6a40*/  @P0 BRA `(.L_x_1405) ;  /* 0x0000031000000947 */ /* 0x000fca0003800000 */
[----:B------:R-:W-:Y:S04]  /*6a50*/  IADD3 R57, P1, P0, R134, R57, R116 ;  /* 0x0000003986397210 */ /* 0x000fe8000783e074 */
[----:B------:R-:W-:Y:S02]  /*6a60*/  IADD3.X R56, R97, R56, R104, P1, P0 ;  /* 0x0000003861387210 */ /* 0x000fe40000fe0468 */
[C---:B------:R-:W-:Y:S04]  /*6a70*/  LEA R2, P0, R57.reuse, c[0x0][0x1c8], 0x1 ;  /* 0x0000720039027a11 */ /* 0x040fe800078008ff */
[----:B------:R-:W-:Y:S05]  /*6a80*/  LEA.HI.X R3, R57, c[0x0][0x1cc], R56, 0x1, P0 ;  /* 0x0000730039037a11 */ /* 0x000fea00000f0c38 */
[----:B------:R2:W-:Y:S01]  /*6a90*/  STG.E.128 [R2.64], R48 ;  /* 0x0000003002007986 */ /* 0x0005e2000c101d1a */
[----:B------:R-:W-:-:S05]  /*6aa0*/  BRA `(.L_x_1405) ;  /* 0x000002b000007947 */ /* 0x000fca0003800000 */
.L_x_1391:
[----:B------:R-:W-:Y:S01]  /*6ab0*/  UIMAD UR5, UR6, -0x30, UR4 ;  /* 0xffffffd0060578a4 */ /* 0x000fe2000f8e0204 */
[----:B------:R-:W-:Y:S03]  /*6ac0*/  BSSY B0, `(.L_x_1422) ;  /* 0x0000016000007945 */ /* 0x000fe60003800000 */
[----:B------:R-:W-:Y:S04]  /*6ad0*/  UISETP.LT.AND UP0, UPT, UR5, 0x30, UPT ;  /* 0x000000300500788c */ /* 0x000fe8000bf01270 */
[----:B------:R-:W-:Y:S06]  /*6ae0*/  USEL UR46, UR5, 0x30, UP0 ;  /* 0x00000030052e7887 */ /* 0x000fec0008000000 */
[----:B------:R-:W-:Y:S11]  /*6af0*/  ISETP.GE.AND P0, PT, R125, UR46, PT ;  /* 0x0000002e7d007c0c */ /* 0x000ff6000bf06270 */
        /* <DEDUP_REMOVED lines=18> */
.L_x_1423:
[----:B------:R-:W-:Y:S05]  /*6c20*/  BSYNC B0 ;  /* 0x0000000000007941 */ /* 0x000fea0003800000 */
.L_x_1422:
[----:B------:R-:W-:Y:S11]  /*6c30*/  ISETP.GE.AND P0, PT, R121, UR46, PT ;  /* 0x0000002e79007c0c */ /* 0x000ff6000bf06270 */
        /* <DEDUP_REMOVED lines=18> */
.L_x_1405:
[----:B------:R-:W-:Y:S05]  /*6d60*/  BSYNC B2 ;  /* 0x0000000000027941 */ /* 0x000fea0003800000 */
.L_x_1390:
[----:B------:R-:W-:Y:S01]  /*6d70*/  UIMAD.WIDE.U32 UR44, UR6, 0x30, URZ ;  /* 0x00000030062c78a5 */ /* 0x000fe2000f8e003f */
[----:B--2---:R-:W-:Y:S01]  /*6d80*/  IADD3 R2, -R125, UR46, RZ ;  /* 0x0000002e7d027c10 */ /* 0x004fe2000fffe1ff */
[----:B------:R-:W-:Y:S01]  /*6d90*/  UIMAD UR5, UR34, 0x30, URZ ;  /* 0x00000030220578a4 */ /* 0x000fe2000f8e023f */
[----:B------:R-:W-:Y:S01]  /*6da0*/  ISETP.NE.AND P3, PT, R127, RZ, PT ;  /* 0x000000ff7f00720c */ /* 0x000fe20003f65270 */
[----:B------:R-:W-:Y:S02]  /*6db0*/  BSSY B0, `(.L_x_1424) ;  /* 0x0000041000007945 */ /* 0x000fe40003800000 */
[----:B------:R-:W-:Y:S01]  /*6dc0*/  UIADD3 UR5, UR45, UR5, URZ ;  /* 0x000000052d057290 */ /* 0x000fe2000fffe03f */
[----:B------:R-:W-:Y:S05]  /*6dd0*/  IADD3 R3, P0, R95, UR44, RZ ;  /* 0x0000002c5f037c10 */ /* 0x000fea000ff1e0ff */
[----:B------:R-:W-:Y:S02]  /*6de0*/  IADD3.X R0, R94, UR5, RZ, P0, !PT ;  /* 0x000000055e007c10 */ /* 0x000fe400087fe4ff */
[C---:B------:R-:W-:Y:S11]  /*6df0*/  ISETP.GE.AND P0, PT, R2.reuse, 0x21, PT ;  /* 0x000000210200780c */ /* 0x040ff60003f06270 */
[----:B------:R-:W-:Y:S02]  /*6e00*/  @!UPT UIADD3 URZ, URZ, URZ, URZ ;  /* 0x0000003f3f3ff290 */ /* 0x000fe4000fffe03f */
[----:B-1----:R-:W-:Y:S05]  /*6e10*/  @P0 IADD3 R5, P1, R3, 0x20, RZ ;  /* 0x0000002003050810 */ /* 0x002fea0007f3e0ff */
[----:B------:R-:W-:Y:S01]  /*6e20*/  @P0 IMAD.X R4, RZ, RZ, R0, P1 ;  /* 0x000000ffff040224 */ /* 0x000fe200008e0600 */
[----:B------:R-:W-:Y:S03]  /*6e30*/  ISETP.GE.AND P1, PT, R2, 0x1, PT ;  /* 0x000000010200780c */ /* 0x000fe60003f26270 */
[----:B------:R-:W-:Y:S04]  /*6e40*/  @P0 IMAD R4, R4, c[0x0][0x258], RZ ;  /* 0x0000960004040a24 */ /* 0x000fe800078e02ff */
[----:B------:R-:W-:Y:S06]  /*6e50*/  @P0 IMAD R4, R5, c[0x0][0x25c], R4 ;  /* 0x0000970005040a24 */ /* 0x000fec00078e0204 */
[----:B------:R-:W-:Y:S02]  /*6e60*/  @P1 IMAD.MOV.U32 R90, RZ, RZ, R130 ;  /* 0x000000ffff5a1224 */ /* 0x000fe400078e0082 */
[----:B------:R-:W-:Y:S02]  /*6e70*/  @P1 IMAD R0, R0, c[0x0][0x258], RZ ;  /* 0x0000960000001a24 */ /* 0x000fe400078e02ff */
[C---:B------:R-:W-:Y:S04]  /*6e80*/  @P1 IMAD.WIDE.U32 R6, R3.reuse, c[0x0][0x258], R90 ;  /* 0x0000960003061a25 */ /* 0x040fe800078e005a */
[----:B------:R-:W-:Y:S01]  /*6e90*/  @P1 IMAD R0, R3, c[0x0][0x25c], R0 ;  /* 0x0000970003001a24 */ /* 0x000fe200078e0200 */
[C---:B------:R-:W-:Y:S01]  /*6ea0*/  @P1 LEA R18, P2, R6.reuse, c[0x0][0x250], 0x1 ;  /* 0x0000940006121a11 */ /* 0x040fe200078408ff */
[----:B------:R-:W-:Y:S02]  /*6eb0*/  @P0 IMAD.MOV.U32 R90, RZ, RZ, R130 ;  /* 0x000000ffff5a0224 */ /* 0x000fe400078e0082 */
[----:B------:R-:W-:Y:S02]  /*6ec0*/  @P1 IMAD.IADD R0, R7, 0x1, R0 ;  /* 0x0000000107001824 */ /* 0x000fe400078e0200 */
[----:B------:R-:W-:Y:S03]  /*6ed0*/  @P0 IMAD.WIDE.U32 R2, R5, c[0x0][0x258], R90 ;  /* 0x0000960005020a25 */ /* 0x000fe600078e005a */
[----:B------:R-:W-:Y:S01]  /*6ee0*/  @P1 LEA.HI.X R19, R6, c[0x0][0x254], R0, 0x1, P2 ;  /* 0x0000950006131a11 */ /* 0x000fe200010f0c00 */
[----:B------:R-:W-:Y:S01]  /*6ef0*/  @P0 IMAD.IADD R4, R3, 0x1, R4 ;  /* 0x0000000103040824 */ /* 0x000fe200078e0204 */
        /* <DEDUP_REMOVED lines=12> */
[----:B------:R1:W-:Y:S01]  /*6fc0*/  @P0 LDGSTS.E.BYPASS.LTC128B.128 [R124+0x9880], [R6.64+0x180], !P4 ;  /* 0x09880180067c0fae */ /* 0x0003e2000e101d5a */
[----:B------:R-:W-:Y:S03]  /*6fd0*/  IADD3 R2, P0, R89, UR44, RZ ;  /* 0x0000002c59027c10 */ /* 0x000fe6000ff1e0ff */
[----:B------:R-:W0:Y:S01]  /*6fe0*/  LDGDEPBAR ;  /* 0x00000000000079af */ /* 0x000e220000000000 */
[----:B------:R-:W-:Y:S02]  /*6ff0*/  IADD3.X R0, R88, UR5, RZ, P0, !PT ;  /* 0x0000000558007c10 */ /* 0x000fe400087fe4ff */
[----:B------:R-:W-:Y:S01]  /*7000*/  ISETP.LT.AND P0, PT, R125, UR46, PT ;  /* 0x0000002e7d007c0c */ /* 0x000fe2000bf01270 */
[----:B------:R-:W-:Y:S04]  /*7010*/  DEPBAR.LE SB0, 0x0 ;  /* 0x000080000000791a */ /* 0x000fe80000000000 */
[----:B------:R-:W-:Y:S08]  /*7020*/  BAR.SYNC.DEFER_BLOCKING 0x0 ;  /* 0x0000000000007b1d */ /* 0x000ff00000010000 */
[----:B------:R-:W-:-:S05]  /*7030*/  @!P0 BRA `(.L_x_1425) ;  /* 0x0000018000008947 */ /* 0x000fca0003800000 */
[----:B-1----:R-:W-:Y:S02]  /*7040*/  IMAD.MOV.U32 R4, RZ, RZ, R128 ;  /* 0x000000ffff047224 */ /* 0x002fe400078e0080 */
[----:B------:R-:W-:Y:S02]  /*7050*/  IMAD.MOV.U32 R5, RZ, RZ, R87 ;  /* 0x000000ffff057224 */ /* 0x000fe400078e0057 */
        /* <DEDUP_REMOVED lines=22> */
.L_x_1425:
[----:B-1----:R-:W-:Y:S05]  /*71c0*/  BSYNC B0 ;  /* 0x0000000000007941 */ /* 0x002fea0003800000 */
.L_x_1424:
[----:B------:R-:W-:Y:S01]  /*71d0*/  ISETP.GE.AND P0, PT, R121, UR46, PT ;  /* 0x0000002e79007c0c */ /* 0x000fe2000bf06270 */
[----:B------:R-:W-:Y:S01]  /*71e0*/  @!UPT UIADD3 URZ, URZ, URZ, URZ ;  /* 0x0000003f3f3ff290 */ /* 0x000fe2000fffe03f */
[----:B------:R-:W-:Y:S11]  /*71f0*/  BSSY B0, `(.L_x_1426) ;  /* 0x000001c000007945 */ /* 0x000ff60003800000 */
[----:B------:R-:W-:-:S05]  /*7200*/  @P0 BRA `(.L_x_1427) ;  /* 0x000001a000000947 */ /* 0x000fca0003800000 */
[----:B------:R-:W-:Y:S01]  /*7210*/  IADD3 R2, P0, R2, 0x20, RZ ;  /* 0x0000002002027810 */ /* 0x000fe20007f1e0ff */
[----:B------:R-:W-:Y:S02]  /*7220*/  IMAD.MOV.U32 R4, RZ, RZ, R128 ;  /* 0x000000ffff047224 */ /* 0x000fe400078e0080 */
[----:B------:R-:W-:Y:S02]  /*7230*/  IMAD.MOV.U32 R5, RZ, RZ, R87 ;  /* 0x000000ffff057224 */ /* 0x000fe400078e0057 */
[----:B------:R-:W-:Y:S02]  /*7240*/  IMAD.X R3, RZ, RZ, R0, P0 ;  /* 0x000000ffff037224 */ /* 0x000fe400000e0600 */
[----:B------:R-:W-:Y:S04]  /*7250*/  IMAD.WIDE.U32 R4, R2, c[0x0][0x208], R4 ;  /* 0x0000820002047a25 */ /* 0x000fe800078e0004 */
[----:B------:R-:W-:Y:S01]  /*7260*/  IMAD R3, R3, c[0x0][0x208], RZ ;  /* 0x0000820003037a24 */ /* 0x000fe200078e02ff */
[----:B------:R-:W-:Y:S03]  /*7270*/  LEA R18, P0, R4, c[0x0][0x1f8], 0x1 ;  /* 0x00007e0004127a11 */ /* 0x000fe600078008ff */
        /* <DEDUP_REMOVED lines=19> */
.L_x_1427:
[----:B------:R-:W-:Y:S05]  /*73b0*/  BSYNC B0 ;  /* 0x0000000000007941 */ /* 0x000fea0003800000 */
.L_x_1426:
[----:B------:R-:W-:Y:S06]  /*73c0*/  UISETP.GT.AND UP0, UPT, UR6, UR7, UPT ;  /* 0x000000070600728c */ /* 0x000fec000bf04270 */
[----:B------:R-:W-:Y:S11]  /*73d0*/  PLOP3.LUT P0, PT, PT, PT, UP0, 0x80, 0x0 ;  /* 0x000000000000781c */ /* 0x000ff60003f0f008 */
[----:B------:R-:W-:Y:S02]  /*73e0*/  @!UPT UIADD3 URZ, URZ, URZ, URZ ;  /* 0x0000003f3f3ff290 */ /* 0x000fe4000fffe03f */
[----:B------:R-:W-:-:S05]  /*73f0*/  @!P0 BRA `(.L_x_1428) ;  /* 0x000001b000008947 */ /* 0x000fca0003800000 */
[----:B------:R-:W-:Y:S01]  /*7400*/  UIADD3 UR35, UR6, -0x1, URZ ;  /* 0xffffffff06237890 */ /* 0x000fe2000fffe03f */
[----:B------:R-:W-:Y:S01]  /*7410*/  ISETP.GE.AND P1, PT, R118, 0x1, PT ;  /* 0x000000017600780c */ /* 0x000fe20003f26270 */
[----:B------:R-:W-:Y:S02]  /*7420*/  IMAD.MOV.U32 R2, RZ, RZ, R132 ;  /* 0x000000ffff027224 */ /* 0x000fe400078e0084 */
[----:B------:R-:W-:Y:S01]  /*7430*/  USHF.R.S32.HI UR34, URZ, 0x1f, UR35 ;  /* 0x0000001f3f227899 */ /* 0x000fe20008011423 */
[----:B------:R-:W-:Y:S01]  /*7440*/  IMAD.MOV.U32 R3, RZ, RZ, R149 ;  /* 0x000000ffff037224 */ /* 0x000fe200078e0095 */
[----:B------:R-:W-:Y:S03]  /*7450*/  UIMAD UR5, UR31, UR35, URZ ;  /* 0x000000231f0572a4 */ /* 0x000fe6000f8e023f */
[----:B------:R-:W-:Y:S01]  /*7460*/  IMAD.WIDE.U32 R2, R86, UR35, R2 ;  /* 0x0000002356027c25 */ /* 0x000fe2000f8e0002 */
[----:B------:R-:W-:Y:S04]  /*7470*/  UIMAD UR5, UR34, UR28, UR5 ;  /* 0x0000001c220572a4 */ /* 0x000fe8000f8e0205 */
[C---:B-1----:R-:W-:Y:S02]  /*7480*/  @P1 LEA R4, P0, R2.reuse, c[0x0][0x220], 0x1 ;  /* 0x0000880002041a11 */ /* 0x042fe400078008ff */
[----:B------:R-:W-:Y:S04]  /*7490*/  IADD3 R0, R3, UR5, RZ ;  /* 0x0000000503007c10 */ /* 0x000fe8000fffe0ff */
[----:B------:R-:W-:Y:S02]  /*74a0*/  @P1 LEA.HI.X R5, R2, c[0x0][0x224], R0, 0x1, P0 ;  /* 0x0000890002051a11 */ /* 0x000fe400000f0c00 */
[----:B------:R-:W-:Y:S03]  /*74b0*/  ISETP.GE.AND P0, PT, R118, 0x21, PT ;  /* 0x000000217600780c */ /* 0x000fe60003f06270 */
[----:B------:R-:W-:Y:S01]  /*74c0*/  @!PT LDS RZ, [RZ] ;  /* 0x00000000fffff984 */ /* 0x000fe20000000800 */
[----:B------:R-:W-:Y:S01]  /*74d0*/  @!PT LDS RZ, [RZ] ;  /* 0x00000000fffff984 */ /* 0x000fe20000000800 */
[----:B------:R-:W-:Y:S01]  /*74e0*/  @!PT LDS RZ, [RZ] ;  /* 0x00000000fffff984 */ /* 0x000fe20000000800 */
[----:B------:R1:W-:Y:S04]  /*74f0*/  @P1 LDGSTS.E.BYPASS.LTC128B.128 [R124+0xa080], [R4.64], !P3 ;  /* 0x0a080000047c1fae */ /* 0x0003e8000d901d5a */
[----:B------:R1:W-:Y:S04]  /*7500*/  @P1 LDGSTS.E.BYPASS.LTC128B.128 [R124+0xb880], [R4.64+0x80], !P6 ;  /* 0x0b880080047c1fae */ /* 0x0003e8000f101d5a */
[----:B------:R1:W-:Y:S02]  /*7510*/  @P1 LDGSTS.E.BYPASS.LTC128B.128 [R124+0xd080], [R4.64+0x100], !P5 ;  /* 0x0d080100047c1fae */ /* 0x0003e4000e901d5a */
[----:B------:R-:W-:Y:S02]  /*7520*/  @P0 IADD3 R2, P2, R2, UR33, RZ ;  /* 0x0000002102020c10 */ /* 0x000fe4000ff5e0ff */
[----:B------:R1:W-:Y:S02]  /*7530*/  @P1 LDGSTS.E.BYPASS.LTC128B.128 [R124+0xe880], [R4.64+0x180], !P4 ;  /* 0x0e880180047c1fae */ /* 0x0003e4000e101d5a */
[----:B------:R-:W-:Y:S02]  /*7540*/  @P0 IADD3.X R3, R0, UR32, RZ, P2, !PT ;  /* 0x0000002000030c10 */ /* 0x000fe400097fe4ff */
[C---:B------:R-:W-:Y:S04]  /*7550*/  @P0 LEA R6, P2, R2.reuse, c[0x0][0x220], 0x1 ;  /* 0x0000880002060a11 */ /* 0x040fe800078408ff */
[----:B------:R-:W-:Y:S05]  /*7560*/  @P0 LEA.HI.X R7, R2, c[0x0][0x224], R3, 0x1, P2 ;  /* 0x0000890002070a11 */ /* 0x000fea00010f0c03 */
[----:B------:R1:W-:Y:S04]  /*7570*/  @P0 LDGSTS.E.BYPASS.LTC128B.128 [R124+0xb080], [R6.64], !P3 ;  /* 0x0b080000067c0fae */ /* 0x0003e8000d901d5a */
[----:B------:R1:W-:Y:S04]  /*7580*/  @P0 LDGSTS.E.BYPASS.LTC128B.128 [R124+0xc880], [R6.64+0x80], !P6 ;  /* 0x0c880080067c0fae */ /* 0x0003e8000f101d5a */
[----:B------:R1:W-:Y:S04]  /*7590*/  @P0 LDGSTS.E.BYPASS.LTC128B.128 [R124+0xe080], [R6.64+0x100], !P5 ;  /* 0x0e080100067c0fae */ /* 0x0003e8000e901d5a */
[----:B------:R1:W-:Y:S02]  /*75a0*/  @P0 LDGSTS.E.BYPASS.LTC128B.128 [R124+0xf880], [R6.64+0x180], !P4 ;  /* 0x0f880180067c0fae */ /* 0x0003e4000e101d5a */
.L_x_1428:
[----:B------:R-:W0:Y:S01]  /*75b0*/  LDGDEPBAR ;  /* 0x00000000000079af */ /* 0x000e220000000000 */
[----:B------:R-:W-:Y:S01]  /*75c0*/  UIADD3 UR6, UR6, -0x1, URZ ;  /* 0xffffffff06067890 */ /* 0x000fe2000fffe03f */
[----:B------:R-:W-:Y:S11]  /*75d0*/  PLOP3.LUT P0, PT, PT, PT, UP0, 0x80, 0x0 ;  /* 0x000000000000781c */ /* 0x000ff60003f0f008 */
[----:B------:R-:W-:Y:S02]  /*75e0*/  @!UPT UIADD3 URZ, URZ, URZ, URZ ;  /* 0x0000003f3f3ff290 */ /* 0x000fe4000fffe03f */
[----:B------:R-:W-:-:S05]  /*75f0*/  @P0 BRA `(.L_x_1429) ;  /* 0xffffa7f000000947 */ /* 0x000fca000383ffff */
[----:B------:R-:W-:Y:S06]  /*7600*/  BAR.SYNC.DEFER_BLOCKING 0x0 ;  /* 0x0000000000007b1d */ /* 0x000fec0000010000 */
.L_x_1389:
[----:B-1----:R-:W-:Y:S01]  /*7610*/  UIADD3 UR6, UR18, 0x7f, URZ ;  /* 0x0000007f12067890 */ /* 0x002fe2000fffe03f */
[----:B------:R-:W-:Y:S01]  /*7620*/  PLOP3.LUT P2, PT, PT, PT, PT, 0x80, 0x0 ;  /* 0x000000000000781c */ /* 0x000fe20003f4f070 */
[----:B------:R-:W-:Y:S01]  /*7630*/  ULDC.64 UR4, c[0x0][0x2c8] ;  /* 0x0000b20000047ab9 */ /* 0x000fe20000000a00 */
[----:B------:R-:W-:Y:S01]  /*7640*/  IMAD.MOV.U32 R3, RZ, RZ, RZ ;  /* 0x000000ffff037224 */ /* 0x000fe200078e00ff */
[----:B------:R-:W-:Y:S01]  /*7650*/  UIMAD.WIDE.U32 UR8, UR6, UR4, URZ ;  /* 0x00000004060872a5 */ /* 0x000fe2000f8e003f */
[----:B------:R-:W-:Y:S01]  /*7660*/  IMAD.MOV.U32 R130, RZ, RZ, RZ ;  /* 0x000000ffff827224 */ /* 0x000fe200078e00ff */
[----:B------:R-:W-:Y:S01]  /*7670*/  UIADD3 UR19, UR19, UR20, URZ ;  /* 0x0000001413137290 */ /* 0x000fe2000fffe03f */
[----:B------:R-:W-:Y:S01]  /*7680*/  CS2R R128, SRZ ;  /* 0x0000000000807805 */ /* 0x000fe2000001ff00 */
[----:B------:R-:W-:Y:S01]  /*7690*/  @UP2 USHF.R.U32.HI UR6, URZ, UR5, UR9 ;  /* 0x000000053f062299 */ /* 0x000fe20008011609 */
[----:B------:R-:W-:Y:S01]  /*76a0*/  CS2R R126, SRZ ;  /* 0x00000000007e7805 */ /* 0x000fe2000001ff00 */
[----:B------:R-:W-:Y:S01]  /*76b0*/  CS2R R124, SRZ ;  /* 0x00000000007c7805 */ /* 0x000fe2000001ff00 */
[----:B------:R-:W-:Y:S01]  /*76c0*/  CS2R R122, SRZ ;  /* 0x00000000007a7805 */ /* 0x000fe2000001ff00 */
[----:B------:R-:W-:Y:S01]  /*76d0*/  UIADD3 UR6, UR12, UR6, URZ ;  /* 0x000000060c067290 */ /* 0x000fe2000fffe03f */
[----:B------:R-:W-:Y:S01]  /*76e0*/  CS2R R120, SRZ ;  /* 0x0000000000787805 */ /* 0x000fe2000001ff00 */
[----:B------:R-:W-:Y:S01]  /*76f0*/  CS2R R118, SRZ ;  /* 0x0000000000767805 */ /* 0x000fe2000001ff00 */
[----:B------:R-:W-:Y:S01]  /*7700*/  CS2R R116, SRZ ;  /* 0x0000000000747805 */ /* 0x000fe2000001ff00 */
[----:B------:R-:W-:Y:S01]  /*7710*/  UIMAD.WIDE UR4, UR6, 0x2aaaaaab, URZ ;  /* 0x2aaaaaab060478a5 */ /* 0x000fe2000f8e023f */
[----:B------:R-:W-:Y:S01]  /*7720*/  CS2R R114, SRZ ;  /* 0x0000000000727805 */ /* 0x000fe2000001ff00 */
[----:B------:R-:W-:Y:S01]  /*7730*/  CS2R R112, SRZ ;  /* 0x0000000000707805 */ /* 0x000fe2000001ff00 */
[----:B------:R-:W-:Y:S01]  /*7740*/  CS2R R110, SRZ ;  /* 0x00000000006e7805 */ /* 0x000fe2000001ff00 */
[----:B------:R-:W-:Y:S01]  /*7750*/  USHF.R.U32.HI UR4, URZ, 0x1f, UR5 ;  /* 0x0000001f3f047899 */ /* 0x000fe20008011605 */
[----:B------:R-:W-:Y:S01]  /*7760*/  CS2R R108, SRZ ;  /* 0x00000000006c7805 */ /* 0x000fe2000001ff00 */
[----:B------:R-:W-:Y:S01]  /*7770*/  CS2R R106, SRZ ;  /* 0x00000000006a7805 */ /* 0x000fe2000001ff00 */
[----:B------:R-:W-:Y:S01]  /*7780*/  CS2R R104, SRZ ;  /* 0x0000000000687805 */ /* 0x000fe2000001ff00 */
[----:B------:R-:W-:Y:S01]  /*7790*/  ULEA.HI.SX32 UR4, UR5, UR4, 0x1d ;  /* 0x0000000405047291 */ /* 0x000fe2000f8fea3f */
[----:B------:R-:W-:Y:S01]  /*77a0*/  CS2R R102, SRZ ;  /* 0x0000000000667805 */ /* 0x000fe2000001ff00 */
[----:B------:R-:W-:Y:S01]  /*77b0*/  CS2R R100, SRZ ;  /* 0x0000000000647805 */ /* 0x000fe2000001ff00 */
[----:B------:R-:W-:Y:S01]  /*77c0*/  CS2R R98, SRZ ;  /* 0x0000000000627805 */ /* 0x000fe2000001ff00 */
[----:B------:R-:W-:Y:S01]  /*77d0*/  UISETP.LT.AND UP0, UPT, UR13, UR4, UPT ;  /* 0x000000040d00728c */ /* 0x000fe2000bf01270 */
[----:B------:R-:W-:Y:S01]  /*77e0*/  CS2R R96, SRZ ;  /* 0x0000000000607805 */ /* 0x000fe2000001ff00 */
[----:B-----5:R-:W-:Y:S01]  /*77f0*/  CS2R R94, SRZ ;  /* 0x00000000005e7805 */ /* 0x020fe2000001ff00 */
[----:B------:R-:W-:Y:S01]  /*7800*/  CS2R R92, SRZ ;  /* 0x00000000005c7805 */ /* 0x000fe2000001ff00 */
[----:B------:R-:W-:Y:S01]  /*7810*/  USEL UR13, UR13, UR4, UP0 ;  /* 0x000000040d0d7287 */ /* 0x000fe20008000000 */
[----:B------:R-:W-:Y:S01]  /*7820*/  CS2R R90, SRZ ;  /* 0x00000000005a7805 */ /* 0x000fe2000001ff00 */
[----:B------:R-:W-:Y:S01]  /*7830*/  CS2R R88, SRZ ;  /* 0x0000000000587805 */ /* 0x000fe2000001ff00 */
[----:B------:R-:W-:Y:S01]  /*7840*/  CS2R R86, SRZ ;  /* 0x0000000000567805 */ /* 0x000fe2000001ff00 */
[----:B------:R-:W-:Y:S01]  /*7850*/  UISETP.GE.AND UP0, UPT, UR13, 0x1, UPT ;  /* 0x000000010d00788c */ /* 0x000fe2000bf06270 */
[----:B------:R-:W-:Y:S01]  /*7860*/  CS2R R6, SRZ ;  /* 0x0000000000067805 */ /* 0x000fe2000001ff00 */
[----:B------:R-:W-:Y:S01]  /*7870*/  CS2R R82, SRZ ;  /* 0x0000000000527805 */ /* 0x000fe2000001ff00 */
        /* <DEDUP_REMOVED lines=53> */
[----:B------:R-:W-:Y:S02]  /*7bd0*/  USHF.R.S32.HI UR6, URZ, 0x1f, UR21 ;  /* 0x0000001f3f067899 */ /* 0x000fe40008011415 */
[----:B------:R-:W-:Y:S01]  /*7be0*/  ULDC.64 UR4, c[0x0][0x178] ;  /* 0x00005e0000047ab9 */ /* 0x000fe20000000a00 */
[----:B------:R-:W2:Y:S01]  /*7bf0*/  @P0 LDG.E R18, [R18.64] ;  /* 0x0000001a12120981 */ /* 0x000ea2000c1e1900 */
[-C--:B------:R-:W-:Y:S01]  /*7c00*/  LEA.HI R196, R7, R84.reuse, RZ, 0x3 ;  /* 0x0000005407c47211 */ /* 0x080fe200078f18ff */
[----:B------:R-:W-:Y:S01]  /*7c10*/  UIMAD UR6, UR6, UR4, URZ ;  /* 0x00000004060672a4 */ /* 0x000fe2000f8e023f */
[----:B------:R-:W-:Y:S01]  /*7c20*/  PLOP3.LUT P2, PT, PT, PT, UP2, 0x80, 0x0 ;  /* 0x000000000000781c */ /* 0x000fe20003f4f028 */
[----:B------:R-:W-:Y:S01]  /*7c30*/  UIMAD.WIDE.U32 UR8, UR21, UR4, URZ ;  /* 0x00000004150872a5 */ /* 0x000fe2000f8e003f */
[----:B------:R-:W-:Y:S01]  /*7c40*/  LOP3.LUT R53, R196, 0xfffffff8, RZ, 0xc0, !PT ;  /* 0xfffffff8c4357812 */ /* 0x000fe200078ec0ff */
[----:B------:R-:W-:Y:S01]  /*7c50*/  UIMAD UR21, UR21, UR5, UR6 ;  /* 0x00000005151572a4 */ /* 0x000fe2000f8e0206 */
[----:B------:R-:W-:Y:S01]  /*7c60*/  SHF.R.S32.HI R196, RZ, 0x3, R196 ;  /* 0x00000003ffc47819 */ /* 0x000fe200000114c4 */
[----:B------:R-:W-:Y:S01]  /*7c70*/  IMAD.U32 R228, RZ, RZ, UR16 ;  /* 0x00000010ffe47e24 */ /* 0x000fe2000f8e00ff */
[----:B------:R-:W-:Y:S01]  /*7c80*/  ULDC.64 UR6, c[0x0][0x348] ;  /* 0x0000d20000067ab9 */ /* 0x000fe20000000a00 */
[----:B------:R-:W-:Y:S01]  /*7c90*/  IMAD.IADD R53, R84, 0x1, -R53 ;  /* 0x0000000154357824 */ /* 0x000fe200078e0a35 */
[----:B------:R-:W-:Y:S01]  /*7ca0*/  UIADD3 UR9, UR9, UR21, URZ ;  /* 0x0000001509097290 */ /* 0x000fe2000fffe03f */
[----:B------:R-:W-:Y:S01]  /*7cb0*/  PLOP3.LUT P1, PT, PT, PT, UP2, 0x80, 0x0 ;  /* 0x000000000000781c */ /* 0x000fe20003f2f028 */
[----:B------:R-:W-:Y:S01]  /*7cc0*/  UISETP.NE.U32.AND UP0, UPT, URZ, UR6, UPT ;  /* 0x000000063f00728c */ /* 0x000fe2000bf05070 */
[----:B------:R-:W-:Y:S01]  /*7cd0*/  IMAD R0, R53, 0x20, R196 ;  /* 0x0000002035007824 */ /* 0x000fe200078e02c4 */
[----:B------:R-:W-:Y:S01]  /*7ce0*/  ULDC.64 UR4, c[0x0][0x1b8] ;  /* 0x00006e0000047ab9 */ /* 0x000fe20000000a00 */
[-C--:B------:R-:W-:Y:S01]  /*7cf0*/  LEA.HI R5, R7, R84.reuse, RZ, 0x4 ;  /* 0x0000005407057211 */ /* 0x080fe200078f20ff */
[----:B------:R-:W-:Y:S01]  /*7d00*/  UIMAD.WIDE.U32 UR10, UR16, UR4, UR8 ;  /* 0x00000004100a72a5 */ /* 0x000fe2000f8e0008 */
[----:B------:R-:W-:Y:S01]  /*7d10*/  IADD3 R12, R196, UR18, RZ ;  /* 0x00000012c40c7c10 */ /* 0x000fe2000fffe0ff */
[----:B------:R-:W-:Y:S01]  /*7d20*/  UIMAD UR6, UR15, UR4, URZ ;  /* 0x000000040f0672a4 */ /* 0x000fe2000f8e023f */
[----:B------:R-:W-:Y:S01]  /*7d30*/  IADD3 R0, R0, UR18, RZ ;  /* 0x0000001200007c10 */ /* 0x000fe2000fffe0ff */
[----:B------:R-:W-:Y:S01]  /*7d40*/  UISETP.NE.AND.EX UP0, UPT, URZ, UR7, UPT, UP0 ;  /* 0x000000073f00728c */ /* 0x000fe2000bf05300 */
[----:B------:R-:W-:Y:S01]  /*7d50*/  IMAD.SHL.U32 R75, R53, 0x8, RZ ;  /* 0x00000008354b7824 */ /* 0x000fe200078e00ff */
[----:B------:R-:W-:Y:S01]  /*7d60*/  USHF.R.S32.HI UR9, URZ, 0x1f, UR24 ;  /* 0x0000001f3f097899 */ /* 0x000fe20008011418 */
[----:B------:R-:W-:Y:S01]  /*7d70*/  IADD3 R23, P3, R196, UR19, RZ ;  /* 0x00000013c4177c10 */ /* 0x000fe2000ff7e0ff */
[----:B------:R-:W-:Y:S01]  /*7d80*/  UIMAD UR6, UR16, UR5, UR6 ;  /* 0x00000005100672a4 */ /* 0x000fe2000f8e0206 */
[----:B------:R-:W-:Y:S01]  /*7d90*/  @P2 IMAD.HI.U32 R2, R0, c[0x0][0x2c8], RZ ;  /* 0x0000b20000022a27 */ /* 0x000fe200078e00ff */
[----:B------:R-:W-:Y:S01]  /*7da0*/  USEL UR7, UR9, URZ, !UP0 ;  /* 0x0000003f09077287 */ /* 0x000fe2000c000000 */
[----:B------:R-:W-:Y:S01]  /*7db0*/  IADD3 R4, R75, 0xc0, RZ ;  /* 0x000000c04b047810 */ /* 0x000fe20007ffe0ff */
[----:B------:R-:W-:Y:S01]  /*7dc0*/  ULDC.64 UR4, c[0x0][0x1c0] ;  /* 0x0000700000047ab9 */ /* 0x000fe20000000a00 */
[----:B------:R-:W-:Y:S01]  /*7dd0*/  IMAD.MOV.U32 R14, RZ, RZ, R0 ;  /* 0x000000ffff0e7224 */ /* 0x000fe200078e0000 */
[----:B------:R-:W-:Y:S01]  /*7de0*/  USEL UR8, UR24, URZ, !UP0 ;  /* 0x0000003f18087287 */ /* 0x000fe2000c000000 */
[----:B------:R-:W-:Y:S01]  /*7df0*/  @P1 SHF.R.U32.HI R14, RZ, c[0x0][0x2cc], R2 ;  /* 0x0000b300ff0e1a19 */ /* 0x000fe20000011602 */
[----:B------:R-:W-:Y:S01]  /*7e00*/  UIMAD UR7, UR7, UR4, URZ ;  /* 0x00000004070772a4 */ /* 0x000fe2000f8e023f */
[----:B------:R-:W-:Y:S01]  /*7e10*/  IMAD.SHL.U32 R86, R53, 0x8, RZ ;  /* 0x0000000835567824 */ /* 0x000fe200078e00ff */
[----:B------:R-:W-:Y:S01]  /*7e20*/  UIADD3 UR11, UR11, UR6, URZ ;  /* 0x000000060b0b7290 */ /* 0x000fe2000fffe03f */
[--C-:B------:R-:W-:Y:S01]  /*7e30*/  SHF.R.S32.HI R11, RZ, 0x1f, R14.reuse ;  /* 0x0000001fff0b7819 */ /* 0x100fe2000001140e */
[----:B------:R-:W-:Y:S01]  /*7e40*/  UIMAD UR5, UR8, UR5, UR7 ;  /* 0x00000005080572a4 */ /* 0x000fe2000f8e0207 */
[----:B------:R-:W-:Y:S01]  /*7e50*/  IMAD.MOV R3, RZ, RZ, -R14 ;  /* 0x000000ffff037224 */ /* 0x000fe200078e0a0e */
[----:B------:R-:W-:Y:S01]  /*7e60*/  UIMAD.WIDE.U32 UR10, UR8, UR4, UR10 ;  /* 0x00000004080a72a5 */ /* 0x000fe2000f8e000a */
[----:B------:R-:W-:Y:S01]  /*7e70*/  SHF.R.S32.HI R87, RZ, 0x1f, R86 ;  /* 0x0000001fff577819 */ /* 0x000fe20000011456 */
[----:B------:R-:W-:Y:S01]  /*7e80*/  IMAD R11, R11, c[0x0][0x1b0], RZ ;  /* 0x00006c000b0b7a24 */ /* 0x000fe200078e02ff */
[----:B------:R-:W-:Y:S01]  /*7e90*/  ULDC UR6, c[0x0][0x2c4] ;  /* 0x0000b10000067ab9 */ /* 0x000fe20000000800 */
[----:B------:R-:W-:Y:S01]  /*7ea0*/  IMAD R2, R3, c[0x0][0x2c4], R0 ;  /* 0x0000b10003027a24 */ /* 0x000fe200078e0200 */
[----:B------:R-:W-:Y:S01]  /*7eb0*/  UIADD3 UR5, UR11, UR5, URZ ;  /* 0x000000050b057290 */ /* 0x000fe2000fffe03f */
[----:B------:R-:W-:Y:S01]  /*7ec0*/  IMAD.U32 R9, RZ, RZ, UR11 ;  /* 0x0000000bff097e24 */ /* 0x000fe2000f8e00ff */
[----:B------:R-:W-:Y:S01]  /*7ed0*/  SHF.R.S32.HI R3, RZ, 0x4, R5 ;  /* 0x00000004ff037819 */ /* 0x000fe20000011405 */
[----:B------:R-:W-:Y:S01]  /*7ee0*/  IMAD.U32 R8, RZ, RZ, UR10 ;  /* 0x0000000aff087e24 */ /* 0x000fe2000f8e00ff */
[----:B------:R-:W-:Y:S01]  /*7ef0*/  UIMAD UR6, UR22, UR6, URZ ;  /* 0x00000006160672a4 */ /* 0x000fe2000f8e023f */
[----:B------:R-:W-:Y:S01]  /*7f00*/  IMAD R11, R14, c[0x0][0x1b4], R11 ;  /* 0x00006d000e0b7a24 */ /* 0x000fe200078e020b */
[----:B------:R-:W-:Y:S01]  /*7f10*/  LEA.HI R54, R5, R3, RZ, 0x1 ;  /* 0x0000000305367211 */ /* 0x000fe200078f08ff */
[----:B------:R-:W-:Y:S01]  /*7f20*/  IMAD.U32 R9, RZ, RZ, UR5 ;  /* 0x00000005ff097e24 */ /* 0x000fe2000f8e00ff */
[----:B------:R-:W-:Y:S01]  /*7f30*/  IADD3 R0, R12, 0x20, RZ ;  /* 0x000000200c007810 */ /* 0x000fe20007ffe0ff */
[----:B------:R-:W-:Y:S01]  /*7f40*/  USHF.R.S32.HI UR4, URZ, 0x1f, UR19 ;  /* 0x0000001f3f047899 */ /* 0x000fe20008011413 */
[----:B------:R-:W-:Y:S01]  /*7f50*/  LOP3.LUT R54, R54, 0xfffffffe, RZ, 0xc0, !PT ;  /* 0xfffffffe36367812 */ /* 0x000fe200078ec0ff */
[----:B------:R-:W-:Y:S01]  /*7f60*/  IMAD.WIDE.U32 R14, R14, c[0x0][0x1b0], R8 ;  /* 0x00006c000e0e7a25 */ /* 0x000fe200078e0008 */
[----:B------:R-:W-:Y:S01]  /*7f70*/  SHF.R.S32.HI R9, RZ, 0x1f, R2 ;  /* 0x0000001fff097819 */ /* 0x000fe20000011402 */
[----:B------:R-:W-:Y:S01]  /*7f80*/  @!UP1 UMOV UR8, UR24 ;  /* 0x0000001800089c82 */ /* 0x000fe20008000000 */
[----:B------:R-:W-:Y:S01]  /*7f90*/  ISETP.GE.AND P1, PT, R0, UR6, PT ;  /* 0x0000000600007c0c */ /* 0x000fe2000bf26270 */
[----:B------:R-:W-:Y:S01]  /*7fa0*/  IMAD.IADD R15, R15, 0x1, R11 ;  /* 0x000000010f0f7824 */ /* 0x000fe200078e020b */
[----:B------:R-:W-:Y:S01]  /*7fb0*/  IADD3 R0, R75, 0x80, RZ ;  /* 0x000000804b007810 */ /* 0x000fe20007ffe0ff */
[----:B------:R-:W-:Y:S01]  /*7fc0*/  IMAD R9, R9, c[0x0][0x1a8], RZ ;  /* 0x00006a0009097a24 */ /* 0x000fe200078e02ff */
[----:B------:R-:W-:Y:S01]  /*7fd0*/  P2R R10, PR, RZ, 0x2 ;  /* 0x00000002ff0a7803 */ /* 0x000fe20000000000 */
[----:B------:R-:W-:Y:S01]  /*7fe0*/  IMAD.IADD R54, R3, 0x1, -R54 ;  /* 0x0000000103367824 */ /* 0x000fe200078e0a36 */
[----:B------:R-:W-:Y:S01]  /*7ff0*/  LOP3.LUT R5, R5, 0xfffffff0, RZ, 0xc0, !PT ;  /* 0xfffffff005057812 */ /* 0x000fe200078ec0ff */
[----:B------:R-:W-:Y:S01]  /*8000*/  IMAD R9, R2, c[0x0][0x1ac], R9 ;  /* 0x00006b0002097a24 */ /* 0x000fe200078e0209 */
[----:B------:R-:W-:Y:S01]  /*8010*/  ISETP.GE.AND P6, PT, R0, c[0x0][0x198], PT ;  /* 0x0000660000007a0c */ /* 0x000fe20003fc6270 */
[----:B------:R-:W-:Y:S01]  /*8020*/  IMAD.WIDE.U32 R2, R2, c[0x0][0x1a8], R14 ;  /* 0x00006a0002027a25 */ /* 0x000fe200078e000e */
[----:B------:R-:W-:Y:S01]  /*8030*/  LEA.HI.X.SX32 R24, R196, UR4, 0x1, P3 ;  /* 0x00000004c4187c11 */ /* 0x000fe200098f0eff */
[----:B------:R-:W-:Y:S01]  /*8040*/  ULDC.64 UR4, c[0x0][0x1e8] ;  /* 0x00007a0000047ab9 */ /* 0x000fe20000000a00 */
[----:B------:R-:W-:Y:S01]  /*8050*/  ISETP.GE.AND P2, PT, R12, UR6, PT ;  /* 0x000000060c007c0c */ /* 0x000fe2000bf46270 */
[----:B------:R-:W-:Y:S01]  /*8060*/  IMAD.IADD R16, R3, 0x1, R9 ;  /* 0x0000000103107824 */ /* 0x000fe200078e0209 */
[----:B------:R-:W-:Y:S01]  /*8070*/  LEA R17, P1, R2, c[0x0][0x160], 0x1 ;  /* 0x0000580002117a11 */ /* 0x000fe200078208ff */
[----:B------:R-:W-:Y:S01]  /*8080*/  IMAD R14, R24, c[0x0][0x1e0], RZ ;  /* 0x00007800180e7a24 */ /* 0x000fe200078e02ff */
[----:B------:R-:W-:Y:S01]  /*8090*/  P2R R3, PR, RZ, 0x40 ;  /* 0x00000040ff037803 */ /* 0x000fe20000000000 */
[----:B------:R-:W-:Y:S01]  /*80a0*/  IMAD.IADD R3, R84, 0x1, -R5 ;  /* 0x0000000154037824 */ /* 0x000fe200078e0a05 */
[----:B------:R-:W-:Y:S01]  /*80b0*/  LEA.HI.X R16, R2, c[0x0][0x164], R16, 0x1, P1 ;  /* 0x0000590002107a11 */ /* 0x000fe200008f0c10 */
[----:B------:R-:W1:Y:S01]  /*80c0*/  SHFL.IDX PT, R20, R17, RZ, 0x181f ;  /* 0x00181fff11147589 */ /* 0x000e6200000e0000 */
[----:B------:R-:W-:Y:S01]  /*80d0*/  IMAD R24, R24, c[0x0][0x208], RZ ;  /* 0x0000820018187a24 */ /* 0x000fe200078e02ff */
[----:B------:R-:W-:Y:S01]  /*80e0*/  LEA.HI R116, R7, R84, RZ, 0x6 ;  /* 0x0000005407747211 */ /* 0x000fe200078f30ff */
[C---:B------:R-:W-:Y:S01]  /*80f0*/  IMAD R14, R23.reuse, c[0x0][0x1e4], R14 ;  /* 0x00007900170e7a24 */ /* 0x040fe200078e020e */
[----:B------:R-:W3:Y:S01]  /*8100*/  SHFL.IDX PT, R21, R16, RZ, 0x181f ;  /* 0x00181fff10157589 */ /* 0x000ee200000e0000 */
[----:B------:R-:W-:Y:S01]  /*8110*/  SHF.R.S32.HI R2, RZ, 0x1f, R3 ;  /* 0x0000001fff027819 */ /* 0x000fe20000011403 */
[C---:B------:R-:W-:Y:S01]  /*8120*/  IMAD R24, R23.reuse, c[0x0][0x20c], R24 ;  /* 0x0000830017187a24 */ /* 0x040fe200078e0218 */
[----:B------:R-:W-:Y:S01]  /*8130*/  @!P2 SHF.R.S32.HI R5, RZ, 0x1f, R4 ;  /* 0x0000001fff05a819 */ /* 0x000fe20000011404 */
[C-C-:B------:R-:W-:Y:S01]  /*8140*/  IMAD.WIDE.U32 R26, R23.reuse, c[0x0][0x1e0], R86.reuse ;  /* 0x00007800171a7a25 */ /* 0x140fe200078e0056 */
[----:B------:R-:W-:Y:S01]  /*8150*/  LEA.HI R9, R2, R3, RZ, 0x3 ;  /* 0x0000000302097211 */ /* 0x000fe200078f18ff */
[----:B------:R-:W-:Y:S01]  /*8160*/  UIMAD UR4, UR15, UR4, URZ ;  /* 0x000000040f0472a4 */ /* 0x000fe2000f8e023f */
[----:B------:R-:W-:Y:S01]  /*8170*/  IADD3 R52, R86, 0x40, RZ ;  /* 0x0000004056347810 */ /* 0x000fe20007ffe0ff */
[----:B------:R-:W-:Y:S01]  /*8180*/  IMAD.WIDE.U32 R22, R23, c[0x0][0x208], R86 ;  /* 0x0000820017167a25 */ /* 0x000fe200078e0056 */
[----:B------:R-:W-:Y:S01]  /*8190*/  LOP3.LUT R2, R9, 0xfffffff8, RZ, 0xc0, !PT ;  /* 0xfffffff809027812 */ /* 0x000fe200078ec0ff */
[----:B------:R-:W-:Y:S01]  /*81a0*/  UIMAD UR4, UR16, UR5, UR4 ;  /* 0x00000005100472a4 */ /* 0x000fe2000f8e0204 */
[----:B------:R-:W-:Y:S01]  /*81b0*/  @!P2 LEA.HI R8, R5, R4, RZ, 0x3 ;  /* 0x000000040508a211 */ /* 0x000fe200078f18ff */
[----:B------:R-:W-:Y:S01]  /*81c0*/  IMAD.IADD R25, R23, 0x1, R24 ;  /* 0x0000000117197824 */ /* 0x000fe200078e0218 */
[----:B------:R-:W-:Y:S01]  /*81d0*/  @!P2 SHF.R.S32.HI R11, RZ, 0x1f, R52 ;  /* 0x0000001fff0ba819 */ /* 0x000fe20000011434 */
[----:B------:R-:W-:Y:S01]  /*81e0*/  IMAD.MOV.U32 R24, RZ, RZ, R22 ;  /* 0x000000ffff187224 */ /* 0x000fe200078e0016 */
[----:B------:R-:W-:Y:S01]  /*81f0*/  @!P2 SHF.R.S32.HI R13, RZ, 0x1f, R0 ;  /* 0x0000001fff0da819 */ /* 0x000fe20000011400 */
[----:B------:R-:W-:Y:S01]  /*8200*/  IMAD.SHL.U32 R119, R196, 0x40, RZ ;  /* 0x00000040c4777824 */ /* 0x000fe200078e00ff */
[----:B------:R-:W-:Y:S01]  /*8210*/  ISETP.GE.AND P5, PT, R4, c[0x0][0x198], PT ;  /* 0x0000660004007a0c */ /* 0x000fe20003fa6270 */
[----:B------:R-:W-:Y:S01]  /*8220*/  IMAD.IADD R2, R3, 0x1, -R2 ;  /* 0x0000000103027824 */ /* 0x000fe200078e0a02 */
[C---:B------:R-:W-:Y:S01]  /*8230*/  ISETP.GE.AND P3, PT, R75.reuse, c[0x0][0x198], PT ;  /* 0x000066004b007a0c */ /* 0x040fe20003f66270 */
[----:B------:R-:W-:Y:S01]  /*8240*/  IMAD.SHL.U32 R116, R116, 0x8, RZ ;  /* 0x0000000874747824 */ /* 0x000fe200078e00ff */
[----:B-1----:R-:W-:Y:S01]  /*8250*/  @!P2 LEA R22, P1, R75, R20, 0x1 ;  /* 0x000000144b16a211 */ /* 0x002fe200078208ff */
[----:B------:R-:W-:Y:S01]  /*8260*/  IMAD.MOV.U32 R5, RZ, RZ, 0x10 ;  /* 0x00000010ff057424 */ /* 0x000fe200078e00ff */
[----:B------:R-:W-:Y:S01]  /*8270*/  LOP3.LUT R119, R119, 0x1c0, RZ, 0xc0, !PT ;  /* 0x000001c077777812 */ /* 0x000fe200078ec0ff */
[----:B------:R-:W-:Y:S01]  /*8280*/  IMAD.IADD R15, R27, 0x1, R14 ;  /* 0x000000011b0f7824 */ /* 0x000fe200078e020e */
[----:B---3--:R-:W-:Y:S01]  /*8290*/  @!P2 LEA.HI.X R23, R75, R21, R87, 0x1, P1 ;  /* 0x000000154b17a211 */ /* 0x008fe200008f0c57 */
[----:B------:R-:W-:Y:S01]  /*82a0*/  IMAD.MOV.U32 R14, RZ, RZ, R26 ;  /* 0x000000ffff0e7224 */ /* 0x000fe200078e001a */
[C---:B------:R-:W-:Y:S01]  /*82b0*/  LOP3.LUT P1, RZ, R2.reuse, 0x2, RZ, 0xc0, !PT ;  /* 0x0000000202ff7812 */ /* 0x040fe2000782c0ff */
[----:B------:R-:W-:Y:S01]  /*82c0*/  IMAD.SHL.U32 R9, R9, 0x40, RZ ;  /* 0x0000004009097824 */ /* 0x000fe200078e00ff */
[C---:B------:R-:W-:Y:S01]  /*82d0*/  LOP3.LUT P4, RZ, R2.reuse, 0x4, RZ, 0xc0, !PT ;  /* 0x0000000402ff7812 */ /* 0x040fe2000788c0ff */
[----:B------:R-:W-:Y:S01]  /*82e0*/  IMAD.SHL.U32 R2, R2, 0x40, RZ ;  /* 0x0000004002027824 */ /* 0x000fe200078e00ff */
[----:B------:R-:W-:Y:S01]  /*82f0*/  LOP3.LUT R116, R116, 0xfffffe00, RZ, 0xc0, !PT ;  /* 0xfffffe0074747812 */ /* 0x000fe200078ec0ff */
[----:B------:R-:W-:Y:S01]  /*8300*/  IMAD.WIDE.U32 R228, R228, c[0x0][0x1e8], R14 ;  /* 0x00007a00e4e47a25 */ /* 0x000fe200078e000e */
[----:B------:R-:W-:Y:S01]  /*8310*/  LOP3.LUT R6, R119, 0x38, R86, 0xf8, !PT ;  /* 0x0000003877067812 */ /* 0x000fe200078ef856 */
[----:B------:R-:W-:Y:S01]  /*8320*/  BSSY B0, `(.L_x_1431) ;  /* 0x0000056000007945 */ /* 0x000fe20003800000 */
[----:B------:R-:W-:Y:S01]  /*8330*/  SHF.R.U32.HI R117, RZ, 0x3, R119 ;  /* 0x00000003ff757819 */ /* 0x000fe20000011677 */
[----:B------:R-:W-:Y:S01]  /*8340*/  IMAD.U32 R14, RZ, RZ, UR16 ;  /* 0x00000010ff0e7e24 */ /* 0x000fe2000f8e00ff */
[----:B------:R-:W-:-:S02]  /*8350*/  SEL R5, R5, 0xfffffff0, !P1 ;  /* 0xfffffff005057807 */ /* 0x000fc40004800000 */
[----:B------:R-:W-:Y:S01]  /*8360*/  @!P2 LEA.HI R13, R13, R0, RZ, 0x3 ;  /* 0x000000000d0da211 */ /* 0x000fe200078f18ff */
[----:B------:R-:W-:Y:S01]  /*8370*/  IMAD.WIDE.U32 R14, R14, c[0x0][0x210], R24 ;  /* 0x000084000e0e7a25 */ /* 0x000fe200078e0018 */
[----:B------:R-:W-:Y:S02]  /*8380*/  ISETP.GE.AND P1, PT, R52, c[0x0][0x198], PT ;  /* 0x0000660034007a0c */ /* 0x000fe40003f26270 */
[----:B------:R-:W-:Y:S01]  /*8390*/  P2R R3, PR, RZ, 0x20 ;  /* 0x00000020ff037803 */ /* 0x000fe20000000000 */
[----:B------:R-:W-:Y:S01]  /*83a0*/  IMAD.SHL.U32 R3, R54, 0x8, RZ ;  /* 0x0000000836037824 */ /* 0x000fe200078e00ff */
[----:B------:R-:W-:Y:S02]  /*83b0*/  LOP3.LUT R6, R116, R6, R117, 0xf6, !PT ;  /* 0x0000000674067212 */ /* 0x000fe400078ef675 */
[----:B------:R-:W-:Y:S02]  /*83c0*/  LOP3.LUT R2, R2, 0x1c0, RZ, 0xc0, !PT ;  /* 0x000001c002027812 */ /* 0x000fe400078ec0ff */
[----:B------:R-:W-:-:S02]  /*83d0*/  @!P2 LOP3.LUT R13, R13, 0xfffffff8, RZ, 0xc0, !PT ;  /* 0xfffffff80d0da812 */ /* 0x000fc400078ec0ff */
[----:B------:R-:W-:Y:S02]  /*83e0*/  LOP3.LUT R3, R2, 0x8, R3, 0xf8, !PT ;  /* 0x0000000802037812 */ /* 0x000fe400078ef803 */
[----:B------:R-:W-:Y:S01]  /*83f0*/  IADD3 R229, R229, UR4, RZ ;  /* 0x00000004e5e57c10 */ /* 0x000fe2000fffe0ff */
[----:B------:R-:W-:Y:S01]  /*8400*/  ULDC.64 UR4, c[0x0][0x210] ;  /* 0x0000840000047ab9 */ /* 0x000fe20000000a00 */
[----:B------:R-:W-:Y:S01]  /*8410*/  SHF.R.U32.HI R2, RZ, 0x3, R2 ;  /* 0x00000003ff027819 */ /* 0x000fe20000011602 */
[----:B------:R-:W-:Y:S01]  /*8420*/  @!P2 IMAD.WIDE R26, R13, 0x2, R20 ;  /* 0x000000020d1aa825 */ /* 0x000fe200078e0214 */
[----:B------:R-:W-:Y:S01]  /*8430*/  UIMAD UR4, UR15, UR4, URZ ;  /* 0x000000040f0472a4 */ /* 0x000fe2000f8e023f */
[----:B------:R-:W-:Y:S02]  /*8440*/  @!P2 LOP3.LUT R8, R8, 0xfffffff8, RZ, 0xc0, !PT ;  /* 0xfffffff80808a812 */ /* 0x000fe400078ec0ff */
[----:B------:R-:W-:Y:S01]  /*8450*/  LOP3.LUT R2, R3, R2, RZ, 0x3c, !PT ;  /* 0x0000000203027212 */ /* 0x000fe200078e3cff */
[----:B------:R-:W-:Y:S01]  /*8460*/  UIMAD UR4, UR16, UR5, UR4 ;  /* 0x00000005100472a4 */ /* 0x000fe2000f8e0204 */
[----:B------:R-:W-:-:S02]  /*8470*/  LOP3.LUT R223, R223, 0xfffffffe, RZ, 0xc0, !PT ;  /* 0xfffffffedfdf7812 */ /* 0x000fc400078ec0ff */
[----:B------:R-:W-:-:S03]  /*8480*/  LOP3.LUT R2, R2, 0xfffffe00, R9, 0xf8, !PT ;  /* 0xfffffe0002027812 */ /* 0x000fc600078ef809 */
[----:B------:R-:W-:Y:S02]  /*8490*/  IADD3 R15, R15, UR4, RZ ;  /* 0x000000040f0f7c10 */ /* 0x000fe4000fffe0ff */
[----:B--2---:R-:W-:Y:S01]  /*84a0*/  @P0 SHF.R.S32.HI R19, RZ, 0x1f, R18 ;  /* 0x0000001fff130819 */ /* 0x004fe20000011412 */
[----:B------:R-:W-:Y:S02]  /*84b0*/  @!P0 IMAD.U32 R18, RZ, RZ, UR8 ;  /* 0x00000008ff128e24 */ /* 0x000fe4000f8e00ff */
[----:B------:R-:W-:Y:S01]  /*84c0*/  @!P0 IMAD.U32 R19, RZ, RZ, UR9 ;  /* 0x00000009ff138e24 */ /* 0x000fe2000f8e00ff */
[----:B------:R-:W-:-:S04]  /*84d0*/  ISETP.NE.U32.AND P0, PT, RZ, c[0x0][0x350], PT ;  /* 0x0000d400ff007a0c */ /* 0x000fc80003f05070 */
[----:B------:R-:W-:-:S04]  /*84e0*/  ISETP.NE.AND.EX P0, PT, RZ, c[0x0][0x354], PT, P0 ;  /* 0x0000d500ff007a0c */ /* 0x000fc80003f05300 */
[----:B------:R-:W-:Y:S02]  /*84f0*/  SEL R224, R18, RZ, !P0 ;  /* 0x000000ff12e07207 */ /* 0x000fe40004000000 */
[----:B------:R-:W-:Y:S01]  /*8500*/  @!P2 LEA.HI R18, R11, R52, RZ, 0x3 ;  /* 0x000000340b12a211 */ /* 0x000fe200078f18ff */
[----:B------:R-:W-:Y:S01]  /*8510*/  @!P2 IMAD.SHL.U32 R11, R6, 0x2, RZ ;  /* 0x00000002060ba824 */ /* 0x000fe200078e00ff */
[----:B------:R-:W-:Y:S01]  /*8520*/  SEL R3, R19, RZ, !P0 ;  /* 0x000000ff13037207 */ /* 0x000fe20004000000 */
[----:B------:R-:W-:Y:S01]  /*8530*/  IMAD.WIDE.U32 R228, R224, c[0x0][0x1f0], R228 ;  /* 0x00007c00e0e47a25 */ /* 0x000fe200078e00e4 */
[----:B------:R-:W-:Y:S01]  /*8540*/  @!P2 LOP3.LUT R18, R18, 0xfffffff8, RZ, 0xc0, !PT ;  /* 0xfffffff81212a812 */ /* 0x000fe200078ec0ff */
[----:B------:R1:W2:Y:S01]  /*8550*/  SHFL.IDX PT, R19, R16, 0x1, 0x181f ;  /* 0x00381f0010137f89 */ /* 0x0002a200000e0000 */
[----:B------:R-:W-:Y:S01]  /*8560*/  ISETP.NE.AND P0, PT, R10, RZ, PT ;  /* 0x000000ff0a00720c */ /* 0x000fe20003f05270 */
[----:B------:R-:W-:Y:S02]  /*8570*/  IMAD R233, R3, c[0x0][0x1f0], RZ ;  /* 0x00007c0003e97a24 */ /* 0x000fe400078e02ff */
[--C-:B------:R-:W-:Y:S01]  /*8580*/  @!P2 IMAD.WIDE R24, R18, 0x2, R20.reuse ;  /* 0x000000021218a825 */ /* 0x100fe200078e0214 */
[----:B------:R1:W-:Y:S03]  /*8590*/  @!P2 LDGSTS.E.BYPASS.LTC128B.128 [R11+0x10080], [R22.64], !P3 ;  /* 0x10080000160bafae */ /* 0x0003e6000d901d5a */
[----:B------:R-:W-:Y:S01]  /*85a0*/  @!P2 IMAD.WIDE R20, R8, 0x2, R20 ;  /* 0x000000020814a825 */ /* 0x000fe200078e0214 */
[----:B------:R1:W-:Y:S01]  /*85b0*/  @!P2 LDGSTS.E.BYPASS.LTC128B.128 [R11+0x14080], [R24.64], !P1 ;  /* 0x14080000180bafae */ /* 0x0003e2000c901d5a */
[----:B------:R-:W-:-:S02]  /*85c0*/  IADD3 R8, R86, 0x80, RZ ;  /* 0x0000008056087810 */ /* 0x000fc40007ffe0ff */
[----:B------:R-:W-:Y:S01]  /*85d0*/  IMAD R231, R3, c[0x0][0x218], RZ ;  /* 0x0000860003e77a24 */ /* 0x000fe200078e02ff */
[----:B------:R1:W-:Y:S01]  /*85e0*/  @!P2 LDGSTS.E.BYPASS.LTC128B.128 [R11+0x18080], [R26.64], !P6 ;  /* 0x180800001a0bafae */ /* 0x0003e2000f101d5a */
[----:B------:R-:W-:Y:S01]  /*85f0*/  ISETP.GE.AND P6, PT, R86, c[0x0][0x1d4], PT ;  /* 0x0000750056007a0c */ /* 0x000fe20003fc6270 */
[----:B------:R-:W-:Y:S02]  /*8600*/  IMAD.MOV.U32 R3, RZ, RZ, 0x20 ;  /* 0x00000020ff037424 */ /* 0x000fe400078e00ff */
[----:B------:R1:W-:Y:S01]  /*8610*/  @!P2 LDGSTS.E.BYPASS.LTC128B.128 [R11+0x1c080], [R20.64], !P5 ;  /* 0x1c080000140bafae */ /* 0x0003e2000e901d5a */
[----:B------:R-:W-:Y:S01]  /*8620*/  IMAD R233, R224, c[0x0][0x1f4], R233 ;  /* 0x00007d00e0e97a24 */ /* 0x000fe200078e02e9 */
[----:B------:R-:W-:Y:S01]  /*8630*/  ISETP.GE.AND P5, PT, R8, c[0x0][0x1d4], PT ;  /* 0x0000750008007a0c */ /* 0x000fe20003fa6270 */
[----:B------:R-:W-:Y:S01]  /*8640*/  IMAD R231, R224, c[0x0][0x21c], R231 ;  /* 0x00008700e0e77a24 */ /* 0x000fe200078e02e7 */
[----:B------:R-:W-:Y:S01]  /*8650*/  IADD3 R8, R86, 0xc0, RZ ;  /* 0x000000c056087810 */ /* 0x000fe20007ffe0ff */
[----:B------:R-:W-:Y:S01]  /*8660*/  IMAD.WIDE.U32 R224, R224, c[0x0][0x218], R14 ;  /* 0x00008600e0e07a25 */ /* 0x000fe200078e000e */
[----:B------:R1:W3:Y:S01]  /*8670*/  SHFL.IDX PT, R18, R17, 0x1, 0x181f ;  /* 0x00381f0011127f89 */ /* 0x0002e200000e0000 */
[----:B------:R-:W-:-:S02]  /*8680*/  SEL R3, R3, 0xffffffe0, !P4 ;  /* 0xffffffe003037807 */ /* 0x000fc40006000000 */
[----:B------:R-:W-:Y:S01]  /*8690*/  IMAD.IADD R233, R229, 0x1, R233 ;  /* 0x00000001e5e97824 */ /* 0x000fe200078e02e9 */
[----:B------:R-:W-:Y:S01]  /*86a0*/  @P6 LOP3.LUT R223, R223, 0x1, RZ, 0xfc, !PT ;  /* 0x00000001dfdf6812 */ /* 0x000fe200078efcff */
[----:B------:R-:W-:Y:S01]  /*86b0*/  IMAD.IADD R231, R225, 0x1, R231 ;  /* 0x00000001e1e77824 */ /* 0x000fe200078e02e7 */
[----:B------:R-:W-:Y:S02]  /*86c0*/  ISETP.GE.AND P4, PT, R8, c[0x0][0x1d4], PT ;  /* 0x0000750008007a0c */ /* 0x000fe40003f86270 */
[----:B------:R-:W-:Y:S01]  /*86d0*/  ISETP.GE.AND P6, PT, R52, c[0x0][0x1d4], PT ;  /* 0x0000750034007a0c */ /* 0x000fe20003fc6270 */
[----:B------:R-:W-:Y:S07]  /*86e0*/  @P0 BRA `(.L_x_1432) ;  /* 0x0000019000000947 */ /* 0x000fee0003800000 */
[C---:B--2---:R-:W-:Y:S01]  /*86f0*/  IADD3 R14, R75.reuse, 0x80, RZ ;  /* 0x000000804b0e7810 */ /* 0x044fe20007ffe0ff */
[----:B-1----:R-:W-:Y:S01]  /*8700*/  IMAD.SHL.U32 R23, R6, 0x2, RZ ;  /* 0x0000000206177824 */ /* 0x002fe200078e00ff */
[----:B------:R-:W-:Y:S02]  /*8710*/  IADD3 R9, R75, 0xc0, RZ ;  /* 0x000000c04b097810 */ /* 0x000fe40007ffe0ff */
[----:B------:R-:W-:-:S02]  /*8720*/  SHF.R.S32.HI R13, RZ, 0x1f, R52 ;  /* 0x0000001fff0d7819 */ /* 0x000fc40000011434 */
[----:B------:R-:W-:Y:S02]  /*8730*/  SHF.R.S32.HI R11, RZ, 0x1f, R14 ;  /* 0x0000001fff0b7819 */ /* 0x000fe4000001140e */
[----:B---3--:R-:W-:Y:S02]  /*8740*/  LEA R20, P0, R75, R18, 0x1 ;  /* 0x000000124b147211 */ /* 0x008fe400078008ff */
[----:B------:R-:W-:Y:S02]  /*8750*/  SHF.R.S32.HI R8, RZ, 0x1f, R9 ;  /* 0x0000001fff087819 */ /* 0x000fe40000011409 */
[----:B------:R-:W-:Y:S02]  /*8760*/  LEA.HI R13, R13, R52, RZ, 0x3 ;  /* 0x000000340d0d7211 */ /* 0x000fe400078f18ff */
[----:B------:R-:W-:Y:S02]  /*8770*/  P2R R15, PR, RZ, 0x4 ;  /* 0x00000004ff0f7803 */ /* 0x000fe40000000000 */
[----:B------:R-:W-:-:S02]  /*8780*/  LEA.HI R11, R11, R14, RZ, 0x3 ;  /* 0x0000000e0b0b7211 */ /* 0x000fc400078f18ff */
[----:B------:R-:W-:Y:S02]  /*8790*/  LEA.HI.X R21, R75, R19, R87, 0x1, P0 ;  /* 0x000000134b157211 */ /* 0x000fe400000f0c57 */
[----:B------:R-:W-:Y:S02]  /*87a0*/  LEA.HI R8, R8, R9, RZ, 0x3 ;  /* 0x0000000908087211 */ /* 0x000fe400078f18ff */
[----:B------:R-:W-:Y:S01]  /*87b0*/  ISETP.GE.AND P2, PT, R0, c[0x0][0x198], PT ;  /* 0x0000660000007a0c */ /* 0x000fe20003f46270 */
[----:B------:R1:W-:Y:S01]  /*87c0*/  LDGSTS.E.BYPASS.LTC128B.128 [R23+0x11080], [R20.64], !P3 ;  /* 0x1108000014177fae */ /* 0x0003e2000d901d5a */
[----:B------:R-:W-:Y:S02]  /*87d0*/  ISETP.GE.AND P0, PT, R4, c[0x0][0x198], PT ;  /* 0x0000660004007a0c */ /* 0x000fe40003f06270 */
[----:B------:R-:W-:Y:S02]  /*87e0*/  LOP3.LUT R13, R13, 0xfffffff8, RZ, 0xc0, !PT ;  /* 0xfffffff80d0d7812 */ /* 0x000fe400078ec0ff */
[----:B------:R-:W-:-:S02]  /*87f0*/  LOP3.LUT R11, R11, 0xfffffff8, RZ, 0xc0, !PT ;  /* 0xfffffff80b0b7812 */ /* 0x000fc400078ec0ff */
[----:B------:R-:W-:Y:S01]  /*8800*/  LOP3.LUT R9, R8, 0xfffffff8, RZ, 0xc0, !PT ;  /* 0xfffffff808097812 */ /* 0x000fe200078ec0ff */
[----:B------:R-:W-:-:S04]  /*8810*/  IMAD.WIDE R24, R13, 0x2, R18 ;  /* 0x000000020d187825 */ /* 0x000fc800078e0212 */
[--C-:B------:R-:W-:Y:S01]  /*8820*/  IMAD.WIDE R26, R11, 0x2, R18.reuse ;  /* 0x000000020b1a7825 */ /* 0x100fe200078e0212 */
[----:B------:R1:W-:Y:S03]  /*8830*/  LDGSTS.E.BYPASS.LTC128B.128 [R23+0x15080], [R24.64], !P1 ;  /* 0x1508000018177fae */ /* 0x0003e6000c901d5a */
[----:B------:R-:W-:Y:S01]  /*8840*/  IMAD.WIDE R18, R9, 0x2, R18 ;  /* 0x0000000209127825 */ /* 0x000fe200078e0212 */
[----:B------:R1:W-:Y:S01]  /*8850*/  LDGSTS.E.BYPASS.LTC128B.128 [R23+0x19080], [R26.64], !P2 ;  /* 0x190800001a177fae */ /* 0x0003e2000d101d5a */
[----:B------:R-:W-:-:S03]  /*8860*/  ISETP.NE.AND P2, PT, R15, RZ, PT ;  /* 0x000000ff0f00720c */ /* 0x000fc60003f45270 */
[----:B------:R1:W-:Y:S05]  /*8870*/  LDGSTS.E.BYPASS.LTC128B.128 [R23+0x1d080], [R18.64], !P0 ;  /* 0x1d08000012177fae */ /* 0x0003ea000c101d5a */
.L_x_1432:
[----:B--2---:R-:W-:Y:S05]  /*8880*/  BSYNC B0 ;  /* 0x0000000000007941 */ /* 0x004fea0003800000 */
.L_x_1431:
[----:B------:R-:W-:Y:S01]  /*8890*/  IADD3 R8, R12, 0x40, RZ ;  /* 0x000000400c087810 */ /* 0x000fe20007ffe0ff */
[----:B-1----:R1:W2:Y:S01]  /*88a0*/  SHFL.IDX PT, R21, R16, 0x2, 0x181f ;  /* 0x00581f0010157f89 */ /* 0x0022a200000e0000 */
[----:B------:R-:W-:Y:S02]  /*88b0*/  BSSY B0, `(.L_x_1433) ;  /* 0x000001f000007945 */ /* 0x000fe40003800000 */
[----:B------:R-:W-:Y:S01]  /*88c0*/  ISETP.GE.AND P0, PT, R8, UR6, PT ;  /* 0x0000000608007c0c */ /* 0x000fe2000bf06270 */
[----:B------:R1:W4:Y:S03]  /*88d0*/  SHFL.IDX PT, R20, R17, 0x2, 0x181f ;  /* 0x00581f0011147f89 */ /* 0x00032600000e0000 */
[----:B------:R-:W-:-:S09]  /*88e0*/  P2R R9, PR, RZ, 0x1 ;  /* 0x00000001ff097803 */ /* 0x000fd20000000000 */
[----:B------:R-:W-:Y:S05]  /*88f0*/  @P0 BRA `(.L_x_1434) ;  /* 0x000001a000000947 */ /* 0x000fea0003800000 */
[C---:B------:R-:W-:Y:S01]  /*8900*/  IADD3 R14, R75.reuse, 0x80, RZ ;  /* 0x000000804b0e7810 */ /* 0x040fe20007ffe0ff */
[----:B------:R-:W-:Y:S01]  /*8910*/  IMAD.SHL.U32 R19, R6, 0x2, RZ ;  /* 0x0000000206137824 */ /* 0x000fe200078e00ff */
[C---:B------:R-:W-:Y:S02]  /*8920*/  IADD3 R11, R75.reuse, 0xc0, RZ ;  /* 0x000000c04b0b7810 */ /* 0x040fe40007ffe0ff */
[----:B------:R-:W-:Y:S02]  /*8930*/  SHF.R.S32.HI R15, RZ, 0x1f, R52 ;  /* 0x0000001fff0f7819 */ /* 0x000fe40000011434 */
[----:B------:R-:W-:Y:S02]  /*8940*/  SHF.R.S32.HI R13, RZ, 0x1f, R14 ;  /* 0x0000001fff0d7819 */ /* 0x000fe4000001140e */
[----:B----4-:R-:W-:Y:S02]  /*8950*/  LEA R22, P0, R75, R20, 0x1 ;  /* 0x000000144b167211 */ /* 0x010fe400078008ff */
[----:B------:R-:W-:-:S02]  /*8960*/  SHF.R.S32.HI R8, RZ, 0x1f, R11 ;  /* 0x0000001fff087819 */ /* 0x000fc4000001140b */
[----:B------:R-:W-:Y:S02]  /*8970*/  LEA.HI R15, R15, R52, RZ, 0x3 ;  /* 0x000000340f0f7211 */ /* 0x000fe400078f18ff */
[----:B---3--:R-:W-:Y:S02]  /*8980*/  P2R R18, PR, RZ, 0x4 ;  /* 0x00000004ff127803 */ /* 0x008fe40000000000 */
[----:B------:R-:W-:Y:S02]  /*8990*/  LEA.HI R13, R13, R14, RZ, 0x3 ;  /* 0x0000000e0d0d7211 */ /* 0x000fe400078f18ff */
[----:B--2---:R-:W-:Y:S02]  /*89a0*/  LEA.HI.X R23, R75, R21, R87, 0x1, P0 ;  /* 0x000000154b177211 */ /* 0x004fe400000f0c57 */
[----:B------:R-:W-:Y:S02]  /*89b0*/  LEA.HI R8, R8, R11, RZ, 0x3 ;  /* 0x0000000b08087211 */ /* 0x000fe400078f18ff */
[----:B------:R-:W-:Y:S01]  /*89c0*/  ISETP.GE.AND P2, PT, R0, c[0x0][0x198], PT ;  /* 0x0000660000007a0c */ /* 0x000fe20003f46270 */
[----:B------:R-:W-:Y:S01]  /*89d0*/  @!PT LDS RZ, [RZ] ;  /* 0x00000000fffff984 */ /* 0x000fe20000000800 */
[----:B------:R2:W-:Y:S01]  /*89e0*/  LDGSTS.E.BYPASS.LTC128B.128 [R19+0x12080], [R22.64], !P3 ;  /* 0x1208000016137fae */ /* 0x0005e2000d901d5a */
[----:B------:R-:W-:-:S02]  /*89f0*/  ISETP.GE.AND P0, PT, R4, c[0x0][0x198], PT ;  /* 0x0000660004007a0c */ /* 0x000fc40003f06270 */
[----:B------:R-:W-:Y:S02]  /*8a00*/  LOP3.LUT R15, R15, 0xfffffff8, RZ, 0xc0, !PT ;  /* 0xfffffff80f0f7812 */ /* 0x000fe400078ec0ff */
[----:B------:R-:W-:Y:S02]  /*8a10*/  LOP3.LUT R13, R13, 0xfffffff8, RZ, 0xc0, !PT ;  /* 0xfffffff80d0d7812 */ /* 0x000fe400078ec0ff */
        /* <DEDUP_REMOVED lines=8> */
.L_x_1434:
[----:B------:R-:W-:Y:S05]  /*8aa0*/  BSYNC B0 ;  /* 0x0000000000007941 */ /* 0x000fea0003800000 */
.L_x_1433:
[----:B------:R-:W-:Y:S01]  /*8ab0*/  IADD3 R8, R12, 0x60, RZ ;  /* 0x000000600c087810 */ /* 0x000fe20007ffe0ff */
[----:B------:R-:W-:Y:S01]  /*8ac0*/  UMOV UR12, 0x30 ;  /* 0x00000030000c7882 */ /* 0x000fe20000000000 */
[----:B--2---:R2:W1:Y:S01]  /*8ad0*/  SHFL.IDX PT, R19, R16, 0x3, 0x181f ;  /* 0x00781f0010137f89 */ /* 0x00446200000e0000 */
[----:B------:R-:W-:Y:S01]  /*8ae0*/  ULDC.64 UR4, c[0x0][0x1e0] ;  /* 0x0000780000047ab9 */ /* 0x000fe20000000a00 */
[----:B------:R-:W-:Y:S01]  /*8af0*/  ISETP.GE.AND P0, PT, R8, UR6, PT ;  /* 0x0000000608007c0c */ /* 0x000fe2000bf06270 */
[----:B------:R-:W-:Y:S01]  /*8b00*/  UIMAD.WIDE.U32 UR20, UR12, UR4, URZ ;  /* 0x000000040c1472a5 */ /* 0x000fe2000f8e003f */
[----:B---3--:R2:W3:Y:S01]  /*8b10*/  SHFL.IDX PT, R18, R17, 0x3, 0x181f ;  /* 0x00781f0011127f89 */ /* 0x0084e200000e0000 */
[----:B------:R-:W-:Y:S01]  /*8b20*/  UIMAD UR5, UR12, UR5, URZ ;  /* 0x000000050c0572a4 */ /* 0x000fe2000f8e023f */
[----:B------:R-:W-:Y:S01]  /*8b30*/  BSSY B0, `(.L_x_1435) ;  /* 0x000001c000007945 */ /* 0x000fe20003800000 */
[----:B------:R-:W-:Y:S02]  /*8b40*/  P2R R8, PR, RZ, 0x1 ;  /* 0x00000001ff087803 */ /* 0x000fe40000000000 */
[----:B------:R-:W-:-:S06]  /*8b50*/  UIADD3 UR9, UR21, UR5, URZ ;  /* 0x0000000515097290 */ /* 0x000fcc000fffe03f */
[----:B------:R-:W-:Y:S05]  /*8b60*/  @P0 BRA `(.L_x_1436) ;  /* 0x0000018000000947 */ /* 0x000fea0003800000 */
[----:B------:R-:W-:Y:S01]  /*8b70*/  SHF.R.S32.HI R11, RZ, 0x1f, R52 ;  /* 0x0000001fff0b7819 */ /* 0x000fe20000011434 */
[----:B------:R-:W-:Y:S01]  /*8b80*/  IMAD.SHL.U32 R13, R6, 0x2, RZ ;  /* 0x00000002060d7824 */ /* 0x000fe200078e00ff */
[----:B------:R-:W-:Y:S02]  /*8b90*/  IADD3 R14, R75, 0x80, RZ ;  /* 0x000000804b0e7810 */ /* 0x000fe40007ffe0ff */
[----:B------:R-:W-:Y:S02]  /*8ba0*/  LEA.HI R11, R11, R52, RZ, 0x3 ;  /* 0x000000340b0b7211 */ /* 0x000fe400078f18ff */
[----:B-123--:R-:W-:Y:S02]  /*8bb0*/  LEA R16, P0, R75, R18, 0x1 ;  /* 0x000000124b107211 */ /* 0x00efe400078008ff */
[----:B------:R-:W-:Y:S02]  /*8bc0*/  LOP3.LUT R11, R11, 0xfffffff8, RZ, 0xc0, !PT ;  /* 0xfffffff80b0b7812 */ /* 0x000fe400078ec0ff */
[----:B------:R-:W-:-:S02]  /*8bd0*/  LEA.HI.X R17, R75, R19, R87, 0x1, P0 ;  /* 0x000000134b117211 */ /* 0x000fc400000f0c57 */
[----:B------:R-:W-:Y:S01]  /*8be0*/  ISETP.GE.AND P0, PT, R0, c[0x0][0x198], PT ;  /* 0x0000660000007a0c */ /* 0x000fe20003f06270 */
[----:B----4-:R-:W-:Y:S01]  /*8bf0*/  IMAD.WIDE R20, R11, 0x2, R18 ;  /* 0x000000020b147825 */ /* 0x010fe200078e0212 */
[----:B------:R-:W-:Y:S01]  /*8c00*/  SHF.R.S32.HI R11, RZ, 0x1f, R14 ;  /* 0x0000001fff0b7819 */ /* 0x000fe2000001140e */
[----:B------:R-:W-:Y:S01]  /*8c10*/  @!PT LDS RZ, [RZ] ;  /* 0x00000000fffff984 */ /* 0x000fe20000000800 */
[----:B------:R1:W-:Y:S03]  /*8c20*/  LDGSTS.E.BYPASS.LTC128B.128 [R13+0x13080], [R16.64], !P3 ;  /* 0x13080000100d7fae */ /* 0x0003e6000d901d5a */
[----:B------:R-:W-:Y:S01]  /*8c30*/  LEA.HI R11, R11, R14, RZ, 0x3 ;  /* 0x0000000e0b0b7211 */ /* 0x000fe200078f18ff */
[----:B------:R1:W-:Y:S03]  /*8c40*/  LDGSTS.E.BYPASS.LTC128B.128 [R13+0x17080], [R20.64], !P1 ;  /* 0x17080000140d7fae */ /* 0x0003e6000c901d5a */
[----:B------:R-:W-:-:S05]  /*8c50*/  LOP3.LUT R11, R11, 0xfffffff8, RZ, 0xc0, !PT ;  /* 0xfffffff80b0b7812 */ /* 0x000fca00078ec0ff */
[----:B------:R-:W-:Y:S01]  /*8c60*/  IMAD.WIDE R14, R11, 0x2, R18 ;  /* 0x000000020b0e7825 */ /* 0x000fe200078e0212 */
[----:B------:R-:W-:-:S04]  /*8c70*/  IADD3 R11, R75, 0xc0, RZ ;  /* 0x000000c04b0b7810 */ /* 0x000fc80007ffe0ff */
[----:B------:R-:W-:Y:S01]  /*8c80*/  SHF.R.S32.HI R0, RZ, 0x1f, R11 ;  /* 0x0000001fff007819 */ /* 0x000fe2000001140b */
[----:B------:R1:W-:Y:S01]  /*8c90*/  LDGSTS.E.BYPASS.LTC128B.128 [R13+0x1b080], [R14.64], !P0 ;  /* 0x1b0800000e0d7fae */ /* 0x0003e2000c101d5a */
[----:B------:R-:W-:Y:S02]  /*8ca0*/  ISETP.GE.AND P0, PT, R4, c[0x0][0x198], PT ;  /* 0x0000660004007a0c */ /* 0x000fe40003f06270 */
[----:B------:R-:W-:-:S04]  /*8cb0*/  LEA.HI R11, R0, R11, RZ, 0x3 ;  /* 0x0000000b000b7211 */ /* 0x000fc800078f18ff */
[----:B------:R-:W-:-:S05]  /*8cc0*/  LOP3.LUT R11, R11, 0xfffffff8, RZ, 0xc0, !PT ;  /* 0xfffffff80b0b7812 */ /* 0x000fca00078ec0ff */
[----:B------:R-:W-:-:S05]  /*8cd0*/  IMAD.WIDE R18, R11, 0x2, R18 ;  /* 0x000000020b127825 */ /* 0x000fca00078e0212 */
[----:B------:R1:W-:Y:S02]  /*8ce0*/  LDGSTS.E.BYPASS.LTC128B.128 [R13+0x1f080], [R18.64], !P0 ;  /* 0x1f080000120d7fae */ /* 0x0003e4000c101d5a */
.L_x_1436:
[----:B------:R-:W-:Y:S05]  /*8cf0*/  BSYNC B0 ;  /* 0x0000000000007941 */ /* 0x000fea0003800000 */
.L_x_1435:
[----:B------:R-:W-:Y:S01]  /*8d00*/  UIMAD UR12, UR13, -0x30, UR12 ;  /* 0xffffffd00d0c78a4 */ /* 0x000fe2000f8e020c */
[----:B-12---:R-:W-:Y:S01]  /*8d10*/  IMAD.U32 R16, RZ, RZ, UR20 ;  /* 0x00000014ff107e24 */ /* 0x006fe2000f8e00ff */
[----:B------:R-:W-:Y:S01]  /*8d20*/  UIADD3 UR15, UR13, -0x1, URZ ;  /* 0xffffffff0d0f7890 */ /* 0x000fe2000fffe03f */
[----:B------:R-:W-:Y:S01]  /*8d30*/  IMAD.MOV.U32 R232, RZ, RZ, R228 ;  /* 0x000000ffffe87224 */ /* 0x000fe200078e00e4 */
[----:B------:R-:W-:Y:S01]  /*8d40*/  UIADD3 UR11, UR14, UR12, URZ ;  /* 0x0000000c0e0b7290 */ /* 0x000fe2000fffe03f */
[----:B------:R-:W-:Y:S01]  /*8d50*/  IMAD.U32 R17, RZ, RZ, UR21 ;  /* 0x00000015ff117e24 */ /* 0x000fe2000f8e00ff */
[----:B------:R-:W-:Y:S01]  /*8d60*/  USHF.R.S32.HI UR10, URZ, 0x1f, UR15 ;  /* 0x0000001f3f0a7899 */ /* 0x000fe2000801140f */
[----:B------:R-:W0:Y:S01]  /*8d70*/  LDGDEPBAR ;  /* 0x00000000000079af */ /* 0x000e220000000000 */
[----:B------:R-:W-:Y:S01]  /*8d80*/  UISETP.LT.AND UP0, UPT, UR11, 0x30, UPT ;  /* 0x000000300b00788c */ /* 0x000fe2000bf01270 */
[----:B------:R-:W-:Y:S01]  /*8d90*/  IMAD.WIDE.U32 R16, R16, UR15, R232 ;  /* 0x0000000f10107c25 */ /* 0x000fe2000f8e00e8 */
[----:B------:R-:W-:-:S02]  /*8da0*/  UIMAD UR4, UR9, UR15, URZ ;  /* 0x0000000f090472a4 */ /* 0x000fc4000f8e023f */
[----:B------:R-:W-:Y:S02]  /*8db0*/  USEL UR5, UR11, 0x30, UP0 ;  /* 0x000000300b057887 */ /* 0x000fe40008000000 */
[----:B------:R-:W-:Y:S02]  /*8dc0*/  UIMAD UR4, UR10, UR20, UR4 ;  /* 0x000000140a0472a4 */ /* 0x000fe4000f8e0204 */
[----:B------:R-:W-:Y:S02]  /*8dd0*/  UMOV UR7, 0x5 ;  /* 0x0000000500077882 */ /* 0x000fe40000000000 */
[----:B------:R-:W-:Y:S02]  /*8de0*/  IADD3 R4, -R196, UR5, RZ ;  /* 0x00000005c4047c10 */ /* 0x000fe4000fffe1ff */
[----:B------:R-:W-:Y:S01]  /*8df0*/  IADD3 R0, R17, UR4, RZ ;  /* 0x0000000411007c10 */ /* 0x000fe2000fffe0ff */
[----:B------:R-:W-:Y:S01]  /*8e00*/  ULDC.64 UR4, c[0x0][0x1e0] ;  /* 0x0000780000047ab9 */ /* 0x000fe20000000a00 */
[----:B------:R-:W-:Y:S01]  /*8e10*/  BAR.SYNC.DEFER_BLOCKING 0x0 ;  /* 0x0000000000007b1d */ /* 0x000fe20000010000 */
[----:B------:R-:W-:Y:S01]  /*8e20*/  ISETP.GE.AND P1, PT, R4, 0x1, PT ;  /* 0x000000010400780c */ /* 0x000fe20003f26270 */
[----:B------:R-:W-:-:S02]  /*8e30*/  USHF.L.U32 UR8, UR4, 0x5, URZ ;  /* 0x0000000504087899 */ /* 0x000fc4000800063f */
[----:B------:R-:W-:-:S10]  /*8e40*/  USHF.L.U64.HI UR7, UR4, UR7, UR5 ;  /* 0x0000000704077299 */ /* 0x000fd40008010205 */
[----:B------:R-:W-:Y:S01]  /*8e50*/  @P1 LEA R14, P0, R16, c[0x0][0x1c8], 0x1 ;  /* 0x00007200100e1a11 */ /* 0x000fe200078008ff */
[----:B------:R-:W-:-:S03]  /*8e60*/  @P1 IMAD.SHL.U32 R13, R6, 0x2, RZ ;  /* 0x00000002060d1824 */ /* 0x000fc600078e00ff */
[----:B------:R-:W-:Y:S02]  /*8e70*/  @P1 LEA.HI.X R15, R16, c[0x0][0x1cc], R0, 0x1, P0 ;  /* 0x00007300100f1a11 */ /* 0x000fe400000f0c00 */
[----:B------:R-:W-:-:S13]  /*8e80*/  ISETP.GE.AND P0, PT, R4, 0x21, PT ;  /* 0x000000210400780c */ /* 0x000fda0003f06270 */
[----:B------:R-:W-:-:S04]  /*8e90*/  @P0 IADD3 R4, P3, R16, UR8, RZ ;  /* 0x0000000810040c10 */ /* 0x000fc8000ff7e0ff */
[----:B------:R-:W-:Y:S02]  /*8ea0*/  @P0 IADD3.X R11, R0, UR7, RZ, P3, !PT ;  /* 0x00000007000b0c10 */ /* 0x000fe40009ffe4ff */
[----:B------:R-:W-:-:S04]  /*8eb0*/  @P0 LEA R16, P3, R4, c[0x0][0x1c8], 0x1 ;  /* 0x0000720004100a11 */ /* 0x000fc800078608ff */
[----:B------:R-:W-:Y:S01]  /*8ec0*/  @P0 LEA.HI.X R17, R4, c[0x0][0x1cc], R11, 0x1, P3 ;  /* 0x0000730004110a11 */ /* 0x000fe200018f0c0b */
[----:B------:R-:W-:Y:S01]  /*8ed0*/  @P0 IMAD.SHL.U32 R11, R6, 0x2, RZ ;  /* 0x00000002060b0824 */ /* 0x000fe200078e00ff */
[----:B------:R-:W-:Y:S02]  /*8ee0*/  LOP3.LUT P3, RZ, R223, 0x1, RZ, 0xc0, !PT ;  /* 0x00000001dfff7812 */ /* 0x000fe4000786c0ff */
[----:B------:R-:W-:Y:S02]  /*8ef0*/  LEA.HI R4, R7, R84, RZ, 0x5 ;  /* 0x0000005407047211 */ /* 0x000fe400078f28ff */
[----:B------:R-:W-:Y:S02]  /*8f00*/  SEL R0, RZ, 0x1, P3 ;  /* 0x00000001ff007807 */ /* 0x000fe40001800000 */
[----:B------:R-:W-:-:S07]  /*8f10*/  SHF.R.S32.HI R77, RZ, 0x5, R4 ;  /* 0x00000005ff4d7819 */ /* 0x000fce0000011404 */
        /* <DEDUP_REMOVED lines=16> */
.L_x_1437:
[----:B------:R-:W-:Y:S01]  /*9020*/  ULDC.U8 UR4, c[0x0][0x298] ;  /* 0x0000a60000047ab9 */ /* 0x000fe20000000000 */
[----:B-1----:R-:W-:Y:S01]  /*9030*/  SHF.R.S32.HI R16, RZ, 0x1f, R85 ;  /* 0x0000001fff107819 */ /* 0x002fe20000011455 */
[----:B------:R-:W-:Y:S01]  /*9040*/  IMAD.WIDE.U32 R14, R85, c[0x0][0x280], RZ ;  /* 0x0000a000550e7a25 */ /* 0x000fe200078e00ff */
[----:B------:R-:W-:Y:S01]  /*9050*/  ISETP.NE.AND P0, PT, RZ, UR4, PT ;  /* 0x00000004ff007c0c */ /* 0x000fe2000bf05270 */
[----:B------:R-:W-:Y:S01]  /*9060*/  BSSY B2, `(.L_x_1438) ;  /* 0x00008de000027945 */ /* 0x000fe20003800000 */
[----:B------:R-:W-:Y:S01]  /*9070*/  LEA R12, R53, R12, 0x5 ;  /* 0x0000000c350c7211 */ /* 0x000fe200078e28ff */
[----:B---3--:R-:W-:Y:S01]  /*9080*/  IMAD R18, R16, c[0x0][0x280], RZ ;  /* 0x0000a00010127a24 */ /* 0x008fe200078e02ff */
        /* <DEDUP_REMOVED lines=8> */
[----:B------:R-:W-:Y:S01]  /*9110*/  PLOP3.LUT P0, PT, PT, PT, UP2, 0x80, 0x0 ;  /* 0x000000000000781c */ /* 0x000fe20003f0f028 */
[----:B------:R-:W-:Y:S01]  /*9120*/  IMAD.MOV.U32 R18, RZ, RZ, R14 ;  /* 0x000000ffff127224 */ /* 0x000fe200078e000e */
[----:B------:R-:W-:Y:S01]  /*9130*/  BSSY B0, `(.L_x_1440) ;  /* 0x0000049000007945 */ /* 0x000fe20003800000 */
[----:B----4-:R-:W-:Y:S01]  /*9140*/  IMAD.MOV.U32 R20, RZ, RZ, R16 ;  /* 0x000000ffff147224 */ /* 0x010fe200078e0010 */
[----:B------:R-:W-:Y:S01]  /*9150*/  CS2R R72, SRZ ;  /* 0x0000000000487805 */ /* 0x000fe2000001ff00 */
        /* <DEDUP_REMOVED lines=9> */
[----:B------:R-:W-:Y:S01]  /*91f0*/  PLOP3.LUT P0, PT, PT, PT, UP2, 0x80, 0x0 ;  /* 0x000000000000781c */ /* 0x000fe20003f0f028 */
[----:B------:R-:W-:-:S12]  /*9200*/  CS2R R100, SRZ ;  /* 0x0000000000647805 */ /* 0x000fd8000001ff00 */
[----:B------:R-:W-:-:S04]  /*9210*/  @P0 SHF.R.U32.HI R12, RZ, c[0x0][0x2cc], R11 ;  /* 0x0000b300ff0c0a19 */ /* 0x000fc8000001160b */
[----:B------:R-:W-:Y:S01]  /*9220*/  SHF.R.S32.HI R11, RZ, 0x1f, R12 ;  /* 0x0000001fff0b7819 */ /* 0x000fe2000001140c */
[----:B------:R-:W-:-:S04]  /*9230*/  IMAD.WIDE.U32 R14, R12, c[0x0][0x280], R18 ;  /* 0x0000a0000c0e7a25 */ /* 0x000fc800078e0012 */
[C---:B------:R-:W-:Y:S01]  /*9240*/  IMAD R13, R11.reuse, c[0x0][0x280], RZ ;  /* 0x0000a0000b0d7a24 */ /* 0x040fe200078e02ff */
[----:B------:R-:W-:Y:S01]  /*9250*/  LEA R17, P0, R14, c[0x0][0x270], 0x1 ;  /* 0x00009c000e117a11 */ /* 0x000fe200078008ff */
[----:B------:R-:W-:Y:S02]  /*9260*/  IMAD R11, R11, c[0x0][0x290], RZ ;  /* 0x0000a4000b0b7a24 */ /* 0x000fe400078e02ff */
[C---:B------:R-:W-:Y:S02]  /*9270*/  IMAD R13, R12.reuse, c[0x0][0x284], R13 ;  /* 0x0000a1000c0d7a24 */ /* 0x040fe400078e020d */
[C---:B------:R-:W-:Y:S01]  /*9280*/  IMAD.WIDE.U32 R20, R12.reuse, c[0x0][0x290], R20 ;  /* 0x0000a4000c147a25 */ /* 0x040fe200078e0014 */
[----:B------:R1:W2:Y:S02]  /*9290*/  SHFL.IDX PT, R22, R17, RZ, 0x181f ;  /* 0x00181fff11167589 */ /* 0x0002a400000e0000 */
[----:B------:R-:W-:Y:S01]  /*92a0*/  IADD3 R18, R15, R13, RZ ;  /* 0x0000000d0f127210 */ /* 0x000fe20007ffe0ff */
[----:B------:R-:W-:-:S03]  /*92b0*/  IMAD R11, R12, c[0x0][0x294], R11 ;  /* 0x0000a5000c0b7a24 */ /* 0x000fc600078e020b */
[----:B------:R-:W-:Y:S02]  /*92c0*/  LEA.HI.X R18, R14, c[0x0][0x274], R18, 0x1, P0 ;  /* 0x00009d000e127a11 */ /* 0x000fe400000f0c12 */
[----:B------:R-:W-:Y:S02]  /*92d0*/  IADD3 R13, R21, R11, RZ ;  /* 0x0000000b150d7210 */ /* 0x000fe40007ffe0ff */
[C---:B------:R-:W-:Y:S01]  /*92e0*/  LEA R12, P0, R20.reuse, c[0x0][0x288], 0x1 ;  /* 0x0000a200140c7a11 */ /* 0x040fe200078008ff */
[----:B------:R1:W3:Y:S03]  /*92f0*/  SHFL.IDX PT, R23, R18, RZ, 0x181f ;  /* 0x00181fff12177589 */ /* 0x0002e600000e0000 */
[----:B------:R-:W-:Y:S02]  /*9300*/  LEA.HI.X R13, R20, c[0x0][0x28c], R13, 0x1, P0 ;  /* 0x0000a300140d7a11 */ /* 0x000fe400000f0c0d */
        /* <DEDUP_REMOVED lines=43> */
.L_x_1441:
[----:B------:R-:W-:Y:S05]  /*95c0*/  BSYNC B0 ;  /* 0x0000000000007941 */ /* 0x000fea0003800000 */
.L_x_1440:
        /* <DEDUP_REMOVED lines=9> */
[----:B--23--:R-:W-:Y:S01]  /*9660*/  IMAD.MOV.U32 R22, RZ, RZ, R106 ;  /* 0x000000ffff167224 */ /* 0x00cfe200078e006a */
        /* <DEDUP_REMOVED lines=68> */
.L_x_1443:
[----:B------:R-:W-:Y:S05]  /*9ab0*/  BSYNC B0 ;  /* 0x0000000000007941 */ /* 0x000fea0003800000 */
.L_x_1442:
        /* <DEDUP_REMOVED lines=80> */
.L_x_1445:
[----:B---34-:R-:W-:Y:S05]  /*9fc0*/  BSYNC B0 ;  /* 0x0000000000007941 */ /* 0x018fea0003800000 */
.L_x_1444:
        /* <DEDUP_REMOVED lines=78> */
.L_x_1447:
[----:B---3--:R-:W-:Y:S05]  /*a4b0*/  BSYNC B0 ;  /* 0x0000000000007941 */ /* 0x008fea0003800000 */
.L_x_1446:
        /* <DEDUP_REMOVED lines=56> */
[----:B------:R-:W-:Y:S01]  /*a840*/  HADD2.F32 R10, -RZ, R10.H1_H1 ;  /* 0x3000000aff0a7230 */ /* 0x000fe20000004100 */
[-C--:B------:R-:W-:Y:S01]  /*a850*/  FMUL.FTZ R112, R103, R105.reuse ;  /* 0x0000006967707220 */ /* 0x080fe20000410000 */
[--C-:B------:R-:W-:Y:S01]  /*a860*/  HADD2.F32 R104, -RZ, R9.reuse.H0_H0 ;  /* 0x20000009ff687230 */ /* 0x100fe20000004100 */
[-C--:B------:R-:W-:Y:S01]  /*a870*/  FFMA.FTZ R98, R101, R110.reuse, -R98 ;  /* 0x0000006e65627223 */ /* 0x080fe20000010862 */
[----:B------:R-:W-:Y:S01]  /*a880*/  HADD2.F32 R9, -RZ, R9.H1_H1 ;  /* 0x30000009ff097230 */ /* 0x000fe20000004100 */
[----:B------:R-:W-:Y:S01]  /*a890*/  FMUL.FTZ R114, R102, R105 ;  /* 0x0000006966727220 */ /* 0x000fe20000410000 */
[----:B------:R-:W-:Y:S01]  /*a8a0*/  HADD2.F32 R101, -RZ, R96.H0_H0 ;  /* 0x20000060ff657230 */ /* 0x000fe20000004100 */
[----:B------:R-:W-:-:S02]  /*a8b0*/  FFMA.FTZ R11, R11, R110, R100 ;  /* 0x0000006e0b0b7223 */ /* 0x000fc40000010064 */
[----:B------:R-:W-:Y:S02]  /*a8c0*/  FFMA.FTZ R112, R102, R111, -R112 ;  /* 0x0000006f66707223 */ /* 0x000fe40000010870 */
[-C--:B------:R-:W-:Y:S01]  /*a8d0*/  FMUL.FTZ R96, R10, R91.reuse ;  /* 0x0000005b0a607220 */ /* 0x080fe20000410000 */
[----:B------:R-:W-:Y:S01]  /*a8e0*/  F2FP.PACK_AB R11, R11, R98 ;  /* 0x000000620b0b723e */ /* 0x000fe200000000ff */
[----:B------:R-:W-:Y:S02]  /*a8f0*/  FMUL.FTZ R91, R8, R91 ;  /* 0x0000005b085b7220 */ /* 0x000fe40000410000 */
[-C--:B------:R-:W-:Y:S02]  /*a900*/  FMUL.FTZ R100, R9, R99.reuse ;  /* 0x0000006309647220 */ /* 0x080fe40000410000 */
[----:B------:R-:W-:Y:S02]  /*a910*/  FMUL.FTZ R102, R104, R99 ;  /* 0x0000006368667220 */ /* 0x000fe40000410000 */
        /* <DEDUP_REMOVED lines=8> */
[----:B------:R1:W-:Y:S02]  /*a9a0*/  STS.128 [R118+0x10080], R8 ;  /* 0x0100800876007388 */ /* 0x0003e40000000c00 */
.L_x_1451:
[----:B------:R-:W-:Y:S05]  /*a9b0*/  BSYNC B0 ;  /* 0x0000000000007941 */ /* 0x000fea0003800000 */
.L_x_1450:
        /* <DEDUP_REMOVED lines=46> */
.L_x_1453:
[----:B------:R-:W-:Y:S05]  /*aca0*/  BSYNC B0 ;  /* 0x0000000000007941 */ /* 0x000fea0003800000 */
.L_x_1452:
        /* <DEDUP_REMOVED lines=22> */
[C---:B------:R-:W-:Y:S01]  /*ae10*/  FMUL.FTZ R116, R91.reuse, R116 ;  /* 0x000000745b747220 */ /* 0x040fe20000410000 */
[--C-:B------:R-:W-:Y:S01]  /*ae20*/  HADD2.F32 R98, -RZ, R9.reuse.H0_H0 ;  /* 0x20000009ff627230 */ /* 0x100fe20000004100 */
[----:B------:R-:W-:Y:S01]  /*ae30*/  FFMA.FTZ R100, R91, R120, -R100 ;  /* 0x000000785b647223 */ /* 0x000fe20000010864 */
[----:B------:R-:W-:Y:S01]  /*ae40*/  HADD2.F32 R10, -RZ, R10.H1_H1 ;  /* 0x3000000aff0a7230 */ /* 0x000fe20000004100 */
[-C--:B------:R-:W-:Y:S01]  /*ae50*/  FMUL.FTZ R102, R97, R99.reuse ;  /* 0x0000006361667220 */ /* 0x080fe20000410000 */
        /* <DEDUP_REMOVED lines=19> */
.L_x_1455:
[----:B------:R-:W-:Y:S05]  /*af90*/  BSYNC B0 ;  /* 0x0000000000007941 */ /* 0x000fea0003800000 */
.L_x_1454:
        /* <DEDUP_REMOVED lines=27> */
[----:B------:R-:W-:Y:S01]  /*b150*/  FMUL.FTZ R102, R90, R97 ;  /* 0x000000615a667220 */ /* 0x000fe20000410000 */
[----:B------:R-:W-:Y:S01]  /*b160*/  HADD2.F32 R85, -RZ, R76.H0_H0 ;  /* 0x2000004cff557230 */ /* 0x000fe20000004100 */
[----:B------:R-:W-:-:S02]  /*b170*/  FMUL.FTZ R76, R10, R75 ;  /* 0x0000004b0a4c7220 */ /* 0x000fc40000410000 */
[----:B------:R-:W-:Y:S02]  /*b180*/  FMUL.FTZ R97, R9, R83 ;  /* 0x0000005309617220 */ /* 0x000fe40000410000 */
[----:B------:R-:W-:Y:S02]  /*b190*/  FMUL.FTZ R75, R8, R75 ;  /* 0x0000004b084b7220 */ /* 0x000fe40000410000 */
[C---:B------:R-:W-:Y:S02]  /*b1a0*/  FMUL.FTZ R83, R96.reuse, R83 ;  /* 0x0000005360537220 */ /* 0x040fe40000410000 */
[----:B------:R-:W-:Y:S02]  /*b1b0*/  FFMA.FTZ R97, R96, R82, -R97 ;  /* 0x0000005260617223 */ /* 0x000fe40000010861 */
[----:B------:R-:W-:Y:S02]  /*b1c0*/  FFMA.FTZ R11, R11, R108, R106 ;  /* 0x0000006c0b0b7223 */ /* 0x000fe4000001006a */
[----:B------:R-:W-:-:S02]  /*b1d0*/  FFMA.FTZ R100, R90, R99, -R100 ;  /* 0x000000635a647223 */ /* 0x000fc40000010864 */
[----:B------:R-:W-:Y:S01]  /*b1e0*/  FFMA.FTZ R91, R91, R99, R102 ;  /* 0x000000635b5b7223 */ /* 0x000fe20000010066 */
[----:B------:R-:W-:Y:S01]  /*b1f0*/  F2FP.PACK_AB R11, R11, R98 ;  /* 0x000000620b0b723e */ /* 0x000fe200000000ff */
[-C--:B------:R-:W-:Y:S02]  /*b200*/  FFMA.FTZ R76, R8, R85.reuse, -R76 ;  /* 0x00000055084c7223 */ /* 0x080fe4000001084c */
[----:B------:R-:W-:Y:S01]  /*b210*/  FFMA.FTZ R75, R10, R85, R75 ;  /* 0x000000550a4b7223 */ /* 0x000fe2000001004b */
[----:B------:R-:W-:Y:S01]  /*b220*/  F2FP.PACK_AB R8, R91, R100 ;  /* 0x000000645b08723e */ /* 0x000fe200000000ff */
[----:B------:R-:W-:-:S03]  /*b230*/  FFMA.FTZ R82, R9, R82, R83 ;  /* 0x0000005209527223 */ /* 0x000fc60000010053 */
[----:B------:R-:W-:Y:S02]  /*b240*/  F2FP.PACK_AB R10, R75, R76 ;  /* 0x0000004c4b0a723e */ /* 0x000fe400000000ff */
[----:B------:R-:W-:-:S05]  /*b250*/  F2FP.PACK_AB R9, R82, R97 ;  /* 0x000000615209723e */ /* 0x000fca00000000ff */
[----:B------:R1:W-:Y:S02]  /*b260*/  STS.128 [R118+0x1c080], R8 ;  /* 0x01c0800876007388 */ /* 0x0003e40000000c00 */
.L_x_1449:
[----:B------:R-:W-:Y:S05]  /*b270*/  BSYNC B1 ;  /* 0x0000000000017941 */ /* 0x000fea0003800000 */
.L_x_1448:
        /* <DEDUP_REMOVED lines=33> */
[----:B------:R-:W-:-:S02]  /*b490*/  FMUL.FTZ R74, R10, R69 ;  /* 0x000000450a4a7220 */ /* 0x000fc40000410000 */
[----:B------:R-:W-:Y:S02]  /*b4a0*/  FMUL.FTZ R82, R9, R76 ;  /* 0x0000004c09527220 */ /* 0x000fe40000410000 */
[C---:B------:R-:W-:Y:S02]  /*b4b0*/  FMUL.FTZ R96, R83.reuse, R96 ;  /* 0x0000006053607220 */ /* 0x040fe40000410000 */
[----:B------:R-:W-:Y:S02]  /*b4c0*/  FMUL.FTZ R69, R8, R69 ;  /* 0x0000004508457220 */ /* 0x000fe40000410000 */
[----:B------:R-:W-:Y:S02]  /*b4d0*/  FMUL.FTZ R76, R90, R76 ;  /* 0x0000004c5a4c7220 */ /* 0x000fe40000410000 */
[-C--:B------:R-:W-:Y:S02]  /*b4e0*/  FFMA.FTZ R93, R83, R98.reuse, -R93 ;  /* 0x00000062535d7223 */ /* 0x080fe4000001085d */
[----:B------:R-:W-:-:S02]  /*b4f0*/  FFMA.FTZ R96, R85, R98, R96 ;  /* 0x0000006255607223 */ /* 0x000fc40000010060 */
[-C--:B------:R-:W-:Y:S02]  /*b500*/  FFMA.FTZ R74, R8, R11.reuse, -R74 ;  /* 0x0000000b084a7223 */ /* 0x080fe4000001084a */
        /* <DEDUP_REMOVED lines=8> */
.L_x_1459:
[----:B------:R-:W-:Y:S05]  /*b590*/  BSYNC B0 ;  /* 0x0000000000007941 */ /* 0x000fea0003800000 */
.L_x_1458:
        /* <DEDUP_REMOVED lines=33> */
[----:B------:R-:W-:Y:S02]  /*b7b0*/  FMUL.FTZ R63, R8, R63 ;  /* 0x0000003f083f7220 */ /* 0x000fe40000410000 */
        /* <DEDUP_REMOVED lines=12> */
.L_x_1461:
[----:B------:R-:W-:Y:S05]  /*b880*/  BSYNC B0 ;  /* 0x0000000000007941 */ /* 0x000fea0003800000 */
.L_x_1460:
        /* <DEDUP_REMOVED lines=46> */
.L_x_1463:
[----:B------:R-:W-:Y:S05]  /*bb70*/  BSYNC B0 ;  /* 0x0000000000007941 */ /* 0x000fea0003800000 */
.L_x_1462:
[----:B-1----:R-:W-:-:S04]  /*bb80*/  IADD3 R8, R16, 0x60, RZ ;  /* 0x0000006010087810 */ /* 0x002fc80007ffe0ff */
        /* <DEDUP_REMOVED lines=44> */
.L_x_1457:
[----:B------:R-:W-:Y:S05]  /*be50*/  BSYNC B1 ;  /* 0x0000000000017941 */ /* 0x000fea0003800000 */
.L_x_1456:
        /* <DEDUP_REMOVED lines=49> */
.L_x_1467:
[----:B------:R-:W-:Y:S05]  /*c170*/  BSYNC B0 ;  /* 0x0000000000007941 */ /* 0x000fea0003800000 */
.L_x_1466:
        /* <DEDUP_REMOVED lines=46> */
.L_x_1469:
[----:B------:R-:W-:Y:S05]  /*c460*/  BSYNC B0 ;  /* 0x0000000000007941 */ /* 0x000fea0003800000 */
.L_x_1468:
        /* <DEDUP_REMOVED lines=46> */
.L_x_1471:
[----:B------:R-:W-:Y:S05]  /*c750*/  BSYNC B0 ;  /* 0x0000000000007941 */ /* 0x000fea0003800000 */
.L_x_1470:
        /* <DEDUP_REMOVED lines=45> */
.L_x_1465:
[----:B------:R-:W-:Y:S05]  /*ca30*/  BSYNC B1 ;  /* 0x0000000000017941 */ /* 0x000fea0003800000 */
.L_x_1464:
        /* <DEDUP_REMOVED lines=48> */
.L_x_1474:
[----:B------:R-:W-:Y:S05]  /*cd40*/  BSYNC B0 ;  /* 0x0000000000007941 */ /* 0x000fea0003800000 */
.L_x_1473:
        /* <DEDUP_REMOVED lines=46> */
.L_x_1476:
[----:B------:R-:W-:Y:S05]  /*d030*/  BSYNC B0 ;  /* 0x0000000000007941 */ /* 0x000fea0003800000 */
.L_x_1475:
        /* <DEDUP_REMOVED lines=46> */
.L_x_1478:
[----:B------:R-:W-:Y:S05]  /*d320*/  BSYNC B0 ;  /* 0x0000000000007941 */ /* 0x000fea0003800000 */
.L_x_1477:
        /* <DEDUP_REMOVED lines=46> */
.L_x_1439:
[----:B------:R-:W-:Y:S01]  /*d610*/  PLOP3.LUT P0, PT, PT, PT, UP2, 0x80, 0x0 ;  /* 0x000000000000781c */ /* 0x000fe20003f0f028 */
        /* <DEDUP_REMOVED lines=17> */
[C---:B------:R-:W-:Y:S01]  /*d730*/  IMAD R13, R11.reuse, c[0x0][0x280], RZ ;  /* 0x0000a0000b0d7a24 */ /* 0x040fe200078e02ff */
        /* <DEDUP_REMOVED lines=40> */
.L_x_1480:
[----:B------:R-:W-:Y:S05]  /*d9c0*/  BSYNC B0 ;  /* 0x0000000000007941 */ /* 0x000fea0003800000 */
.L_x_1479:
[----:B------:R-:W-:Y:S01]  /*d9d0*/  ISETP.NE.AND P0, PT, R10, RZ, PT ;  /* 0x000000ff0a00720c */ /* 0x000fe20003f05270 */
[----:B-----5:R-:W-:Y:S01]  /*d9e0*/  IMAD.MOV.U32 R11, RZ, RZ, R94 ;  /* 0x000000ffff0b7224 */ /* 0x020fe200078e005e */
[----:B--2-4-:R-:W-:Y:S01]  /*d9f0*/  MOV R16, R93 ;  /* 0x0000005d00107202 */ /* 0x014fe20000000f00 */
        /* <DEDUP_REMOVED lines=60> */
.L_x_1482:
[----:B----4-:R-:W-:Y:S05]  /*ddc0*/  BSYNC B0 ;  /* 0x0000000000007941 */ /* 0x010fea0003800000 */
.L_x_1481:
        /* <DEDUP_REMOVED lines=65> */
.L_x_1484:
[----:B--2-4-:R-:W-:Y:S05]  /*e1e0*/  BSYNC B0 ;  /* 0x0000000000007941 */ /* 0x014fea0003800000 */
.L_x_1483:
        /* <DEDUP_REMOVED lines=63> */
.L_x_1486:
[----:B----4-:R-:W-:Y:S05]  /*e5e0*/  BSYNC B0 ;  /* 0x0000000000007941 */ /* 0x010fea0003800000 */
.L_x_1485:
        /* <DEDUP_REMOVED lines=41> */
[----:B------:R-:W-:Y:S01]  /*e880*/  SHF.R.U64 R96, R96, 0x10, R97 ;  /* 0x0000001060607819 */ /* 0x000fe20000001261 */
[--C-:B------:R-:W-:Y:S01]  /*e890*/  HADD2.F32 R130, -RZ, R121.reuse.H0_H0 ;  /* 0x20000079ff827230 */ /* 0x100fe20000004100 */
[----:B------:R-:W-:Y:S01]  /*e8a0*/  SHF.R.S32.HI R8, RZ, 0x1f, R9 ;  /* 0x0000001fff087819 */ /* 0x000fe20000011409 */
[--C-:B------:R-:W-:Y:S01]  /*e8b0*/  HADD2.F32 R138, -RZ, R124.reuse.H0_H0 ;  /* 0x2000007cff8a7230 */ /* 0x100fe20000004100 */
[----:B------:R-:W-:Y:S01]  /*e8c0*/  SHF.L.U32 R10, R9, 0x3, RZ ;  /* 0x00000003090a7819 */ /* 0x000fe200000006ff */
[----:B------:R-:W-:Y:S01]  /*e8d0*/  HADD2.F32 R121, -RZ, R121.H1_H1 ;  /* 0x30000079ff797230 */ /* 0x000fe20000004100 */
[----:B------:R-:W-:Y:S01]  /*e8e0*/  LEA.HI R8, R8, R9, RZ, 0x3 ;  /* 0x0000000908087211 */ /* 0x000fe200078f18ff */
[----:B------:R-:W-:Y:S01]  /*e8f0*/  HADD2.F32 R124, -RZ, R124.H1_H1 ;  /* 0x3000007cff7c7230 */ /* 0x000fe20000004100 */
[----:B------:R-:W-:Y:S01]  /*e900*/  LOP3.LUT R10, R119, 0x38, R10, 0xf8, !PT ;  /* 0x00000038770a7812 */ /* 0x000fe200078ef80a */
[--C-:B------:R-:W-:Y:S01]  /*e910*/  HADD2.F32 R135, -RZ, R125.reuse.H1_H1 ;  /* 0x3000007dff877230 */ /* 0x100fe20000004100 */
[----:B------:R-:W-:Y:S01]  /*e920*/  SHF.L.U32 R8, R8, 0xa, RZ ;  /* 0x0000000a08087819 */ /* 0x000fe200000006ff */
[----:B------:R-:W-:Y:S01]  /*e930*/  HADD2.F32 R125, -RZ, R125.H0_H0 ;  /* 0x2000007dff7d7230 */ /* 0x000fe20000004100 */
[----:B------:R-:W-:Y:S01]  /*e940*/  LOP3.LUT R9, R10, R117, RZ, 0x3c, !PT ;  /* 0x000000750a097212 */ /* 0x000fe200078e3cff */
[----:B------:R-:W-:Y:S01]  /*e950*/  HADD2.F32 R96, -RZ, R96.H0_H0 ;  /* 0x20000060ff607230 */ /* 0x000fe20000004100 */
[----:B------:R-:W-:-:S02]  /*e960*/  LOP3.LUT R8, R8, 0x7fffe000, RZ, 0xc0, !PT ;  /* 0x7fffe00008087812 */ /* 0x000fc400078ec0ff */
[----:B------:R-:W-:Y:S02]  /*e970*/  SHF.R.U32.HI R126, RZ, 0x10, R97 ;  /* 0x00000010ff7e7819 */ /* 0x000fe40000011661 */
[----:B------:R-:W-:Y:S02]  /*e980*/  IADD3 R8, R9, R8, R116 ;  /* 0x0000000809087210 */ /* 0x000fe40007ffe074 */
[--C-:B------:R-:W-:Y:S01]  /*e990*/  SHF.R.U64 R97, R102, 0x10, R103.reuse ;  /* 0x0000001066617819 */ /* 0x100fe20000001267 */
[----:B------:R-:W-:Y:S01]  /*e9a0*/  HADD2.F32 R126, -RZ, R126.H0_H0 ;  /* 0x2000007eff7e7230 */ /* 0x000fe20000004100 */
        /* <DEDUP_REMOVED lines=16> */
[----:B------:R-:W-:Y:S01]  /*eab0*/  HADD2.F32 R128, -RZ, R12.H1_H1 ;  /* 0x3000000cff807230 */ /* 0x000fe20000004100 */
[----:B------:R-:W-:Y:S01]  /*eac0*/  FMUL.FTZ R140, R13, R126 ;  /* 0x0000007e0d8c7220 */ /* 0x000fe20000410000 */
[--C-:B------:R-:W-:Y:S01]  /*ead0*/  HADD2.F32 R12, -RZ, R14.reuse.H0_H0 ;  /* 0x2000000eff0c7230 */ /* 0x100fe20000004100 */
[----:B------:R-:W-:Y:S01]  /*eae0*/  FMUL.FTZ R101, R127, R121 ;  /* 0x000000797f657220 */ /* 0x000fe20000410000 */
[----:B------:R-:W-:-:S02]  /*eaf0*/  HADD2.F32 R129, -RZ, R14.H1_H1 ;  /* 0x3000000eff817230 */ /* 0x000fc40000004100 */
[--C-:B------:R-:W-:Y:S02]  /*eb00*/  HADD2.F32 R14, -RZ, R15.reuse.H0_H0 ;  /* 0x2000000fff0e7230 */ /* 0x100fe40000004100 */
[----:B------:R-:W-:Y:S02]  /*eb10*/  HADD2.F32 R15, -RZ, R15.H1_H1 ;  /* 0x3000000fff0f7230 */ /* 0x000fe40000004100 */
[--C-:B--2---:R-:W-:Y:S02]  /*eb20*/  HADD2.F32 R131, -RZ, R9.reuse.H0_H0 ;  /* 0x20000009ff837230 */ /* 0x104fe40000004100 */
[----:B------:R-:W-:Y:S02]  /*eb30*/  HADD2.F32 R9, -RZ, R9.H1_H1 ;  /* 0x30000009ff097230 */ /* 0x000fe40000004100 */
        /* <DEDUP_REMOVED lines=8> */
[--C-:B------:R-:W-:Y:S01]  /*ebc0*/  HADD2.F32 R8, -RZ, R10.reuse.H0_H0 ;  /* 0x2000000aff087230 */ /* 0x100fe20000004100 */
        /* <DEDUP_REMOVED lines=8> */
[C---:B------:R-:W-:Y:S01]  /*ec50*/  FMUL.FTZ R131, R8.reuse, R131 ;  /* 0x0000008308837220 */ /* 0x040fe20000410000 */
[----:B------:R-:W-:Y:S01]  /*ec60*/  F2FP.PACK_AB R9, R9, R136 ;  /* 0x000000880909723e */ /* 0x000fe200000000ff */
[----:B------:R-:W-:-:S02]  /*ec70*/  FFMA.FTZ R99, R8, R135, R137 ;  /* 0x0000008708637223 */ /* 0x000fc40000010089 */
[-C--:B------:R-:W-:Y:S02]  /*ec80*/  FMUL.FTZ R8, R15, R140.reuse ;  /* 0x0000008c0f087220 */ /* 0x080fe40000410000 */
[C---:B------:R-:W-:Y:S02]  /*ec90*/  FMUL.FTZ R123, R10.reuse, R123 ;  /* 0x0000007b0a7b7220 */ /* 0x040fe40000410000 */
[----:B------:R-:W-:Y:S02]  /*eca0*/  FFMA.FTZ R132, R10, R125, R132 ;  /* 0x0000007d0a847223 */ /* 0x000fe40000010084 */
[----:B------:R-:W-:Y:S02]  /*ecb0*/  FMUL.FTZ R140, R11, R140 ;  /* 0x0000008c0b8c7220 */ /* 0x000fe40000410000 */
[----:B------:R-:W-:Y:S02]  /*ecc0*/  FMUL.FTZ R10, R129, R98 ;  /* 0x00000062810a7220 */ /* 0x000fe40000410000 */
[----:B------:R-:W-:-:S02]  /*ecd0*/  FFMA.FTZ R11, R11, R102, R8 ;  /* 0x000000660b0b7223 */ /* 0x000fc40000010008 */
[----:B------:R-:W-:Y:S02]  /*ece0*/  FMUL.FTZ R137, R133, R96 ;  /* 0x0000006085897220 */ /* 0x000fe40000410000 */
[----:B------:R-:W-:Y:S01]  /*ecf0*/  FMUL.FTZ R98, R134, R98 ;  /* 0x0000006286627220 */ /* 0x000fe20000410000 */
[----:B------:R-:W-:Y:S01]  /*ed00*/  F2FP.PACK_AB R11, R11, R132 ;  /* 0x000000840b0b723e */ /* 0x000fe200000000ff */
[----:B------:R-:W-:Y:S02]  /*ed10*/  FMUL.FTZ R8, R128, R96 ;  /* 0x0000006080087220 */ /* 0x000fe40000410000 */
[----:B------:R-:W-:Y:S02]  /*ed20*/  FFMA.FTZ R131, R12, R135, -R131 ;  /* 0x000000870c837223 */ /* 0x000fe40000010883 */
[----:B------:R-:W-:Y:S02]  /*ed30*/  FFMA.FTZ R123, R14, R125, -R123 ;  /* 0x0000007d0e7b7223 */ /* 0x000fe4000001087b */
[----:B------:R-:W-:-:S02]  /*ed40*/  FFMA.FTZ R130, R103, R138, -R130 ;  /* 0x0000008a67827223 */ /* 0x000fc40000010882 */
        /* <DEDUP_REMOVED lines=15> */
.L_x_1490:
[----:B------:R-:W-:Y:S05]  /*ee40*/  BSYNC B0 ;  /* 0x0000000000007941 */ /* 0x000fea0003800000 */
.L_x_1489:
[----:B------:R-:W-:-:S13]  /*ee50*/  ISETP.GE.AND P0, PT, R52, c[0x0][0x27c], PT ;  /* 0x00009f0034007a0c */ /* 0x000fda0003f06270 */
[----:B------:R-:W-:Y:S05]  /*ee60*/  @P0 BRA `(.L_x_1488) ;  /* 0x0000067000000947 */ /* 0x000fea0003800000 */
[----:B-1----:R-:W-:Y:S01]  /*ee70*/  SHF.R.S32.HI R9, RZ, 0x1f, R52 ;  /* 0x0000001fff097819 */ /* 0x002fe20000011434 */
[----:B------:R-:W-:Y:S01]  /*ee80*/  HADD2.F32 R124, -RZ, R113.H0_H0 ;  /* 0x20000071ff7c7230 */ /* 0x000fe20000004100 */
[----:B------:R-:W-:Y:S01]  /*ee90*/  SHF.R.U32.HI R98, RZ, 0x10, R89 ;  /* 0x00000010ff627819 */ /* 0x000fe20000011659 */
[----:B------:R-:W-:Y:S01]  /*eea0*/  HADD2.F32 R102, -RZ, R112.H0_H0 ;  /* 0x20000070ff667230 */ /* 0x000fe20000004100 */
[CC--:B------:R-:W-:Y:S01]  /*eeb0*/  LEA.HI R10, R9.reuse, R52.reuse, RZ, 0x3 ;  /* 0x00000034090a7211 */ /* 0x0c0fe200078f18ff */
[----:B------:R-:W-:Y:S01]  /*eec0*/  HADD2.F32 R130, -RZ, R115.H0_H0 ;  /* 0x20000073ff827230 */ /* 0x000fe20000004100 */
[----:B--2---:R-:W-:Y:S01]  /*eed0*/  LEA.HI R12, R9, R52, RZ, 0x6 ;  /* 0x00000034090c7211 */ /* 0x004fe200078f30ff */
[----:B------:R-:W-:Y:S01]  /*eee0*/  HADD2.F32 R98, -RZ, R98.H0_H0 ;  /* 0x20000062ff627230 */ /* 0x000fe20000004100 */
[----:B------:R-:W-:Y:S01]  /*eef0*/  LEA.HI.SX32 R9, R10, R122, 0x1d ;  /* 0x0000007a0a097211 */ /* 0x000fe200078feaff */
[----:B------:R-:W-:Y:S01]  /*ef00*/  HADD2.F32 R112, -RZ, R112.H1_H1 ;  /* 0x30000070ff707230 */ /* 0x000fe20000004100 */
[----:B------:R-:W-:Y:S01]  /*ef10*/  LOP3.LUT R10, R119, 0x38, R10, 0xf8, !PT ;  /* 0x00000038770a7812 */ /* 0x000fe200078ef80a */
[--C-:B------:R-:W-:Y:S01]  /*ef20*/  HADD2.F32 R122, -RZ, R114.reuse.H0_H0 ;  /* 0x20000072ff7a7230 */ /* 0x100fe20000004100 */
[----:B------:R-:W-:Y:S01]  /*ef30*/  SHF.R.S32.HI R8, RZ, 0x1f, R9 ;  /* 0x0000001fff087819 */ /* 0x000fe20000011409 */
[----:B------:R-:W-:Y:S01]  /*ef40*/  HADD2.F32 R114, -RZ, R114.H1_H1 ;  /* 0x30000072ff727230 */ /* 0x000fe20000004100 */
[----:B------:R-:W-:Y:S01]  /*ef50*/  LOP3.LUT R11, R10, R117, RZ, 0x3c, !PT ;  /* 0x000000750a0b7212 */ /* 0x000fe200078e3cff */
[----:B------:R-:W-:Y:S01]  /*ef60*/  HADD2.F32 R113, -RZ, R113.H1_H1 ;  /* 0x30000071ff717230 */ /* 0x000fe20000004100 */
[----:B------:R-:W-:Y:S01]  /*ef70*/  SHF.L.U32 R12, R12, 0x7, RZ ;  /* 0x000000070c0c7819 */ /* 0x000fe200000006ff */
[----:B------:R-:W-:Y:S01]  /*ef80*/  HADD2.F32 R115, -RZ, R115.H1_H1 ;  /* 0x30000073ff737230 */ /* 0x000fe20000004100 */
[----:B------:R-:W-:-:S02]  /*ef90*/  SHF.L.U32 R10, R9, 0x3, RZ ;  /* 0x00000003090a7819 */ /* 0x000fc400000006ff */
[----:B------:R-:W-:Y:S02]  /*efa0*/  LEA.HI R8, R8, R9, RZ, 0x3 ;  /* 0x0000000908087211 */ /* 0x000fe400078f18ff */
[----:B------:R-:W-:Y:S02]  /*efb0*/  LOP3.LUT R12, R12, 0x7fffe000, RZ, 0xc0, !PT ;  /* 0x7fffe0000c0c7812 */ /* 0x000fe400078ec0ff */
[----:B------:R-:W-:Y:S02]  /*efc0*/  LOP3.LUT R10, R119, 0x38, R10, 0xf8, !PT ;  /* 0x00000038770a7812 */ /* 0x000fe400078ef80a */
[----:B------:R-:W-:Y:S02]  /*efd0*/  SHF.L.U32 R8, R8, 0xa, RZ ;  /* 0x0000000a08087819 */ /* 0x000fe400000006ff */
[----:B------:R-:W-:Y:S02]  /*efe0*/  IADD3 R11, R11, R12, R116 ;  /* 0x0000000c0b0b7210 */ /* 0x000fe40007ffe074 */
[----:B------:R-:W-:-:S02]  /*eff0*/  LOP3.LUT R117, R10, R117, RZ, 0x3c, !PT ;  /* 0x000000750a757212 */ /* 0x000fc400078e3cff */
[----:B------:R-:W-:Y:S02]  /*f000*/  LOP3.LUT R8, R8, 0x7fffe000, RZ, 0xc0, !PT ;  /* 0x7fffe00008087812 */ /* 0x000fe400078ec0ff */
[----:B------:R-:W-:Y:S02]  /*f010*/  SHF.L.U32 R96, R11, 0x1, RZ ;  /* 0x000000010b607819 */ /* 0x000fe400000006ff */
[----:B------:R-:W-:Y:S02]  /*f020*/  IADD3 R8, R117, R8, R116 ;  /* 0x0000000875087210 */ /* 0x000fe40007ffe074 */
[--C-:B------:R-:W-:Y:S01]  /*f030*/  SHF.R.U64 R92, R92, 0x10, R93.reuse ;  /* 0x000000105c5c7819 */ /* 0x100fe2000000125d */
[----:B------:R-:W1:Y:S01]  /*f040*/  LDS.128 R12, [R96+0x10080] ;  /* 0x01008000600c7984 */ /* 0x000e620000000c00 */
[----:B------:R-:W-:Y:S02]  /*f050*/  SHF.L.U32 R97, R8, 0x1, RZ ;  /* 0x0000000108617819 */ /* 0x000fe400000006ff */
[----:B------:R-:W-:Y:S01]  /*f060*/  SHF.R.U32.HI R93, RZ, 0x10, R93 ;  /* 0x00000010ff5d7819 */ /* 0x000fe2000001165d */
[----:B------:R-:W-:Y:S01]  /*f070*/  HADD2.F32 R92, -RZ, R92.H0_H0 ;  /* 0x2000005cff5c7230 */ /* 0x000fe20000004100 */
[----:B------:R-:W-:Y:S01]  /*f080*/  SHF.R.U64 R88, R88, 0x10, R89 ;  /* 0x0000001058587819 */ /* 0x000fe20000001259 */
[----:B------:R-:W2:Y:S01]  /*f090*/  LDS.128 R8, [R97+0x10080] ;  /* 0x0100800061087984 */ /* 0x000ea20000000c00 */
[--C-:B------:R-:W-:Y:S01]  /*f0a0*/  SHF.R.U64 R89, R94, 0x10, R95.reuse ;  /* 0x000000105e597819 */ /* 0x100fe2000000125f */
[----:B------:R-:W-:Y:S01]  /*f0b0*/  HADD2.F32 R126, -RZ, R93.H0_H0 ;  /* 0x2000005dff7e7230 */ /* 0x000fe20000004100 */
[----:B------:R-:W-:-:S02]  /*f0c0*/  SHF.R.U32.HI R94, RZ, 0x10, R95 ;  /* 0x00000010ff5e7819 */ /* 0x000fc4000001165f */
[--C-:B------:R-:W-:Y:S02]  /*f0d0*/  SHF.R.U64 R90, R90, 0x10, R91.reuse ;  /* 0x000000105a5a7819 */ /* 0x100fe4000000125b */
        /* <DEDUP_REMOVED lines=28> */
[----:B------:R-:W-:Y:S01]  /*f2a0*/  HADD2.F32 R8, -RZ, R10.H0_H0 ;  /* 0x2000000aff087230 */ /* 0x000fe20000004100 */
[C---:B------:R-:W-:Y:S01]  /*f2b0*/  FMUL.FTZ R102, R103.reuse, R102 ;  /* 0x0000006667667220 */ /* 0x040fe20000410000 */
[----:B------:R-:W-:Y:S01]  /*f2c0*/  HADD2.F32 R14, -RZ, R14.H1_H1 ;  /* 0x3000000eff0e7230 */ /* 0x000fe20000004100 */
[----:B------:R-:W-:Y:S01]  /*f2d0*/  FFMA.FTZ R120, R103, R122, R120 ;  /* 0x0000007a67787223 */ /* 0x000fe20000010078 */
[----:B------:R-:W-:Y:S01]  /*f2e0*/  HADD2.F32 R103, -RZ, R90.H0_H0 ;  /* 0x2000005aff677230 */ /* 0x000fe20000004100 */
[----:B------:R-:W-:Y:S01]  /*f2f0*/  FFMA.FTZ R11, R11, R132, R94 ;  /* 0x000000840b0b7223 */ /* 0x000fe2000001005e */
[----:B------:R-:W-:Y:S01]  /*f300*/  HADD2.F32 R94, -RZ, R88.H0_H0 ;  /* 0x20000058ff5e7230 */ /* 0x000fe20000004100 */
[-C--:B------:R-:W-:Y:S01]  /*f310*/  FMUL.FTZ R9, R12, R113.reuse ;  /* 0x000000710c097220 */ /* 0x080fe20000410000 */
[----:B------:R-:W-:Y:S01]  /*f320*/  HADD2.F32 R10, -RZ, R10.H1_H1 ;  /* 0x3000000aff0a7230 */ /* 0x000fe20000004100 */
[C---:B------:R-:W-:Y:S01]  /*f330*/  FMUL.FTZ R113, R8.reuse, R113 ;  /* 0x0000007108717220 */ /* 0x040fe20000410000 */
[----:B------:R-:W-:Y:S01]  /*f340*/  F2FP.PACK_AB R11, R11, R128 ;  /* 0x000000800b0b723e */ /* 0x000fe200000000ff */
[----:B------:R-:W-:Y:S01]  /*f350*/  FFMA.FTZ R88, R8, R115, R9 ;  /* 0x0000007308587223 */ /* 0x000fe20000010009 */
[----:B------:R-:W-:Y:S01]  /*f360*/  HADD2.F32 R9, -RZ, R89.H0_H0 ;  /* 0x20000059ff097230 */ /* 0x000fe20000004100 */
[----:B------:R-:W-:-:S02]  /*f370*/  FMUL.FTZ R119, R101, R94 ;  /* 0x0000005e65777220 */ /* 0x000fc40000410000 */
[-C--:B------:R-:W-:Y:S02]  /*f380*/  FMUL.FTZ R89, R14, R103.reuse ;  /* 0x000000670e597220 */ /* 0x080fe40000410000 */
[----:B------:R-:W-:Y:S02]  /*f390*/  FMUL.FTZ R94, R118, R94 ;  /* 0x0000005e765e7220 */ /* 0x000fe40000410000 */
[----:B------:R-:W-:Y:S02]  /*f3a0*/  FMUL.FTZ R103, R10, R103 ;  /* 0x000000670a677220 */ /* 0x000fe40000410000 */
[----:B------:R-:W-:Y:S02]  /*f3b0*/  FFMA.FTZ R113, R12, R115, -R113 ;  /* 0x000000730c717223 */ /* 0x000fe40000010871 */
        /* <DEDUP_REMOVED lines=18> */
.L_x_1488:
[----:B------:R-:W-:Y:S05]  /*f4e0*/  BSYNC B1 ;  /* 0x0000000000017941 */ /* 0x000fea0003800000 */
.L_x_1487:
[----:B-1----:R-:W-:Y:S01]  /*f4f0*/  IADD3 R9, R196, 0x20, RZ ;  /* 0x00000020c4097810 */ /* 0x002fe20007ffe0ff */
[----:B------:R-:W-:Y:S03]  /*f500*/  BSSY B1, `(.L_x_1491) ;  /* 0x00000db000017945 */ /* 0x000fe60003800000 */
        /* <DEDUP_REMOVED lines=23> */
[--C-:B------:R-:W-:Y:S01]  /*f680*/  HADD2.F32 R103, -RZ, R111.reuse.H1_H1 ;  /* 0x3000006fff677230 */ /* 0x100fe20000004100 */
[----:B------:R-:W-:Y:S01]  /*f690*/  LEA.HI R9, R9, R10, RZ, 0x3 ;  /* 0x0000000a09097211 */ /* 0x000fe200078f18ff */
        /* <DEDUP_REMOVED lines=87> */
.L_x_1494:
[----:B------:R-:W-:Y:S05]  /*fc10*/  BSYNC B0 ;  /* 0x0000000000007941 */ /* 0x000fea0003800000 */
.L_x_1493:
[----:B------:R-:W-:-:S13]  /*fc20*/  ISETP.GE.AND P0, PT, R52, c[0x0][0x27c], PT ;  /* 0x00009f0034007a0c */ /* 0x000fda0003f06270 */
[----:B------:R-:W-:Y:S05]  /*fc30*/  @P0 BRA `(.L_x_1492) ;  /* 0x0000067000000947 */ /* 0x000fea0003800000 */
[----:B-1----:R-:W-:Y:S01]  /*fc40*/  SHF.R.S32.HI R11, RZ, 0x1f, R52 ;  /* 0x0000001fff0b7819 */ /* 0x002fe20000011434 */
[----:B------:R-:W-:Y:S01]  /*fc50*/  HADD2.F32 R96, -RZ, R105.H0_H0 ;  /* 0x20000069ff607230 */ /* 0x000fe20000004100 */
[----:B------:R-:W-:Y:S01]  /*fc60*/  SHF.R.U32.HI R66, RZ, 0x10, R49 ;  /* 0x00000010ff427819 */ /* 0x000fe20000011631 */
[----:B------:R-:W-:Y:S01]  /*fc70*/  HADD2.F32 R70, -RZ, R104.H0_H0 ;  /* 0x20000068ff467230 */ /* 0x000fe20000004100 */
        /* <DEDUP_REMOVED lines=10> */
[----:B------:R-:W-:Y:S01]  /*fd20*/  LOP3.LUT R12, R91, 0x38, R12, 0xf8, !PT ;  /* 0x000000385b0c7812 */ /* 0x000fe200078ef80c */
[----:B------:R-:W-:Y:S01]  /*fd30*/  HADD2.F32 R105, -RZ, R105.H1_H1 ;  /* 0x30000069ff697230 */ /* 0x000fe20000004100 */
[----:B------:R-:W-:Y:S01]  /*fd40*/  SHF.L.U32 R10, R9, 0x3, RZ ;  /* 0x00000003090a7819 */ /* 0x000fe200000006ff */
[----:B------:R-:W-:Y:S01]  /*fd50*/  HADD2.F32 R107, -RZ, R107.H1_H1 ;  /* 0x3000006bff6b7230 */ /* 0x000fe20000004100 */
[----:B------:R-:W-:-:S02]  /*fd60*/  LEA.HI R8, R8, R9, RZ, 0x3 ;  /* 0x0000000908087211 */ /* 0x000fc400078f18ff */
[----:B------:R-:W-:Y:S02]  /*fd70*/  LOP3.LUT R11, R11, 0x7fffe000, RZ, 0xc0, !PT ;  /* 0x7fffe0000b0b7812 */ /* 0x000fe400078ec0ff */
[----:B------:R-:W-:Y:S02]  /*fd80*/  LOP3.LUT R12, R12, R89, RZ, 0x3c, !PT ;  /* 0x000000590c0c7212 */ /* 0x000fe400078e3cff */
        /* <DEDUP_REMOVED lines=82> */
.L_x_1492:
[----:B------:R-:W-:Y:S05]  /*102b0*/  BSYNC B1 ;  /* 0x0000000000017941 */ /* 0x000fea0003800000 */
.L_x_1491:
        /* <DEDUP_REMOVED lines=114> */
.L_x_1498:
[----:B------:R-:W-:Y:S05]  /*109e0*/  BSYNC B0 ;  /* 0x0000000000007941 */ /* 0x000fea0003800000 */
.L_x_1497:
        /* <DEDUP_REMOVED lines=70> */
[-C--:B------:R-:W-:Y:S01]  /*10e50*/  FMUL.FTZ R78, R42, R76.reuse ;  /* 0x0000004c2a4e7220 */ /* 0x080fe20000410000 */
        /* <DEDUP_REMOVED lines=23> */
[-C--:B------:R-:W-:Y:S01]  /*10fd0*/  FFMA.FTZ R43, R43, R34.reuse, -R46 ;  /* 0x000000222b2b7223 */ /* 0x080fe2000001082e */
[----:B------:R-:W-:Y:S01]  /*10fe0*/  F2FP.PACK_AB R9, R44, R51 ;  /* 0x000000332c09723e */ /* 0x000fe200000000ff */
[-C--:B------:R-:W-:Y:S02]  /*10ff0*/  FFMA.FTZ R14, R14, R49.reuse, -R47 ;  /* 0x000000310e0e7223 */ /* 0x080fe4000001082f */
        /* <DEDUP_REMOVED lines=8> */
.L_x_1496:
[----:B------:R-:W-:Y:S05]  /*11080*/  BSYNC B1 ;  /* 0x0000000000017941 */ /* 0x000fea0003800000 */
.L_x_1495:
        /* <DEDUP_REMOVED lines=113> */
.L_x_1500:
[----:B------:R-:W-:Y:S05]  /*117a0*/  BSYNC B0 ;  /* 0x0000000000007941 */ /* 0x000fea0003800000 */
.L_x_1499:
[----:B------:R-:W-:-:S13]  /*117b0*/  ISETP.GE.AND P0, PT, R52, c[0x0][0x27c], PT ;  /* 0x00009f0034007a0c */ /* 0x000fda0003f06270 */
[----:B------:R-:W-:Y:S05]  /*117c0*/  @P0 BRA `(.L_x_1472) ;  /* 0x0000067000000947 */ /* 0x000fea0003800000 */
[----:B-1----:R-:W-:Y:S01]  /*117d0*/  SHF.R.S32.HI R11, RZ, 0x1f, R52 ;  /* 0x0000001fff0b7819 */ /* 0x002fe20000011434 */
[----:B------:R-:W-:Y:S01]  /*117e0*/  HADD2.F32 R37, -RZ, R74.H0_H0 ;  /* 0x2000004aff257230 */ /* 0x000fe20000004100 */
[----:B------:R-:W-:Y:S01]  /*117f0*/  SHF.R.U64 R19, R22, 0x10, R23 ;  /* 0x0000001016137819 */ /* 0x000fe20000001217 */
[----:B------:R-:W-:Y:S01]  /*11800*/  HADD2.F32 R38, -RZ, R61.H0_H0 ;  /* 0x2000003dff267230 */ /* 0x000fe20000004100 */
[CC--:B------:R-:W-:Y:S01]  /*11810*/  LEA.HI R8, R11.reuse, R52.reuse, RZ, 0x3 ;  /* 0x000000340b087211 */ /* 0x0c0fe200078f18ff */
[----:B------:R-:W-:Y:S01]  /*11820*/  HADD2.F32 R42, -RZ, R73.H0_H0 ;  /* 0x20000049ff2a7230 */ /* 0x000fe20000004100 */
[----:B------:R-:W-:Y:S01]  /*11830*/  LEA.HI R11, R11, R52, RZ, 0x6 ;  /* 0x000000340b0b7211 */ /* 0x000fe200078f30ff */
[----:B------:R-:W-:Y:S01]  /*11840*/  HADD2.F32 R61, -RZ, R61.H1_H1 ;  /* 0x3000003dff3d7230 */ /* 0x000fe20000004100 */
[----:B------:R-:W-:Y:S01]  /*11850*/  LEA.HI.SX32 R9, R8, R34, 0x1d ;  /* 0x0000002208097211 */ /* 0x000fe200078feaff */
[----:B------:R-:W-:Y:S01]  /*11860*/  HADD2.F32 R73, -RZ, R73.H1_H1 ;  /* 0x30000049ff497230 */ /* 0x000fe20000004100 */
[----:B--2---:R-:W-:-:S02]  /*11870*/  LOP3.LUT R12, R35, 0x38, R8, 0xf8, !PT ;  /* 0x00000038230c7812 */ /* 0x004fc400078ef808 */
[----:B------:R-:W-:Y:S02]  /*11880*/  SHF.R.S32.HI R8, RZ, 0x1f, R9 ;  /* 0x0000001fff087819 */ /* 0x000fe40000011409 */
[----:B------:R-:W-:Y:S02]  /*11890*/  SHF.L.U32 R11, R11, 0x7, RZ ;  /* 0x000000070b0b7819 */ /* 0x000fe400000006ff */
[----:B------:R-:W-:Y:S02]  /*118a0*/  SHF.L.U32 R10, R9, 0x3, RZ ;  /* 0x00000003090a7819 */ /* 0x000fe400000006ff */
[----:B------:R-:W-:Y:S02]  /*118b0*/  LEA.HI R8, R8, R9, RZ, 0x3 ;  /* 0x0000000908087211 */ /* 0x000fe400078f18ff */
[----:B------:R-:W-:Y:S02]  /*118c0*/  LOP3.LUT R11, R11, 0x7fffe000, RZ, 0xc0, !PT ;  /* 0x7fffe0000b0b7812 */ /* 0x000fe400078ec0ff */
[----:B------:R-:W-:-:S02]  /*118d0*/  LOP3.LUT R12, R12, R33, RZ, 0x3c, !PT ;  /* 0x000000210c0c7212 */ /* 0x000fc400078e3cff */
[----:B------:R-:W-:Y:S02]  /*118e0*/  LOP3.LUT R10, R35, 0x38, R10, 0xf8, !PT ;  /* 0x00000038230a7812 */ /* 0x000fe400078ef80a */
[----:B------:R-:W-:Y:S02]  /*118f0*/  SHF.L.U32 R8, R8, 0xa, RZ ;  /* 0x0000000a08087819 */ /* 0x000fe400000006ff */
[----:B------:R-:W-:Y:S02]  /*11900*/  IADD3 R11, R12, R11, R32 ;  /* 0x0000000b0c0b7210 */ /* 0x000fe40007ffe020 */
        /* <DEDUP_REMOVED lines=20> */
[----:B------:R-:W-:Y:S02]  /*11a50*/  HADD2.F32 R21, -RZ, R74.H1_H1 ;  /* 0x3000004aff157230 */ /* 0x000fe40000004100 */
[--C-:B-1----:R-:W-:Y:S02]  /*11a60*/  HADD2.F32 R24, -RZ, R15.reuse.H0_H0 ;  /* 0x2000000fff187230 */ /* 0x102fe40000004100 */
[----:B------:R-:W-:Y:S02]  /*11a70*/  HADD2.F32 R15, -RZ, R15.H1_H1 ;  /* 0x3000000fff0f7230 */ /* 0x000fe40000004100 */
[----:B------:R-:W-:Y:S01]  /*11a80*/  HADD2.F32 R25, -RZ, R13.H0_H0 ;  /* 0x2000000dff197230 */ /* 0x000fe20000004100 */
[----:B------:R-:W-:Y:S01]  /*11a90*/  FMUL.FTZ R35, R24, R29 ;  /* 0x0000001d18237220 */ /* 0x000fe20000410000 */
[----:B--2---:R-:W-:-:S02]  /*11aa0*/  HADD2.F32 R32, -RZ, R11.H0_H0 ;  /* 0x2000000bff207230 */ /* 0x004fc40000004100 */
[----:B------:R-:W-:Y:S01]  /*11ab0*/  HADD2.F32 R11, -RZ, R11.H1_H1 ;  /* 0x3000000bff0b7230 */ /* 0x000fe20000004100 */
[----:B------:R-:W-:Y:S01]  /*11ac0*/  FMUL.FTZ R40, R25, R38 ;  /* 0x0000002619287220 */ /* 0x000fe20000410000 */
[--C-:B------:R-:W-:Y:S01]  /*11ad0*/  HADD2.F32 R26, -RZ, R12.reuse.H0_H0 ;  /* 0x2000000cff1a7230 */ /* 0x100fe20000004100 */
        /* <DEDUP_REMOVED lines=17> */
[----:B------:R-:W-:Y:S01]  /*11bf0*/  HADD2.F32 R13, -RZ, R13.H1_H1 ;  /* 0x3000000dff0d7230 */ /* 0x000fe20000004100 */
[C---:B------:R-:W-:Y:S01]  /*11c00*/  FMUL.FTZ R61, R33.reuse, R61 ;  /* 0x0000003d213d7220 */ /* 0x040fe20000410000 */
[----:B------:R-:W-:Y:S01]  /*11c10*/  HADD2.F32 R14, -RZ, R14.H1_H1 ;  /* 0x3000000eff0e7230 */ /* 0x000fe20000004100 */
[----:B------:R-:W-:Y:S01]  /*11c20*/  FFMA.FTZ R48, R33, R73, R48 ;  /* 0x0000004921307223 */ /* 0x000fe20000010030 */
[----:B------:R-:W-:Y:S01]  /*11c30*/  HADD2.F32 R31, -RZ, R19.H0_H0 ;  /* 0x20000013ff1f7230 */ /* 0x000fe20000004100 */
[C---:B------:R-:W-:Y:S01]  /*11c40*/  FMUL.FTZ R11, R8.reuse, R11 ;  /* 0x0000000b080b7220 */ /* 0x040fe20000410000 */
[----:B------:R-:W-:Y:S01]  /*11c50*/  HADD2.F32 R9, -RZ, R9.H1_H1 ;  /* 0x30000009ff097230 */ /* 0x000fe20000004100 */
[----:B------:R-:W-:Y:S01]  /*11c60*/  FFMA.FTZ R19, R8, R21, R23 ;  /* 0x0000001508137223 */ /* 0x000fe20000010017 */
[----:B------:R-:W-:Y:S01]  /*11c70*/  HADD2.F32 R10, -RZ, R10.H1_H1 ;  /* 0x3000000aff0a7230 */ /* 0x000fe20000004100 */
[----:B------:R-:W-:Y:S01]  /*11c80*/  FMUL.FTZ R28, R13, R44 ;  /* 0x0000002c0d1c7220 */ /* 0x000fe20000410000 */
[----:B------:R-:W-:Y:S01]  /*11c90*/  HADD2.F32 R33, -RZ, R18.H0_H0 ;  /* 0x20000012ff217230 */ /* 0x000fe20000004100 */
[----:B------:R-:W-:-:S02]  /*11ca0*/  FMUL.FTZ R23, R27, R20 ;  /* 0x000000141b177220 */ /* 0x000fc40000410000 */
[-C--:B------:R-:W-:Y:S02]  /*11cb0*/  FMUL.FTZ R8, R14, R31.reuse ;  /* 0x0000001f0e087220 */ /* 0x080fe40000410000 */
[----:B------:R-:W-:Y:S02]  /*11cc0*/  FMUL.FTZ R44, R9, R44 ;  /* 0x0000002c092c7220 */ /* 0x000fe40000410000 */
[----:B------:R-:W-:Y:S02]  /*11cd0*/  FMUL.FTZ R20, R34, R20 ;  /* 0x0000001422147220 */ /* 0x000fe40000410000 */
[----:B------:R-:W-:Y:S02]  /*11ce0*/  FMUL.FTZ R31, R10, R31 ;  /* 0x0000001f0a1f7220 */ /* 0x000fe40000410000 */
[----:B------:R-:W-:Y:S01]  /*11cf0*/  FFMA.FTZ R21, R12, R21, -R11 ;  /* 0x000000150c157223 */ /* 0x000fe2000001080b */
[----:B------:R-:W-:Y:S01]  /*11d00*/  F2FP.PACK_AB R11, R30, R35 ;  /* 0x000000231e0b723e */ /* 0x000fe200000000ff */
        /* <DEDUP_REMOVED lines=17> */
[----:B------:R-:W-:-:S05]  /*11e20*/  F2FP.PACK_AB R10, R10, R19 ;  /* 0x000000130a0a723e */ /* 0x000fca00000000ff */
[----:B------:R1:W-:Y:S02]  /*11e30*/  STS.128 [R17+0x10080], R8 ;  /* 0x0100800811007388 */ /* 0x0003e40000000c00 */
.L_x_1472:
[----:B------:R-:W-:Y:S05]  /*11e40*/  BSYNC B2 ;  /* 0x0000000000027941 */ /* 0x000fea0003800000 */
.L_x_1438:
[----:B------:R-:W-:Y:S01]  /*11e50*/  ULDC.64 UR4, c[0x0][0x208] ;  /* 0x0000820000047ab9 */ /* 0x000fe20000000a00 */
[----:B------:R-:W-:Y:S01]  /*11e60*/  IMAD.SHL.U32 R221, R53, 0x40, RZ ;  /* 0x0000004035dd7824 */ /* 0x000fe200078e00ff */
[----:B------:R-:W-:Y:S01]  /*11e70*/  UIMAD UR10, UR10, UR4, URZ ;  /* 0x000000040a0a72a4 */ /* 0x000fe2000f8e023f */
[----:B-1----:R-:W-:Y:S01]  /*11e80*/  IMAD.SHL.U32 R8, R196, 0x8, RZ ;  /* 0x00000008c4087824 */ /* 0x002fe200078e00ff */
[----:B------:R-:W-:Y:S01]  /*11e90*/  UIMAD.WIDE.U32 UR28, UR15, UR4, URZ ;  /* 0x000000040f1c72a5 */ /* 0x000fe2000f8e003f */
[----:B------:R-:W-:Y:S01]  /*11ea0*/  IMAD.MOV.U32 R230, RZ, RZ, R224 ;  /* 0x000000ffffe67224 */ /* 0x000fe200078e00e0 */
[----:B------:R-:W-:Y:S01]  /*11eb0*/  UIMAD UR5, UR15, UR5, UR10 ;  /* 0x000000050f0572a4 */ /* 0x000fe2000f8e020a */
[----:B------:R-:W-:Y:S01]  /*11ec0*/  LOP3.LUT R221, R221, 0x1c0, RZ, 0xc0, !PT ;  /* 0x000001c0dddd7812 */ /* 0x000fe200078ec0ff */
[----:B------:R-:W-:-:S04]  /*11ed0*/  DEPBAR.LE SB0, 0x0 ;  /* 0x000080000000791a */ /* 0x000fc80000000000 */
[----:B------:R-:W-:Y:S01]  /*11ee0*/  UIADD3 UR4, UR29, UR5, URZ ;  /* 0x000000051d047290 */ /* 0x000fe2000fffe03f */
[----:B--2---:R-:W-:Y:S01]  /*11ef0*/  IMAD.U32 R12, RZ, RZ, UR28 ;  /* 0x0000001cff0c7e24 */ /* 0x004fe2000f8e00ff */
[----:B------:R-:W-:Y:S01]  /*11f00*/  ISETP.GT.AND P3, PT, R84, 0x7f, PT ;  /* 0x0000007f5400780c */ /* 0x000fe20003f64270 */
[----:B------:R-:W-:Y:S01]  /*11f10*/  IMAD.U32 R13, RZ, RZ, UR29 ;  /* 0x0000001dff0d7e24 */ /* 0x000fe2000f8e00ff */
[----:B------:R-:W-:Y:S01]  /*11f20*/  LOP3.LUT R8, R221, 0x8, R8, 0xf8, !PT ;  /* 0x00000008dd087812 */ /* 0x000fe200078ef808 */
[----:B------:R-:W-:Y:S01]  /*11f30*/  UIMAD UR4, UR4, 0x30, URZ ;  /* 0x00000030040478a4 */ /* 0x000fe2000f8e023f */
[----:B------:R-:W-:Y:S01]  /*11f40*/  SHF.R.U32.HI R221, RZ, 0x3, R221 ;  /* 0x00000003ffdd7819 */ /* 0x000fe200000116dd */
[----:B------:R-:W-:Y:S01]  /*11f50*/  IMAD.WIDE.U32 R12, R12, 0x30, R230 ;  /* 0x000000300c0c7825 */ /* 0x000fe200078e00e6 */
[----:B------:R-:W-:Y:S01]  /*11f60*/  SEL R10, RZ, 0x2, P6 ;  /* 0x00000002ff0a7807 */ /* 0x000fe20003000000 */
[----:B------:R-:W-:Y:S01]  /*11f70*/  UISETP.GE.AND UP0, UPT, UR13, 0x2, UPT ;  /* 0x000000020d00788c */ /* 0x000fe2000bf06270 */
[----:B------:R-:W-:Y:S01]  /*11f80*/  SEL R9, RZ, 0x4, P5 ;  /* 0x00000004ff097807 */ /* 0x000fe20002800000 */
[----:B------:R-:W-:Y:S01]  /*11f90*/  IMAD.U32 R19, RZ, RZ, UR12 ;  /* 0x0000000cff137e24 */ /* 0x000fe2000f8e00ff */
[----:B------:R-:W-:Y:S01]  /*11fa0*/  LOP3.LUT R221, R8, R221, RZ, 0x3c, !PT ;  /* 0x000000dd08dd7212 */ /* 0x000fe200078e3cff */
[----:B------:R-:W-:Y:S01]  /*11fb0*/  IMAD.SHL.U32 R226, R6, 0x2, RZ ;  /* 0x0000000206e27824 */ /* 0x000fe200078e00ff */
[----:B------:R-:W-:Y:S01]  /*11fc0*/  IADD3 R8, R13, UR4, RZ ;  /* 0x000000040d087c10 */ /* 0x000fe2000fffe0ff */
[----:B------:R-:W-:Y:S01]  /*11fd0*/  @!P3 IMAD.MOV.U32 R11, RZ, RZ, c[0x0][0x208] ;  /* 0x00008200ff0bb624 */ /* 0x000fe200078e00ff */
[----:B------:R-:W-:Y:S01]  /*11fe0*/  IADD3 R0, R9, R10, R0 ;  /* 0x0000000a09007210 */ /* 0x000fe20007ffe000 */
[----:B------:R-:W-:Y:S01]  /*11ff0*/  IMAD R221, R54, 0x200, R221 ;  /* 0x0000020036dd7824 */ /* 0x000fe200078e02dd */
[----:B------:R-:W-:Y:S01]  /*12000*/  SEL R13, RZ, 0x8, P4 ;  /* 0x00000008ff0d7807 */ /* 0x000fe20002000000 */
[----:B------:R-:W-:Y:S01]  /*12010*/  @!P3 IMAD.MOV.U32 R9, RZ, RZ, c[0x0][0x20c] ;  /* 0x00008300ff09b624 */ /* 0x000fe200078e00ff */
[----:B------:R-:W-:Y:S01]  /*12020*/  BAR.SYNC.DEFER_BLOCKING 0x0 ;  /* 0x0000000000007b1d */ /* 0x000fe20000010000 */
[C---:B------:R-:W-:Y:S01]  /*12030*/  LEA R26, P0, R12.reuse, c[0x0][0x1f8], 0x1 ;  /* 0x00007e000c1a7a11 */ /* 0x040fe200078008ff */
[----:B------:R-:W-:Y:S01]  /*12040*/  IMAD.SHL.U32 R221, R221, 0x2, RZ ;  /* 0x00000002dddd7824 */ /* 0x000fe200078e00ff */
[----:B------:R-:W-:Y:S01]  /*12050*/  LOP3.LUT P1, RZ, R53, 0x2, RZ, 0xc0, !PT ;  /* 0x0000000235ff7812 */ /* 0x000fe2000782c0ff */
[----:B---3--:R-:W-:Y:S01]  /*12060*/  IMAD.IADD R18, R13, 0x1, R0 ;  /* 0x000000010d127824 */ /* 0x008fe200078e0200 */
[----:B------:R-:W-:Y:S01]  /*12070*/  LEA.HI.X R27, R12, c[0x0][0x1fc], R8, 0x1, P0 ;  /* 0x00007f000c1b7a11 */ /* 0x000fe200000f0c08 */
[----:B------:R-:W-:Y:S01]  /*12080*/  IMAD R0, R77, 0x400, R2 ;  /* 0x000004004d007824 */ /* 0x000fe200078e0202 */
[----:B------:R-:W-:-:S02]  /*12090*/  P2R R16, PR, RZ, 0x40 ;  /* 0x00000040ff107803 */ /* 0x000fc40000000000 */
[----:B------:R-:W-:Y:S01]  /*120a0*/  @!P3 LEA R24, P0, R11, R26, 0x6 ;  /* 0x0000001a0b18b211 */ /* 0x000fe200078030ff */
[----:B------:R-:W-:Y:S01]  /*120b0*/  IMAD.SHL.U32 R12, R0, 0x2, RZ ;  /* 0x00000002000c7824 */ /* 0x000fe200078e00ff */
[----:B------:R-:W-:Y:S02]  /*120c0*/  IADD3 R19, R19, UR14, -R196 ;  /* 0x0000000e13137c10 */ /* 0x000fe4000fffe8c4 */
[----:B------:R-:W-:Y:S02]  /*120d0*/  LOP3.LUT P6, RZ, R18, 0x1, RZ, 0xc0, !PT ;  /* 0x0000000112ff7812 */ /* 0x000fe400078cc0ff */
[----:B------:R-:W-:Y:S02]  /*120e0*/  @!P3 LEA.HI.X R25, R11, R27, R9, 0x6, P0 ;  /* 0x0000001b0b19b211 */ /* 0x000fe400000f3409 */
[----:B------:R-:W-:Y:S02]  /*120f0*/  ISETP.LT.OR P0, PT, R19, 0x1, !P6 ;  /* 0x000000011300780c */ /* 0x000fe40007701670 */
[----:B------:R-:W-:Y:S01]  /*12100*/  LEA R222, R0, 0x10080, 0x1 ;  /* 0x0001008000de7811 */ /* 0x000fe200078e08ff */
[----:B------:R-:W-:Y:S01]  /*12110*/  IMAD.MOV.U32 R0, RZ, RZ, 0x40 ;  /* 0x00000040ff007424 */ /* 0x000fe200078e00ff */
[----:B------:R-:W-:-:S02]  /*12120*/  IADD3 R8, R221, 0xa080, RZ ;  /* 0x0000a080dd087810 */ /* 0x000fc40007ffe0ff */
[----:B------:R-:W-:Y:S01]  /*12130*/  IADD3 R219, R221, 0xa0a0, RZ ;  /* 0x0000a0a0dddb7810 */ /* 0x000fe20007ffe0ff */
[--C-:B------:R-:W-:Y:S01]  /*12140*/  IMAD R220, R5, 0x2, R222.reuse ;  /* 0x0000000205dc7824 */ /* 0x100fe200078e02de */
[----:B------:R-:W-:Y:S01]  /*12150*/  @P1 IADD3 R219, R8, -0x20, RZ ;  /* 0xffffffe008db1810 */ /* 0x000fe20007ffe0ff */
[----:B------:R-:W-:Y:S01]  /*12160*/  LDSM.16.M88.4 R12, [R12+0x10080] ;  /* 0x010080000c0c783b */ /* 0x000fe20000000200 */
[C---:B------:R-:W-:Y:S01]  /*12170*/  LOP3.LUT P2, RZ, R18.reuse, 0x2, RZ, 0xc0, !PT ;  /* 0x0000000212ff7812 */ /* 0x040fe2000784c0ff */
[C---:B------:R-:W-:Y:S01]  /*12180*/  IMAD R218, R3.reuse, 0x2, R222 ;  /* 0x0000000203da7824 */ /* 0x040fe200078e02de */
[----:B------:R-:W-:Y:S01]  /*12190*/  LOP3.LUT P1, RZ, R18, 0x4, RZ, 0xc0, !PT ;  /* 0x0000000412ff7812 */ /* 0x000fe2000782c0ff */
[----:B------:R-:W-:Y:S01]  /*121a0*/  LDSM.16.M88.4 R8, [R220] ;  /* 0x00000000dc08783b */ /* 0x000fe20000000200 */
[----:B------:R-:W-:Y:S01]  /*121b0*/  P2R R17, PR, RZ, 0x20 ;  /* 0x00000020ff117803 */ /* 0x000fe20000000000 */
[----:B------:R-:W-:Y:S01]  /*121c0*/  IMAD R217, R3, 0x2, R220 ;  /* 0x0000000203d97824 */ /* 0x000fe200078e02dc */
[----:B------:R-:W-:Y:S01]  /*121d0*/  @!P3 ISETP.LT.OR P6, PT, R19, 0x21, !P6 ;  /* 0x000000211300b80c */ /* 0x000fe200077c1670 */
[----:B------:R-:W-:Y:S01]  /*121e0*/  LDSM.16.M88.4 R44, [R221+0xa080] ;  /* 0x00a08000dd2c783b */ /* 0x000fe20000000200 */
[----:B------:R-:W-:-:S02]  /*121f0*/  IADD3 R211, R219, 0x800, RZ ;  /* 0x00000800dbd37810 */ /* 0x000fc40007ffe0ff */
[C---:B------:R-:W-:Y:S01]  /*12200*/  IADD3 R210, R219.reuse, 0x1000, RZ ;  /* 0x00001000dbd27810 */ /* 0x040fe20007ffe0ff */
[----:B------:R-:W1:Y:S01]  /*12210*/  LDSM.16.M88.4 R36, [R221+0xa880] ;  /* 0x00a88000dd24783b */ /* 0x000e620000000200 */
[C---:B------:R-:W-:Y:S02]  /*12220*/  IADD3 R208, R219.reuse, 0x1800, RZ ;  /* 0x00001800dbd07810 */ /* 0x040fe40007ffe0ff */
[C---:B------:R-:W-:Y:S01]  /*12230*/  IADD3 R207, R219.reuse, 0x2000, RZ ;  /* 0x00002000dbcf7810 */ /* 0x040fe20007ffe0ff */
[----:B----4-:R-:W2:Y:S01]  /*12240*/  LDSM.16.M88.4 R20, [R221+0xb080] ;  /* 0x00b08000dd14783b */ /* 0x010ea20000000200 */
[C---:B------:R-:W-:Y:S02]  /*12250*/  IADD3 R206, R219.reuse, 0x2800, RZ ;  /* 0x00002800dbce7810 */ /* 0x040fe40007ffe0ff */
[C---:B------:R-:W-:Y:S01]  /*12260*/  IADD3 R205, R219.reuse, 0x3000, RZ ;  /* 0x00003000dbcd7810 */ /* 0x040fe20007ffe0ff */
[----:B------:R-:W-:Y:S01]  /*12270*/  LDSM.16.M88.4 R64, [R219] ;  /* 0x00000000db40783b */ /* 0x000fe20000000200 */
[----:B------:R-:W-:-:S02]  /*12280*/  IADD3 R204, R219, 0x3800, RZ ;  /* 0x00003800dbcc7810 */ /* 0x000fc40007ffe0ff */
[C---:B------:R-:W-:Y:S01]  /*12290*/  IADD3 R203, R219.reuse, 0x4000, RZ ;  /* 0x00004000dbcb7810 */ /* 0x040fe20007ffe0ff */
[----:B------:R-:W3:Y:S01]  /*122a0*/  LDSM.16.M88.4 R48, [R219+0x800] ;  /* 0x00080000db30783b */ /* 0x000ee20000000200 */
[C---:B------:R-:W-:Y:S02]  /*122b0*/  IADD3 R202, R219.reuse, 0x4800, RZ ;  /* 0x00004800dbca7810 */ /* 0x040fe40007ffe0ff */
[C---:B------:R-:W-:Y:S01]  /*122c0*/  IADD3 R201, R219.reuse, 0x5000, RZ ;  /* 0x00005000dbc97810 */ /* 0x040fe20007ffe0ff */
[----:B------:R-:W4:Y:S01]  /*122d0*/  LDSM.16.M88.4 R28, [R219+0x1000] ;  /* 0x00100000db1c783b */ /* 0x000f220000000200 */
[----:B------:R-:W-:-:S03]  /*122e0*/  IADD3 R200, R219, 0x5800, RZ ;  /* 0x00005800dbc87810 */ /* 0x000fc60007ffe0ff */
[----:B------:R-:W-:Y:S01]  /*122f0*/  @!PT LDS RZ, [RZ] ;  /* 0x00000000fffff984 */ /* 0x000fe20000000800 */
[----:B------:R-:W-:Y:S01]  /*12300*/  @!PT LDS RZ, [RZ] ;  /* 0x00000000fffff984 */ /* 0x000fe20000000800 */
[----:B------:R-:W-:Y:S01]  /*12310*/  @!PT LDS RZ, [RZ] ;  /* 0x00000000fffff984 */ /* 0x000fe20000000800 */
[----:B------:R5:W-:Y:S01]  /*12320*/  LDGSTS.E.BYPASS.LTC128B.128 [R226+0x4080], [R26.64], !P0 ;  /* 0x040800001ae27fae */ /* 0x000be2000c101d5a */
[----:B------:R-:W-:-:S04]  /*12330*/  LOP3.LUT P0, RZ, R53, 0x4, RZ, 0xc0, !PT ;  /* 0x0000000435ff7812 */ /* 0x000fc8000780c0ff */
[----:B------:R-:W-:Y:S02]  /*12340*/  SEL R0, R0, 0xffffffc0, !P0 ;  /* 0xffffffc000007807 */ /* 0x000fe40004000000 */
[C---:B------:R-:W-:Y:S02]  /*12350*/  ISETP.LT.OR P0, PT, R19.reuse, 0x1, !P2 ;  /* 0x000000011300780c */ /* 0x040fe40005701670 */
[----:B------:R-:W-:Y:S01]  /*12360*/  @!P3 ISETP.LT.OR P2, PT, R19, 0x21, !P2 ;  /* 0x000000211300b80c */ /* 0x000fe20005741670 */
[--C-:B------:R-:W-:Y:S02]  /*12370*/  IMAD.IADD R215, R221, 0x1, R0.reuse ;  /* 0x00000001ddd77824 */ /* 0x100fe400078e0200 */
[----:B------:R-:W-:-:S08]  /*12380*/  IMAD.IADD R209, R219, 0x1, R0 ;  /* 0x00000001dbd17824 */ /* 0x000fd000078e0200 */
[----:B------:R5:W-:Y:S01]  /*12390*/  LDGSTS.E.BYPASS.LTC128B.128 [R226+0x5880], [R26.64+0x80], !P0 ;  /* 0x058800801ae27fae */ /* 0x000be2000c101d5a */
[C---:B------:R-:W-:Y:S01]  /*123a0*/  ISETP.LT.OR P0, PT, R19.reuse, 0x1, !P1 ;  /* 0x000000011300780c */ /* 0x040fe20004f01670 */
[----:B-1----:R-:W-:Y:S01]  /*123b0*/  HMMA.16816.F32 R40, R12, R36, RZ ;  /* 0x000000240c28723c */ /* 0x002fe200000018ff */
[----:B------:R-:W-:-:S07]  /*123c0*/  @!P3 ISETP.LT.OR P1, PT, R19, 0x21, !P1 ;  /* 0x000000211300b80c */ /* 0x000fce0004f21670 */
[----:B------:R-:W-:Y:S04]  /*123d0*/  HMMA.16816.F32 R36, R12, R38, RZ ;  /* 0x000000260c24723c */ /* 0x000fe800000018ff */
[----:B------:R5:W-:Y:S01]  /*123e0*/  LDGSTS.E.BYPASS.LTC128B.128 [R226+0x7080], [R26.64+0x100], !P0 ;  /* 0x070801001ae27fae */ /* 0x000be2000c101d5a */
[----:B------:R-:W-:-:S03]  /*123f0*/  LOP3.LUT P0, RZ, R18, 0x8, RZ, 0xc0, !PT ;  /* 0x0000000812ff7812 */ /* 0x000fc6000780c0ff */
[----:B--2---:R-:W-:Y:S01]  /*12400*/  HMMA.16816.F32 R32, R12, R20, RZ ;  /* 0x000000140c20723c */ /* 0x004fe200000018ff */
[C---:B------:R-:W-:Y:S02]  /*12410*/  ISETP.LT.OR P5, PT, R19.reuse, 0x1, !P0 ;  /* 0x000000011300780c */ /* 0x040fe400047a1670 */
[----:B------:R-:W-:-:S05]  /*12420*/  @!P3 ISETP.LT.OR P0, PT, R19, 0x21, !P0 ;  /* 0x000000211300b80c */ /* 0x000fca0004701670 */
[C---:B---3--:R-:W-:Y:S06]  /*12430*/  HMMA.16816.F32 R40, R8.reuse, R48, R40 ;  /* 0x000000300828723c */ /* 0x048fec0000001828 */
[----:B------:R5:W-:Y:S01]  /*12440*/  LDGSTS.E.BYPASS.LTC128B.128 [R226+0x8880], [R26.64+0x180], !P5 ;  /* 0x088801801ae27fae */ /* 0x000be2000e901d5a */
[----:B------:R-:W-:Y:S01]  /*12450*/  ISETP.NE.AND P5, PT, R17, RZ, PT ;  /* 0x000000ff1100720c */ /* 0x000fe20003fa5270 */
[----:B------:R-:W-:Y:S02]  /*12460*/  HMMA.16816.F32 R36, R8, R50, R36 ;  /* 0x000000320824723c */ /* 0x000fe40000001824 */
[----:B------:R5:W-:Y:S01]  /*12470*/  @!P3 LDGSTS.E.BYPASS.LTC128B.128 [R226+0x5080], [R24.64], !P6 ;  /* 0x0508000018e2bfae */ /* 0x000be2000f101d5a */
[----:B------:R-:W-:-:S03]  /*12480*/  ISETP.NE.AND P6, PT, R16, RZ, PT ;  /* 0x000000ff1000720c */ /* 0x000fc60003fc5270 */
[----:B------:R5:W-:Y:S02]  /*12490*/  @!P3 LDGSTS.E.BYPASS.LTC128B.128 [R226+0x6880], [R24.64+0x80], !P2 ;  /* 0x0688008018e2bfae */ /* 0x000be4000d101d5a */
[C---:B------:R-:W-:Y:S02]  /*124a0*/  HMMA.16816.F32 R16, R12.reuse, R44, RZ ;  /* 0x0000002c0c10723c */ /* 0x040fe400000018ff */
[----:B------:R5:W-:Y:S04]  /*124b0*/  @!P3 LDGSTS.E.BYPASS.LTC128B.128 [R226+0x8080], [R24.64+0x100], !P1 ;  /* 0x0808010018e2bfae */ /* 0x000be8000c901d5a */
[----:B------:R5:W-:Y:S01]  /*124c0*/  @!P3 LDGSTS.E.BYPASS.LTC128B.128 [R226+0x9880], [R24.64+0x180], !P0 ;  /* 0x0988018018e2bfae */ /* 0x000be2000c101d5a */
[----:B------:R-:W-:Y:S01]  /*124d0*/  PLOP3.LUT P0, PT, PT, PT, UP0, 0x80, 0x0 ;  /* 0x000000000000781c */ /* 0x000fe20003f0f008 */
[C---:B------:R-:W-:Y:S02]  /*124e0*/  HMMA.16816.F32 R44, R12.reuse, R46, RZ ;  /* 0x0000002e0c2c723c */ /* 0x040fe400000018ff */
[----:B------:R-:W-:Y:S04]  /*124f0*/  LDSM.16.M88.4 R60, [R218] ;  /* 0x00000000da3c783b */ /* 0x000fe80000000200 */
[----:B------:R-:W1:Y:S02]  /*12500*/  LDSM.16.M88.4 R68, [R215+0xa080] ;  /* 0x00a08000d744783b */ /* 0x000e640000000200 */
[----:B------:R-:W-:Y:S02]  /*12510*/  HMMA.16816.F32 R12, R12, R22, RZ ;  /* 0x000000160c0c723c */ /* 0x000fe400000018ff */
[----:B------:R-:W-:Y:S04]  /*12520*/  LDSM.16.M88.4 R20, [R217] ;  /* 0x00000000d914783b */ /* 0x000fe80000000200 */
[----:B------:R-:W-:Y:S02]  /*12530*/  LDSM.16.M88.4 R56, [R209] ;  /* 0x00000000d138783b */ /* 0x000fe40000000200 */
[C---:B------:R-:W-:Y:S02]  /*12540*/  HMMA.16816.F32 R16, R8.reuse, R64, R16 ;  /* 0x000000400810723c */ /* 0x040fe40000001810 */
[----:B------:R-:W2:Y:S04]  /*12550*/  LDSM.16.M88.4 R52, [R215+0xa880] ;  /* 0x00a88000d734783b */ /* 0x000ea80000000200 */
[----:B------:R-:W-:Y:S02]  /*12560*/  LDSM.16.M88.4 R48, [R209+0x800] ;  /* 0x00080000d130783b */ /* 0x000fe40000000200 */
[C---:B------:R-:W-:Y:S02]  /*12570*/  HMMA.16816.F32 R44, R8.reuse, R66, R44 ;  /* 0x00000042082c723c */ /* 0x040fe4000000182c */
[----:B-----5:R-:W3:Y:S04]  /*12580*/  LDSM.16.M88.4 R24, [R215+0xb080] ;  /* 0x00b08000d718783b */ /* 0x020ee80000000200 */
[----:B------:R-:W-:Y:S02]  /*12590*/  LDSM.16.M88.4 R64, [R221+0xb880] ;  /* 0x00b88000dd40783b */ /* 0x000fe40000000200 */
[C---:B----4-:R-:W-:Y:S02]  /*125a0*/  HMMA.16816.F32 R32, R8.reuse, R28, R32 ;  /* 0x0000001c0820723c */ /* 0x050fe40000001820 */
[----:B------:R-:W-:Y:S04]  /*125b0*/  LDSM.16.M88.4 R72, [R219+0x4800] ;  /* 0x00480000db48783b */ /* 0x000fe80000000200 */
[----:B------:R-:W0:Y:S02]  /*125c0*/  LDGDEPBAR ;  /* 0x00000000000079af */ /* 0x000e240000000000 */
[----:B------:R-:W-:Y:S02]  /*125d0*/  HMMA.16816.F32 R12, R8, R30, R12 ;  /* 0x0000001e080c723c */ /* 0x000fe4000000180c */
[----:B------:R-:W4:Y:S04]  /*125e0*/  LDSM.16.M88.4 R8, [R222+0x4000] ;  /* 0x00400000de08783b */ /* 0x000f280000000200 */
[----:B------:R-:W5:Y:S02]  /*125f0*/  LDSM.16.M88.4 R28, [R209+0x1000] ;  /* 0x00100000d11c783b */ /* 0x000f640000000200 */
[C---:B-1----:R-:W-:Y:S08]  /*12600*/  HMMA.16816.F32 R16, R60.reuse, R68, R16 ;  /* 0x000000443c10723c */ /* 0x042ff00000001810 */
[C---:B------:R-:W-:Y:S01]  /*12610*/  HMMA.16816.F32 R44, R60.reuse, R70, R44 ;  /* 0x000000463c2c723c */ /* 0x040fe2000000182c */
[----:B------:R-:W-:Y:S07]  /*12620*/  LDSM.16.M88.4 R68, [R219+0x1800] ;  /* 0x00180000db44783b */ /* 0x000fee0000000200 */
[----:B--2---:R-:W-:Y:S08]  /*12630*/  HMMA.16816.F32 R40, R60, R52, R40 ;  /* 0x000000343c28723c */ /* 0x004ff00000001828 */
[C---:B------:R-:W-:Y:S08]  /*12640*/  HMMA.16816.F32 R16, R20.reuse, R56, R16 ;  /* 0x000000381410723c */ /* 0x040ff00000001810 */
[----:B------:R-:W-:Y:S01]  /*12650*/  HMMA.16816.F32 R44, R20, R58, R44 ;  /* 0x0000003a142c723c */ /* 0x000fe2000000182c */
[----:B------:R-:W-:Y:S07]  /*12660*/  LDSM.16.M88.4 R56, [R215+0xb880] ;  /* 0x00b88000d738783b */ /* 0x000fee0000000200 */
[C---:B------:R-:W-:Y:S01]  /*12670*/  HMMA.16816.F32 R36, R60.reuse, R54, R36 ;  /* 0x000000363c24723c */ /* 0x040fe20000001824 */
[----:B------:R-:W-:Y:S07]  /*12680*/  LDSM.16.M88.4 R52, [R221+0xc080] ;  /* 0x00c08000dd34783b */ /* 0x000fee0000000200 */
[C---:B---3--:R-:W-:Y:S08]  /*12690*/  HMMA.16816.F32 R32, R60.reuse, R24, R32 ;  /* 0x000000183c20723c */ /* 0x048ff00000001820 */
[----:B------:R-:W-:Y:S01]  /*126a0*/  HMMA.16816.F32 R60, R60, R26, R12 ;  /* 0x0000001a3c3c723c */ /* 0x000fe2000000180c */
[----:B------:R-:W1:Y:S04]  /*126b0*/  LDSM.16.M88.4 R12, [R220+0x4000] ;  /* 0x00400000dc0c783b */ /* 0x000e680000000200 */
[----:B------:R-:W2:Y:S03]  /*126c0*/  LDSM.16.M88.4 R24, [R221+0xc880] ;  /* 0x00c88000dd18783b */ /* 0x000ea60000000200 */
[C---:B----4-:R-:W-:Y:S08]  /*126d0*/  HMMA.16816.F32 R16, R8.reuse, R64, R16 ;  /* 0x000000400810723c */ /* 0x050ff00000001810 */
[----:B------:R-:W-:Y:S01]  /*126e0*/  HMMA.16816.F32 R44, R8, R66, R44 ;  /* 0x00000042082c723c */ /* 0x000fe2000000182c */
[----:B------:R-:W-:Y:S07]  /*126f0*/  LDSM.16.M88.4 R64, [R209+0x1800] ;  /* 0x00180000d140783b */ /* 0x000fee0000000200 */
[C---:B------:R-:W-:Y:S08]  /*12700*/  HMMA.16816.F32 R40, R20.reuse, R48, R40 ;  /* 0x000000301428723c */ /* 0x040ff00000001828 */
[C---:B------:R-:W-:Y:S01]  /*12710*/  HMMA.16816.F32 R36, R20.reuse, R50, R36 ;  /* 0x000000321424723c */ /* 0x040fe20000001824 */
[----:B------:R-:W-:Y:S07]  /*12720*/  LDSM.16.M88.4 R48, [R219+0x2000] ;  /* 0x00200000db30783b */ /* 0x000fee0000000200 */
[C---:B-----5:R-:W-:Y:S08]  /*12730*/  HMMA.16816.F32 R32, R20.reuse, R28, R32 ;  /* 0x0000001c1420723c */ /* 0x060ff00000001820 */
[----:B------:R-:W-:Y:S01]  /*12740*/  HMMA.16816.F32 R60, R20, R30, R60 ;  /* 0x0000001e143c723c */ /* 0x000fe2000000183c */
[----:B------:R-:W3:Y:S04]  /*12750*/  LDSM.16.M88.4 R20, [R218+0x4000] ;  /* 0x00400000da14783b */ /* 0x000ee80000000200 */
[----:B------:R-:W4:Y:S03]  /*12760*/  LDSM.16.M88.4 R28, [R219+0x2800] ;  /* 0x00280000db1c783b */ /* 0x000f260000000200 */
[C---:B-1----:R-:W-:Y:S08]  /*12770*/  HMMA.16816.F32 R16, R12.reuse, R68, R16 ;  /* 0x000000440c10723c */ /* 0x042ff00000001810 */
[----:B------:R-:W-:Y:S01]  /*12780*/  HMMA.16816.F32 R44, R12, R70, R44 ;  /* 0x000000460c2c723c */ /* 0x000fe2000000182c */
[----:B------:R-:W-:Y:S07]  /*12790*/  LDSM.16.M88.4 R68, [R221+0xd080] ;  /* 0x00d08000dd44783b */ /* 0x000fee0000000200 */
[C---:B------:R-:W-:Y:S08]  /*127a0*/  HMMA.16816.F32 R40, R8.reuse, R52, R40 ;  /* 0x000000340828723c */ /* 0x040ff00000001828 */
[C---:B------:R-:W-:Y:S01]  /*127b0*/  HMMA.16816.F32 R36, R8.reuse, R54, R36 ;  /* 0x000000360824723c */ /* 0x040fe20000001824 */
[----:B------:R-:W-:Y:S07]  /*127c0*/  LDSM.16.M88.4 R52, [R215+0xc080] ;  /* 0x00c08000d734783b */ /* 0x000fee0000000200 */
[C---:B--2---:R-:W-:Y:S08]  /*127d0*/  HMMA.16816.F32 R32, R8.reuse, R24, R32 ;  /* 0x000000180820723c */ /* 0x044ff00000001820 */
[----:B------:R-:W-:Y:S01]  /*127e0*/  HMMA.16816.F32 R60, R8, R26, R60 ;  /* 0x0000001a083c723c */ /* 0x000fe2000000183c */
[----:B------:R-:W1:Y:S04]  /*127f0*/  LDSM.16.M88.4 R8, [R217+0x4000] ;  /* 0x00400000d908783b */ /* 0x000e680000000200 */
[----:B------:R-:W2:Y:S03]  /*12800*/  LDSM.16.M88.4 R24, [R215+0xc880] ;  /* 0x00c88000d718783b */ /* 0x000ea60000000200 */
[C---:B---3--:R-:W-:Y:S08]  /*12810*/  HMMA.16816.F32 R16, R20.reuse, R56, R16 ;  /* 0x000000381410723c */ /* 0x048ff00000001810 */
[----:B------:R-:W-:Y:S01]  /*12820*/  HMMA.16816.F32 R44, R20, R58, R44 ;  /* 0x0000003a142c723c */ /* 0x000fe2000000182c */
[----:B------:R-:W-:Y:S07]  /*12830*/  LDSM.16.M88.4 R56, [R221+0xd880] ;  /* 0x00d88000dd38783b */ /* 0x000fee0000000200 */
[C---:B------:R-:W-:Y:S08]  /*12840*/  HMMA.16816.F32 R40, R12.reuse, R48, R40 ;  /* 0x000000300c28723c */ /* 0x040ff00000001828 */
[C---:B------:R-:W-:Y:S01]  /*12850*/  HMMA.16816.F32 R36, R12.reuse, R50, R36 ;  /* 0x000000320c24723c */ /* 0x040fe20000001824 */
[----:B------:R-:W3:Y:S07]  /*12860*/  LDSM.16.M88.4 R48, [R222+0x8000] ;  /* 0x00800000de30783b */ /* 0x000eee0000000200 */
[C---:B----4-:R-:W-:Y:S08]  /*12870*/  HMMA.16816.F32 R32, R12.reuse, R28, R32 ;  /* 0x0000001c0c20723c */ /* 0x050ff00000001820 */
[----:B------:R-:W-:Y:S01]  /*12880*/  HMMA.16816.F32 R60, R12, R30, R60 ;  /* 0x0000001e0c3c723c */ /* 0x000fe2000000183c */
[----:B------:R-:W4:Y:S04]  /*12890*/  LDSM.16.M88.4 R28, [R209+0x2000] ;  /* 0x00200000d11c783b */ /* 0x000f280000000200 */
[----:B------:R-:W5:Y:S03]  /*128a0*/  LDSM.16.M88.4 R12, [R209+0x2800] ;  /* 0x00280000d10c783b */ /* 0x000f660000000200 */
        /* <DEDUP_REMOVED lines=8> */
[----:B------:R-:W-:Y:S04]  /*12930*/  LDSM.16.M88.4 R24, [R220+0x8000] ;  /* 0x00800000dc18783b */ /* 0x000fe80000000200 */
[----:B------:R-:W1:Y:S03]  /*12940*/  LDSM.16.M88.4 R20, [R219+0x3000] ;  /* 0x00300000db14783b */ /* 0x000e660000000200 */
[C---:B---3--:R-:W-:Y:S08]  /*12950*/  HMMA.16816.F32 R16, R48.reuse, R68, R16 ;  /* 0x000000443010723c */ /* 0x048ff00000001810 */
[----:B------:R-:W-:Y:S01]  /*12960*/  HMMA.16816.F32 R44, R48, R70, R44 ;  /* 0x00000046302c723c */ /* 0x000fe2000000182c */
[----:B------:R-:W-:Y:S07]  /*12970*/  LDSM.16.M88.4 R68, [R221+0xf880] ;  /* 0x00f88000dd44783b */ /* 0x000fee0000000200 */
[C---:B----4-:R-:W-:Y:S08]  /*12980*/  HMMA.16816.F32 R40, R8.reuse, R28, R40 ;  /* 0x0000001c0828723c */ /* 0x050ff00000001828 */
[C---:B------:R-:W-:Y:S01]  /*12990*/  HMMA.16816.F32 R36, R8.reuse, R30, R36 ;  /* 0x0000001e0824723c */ /* 0x040fe20000001824 */
[----:B------:R-:W-:Y:S07]  /*129a0*/  LDSM.16.M88.4 R28, [R219+0x4000] ;  /* 0x00400000db1c783b */ /* 0x000fee0000000200 */
[C---:B-----5:R-:W-:Y:S08]  /*129b0*/  HMMA.16816.F32 R32, R8.reuse, R12, R32 ;  /* 0x0000000c0820723c */ /* 0x060ff00000001820 */
[----:B------:R-:W-:Y:S01]  /*129c0*/  HMMA.16816.F32 R60, R8, R14, R60 ;  /* 0x0000000e083c723c */ /* 0x000fe2000000183c */
[----:B------:R-:W-:Y:S04]  /*129d0*/  LDSM.16.M88.4 R8, [R218+0x8000] ;  /* 0x00800000da08783b */ /* 0x000fe80000000200 */
[----:B------:R-:W2:Y:S03]  /*129e0*/  LDSM.16.M88.4 R12, [R215+0xd080] ;  /* 0x00d08000d70c783b */ /* 0x000ea60000000200 */
[C---:B-1----:R-:W-:Y:S08]  /*129f0*/  HMMA.16816.F32 R16, R24.reuse, R20, R16 ;  /* 0x000000141810723c */ /* 0x042ff00000001810 */
[----:B------:R-:W-:Y:S01]  /*12a00*/  HMMA.16816.F32 R44, R24, R22, R44 ;  /* 0x00000016182c723c */ /* 0x000fe2000000182c */
[----:B------:R-:W-:Y:S07]  /*12a10*/  LDSM.16.M88.4 R20, [R217+0x8000] ;  /* 0x00800000d914783b */ /* 0x000fee0000000200 */
[C---:B------:R-:W-:Y:S08]  /*12a20*/  HMMA.16816.F32 R40, R48.reuse, R56, R40 ;  /* 0x000000383028723c */ /* 0x040ff00000001828 */
[C---:B------:R-:W-:Y:S01]  /*12a30*/  HMMA.16816.F32 R36, R48.reuse, R58, R36 ;  /* 0x0000003a3024723c */ /* 0x040fe20000001824 */
        /* <DEDUP_REMOVED lines=10> */
[----:B------:R-:W2:Y:S07]  /*12ae0*/  LDSM.16.M88.4 R64, [R222+0xc000] ;  /* 0x00c00000de40783b */ /* 0x000eae0000000200 */
[C---:B------:R-:W-:Y:S08]  /*12af0*/  HMMA.16816.F32 R32, R24.reuse, R28, R32 ;  /* 0x0000001c1820723c */ /* 0x040ff00000001820 */
        /* <DEDUP_REMOVED lines=8> */
[----:B------:R-:W1:Y:S07]  /*12b80*/  LDSM.16.M88.4 R56, [R220+0xc000] ;  /* 0x00c00000dc38783b */ /* 0x000e6e0000000200 */
[C---:B---3--:R-:W-:Y:S08]  /*12b90*/  HMMA.16816.F32 R32, R8.reuse, R52, R32 ;  /* 0x000000340820723c */ /* 0x048ff00000001820 */
[----:B------:R-:W-:Y:S01]  /*12ba0*/  HMMA.16816.F32 R60, R8, R54, R60 ;  /* 0x00000036083c723c */ /* 0x000fe2000000183c */
[----:B------:R-:W3:Y:S04]  /*12bb0*/  LDSM.16.M88.4 R8, [R221+0xf080] ;  /* 0x00f08000dd08783b */ /* 0x000ee80000000200 */
[----:B------:R-:W-:Y:S03]  /*12bc0*/  LDSM.16.M88.4 R52, [R219+0x5000] ;  /* 0x00500000db34783b */ /* 0x000fe60000000200 */
[C---:B--2---:R-:W-:Y:S08]  /*12bd0*/  HMMA.16816.F32 R16, R64.reuse, R12, R16 ;  /* 0x0000000c4010723c */ /* 0x044ff00000001810 */
[----:B------:R-:W-:Y:S01]  /*12be0*/  HMMA.16816.F32 R44, R64, R14, R44 ;  /* 0x0000000e402c723c */ /* 0x000fe2000000182c */
[----:B------:R-:W-:Y:S07]  /*12bf0*/  LDSM.16.M88.4 R12, [R217+0xc000] ;  /* 0x00c00000d90c783b */ /* 0x000fee0000000200 */
[C---:B----4-:R-:W-:Y:S08]  /*12c00*/  HMMA.16816.F32 R40, R20.reuse, R28, R40 ;  /* 0x0000001c1428723c */ /* 0x050ff00000001828 */
[C---:B------:R-:W-:Y:S01]  /*12c10*/  HMMA.16816.F32 R36, R20.reuse, R30, R36 ;  /* 0x0000001e1424723c */ /* 0x040fe20000001824 */
[----:B------:R-:W-:Y:S07]  /*12c20*/  LDSM.16.M88.4 R28, [R218+0xc000] ;  /* 0x00c00000da1c783b */ /* 0x000fee0000000200 */
[C---:B-----5:R-:W-:Y:S08]  /*12c30*/  HMMA.16816.F32 R32, R20.reuse, R24, R32 ;  /* 0x000000181420723c */ /* 0x060ff00000001820 */
[----:B------:R-:W-:Y:S01]  /*12c40*/  HMMA.16816.F32 R60, R20, R26, R60 ;  /* 0x0000001a143c723c */ /* 0x000fe2000000183c */
[----:B------:R-:W2:Y:S04]  /*12c50*/  LDSM.16.M88.4 R24, [R215+0xe880] ;  /* 0x00e88000d718783b */ /* 0x000ea80000000200 */
[----:B------:R-:W-:Y:S03]  /*12c60*/  LDSM.16.M88.4 R20, [R215+0xf080] ;  /* 0x00f08000d714783b */ /* 0x000fe60000000200 */
[C---:B-1----:R-:W-:Y:S08]  /*12c70*/  HMMA.16816.F32 R16, R56.reuse, R72, R16 ;  /* 0x000000483810723c */ /* 0x042ff00000001810 */
[----:B------:R-:W-:Y:S08]  /*12c80*/  HMMA.16816.F32 R44, R56, R74, R44 ;  /* 0x0000004a382c723c */ /* 0x000ff0000000182c */
[C---:B---3--:R-:W-:Y:S08]  /*12c90*/  HMMA.16816.F32 R40, R64.reuse, R8, R40 ;  /* 0x000000084028723c */ /* 0x048ff00000001828 */
[C---:B------:R-:W-:Y:S01]  /*12ca0*/  HMMA.16816.F32 R36, R64.reuse, R10, R36 ;  /* 0x0000000a4024723c */ /* 0x040fe20000001824 */
[----:B------:R-:W1:Y:S07]  /*12cb0*/  LDSM.16.M88.4 R8, [R209+0x4800] ;  /* 0x00480000d108783b */ /* 0x000e6e0000000200 */
[C---:B------:R-:W-:Y:S08]  /*12cc0*/  HMMA.16816.F32 R32, R64.reuse, R68, R32 ;  /* 0x000000444020723c */ /* 0x040ff00000001820 */
[----:B------:R-:W-:Y:S01]  /*12cd0*/  HMMA.16816.F32 R60, R64, R70, R60 ;  /* 0x00000046403c723c */ /* 0x000fe2000000183c */
[----:B------:R-:W3:Y:S07]  /*12ce0*/  LDSM.16.M88.4 R64, [R215+0xf880] ;  /* 0x00f88000d740783b */ /* 0x000eee0000000200 */
[C---:B--2---:R-:W-:Y:S08]  /*12cf0*/  HMMA.16816.F32 R16, R28.reuse, R24, R16 ;  /* 0x000000181c10723c */ /* 0x044ff00000001810 */
[----:B------:R-:W-:Y:S01]  /*12d00*/  HMMA.16816.F32 R44, R28, R26, R44 ;  /* 0x0000001a1c2c723c */ /* 0x000fe2000000182c */
[----:B------:R-:W-:Y:S07]  /*12d10*/  LDSM.16.M88.4 R24, [R209+0x5800] ;  /* 0x00580000d118783b */ /* 0x000fee0000000200 */
[C---:B------:R-:W-:Y:S08]  /*12d20*/  HMMA.16816.F32 R40, R56.reuse, R52, R40 ;  /* 0x000000343828723c */ /* 0x040ff00000001828 */
[----:B------:R-:W-:Y:S01]  /*12d30*/  HMMA.16816.F32 R52, R56, R54, R36 ;  /* 0x000000363834723c */ /* 0x000fe20000001824 */
[----:B------:R-:W2:Y:S01]  /*12d40*/  LDSM.16.M88.4 R36, [R209+0x5000] ;  /* 0x00500000d124783b */ /* 0x000ea20000000200 */
[----:B------:R-:W-:-:S06]  /*12d50*/  DEPBAR.LE SB0, 0x0 ;  /* 0x000080000000791a */ /* 0x000fcc0000000000 */
[C---:B------:R-:W-:Y:S08]  /*12d60*/  HMMA.16816.F32 R32, R56.reuse, R48, R32 ;  /* 0x000000303820723c */ /* 0x040ff00000001820 */
[----:B------:R-:W-:Y:S08]  /*12d70*/  HMMA.16816.F32 R60, R56, R50, R60 ;  /* 0x00000032383c723c */ /* 0x000ff0000000183c */
[C---:B-1----:R-:W-:Y:S08]  /*12d80*/  HMMA.16816.F32 R16, R12.reuse, R8, R16 ;  /* 0x000000080c10723c */ /* 0x042ff00000001810 */
[----:B------:R-:W-:Y:S08]  /*12d90*/  HMMA.16816.F32 R44, R12, R10, R44 ;  /* 0x0000000a0c2c723c */ /* 0x000ff0000000182c */
[C---:B------:R-:W-:Y:S08]  /*12da0*/  HMMA.16816.F32 R40, R28.reuse, R20, R40 ;  /* 0x000000141c28723c */ /* 0x040ff00000001828 */
[----:B------:R-:W-:Y:S01]  /*12db0*/  HMMA.16816.F32 R52, R28, R22, R52 ;  /* 0x000000161c34723c */ /* 0x000fe20000001834 */
[----:B------:R-:W-:-:S02]  /*12dc0*/  FMUL.FTZ R0, R16, c[0x0][0x320] ;  /* 0x0000c80010007a20 */ /* 0x000fc40000410000 */
[----:B------:R-:W-:Y:S02]  /*12dd0*/  FMUL.FTZ R8, R17, c[0x0][0x320] ;  /* 0x0000c80011087a20 */ /* 0x000fe40000410000 */
[----:B------:R-:W-:Y:S02]  /*12de0*/  FMUL.FTZ R6, R18, c[0x0][0x320] ;  /* 0x0000c80012067a20 */ /* 0x000fe40000410000 */
[----:B------:R-:W-:Y:S01]  /*12df0*/  FMUL.FTZ R9, R19, c[0x0][0x320] ;  /* 0x0000c80013097a20 */ /* 0x000fe20000410000 */
[----:B---3--:R-:W-:Y:S01]  /*12e00*/  HMMA.16816.F32 R32, R28, R64, R32 ;  /* 0x000000401c20723c */ /* 0x008fe20000001820 */
[----:B------:R-:W-:Y:S01]  /*12e10*/  FMUL.FTZ R10, R44, c[0x0][0x320] ;  /* 0x0000c8002c0a7a20 */ /* 0x000fe20000410000 */
[----:B------:R-:W1:Y:S01]  /*12e20*/  MUFU.TANH R0, R0 ;  /* 0x0000000000007308 */ /* 0x000e620000002400 */
[----:B------:R-:W-:-:S05]  /*12e30*/  FMUL.FTZ R11, R45, c[0x0][0x320] ;  /* 0x0000c8002d0b7a20 */ /* 0x000fca0000410000 */
[----:B------:R-:W-:Y:S02]  /*12e40*/  HMMA.16816.F32 R60, R28, R66, R60 ;  /* 0x000000421c3c723c */ /* 0x000fe4000000183c */
[----:B------:R-:W3:Y:S06]  /*12e50*/  MUFU.TANH R8, R8 ;  /* 0x0000000800087308 */ /* 0x000eec0000002400 */
[C---:B--2---:R-:W-:Y:S02]  /*12e60*/  HMMA.16816.F32 R40, R12.reuse, R36, R40 ;  /* 0x000000240c28723c */ /* 0x044fe40000001828 */
[----:B------:R-:W2:Y:S06]  /*12e70*/  MUFU.TANH R6, R6 ;  /* 0x0000000600067308 */ /* 0x000eac0000002400 */
[C---:B------:R-:W-:Y:S02]  /*12e80*/  HMMA.16816.F32 R52, R12.reuse, R38, R52 ;  /* 0x000000260c34723c */ /* 0x040fe40000001834 */
[----:B------:R-:W4:Y:S06]  /*12e90*/  MUFU.TANH R9, R9 ;  /* 0x0000000900097308 */ /* 0x000f2c0000002400 */
[C---:B------:R-:W-:Y:S02]  /*12ea0*/  HMMA.16816.F32 R32, R12.reuse, R24, R32 ;  /* 0x000000180c20723c */ /* 0x040fe40000001820 */
[----:B------:R-:W1:Y:S06]  /*12eb0*/  MUFU.TANH R10, R10 ;  /* 0x0000000a000a7308 */ /* 0x000e6c0000002400 */
[----:B------:R-:W-:Y:S02]  /*12ec0*/  HMMA.16816.F32 R60, R12, R26, R60 ;  /* 0x0000001a0c3c723c */ /* 0x000fe4000000183c */
[----:B------:R-:W1:Y:S01]  /*12ed0*/  MUFU.TANH R11, R11 ;  /* 0x0000000b000b7308 */ /* 0x000e620000002400 */
[----:B------:R-:W-:Y:S06]  /*12ee0*/  BAR.SYNC.DEFER_BLOCKING 0x0 ;  /* 0x0000000000007b1d */ /* 0x000fec0000010000 */
[----:B------:R-:W-:Y:S05]  /*12ef0*/  @!P0 BRA `(.L_x_1501) ;  /* 0x000001f000008947 */ /* 0x000fea0003800000 */
[----:B--234-:R-:W-:Y:S01]  /*12f00*/  IADD3 R12, -R196, 0x30, RZ ;  /* 0x00000030c40c7810 */ /* 0x01cfe20007ffe1ff */
[----:B------:R-:W-:Y:S01]  /*12f10*/  UIADD3 UR5, UR13, -0x2, URZ ;  /* 0xfffffffe0d057890 */ /* 0x000fe2000fffe03f */
[----:B------:R-:W-:-:S02]  /*12f20*/  IMAD.U32 R15, RZ, RZ, UR8 ;  /* 0x00000008ff0f7e24 */ /* 0x000fc4000f8e00ff */
[----:B------:R-:W-:Y:S01]  /*12f30*/  ISETP.GE.AND P0, PT, R12, 0x21, PT ;  /* 0x000000210c00780c */ /* 0x000fe20003f06270 */
[----:B------:R-:W-:Y:S01]  /*12f40*/  USHF.R.S32.HI UR4, URZ, 0x1f, UR5 ;  /* 0x0000001f3f047899 */ /* 0x000fe20008011405 */
[----:B------:R-:W-:Y:S01]  /*12f50*/  IMAD.U32 R13, RZ, RZ, UR7 ;  /* 0x00000007ff0d7e24 */ /* 0x000fe2000f8e00ff */
[----:B------:R-:W-:Y:S02]  /*12f60*/  UIMAD UR9, UR9, UR5, URZ ;  /* 0x00000005090972a4 */ /* 0x000fe4000f8e023f */
        /* <DEDUP_REMOVED lines=24> */
.L_x_1501:
[----:B--234-:R-:W-:Y:S01]  /*130f0*/  LOP3.LUT R19, R4, 0xffffffe0, RZ, 0xc0, !PT ;  /* 0xffffffe004137812 */ /* 0x01cfe200078ec0ff */
[----:B------:R-:W-:Y:S01]  /*13100*/  FMUL.FTZ R21, R40, c[0x0][0x320] ;  /* 0x0000c80028157a20 */ /* 0x000fe20000410000 */
[----:B------:R-:W-:Y:S01]  /*13110*/  LEA.HI R17, R7, R84, RZ, 0x2 ;  /* 0x0000005407117211 */ /* 0x000fe200078f10ff */
[----:B------:R-:W-:Y:S01]  /*13120*/  FMUL.FTZ R15, R41, c[0x0][0x320] ;  /* 0x0000c800290f7a20 */ /* 0x000fe20000410000 */
[----:B------:R-:W-:Y:S01]  /*13130*/  SHF.R.S32.HI R14, RZ, 0x1f, R77 ;  /* 0x0000001fff0e7819 */ /* 0x000fe2000001144d */
[----:B------:R-:W-:Y:S01]  /*13140*/  IMAD.IADD R7, R84, 0x1, -R19 ;  /* 0x0000000154077824 */ /* 0x000fe200078e0a13 */
[----:B------:R-:W-:Y:S01]  /*13150*/  LOP3.LUT R17, R17, 0xfffffffc, RZ, 0xc0, !PT ;  /* 0xfffffffc11117812 */ /* 0x000fe200078ec0ff */
[----:B------:R-:W-:Y:S01]  /*13160*/  FMUL.FTZ R13, R52, c[0x0][0x320] ;  /* 0x0000c800340d7a20 */ /* 0x000fe20000410000 */
[----:B------:R-:W-:Y:S01]  /*13170*/  LEA.HI R4, R14, R77, RZ, 0x3 ;  /* 0x0000004d0e047211 */ /* 0x000fe200078f18ff */
[----:B------:R-:W2:Y:S01]  /*13180*/  MUFU.TANH R21, R21 ;  /* 0x0000001500157308 */ /* 0x000ea20000002400 */
[----:B------:R-:W-:Y:S01]  /*13190*/  SHF.R.S32.HI R14, RZ, 0x1f, R7 ;  /* 0x0000001fff0e7819 */ /* 0x000fe20000011407 */
[----:B------:R-:W-:Y:S01]  /*131a0*/  IMAD.IADD R84, R84, 0x1, -R17 ;  /* 0x0000000154547824 */ /* 0x000fe200078e0a11 */
[----:B------:R-:W-:Y:S01]  /*131b0*/  LOP3.LUT R4, R4, 0xffffff8, RZ, 0xc0, !PT ;  /* 0x0ffffff804047812 */ /* 0x000fe200078ec0ff */
[----:B------:R-:W-:Y:S01]  /*131c0*/  FMUL.FTZ R12, R53, c[0x0][0x320] ;  /* 0x0000c800350c7a20 */ /* 0x000fe20000410000 */
[----:B------:R-:W-:Y:S01]  /*131d0*/  LEA.HI R17, R14, R7, RZ, 0x2 ;  /* 0x000000070e117211 */ /* 0x000fe200078f10ff */
[----:B------:R-:W-:Y:S01]  /*131e0*/  FMUL.FTZ R32, R32, c[0x0][0x320] ;  /* 0x0000c80020207a20 */ /* 0x000fe20000410000 */
[----:B------:R-:W-:Y:S01]  /*131f0*/  LEA.HI R19, R84, R84, RZ, 0x1 ;  /* 0x0000005454137211 */ /* 0x000fe200078f08ff */
[----:B------:R-:W-:Y:S01]  /*13200*/  IMAD.IADD R4, R77, 0x1, -R4 ;  /* 0x000000014d047824 */ /* 0x000fe200078e0a04 */
[----:B------:R-:W-:Y:S01]  /*13210*/  LEA.HI.SX32 R23, R17, UR18, 0x1e ;  /* 0x0000001211177c11 */ /* 0x000fe2000f8ff2ff */
[----:B------:R-:W3:Y:S01]  /*13220*/  MUFU.TANH R15, R15 ;  /* 0x0000000f000f7308 */ /* 0x000ee20000002400 */
[----:B------:R-:W-:Y:S01]  /*13230*/  PLOP3.LUT P1, PT, PT, PT, UP2, 0x80, 0x0 ;  /* 0x000000000000781c */ /* 0x000fe20003f2f028 */
[----:B------:R-:W-:Y:S01]  /*13240*/  FMUL.FTZ R33, R33, c[0x0][0x320] ;  /* 0x0000c80021217a20 */ /* 0x000fe20000410000 */
[----:B------:R-:W-:Y:S01]  /*13250*/  LOP3.LUT R19, R19, 0x1ffffffe, RZ, 0xc0, !PT ;  /* 0x1ffffffe13137812 */ /* 0x000fe200078ec0ff */
[----:B------:R-:W-:Y:S01]  /*13260*/  IMAD R4, R4, 0x10, R23 ;  /* 0x0000001004047824 */ /* 0x000fe200078e0217 */
[----:B------:R-:W-:Y:S01]  /*13270*/  PLOP3.LUT P0, PT, PT, PT, UP2, 0x80, 0x0 ;  /* 0x000000000000781c */ /* 0x000fe20003f0f028 */
[----:B------:R-:W-:Y:S01]  /*13280*/  FMUL.FTZ R60, R60, c[0x0][0x320] ;  /* 0x0000c8003c3c7a20 */ /* 0x000fe20000410000 */
[----:B------:R-:W-:Y:S01]  /*13290*/  LOP3.LUT R198, R17, 0x7ffffffc, RZ, 0xc0, !PT ;  /* 0x7ffffffc11c67812 */ /* 0x000fe200078ec0ff */
[----:B------:R-:W-:Y:S01]  /*132a0*/  IMAD.IADD R19, R84, 0x1, -R19 ;  /* 0x0000000154137824 */ /* 0x000fe200078e0a13 */
[----:B------:R-:W4:Y:S01]  /*132b0*/  MUFU.TANH R13, R13 ;  /* 0x0000000d000d7308 */ /* 0x000f220000002400 */
[----:B------:R-:W-:Y:S01]  /*132c0*/  FMUL.FTZ R61, R61, c[0x0][0x320] ;  /* 0x0000c8003d3d7a20 */ /* 0x000fe20000410000 */
[----:B------:R-:W-:Y:S01]  /*132d0*/  @UP2 USHF.L.U32 UR17, UR17, 0x7, URZ ;  /* 0x0000000711112899 */ /* 0x000fe2000800063f */
[----:B------:R-:W-:Y:S01]  /*132e0*/  IMAD R197, R19, 0x8, R4 ;  /* 0x0000000813c57824 */ /* 0x000fe200078e0204 */
[----:B------:R-:W-:Y:S01]  /*132f0*/  ULDC.64 UR4, c[0x0][0x2c8] ;  /* 0x0000b20000047ab9 */ /* 0x000fe20000000a00 */
[----:B------:R-:W-:Y:S01]  /*13300*/  IMAD.IADD R198, R7, 0x1, -R198 ;  /* 0x0000000107c67824 */ /* 0x000fe200078e0ac6 */
[----:B------:R-:W-:Y:S01]  /*13310*/  UIADD3 UR13, UR13, -0x2, URZ ;  /* 0xfffffffe0d0d7890 */ /* 0x000fe2000fffe03f */
[----:B------:R-:W-:Y:S01]  /*13320*/  @P1 IMAD.HI.U32 R16, R197, c[0x0][0x2c8], RZ ;  /* 0x0000b200c5101a27 */ /* 0x000fe200078e00ff */
[----:B------:R-:W5:Y:S01]  /*13330*/  MUFU.TANH R12, R12 ;  /* 0x0000000c000c7308 */ /* 0x000f620000002400 */
[----:B------:R-:W0:Y:S02]  /*13340*/  LDGDEPBAR ;  /* 0x00000000000079af */ /* 0x000e240000000000 */
[----:B------:R-:W-:Y:S01]  /*13350*/  IMAD.MOV.U32 R22, RZ, RZ, R197 ;  /* 0x000000ffff167224 */ /* 0x000fe200078e00c5 */
[----:B------:R-:W-:Y:S01]  /*13360*/  @P0 SHF.R.U32.HI R22, RZ, c[0x0][0x2cc], R16 ;  /* 0x0000b300ff160a19 */ /* 0x000fe20000011610 */
[----:B------:R-:W-:-:S02]  /*13370*/  IMAD.U32 R7, RZ, RZ, UR11 ;  /* 0x0000000bff077e24 */ /* 0x000fc4000f8e00ff */
[----:B------:R-:W-:Y:S01]  /*13380*/  IMAD.SHL.U32 R198, R198, 0x2, RZ ;  /* 0x00000002c6c67824 */ /* 0x000fe200078e00ff */
[----:B------:R-:W1:Y:S01]  /*13390*/  MUFU.TANH R237, R32 ;  /* 0x0000002000ed7308 */ /* 0x000e620000002400 */
[----:B------:R-:W1:Y:S01]  /*133a0*/  SHFL.IDX PT, R16, R22, RZ, 0x1c1f ;  /* 0x001c1fff16107589 */ /* 0x000e6200000e0000 */
[----:B------:R-:W-:Y:S02]  /*133b0*/  FMUL.FTZ R25, R46, c[0x0][0x320] ;  /* 0x0000c8002e197a20 */ /* 0x000fe40000410000 */
[C---:B------:R-:W-:Y:S01]  /*133c0*/  IADD3 R7, -R198.reuse, 0x1, R7 ;  /* 0x00000001c6077810 */ /* 0x040fe20007ffe107 */
[----:B------:R-:W2:Y:S01]  /*133d0*/  SHFL.IDX PT, R20, R22, 0x1, 0x1c1f ;  /* 0x003c1f0016147f89 */ /* 0x000ea200000e0000 */
[----:B------:R-:W-:Y:S02]  /*133e0*/  FMUL.FTZ R47, R47, c[0x0][0x320] ;  /* 0x0000c8002f2f7a20 */ /* 0x000fe40000410000 */
[----:B------:R-:W-:Y:S01]  /*133f0*/  IADD3 R23, R7, -UR22, RZ ;  /* 0x8000001607177c10 */ /* 0x000fe2000fffe0ff */
[----:B------:R-:W1:Y:S01]  /*13400*/  MUFU.TANH R199, R33 ;  /* 0x0000002100c77308 */ /* 0x000e620000002400 */
[----:B------:R-:W-:Y:S01]  /*13410*/  IADD3 R7, -R198, UR11, RZ ;  /* 0x0000000bc6077c10 */ /* 0x000fe2000fffe1ff */
[----:B------:R-:W-:Y:S01]  /*13420*/  FMUL.FTZ R14, R42, c[0x0][0x320] ;  /* 0x0000c8002a0e7a20 */ /* 0x000fe20000410000 */
[----:B------:R-:W-:Y:S01]  /*13430*/  UIMAD.WIDE.U32 UR10, UR17, UR4, URZ ;  /* 0x00000004110a72a5 */ /* 0x000fe2000f8e003f */
[----:B------:R-:W-:-:S02]  /*13440*/  FMUL.FTZ R4, R43, c[0x0][0x320] ;  /* 0x0000c8002b047a20 */ /* 0x000fc40000410000 */
[----:B------:R-:W-:Y:S02]  /*13450*/  FMUL.FTZ R19, R54, c[0x0][0x320] ;  /* 0x0000c80036137a20 */ /* 0x000fe40000410000 */
[----:B------:R-:W3:Y:S01]  /*13460*/  MUFU.TANH R227, R60 ;  /* 0x0000003c00e37308 */ /* 0x000ee20000002400 */
[----:B------:R-:W-:Y:S01]  /*13470*/  FMUL.FTZ R17, R55, c[0x0][0x320] ;  /* 0x0000c80037117a20 */ /* 0x000fe20000410000 */
[----:B------:R-:W-:Y:S01]  /*13480*/  @UP2 UMOV UR9, UR11 ;  /* 0x0000000b00092c82 */ /* 0x000fe20008000000 */
[----:B------:R-:W-:Y:S01]  /*13490*/  FMUL.FTZ R34, R34, c[0x0][0x320] ;  /* 0x0000c80022227a20 */ /* 0x000fe20000410000 */
[----:B------:R-:W-:Y:S01]  /*134a0*/  @UP2 USHF.R.U32.HI UR18, URZ, UR5, UR9 ;  /* 0x000000053f122299 */ /* 0x000fe20008011609 */
[----:B------:R-:W-:Y:S02]  /*134b0*/  FMUL.FTZ R35, R35, c[0x0][0x320] ;  /* 0x0000c80023237a20 */ /* 0x000fe40000410000 */
[----:B------:R-:W-:Y:S01]  /*134c0*/  FMUL.FTZ R62, R62, c[0x0][0x320] ;  /* 0x0000c8003e3e7a20 */ /* 0x000fe20000410000 */
[----:B------:R-:W3:Y:S01]  /*134d0*/  MUFU.TANH R235, R61 ;  /* 0x0000003d00eb7308 */ /* 0x000ee20000002400 */
[----:B-1----:R-:W-:Y:S01]  /*134e0*/  IMAD.IADD R16, R23, 0x1, R16 ;  /* 0x0000000117107824 */ /* 0x002fe200078e0210 */
[----:B------:R-:W-:Y:S01]  /*134f0*/  UIADD3 UR18, UR18, UR14, -UR22 ;  /* 0x0000000e12127290 */ /* 0x000fe2000fffe816 */
[----:B------:R-:W-:-:S02]  /*13500*/  FMUL.FTZ R63, R63, c[0x0][0x320] ;  /* 0x0000c8003f3f7a20 */ /* 0x000fc40000410000 */
[----:B--2---:R-:W-:Y:S01]  /*13510*/  IMAD.IADD R20, R23, 0x1, R20 ;  /* 0x0000000117147824 */ /* 0x004fe200078e0214 */
[----:B------:R-:W-:Y:S01]  /*13520*/  IMNMX R18, R7, R16, PT ;  /* 0x0000001007127217 */ /* 0x000fe20003800200 */
[----:B------:R-:W-:Y:S01]  /*13530*/  IMAD.SHL.U32 R216, R2, 0x2, RZ ;  /* 0x0000000202d87824 */ /* 0x000fe200078e00ff */
[----:B------:R-:W1:Y:S01]  /*13540*/  MUFU.TANH R25, R25 ;  /* 0x0000001900197308 */ /* 0x000e620000002400 */
[----:B------:R-:W-:Y:S01]  /*13550*/  UIMAD.WIDE UR4, UR18, 0x2aaaaaab, URZ ;  /* 0x2aaaaaab120478a5 */ /* 0x000fe2000f8e023f */
[C---:B------:R-:W-:Y:S01]  /*13560*/  ISETP.GT.AND P0, PT, R18.reuse, RZ, PT ;  /* 0x000000ff1200720c */ /* 0x040fe20003f04270 */
[--C-:B------:R-:W-:Y:S01]  /*13570*/  IMAD R214, R5, 0x2, R216.reuse ;  /* 0x0000000205d67824 */ /* 0x100fe200078e02d8 */
[----:B------:R-:W-:Y:S01]  /*13580*/  ISETP.GT.AND P1, PT, R18, 0x1, PT ;  /* 0x000000011200780c */ /* 0x000fe20003f24270 */
[----:B------:R-:W-:Y:S01]  /*13590*/  LDSM.16.MT88.4 R148, [R216+0x4080] ;  /* 0x00408000d894783b */ /* 0x000fe20000004200 */
[----:B------:R-:W-:Y:S01]  /*135a0*/  FSEL R16, R0, -INF , P0 ;  /* 0xff80000000107808 */ /* 0x000fe20000000000 */
[C---:B------:R-:W-:Y:S01]  /*135b0*/  IMAD R213, R3.reuse, 0x2, R216 ;  /* 0x0000000203d57824 */ /* 0x040fe200078e02d8 */
[----:B------:R-:W-:Y:S01]  /*135c0*/  ISETP.GT.AND P0, PT, R18, 0x8, PT ;  /* 0x000000081200780c */ /* 0x000fe20003f04270 */
[----:B------:R-:W2:Y:S01]  /*135d0*/  MUFU.TANH R23, R47 ;  /* 0x0000002f00177308 */ /* 0x000ea20000002400 */
[----:B------:R-:W-:Y:S01]  /*135e0*/  FSEL R31, R8, -INF , P1 ;  /* 0xff800000081f7808 */ /* 0x000fe20000800000 */
[----:B------:R-:W-:Y:S01]  /*135f0*/  IMAD R212, R3, 0x2, R214 ;  /* 0x0000000203d47824 */ /* 0x000fe200078e02d6 */
[----:B------:R-:W-:Y:S01]  /*13600*/  ISETP.GT.AND P1, PT, R18, 0x9, PT ;  /* 0x000000091200780c */ /* 0x000fe20003f24270 */
[----:B------:R-:W-:Y:S01]  /*13610*/  LDSM.16.MT88.4 R140, [R214+0x4080] ;  /* 0x00408000d68c783b */ /* 0x000fe20000004200 */
[----:B------:R-:W-:Y:S01]  /*13620*/  FSEL R29, R10, -INF , P0 ;  /* 0xff8000000a1d7808 */ /* 0x000fe20000000000 */
[----:B------:R-:W-:Y:S01]  /*13630*/  USHF.R.U32.HI UR4, URZ, 0x1f, UR5 ;  /* 0x0000001f3f047899 */ /* 0x000fe20008011605 */
[C---:B------:R-:W-:Y:S01]  /*13640*/  ISETP.GT.AND P0, PT, R18.reuse, 0x10, PT ;  /* 0x000000101200780c */ /* 0x040fe20003f04270 */
[----:B------:R-:W1:Y:S01]  /*13650*/  MUFU.TANH R14, R14 ;  /* 0x0000000e000e7308 */ /* 0x000e620000002400 */
[----:B------:R-:W-:Y:S01]  /*13660*/  FSEL R27, R11, -INF , P1 ;  /* 0xff8000000b1b7808 */ /* 0x000fe20000800000 */
[----:B------:R-:W-:Y:S01]  /*13670*/  LDSM.16.MT88.4 R132, [R213+0x4080] ;  /* 0x00408000d584783b */ /* 0x000fe20000004200 */
[C---:B------:R-:W-:Y:S01]  /*13680*/  ISETP.GT.AND P1, PT, R18.reuse, 0x11, PT ;  /* 0x000000111200780c */ /* 0x040fe20003f24270 */
[----:B------:R-:W-:Y:S01]  /*13690*/  ULEA.HI.SX32 UR4, UR5, UR4, 0x1d ;  /* 0x0000000405047291 */ /* 0x000fe2000f8fea3f */
[----:B------:R-:W-:Y:S01]  /*136a0*/  FSEL R21, R21, -INF , P0 ;  /* 0xff80000015157808 */ /* 0x000fe20000000000 */
[----:B------:R-:W-:Y:S01]  /*136b0*/  LDSM.16.MT88.4 R40, [R216+0x5880] ;  /* 0x00588000d828783b */ /* 0x000fe20000004200 */
[C---:B------:R-:W-:Y:S01]  /*136c0*/  ISETP.GT.AND P0, PT, R18.reuse, 0x18, PT ;  /* 0x000000181200780c */ /* 0x040fe20003f04270 */
[----:B------:R-:W1:Y:S01]  /*136d0*/  MUFU.TANH R4, R4 ;  /* 0x0000000400047308 */ /* 0x000e620000002400 */
[----:B---3--:R-:W-:Y:S01]  /*136e0*/  FSEL R15, R15, -INF , P1 ;  /* 0xff8000000f0f7808 */ /* 0x008fe20000800000 */
[----:B------:R-:W-:Y:S01]  /*136f0*/  LDSM.16.MT88.4 R48, [R214+0x5880] ;  /* 0x00588000d630783b */ /* 0x000fe20000004200 */
[----:B------:R-:W-:-:S02]  /*13700*/  ISETP.GT.AND P1, PT, R18, 0x19, PT ;  /* 0x000000191200780c */ /* 0x000fc40003f24270 */
[----:B------:R-:W-:Y:S01]  /*13710*/  IMNMX R0, R7, R20, PT ;  /* 0x0000001407007217 */ /* 0x000fe20003800200 */
[----:B------:R-:W-:Y:S01]  /*13720*/  LDSM.16.MT88.4 R56, [R213+0x5880] ;  /* 0x00588000d538783b */ /* 0x000fe20000004200 */
[----:B----4-:R-:W-:Y:S01]  /*13730*/  FSEL R7, R13, -INF , P0 ;  /* 0xff8000000d077808 */ /* 0x010fe20000000000 */
[----:B------:R-:W3:Y:S01]  /*13740*/  MUFU.TANH R19, R19 ;  /* 0x0000001300137308 */ /* 0x000ee20000002400 */
[----:B------:R-:W-:Y:S01]  /*13750*/  ISETP.GT.AND P0, PT, R18, 0x20, PT ;  /* 0x000000201200780c */ /* 0x000fe20003f04270 */
[----:B------:R-:W-:Y:S01]  /*13760*/  LDSM.16.MT88.4 R64, [R212+0x5880] ;  /* 0x00588000d440783b */ /* 0x000fe20000004200 */
[----:B-----5:R-:W-:Y:S02]  /*13770*/  FSEL R11, R12, -INF , P1 ;  /* 0xff8000000c0b7808 */ /* 0x020fe40000800000 */
[C---:B------:R-:W-:Y:S01]  /*13780*/  ISETP.GT.AND P1, PT, R18.reuse, 0x21, PT ;  /* 0x000000211200780c */ /* 0x040fe20003f24270 */
[----:B------:R-:W-:Y:S01]  /*13790*/  LDSM.16.MT88.4 R72, [R216+0x7080] ;  /* 0x00708000d848783b */ /* 0x000fe20000004200 */
[----:B------:R-:W-:Y:S01]  /*137a0*/  FSEL R237, R237, -INF , P0 ;  /* 0xff800000eded7808 */ /* 0x000fe20000000000 */
[----:B------:R-:W4:Y:S01]  /*137b0*/  MUFU.TANH R17, R17 ;  /* 0x0000001100117308 */ /* 0x000f220000002400 */
[----:B------:R-:W-:Y:S01]  /*137c0*/  ISETP.GT.AND P0, PT, R18, 0x28, PT ;  /* 0x000000281200780c */ /* 0x000fe20003f04270 */
[----:B------:R-:W-:Y:S01]  /*137d0*/  LDSM.16.MT88.4 R80, [R214+0x7080] ;  /* 0x00708000d650783b */ /* 0x000fe20000004200 */
[----:B------:R-:W-:-:S02]  /*137e0*/  FSEL R199, R199, -INF , P1 ;  /* 0xff800000c7c77808 */ /* 0x000fc40000800000 */
[----:B------:R-:W-:Y:S01]  /*137f0*/  FMNMX.FTZ R8, R16, R31, !PT ;  /* 0x0000001f10087209 */ /* 0x000fe20007810000 */
[----:B------:R-:W-:Y:S01]  /*13800*/  LDSM.16.MT88.4 R88, [R213+0x7080] ;  /* 0x00708000d558783b */ /* 0x000fe20000004200 */
[----:B------:R-:W-:Y:S01]  /*13810*/  ISETP.GT.AND P1, PT, R18, 0x29, PT ;  /* 0x000000291200780c */ /* 0x000fe20003f24270 */
[----:B------:R-:W5:Y:S01]  /*13820*/  MUFU.TANH R183, R34 ;  /* 0x0000002200b77308 */ /* 0x000f620000002400 */
[----:B------:R-:W-:Y:S01]  /*13830*/  FSEL R227, R227, -INF , P0 ;  /* 0xff800000e3e37808 */ /* 0x000fe20000000000 */
[----:B------:R-:W-:Y:S01]  /*13840*/  LDSM.16.MT88.4 R96, [R212+0x7080] ;  /* 0x00708000d460783b */ /* 0x000fe20000004200 */
[----:B------:R-:W-:Y:S02]  /*13850*/  FMNMX.FTZ R8, R29, R8, !PT ;  /* 0x000000081d087209 */ /* 0x000fe40007810000 */
[C---:B------:R-:W-:Y:S01]  /*13860*/  ISETP.GT.AND P0, PT, R0.reuse, RZ, PT ;  /* 0x000000ff0000720c */ /* 0x040fe20003f04270 */
[----:B------:R-:W-:Y:S01]  /*13870*/  LDSM.16.MT88.4 R104, [R216+0x8880] ;  /* 0x00888000d868783b */ /* 0x000fe20000004200 */
[----:B------:R-:W-:Y:S01]  /*13880*/  FSEL R235, R235, -INF , P1 ;  /* 0xff800000ebeb7808 */ /* 0x000fe20000800000 */
[----:B------:R-:W2:Y:S01]  /*13890*/  MUFU.TANH R181, R35 ;  /* 0x0000002300b57308 */ /* 0x000ea20000002400 */
[----:B------:R-:W-:Y:S01]  /*138a0*/  ISETP.GT.AND P1, PT, R0, 0x1, PT ;  /* 0x000000010000780c */ /* 0x000fe20003f24270 */
[----:B------:R-:W-:Y:S01]  /*138b0*/  LDSM.16.MT88.4 R112, [R214+0x8880] ;  /* 0x00888000d670783b */ /* 0x000fe20000004200 */
[----:B------:R-:W-:-:S02]  /*138c0*/  FMNMX.FTZ R8, R27, R8, !PT ;  /* 0x000000081b087209 */ /* 0x000fc40007810000 */
[----:B------:R-:W-:Y:S01]  /*138d0*/  FSEL R6, R6, -INF , P0 ;  /* 0xff80000006067808 */ /* 0x000fe20000000000 */
[----:B------:R-:W-:Y:S01]  /*138e0*/  LDSM.16.MT88.4 R120, [R213+0x8880] ;  /* 0x00888000d578783b */ /* 0x000fe20000004200 */
[C---:B------:R-:W-:Y:S01]  /*138f0*/  ISETP.GT.AND P0, PT, R0.reuse, 0x8, PT ;  /* 0x000000080000780c */ /* 0x040fe20003f04270 */
[----:B------:R-:W3:Y:S01]  /*13900*/  MUFU.TANH R179, R62 ;  /* 0x0000003e00b37308 */ /* 0x000ee20000002400 */
[----:B------:R-:W-:Y:S01]  /*13910*/  FSEL R33, R9, -INF , P1 ;  /* 0xff80000009217808 */ /* 0x000fe20000800000 */
[----:B------:R-:W-:Y:S01]  /*13920*/  LDSM.16.MT88.4 R172, [R212+0x4880] ;  /* 0x00488000d4ac783b */ /* 0x000fe20000004200 */
[----:B------:R-:W-:Y:S02]  /*13930*/  FMNMX.FTZ R10, R21, R8, !PT ;  /* 0x00000008150a7209 */ /* 0x000fe40007810000 */
[----:B------:R-:W-:Y:S01]  /*13940*/  ISETP.GT.AND P1, PT, R0, 0x9, PT ;  /* 0x000000090000780c */ /* 0x000fe20003f24270 */
[----:B------:R-:W-:Y:S01]  /*13950*/  LDSM.16.MT88.4 R168, [R216+0x6080] ;  /* 0x00608000d8a8783b */ /* 0x000fe20000004200 */
[----:B-1----:R-:W-:Y:S01]  /*13960*/  FSEL R25, R25, -INF , P0 ;  /* 0xff80000019197808 */ /* 0x002fe20000000000 */
[----:B------:R-:W1:Y:S01]  /*13970*/  MUFU.TANH R177, R63 ;  /* 0x0000003f00b17308 */ /* 0x000e620000002400 */
[----:B------:R-:W-:Y:S01]  /*13980*/  FMNMX.FTZ R8, R6, R33, !PT ;  /* 0x0000002106087209 */ /* 0x000fe20007810000 */
[----:B------:R-:W-:Y:S01]  /*13990*/  LDSM.16.MT88.4 R164, [R213+0x6080] ;  /* 0x00608000d5a4783b */ /* 0x000fe20000004200 */
[----:B------:R-:W-:-:S02]  /*139a0*/  ISETP.GT.AND P0, PT, R0, 0x10, PT ;  /* 0x000000100000780c */ /* 0x000fc40003f04270 */
[----:B--2---:R-:W-:Y:S01]  /*139b0*/  FSEL R23, R23, -INF , P1 ;  /* 0xff80000017177808 */ /* 0x004fe20000800000 */
[----:B------:R-:W-:Y:S01]  /*139c0*/  LDSM.16.MT88.4 R160, [R216+0x7880] ;  /* 0x00788000d8a0783b */ /* 0x000fe20000004200 */
[----:B------:R-:W-:Y:S02]  /*139d0*/  FMNMX.FTZ R8, R25, R8, !PT ;  /* 0x0000000819087209 */ /* 0x000fe40007810000 */
        /* <DEDUP_REMOVED lines=8> */
[----:B------:R-:W-:Y:S02]  /*13a60*/  ISETP.GT.AND P1, PT, R0, 0x19, PT ;  /* 0x000000190000780c */ /* 0x000fe40003f24270 */
[----:B---3--:R-:W-:-:S02]  /*13a70*/  FSEL R19, R19, -INF , P0 ;  /* 0xff80000013137808 */ /* 0x008fc40000000000 */
[----:B------:R-:W-:Y:S02]  /*13a80*/  FMNMX.FTZ R8, R13, R8, !PT ;  /* 0x000000080d087209 */ /* 0x000fe40007810000 */
[----:B------:R-:W-:Y:S02]  /*13a90*/  FMNMX.FTZ R10, R11, R10, !PT ;  /* 0x0000000a0b0a7209 */ /* 0x000fe40007810000 */
[----:B------:R-:W-:Y:S02]  /*13aa0*/  ISETP.GT.AND P0, PT, R0, 0x20, PT ;  /* 0x000000200000780c */ /* 0x000fe40003f04270 */
[----:B----4-:R-:W-:Y:S02]  /*13ab0*/  FSEL R17, R17, -INF , P1 ;  /* 0xff80000011117808 */ /* 0x010fe40000800000 */
[----:B------:R-:W-:Y:S02]  /*13ac0*/  FMNMX.FTZ R8, R19, R8, !PT ;  /* 0x0000000813087209 */ /* 0x000fe40007810000 */
[----:B------:R-:W-:-:S02]  /*13ad0*/  FMNMX.FTZ R10, R237, R10, !PT ;  /* 0x0000000aed0a7209 */ /* 0x000fc40007810000 */
[C---:B------:R-:W-:Y:S02]  /*13ae0*/  ISETP.GT.AND P2, PT, R0.reuse, 0x21, PT ;  /* 0x000000210000780c */ /* 0x040fe40003f44270 */
[----:B-----5:R-:W-:Y:S02]  /*13af0*/  FSEL R183, R183, -INF , P0 ;  /* 0xff800000b7b77808 */ /* 0x020fe40000000000 */
        /* <DEDUP_REMOVED lines=8> */
[----:B------:R-:W-:Y:S02]  /*13b80*/  FMNMX.FTZ R8, R181, R8, !PT ;  /* 0x00000008b5087209 */ /* 0x000fe40007810000 */
[----:B------:R-:W-:-:S02]  /*13b90*/  FMNMX.FTZ R4, R235, R4, !PT ;  /* 0x00000004eb047209 */ /* 0x000fc40007810000 */
[----:B-1----:R-:W-:Y:S02]  /*13ba0*/  FSEL R177, R177, -INF , P0 ;  /* 0xff800000b1b17808 */ /* 0x002fe40000000000 */
[----:B------:R-:W-:Y:S01]  /*13bb0*/  FMNMX.FTZ R8, R179, R8, !PT ;  /* 0x00000008b3087209 */ /* 0x000fe20007810000 */
[----:B------:R-:W1:Y:S01]  /*13bc0*/  SHFL.BFLY PT, R35, R4, 0x2, 0x1f ;  /* 0x0c401f0004237f89 */ /* 0x000e6200000e0000 */
[----:B------:R-:W-:Y:S02]  /*13bd0*/  IMNMX R236, RZ, UR4, !PT ;  /* 0x00000004ffec7c17 */ /* 0x000fe4000f800200 */
        /* <DEDUP_REMOVED lines=8> */
[----:B------:R-:W-:Y:S01]  /*13c60*/  FMUL.FTZ R178, R0, c[0x0][0x2d0] ;  /* 0x0000b40000b27a20 */ /* 0x000fe20000410000 */
[----:B--2---:R-:W-:-:S04]  /*13c70*/  FMNMX.FTZ R159, R4, R159, !PT ;  /* 0x0000009f049f7209 */ /* 0x004fc80007810000 */
[----:B------:R-:W-:Y:S02]  /*13c80*/  FSEL R178, R178, RZ, P0 ;  /* 0x000000ffb2b27208 */ /* 0x000fe40000000000 */
[C---:B------:R-:W-:Y:S01]  /*13c90*/  FSETP.NEU.FTZ.AND P0, PT, R159.reuse, -INF , PT ;  /* 0xff8000009f00780b */ /* 0x040fe20003f1d000 */
[----:B------:R-:W-:Y:S02]  /*13ca0*/  FMUL.FTZ R176, R159, c[0x0][0x2d0] ;  /* 0x0000b4009fb07a20 */ /* 0x000fe40000410000 */
[--C-:B------:R-:W-:Y:S02]  /*13cb0*/  FFMA.FTZ R185, R16, c[0x0][0x2d0], -R178.reuse ;  /* 0x0000b40010b97a23 */ /* 0x100fe400000108b2 */
[--C-:B------:R-:W-:Y:S01]  /*13cc0*/  FFMA.FTZ R158, R31, c[0x0][0x2d0], -R178.reuse ;  /* 0x0000b4001f9e7a23 */ /* 0x100fe200000108b2 */
[----:B------:R-:W-:Y:S01]  /*13cd0*/  FSEL R176, R176, RZ, P0 ;  /* 0x000000ffb0b07208 */ /* 0x000fe20000000000 */
[--C-:B------:R-:W-:Y:S01]  /*13ce0*/  FFMA.FTZ R157, R29, c[0x0][0x2d0], -R178.reuse ;  /* 0x0000b4001d9d7a23 */ /* 0x100fe200000108b2 */
[----:B------:R-:W-:Y:S01]  /*13cf0*/  ISETP.LE.AND P0, PT, R236, UR13, PT ;  /* 0x0000000dec007c0c */ /* 0x000fe2000bf03270 */
[----:B------:R-:W-:Y:S01]  /*13d00*/  FFMA.FTZ R156, R27, c[0x0][0x2d0], -R178 ;  /* 0x0000b4001b9c7a23 */ /* 0x000fe200000108b2 */
[----:B------:R-:W-:Y:S01]  /*13d10*/  MUFU.EX2 R185, R185 ;  /* 0x000000b900b97308 */ /* 0x000fe20000000800 */
[----:B------:R-:W-:-:S02]  /*13d20*/  FFMA.FTZ R187, R6, c[0x0][0x2d0], -R176 ;  /* 0x0000b40006bb7a23 */ /* 0x000fc400000108b0 */
[--C-:B------:R-:W-:Y:S02]  /*13d30*/  FFMA.FTZ R184, R33, c[0x0][0x2d0], -R176.reuse ;  /* 0x0000b40021b87a23 */ /* 0x100fe400000108b0 */
[--C-:B------:R-:W-:Y:S01]  /*13d40*/  FFMA.FTZ R2, R25, c[0x0][0x2d0], -R176.reuse ;  /* 0x0000b40019027a23 */ /* 0x100fe200000108b0 */
[----:B------:R-:W1:Y:S01]  /*13d50*/  LDSM.16.MT88.4 R32, [R212+0x4080] ;  /* 0x00408000d420783b */ /* 0x000e620000004200 */
[----:B------:R-:W-:Y:S01]  /*13d60*/  FFMA.FTZ R23, R23, c[0x0][0x2d0], -R176 ;  /* 0x0000b40017177a23 */ /* 0x000fe200000108b0 */
[----:B------:R-:W2:Y:S01]  /*13d70*/  MUFU.EX2 R158, R158 ;  /* 0x0000009e009e7308 */ /* 0x000ea20000000800 */
[--C-:B------:R-:W-:Y:S01]  /*13d80*/  FFMA.FTZ R186, R7, c[0x0][0x2d0], -R178.reuse ;  /* 0x0000b40007ba7a23 */ /* 0x100fe200000108b2 */
[----:B------:R-:W-:Y:S01]  /*13d90*/  LDSM.16.MT88.4 R24, [R214+0x7880] ;  /* 0x00788000d618783b */ /* 0x000fe20000004200 */
[----:B------:R-:W-:Y:S02]  /*13da0*/  FFMA.FTZ R189, R11, c[0x0][0x2d0], -R178 ;  /* 0x0000b4000bbd7a23 */ /* 0x000fe400000108b2 */
[----:B------:R-:W-:Y:S01]  /*13db0*/  FFMA.FTZ R192, R9, c[0x0][0x2d0], -R176 ;  /* 0x0000b40009c07a23 */ /* 0x000fe200000108b0 */
[----:B------:R-:W3:Y:S01]  /*13dc0*/  LDSM.16.MT88.4 R4, [R212+0x8880] ;  /* 0x00888000d404783b */ /* 0x000ee20000004200 */
[--C-:B------:R-:W-:Y:S01]  /*13dd0*/  FFMA.FTZ R188, R21, c[0x0][0x2d0], -R178.reuse ;  /* 0x0000b40015bc7a23 */ /* 0x100fe200000108b2 */
[----:B------:R-:W-:Y:S01]  /*13de0*/  MUFU.EX2 R157, R157 ;  /* 0x0000009d009d7308 */ /* 0x000fe20000000800 */
[----:B------:R-:W-:Y:S01]  /*13df0*/  FFMA.FTZ R191, R15, c[0x0][0x2d0], -R178 ;  /* 0x0000b4000fbf7a23 */ /* 0x000fe200000108b2 */
[----:B------:R-:W4:Y:S01]  /*13e00*/  LDSM.16.MT88.4 R8, [R216+0x4880] ;  /* 0x00488000d808783b */ /* 0x000f220000004200 */
[----:B------:R-:W-:-:S02]  /*13e10*/  FFMA.FTZ R195, R13, c[0x0][0x2d0], -R176 ;  /* 0x0000b4000dc37a23 */ /* 0x000fc400000108b0 */
[--C-:B------:R-:W-:Y:S01]  /*13e20*/  FFMA.FTZ R190, R19, c[0x0][0x2d0], -R176.reuse ;  /* 0x0000b40013be7a23 */ /* 0x100fe200000108b0 */
[----:B------:R-:W5:Y:S01]  /*13e30*/  LDSM.16.MT88.4 R12, [R214+0x4880] ;  /* 0x00488000d60c783b */ /* 0x000f620000004200 */
[----:B------:R-:W-:Y:S01]  /*13e40*/  FFMA.FTZ R193, R17, c[0x0][0x2d0], -R176 ;  /* 0x0000b40011c17a23 */ /* 0x000fe200000108b0 */
[----:B------:R-:W1:Y:S01]  /*13e50*/  MUFU.EX2 R156, R156 ;  /* 0x0000009c009c7308 */ /* 0x000e620000000800 */
[----:B--2---:R-:W-:Y:S01]  /*13e60*/  F2FP.PACK_AB R128, R158, R185 ;  /* 0x000000b99e80723e */ /* 0x004fe200000000ff */
[----:B------:R-:W-:Y:S01]  /*13e70*/  LDSM.16.MT88.4 R16, [R214+0x6080] ;  /* 0x00608000d610783b */ /* 0x000fe20000004200 */
[--C-:B------:R-:W-:Y:S02]  /*13e80*/  FFMA.FTZ R194, R237, c[0x0][0x2d0], -R178.reuse ;  /* 0x0000b400edc27a23 */ /* 0x100fe400000108b2 */
[--C-:B------:R-:W-:Y:S02]  /*13e90*/  FFMA.FTZ R234, R235, c[0x0][0x2d0], -R178.reuse ;  /* 0x0000b400ebea7a23 */ /* 0x100fe400000108b2 */
[--C-:B------:R-:W-:Y:S01]  /*13ea0*/  FFMA.FTZ R199, R199, c[0x0][0x2d0], -R178.reuse ;  /* 0x0000b400c7c77a23 */ /* 0x100fe200000108b2 */
[----:B------:R-:W-:Y:S01]  /*13eb0*/  MUFU.EX2 R187, R187 ;  /* 0x000000bb00bb7308 */ /* 0x000fe20000000800 */
[----:B------:R-:W-:-:S02]  /*13ec0*/  FFMA.FTZ R227, R227, c[0x0][0x2d0], -R178 ;  /* 0x0000b400e3e37a23 */ /* 0x000fc400000108b2 */
[--C-:B------:R-:W-:Y:S02]  /*13ed0*/  FFMA.FTZ R235, R183, c[0x0][0x2d0], -R176.reuse ;  /* 0x0000b400b7eb7a23 */ /* 0x100fe400000108b0 */
[--C-:B------:R-:W-:Y:S02]  /*13ee0*/  FFMA.FTZ R238, R181, c[0x0][0x2d0], -R176.reuse ;  /* 0x0000b400b5ee7a23 */ /* 0x100fe400000108b0 */
[--C-:B------:R-:W-:Y:S01]  /*13ef0*/  FFMA.FTZ R237, R179, c[0x0][0x2d0], -R176.reuse ;  /* 0x0000b400b3ed7a23 */ /* 0x100fe200000108b0 */
[----:B------:R-:W2:Y:S01]  /*13f00*/  MUFU.EX2 R184, R184 ;  /* 0x000000b800b87308 */ /* 0x000ea20000000800 */
[----:B-1----:R-:W-:Y:S01]  /*13f10*/  F2FP.PACK_AB R130, R156, R157 ;  /* 0x0000009d9c82723e */ /* 0x002fe200000000ff */
[----:B------:R-:W-:Y:S01]  /*13f20*/  FFMA.FTZ R240, R177, c[0x0][0x2d0], -R176 ;  /* 0x0000b400b1f07a23 */ /* 0x000fe200000108b0 */
[----:B------:R-:W-:Y:S01]  /*13f30*/  LDSM.16.MT88.4 R180, [R214+0x6880] ;  /* 0x00688000d6b4783b */ /* 0x000fe20000004200 */
[----:B------:R-:W-:-:S03]  /*13f40*/  FADD.FTZ R158, R185, R158 ;  /* 0x0000009eb99e7221 */ /* 0x000fc60000010000 */
[----:B------:R-:W-:Y:S01]  /*13f50*/  LDSM.16.MT88.4 R176, [R213+0x6880] ;  /* 0x00688000d5b0783b */ /* 0x000fe20000004200 */
[----:B------:R-:W-:Y:S01]  /*13f60*/  MUFU.EX2 R2, R2 ;  /* 0x0000000200027308 */ /* 0x000fe20000000800 */
[----:B------:R-:W-:-:S04]  /*13f70*/  FADD.FTZ R157, R157, R158 ;  /* 0x0000009e9d9d7221 */ /* 0x000fc80000010000 */
[----:B------:R-:W-:-:S03]  /*13f80*/  FADD.FTZ R157, R156, R157 ;  /* 0x0000009d9c9d7221 */ /* 0x000fc60000010000 */
[----:B------:R-:W1:Y:S01]  /*13f90*/  MUFU.EX2 R3, R23 ;  /* 0x0000001700037308 */ /* 0x000e620000000800 */
[----:B--2---:R-:W-:Y:S01]  /*13fa0*/  F2FP.PACK_AB R129, R184, R187 ;  /* 0x000000bbb881723e */ /* 0x004fe200000000ff */
[----:B------:R-:W-:-:S06]  /*13fb0*/  FADD.FTZ R187, R187, R184 ;  /* 0x000000b8bbbb7221 */ /* 0x000fcc0000010000 */
[----:B------:R-:W-:Y:S01]  /*13fc0*/  MUFU.EX2 R188, R188 ;  /* 0x000000bc00bc7308 */ /* 0x000fe20000000800 */
[----:B-1----:R-:W-:-:S07]  /*13fd0*/  F2FP.PACK_AB R131, R3, R2 ;  /* 0x000000020383723e */ /* 0x002fce00000000ff */
[----:B------:R-:W1:Y:S01]  /*13fe0*/  MUFU.EX2 R191, R191 ;  /* 0x000000bf00bf7308 */ /* 0x000e620000000800 */
[----:B------:R-:W2:Y:S01]  /*13ff0*/  LDSM.16.MT88.4 R20, [R213+0x4880] ;  /* 0x00488000d514783b */ /* 0x000ea20000004200 */
[----:B------:R-:W-:Y:S01]  /*14000*/  FADD.FTZ R2, R2, R187 ;  /* 0x000000bb02027221 */ /* 0x000fe20000010000 */
[C---:B------:R-:W-:Y:S03]  /*14010*/  HMMA.16816.F32 R152, R128.reuse, R148, RZ ;  /* 0x000000948098723c */ /* 0x040fe600000018ff */
[----:B------:R-:W-:Y:S02]  /*14020*/  FADD.FTZ R3, R3, R2 ;  /* 0x0000000203037221 */ /* 0x000fe40000010000 */
[----:B------:R-:W-:Y:S03]  /*14030*/  MUFU.EX2 R186, R186 ;  /* 0x000000ba00ba7308 */ /* 0x000fe60000000800 */
[C---:B------:R-:W-:Y:S05]  /*14040*/  HMMA.16816.F32 R148, R128.reuse, R150, RZ ;  /* 0x000000968094723c */ /* 0x040fea00000018ff */
[----:B------:R-:W-:Y:S03]  /*14050*/  MUFU.EX2 R189, R189 ;  /* 0x000000bd00bd7308 */ /* 0x000fe60000000800 */
[C---:B------:R-:W-:Y:S05]  /*14060*/  HMMA.16816.F32 R144, R128.reuse, R140, RZ ;  /* 0x0000008c8090723c */ /* 0x040fea00000018ff */
[----:B------:R-:W-:Y:S03]  /*14070*/  MUFU.EX2 R192, R192 ;  /* 0x000000c000c07308 */ /* 0x000fe60000000800 */
[C---:B------:R-:W-:Y:S05]  /*14080*/  HMMA.16816.F32 R136, R128.reuse, R132, RZ ;  /* 0x000000848088723c */ /* 0x040fea00000018ff */
[----:B------:R-:W1:Y:S03]  /*14090*/  MUFU.EX2 R195, R195 ;  /* 0x000000c300c37308 */ /* 0x000e660000000800 */
        /* <DEDUP_REMOVED lines=39> */
[----:B------:R-:W-:Y:S01]  /*14310*/  F2FP.PACK_AB R5, R195, R192 ;  /* 0x000000c0c305723e */ /* 0x000fe200000000ff */
        /* <DEDUP_REMOVED lines=15> */
[----:B------:R-:W3:Y:S07]  /*14410*/  LDSM.16.MT88.4 R12, [R213+0x7880] ;  /* 0x00788000d50c783b */ /* 0x000eee0000004200 */
[C---:B--2---:R-:W-:Y:S08]  /*14420*/  HMMA.16816.F32 R136, R4.reuse, R20, R136 ;  /* 0x000000140488723c */ /* 0x044ff00000001888 */
[C---:B------:R-:W-:Y:S01]  /*14430*/  HMMA.16816.F32 R132, R4.reuse, R22, R132 ;  /* 0x000000160484723c */ /* 0x040fe20000001884 */
[----:B------:R-:W-:Y:S07]  /*14440*/  LDSM.16.MT88.4 R20, [R212+0x7880] ;  /* 0x00788000d414783b */ /* 0x000fee0000004200 */
[C---:B------:R-:W-:Y:S08]  /*14450*/  HMMA.16816.F32 R44, R4.reuse, R16, R44 ;  /* 0x00000010042c723c */ /* 0x040ff0000000182c */
[C---:B-1----:R-:W-:Y:S08]  /*14460*/  HMMA.16816.F32 R60, R4.reuse, R8, R60 ;  /* 0x00000008043c723c */ /* 0x042ff0000000183c */
[C---:B------:R-:W-:Y:S01]  /*14470*/  HMMA.16816.F32 R64, R4.reuse, R10, R64 ;  /* 0x0000000a0440723c */ /* 0x040fe20000001840 */
[----:B------:R-:W1:Y:S07]  /*14480*/  LDSM.16.MT88.4 R8, [R214+0x9080] ;  /* 0x00908000d608783b */ /* 0x000e6e0000004200 */
        /* <DEDUP_REMOVED lines=37> */
[----:B------:R-:W-:Y:S01]  /*146e0*/  F2FP.PACK_AB R5, R238, R235 ;  /* 0x000000ebee05723e */ /* 0x000fe200000000ff */
[----:B------:R-:W-:Y:S01]  /*146f0*/  FADD.FTZ R235, R235, R190 ;  /* 0x000000beebeb7221 */ /* 0x000fe20000010000 */
[----:B------:R-:W-:Y:S01]  /*14700*/  F2FP.PACK_AB R6, R234, R227 ;  /* 0x000000e3ea06723e */ /* 0x000fe200000000ff */
[----:B------:R-:W-:Y:S01]  /*14710*/  FADD.FTZ R194, R199, R194 ;  /* 0x000000c2c7c27221 */ /* 0x000fe20000010000 */
[----:B------:R-:W-:Y:S01]  /*14720*/  F2FP.PACK_AB R7, R240, R237 ;  /* 0x000000edf007723e */ /* 0x000fe200000000ff */
[----:B------:R-:W-:-:S02]  /*14730*/  FADD.FTZ R238, R238, R235 ;  /* 0x000000ebeeee7221 */ /* 0x000fc40000010000 */
[----:B------:R-:W-:Y:S02]  /*14740*/  FADD.FTZ R227, R227, R194 ;  /* 0x000000c2e3e37221 */ /* 0x000fe40000010000 */
[----:B------:R-:W-:Y:S02]  /*14750*/  FADD.FTZ R237, R237, R238 ;  /* 0x000000eeeded7221 */ /* 0x000fe40000010000 */
[----:B-1----:R-:W-:Y:S01]  /*14760*/  HMMA.16816.F32 R152, R4, R8, R152 ;  /* 0x000000080498723c */ /* 0x002fe20000001898 */
[----:B------:R-:W-:Y:S02]  /*14770*/  FADD.FTZ R234, R234, R227 ;  /* 0x000000e3eaea7221 */ /* 0x000fe40000010000 */
[----:B------:R-:W-:-:S05]  /*14780*/  FADD.FTZ R227, R240, R237 ;  /* 0x000000edf0e37221 */ /* 0x000fca0000010000 */
        /* <DEDUP_REMOVED lines=37> */
[----:B------:R-:W-:Y:S01]  /*149e0*/  PLOP3.LUT P0, PT, PT, PT, UP2, 0x80, 0x0 ;  /* 0x000000000000781c */ /* 0x000fe20003f0f028 */
[----:B------:R-:W-:Y:S01]  /*149f0*/  IMAD.MOV.U32 R2, RZ, RZ, R159 ;  /* 0x000000ffff027224 */ /* 0x000fe200078e009f */
[----:B------:R-:W-:Y:S01]  /*14a00*/  PLOP3.LUT P1, PT, PT, PT, UP2, 0x80, 0x0 ;  /* 0x000000000000781c */ /* 0x000fe20003f2f028 */
[----:B------:R-:W-:-:S10]  /*14a10*/  IMAD.MOV.U32 R3, RZ, RZ, R0 ;  /* 0x000000ffff037224 */ /* 0x000fd400078e0000 */
[----:B------:R-:W-:Y:S01]  /*14a20*/  @P0 IMAD.HI.U32 R199, R197, c[0x0][0x2c8], RZ ;  /* 0x0000b200c5c70a27 */ /* 0x000fe200078e00ff */
[----:B------:R-:W-:-:S04]  /*14a30*/  IADD3 RZ, P0, R228, 0xc0, RZ ;  /* 0x000000c0e4ff7810 */ /* 0x000fc80007f1e0ff */
[----:B------:R-:W-:Y:S01]  /*14a40*/  @P1 SHF.R.U32.HI R199, RZ, c[0x0][0x2cc], R199 ;  /* 0x0000b300ffc71a19 */ /* 0x000fe200000116c7 */
[----:B------:R-:W-:Y:S02]  /*14a50*/  IMAD.X R235, RZ, RZ, R233, P0 ;  /* 0x000000ffffeb7224 */ /* 0x000fe400000e06e9 */
.L_x_1505:
[----:B------:R-:W-:Y:S04]  /*14a60*/  DEPBAR.LE SB0, 0x0 ;  /* 0x000080000000791a */ /* 0x000fe80000000000 */
[----:B------:R-:W-:Y:S01]  /*14a70*/  BAR.SYNC.DEFER_BLOCKING 0x0 ;  /* 0x0000000000007b1d */ /* 0x000fe20000010000 */
[----:B------:R-:W-:Y:S05]  /*14a80*/  ISETP.LE.AND P0, PT, RZ, UR13, PT ;  /* 0x0000000dff007c0c */ /* 0x000fea000bf03270 */
[----:B------:R1:W2:Y:S04]  /*14a90*/  LDSM.16.M88.4 R156, [R222] ;  /* 0x00000000de9c783b */ /* 0x0002a80000000200 */
[----:B------:R1:W3:Y:S04]  /*14aa0*/  LDSM.16.M88.4 R160, [R221+0xa080] ;  /* 0x00a08000dda0783b */ /* 0x0002e80000000200 */
[----:B------:R1:W4:Y:S04]  /*14ab0*/  LDSM.16.M88.4 R164, [R221+0xa880] ;  /* 0x00a88000dda4783b */ /* 0x0003280000000200 */
[----:B------:R1:W1:Y:S04]  /*14ac0*/  LDSM.16.M88.4 R168, [R221+0xb080] ;  /* 0x00b08000dda8783b */ /* 0x0002680000000200 */
[----:B------:R1:W1:Y:S04]  /*14ad0*/  LDSM.16.M88.4 R172, [R220] ;  /* 0x00000000dcac783b */ /* 0x0002680000000200 */
[----:B------:R1:W1:Y:S04]  /*14ae0*/  LDSM.16.M88.4 R176, [R219] ;  /* 0x00000000dbb0783b */ /* 0x0002680000000200 */
[----:B------:R1:W1:Y:S04]  /*14af0*/  LDSM.16.M88.4 R180, [R211] ;  /* 0x00000000d3b4783b */ /* 0x0002680000000200 */
[----:B------:R1:W1:Y:S01]  /*14b00*/  LDSM.16.M88.4 R184, [R210] ;  /* 0x00000000d2b8783b */ /* 0x0002620000000200 */
[----:B------:R-:W-:-:S05]  /*14b10*/  @!P0 BRA `(.L_x_1503) ;  /* 0x000003f000008947 */ /* 0x000fca0003800000 */
[----:B------:R-:W-:Y:S01]  /*14b20*/  IADD3 R6, P0, R224, 0x40, RZ ;  /* 0x00000040e0067810 */ /* 0x000fe20007f1e0ff */
[----:B------:R-:W-:Y:S01]  /*14b30*/  USHF.R.S32.HI UR6, URZ, 0x1f, UR13 ;  /* 0x0000001f3f067899 */ /* 0x000fe2000801140d */
[----:B------:R-:W-:Y:S01]  /*14b40*/  @!P3 IMAD.MOV.U32 R0, RZ, RZ, c[0x0][0x208] ;  /* 0x00008200ff00b624 */ /* 0x000fe200078e00ff */
[----:B------:R-:W-:Y:S01]  /*14b50*/  ULDC.64 UR4, c[0x0][0x208] ;  /* 0x0000820000047ab9 */ /* 0x000fe20000000a00 */
[----:B------:R-:W-:Y:S01]  /*14b60*/  @!P3 IMAD.MOV.U32 R13, RZ, RZ, c[0x0][0x20c] ;  /* 0x00008300ff0db624 */ /* 0x000fe200078e00ff */
[----:B------:R-:W-:Y:S01]  /*14b70*/  UIMAD UR6, UR6, UR4, URZ ;  /* 0x00000004060672a4 */ /* 0x000fe2000f8e023f */
[----:B------:R-:W-:Y:S01]  /*14b80*/  IMAD.X R4, RZ, RZ, R231, P0 ;  /* 0x000000ffff047224 */ /* 0x000fe200000e06e7 */
[----:B------:R-:W-:Y:S02]  /*14b90*/  UIMAD.WIDE.U32 UR10, UR13, UR4, URZ ;  /* 0x000000040d0a72a5 */ /* 0x000fe4000f8e003f */
[----:B------:R-:W-:Y:S04]  /*14ba0*/  UIMAD UR6, UR13, UR5, UR6 ;  /* 0x000000050d0672a4 */ /* 0x000fe8000f8e0206 */
[----:B------:R-:W-:Y:S02]  /*14bb0*/  UIADD3 UR4, UR11, UR6, URZ ;  /* 0x000000060b047290 */ /* 0x000fe4000fffe03f */
[----:B------:R-:W-:Y:S02]  /*14bc0*/  UIMAD.WIDE.U32 UR10, UR10, 0x30, URZ ;  /* 0x000000300a0a78a5 */ /* 0x000fe4000f8e003f */
[----:B------:R-:W-:Y:S04]  /*14bd0*/  UIMAD UR4, UR4, 0x30, URZ ;  /* 0x00000030040478a4 */ /* 0x000fe8000f8e023f */
[----:B------:R-:W-:Y:S01]  /*14be0*/  @!P3 LEA R15, P1, R0, UR10, 0x5 ;  /* 0x0000000a000fbc11 */ /* 0x000fe2000f8228ff */
[----:B------:R-:W-:Y:S01]  /*14bf0*/  UIADD3 UR4, UR11, UR4, URZ ;  /* 0x000000040b047290 */ /* 0x000fe2000fffe03f */
[----:B------:R-:W-:Y:S02]  /*14c00*/  IADD3 R8, P2, R224, UR10, RZ ;  /* 0x0000000ae0087c10 */ /* 0x000fe4000ff5e0ff */
[----:B------:R-:W-:Y:S03]  /*14c10*/  IADD3 R7, P0, R6, UR10, RZ ;  /* 0x0000000a06077c10 */ /* 0x000fe6000ff1e0ff */
[----:B------:R-:W-:Y:S02]  /*14c20*/  @!P3 LEA.HI.X R13, R0, UR4, R13, 0x5, P1 ;  /* 0x00000004000dbc11 */ /* 0x000fe400088f2c0d */
[----:B------:R-:W-:Y:S02]  /*14c30*/  IADD3.X R5, R231, UR4, RZ, P2, !PT ;  /* 0x00000004e7057c10 */ /* 0x000fe400097fe4ff */
[----:B------:R-:W-:Y:S02]  /*14c40*/  LEA R22, P1, R8, c[0x0][0x1f8], 0x1 ;  /* 0x00007e0008167a11 */ /* 0x000fe400078208ff */
[----:B------:R-:W-:Y:S02]  /*14c50*/  IADD3.X R0, R4, UR4, RZ, P0, !PT ;  /* 0x0000000404007c10 */ /* 0x000fe400087fe4ff */
[C---:B------:R-:W-:Y:S02]  /*14c60*/  LEA R20, P0, R7.reuse, c[0x0][0x1f8], 0x1 ;  /* 0x00007e0007147a11 */ /* 0x040fe400078008ff */
[----:B------:R-:W-:Y:S02]  /*14c70*/  LEA.HI.X R23, R8, c[0x0][0x1fc], R5, 0x1, P1 ;  /* 0x00007f0008177a11 */ /* 0x000fe400008f0c05 */
[C---:B------:R-:W-:Y:S02]  /*14c80*/  IADD3 R5, P1, R224.reuse, 0x80, RZ ;  /* 0x00000080e0057810 */ /* 0x040fe40007f3e0ff */
[----:B------:R-:W-:Y:S02]  /*14c90*/  LEA.HI.X R21, R7, c[0x0][0x1fc], R0, 0x1, P0 ;  /* 0x00007f0007157a11 */ /* 0x000fe400000f0c00 */
[----:B------:R-:W-:Y:S01]  /*14ca0*/  IADD3 R8, P0, R224, 0xc0, RZ ;  /* 0x000000c0e0087810 */ /* 0x000fe20007f1e0ff */
[--C-:B------:R-:W-:Y:S01]  /*14cb0*/  IMAD.X R0, RZ, RZ, R231.reuse, P1 ;  /* 0x000000ffff007224 */ /* 0x100fe200008e06e7 */
[----:B------:R-:W-:Y:S02]  /*14cc0*/  IADD3 R10, P1, R5, UR10, RZ ;  /* 0x0000000a050a7c10 */ /* 0x000fe4000ff3e0ff */
[----:B------:R-:W-:Y:S01]  /*14cd0*/  @!P3 IADD3 R6, P2, R15, R6, RZ ;  /* 0x000000060f06b210 */ /* 0x000fe20007f5e0ff */
[----:B------:R-:W-:Y:S01]  /*14ce0*/  IMAD.X R7, RZ, RZ, R231, P0 ;  /* 0x000000ffff077224 */ /* 0x000fe200000e06e7 */
[----:B------:R-:W-:Y:S02]  /*14cf0*/  IADD3 R12, P0, R8, UR10, RZ ;  /* 0x0000000a080c7c10 */ /* 0x000fe4000ff1e0ff */
[----:B------:R-:W-:Y:S02]  /*14d00*/  IADD3.X R9, R0, UR4, RZ, P1, !PT ;  /* 0x0000000400097c10 */ /* 0x000fe40008ffe4ff */
[----:B------:R-:W-:Y:S02]  /*14d10*/  LEA R18, P1, R10, c[0x0][0x1f8], 0x1 ;  /* 0x00007e000a127a11 */ /* 0x000fe400078208ff */
[----:B------:R-:W-:Y:S02]  /*14d20*/  IADD3.X R11, R7, UR4, RZ, P0, !PT ;  /* 0x00000004070b7c10 */ /* 0x000fe400087fe4ff */
[----:B------:R-:W-:Y:S02]  /*14d30*/  LEA R16, P0, R12, c[0x0][0x1f8], 0x1 ;  /* 0x00007e000c107a11 */ /* 0x000fe400078008ff */
[----:B------:R-:W-:Y:S01]  /*14d40*/  LEA.HI.X R19, R10, c[0x0][0x1fc], R9, 0x1, P1 ;  /* 0x00007f000a137a11 */ /* 0x000fe200008f0c09 */
[----:B------:R-:W-:Y:S01]  /*14d50*/  @!P3 IMAD.X R9, R13, 0x1, R4, P2 ;  /* 0x000000010d09b824 */ /* 0x000fe200010e0604 */
[----:B------:R-:W-:Y:S02]  /*14d60*/  LEA.HI.X R17, R12, c[0x0][0x1fc], R11, 0x1, P0 ;  /* 0x00007f000c117a11 */ /* 0x000fe400000f0c0b */
[C---:B------:R-:W-:Y:S02]  /*14d70*/  @!P3 IADD3 R5, P1, R15.reuse, R5, RZ ;  /* 0x000000050f05b210 */ /* 0x040fe40007f3e0ff */
[C---:B------:R-:W-:Y:S02]  /*14d80*/  @!P3 IADD3 R8, P0, R15.reuse, R8, RZ ;  /* 0x000000080f08b210 */ /* 0x040fe40007f1e0ff */
[----:B------:R-:W-:Y:S01]  /*14d90*/  @!P3 IADD3 R15, P2, R15, R224, RZ ;  /* 0x000000e00f0fb210 */ /* 0x000fe20007f5e0ff */
[C---:B------:R-:W-:Y:S02]  /*14da0*/  @!P3 IMAD.X R0, R13.reuse, 0x1, R0, P1 ;  /* 0x000000010d00b824 */ /* 0x040fe400008e0600 */
[----:B------:R-:W-:Y:S01]  /*14db0*/  @!P3 IMAD.X R7, R13, 0x1, R7, P0 ;  /* 0x000000010d07b824 */ /* 0x000fe200000e0607 */
[----:B------:R-:W-:Y:S01]  /*14dc0*/  @!P3 LEA R10, P1, R15, c[0x0][0x1f8], 0x1 ;  /* 0x00007e000f0aba11 */ /* 0x000fe200078208ff */
[----:B------:R-:W-:Y:S01]  /*14dd0*/  @!P3 IMAD.X R4, R13, 0x1, R231, P2 ;  /* 0x000000010d04b824 */ /* 0x000fe200010e06e7 */
[----:B------:R-:W-:Y:S02]  /*14de0*/  LOP3.LUT P2, RZ, R223, 0x1, RZ, 0xc0, !PT ;  /* 0x00000001dfff7812 */ /* 0x000fe4000784c0ff */
[C---:B------:R-:W-:Y:S02]  /*14df0*/  @!P3 LEA R12, P0, R6.reuse, c[0x0][0x1f8], 0x1 ;  /* 0x00007e00060cba11 */ /* 0x040fe400078008ff */
[----:B------:R-:W-:Y:S02]  /*14e00*/  @!P3 LEA.HI.X R11, R15, c[0x0][0x1fc], R4, 0x1, P1 ;  /* 0x00007f000f0bba11 */ /* 0x000fe400008f0c04 */
[----:B------:R-:W-:Y:S02]  /*14e10*/  @!P3 LEA.HI.X R13, R6, c[0x0][0x1fc], R9, 0x1, P0 ;  /* 0x00007f00060dba11 */ /* 0x000fe400000f0c09 */
[C---:B------:R-:W-:Y:S02]  /*14e20*/  @!P3 LEA R14, P1, R5.reuse, c[0x0][0x1f8], 0x1 ;  /* 0x00007e00050eba11 */ /* 0x040fe400078208ff */
[C---:B------:R-:W-:Y:S02]  /*14e30*/  @!P3 LEA R4, P0, R8.reuse, c[0x0][0x1f8], 0x1 ;  /* 0x00007e000804ba11 */ /* 0x040fe400078008ff */
[----:B------:R-:W-:Y:S01]  /*14e40*/  @!P3 LEA.HI.X R15, R5, c[0x0][0x1fc], R0, 0x1, P1 ;  /* 0x00007f00050fba11 */ /* 0x000fe200008f0c00 */
[----:B------:R-:W-:Y:S01]  /*14e50*/  @!PT LDS RZ, [RZ] ;  /* 0x00000000fffff984 */ /* 0x000fe20000000800 */
[----:B------:R-:W-:Y:S01]  /*14e60*/  @!PT LDS RZ, [RZ] ;  /* 0x00000000fffff984 */ /* 0x000fe20000000800 */
[----:B------:R-:W-:Y:S01]  /*14e70*/  @!PT LDS RZ, [RZ] ;  /* 0x00000000fffff984 */ /* 0x000fe20000000800 */
[----:B------:R4:W-:Y:S01]  /*14e80*/  LDGSTS.E.BYPASS.LTC128B.128 [R226+0x4080], [R22.64], !P2 ;  /* 0x0408000016e27fae */ /* 0x0009e2000d101d5a */
[----:B------:R-:W-:Y:S04]  /*14e90*/  @!P3 LEA.HI.X R5, R8, c[0x0][0x1fc], R7, 0x1, P0 ;  /* 0x00007f000805ba11 */ /* 0x000fe800000f0c07 */
[----:B------:R4:W-:Y:S05]  /*14ea0*/  LDGSTS.E.BYPASS.LTC128B.128 [R226+0x5880], [R20.64], !P6 ;  /* 0x0588000014e27fae */ /* 0x0009ea000f101d5a */
[----:B------:R4:W-:Y:S05]  /*14eb0*/  LDGSTS.E.BYPASS.LTC128B.128 [R226+0x7080], [R18.64], !P5 ;  /* 0x0708000012e27fae */ /* 0x0009ea000e901d5a */
[----:B------:R4:W-:Y:S05]  /*14ec0*/  LDGSTS.E.BYPASS.LTC128B.128 [R226+0x8880], [R16.64], !P4 ;  /* 0x0888000010e27fae */ /* 0x0009ea000e101d5a */
[----:B------:R4:W-:Y:S05]  /*14ed0*/  @!P3 LDGSTS.E.BYPASS.LTC128B.128 [R226+0x5080], [R10.64], !P2 ;  /* 0x050800000ae2bfae */ /* 0x0009ea000d101d5a */
[----:B------:R4:W-:Y:S05]  /*14ee0*/  @!P3 LDGSTS.E.BYPASS.LTC128B.128 [R226+0x6880], [R12.64], !P6 ;  /* 0x068800000ce2bfae */ /* 0x0009ea000f101d5a */
[----:B------:R4:W-:Y:S05]  /*14ef0*/  @!P3 LDGSTS.E.BYPASS.LTC128B.128 [R226+0x8080], [R14.64], !P5 ;  /* 0x080800000ee2bfae */ /* 0x0009ea000e901d5a */
[----:B------:R4:W-:Y:S02]  /*14f00*/  @!P3 LDGSTS.E.BYPASS.LTC128B.128 [R226+0x9880], [R4.64], !P4 ;  /* 0x0988000004e2bfae */ /* 0x0009e4000e101d5a */
.L_x_1503:
[C---:B--234-:R-:W-:Y:S01]  /*14f10*/  HMMA.16816.F32 R4, R156.reuse, R160, RZ ;  /* 0x000000a09c04723c */ /* 0x05cfe200000018ff */
[----:B------:R-:W-:Y:S01]  /*14f20*/  LDSM.16.M88.4 R188, [R218] ;  /* 0x00000000dabc783b */ /* 0x000fe20000000200 */
[----:B------:R-:W-:Y:S06]  /*14f30*/  UISETP.GE.AND UP0, UPT, UR13, 0x1, UPT ;  /* 0x000000010d00788c */ /* 0x000fec000bf06270 */
[C---:B------:R-:W-:Y:S01]  /*14f40*/  HMMA.16816.F32 R8, R156.reuse, R162, RZ ;  /* 0x000000a29c08723c */ /* 0x040fe200000018ff */
[----:B------:R-:W0:Y:S01]  /*14f50*/  LDGDEPBAR ;  /* 0x00000000000079af */ /* 0x000e220000000000 */
[----:B------:R-:W-:Y:S06]  /*14f60*/  PLOP3.LUT P0, PT, PT, PT, UP0, 0x80, 0x0 ;  /* 0x000000000000781c */ /* 0x000fec0003f0f008 */
        /* <DEDUP_REMOVED lines=31> */
[----:B------:R-:W-:Y:S07]  /*15160*/  LDSM.16.M88.4 R168, [R206] ;  /* 0x00000000cea8783b */ /* 0x000fee0000000200 */
[C---:B----4-:R-:W-:Y:S08]  /*15170*/  HMMA.16816.F32 R12, R164.reuse, R172, R12 ;  /* 0x000000aca40c723c */ /* 0x050ff0000000180c */
[C---:B------:R-:W-:Y:S01]  /*15180*/  HMMA.16816.F32 R16, R164.reuse, R174, R16 ;  /* 0x000000aea410723c */ /* 0x040fe20000001810 */
[----:B------:R-:W-:Y:S07]  /*15190*/  LDSM.16.M88.4 R172, [R218+0x4000] ;  /* 0x00400000daac783b */ /* 0x000fee0000000200 */
        /* <DEDUP_REMOVED lines=165> */
[----:B--234-:R-:W-:Y:S01]  /*15bf0*/  IADD3 R8, -R196, 0x30, RZ ;  /* 0x00000030c4087810 */ /* 0x01cfe20007ffe1ff */
[----:B------:R-:W-:Y:S01]  /*15c00*/  UIADD3 UR9, UR13, -0x1, URZ ;  /* 0xffffffff0d097890 */ /* 0x000fe2000fffe03f */
[----:B------:R-:W-:Y:S01]  /*15c10*/  IADD3 R7, P0, R228, 0x40, RZ ;  /* 0x00000040e4077810 */ /* 0x000fe20007f1e0ff */
[----:B------:R-:W-:Y:S01]  /*15c20*/  ULDC.64 UR4, c[0x0][0x1e0] ;  /* 0x0000780000047ab9 */ /* 0x000fe20000000a00 */
[----:B------:R-:W-:Y:S01]  /*15c30*/  ISETP.GE.AND P1, PT, R8, 0x1, PT ;  /* 0x000000010800780c */ /* 0x000fe20003f26270 */
[----:B------:R-:W-:Y:S02]  /*15c40*/  USHF.R.S32.HI UR6, URZ, 0x1f, UR9 ;  /* 0x0000001f3f067899 */ /* 0x000fe40008011409 */
[----:B------:R-:W-:Y:S01]  /*15c50*/  UIMAD.WIDE.U32 UR10, UR9, UR4, URZ ;  /* 0x00000004090a72a5 */ /* 0x000fe2000f8e003f */
[--C-:B------:R-:W-:Y:S01]  /*15c60*/  IMAD.X R4, RZ, RZ, R233.reuse, P0 ;  /* 0x000000ffff047224 */ /* 0x100fe200000e06e9 */
[C---:B------:R-:W-:Y:S01]  /*15c70*/  IADD3 R6, P0, R228.reuse, 0x80, RZ ;  /* 0x00000080e4067810 */ /* 0x040fe20007f1e0ff */
[----:B------:R-:W-:Y:S04]  /*15c80*/  UIMAD UR6, UR6, UR4, URZ ;  /* 0x00000004060672a4 */ /* 0x000fe8000f8e023f */
[----:B------:R-:W-:Y:S01]  /*15c90*/  UIMAD UR6, UR9, UR5, UR6 ;  /* 0x00000005090672a4 */ /* 0x000fe2000f8e0206 */
[----:B------:R-:W-:Y:S03]  /*15ca0*/  IMAD.X R5, RZ, RZ, R233, P0 ;  /* 0x000000ffff057224 */ /* 0x000fe600000e06e9 */
[----:B------:R-:W-:Y:S02]  /*15cb0*/  UIADD3 UR6, UR11, UR6, URZ ;  /* 0x000000060b067290 */ /* 0x000fe4000fffe03f */
[----:B------:R-:W-:Y:S02]  /*15cc0*/  UIMAD.WIDE.U32 UR10, UR10, 0x30, URZ ;  /* 0x000000300a0a78a5 */ /* 0x000fe4000f8e003f */
[----:B------:R-:W-:Y:S04]  /*15cd0*/  UIMAD UR4, UR6, 0x30, URZ ;  /* 0x00000030060478a4 */ /* 0x000fe8000f8e023f */
[----:B------:R-:W-:Y:S01]  /*15ce0*/  @P1 IADD3 R10, P0, R228, UR10, RZ ;  /* 0x0000000ae40a1c10 */ /* 0x000fe2000ff1e0ff */
[----:B------:R-:W-:Y:S06]  /*15cf0*/  UIADD3 UR4, UR11, UR4, URZ ;  /* 0x000000040b047290 */ /* 0x000fec000fffe03f */
[----:B------:R-:W-:Y:S02]  /*15d00*/  @P1 IADD3.X R9, R233, UR4, RZ, P0, !PT ;  /* 0x00000004e9091c10 */ /* 0x000fe400087fe4ff */
[----:B------:R-:W-:Y:S04]  /*15d10*/  @P1 IADD3 R12, P0, R7, UR10, RZ ;  /* 0x0000000a070c1c10 */ /* 0x000fe8000ff1e0ff */
[----:B------:R-:W-:Y:S02]  /*15d20*/  @P1 IADD3.X R11, R4, UR4, RZ, P0, !PT ;  /* 0x00000004040b1c10 */ /* 0x000fe400087fe4ff */
[----:B------:R-:W-:Y:S04]  /*15d30*/  @P1 IADD3 R14, P0, R6, UR10, RZ ;  /* 0x0000000a060e1c10 */ /* 0x000fe8000ff1e0ff */
[----:B------:R-:W-:Y:S02]  /*15d40*/  @P1 IADD3.X R13, R5, UR4, RZ, P0, !PT ;  /* 0x00000004050d1c10 */ /* 0x000fe400087fe4ff */
[C---:B------:R-:W-:Y:S04]  /*15d50*/  @P1 LEA R16, P0, R10.reuse, c[0x0][0x1c8], 0x1 ;  /* 0x000072000a101a11 */ /* 0x040fe800078008ff */
[----:B------:R-:W-:Y:S02]  /*15d60*/  @P1 LEA.HI.X R17, R10, c[0x0][0x1cc], R9, 0x1, P0 ;  /* 0x000073000a111a11 */ /* 0x000fe400000f0c09 */
[----:B------:R-:W-:Y:S02]  /*15d70*/  @P1 LEA R18, P0, R12, c[0x0][0x1c8], 0x1 ;  /* 0x000072000c121a11 */ /* 0x000fe400078008ff */
[----:B------:R-:W-:Y:S02]  /*15d80*/  IADD3 R9, R228, 0xc0, RZ ;  /* 0x000000c0e4097810 */ /* 0x000fe40007ffe0ff */
[----:B------:R-:W-:Y:S02]  /*15d90*/  @P1 LEA.HI.X R19, R12, c[0x0][0x1cc], R11, 0x1, P0 ;  /* 0x000073000c131a11 */ /* 0x000fe400000f0c0b */
[C---:B------:R-:W-:Y:S04]  /*15da0*/  @P1 LEA R12, P0, R14.reuse, c[0x0][0x1c8], 0x1 ;  /* 0x000072000e0c1a11 */ /* 0x040fe800078008ff */
[----:B------:R-:W-:Y:S02]  /*15db0*/  @P1 LEA.HI.X R13, R14, c[0x0][0x1cc], R13, 0x1, P0 ;  /* 0x000073000e0d1a11 */ /* 0x000fe400000f0c0d */
[----:B------:R-:W-:Y:S04]  /*15dc0*/  @P1 IADD3 R11, P0, R9, UR10, RZ ;  /* 0x0000000a090b1c10 */ /* 0x000fe8000ff1e0ff */
[----:B------:R-:W-:Y:S02]  /*15dd0*/  @P1 IADD3.X R10, R235, UR4, RZ, P0, !PT ;  /* 0x00000004eb0a1c10 */ /* 0x000fe400087fe4ff */
[C---:B------:R-:W-:Y:S04]  /*15de0*/  @P1 LEA R14, P0, R11.reuse, c[0x0][0x1c8], 0x1 ;  /* 0x000072000b0e1a11 */ /* 0x040fe800078008ff */
[----:B------:R-:W-:Y:S02]  /*15df0*/  @P1 LEA.HI.X R15, R11, c[0x0][0x1cc], R10, 0x1, P0 ;  /* 0x000073000b0f1a11 */ /* 0x000fe400000f0c0a */
[----:B------:R-:W-:Y:S11]  /*15e00*/  ISETP.GE.AND P0, PT, R8, 0x21, PT ;  /* 0x000000210800780c */ /* 0x000ff60003f06270 */
[----:B------:R-:W-:Y:S02]  /*15e10*/  @!UPT UIADD3 URZ, URZ, URZ, URZ ;  /* 0x0000003f3f3ff290 */ /* 0x000fe4000fffe03f */
[----:B------:R-:W-:Y:S05]  /*15e20*/  VOTEU.ANY UP0, P0 ;  /* 0x00000000003f7886 */ /* 0x000fea0000000100 */
[----:B------:R-:W-:Y:S04]  /*15e30*/  @UP0 UIADD3 UR10, UP1, UR8, UR10, URZ ;  /* 0x0000000a080a0290 */ /* 0x000fe8000ff3e03f */
[----:B------:R-:W-:Y:S02]  /*15e40*/  @UP0 UIADD3.X UR4, UR4, UR7, URZ, UP1, !UPT ;  /* 0x0000000704040290 */ /* 0x000fe40008ffe43f */
[----:B------:R-:W-:Y:S04]  /*15e50*/  @P0 IADD3 R11, P2, R228, UR10, RZ ;  /* 0x0000000ae40b0c10 */ /* 0x000fe8000ff5e0ff */
[----:B------:R-:W-:Y:S02]  /*15e60*/  @P0 IADD3.X R8, R233, UR4, RZ, P2, !PT ;  /* 0x00000004e9080c10 */ /* 0x000fe400097fe4ff */
[C---:B------:R-:W-:Y:S04]  /*15e70*/  @P0 LEA R10, P2, R11.reuse, c[0x0][0x1c8], 0x1 ;  /* 0x000072000b0a0a11 */ /* 0x040fe800078408ff */
[----:B------:R-:W-:Y:S02]  /*15e80*/  @P0 LEA.HI.X R11, R11, c[0x0][0x1cc], R8, 0x1, P2 ;  /* 0x000073000b0b0a11 */ /* 0x000fe400010f0c08 */
        /* <DEDUP_REMOVED lines=12> */
[----:B------:R-:W-:Y:S11]  /*15f50*/  LOP3.LUT P2, RZ, R223, 0x1, RZ, 0xc0, !PT ;  /* 0x00000001dfff7812 */ /* 0x000ff6000784c0ff */
[----:B------:R-:W-:Y:S02]  /*15f60*/  @!UPT UIADD3 URZ, URZ, URZ, URZ ;  /* 0x0000003f3f3ff290 */ /* 0x000fe4000fffe03f */
[----:B------:R-:W-:Y:S01]  /*15f70*/  @!PT LDS RZ, [RZ] ;  /* 0x00000000fffff984 */ /* 0x000fe20000000800 */
[----:B------:R-:W-:Y:S01]  /*15f80*/  @!PT LDS RZ, [RZ] ;  /* 0x00000000fffff984 */ /* 0x000fe20000000800 */
[----:B------:R-:W-:Y:S01]  /*15f90*/  @!PT LDS RZ, [RZ] ;  /* 0x00000000fffff984 */ /* 0x000fe20000000800 */
[----:B------:R2:W-:Y:S05]  /*15fa0*/  @P1 LDGSTS.E.BYPASS.LTC128B.128 [R226+0xa080], [R16.64], !P2 ;  /* 0x0a08000010e21fae */ /* 0x0005ea000d101d5a */
[----:B------:R2:W-:Y:S05]  /*15fb0*/  @P1 LDGSTS.E.BYPASS.LTC128B.128 [R226+0xb880], [R18.64], !P6 ;  /* 0x0b88000012e21fae */ /* 0x0005ea000f101d5a */
[----:B------:R2:W-:Y:S05]  /*15fc0*/  @P1 LDGSTS.E.BYPASS.LTC128B.128 [R226+0xd080], [R12.64], !P5 ;  /* 0x0d0800000ce21fae */ /* 0x0005ea000e901d5a */
[----:B------:R2:W-:Y:S05]  /*15fd0*/  @P1 LDGSTS.E.BYPASS.LTC128B.128 [R226+0xe880], [R14.64], !P4 ;  /* 0x0e8800000ee21fae */ /* 0x0005ea000e101d5a */
[----:B------:R2:W-:Y:S05]  /*15fe0*/  @P0 LDGSTS.E.BYPASS.LTC128B.128 [R226+0xb080], [R10.64], !P2 ;  /* 0x0b0800000ae20fae */ /* 0x0005ea000d101d5a */
[----:B------:R2:W-:Y:S05]  /*15ff0*/  @P0 LDGSTS.E.BYPASS.LTC128B.128 [R226+0xc880], [R20.64], !P6 ;  /* 0x0c88000014e20fae */ /* 0x0005ea000f101d5a */
[----:B------:R2:W-:Y:S05]  /*16000*/  @P0 LDGSTS.E.BYPASS.LTC128B.128 [R226+0xe080], [R22.64], !P5 ;  /* 0x0e08000016e20fae */ /* 0x0005ea000e901d5a */
[----:B------:R2:W-:Y:S02]  /*16010*/  @P0 LDGSTS.E.BYPASS.LTC128B.128 [R226+0xf880], [R6.64], !P4 ;  /* 0x0f88000006e20fae */ /* 0x0005e4000e101d5a */
.L_x_1504:
[----:B--234-:R-:W-:Y:S01]  /*16020*/  PLOP3.LUT P0, PT, PT, PT, UP2, 0x80, 0x0 ;  /* 0x000000000000781c */ /* 0x01cfe20003f0f028 */
[----:B------:R-:W-:Y:S01]  /*16030*/  UIMAD UR4, UR13, -0x30, URZ ;  /* 0xffffffd00d0478a4 */ /* 0x000fe2000f8e023f */
[----:B------:R-:W-:Y:S01]  /*16040*/  MOV R8, R197 ;  /* 0x000000c500087202 */ /* 0x000fe20000000f00 */
[----:B------:R-:W-:Y:S01]  /*16050*/  LDSM.16.MT88.4 R20, [R214+0x4080] ;  /* 0x00408000d614783b */ /* 0x000fe20000004200 */
[----:B------:R-:W-:Y:S03]  /*16060*/  MOV R5, UR22 ;  /* 0x0000001600057c02 */ /* 0x000fe60008000f00 */
[----:B------:R-:W-:Y:S04]  /*16070*/  MOV R7, UR4 ;  /* 0x0000000400077c02 */ /* 0x000fe80008000f00 */
[----:B------:R-:W-:Y:S01]  /*16080*/  IADD3 R6, -R198, 0x1, R7 ;  /* 0x00000001c6067810 */ /* 0x000fe20007ffe107 */
[----:B------:R-:W-:Y:S01]  /*16090*/  LDSM.16.MT88.4 R172, [R216+0x7880] ;  /* 0x00788000d8ac783b */ /* 0x000fe20000004200 */
[----:B------:R-:W-:Y:S02]  /*160a0*/  @P0 MOV R8, R199 ;  /* 0x000000c700080202 */ /* 0x000fe40000000f00 */
[----:B------:R-:W-:Y:S05]  /*160b0*/  IADD3 R5, -R5, UR14, R6 ;  /* 0x0000000e05057c10 */ /* 0x000fea000fffe106 */
[----:B------:R-:W-:Y:S08]  /*160c0*/  SHFL.IDX PT, R4, R8, 0x1, 0x1c1f ;  /* 0x003c1f0008047f89 */ /* 0x000ff000000e0000 */
[----:B------:R-:W2:Y:S08]  /*160d0*/  SHFL.IDX PT, R12, R8, RZ, 0x1c1f ;  /* 0x001c1fff080c7589 */ /* 0x000eb000000e0000 */
[----:B------:R-:W0:Y:S01]  /*160e0*/  LDGDEPBAR ;  /* 0x00000000000079af */ /* 0x000e220000000000 */
[C---:B--2---:R-:W-:Y:S02]  /*160f0*/  IADD3 R12, R5.reuse, R12, RZ ;  /* 0x0000000c050c7210 */ /* 0x044fe40007ffe0ff */
[----:B------:R-:W-:Y:S04]  /*16100*/  IADD3 R4, R5, R4, RZ ;  /* 0x0000000405047210 */ /* 0x000fe80007ffe0ff */
[C---:B------:R-:W-:Y:S02]  /*16110*/  ISETP.GT.AND P0, PT, R4.reuse, RZ, PT ;  /* 0x000000ff0400720c */ /* 0x040fe40003f04270 */
[----:B------:R-:W-:Y:S02]  /*16120*/  ISETP.GT.AND P1, PT, R4, 0x1, PT ;  /* 0x000000010400780c */ /* 0x000fe40003f24270 */
[----:B------:R-:W-:Y:S02]  /*16130*/  FSEL R13, R180, -INF , P0 ;  /* 0xff800000b40d7808 */ /* 0x000fe40000000000 */
[C---:B------:R-:W-:Y:S02]  /*16140*/  ISETP.GT.AND P0, PT, R4.reuse, 0x8, PT ;  /* 0x000000080400780c */ /* 0x040fe40003f04270 */
[----:B------:R-:W-:Y:S02]  /*16150*/  FSEL R11, R181, -INF , P1 ;  /* 0xff800000b50b7808 */ /* 0x000fe40000800000 */
[----:B------:R-:W-:Y:S02]  /*16160*/  ISETP.GT.AND P1, PT, R4, 0x10, PT ;  /* 0x000000100400780c */ /* 0x000fe40003f24270 */
[----:B------:R-:W-:Y:S02]  /*16170*/  FMNMX.FTZ R6, R13, R2, !PT ;  /* 0x000000020d067209 */ /* 0x000fe40007810000 */
[----:B-1----:R-:W-:Y:S02]  /*16180*/  FSEL R171, R240, -INF , P1 ;  /* 0xff800000f0ab7808 */ /* 0x002fe40000800000 */
[----:B------:R-:W-:Y:S02]  /*16190*/  FSEL R9, R184, -INF , P0 ;  /* 0xff800000b8097808 */ /* 0x000fe40000000000 */
[----:B------:R-:W-:Y:S02]  /*161a0*/  ISETP.GT.AND P0, PT, R4, 0x11, PT ;  /* 0x000000110400780c */ /* 0x000fe40003f04270 */
[----:B------:R-:W-:Y:S02]  /*161b0*/  ISETP.GT.AND P1, PT, R12, RZ, PT ;  /* 0x000000ff0c00720c */ /* 0x000fe40003f24270 */
[----:B------:R-:W-:Y:S02]  /*161c0*/  FSEL R169, R187, -INF , P0 ;  /* 0xff800000bba97808 */ /* 0x000fe40000000000 */
[C---:B------:R-:W-:Y:S02]  /*161d0*/  ISETP.GT.AND P2, PT, R4.reuse, 0x9, PT ;  /* 0x000000090400780c */ /* 0x040fe40003f44270 */
[----:B------:R-:W-:Y:S02]  /*161e0*/  ISETP.GT.AND P0, PT, R4, 0x18, PT ;  /* 0x000000180400780c */ /* 0x000fe40003f04270 */
[----:B------:R-:W-:Y:S02]  /*161f0*/  FSEL R10, R178, -INF , P1 ;  /* 0xff800000b20a7808 */ /* 0x000fe40000800000 */
[----:B------:R-:W-:Y:S02]  /*16200*/  FMNMX.FTZ R6, R11, R6, !PT ;  /* 0x000000060b067209 */ /* 0x000fe40007810000 */
[----:B------:R-:W-:Y:S02]  /*16210*/  ISETP.GT.AND P1, PT, R12, 0x1, PT ;  /* 0x000000010c00780c */ /* 0x000fe40003f24270 */
[----:B------:R-:W-:Y:S02]  /*16220*/  FSEL R167, R245, -INF , P0 ;  /* 0xff800000f5a77808 */ /* 0x000fe40000000000 */
[----:B------:R-:W-:Y:S02]  /*16230*/  FSEL R7, R186, -INF , P2 ;  /* 0xff800000ba077808 */ /* 0x000fe40001000000 */
[----:B------:R-:W-:Y:S02]  /*16240*/  ISETP.GT.AND P0, PT, R4, 0x19, PT ;  /* 0x000000190400780c */ /* 0x000fe40003f04270 */
[----:B------:R-:W-:Y:S02]  /*16250*/  FMNMX.FTZ R6, R9, R6, !PT ;  /* 0x0000000609067209 */ /* 0x000fe40007810000 */
        /* <DEDUP_REMOVED lines=17> */
[----:B------:R-:W-:Y:S02]  /*16370*/  FSEL R187, R247, -INF , P0 ;  /* 0xff800000f7bb7808 */ /* 0x000fe40000000000 */
[----:B------:R-:W-:Y:S02]  /*16380*/  ISETP.GT.AND P0, PT, R4, 0x28, PT ;  /* 0x000000280400780c */ /* 0x000fe40003f04270 */
[----:B------:R-:W-:Y:S02]  /*16390*/  FMNMX.FTZ R0, R171, R0, !PT ;  /* 0x00000000ab007209 */ /* 0x000fe40007810000 */
[----:B------:R-:W-:Y:S02]  /*163a0*/  FSEL R177, R248, -INF , P0 ;  /* 0xff800000f8b17808 */ /* 0x000fe40000000000 */
[----:B------:R-:W-:Y:S02]  /*163b0*/  FSEL R168, R185, -INF , P1 ;  /* 0xff800000b9a87808 */ /* 0x000fe40000800000 */
[----:B------:R-:W-:Y:S02]  /*163c0*/  FMNMX.FTZ R15, R170, R5, !PT ;  /* 0x00000005aa0f7209 */ /* 0x000fe40007810000 */
[----:B------:R-:W-:Y:S02]  /*163d0*/  ISETP.GT.AND P0, PT, R4, 0x29, PT ;  /* 0x000000290400780c */ /* 0x000fe40003f04270 */
[----:B------:R-:W-:Y:S02]  /*163e0*/  ISETP.GT.AND P1, PT, R12, 0x18, PT ;  /* 0x000000180c00780c */ /* 0x000fe40003f24270 */
[----:B------:R-:W-:Y:S02]  /*163f0*/  FMNMX.FTZ R0, R169, R0, !PT ;  /* 0x00000000a9007209 */ /* 0x000fe40007810000 */
[----:B------:R-:W-:Y:S02]  /*16400*/  FSEL R166, R239, -INF , P1 ;  /* 0xff800000efa67808 */ /* 0x000fe40000800000 */
[----:B------:R-:W-:Y:S02]  /*16410*/  FMNMX.FTZ R15, R168, R15, !PT ;  /* 0x0000000fa80f7209 */ /* 0x000fe40007810000 */
[----:B------:R-:W-:Y:S02]  /*16420*/  FSEL R157, R246, -INF , P0 ;  /* 0xff800000f69d7808 */ /* 0x000fe40000000000 */
[----:B------:R-:W-:Y:S02]  /*16430*/  ISETP.GT.AND P0, PT, R12, 0x19, PT ;  /* 0x000000190c00780c */ /* 0x000fe40003f04270 */
[----:B------:R-:W-:Y:S02]  /*16440*/  FMNMX.FTZ R0, R167, R0, !PT ;  /* 0x00000000a7007209 */ /* 0x000fe40007810000 */
[----:B------:R-:W-:Y:S02]  /*16450*/  FSEL R164, R237, -INF , P0 ;  /* 0xff800000eda47808 */ /* 0x000fe40000000000 */
[----:B------:R-:W-:Y:S02]  /*16460*/  FMNMX.FTZ R15, R166, R15, !PT ;  /* 0x0000000fa60f7209 */ /* 0x000fe40007810000 */
[----:B------:R-:W-:Y:S02]  /*16470*/  ISETP.GT.AND P1, PT, R12, 0x20, PT ;  /* 0x000000200c00780c */ /* 0x000fe40003f24270 */
[----:B------:R-:W-:Y:S02]  /*16480*/  FMNMX.FTZ R0, R165, R0, !PT ;  /* 0x00000000a5007209 */ /* 0x000fe40007810000 */
[----:B------:R-:W-:Y:S02]  /*16490*/  FMNMX.FTZ R15, R164, R15, !PT ;  /* 0x0000000fa40f7209 */ /* 0x000fe40007810000 */
[----:B------:R-:W-:Y:S02]  /*164a0*/  ISETP.GT.AND P0, PT, R12, 0x21, PT ;  /* 0x000000210c00780c */ /* 0x000fe40003f04270 */
[----:B------:R-:W-:Y:S02]  /*164b0*/  FSEL R190, R238, -INF , P1 ;  /* 0xff800000eebe7808 */ /* 0x000fe40000800000 */
[----:B------:R-:W-:Y:S02]  /*164c0*/  FMNMX.FTZ R0, R189, R0, !PT ;  /* 0x00000000bd007209 */ /* 0x000fe40007810000 */
[----:B------:R-:W-:Y:S02]  /*164d0*/  ISETP.GT.AND P1, PT, R12, 0x28, PT ;  /* 0x000000280c00780c */ /* 0x000fe40003f24270 */
[----:B------:R-:W-:Y:S02]  /*164e0*/  FSEL R188, R241, -INF , P0 ;  /* 0xff800000f1bc7808 */ /* 0x000fe40000000000 */
[----:B------:R-:W-:Y:S02]  /*164f0*/  FMNMX.FTZ R15, R190, R15, !PT ;  /* 0x0000000fbe0f7209 */ /* 0x000fe40007810000 */
[----:B------:R-:W-:Y:S02]  /*16500*/  FMNMX.FTZ R0, R187, R0, !PT ;  /* 0x00000000bb007209 */ /* 0x000fe40007810000 */
[----:B------:R-:W-:Y:S02]  /*16510*/  ISETP.GT.AND P0, PT, R12, 0x29, PT ;  /* 0x000000290c00780c */ /* 0x000fe40003f04270 */
[----:B------:R-:W-:Y:S02]  /*16520*/  FSEL R186, R243, -INF , P1 ;  /* 0xff800000f3ba7808 */ /* 0x000fe40000800000 */
[----:B------:R-:W-:Y:S02]  /*16530*/  FMNMX.FTZ R15, R188, R15, !PT ;  /* 0x0000000fbc0f7209 */ /* 0x000fe40007810000 */
[----:B------:R-:W-:Y:S02]  /*16540*/  FMNMX.FTZ R4, R177, R0, !PT ;  /* 0x00000000b1047209 */ /* 0x000fe40007810000 */
[----:B------:R-:W-:Y:S02]  /*16550*/  FSEL R178, R242, -INF , P0 ;  /* 0xff800000f2b27808 */ /* 0x000fe40000000000 */
[----:B------:R-:W-:Y:S02]  /*16560*/  FMNMX.FTZ R15, R186, R15, !PT ;  /* 0x0000000fba0f7209 */ /* 0x000fe40007810000 */
[----:B------:R-:W-:Y:S02]  /*16570*/  FMNMX.FTZ R0, R157, R4, !PT ;  /* 0x000000049d007209 */ /* 0x000fe40007810000 */
[----:B------:R-:W-:Y:S03]  /*16580*/  FMNMX.FTZ R12, R178, R15, !PT ;  /* 0x0000000fb20c7209 */ /* 0x000fe60007810000 */
[----:B------:R-:W1:Y:S08]  /*16590*/  SHFL.BFLY PT, R5, R0, 0x2, 0x1f ;  /* 0x0c401f0000057f89 */ /* 0x000e7000000e0000 */
[----:B------:R-:W2:Y:S01]  /*165a0*/  SHFL.BFLY PT, R15, R12, 0x2, 0x1f ;  /* 0x0c401f000c0f7f89 */ /* 0x000ea200000e0000 */
[----:B-1----:R-:W-:Y:S07]  /*165b0*/  FMNMX.FTZ R5, R0, R5, !PT ;  /* 0x0000000500057209 */ /* 0x002fee0007810000 */
[----:B------:R-:W1:Y:S01]  /*165c0*/  SHFL.BFLY PT, R156, R5, 0x1, 0x1f ;  /* 0x0c201f00059c7f89 */ /* 0x000e6200000e0000 */
[----:B--2---:R-:W-:Y:S07]  /*165d0*/  FMNMX.FTZ R4, R12, R15, !PT ;  /* 0x0000000f0c047209 */ /* 0x004fee0007810000 */
[----:B------:R-:W2:Y:S01]  /*165e0*/  SHFL.BFLY PT, R15, R4, 0x1, 0x1f ;  /* 0x0c201f00040f7f89 */ /* 0x000ea200000e0000 */
[----:B-1----:R-:W-:Y:S04]  /*165f0*/  FMNMX.FTZ R156, R5, R156, !PT ;  /* 0x0000009c059c7209 */ /* 0x002fe80007810000 */
[C---:B------:R-:W-:Y:S01]  /*16600*/  FSETP.NEU.FTZ.AND P0, PT, R156.reuse, -INF , PT ;  /* 0xff8000009c00780b */ /* 0x040fe20003f1d000 */
[----:B------:R-:W-:Y:S01]  /*16610*/  FMUL.FTZ R176, R156, c[0x0][0x2d0] ;  /* 0x0000b4009cb07a20 */ /* 0x000fe20000410000 */
[----:B--2---:R-:W-:Y:S04]  /*16620*/  FMNMX.FTZ R0, R4, R15, !PT ;  /* 0x0000000f04007209 */ /* 0x004fe80007810000 */
[----:B------:R-:W-:Y:S02]  /*16630*/  FSEL R176, R176, RZ, P0 ;  /* 0x000000ffb0b07208 */ /* 0x000fe40000000000 */
[C---:B------:R-:W-:Y:S01]  /*16640*/  FSETP.NEU.FTZ.AND P1, PT, R0.reuse, -INF , PT ;  /* 0xff8000000000780b */ /* 0x040fe20003f3d000 */
[----:B------:R-:W-:Y:S01]  /*16650*/  FMUL.FTZ R179, R0, c[0x0][0x2d0] ;  /* 0x0000b40000b37a20 */ /* 0x000fe20000410000 */
[----:B------:R-:W-:Y:S01]  /*16660*/  FSEL R5, R156, RZ, P0 ;  /* 0x000000ff9c057208 */ /* 0x000fe20000000000 */
[----:B------:R-:W-:Y:S01]  /*16670*/  FFMA.FTZ R181, R13, c[0x0][0x2d0], -R176 ;  /* 0x0000b4000db57a23 */ /* 0x000fe200000108b0 */
[----:B------:R-:W-:Y:S01]  /*16680*/  FSEL R4, R0, RZ, P1 ;  /* 0x000000ff00047208 */ /* 0x000fe20000800000 */
[----:B------:R-:W1:Y:S01]  /*16690*/  LDSM.16.MT88.4 R12, [R216+0x4080] ;  /* 0x00408000d80c783b */ /* 0x000e620000004200 */
[----:B------:R-:W-:Y:S01]  /*166a0*/  FSEL R179, R179, RZ, P1 ;  /* 0x000000ffb3b37208 */ /* 0x000fe20000800000 */
[----:B------:R-:W-:Y:S01]  /*166b0*/  FADD.FTZ R5, -R5, R2 ;  /* 0x0000000205057221 */ /* 0x000fe20000010100 */
[----:B------:R-:W-:Y:S01]  /*166c0*/  ISETP.LT.AND P0, PT, R236, UR13, PT ;  /* 0x0000000dec007c0c */ /* 0x000fe2000bf01270 */
[----:B------:R-:W-:Y:S01]  /*166d0*/  FADD.FTZ R4, -R4, R3 ;  /* 0x0000000304047221 */ /* 0x000fe20000010100 */
[----:B------:R-:W-:Y:S01]  /*166e0*/  MUFU.EX2 R181, R181 ;  /* 0x000000b500b57308 */ /* 0x000fe20000000800 */
[--C-:B------:R-:W-:Y:S01]  /*166f0*/  FFMA.FTZ R180, R11, c[0x0][0x2d0], -R176.reuse ;  /* 0x0000b4000bb47a23 */ /* 0x100fe200000108b0 */
[----:B------:R-:W-:Y:S01]  /*16700*/  UIADD3 UR13, UR13, -0x1, URZ ;  /* 0xffffffff0d0d7890 */ /* 0x000fe2000fffe03f */
[--C-:B------:R-:W-:Y:S02]  /*16710*/  FFMA.FTZ R159, R9, c[0x0][0x2d0], -R176.reuse ;  /* 0x0000b400099f7a23 */ /* 0x100fe400000108b0 */
[--C-:B------:R-:W-:Y:S02]  /*16720*/  FFMA.FTZ R158, R7, c[0x0][0x2d0], -R176.reuse ;  /* 0x0000b400079e7a23 */ /* 0x100fe400000108b0 */
[--C-:B------:R-:W-:Y:S02]  /*16730*/  FFMA.FTZ R185, R10, c[0x0][0x2d0], -R179.reuse ;  /* 0x0000b4000ab97a23 */ /* 0x100fe400000108b3 */
[--C-:B------:R-:W-:Y:S01]  /*16740*/  FFMA.FTZ R184, R8, c[0x0][0x2d0], -R179.reuse ;  /* 0x0000b40008b87a23 */ /* 0x100fe200000108b3 */
[----:B------:R-:W2:Y:S01]  /*16750*/  MUFU.EX2 R180, R180 ;  /* 0x000000b400b47308 */ /* 0x000ea20000000800 */
[--C-:B------:R-:W-:Y:S02]  /*16760*/  FFMA.FTZ R183, R6, c[0x0][0x2d0], -R179.reuse ;  /* 0x0000b40006b77a23 */ /* 0x100fe400000108b3 */
[--C-:B------:R-:W-:Y:S02]  /*16770*/  FFMA.FTZ R182, R182, c[0x0][0x2d0], -R179.reuse ;  /* 0x0000b400b6b67a23 */ /* 0x100fe400000108b3 */
[----:B------:R-:W-:Y:S02]  /*16780*/  FMUL.FTZ R3, R4, c[0x0][0x2d0] ;  /* 0x0000b40004037a20 */ /* 0x000fe40000410000 */
[----:B------:R-:W-:Y:S02]  /*16790*/  FMUL.FTZ R2, R5, c[0x0][0x2d0] ;  /* 0x0000b40005027a20 */ /* 0x000fe40000410000 */
[--C-:B------:R-:W-:Y:S01]  /*167a0*/  FFMA.FTZ R191, R170, c[0x0][0x2d0], -R179.reuse ;  /* 0x0000b400aabf7a23 */ /* 0x100fe200000108b3 */
[----:B------:R-:W-:Y:S01]  /*167b0*/  MUFU.EX2 R159, R159 ;  /* 0x0000009f009f7308 */ /* 0x000fe20000000800 */
[--C-:B------:R-:W-:Y:S02]  /*167c0*/  FFMA.FTZ R192, R168, c[0x0][0x2d0], -R179.reuse ;  /* 0x0000b400a8c07a23 */ /* 0x100fe400000108b3 */
[--C-:B------:R-:W-:Y:S02]  /*167d0*/  FFMA.FTZ R193, R171, c[0x0][0x2d0], -R176.reuse ;  /* 0x0000b400abc17a23 */ /* 0x100fe400000108b0 */
[--C-:B------:R-:W-:Y:S02]  /*167e0*/  FFMA.FTZ R194, R169, c[0x0][0x2d0], -R176.reuse ;  /* 0x0000b400a9c27a23 */ /* 0x100fe400000108b0 */
[----:B------:R-:W-:Y:S01]  /*167f0*/  LDSM.16.MT88.4 R168, [R212+0x6080] ;  /* 0x00608000d4a8783b */ /* 0x000fe20000004200 */
[--C-:B------:R-:W-:Y:S02]  /*16800*/  FFMA.FTZ R238, R166, c[0x0][0x2d0], -R179.reuse ;  /* 0x0000b400a6ee7a23 */ /* 0x100fe400000108b3 */
[----:B------:R-:W3:Y:S01]  /*16810*/  MUFU.EX2 R158, R158 ;  /* 0x0000009e009e7308 */ /* 0x000ee20000000800 */
[--C-:B------:R-:W-:Y:S02]  /*16820*/  FFMA.FTZ R195, R164, c[0x0][0x2d0], -R179.reuse ;  /* 0x0000b400a4c37a23 */ /* 0x100fe400000108b3 */
[--C-:B------:R-:W-:Y:S01]  /*16830*/  FFMA.FTZ R237, R167, c[0x0][0x2d0], -R176.reuse ;  /* 0x0000b400a7ed7a23 */ /* 0x100fe200000108b0 */
[----:B--2---:R-:W-:Y:S01]  /*16840*/  F2FP.PACK_AB R161, R180, R181 ;  /* 0x000000b5b4a1723e */ /* 0x004fe200000000ff */
[--C-:B------:R-:W-:Y:S02]  /*16850*/  FFMA.FTZ R240, R165, c[0x0][0x2d0], -R176.reuse ;  /* 0x0000b400a5f07a23 */ /* 0x100fe400000108b0 */
[----:B------:R-:W-:Y:S01]  /*16860*/  LDSM.16.MT88.4 R164, [R216+0x6080] ;  /* 0x00608000d8a4783b */ /* 0x000fe20000004200 */
[--C-:B------:R-:W-:Y:S02]  /*16870*/  FFMA.FTZ R241, R177, c[0x0][0x2d0], -R176.reuse ;  /* 0x0000b400b1f17a23 */ /* 0x100fe400000108b0 */
[----:B------:R-:W-:Y:S01]  /*16880*/  MUFU.EX2 R185, R185 ;  /* 0x000000b900b97308 */ /* 0x000fe20000000800 */
[--C-:B------:R-:W-:Y:S02]  /*16890*/  FFMA.FTZ R190, R190, c[0x0][0x2d0], -R179.reuse ;  /* 0x0000b400bebe7a23 */ /* 0x100fe400000108b3 */
[--C-:B------:R-:W-:Y:S02]  /*168a0*/  FFMA.FTZ R239, R188, c[0x0][0x2d0], -R179.reuse ;  /* 0x0000b400bcef7a23 */ /* 0x100fe400000108b3 */
[--C-:B------:R-:W-:Y:S02]  /*168b0*/  FFMA.FTZ R188, R189, c[0x0][0x2d0], -R176.reuse ;  /* 0x0000b400bdbc7a23 */ /* 0x100fe400000108b0 */
[--C-:B------:R-:W-:Y:S02]  /*168c0*/  FFMA.FTZ R187, R187, c[0x0][0x2d0], -R176.reuse ;  /* 0x0000b400bbbb7a23 */ /* 0x100fe400000108b0 */
[----:B------:R-:W-:Y:S01]  /*168d0*/  FFMA.FTZ R176, R157, c[0x0][0x2d0], -R176 ;  /* 0x0000b4009db07a23 */ /* 0x000fe200000108b0 */
[----:B------:R-:W2:Y:S01]  /*168e0*/  MUFU.EX2 R184, R184 ;  /* 0x000000b800b87308 */ /* 0x000ea20000000800 */
[--C-:B------:R-:W-:Y:S02]  /*168f0*/  FFMA.FTZ R186, R186, c[0x0][0x2d0], -R179.reuse ;  /* 0x0000b400baba7a23 */ /* 0x100fe400000108b3 */
[----:B------:R-:W-:Y:S01]  /*16900*/  FFMA.FTZ R179, R178, c[0x0][0x2d0], -R179 ;  /* 0x0000b400b2b37a23 */ /* 0x000fe200000108b3 */
[----:B---3--:R-:W-:Y:S06]  /*16910*/  F2FP.PACK_AB R163, R158, R159 ;  /* 0x0000009f9ea3723e */ /* 0x008fec00000000ff */
[----:B------:R-:W-:Y:S10]  /*16920*/  MUFU.EX2 R183, R183 ;  /* 0x000000b700b77308 */ /* 0x000ff40000000800 */
[----:B------:R-:W3:Y:S01]  /*16930*/  MUFU.EX2 R182, R182 ;  /* 0x000000b600b67308 */ /* 0x000ee20000000800 */
[----:B--2---:R-:W-:Y:S09]  /*16940*/  F2FP.PACK_AB R160, R184, R185 ;  /* 0x000000b9b8a0723e */ /* 0x004ff200000000ff */
[----:B------:R-:W2:Y:S10]  /*16950*/  MUFU.EX2 R3, R3 ;  /* 0x0000000300037308 */ /* 0x000eb40000000800 */
[----:B------:R-:W4:Y:S01]  /*16960*/  MUFU.EX2 R2, R2 ;  /* 0x0000000200027308 */ /* 0x000f220000000800 */
[----:B---3--:R-:W-:Y:S09]  /*16970*/  F2FP.PACK_AB R162, R182, R183 ;  /* 0x000000b7b6a2723e */ /* 0x008ff200000000ff */
[----:B------:R-:W-:Y:S01]  /*16980*/  MUFU.EX2 R189, R179 ;  /* 0x000000b300bd7308 */ /* 0x000fe20000000800 */
[C---:B--2---:R-:W-:Y:S02]  /*16990*/  FMUL.FTZ R4, R3.reuse, R152 ;  /* 0x0000009803047220 */ /* 0x044fe40000410000 */
[C---:B------:R-:W-:Y:S02]  /*169a0*/  FMUL.FTZ R5, R3.reuse, R153 ;  /* 0x0000009903057220 */ /* 0x040fe40000410000 */
[C---:B------:R-:W-:Y:S02]  /*169b0*/  FMUL.FTZ R8, R3.reuse, R148 ;  /* 0x0000009403087220 */ /* 0x040fe40000410000 */
[C---:B------:R-:W-:Y:S03]  /*169c0*/  FMUL.FTZ R9, R3.reuse, R149 ;  /* 0x0000009503097220 */ /* 0x040fe60000410000 */
[----:B------:R2:W-:Y:S01]  /*169d0*/  MUFU.EX2 R242, R176 ;  /* 0x000000b000f27308 */ /* 0x0005e20000000800 */
[C---:B------:R-:W-:Y:S02]  /*169e0*/  FMUL.FTZ R16, R3.reuse, R140 ;  /* 0x0000008c03107220 */ /* 0x040fe40000410000 */
[C---:B----4-:R-:W-:Y:S02]  /*169f0*/  FMUL.FTZ R6, R2.reuse, R154 ;  /* 0x0000009a02067220 */ /* 0x050fe40000410000 */
[C---:B------:R-:W-:Y:S02]  /*16a00*/  FMUL.FTZ R7, R2.reuse, R155 ;  /* 0x0000009b02077220 */ /* 0x040fe40000410000 */
[----:B------:R-:W3:Y:S01]  /*16a10*/  LDSM.16.MT88.4 R152, [R213+0x4080] ;  /* 0x00408000d598783b */ /* 0x000ee20000004200 */
[C---:B------:R-:W-:Y:S02]  /*16a20*/  FMUL.FTZ R10, R2.reuse, R150 ;  /* 0x00000096020a7220 */ /* 0x040fe40000410000 */
[C---:B------:R-:W-:Y:S01]  /*16a30*/  FMUL.FTZ R11, R2.reuse, R151 ;  /* 0x00000097020b7220 */ /* 0x040fe20000410000 */
[----:B------:R-:W-:Y:S01]  /*16a40*/  MUFU.EX2 R191, R191 ;  /* 0x000000bf00bf7308 */ /* 0x000fe20000000800 */
[C---:B-1----:R-:W-:Y:S03]  /*16a50*/  HMMA.16816.F32 R4, R160.reuse, R12, R4 ;  /* 0x0000000ca004723c */ /* 0x042fe60000001804 */
[----:B------:R-:W-:Y:S02]  /*16a60*/  LDSM.16.MT88.4 R148, [R213+0x4880] ;  /* 0x00488000d594783b */ /* 0x000fe40000004200 */
[C---:B------:R-:W-:Y:S02]  /*16a70*/  FMUL.FTZ R17, R3.reuse, R141 ;  /* 0x0000008d03117220 */ /* 0x040fe40000410000 */
[C---:B------:R-:W-:Y:S01]  /*16a80*/  FMUL.FTZ R12, R3.reuse, R144 ;  /* 0x00000090030c7220 */ /* 0x040fe20000410000 */
[C---:B------:R-:W-:Y:S01]  /*16a90*/  HMMA.16816.F32 R8, R160.reuse, R14, R8 ;  /* 0x0000000ea008723c */ /* 0x040fe20000001808 */
[----:B------:R-:W1:Y:S03]  /*16aa0*/  MUFU.EX2 R192, R192 ;  /* 0x000000c000c07308 */ /* 0x000e660000000800 */
[C---:B------:R-:W-:Y:S01]  /*16ab0*/  FMUL.FTZ R13, R3.reuse, R145 ;  /* 0x00000091030d7220 */ /* 0x040fe20000410000 */
[----:B--2---:R-:W-:Y:S01]  /*16ac0*/  LDSM.16.MT88.4 R176, [R216+0x6880] ;  /* 0x00688000d8b0783b */ /* 0x004fe20000004200 */
[C---:B------:R-:W-:Y:S02]  /*16ad0*/  FMUL.FTZ R18, R2.reuse, R142 ;  /* 0x0000008e02127220 */ /* 0x040fe40000410000 */
[C---:B------:R-:W-:Y:S03]  /*16ae0*/  FMUL.FTZ R14, R2.reuse, R146 ;  /* 0x00000092020e7220 */ /* 0x040fe60000410000 */
[----:B------:R-:W-:Y:S01]  /*16af0*/  MUFU.EX2 R193, R193 ;  /* 0x000000c100c17308 */ /* 0x000fe20000000800 */
[C---:B------:R-:W-:Y:S02]  /*16b00*/  FMUL.FTZ R15, R2.reuse, R147 ;  /* 0x00000093020f7220 */ /* 0x040fe40000410000 */
[----:B------:R-:W2:Y:S01]  /*16b10*/  LDSM.16.MT88.4 R144, [R212+0x4080] ;  /* 0x00408000d490783b */ /* 0x000ea20000004200 */
[C---:B------:R-:W-:Y:S02]  /*16b20*/  FMUL.FTZ R19, R2.reuse, R143 ;  /* 0x0000008f02137220 */ /* 0x040fe40000410000 */
[C---:B------:R-:W-:Y:S02]  /*16b30*/  FMUL.FTZ R24, R3.reuse, R132 ;  /* 0x0000008403187220 */ /* 0x040fe40000410000 */
[C---:B------:R-:W-:Y:S02]  /*16b40*/  HMMA.16816.F32 R12, R160.reuse, R20, R12 ;  /* 0x00000014a00c723c */ /* 0x040fe4000000180c */
[----:B------:R-:W4:Y:S01]  /*16b50*/  MUFU.EX2 R194, R194 ;  /* 0x000000c200c27308 */ /* 0x000f220000000800 */
[----:B------:R-:W-:Y:S01]  /*16b60*/  LDSM.16.MT88.4 R140, [R213+0x5880] ;  /* 0x00588000d58c783b */ /* 0x000fe20000004200 */
[C---:B------:R-:W-:Y:S02]  /*16b70*/  FMUL.FTZ R25, R3.reuse, R133 ;  /* 0x0000008503197220 */ /* 0x040fe40000410000 */
[C---:B------:R-:W-:Y:S02]  /*16b80*/  FMUL.FTZ R26, R2.reuse, R134 ;  /* 0x00000086021a7220 */ /* 0x040fe40000410000 */
[C---:B------:R-:W-:Y:S04]  /*16b90*/  HMMA.16816.F32 R16, R160.reuse, R22, R16 ;  /* 0x00000016a010723c */ /* 0x040fe80000001810 */
[C---:B------:R-:W-:Y:S01]  /*16ba0*/  FMUL.FTZ R20, R3.reuse, R136 ;  /* 0x0000008803147220 */ /* 0x040fe20000410000 */
[----:B------:R-:W-:Y:S01]  /*16bb0*/  MUFU.EX2 R238, R238 ;  /* 0x000000ee00ee7308 */ /* 0x000fe20000000800 */
[C---:B------:R-:W-:Y:S02]  /*16bc0*/  FMUL.FTZ R21, R3.reuse, R137 ;  /* 0x0000008903157220 */ /* 0x040fe40000410000 */
[C---:B------:R-:W-:Y:S04]  /*16bd0*/  FMUL.FTZ R22, R2.reuse, R138 ;  /* 0x0000008a02167220 */ /* 0x040fe80000410000 */
[C---:B------:R-:W-:Y:S02]  /*16be0*/  FMUL.FTZ R23, R2.reuse, R139 ;  /* 0x0000008b02177220 */ /* 0x040fe40000410000 */
[----:B------:R-:W5:Y:S01]  /*16bf0*/  LDSM.16.MT88.4 R136, [R216+0x5880] ;  /* 0x00588000d888783b */ /* 0x000f620000004200 */
[C---:B------:R-:W-:Y:S01]  /*16c00*/  FMUL.FTZ R27, R2.reuse, R135 ;  /* 0x00000087021b7220 */ /* 0x040fe20000410000 */
[----:B------:R-:W1:Y:S01]  /*16c10*/  MUFU.EX2 R195, R195 ;  /* 0x000000c300c37308 */ /* 0x000e620000000800 */
[C---:B------:R-:W-:Y:S02]  /*16c20*/  FMUL.FTZ R28, R3.reuse, R28 ;  /* 0x0000001c031c7220 */ /* 0x040fe40000410000 */
[C---:B---3--:R-:W-:Y:S03]  /*16c30*/  HMMA.16816.F32 R20, R160.reuse, R152, R20 ;  /* 0x00000098a014723c */ /* 0x048fe60000001814 */
[----:B------:R-:W3:Y:S01]  /*16c40*/  LDSM.16.MT88.4 R132, [R214+0x5880] ;  /* 0x00588000d684783b */ /* 0x000ee20000004200 */
[C---:B------:R-:W-:Y:S02]  /*16c50*/  FMUL.FTZ R29, R3.reuse, R29 ;  /* 0x0000001d031d7220 */ /* 0x040fe40000410000 */
[C---:B------:R-:W-:Y:S01]  /*16c60*/  FMUL.FTZ R30, R2.reuse, R30 ;  /* 0x0000001e021e7220 */ /* 0x040fe20000410000 */
[----:B------:R-:W-:Y:S01]  /*16c70*/  MUFU.EX2 R237, R237 ;  /* 0x000000ed00ed7308 */ /* 0x000fe20000000800 */
[C---:B------:R-:W-:Y:S03]  /*16c80*/  HMMA.16816.F32 R24, R160.reuse, R154, R24 ;  /* 0x0000009aa018723c */ /* 0x040fe60000001818 */
[----:B------:R-:W-:Y:S01]  /*16c90*/  LDSM.16.MT88.4 R152, [R212+0x4880] ;  /* 0x00488000d498783b */ /* 0x000fe20000004200 */
[C---:B------:R-:W-:Y:S02]  /*16ca0*/  FMUL.FTZ R31, R2.reuse, R31 ;  /* 0x0000001f021f7220 */ /* 0x040fe40000410000 */
[C---:B------:R-:W-:Y:S02]  /*16cb0*/  FMUL.FTZ R32, R3.reuse, R32 ;  /* 0x0000002003207220 */ /* 0x040fe40000410000 */
[C---:B------:R-:W-:Y:S01]  /*16cc0*/  FMUL.FTZ R33, R3.reuse, R33 ;  /* 0x0000002103217220 */ /* 0x040fe20000410000 */
[----:B------:R-:W1:Y:S02]  /*16cd0*/  MUFU.EX2 R240, R240 ;  /* 0x000000f000f07308 */ /* 0x000e640000000800 */
[C---:B--2---:R-:W-:Y:S03]  /*16ce0*/  HMMA.16816.F32 R28, R160.reuse, R144, R28 ;  /* 0x00000090a01c723c */ /* 0x044fe6000000181c */
[C---:B------:R-:W-:Y:S02]  /*16cf0*/  FMUL.FTZ R34, R2.reuse, R34 ;  /* 0x0000002202227220 */ /* 0x040fe40000410000 */
[C---:B------:R-:W-:Y:S02]  /*16d00*/  FMUL.FTZ R35, R2.reuse, R35 ;  /* 0x0000002302237220 */ /* 0x040fe40000410000 */
[C---:B------:R-:W-:Y:S01]  /*16d10*/  FMUL.FTZ R36, R3.reuse, R36 ;  /* 0x0000002403247220 */ /* 0x040fe20000410000 */
[----:B------:R-:W-:Y:S01]  /*16d20*/  MUFU.EX2 R190, R190 ;  /* 0x000000be00be7308 */ /* 0x000fe20000000800 */
[C---:B------:R-:W-:Y:S03]  /*16d30*/  FMUL.FTZ R37, R3.reuse, R37 ;  /* 0x0000002503257220 */ /* 0x040fe60000410000 */
[C---:B------:R-:W-:Y:S01]  /*16d40*/  HMMA.16816.F32 R32, R160.reuse, R146, R32 ;  /* 0x00000092a020723c */ /* 0x040fe20000001820 */
[----:B------:R-:W-:Y:S02]  /*16d50*/  LDSM.16.MT88.4 R144, [R214+0x4880] ;  /* 0x00488000d690783b */ /* 0x000fe40000004200 */
[C---:B------:R-:W-:Y:S02]  /*16d60*/  FMUL.FTZ R38, R2.reuse, R38 ;  /* 0x0000002602267220 */ /* 0x040fe40000410000 */
[C---:B------:R-:W-:Y:S01]  /*16d70*/  FMUL.FTZ R39, R2.reuse, R39 ;  /* 0x0000002702277220 */ /* 0x040fe20000410000 */
[----:B------:R-:W2:Y:S01]  /*16d80*/  MUFU.EX2 R239, R239 ;  /* 0x000000ef00ef7308 */ /* 0x000ea20000000800 */
[C---:B------:R-:W-:Y:S02]  /*16d90*/  FMUL.FTZ R40, R3.reuse, R40 ;  /* 0x0000002803287220 */ /* 0x040fe40000410000 */
[C---:B------:R-:W-:Y:S03]  /*16da0*/  FMUL.FTZ R41, R3.reuse, R41 ;  /* 0x0000002903297220 */ /* 0x040fe60000410000 */
[C---:B-----5:R-:W-:Y:S03]  /*16db0*/  HMMA.16816.F32 R36, R160.reuse, R136, R36 ;  /* 0x00000088a024723c */ /* 0x060fe60000001824 */
[C---:B------:R-:W-:Y:S01]  /*16dc0*/  FMUL.FTZ R42, R2.reuse, R42 ;  /* 0x0000002a022a7220 */ /* 0x040fe20000410000 */
[----:B------:R-:W-:Y:S01]  /*16dd0*/  MUFU.EX2 R188, R188 ;  /* 0x000000bc00bc7308 */ /* 0x000fe20000000800 */
[C---:B------:R-:W-:Y:S02]  /*16de0*/  FMUL.FTZ R43, R2.reuse, R43 ;  /* 0x0000002b022b7220 */ /* 0x040fe40000410000 */
[C---:B------:R-:W-:Y:S02]  /*16df0*/  FMUL.FTZ R44, R3.reuse, R44 ;  /* 0x0000002c032c7220 */ /* 0x040fe40000410000 */
[C---:B------:R-:W-:Y:S03]  /*16e00*/  FMUL.FTZ R45, R3.reuse, R45 ;  /* 0x0000002d032d7220 */ /* 0x040fe60000410000 */
[C---:B------:R-:W-:Y:S01]  /*16e10*/  HMMA.16816.F32 R40, R160.reuse, R138, R40 ;  /* 0x0000008aa028723c */ /* 0x040fe20000001828 */
[----:B------:R-:W5:Y:S01]  /*16e20*/  LDSM.16.MT88.4 R136, [R212+0x5880] ;  /* 0x00588000d488783b */ /* 0x000f620000004200 */
[----:B------:R-:W1:Y:S01]  /*16e30*/  MUFU.EX2 R187, R187 ;  /* 0x000000bb00bb7308 */ /* 0x000e620000000800 */
[C---:B------:R-:W-:Y:S02]  /*16e40*/  FMUL.FTZ R46, R2.reuse, R46 ;  /* 0x0000002e022e7220 */ /* 0x040fe40000410000 */
[C---:B------:R-:W-:Y:S02]  /*16e50*/  FMUL.FTZ R47, R2.reuse, R47 ;  /* 0x0000002f022f7220 */ /* 0x040fe40000410000 */
[C---:B------:R-:W-:Y:S02]  /*16e60*/  FMUL.FTZ R48, R3.reuse, R48 ;  /* 0x0000003003307220 */ /* 0x040fe40000410000 */
[C---:B------:R-:W-:Y:S03]  /*16e70*/  FMUL.FTZ R49, R3.reuse, R49 ;  /* 0x0000003103317220 */ /* 0x040fe60000410000 */
[C---:B---3--:R-:W-:Y:S01]  /*16e80*/  HMMA.16816.F32 R44, R160.reuse, R132, R44 ;  /* 0x00000084a02c723c */ /* 0x048fe2000000182c */
[----:B------:R-:W3:Y:S02]  /*16e90*/  MUFU.EX2 R186, R186 ;  /* 0x000000ba00ba7308 */ /* 0x000ee40000000800 */
[C---:B------:R-:W-:Y:S02]  /*16ea0*/  FMUL.FTZ R50, R2.reuse, R50 ;  /* 0x0000003202327220 */ /* 0x040fe40000410000 */
[C---:B------:R-:W-:Y:S02]  /*16eb0*/  FMUL.FTZ R51, R2.reuse, R51 ;  /* 0x0000003302337220 */ /* 0x040fe40000410000 */
[C---:B------:R-:W-:Y:S02]  /*16ec0*/  FMUL.FTZ R52, R3.reuse, R52 ;  /* 0x0000003403347220 */ /* 0x040fe40000410000 */
[C---:B------:R-:W-:Y:S02]  /*16ed0*/  FMUL.FTZ R53, R3.reuse, R53 ;  /* 0x0000003503357220 */ /* 0x040fe40000410000 */
[----:B------:R-:W1:Y:S01]  /*16ee0*/  MUFU.EX2 R241, R241 ;  /* 0x000000f100f17308 */ /* 0x000e620000000800 */
[C---:B------:R-:W-:Y:S01]  /*16ef0*/  HMMA.16816.F32 R48, R160.reuse, R134, R48 ;  /* 0x00000086a030723c */ /* 0x040fe20000001830 */
[----:B------:R-:W1:Y:S02]  /*16f00*/  LDSM.16.MT88.4 R132, [R216+0x7080] ;  /* 0x00708000d884783b */ /* 0x000e640000004200 */
        /* <DEDUP_REMOVED lines=94> */
[----:B------:R-:W-:Y:S02]  /*174f0*/  FMUL.FTZ R123, R2, R123 ;  /* 0x0000007b027b7220 */ /* 0x000fe40000410000 */
[C---:B------:R-:W-:Y:S01]  /*17500*/  FMUL.FTZ R124, R3.reuse, R124 ;  /* 0x0000007c037c7220 */ /* 0x040fe20000410000 */
[----:B------:R-:W-:Y:S01]  /*17510*/  F2FP.PACK_AB R132, R192, R191 ;  /* 0x000000bfc084723e */ /* 0x000fe200000000ff */
[C---:B------:R-:W-:Y:S03]  /*17520*/  FMUL.FTZ R125, R3.reuse, R125 ;  /* 0x0000007d037d7220 */ /* 0x040fe60000410000 */
[C---:B------:R-:W-:Y:S03]  /*17530*/  HMMA.16816.F32 R120, R160.reuse, R134, R120 ;  /* 0x00000086a078723c */ /* 0x040fe60000001878 */
[----:B------:R-:W-:Y:S01]  /*17540*/  FMUL.FTZ R126, R2, R126 ;  /* 0x0000007e027e7220 */ /* 0x000fe20000410000 */
[----:B----4-:R-:W-:Y:S01]  /*17550*/  F2FP.PACK_AB R133, R194, R193 ;  /* 0x000000c1c285723e */ /* 0x010fe200000000ff */
[C---:B------:R-:W-:Y:S02]  /*17560*/  FMUL.FTZ R127, R2.reuse, R127 ;  /* 0x0000007f027f7220 */ /* 0x040fe40000410000 */
[----:B------:R-:W-:Y:S01]  /*17570*/  FMUL.FTZ R128, R3, R128 ;  /* 0x0000008003807220 */ /* 0x000fe20000410000 */
[----:B------:R-:W-:Y:S01]  /*17580*/  F2FP.PACK_AB R134, R195, R238 ;  /* 0x000000eec386723e */ /* 0x000fe200000000ff */
[C---:B------:R-:W-:Y:S03]  /*17590*/  FMUL.FTZ R129, R3.reuse, R129 ;  /* 0x0000008103817220 */ /* 0x040fe60000410000 */
[C---:B--2---:R-:W-:Y:S03]  /*175a0*/  HMMA.16816.F32 R124, R160.reuse, R140, R124 ;  /* 0x0000008ca07c723c */ /* 0x044fe6000000187c */
        /* <DEDUP_REMOVED lines=8> */
[----:B------:R-:W-:Y:S02]  /*17630*/  FADD.FTZ R180, R180, R181 ;  /* 0x000000b5b4b47221 */ /* 0x000fe40000010000 */
[----:B------:R-:W-:Y:S02]  /*17640*/  FADD.FTZ R184, R184, R185 ;  /* 0x000000b9b8b87221 */ /* 0x000fe40000010000 */
[----:B------:R-:W-:Y:S01]  /*17650*/  FADD.FTZ R159, R159, R180 ;  /* 0x000000b49f9f7221 */ /* 0x000fe20000010000 */
[C---:B-----5:R-:W-:Y:S01]  /*17660*/  HMMA.16816.F32 R4, R132.reuse, R136, R4 ;  /* 0x000000888404723c */ /* 0x060fe20000001804 */
[----:B------:R-:W2:Y:S04]  /*17670*/  LDSM.16.MT88.4 R160, [R213+0x6080] ;  /* 0x00608000d5a0783b */ /* 0x000ea80000004200 */
[----:B------:R-:W-:Y:S02]  /*17680*/  FADD.FTZ R183, R183, R184 ;  /* 0x000000b8b7b77221 */ /* 0x000fe40000010000 */
[----:B------:R-:W-:Y:S01]  /*17690*/  FADD.FTZ R158, R158, R159 ;  /* 0x0000009f9e9e7221 */ /* 0x000fe20000010000 */
[C---:B------:R-:W-:Y:S01]  /*176a0*/  HMMA.16816.F32 R8, R132.reuse, R138, R8 ;  /* 0x0000008a8408723c */ /* 0x040fe20000001808 */
[----:B------:R-:W4:Y:S03]  /*176b0*/  LDSM.16.MT88.4 R136, [R214+0x7880] ;  /* 0x00788000d688783b */ /* 0x000f260000004200 */
[----:B------:R-:W-:Y:S01]  /*176c0*/  FADD.FTZ R182, R182, R183 ;  /* 0x000000b7b6b67221 */ /* 0x000fe20000010000 */
[----:B------:R-:W-:Y:S01]  /*176d0*/  MOV R159, R156 ;  /* 0x0000009c009f7202 */ /* 0x000fe20000000f00 */
[----:B------:R-:W-:Y:S02]  /*176e0*/  FADD.FTZ R193, R193, R158 ;  /* 0x0000009ec1c17221 */ /* 0x000fe40000010000 */
[C---:B------:R-:W-:Y:S04]  /*176f0*/  HMMA.16816.F32 R12, R132.reuse, R144, R12 ;  /* 0x00000090840c723c */ /* 0x040fe8000000180c */
[----:B------:R-:W-:Y:S02]  /*17700*/  FADD.FTZ R3, R191, R182 ;  /* 0x000000b6bf037221 */ /* 0x000fe40000010000 */
[----:B------:R-:W-:Y:S02]  /*17710*/  FADD.FTZ R194, R194, R193 ;  /* 0x000000c1c2c27221 */ /* 0x000fe40000010000 */
[C---:B------:R-:W-:Y:S01]  /*17720*/  HMMA.16816.F32 R16, R132.reuse, R146, R16 ;  /* 0x000000928410723c */ /* 0x040fe20000001810 */
[----:B------:R-:W5:Y:S03]  /*17730*/  LDSM.16.MT88.4 R144, [R213+0x7880] ;  /* 0x00788000d590783b */ /* 0x000f660000004200 */
[----:B------:R-:W-:Y:S02]  /*17740*/  FADD.FTZ R3, R192, R3 ;  /* 0x00000003c0037221 */ /* 0x000fe40000010000 */
[----:B------:R-:W-:Y:S02]  /*17750*/  FADD.FTZ R237, R237, R194 ;  /* 0x000000c2eded7221 */ /* 0x000fe40000010000 */
[C---:B------:R-:W-:Y:S04]  /*17760*/  HMMA.16816.F32 R20, R132.reuse, R148, R20 ;  /* 0x000000948414723c */ /* 0x040fe80000001814 */
[----:B------:R-:W-:Y:S02]  /*17770*/  FADD.FTZ R238, R238, R3 ;  /* 0x00000003eeee7221 */ /* 0x000fe40000010000 */
[----:B------:R-:W-:Y:S02]  /*17780*/  FADD.FTZ R3, R240, R237 ;  /* 0x000000edf0037221 */ /* 0x000fe40000010000 */
[C---:B------:R-:W-:Y:S01]  /*17790*/  HMMA.16816.F32 R24, R132.reuse, R150, R24 ;  /* 0x000000968418723c */ /* 0x040fe20000001818 */
[----:B------:R-:W-:Y:S03]  /*177a0*/  LDSM.16.MT88.4 R148, [R216+0x9080] ;  /* 0x00908000d894783b */ /* 0x000fe60000004200 */
        /* <DEDUP_REMOVED lines=13> */
[----:B------:R-:W-:Y:S01]  /*17880*/  FADD.FTZ R188, R188, R3 ;  /* 0x00000003bcbc7221 */ /* 0x000fe20000010000 */
[----:B------:R-:W-:Y:S01]  /*17890*/  MOV R3, R0 ;  /* 0x0000000000037202 */ /* 0x000fe20000000f00 */
[----:B------:R-:W-:Y:S01]  /*178a0*/  FADD.FTZ R190, R190, R195 ;  /* 0x000000c3bebe7221 */ /* 0x000fe20000010000 */
[C---:B------:R-:W-:Y:S04]  /*178b0*/  HMMA.16816.F32 R60, R132.reuse, R168, R60 ;  /* 0x000000a8843c723c */ /* 0x040fe8000000183c */
[----:B---3--:R-:W-:Y:S01]  /*178c0*/  F2FP.PACK_AB R162, R189, R186 ;  /* 0x000000babda2723e */ /* 0x008fe200000000ff */
[----:B------:R-:W-:Y:S01]  /*178d0*/  FADD.FTZ R188, R187, R188 ;  /* 0x000000bcbbbc7221 */ /* 0x000fe20000010000 */
[----:B------:R-:W-:Y:S01]  /*178e0*/  F2FP.PACK_AB R163, R242, R241 ;  /* 0x000000f1f2a3723e */ /* 0x000fe200000000ff */
[----:B------:R-:W-:Y:S01]  /*178f0*/  FADD.FTZ R239, R239, R190 ;  /* 0x000000beefef7221 */ /* 0x000fe20000010000 */
[C---:B------:R-:W-:Y:S01]  /*17900*/  HMMA.16816.F32 R64, R132.reuse, R170, R64 ;  /* 0x000000aa8440723c */ /* 0x040fe20000001840 */
[----:B------:R-:W-:Y:S03]  /*17910*/  LDSM.16.MT88.4 R168, [R213+0x5080] ;  /* 0x00508000d5a8783b */ /* 0x000fe60000004200 */
[----:B------:R-:W-:Y:S02]  /*17920*/  FADD.FTZ R227, R241, R188 ;  /* 0x000000bcf1e37221 */ /* 0x000fe40000010000 */
[----:B------:R-:W-:Y:S02]  /*17930*/  FADD.FTZ R186, R186, R239 ;  /* 0x000000efbaba7221 */ /* 0x000fe40000010000 */
[C---:B------:R-:W-:Y:S04]  /*17940*/  HMMA.16816.F32 R68, R132.reuse, R172, R68 ;  /* 0x000000ac8444723c */ /* 0x040fe80000001844 */
[----:B------:R-:W-:Y:S02]  /*17950*/  FADD.FTZ R227, R242, R227 ;  /* 0x000000e3f2e37221 */ /* 0x000fe40000010000 */
[----:B------:R-:W-:Y:S02]  /*17960*/  FADD.FTZ R234, R189, R186 ;  /* 0x000000babdea7221 */ /* 0x000fe40000010000 */
        /* <DEDUP_REMOVED lines=43> */
[C---:B--2---:R-:W-:Y:S08]  /*17c20*/  HMMA.16816.F32 R52, R160.reuse, R8, R52 ;  /* 0x00000008a034723c */ /* 0x044ff00000001834 */
[C---:B------:R-:W-:Y:S08]  /*17c30*/  HMMA.16816.F32 R56, R160.reuse, R10, R56 ;  /* 0x0000000aa038723c */ /* 0x040ff00000001838 */
        /* <DEDUP_REMOVED lines=19> */
.L_x_1502:
[----:B------:R-:W-:-:S13]  /*17d70*/  ISETP.LE.AND P0, PT, RZ, UR13, PT ;  /* 0x0000000dff007c0c */ /* 0x000fda000bf03270 */
[----:B------:R-:W-:Y:S05]  /*17d80*/  @!P0 BRA `(.L_x_1506) ;  /* 0x00002f5000008947 */ /* 0x000fea0003800000 */
[C---:B------:R-:W-:Y:S01]  /*17d90*/  IADD3 RZ, P0, R224.reuse, 0x40, RZ ;  /* 0x00000040e0ff7810 */ /* 0x040fe20007f1e0ff */
[----:B------:R-:W-:Y:S01]  /*17da0*/  ULDC.64 UR4, c[0x0][0x208] ;  /* 0x0000820000047ab9 */ /* 0x000fe20000000a00 */
[----:B------:R-:W-:Y:S01]  /*17db0*/  IADD3 RZ, P1, R224, 0x80, RZ ;  /* 0x00000080e0ff7810 */ /* 0x000fe20007f3e0ff */
[----:B------:R-:W-:Y:S01]  /*17dc0*/  UIMAD.WIDE.U32 UR14, UR4, 0x30, URZ ;  /* 0x00000030040e78a5 */ /* 0x000fe2000f8e003f */
[----:B------:R-:W-:Y:S01]  /*17dd0*/  IADD3 RZ, P2, R228, 0x40, RZ ;  /* 0x00000040e4ff7810 */ /* 0x000fe20007f5e0ff */
[--C-:B------:R-:W-:Y:S01]  /*17de0*/  IMAD.X R246, RZ, RZ, R231.reuse, P0 ;  /* 0x000000fffff67224 */ /* 0x100fe200000e06e7 */
[----:B------:R-:W-:Y:S01]  /*17df0*/  IADD3 RZ, P0, R224, 0xc0, RZ ;  /* 0x000000c0e0ff7810 */ /* 0x000fe20007f1e0ff */
[----:B------:R-:W-:Y:S01]  /*17e00*/  IMAD.X R245, RZ, RZ, R231, P1 ;  /* 0x000000fffff57224 */ /* 0x000fe200008e06e7 */
[----:B------:R-:W-:Y:S01]  /*17e10*/  IADD3 RZ, P1, R228, 0x80, RZ ;  /* 0x00000080e4ff7810 */ /* 0x000fe20007f3e0ff */
[----:B------:R-:W-:Y:S01]  /*17e20*/  UIMAD UR5, UR5, 0x30, URZ ;  /* 0x00000030050578a4 */ /* 0x000fe2000f8e023f */
[----:B------:R-:W-:Y:S01]  /*17e30*/  IMAD.X R242, RZ, RZ, R233, P2 ;  /* 0x000000fffff27224 */ /* 0x000fe200010e06e9 */
[----:B------:R-:W-:Y:S01]  /*17e40*/  IADD3 R243, -R196, 0x30, RZ ;  /* 0x00000030c4f37810 */ /* 0x000fe20007ffe1ff */
[----:B------:R-:W-:Y:S01]  /*17e50*/  IMAD.X R244, RZ, RZ, R231, P0 ;  /* 0x000000fffff47224 */ /* 0x000fe200000e06e7 */
[----:B------:R-:W-:Y:S01]  /*17e60*/  IADD3 RZ, P0, R228, 0xc0, RZ ;  /* 0x000000c0e4ff7810 */ /* 0x000fe20007f1e0ff */
[--C-:B------:R-:W-:Y:S01]  /*17e70*/  IMAD.X R241, RZ, RZ, R233.reuse, P1 ;  /* 0x000000fffff17224 */ /* 0x100fe200008e06e9 */
[C---:B------:R-:W-:Y:S01]  /*17e80*/  IADD3 R237, R224.reuse, 0x40, RZ ;  /* 0x00000040e0ed7810 */ /* 0x040fe20007ffe0ff */
[----:B------:R-:W-:Y:S01]  /*17e90*/  IMAD.MOV.U32 R239, RZ, RZ, c[0x0][0x208] ;  /* 0x00008200ffef7624 */ /* 0x000fe200078e00ff */
[C---:B------:R-:W-:Y:S01]  /*17ea0*/  IADD3 R236, R224.reuse, 0x80, RZ ;  /* 0x00000080e0ec7810 */ /* 0x040fe20007ffe0ff */
[----:B------:R-:W-:Y:S01]  /*17eb0*/  IMAD.X R240, RZ, RZ, R233, P0 ;  /* 0x000000fffff07224 */ /* 0x000fe200000e06e9 */
[----:B------:R-:W-:Y:S01]  /*17ec0*/  IADD3 R235, R224, 0xc0, RZ ;  /* 0x000000c0e0eb7810 */ /* 0x000fe20007ffe0ff */
[----:B------:R-:W-:Y:S01]  /*17ed0*/  IMAD.MOV.U32 R238, RZ, RZ, c[0x0][0x20c] ;  /* 0x00008300ffee7624 */ /* 0x000fe200078e00ff */
[----:B------:R-:W-:Y:S01]  /*17ee0*/  UIADD3 UR9, UR15, UR5, URZ ;  /* 0x000000050f097290 */ /* 0x000fe2000fffe03f */
[----:B------:R-:W-:Y:S05]  /*17ef0*/  BRA `(.L_x_1507) ;  /* 0x0000041000007947 */ /* 0x000fea0003800000 */
.L_x_1509:
[----:B------:R-:W-:Y:S01]  /*17f00*/  ISETP.GE.AND P1, PT, R243, 0x1, PT ;  /* 0x00000001f300780c */ /* 0x000fe20003f26270 */
[----:B------:R-:W-:Y:S01]  /*17f10*/  UIADD3 UR10, UR13, -0x1, URZ ;  /* 0xffffffff0d0a7890 */ /* 0x000fe2000fffe03f */
[C---:B------:R-:W-:Y:S01]  /*17f20*/  IADD3 R5, R228.reuse, 0x40, RZ ;  /* 0x00000040e4057810 */ /* 0x040fe20007ffe0ff */
[----:B------:R-:W-:Y:S01]  /*17f30*/  ULDC.64 UR4, c[0x0][0x1e0] ;  /* 0x0000780000047ab9 */ /* 0x000fe20000000a00 */
[C---:B------:R-:W-:Y:S01]  /*17f40*/  IADD3 R4, R228.reuse, 0x80, RZ ;  /* 0x00000080e4047810 */ /* 0x040fe20007ffe0ff */
[----:B------:R-:W-:Y:S02]  /*17f50*/  USHF.R.S32.HI UR6, URZ, 0x1f, UR10 ;  /* 0x0000001f3f067899 */ /* 0x000fe4000801140a */
[----:B------:R-:W-:Y:S02]  /*17f60*/  UIMAD.WIDE.U32 UR18, UR10, UR4, URZ ;  /* 0x000000040a1272a5 */ /* 0x000fe4000f8e003f */
[----:B------:R-:W-:Y:S04]  /*17f70*/  UIMAD UR6, UR6, UR4, URZ ;  /* 0x00000004060672a4 */ /* 0x000fe8000f8e023f */
[----:B------:R-:W-:Y:S04]  /*17f80*/  UIMAD UR6, UR10, UR5, UR6 ;  /* 0x000000050a0672a4 */ /* 0x000fe8000f8e0206 */
        /* <DEDUP_REMOVED lines=12> */
[C---:B------:R-:W-:Y:S04]  /*18050*/  @P1 LEA R16, P0, R9.reuse, c[0x0][0x1c8], 0x1 ;  /* 0x0000720009101a11 */ /* 0x040fe800078008ff */
[----:B------:R-:W-:Y:S02]  /*18060*/  @P1 LEA.HI.X R17, R9, c[0x0][0x1cc], R2, 0x1, P0 ;  /* 0x0000730009111a11 */ /* 0x000fe400000f0c02 */
[C---:B------:R-:W-:Y:S02]  /*18070*/  @P1 LEA R14, P0, R7.reuse, c[0x0][0x1c8], 0x1 ;  /* 0x00007200070e1a11 */ /* 0x040fe400078008ff */
[----:B------:R-:W-:Y:S02]  /*18080*/  IADD3 R2, R228, 0xc0, RZ ;  /* 0x000000c0e4027810 */ /* 0x000fe40007ffe0ff */
        /* <DEDUP_REMOVED lines=38> */
[----:B------:R1:W-:Y:S01]  /*182f0*/  @P0 LDGSTS.E.BYPASS.LTC128B.128 [R226+0xf880], [R4.64], !P4 ;  /* 0x0f88000004e20fae */ /* 0x0003e2000e101d5a */
[----:B------:R-:W-:-:S05]  /*18300*/  BRA `(.L_x_1508) ;  /* 0x000010c000007947 */ /* 0x000fca0003800000 */
.L_x_1507:
[----:B------:R-:W-:Y:S04]  /*18310*/  DEPBAR.LE SB0, 0x0 ;  /* 0x000080000000791a */ /* 0x000fe80000000000 */
[----:B------:R-:W-:Y:S01]  /*18320*/  BAR.SYNC.DEFER_BLOCKING 0x0 ;  /* 0x0000000000007b1d */ /* 0x000fe20000010000 */
[----:B------:R-:W-:Y:S02]  /*18330*/  USHF.R.S32.HI UR5, URZ, 0x1f, UR13 ;  /* 0x0000001f3f057899 */ /* 0x000fe4000801140d */
[----:B------:R-:W-:Y:S02]  /*18340*/  UIMAD UR4, UR9, UR13, URZ ;  /* 0x0000000d090472a4 */ /* 0x000fe4000f8e023f */
[----:B------:R-:W-:Y:S02]  /*18350*/  UIMAD.WIDE.U32 UR10, UR14, UR13, URZ ;  /* 0x0000000d0e0a72a5 */ /* 0x000fe4000f8e003f */
[----:B------:R-:W-:Y:S02]  /*18360*/  UIMAD UR4, UR5, UR14, UR4 ;  /* 0x0000000e050472a4 */ /* 0x000fe4000f8e0204 */
[----:B------:R-:W-:Y:S02]  /*18370*/  UISETP.GT.AND UP1, UPT, UR13, URZ, UPT ;  /* 0x0000003f0d00728c */ /* 0x000fe4000bf24270 */
[----:B------:R-:W-:Y:S01]  /*18380*/  UIADD3 UR4, UR11, UR4, URZ ;  /* 0x000000040b047290 */ /* 0x000fe2000fffe03f */
[----:B------:R-:W-:Y:S02]  /*18390*/  IADD3 R7, P1, R224, UR10, RZ ;  /* 0x0000000ae0077c10 */ /* 0x000fe4000ff3e0ff */
[----:B------:R-:W-:Y:S03]  /*183a0*/  IADD3 R3, P0, R237, UR10, RZ ;  /* 0x0000000aed037c10 */ /* 0x000fe6000ff1e0ff */
[----:B------:R-:W-:Y:S02]  /*183b0*/  IADD3.X R4, R231, UR4, RZ, P1, !PT ;  /* 0x00000004e7047c10 */ /* 0x000fe40008ffe4ff */
[C---:B------:R-:W-:Y:S02]  /*183c0*/  LEA R14, P1, R7.reuse, c[0x0][0x1f8], 0x1 ;  /* 0x00007e00070e7a11 */ /* 0x040fe400078208ff */
[----:B------:R-:W-:Y:S02]  /*183d0*/  IADD3.X R2, R246, UR4, RZ, P0, !PT ;  /* 0x00000004f6027c10 */ /* 0x000fe400087fe4ff */
[----:B------:R-:W-:Y:S01]  /*183e0*/  LEA.HI.X R15, R7, c[0x0][0x1fc], R4, 0x1, P1 ;  /* 0x00007f00070f7a11 */ /* 0x000fe200008f0c04 */
[----:B------:R-:W-:Y:S01]  /*183f0*/  LDSM.16.M88.4 R24, [R222] ;  /* 0x00000000de18783b */ /* 0x000fe20000000200 */
[C---:B------:R-:W-:Y:S02]  /*18400*/  LEA R12, P1, R3.reuse, c[0x0][0x1f8], 0x1 ;  /* 0x00007e00030c7a11 */ /* 0x040fe400078208ff */
[----:B------:R-:W-:Y:S02]  /*18410*/  IADD3 R5, P0, R236, UR10, RZ ;  /* 0x0000000aec057c10 */ /* 0x000fe4000ff1e0ff */
[----:B------:R-:W-:Y:S01]  /*18420*/  LEA.HI.X R13, R3, c[0x0][0x1fc], R2, 0x1, P1 ;  /* 0x00007f00030d7a11 */ /* 0x000fe200008f0c02 */
[----:B------:R-:W1:Y:S01]  /*18430*/  LDSM.16.M88.4 R8, [R221+0xa080] ;  /* 0x00a08000dd08783b */ /* 0x000e620000000200 */
[----:B------:R-:W-:Y:S02]  /*18440*/  IADD3 R7, P1, R235, UR10, RZ ;  /* 0x0000000aeb077c10 */ /* 0x000fe4000ff3e0ff */
[----:B------:R-:W-:Y:S02]  /*18450*/  IADD3.X R4, R245, UR4, RZ, P0, !PT ;  /* 0x00000004f5047c10 */ /* 0x000fe400087fe4ff */
[----:B------:R-:W-:Y:S01]  /*18460*/  LEA R20, P2, R7, c[0x0][0x1f8], 0x1 ;  /* 0x00007e0007147a11 */ /* 0x000fe200078408ff */
[----:B------:R-:W2:Y:S01]  /*18470*/  LDSM.16.M88.4 R16, [R221+0xa880] ;  /* 0x00a88000dd10783b */ /* 0x000ea20000000200 */
[----:B------:R-:W-:Y:S02]  /*18480*/  IADD3.X R2, R244, UR4, RZ, P1, !PT ;  /* 0x00000004f4027c10 */ /* 0x000fe40008ffe4ff */
[----:B------:R-:W-:Y:S02]  /*18490*/  LEA R22, P0, R5, c[0x0][0x1f8], 0x1 ;  /* 0x00007e0005167a11 */ /* 0x000fe400078008ff */
[----:B------:R-:W-:Y:S01]  /*184a0*/  LEA.HI.X R21, R7, c[0x0][0x1fc], R2, 0x1, P2 ;  /* 0x00007f0007157a11 */ /* 0x000fe200010f0c02 */
[----:B------:R-:W3:Y:S01]  /*184b0*/  LDSM.16.M88.4 R160, [R221+0xb080] ;  /* 0x00b08000dda0783b */ /* 0x000ee20000000200 */
[----:B------:R-:W-:Y:S02]  /*184c0*/  LOP3.LUT P2, RZ, R223, 0x1, RZ, 0xc0, !PT ;  /* 0x00000001dfff7812 */ /* 0x000fe4000784c0ff */
[----:B------:R-:W-:Y:S02]  /*184d0*/  LEA.HI.X R23, R5, c[0x0][0x1fc], R4, 0x1, P0 ;  /* 0x00007f0005177a11 */ /* 0x000fe400000f0c04 */
[C---:B------:R-:W-:Y:S01]  /*184e0*/  @!P3 LEA R6, P0, R239.reuse, UR10, 0x5 ;  /* 0x0000000aef06bc11 */ /* 0x040fe2000f8028ff */
[----:B------:R-:W-:Y:S03]  /*184f0*/  LDSM.16.M88.4 R164, [R220] ;  /* 0x00000000dca4783b */ /* 0x000fe60000000200 */
[C---:B------:R-:W-:Y:S02]  /*18500*/  @!P3 IADD3 R3, P1, R6.reuse, R224, RZ ;  /* 0x000000e00603b210 */ /* 0x040fe40007f3e0ff */
[----:B------:R-:W-:Y:S01]  /*18510*/  @!P3 LEA.HI.X R5, R239, UR4, R238, 0x5, P0 ;  /* 0x00000004ef05bc11 */ /* 0x000fe200080f2cee */
[----:B------:R-:W4:Y:S01]  /*18520*/  LDSM.16.M88.4 R168, [R219] ;  /* 0x00000000dba8783b */ /* 0x000f220000000200 */
[C---:B------:R-:W-:Y:S03]  /*18530*/  @!P3 IADD3 R7, P0, R6.reuse, R237, RZ ;  /* 0x000000ed0607b210 */ /* 0x040fe60007f1e0ff */
[----:B------:R-:W-:Y:S01]  /*18540*/  @!P3 IMAD.X R2, R5, 0x1, R231, P1 ;  /* 0x000000010502b824 */ /* 0x000fe200008e06e7 */
[----:B------:R-:W-:Y:S01]  /*18550*/  @!P3 LEA R190, P1, R3, c[0x0][0x1f8], 0x1 ;  /* 0x00007e0003beba11 */ /* 0x000fe200078208ff */
[----:B------:R-:W5:Y:S01]  /*18560*/  LDSM.16.M88.4 R172, [R211] ;  /* 0x00000000d3ac783b */ /* 0x000f620000000200 */
[----:B------:R-:W-:Y:S01]  /*18570*/  @!P3 IMAD.X R4, R5, 0x1, R246, P0 ;  /* 0x000000010504b824 */ /* 0x000fe200000e06f6 */
[----:B------:R-:W-:Y:S02]  /*18580*/  @!P3 LEA R188, P0, R7, c[0x0][0x1f8], 0x1 ;  /* 0x00007e0007bcba11 */ /* 0x000fe400078008ff */
[----:B------:R-:W-:Y:S02]  /*18590*/  @!P3 LEA.HI.X R191, R3, c[0x0][0x1fc], R2, 0x1, P1 ;  /* 0x00007f0003bfba11 */ /* 0x000fe400008f0c02 */
[----:B------:R-:W3:Y:S01]  /*185a0*/  LDSM.16.M88.4 R176, [R210] ;  /* 0x00000000d2b0783b */ /* 0x000ee20000000200 */
[----:B------:R-:W-:Y:S02]  /*185b0*/  @!P3 LEA.HI.X R189, R7, c[0x0][0x1fc], R4, 0x1, P0 ;  /* 0x00007f0007bdba11 */ /* 0x000fe400000f0c04 */
[C---:B------:R-:W-:Y:S02]  /*185c0*/  @!P3 IADD3 R4, P1, R6.reuse, R236, RZ ;  /* 0x000000ec0604b210 */ /* 0x040fe40007f3e0ff */
[----:B------:R-:W-:Y:S01]  /*185d0*/  @!P3 IADD3 R6, P0, R6, R235, RZ ;  /* 0x000000eb0606b210 */ /* 0x000fe20007f1e0ff */
[----:B------:R-:W-:Y:S01]  /*185e0*/  @!PT LDS RZ, [RZ] ;  /* 0x00000000fffff984 */ /* 0x000fe20000000800 */
[----:B------:R-:W-:Y:S01]  /*185f0*/  @!PT LDS RZ, [RZ] ;  /* 0x00000000fffff984 */ /* 0x000fe20000000800 */
[----:B------:R-:W-:Y:S01]  /*18600*/  @!PT LDS RZ, [RZ] ;  /* 0x00000000fffff984 */ /* 0x000fe20000000800 */
[----:B------:R2:W-:Y:S02]  /*18610*/  LDGSTS.E.BYPASS.LTC128B.128 [R226+0x4080], [R14.64], !P2 ;  /* 0x040800000ee27fae */ /* 0x0005e4000d101d5a */
[C---:B------:R-:W-:Y:S01]  /*18620*/  @!P3 IMAD.X R3, R5.reuse, 0x1, R245, P1 ;  /* 0x000000010503b824 */ /* 0x040fe200008e06f5 */
[----:B------:R-:W-:Y:S01]  /*18630*/  @!P3 LEA R156, P1, R4, c[0x0][0x1f8], 0x1 ;  /* 0x00007e00049cba11 */ /* 0x000fe200078208ff */
[----:B------:R-:W-:Y:S01]  /*18640*/  @!P3 IMAD.X R5, R5, 0x1, R244, P0 ;  /* 0x000000010505b824 */ /* 0x000fe200000e06f4 */
[----:B------:R-:W-:Y:S01]  /*18650*/  @!P3 LEA R2, P0, R6, c[0x0][0x1f8], 0x1 ;  /* 0x00007e000602ba11 */ /* 0x000fe200078008ff */
[----:B------:R2:W-:Y:S01]  /*18660*/  LDGSTS.E.BYPASS.LTC128B.128 [R226+0x5880], [R12.64], !P6 ;  /* 0x058800000ce27fae */ /* 0x0005e2000f101d5a */
[----:B------:R-:W-:Y:S02]  /*18670*/  @!P3 LEA.HI.X R157, R4, c[0x0][0x1fc], R3, 0x1, P1 ;  /* 0x00007f00049dba11 */ /* 0x000fe400008f0c03 */
[----:B------:R-:W-:Y:S02]  /*18680*/  @!P3 LEA.HI.X R3, R6, c[0x0][0x1fc], R5, 0x1, P0 ;  /* 0x00007f000603ba11 */ /* 0x000fe400000f0c05 */
[C---:B-1----:R-:W-:Y:S01]  /*18690*/  HMMA.16816.F32 R4, R24.reuse, R8, RZ ;  /* 0x000000081804723c */ /* 0x042fe200000018ff */
[----:B------:R3:W-:Y:S01]  /*186a0*/  LDGSTS.E.BYPASS.LTC128B.128 [R226+0x7080], [R22.64], !P5 ;  /* 0x0708000016e27fae */ /* 0x0007e2000e901d5a */
[----:B------:R-:W-:Y:S05]  /*186b0*/  PLOP3.LUT P0, PT, PT, PT, UP1, 0x80, 0x0 ;  /* 0x000000000000781c */ /* 0x000fea0003f0f018 */
[----:B------:R3:W-:Y:S01]  /*186c0*/  LDGSTS.E.BYPASS.LTC128B.128 [R226+0x8880], [R20.64], !P4 ;  /* 0x0888000014e27fae */ /* 0x0007e2000e101d5a */
[C---:B------:R-:W-:Y:S05]  /*186d0*/  HMMA.16816.F32 R8, R24.reuse, R10, RZ ;  /* 0x0000000a1808723c */ /* 0x040fea00000018ff */
[----:B------:R1:W-:Y:S06]  /*186e0*/  @!P3 LDGSTS.E.BYPASS.LTC128B.128 [R226+0x5080], [R190.64], !P2 ;  /* 0x05080000bee2bfae */ /* 0x0003ec000d101d5a */
[----:B------:R1:W-:Y:S01]  /*186f0*/  @!P3 LDGSTS.E.BYPASS.LTC128B.128 [R226+0x6880], [R188.64], !P6 ;  /* 0x06880000bce2bfae */ /* 0x0003e2000f101d5a */
[C---:B--2---:R-:W-:Y:S05]  /*18700*/  HMMA.16816.F32 R12, R24.reuse, R16, RZ ;  /* 0x00000010180c723c */ /* 0x044fea00000018ff */
[----:B------:R2:W-:Y:S03]  /*18710*/  @!P3 LDGSTS.E.BYPASS.LTC128B.128 [R226+0x8080], [R156.64], !P5 ;  /* 0x080800009ce2bfae */ /* 0x0005e6000e901d5a */
[C---:B------:R-:W-:Y:S03]  /*18720*/  HMMA.16816.F32 R16, R24.reuse, R18, RZ ;  /* 0x000000121810723c */ /* 0x040fe600000018ff */
[----:B------:R1:W-:Y:S06]  /*18730*/  @!P3 LDGSTS.E.BYPASS.LTC128B.128 [R226+0x9880], [R2.64], !P4 ;  /* 0x0988000002e2bfae */ /* 0x0003ec000e101d5a */
[----:B------:R-:W-:Y:S01]  /*18740*/  LDSM.16.M88.4 R180, [R218] ;  /* 0x00000000dab4783b */ /* 0x000fe20000000200 */
[C---:B---3--:R-:W-:Y:S05]  /*18750*/  HMMA.16816.F32 R20, R24.reuse, R160, RZ ;  /* 0x000000a01814723c */ /* 0x048fea00000018ff */
[----:B------:R-:W0:Y:S03]  /*18760*/  LDGDEPBAR ;  /* 0x00000000000079af */ /* 0x000e260000000000 */
[----:B------:R-:W-:Y:S03]  /*18770*/  HMMA.16816.F32 R24, R24, R162, RZ ;  /* 0x000000a21818723c */ /* 0x000fe600000018ff */
[----:B------:R-:W3:Y:S05]  /*18780*/  LDSM.16.M88.4 R184, [R215+0xa080] ;  /* 0x00a08000d7b8783b */ /* 0x000eea0000000200 */
[C---:B----4-:R-:W-:Y:S01]  /*18790*/  HMMA.16816.F32 R4, R164.reuse, R168, R4 ;  /* 0x000000a8a404723c */ /* 0x050fe20000001804 */
[----:B------:R-:W4:Y:S04]  /*187a0*/  LDSM.16.M88.4 R160, [R215+0xa880] ;  /* 0x00a88000d7a0783b */ /* 0x000f280000000200 */
[----:B-1----:R-:W-:Y:S02]  /*187b0*/  IMAD.MOV.U32 R3, RZ, RZ, R0 ;  /* 0x000000ffff037224 */ /* 0x002fe400078e0000 */
        /* <DEDUP_REMOVED lines=14> */
[----:B------:R-:W-:Y:S07]  /*188a0*/  LDSM.16.M88.4 R184, [R220+0x4000] ;  /* 0x00400000dcb8783b */ /* 0x000fee0000000200 */
[C---:B----4-:R-:W-:Y:S08]  /*188b0*/  HMMA.16816.F32 R12, R180.reuse, R160, R12 ;  /* 0x000000a0b40c723c */ /* 0x050ff0000000180c */
[C---:B------:R-:W-:Y:S01]  /*188c0*/  HMMA.16816.F32 R16, R180.reuse, R162, R16 ;  /* 0x000000a2b410723c */ /* 0x040fe20000001810 */
[----:B------:R-:W3:Y:S07]  /*188d0*/  LDSM.16.M88.4 R160, [R221+0xc080] ;  /* 0x00c08000dda0783b */ /* 0x000eee0000000200 */
[C---:B-1----:R-:W-:Y:S08]  /*188e0*/  HMMA.16816.F32 R20, R180.reuse, R188, R20 ;  /* 0x000000bcb414723c */ /* 0x042ff00000001814 */
[----:B------:R-:W-:Y:S01]  /*188f0*/  HMMA.16816.F32 R24, R180, R190, R24 ;  /* 0x000000beb418723c */ /* 0x000fe20000001818 */
[----:B------:R-:W1:Y:S06]  /*18900*/  LDSM.16.M88.4 R180, [R221+0xc880] ;  /* 0x00c88000ddb4783b */ /* 0x000e6c0000000200 */
[----:B------:R-:W4:Y:S01]  /*18910*/  LDSM.16.M88.4 R188, [R208] ;  /* 0x00000000d0bc783b */ /* 0x000f220000000200 */
[C---:B-----5:R-:W-:Y:S08]  /*18920*/  HMMA.16816.F32 R4, R192.reuse, R196, R4 ;  /* 0x000000c4c004723c */ /* 0x060ff00000001804 */
[C---:B------:R-:W-:Y:S01]  /*18930*/  HMMA.16816.F32 R8, R192.reuse, R198, R8 ;  /* 0x000000c6c008723c */ /* 0x040fe20000001808 */
[----:B------:R-:W-:Y:S07]  /*18940*/  LDSM.16.M88.4 R196, [R215+0xb880] ;  /* 0x00b88000d7c4783b */ /* 0x000fee0000000200 */
[C---:B--2---:R-:W-:Y:S08]  /*18950*/  HMMA.16816.F32 R12, R192.reuse, R164, R12 ;  /* 0x000000a4c00c723c */ /* 0x044ff0000000180c */
[C---:B------:R-:W-:Y:S01]  /*18960*/  HMMA.16816.F32 R16, R192.reuse, R166, R16 ;  /* 0x000000a6c010723c */ /* 0x040fe20000001810 */
[----:B------:R-:W2:Y:S07]  /*18970*/  LDSM.16.M88.4 R164, [R207] ;  /* 0x00000000cfa4783b */ /* 0x000eae0000000200 */
[C---:B------:R-:W-:Y:S08]  /*18980*/  HMMA.16816.F32 R20, R192.reuse, R168, R20 ;  /* 0x000000a8c014723c */ /* 0x040ff00000001814 */
[----:B------:R-:W-:Y:S01]  /*18990*/  HMMA.16816.F32 R24, R192, R170, R24 ;  /* 0x000000aac018723c */ /* 0x000fe20000001818 */
[----:B------:R-:W5:Y:S06]  /*189a0*/  LDSM.16.M88.4 R168, [R206] ;  /* 0x00000000cea8783b */ /* 0x000f6c0000000200 */
        /* <DEDUP_REMOVED lines=17> */
[C---:B-----5:R-:W-:Y:S08]  /*18ac0*/  HMMA.16816.F32 R20, R184.reuse, R168, R20 ;  /* 0x000000a8b814723c */ /* 0x060ff00000001814 */
        /* <DEDUP_REMOVED lines=42> */
[----:B------:R-:W2:Y:S01]  /*18d70*/  LDSM.16.M88.4 R192, [R222+0xc000] ;  /* 0x00c00000dec0783b */ /* 0x000ea20000000200 */
        /* <DEDUP_REMOVED lines=31> */
[C---:B------:R-:W-:Y:S08]  /*18f70*/  HMMA.16816.F32 R8, R176.reuse, R182, R8 ;  /* 0x000000b6b008723c */ /* 0x040ff00000001808 */
[C---:B--2---:R-:W-:Y:S08]  /*18f80*/  HMMA.16816.F32 R12, R176.reuse, R164, R12 ;  /* 0x000000a4b00c723c */ /* 0x044ff0000000180c */
[C---:B------:R-:W-:Y:S08]  /*18f90*/  HMMA.16816.F32 R16, R176.reuse, R166, R16 ;  /* 0x000000a6b010723c */ /* 0x040ff00000001810 */
[C---:B----4-:R-:W-:Y:S08]  /*18fa0*/  HMMA.16816.F32 R20, R176.reuse, R168, R20 ;  /* 0x000000a8b014723c */ /* 0x050ff00000001814 */
[----:B------:R-:W-:Y:S08]  /*18fb0*/  HMMA.16816.F32 R24, R176, R170, R24 ;  /* 0x000000aab018723c */ /* 0x000ff00000001818 */
[C---:B-----5:R-:W-:Y:S08]  /*18fc0*/  HMMA.16816.F32 R4, R184.reuse, R188, R4 ;  /* 0x000000bcb804723c */ /* 0x060ff00000001804 */
[C---:B------:R-:W-:Y:S08]  /*18fd0*/  HMMA.16816.F32 R8, R184.reuse, R190, R8 ;  /* 0x000000beb808723c */ /* 0x040ff00000001808 */
[C---:B---3--:R-:W-:Y:S08]  /*18fe0*/  HMMA.16816.F32 R12, R184.reuse, R160, R12 ;  /* 0x000000a0b80c723c */ /* 0x048ff0000000180c */
[C---:B------:R-:W-:Y:S01]  /*18ff0*/  HMMA.16816.F32 R16, R184.reuse, R162, R16 ;  /* 0x000000a2b810723c */ /* 0x040fe20000001810 */
[----:B------:R-:W2:Y:S07]  /*19000*/  LDSM.16.M88.4 R160, [R209+0x5000] ;  /* 0x00500000d1a0783b */ /* 0x000eae0000000200 */
[C---:B-1----:R-:W-:Y:S08]  /*19010*/  HMMA.16816.F32 R20, R184.reuse, R172, R20 ;  /* 0x000000acb814723c */ /* 0x042ff00000001814 */
[----:B------:R-:W-:Y:S08]  /*19020*/  HMMA.16816.F32 R24, R184, R174, R24 ;  /* 0x000000aeb818723c */ /* 0x000ff00000001818 */
[C---:B------:R-:W-:Y:S08]  /*19030*/  HMMA.16816.F32 R4, R192.reuse, R196, R4 ;  /* 0x000000c4c004723c */ /* 0x040ff00000001804 */
[C---:B------:R-:W-:Y:S08]  /*19040*/  HMMA.16816.F32 R8, R192.reuse, R198, R8 ;  /* 0x000000c6c008723c */ /* 0x040ff00000001808 */
[C---:B--2---:R-:W-:Y:S08]  /*19050*/  HMMA.16816.F32 R12, R192.reuse, R160, R12 ;  /* 0x000000a0c00c723c */ /* 0x044ff0000000180c */
        /* <DEDUP_REMOVED lines=23> */
[----:B------:R-:W-:Y:S05]  /*191d0*/  FMUL.FTZ R19, R19, c[0x0][0x320] ;  /* 0x0000c80013137a20 */ /* 0x000fea0000410000 */
[----:B------:R1:W1:Y:S01]  /*191e0*/  MUFU.TANH R8, R2 ;  /* 0x0000000200087308 */ /* 0x0002620000002400 */
[C---:B--2---:R-:W-:Y:S09]  /*191f0*/  HMMA.16816.F32 R20, R192.reuse, R4, R20 ;  /* 0x00000004c014723c */ /* 0x044ff20000001814 */
[----:B------:R2:W1:Y:S01]  /*19200*/  MUFU.TANH R160, R9 ;  /* 0x0000000900a07308 */ /* 0x0004620000002400 */
[----:B------:R-:W-:Y:S09]  /*19210*/  HMMA.16816.F32 R24, R192, R6, R24 ;  /* 0x00000006c018723c */ /* 0x000ff20000001818 */
        /* <DEDUP_REMOVED lines=27> */
.L_x_1508:
[----:B-1----:R-:W-:Y:S01]  /*193d0*/  FMNMX.FTZ R5, R175, R0, !PT ;  /* 0x00000000af057209 */ /* 0x002fe20007810000 */
[----:B------:R-:W-:Y:S01]  /*193e0*/  LDSM.16.MT88.4 R20, [R214+0x4080] ;  /* 0x00408000d614783b */ /* 0x000fe20000004200 */
[----:B------:R-:W-:Y:S01]  /*193f0*/  FMNMX.FTZ R6, R172, R159, !PT ;  /* 0x0000009fac067209 */ /* 0x000fe20007810000 */
[----:B------:R-:W-:Y:S01]  /*19400*/  UIADD3 UR13, UR13, -0x1, URZ ;  /* 0xffffffff0d0d7890 */ /* 0x000fe2000fffe03f */
        /* <DEDUP_REMOVED lines=23> */
[----:B------:R-:W-:Y:S01]  /*19580*/  PLOP3.LUT P0, PT, PT, PT, UP1, 0x80, 0x0 ;  /* 0x000000000000781c */ /* 0x000fe20003f0f018 */
        /* <DEDUP_REMOVED lines=28> */
[----:B------:R-:W3:Y:S01]  /*19750*/  LDSM.16.MT88.4 R160, [R213+0x4080] ;  /* 0x00408000d5a0783b */ /* 0x000ee20000004200 */
[--C-:B------:R-:W-:Y:S02]  /*19760*/  FFMA.FTZ R192, R168, c[0x0][0x2d0], -R187.reuse ;  /* 0x0000b400a8c07a23 */ /* 0x100fe400000108bb */
[--C-:B------:R-:W-:Y:S02]  /*19770*/  FFMA.FTZ R193, R171, c[0x0][0x2d0], -R176.reuse ;  /* 0x0000b400abc17a23 */ /* 0x100fe400000108b0 */
[--C-:B------:R-:W-:Y:S02]  /*19780*/  FFMA.FTZ R194, R169, c[0x0][0x2d0], -R176.reuse ;  /* 0x0000b400a9c27a23 */ /* 0x100fe400000108b0 */
[--C-:B------:R-:W-:Y:S01]  /*19790*/  FFMA.FTZ R196, R166, c[0x0][0x2d0], -R187.reuse ;  /* 0x0000b400a6c47a23 */ /* 0x100fe200000108bb */
[----:B------:R-:W-:Y:S01]  /*197a0*/  LDSM.16.MT88.4 R168, [R212+0x6080] ;  /* 0x00608000d4a8783b */ /* 0x000fe20000004200 */
[----:B------:R4:W5:Y:S01]  /*197b0*/  MUFU.EX2 R2, R4 ;  /* 0x0000000400027308 */ /* 0x0009620000000800 */
        /* <DEDUP_REMOVED lines=9> */
[----:B------:R-:W-:Y:S02]  /*19850*/  FMUL.FTZ R25, R3, R133 ;  /* 0x0000008503197220 */ /* 0x000fe40000410000 */
[--C-:B------:R-:W-:Y:S01]  /*19860*/  FFMA.FTZ R198, R165, c[0x0][0x2d0], -R176.reuse ;  /* 0x0000b400a5c67a23 */ /* 0x100fe200000108b0 */
[----:B------:R-:W-:Y:S01]  /*19870*/  MUFU.EX2 R184, R184 ;  /* 0x000000b800b87308 */ /* 0x000fe20000000800 */
[----:B------:R-:W-:Y:S01]  /*19880*/  LDSM.16.MT88.4 R164, [R216+0x6080] ;  /* 0x00608000d8a4783b */ /* 0x000fe20000004200 */
[--C-:B------:R-:W-:Y:S02]  /*19890*/  FFMA.FTZ R247, R178, c[0x0][0x2d0], -R187.reuse ;  /* 0x0000b400b2f77a23 */ /* 0x100fe400000108bb */
[----:B----4-:R-:W-:Y:S02]  /*198a0*/  FMUL.FTZ R4, R3, R152 ;  /* 0x0000009803047220 */ /* 0x010fe40000410000 */
[C---:B-----5:R-:W-:Y:S02]  /*198b0*/  FMUL.FTZ R6, R2.reuse, R154 ;  /* 0x0000009a02067220 */ /* 0x060fe40000410000 */
[C---:B------:R-:W-:Y:S02]  /*198c0*/  FMUL.FTZ R7, R2.reuse, R155 ;  /* 0x0000009b02077220 */ /* 0x040fe40000410000 */
        /* <DEDUP_REMOVED lines=19> */
[----:B----4-:R-:W-:Y:S01]  /*19a00*/  F2FP.PACK_AB R154, R183, R184 ;  /* 0x000000b8b79a723e */ /* 0x010fe200000000ff */
[C---:B------:R-:W-:Y:S02]  /*19a10*/  FMUL.FTZ R34, R2.reuse, R34 ;  /* 0x0000002202227220 */ /* 0x040fe40000410000 */
[C---:B------:R-:W-:Y:S02]  /*19a20*/  FMUL.FTZ R35, R2.reuse, R35 ;  /* 0x0000002302237220 */ /* 0x040fe40000410000 */
[C---:B------:R-:W-:Y:S01]  /*19a30*/  FMUL.FTZ R36, R3.reuse, R36 ;  /* 0x0000002403247220 */ /* 0x040fe20000410000 */
[----:B------:R-:W4:Y:S01]  /*19a40*/  MUFU.EX2 R159, R159 ;  /* 0x0000009f009f7308 */ /* 0x000f220000000800 */
[----:B------:R-:W-:Y:S02]  /*19a50*/  FMUL.FTZ R37, R3, R37 ;  /* 0x0000002503257220 */ /* 0x000fe40000410000 */
[C---:B------:R-:W-:Y:S01]  /*19a60*/  FMUL.FTZ R38, R2.reuse, R38 ;  /* 0x0000002602267220 */ /* 0x040fe20000410000 */
        /* <DEDUP_REMOVED lines=13> */
[----:B----4-:R-:W-:Y:S01]  /*19b40*/  F2FP.PACK_AB R155, R159, R180 ;  /* 0x000000b49f9b723e */ /* 0x010fe200000000ff */
        /* <DEDUP_REMOVED lines=14> */
[----:B------:R-:W4:Y:S01]  /*19c30*/  LDSM.16.MT88.4 R144, [R212+0x4080] ;  /* 0x00408000d490783b */ /* 0x000f220000004200 */
[C---:B------:R-:W-:Y:S02]  /*19c40*/  FMUL.FTZ R54, R2.reuse, R54 ;  /* 0x0000003602367220 */ /* 0x040fe40000410000 */
[C---:B------:R-:W-:Y:S02]  /*19c50*/  FMUL.FTZ R55, R2.reuse, R55 ;  /* 0x0000003702377220 */ /* 0x040fe40000410000 */
[C---:B------:R-:W-:Y:S02]  /*19c60*/  HMMA.16816.F32 R12, R152.reuse, R20, R12 ;  /* 0x00000014980c723c */ /* 0x040fe4000000180c */
[----:B------:R-:W5:Y:S01]  /*19c70*/  MUFU.EX2 R195, R195 ;  /* 0x000000c300c37308 */ /* 0x000f620000000800 */
        /* <DEDUP_REMOVED lines=9> */
[----:B------:R-:W1:Y:S01]  /*19d10*/  LDSM.16.MT88.4 R136, [R216+0x5880] ;  /* 0x00588000d888783b */ /* 0x000e620000004200 */
[C---:B------:R-:W-:Y:S01]  /*19d20*/  FMUL.FTZ R59, R2.reuse, R59 ;  /* 0x0000003b023b7220 */ /* 0x040fe20000410000 */
[----:B------:R-:W1:Y:S01]  /*19d30*/  MUFU.EX2 R198, R198 ;  /* 0x000000c600c67308 */ /* 0x000e620000000800 */
[C---:B------:R-:W-:Y:S02]  /*19d40*/  FMUL.FTZ R60, R3.reuse, R60 ;  /* 0x0000003c033c7220 */ /* 0x040fe40000410000 */
[C---:B---3--:R-:W-:Y:S03]  /*19d50*/  HMMA.16816.F32 R20, R152.reuse, R160, R20 ;  /* 0x000000a09814723c */ /* 0x048fe60000001814 */
        /* <DEDUP_REMOVED lines=8> */
[C---:B----4-:R-:W-:Y:S04]  /*19de0*/  HMMA.16816.F32 R28, R152.reuse, R144, R28 ;  /* 0x00000090981c723c */ /* 0x050fe8000000181c */
[C---:B------:R-:W-:Y:S02]  /*19df0*/  FMUL.FTZ R66, R2.reuse, R66 ;  /* 0x0000004202427220 */ /* 0x040fe40000410000 */
[C---:B------:R-:W-:Y:S02]  /*19e00*/  FMUL.FTZ R67, R2.reuse, R67 ;  /* 0x0000004302437220 */ /* 0x040fe40000410000 */
[C---:B------:R-:W-:Y:S01]  /*19e10*/  HMMA.16816.F32 R32, R152.reuse, R146, R32 ;  /* 0x000000929820723c */ /* 0x040fe20000001820 */
[----:B------:R-:W-:Y:S03]  /*19e20*/  LDSM.16.MT88.4 R144, [R214+0x4880] ;  /* 0x00488000d690783b */ /* 0x000fe60000004200 */
        /* <DEDUP_REMOVED lines=22> */
[----:B------:R-:W4:Y:S03]  /*19f90*/  LDSM.16.MT88.4 R140, [R214+0x7080] ;  /* 0x00708000d68c783b */ /* 0x000f260000004200 */
        /* <DEDUP_REMOVED lines=63> */
[----:B------:R-:W-:Y:S02]  /*1a390*/  FMUL.FTZ R123, R2, R123 ;  /* 0x0000007b027b7220 */ /* 0x000fe40000410000 */
[C---:B------:R-:W-:Y:S01]  /*1a3a0*/  FMUL.FTZ R124, R3.reuse, R124 ;  /* 0x0000007c037c7220 */ /* 0x040fe20000410000 */
[----:B--2---:R-:W-:Y:S01]  /*1a3b0*/  F2FP.PACK_AB R132, R192, R191 ;  /* 0x000000bfc084723e */ /* 0x004fe200000000ff */
[C---:B------:R-:W-:Y:S03]  /*1a3c0*/  FMUL.FTZ R125, R3.reuse, R125 ;  /* 0x0000007d037d7220 */ /* 0x040fe60000410000 */
[C---:B------:R-:W-:Y:S03]  /*1a3d0*/  HMMA.16816.F32 R120, R152.reuse, R134, R120 ;  /* 0x000000869878723c */ /* 0x040fe60000001878 */
[----:B------:R-:W-:Y:S01]  /*1a3e0*/  FMUL.FTZ R126, R2, R126 ;  /* 0x0000007e027e7220 */ /* 0x000fe20000410000 */
[----:B------:R-:W-:Y:S01]  /*1a3f0*/  F2FP.PACK_AB R133, R194, R193 ;  /* 0x000000c1c285723e */ /* 0x000fe200000000ff */
[C---:B------:R-:W-:Y:S02]  /*1a400*/  FMUL.FTZ R127, R2.reuse, R127 ;  /* 0x0000007f027f7220 */ /* 0x040fe40000410000 */
[----:B------:R-:W-:Y:S01]  /*1a410*/  FMUL.FTZ R128, R3, R128 ;  /* 0x0000008003807220 */ /* 0x000fe20000410000 */
[----:B-----5:R-:W-:Y:S01]  /*1a420*/  F2FP.PACK_AB R134, R195, R196 ;  /* 0x000000c4c386723e */ /* 0x020fe200000000ff */
[----:B------:R-:W-:Y:S03]  /*1a430*/  FMUL.FTZ R129, R3, R129 ;  /* 0x0000008103817220 */ /* 0x000fe60000410000 */
[C---:B----4-:R-:W-:Y:S03]  /*1a440*/  HMMA.16816.F32 R124, R152.reuse, R140, R124 ;  /* 0x0000008c987c723c */ /* 0x050fe6000000187c */
[----:B------:R-:W-:Y:S01]  /*1a450*/  FMUL.FTZ R130, R2, R130 ;  /* 0x0000008202827220 */ /* 0x000fe20000410000 */
[----:B------:R-:W-:Y:S01]  /*1a460*/  F2FP.PACK_AB R135, R198, R197 ;  /* 0x000000c5c687723e */ /* 0x000fe200000000ff */
[----:B------:R-:W-:Y:S02]  /*1a470*/  FMUL.FTZ R131, R2, R131 ;  /* 0x0000008302837220 */ /* 0x000fe40000410000 */
[--C-:B------:R-:W-:Y:S02]  /*1a480*/  FFMA.FTZ R188, R188, c[0x0][0x2d0], -R187.reuse ;  /* 0x0000b400bcbc7a23 */ /* 0x100fe400000108bb */
[--C-:B------:R-:W-:Y:S03]  /*1a490*/  FFMA.FTZ R199, R190, c[0x0][0x2d0], -R187.reuse ;  /* 0x0000b400bec77a23 */ /* 0x100fe600000108bb */
[----:B------:R-:W-:Y:S01]  /*1a4a0*/  HMMA.16816.F32 R128, R152, R142, R128 ;  /* 0x0000008e9880723c */ /* 0x000fe20000001880 */
[----:B------:R-:W2:Y:S01]  /*1a4b0*/  LDSM.16.MT88.4 R140, [R214+0x6080] ;  /* 0x00608000d68c783b */ /* 0x000ea20000004200 */
[----:B------:R-:W-:Y:S01]  /*1a4c0*/  MUFU.EX2 R188, R188 ;  /* 0x000000bc00bc7308 */ /* 0x000fe20000000800 */
[--C-:B------:R-:W-:Y:S02]  /*1a4d0*/  FFMA.FTZ R190, R179, c[0x0][0x2d0], -R176.reuse ;  /* 0x0000b400b3be7a23 */ /* 0x100fe400000108b0 */
[----:B------:R-:W-:Y:S02]  /*1a4e0*/  FFMA.FTZ R187, R177, c[0x0][0x2d0], -R187 ;  /* 0x0000b400b1bb7a23 */ /* 0x000fe400000108bb */
[--C-:B------:R-:W-:Y:S01]  /*1a4f0*/  FFMA.FTZ R189, R189, c[0x0][0x2d0], -R176.reuse ;  /* 0x0000b400bdbd7a23 */ /* 0x100fe200000108b0 */
[C---:B-1----:R-:W-:Y:S01]  /*1a500*/  HMMA.16816.F32 R4, R132.reuse, R136, R4 ;  /* 0x000000888404723c */ /* 0x042fe20000001804 */
[----:B------:R-:W1:Y:S03]  /*1a510*/  LDSM.16.MT88.4 R152, [R213+0x6080] ;  /* 0x00608000d598783b */ /* 0x000e660000004200 */
[----:B------:R-:W3:Y:S01]  /*1a520*/  MUFU.EX2 R199, R199 ;  /* 0x000000c700c77308 */ /* 0x000ee20000000800 */
[--C-:B------:R-:W-:Y:S02]  /*1a530*/  FFMA.FTZ R158, R158, c[0x0][0x2d0], -R176.reuse ;  /* 0x0000b4009e9e7a23 */ /* 0x100fe400000108b0 */
[----:B------:R-:W-:Y:S01]  /*1a540*/  FFMA.FTZ R176, R157, c[0x0][0x2d0], -R176 ;  /* 0x0000b4009db07a23 */ /* 0x000fe200000108b0 */
[C---:B------:R-:W-:Y:S01]  /*1a550*/  HMMA.16816.F32 R8, R132.reuse, R138, R8 ;  /* 0x0000008a8408723c */ /* 0x040fe20000001808 */
[----:B------:R-:W4:Y:S03]  /*1a560*/  LDSM.16.MT88.4 R136, [R214+0x7880] ;  /* 0x00788000d688783b */ /* 0x000f260000004200 */
[----:B------:R-:W-:Y:S02]  /*1a570*/  FFMA.FTZ R186, R3, R234, R186 ;  /* 0x000000ea03ba7223 */ /* 0x000fe400000100ba */
[----:B------:R5:W-:Y:S01]  /*1a580*/  MUFU.EX2 R157, R176 ;  /* 0x000000b0009d7308 */ /* 0x000be20000000800 */
[----:B------:R-:W-:Y:S01]  /*1a590*/  FFMA.FTZ R182, R2, R227, R182 ;  /* 0x000000e302b67223 */ /* 0x000fe200000100b6 */
[C---:B------:R-:W-:Y:S04]  /*1a5a0*/  HMMA.16816.F32 R12, R132.reuse, R144, R12 ;  /* 0x00000090840c723c */ /* 0x040fe8000000180c */
[----:B------:R-:W-:Y:S02]  /*1a5b0*/  FADD.FTZ R185, R185, R186 ;  /* 0x000000bab9b97221 */ /* 0x000fe40000010000 */
[----:B------:R-:W-:Y:S02]  /*1a5c0*/  FADD.FTZ R181, R181, R182 ;  /* 0x000000b6b5b57221 */ /* 0x000fe40000010000 */
[C---:B------:R-:W-:Y:S01]  /*1a5d0*/  HMMA.16816.F32 R16, R132.reuse, R146, R16 ;  /* 0x000000928410723c */ /* 0x040fe20000001810 */
[----:B------:R-:W1:Y:S01]  /*1a5e0*/  LDSM.16.MT88.4 R144, [R213+0x7880] ;  /* 0x00788000d590783b */ /* 0x000e620000004200 */
[----:B------:R-:W-:Y:S02]  /*1a5f0*/  MUFU.EX2 R189, R189 ;  /* 0x000000bd00bd7308 */ /* 0x000fe40000000800 */
[----:B------:R-:W-:Y:S04]  /*1a600*/  FADD.FTZ R2, R184, R185 ;  /* 0x000000b9b8027221 */ /* 0x000fe80000010000 */
[C---:B------:R-:W-:Y:S04]  /*1a610*/  HMMA.16816.F32 R20, R132.reuse, R148, R20 ;  /* 0x000000948414723c */ /* 0x040fe80000001814 */
[----:B------:R-:W2:Y:S01]  /*1a620*/  MUFU.EX2 R190, R190 ;  /* 0x000000be00be7308 */ /* 0x000ea20000000800 */
[----:B------:R-:W-:Y:S01]  /*1a630*/  FADD.FTZ R2, R183, R2 ;  /* 0x00000002b7027221 */ /* 0x000fe20000010000 */
[----:B-----5:R-:W-:Y:S02]  /*1a640*/  LDSM.16.MT88.4 R176, [R216+0x6880] ;  /* 0x00688000d8b0783b */ /* 0x020fe40000004200 */
[C---:B------:R-:W-:Y:S04]  /*1a650*/  HMMA.16816.F32 R24, R132.reuse, R150, R24 ;  /* 0x000000968418723c */ /* 0x040fe80000001818 */
[----:B------:R-:W-:Y:S02]  /*1a660*/  FADD.FTZ R3, R191, R2 ;  /* 0x00000002bf037221 */ /* 0x000fe40000010000 */
[----:B------:R-:W-:Y:S01]  /*1a670*/  LDSM.16.MT88.4 R148, [R216+0x9080] ;  /* 0x00908000d894783b */ /* 0x000fe20000004200 */
[----:B------:R-:W5:Y:S01]  /*1a680*/  MUFU.EX2 R248, R187 ;  /* 0x000000bb00f87308 */ /* 0x000f620000000800 */
[C---:B------:R-:W-:Y:S04]  /*1a690*/  HMMA.16816.F32 R28, R132.reuse, R160, R28 ;  /* 0x000000a0841c723c */ /* 0x040fe8000000181c */
[----:B------:R-:W-:Y:S03]  /*1a6a0*/  FADD.FTZ R3, R192, R3 ;  /* 0x00000003c0037221 */ /* 0x000fe60000010000 */
[----:B---3--:R-:W-:Y:S01]  /*1a6b0*/  F2FP.PACK_AB R160, R199, R188 ;  /* 0x000000bcc7a0723e */ /* 0x008fe200000000ff */
[C---:B------:R-:W-:Y:S01]  /*1a6c0*/  HMMA.16816.F32 R32, R132.reuse, R162, R32 ;  /* 0x000000a28420723c */ /* 0x040fe20000001820 */
[----:B------:R-:W3:Y:S03]  /*1a6d0*/  MUFU.EX2 R158, R158 ;  /* 0x0000009e009e7308 */ /* 0x000ee60000000800 */
[----:B--2---:R-:W-:Y:S01]  /*1a6e0*/  F2FP.PACK_AB R161, R190, R189 ;  /* 0x000000bdbea1723e */ /* 0x004fe200000000ff */
[----:B------:R-:W-:Y:S03]  /*1a6f0*/  FADD.FTZ R196, R196, R3 ;  /* 0x00000003c4c47221 */ /* 0x000fe60000010000 */
[C---:B------:R-:W-:Y:S04]  /*1a700*/  HMMA.16816.F32 R36, R132.reuse, R164, R36 ;  /* 0x000000a48424723c */ /* 0x040fe80000001824 */
[----:B------:R-:W-:Y:S01]  /*1a710*/  FADD.FTZ R195, R195, R196 ;  /* 0x000000c4c3c37221 */ /* 0x000fe20000010000 */
[----:B-----5:R-:W-:Y:S03]  /*1a720*/  F2FP.PACK_AB R162, R248, R247 ;  /* 0x000000f7f8a2723e */ /* 0x020fe600000000ff */
[C---:B------:R-:W-:Y:S01]  /*1a730*/  HMMA.16816.F32 R40, R132.reuse, R166, R40 ;  /* 0x000000a68428723c */ /* 0x040fe20000001828 */
[----:B------:R-:W-:Y:S03]  /*1a740*/  LDSM.16.MT88.4 R164, [R214+0x5080] ;  /* 0x00508000d6a4783b */ /* 0x000fe60000004200 */
[----:B------:R-:W-:Y:S04]  /*1a750*/  FADD.FTZ R188, R188, R195 ;  /* 0x000000c3bcbc7221 */ /* 0x000fe80000010000 */
[C---:B------:R-:W-:Y:S04]  /*1a760*/  HMMA.16816.F32 R44, R132.reuse, R140, R44 ;  /* 0x0000008c842c723c */ /* 0x040fe8000000182c */
[----:B---3--:R-:W-:Y:S01]  /*1a770*/  F2FP.PACK_AB R163, R157, R158 ;  /* 0x0000009e9da3723e */ /* 0x008fe200000000ff */
[----:B------:R-:W-:Y:S03]  /*1a780*/  FADD.FTZ R188, R199, R188 ;  /* 0x000000bcc7bc7221 */ /* 0x000fe60000010000 */
[C---:B------:R-:W-:Y:S01]  /*1a790*/  HMMA.16816.F32 R48, R132.reuse, R142, R48 ;  /* 0x0000008e8430723c */ /* 0x040fe20000001830 */
[----:B------:R-:W2:Y:S03]  /*1a7a0*/  LDSM.16.MT88.4 R140, [R212+0x7880] ;  /* 0x00788000d48c783b */ /* 0x000ea60000004200 */
[----:B------:R-:W-:Y:S04]  /*1a7b0*/  FADD.FTZ R247, R247, R188 ;  /* 0x000000bcf7f77221 */ /* 0x000fe80000010000 */
[C---:B-1----:R-:W-:Y:S04]  /*1a7c0*/  HMMA.16816.F32 R52, R132.reuse, R152, R52 ;  /* 0x000000988434723c */ /* 0x042fe80000001834 */
        /* <DEDUP_REMOVED lines=11> */
[C---:B------:R-:W-:Y:S08]  /*1a880*/  HMMA.16816.F32 R84, R132.reuse, R144, R84 ;  /* 0x000000908454723c */ /* 0x040ff00000001854 */
        /* <DEDUP_REMOVED lines=9> */
[C---:B------:R-:W-:Y:S08]  /*1a920*/  HMMA.16816.F32 R112, R132.reuse, R138, R112 ;  /* 0x0000008a8470723c */ /* 0x040ff00000001870 */
[C---:B---3--:R-:W-:Y:S08]  /*1a930*/  HMMA.16816.F32 R116, R132.reuse, R144, R116 ;  /* 0x000000908474723c */ /* 0x048ff00000001874 */
[C---:B------:R-:W-:Y:S08]  /*1a940*/  HMMA.16816.F32 R120, R132.reuse, R146, R120 ;  /* 0x000000928478723c */ /* 0x040ff00000001878 */
[C---:B--2---:R-:W-:Y:S08]  /*1a950*/  HMMA.16816.F32 R124, R132.reuse, R140, R124 ;  /* 0x0000008c847c723c */ /* 0x044ff0000000187c */
        /* <DEDUP_REMOVED lines=56> */
.L_x_1506:
        /* <DEDUP_REMOVED lines=155> */
.L_x_1430:
[----:B------:R-:W-:Y:S01]  /*1b690*/  USHF.R.S32.HI UR8, URZ, 0x1f, UR16 ;  /* 0x0000001f3f087899 */ /* 0x000fe20008011410 */
[----:B------:R-:W-:Y:S05]  /*1b6a0*/  @P2 BRA `(.L_x_1510) ;  /* 0x00001c3000002947 */ /* 0x000fea0003800000 */
[----:B------:R-:W1:Y:S01]  /*1b6b0*/  S2R R0, SR_TID.X ;  /* 0x0000000000007919 */ /* 0x000e620000002100 */
[----:B------:R-:W-:Y:S01]  /*1b6c0*/  F2FP.PACK_AB R6, R7, R6 ;  /* 0x000000060706723e */ /* 0x000fe200000000ff */
[----:B------:R-:W-:Y:S01]  /*1b6d0*/  ULDC.64 UR6, c[0x0][0x500] ;  /* 0x0001400000067ab9 */ /* 0x000fe20000000a00 */
[----:B------:R-:W-:Y:S01]  /*1b6e0*/  F2FP.PACK_AB R152, R153, R152 ;  /* 0x000000989998723e */ /* 0x000fe200000000ff */
[----:B------:R-:W-:Y:S01]  /*1b6f0*/  ULDC.64 UR4, c[0x0][0x508] ;  /* 0x0001420000047ab9 */ /* 0x000fe20000000a00 */
[----:B------:R-:W-:Y:S01]  /*1b700*/  F2FP.PACK_AB R154, R155, R154 ;  /* 0x0000009a9b9a723e */ /* 0x000fe200000000ff */
[----:B------:R-:W-:Y:S01]  /*1b710*/  UISETP.NE.U32.AND UP1, UPT, URZ, UR6, UPT ;  /* 0x000000063f00728c */ /* 0x000fe2000bf25070 */
[----:B------:R-:W-:Y:S01]  /*1b720*/  F2FP.PACK_AB R148, R149, R148 ;  /* 0x000000949594723e */ /* 0x000fe200000000ff */
[----:B------:R-:W-:Y:S01]  /*1b730*/  UISETP.NE.U32.AND UP0, UPT, URZ, UR4, UPT ;  /* 0x000000043f00728c */ /* 0x000fe2000bf05070 */
[----:B------:R-:W-:Y:S01]  /*1b740*/  F2FP.PACK_AB R150, R151, R150 ;  /* 0x000000969796723e */ /* 0x000fe200000000ff */
[----:B------:R-:W-:Y:S01]  /*1b750*/  UISETP.NE.AND.EX UP1, UPT, URZ, UR7, UPT, UP1 ;  /* 0x000000073f00728c */ /* 0x000fe2000bf25310 */
[----:B------:R-:W-:Y:S01]  /*1b760*/  F2FP.PACK_AB R144, R145, R144 ;  /* 0x000000909190723e */ /* 0x000fe200000000ff */
[----:B------:R-:W-:Y:S01]  /*1b770*/  UISETP.NE.AND.EX UP0, UPT, URZ, UR5, UPT, UP0 ;  /* 0x000000053f00728c */ /* 0x000fe2000bf05300 */
[----:B------:R-:W-:Y:S01]  /*1b780*/  F2FP.PACK_AB R146, R147, R146 ;  /* 0x000000929392723e */ /* 0x000fe200000000ff */
[----:B------:R-:W-:Y:S01]  /*1b790*/  UMOV UR4, 0x4 ;  /* 0x0000000400047882 */ /* 0x000fe20000000000 */
[----:B------:R-:W-:Y:S01]  /*1b7a0*/  F2FP.PACK_AB R140, R141, R140 ;  /* 0x0000008c8d8c723e */ /* 0x000fe200000000ff */
[----:B------:R-:W-:Y:S01]  /*1b7b0*/  ULDC.64 UR6, c[0x0][0x500] ;  /* 0x0001400000067ab9 */ /* 0x000fe20000000a00 */
[----:B------:R-:W-:Y:S01]  /*1b7c0*/  F2FP.PACK_AB R142, R143, R142 ;  /* 0x0000008e8f8e723e */ /* 0x000fe200000000ff */
[----:B------:R-:W-:Y:S01]  /*1b7d0*/  UIMAD.WIDE UR6, UR24, UR4, UR6 ;  /* 0x00000004180672a5 */ /* 0x000fe2000f8e0206 */
[----:B------:R-:W-:-:S02]  /*1b7e0*/  F2FP.PACK_AB R136, R137, R136 ;  /* 0x000000888988723e */ /* 0x000fc400000000ff */
[----:B------:R-:W-:Y:S02]  /*1b7f0*/  F2FP.PACK_AB R138, R139, R138 ;  /* 0x0000008a8b8a723e */ /* 0x000fe400000000ff */
[----:B------:R-:W-:Y:S01]  /*1b800*/  F2FP.PACK_AB R132, R133, R132 ;  /* 0x000000848584723e */ /* 0x000fe200000000ff */
[----:B------:R-:W-:Y:S01]  /*1b810*/  IMAD.U32 R14, RZ, RZ, UR6 ;  /* 0x00000006ff0e7e24 */ /* 0x000fe2000f8e00ff */
[----:B-1----:R-:W-:Y:S02]  /*1b820*/  SHF.R.S32.HI R5, RZ, 0x1f, R0 ;  /* 0x0000001fff057819 */ /* 0x002fe40000011400 */
[----:B------:R-:W-:Y:S02]  /*1b830*/  F2FP.PACK_AB R134, R135, R134 ;  /* 0x000000868786723e */ /* 0x000fe400000000ff */
[----:B------:R-:W-:Y:S02]  /*1b840*/  LEA.HI R2, R5, R0, RZ, 0x2 ;  /* 0x0000000005027211 */ /* 0x000fe400078f10ff */
[----:B------:R-:W-:-:S02]  /*1b850*/  F2FP.PACK_AB R28, R29, R28 ;  /* 0x0000001c1d1c723e */ /* 0x000fc400000000ff */
[--C-:B------:R-:W-:Y:S02]  /*1b860*/  SHF.R.S32.HI R10, RZ, 0x2, R2.reuse ;  /* 0x00000002ff0a7819 */ /* 0x100fe40000011402 */
[----:B------:R-:W-:Y:S02]  /*1b870*/  SHF.R.S32.HI R7, RZ, 0x1f, R2 ;  /* 0x0000001fff077819 */ /* 0x000fe40000011402 */
[----:B------:R-:W-:Y:S02]  /*1b880*/  LOP3.LUT R9, R2, 0xfffffffc, RZ, 0xc0, !PT ;  /* 0xfffffffc02097812 */ /* 0x000fe400078ec0ff */
[----:B------:R-:W-:Y:S02]  /*1b890*/  LEA.HI R7, R7, R10, RZ, 0x3 ;  /* 0x0000000a07077211 */ /* 0x000fe400078f18ff */
[----:B------:R-:W-:Y:S01]  /*1b8a0*/  F2FP.PACK_AB R30, R31, R30 ;  /* 0x0000001e1f1e723e */ /* 0x000fe200000000ff */
[----:B------:R-:W-:Y:S01]  /*1b8b0*/  IMAD.IADD R9, R0, 0x1, -R9 ;  /* 0x0000000100097824 */ /* 0x000fe200078e0a09 */
[----:B------:R-:W-:-:S02]  /*1b8c0*/  LOP3.LUT R7, R7, 0xfffffff8, RZ, 0xc0, !PT ;  /* 0xfffffff807077812 */ /* 0x000fc400078ec0ff */
[----:B------:R-:W-:Y:S02]  /*1b8d0*/  F2FP.PACK_AB R32, R33, R32 ;  /* 0x000000202120723e */ /* 0x000fe400000000ff */
[----:B------:R-:W-:Y:S01]  /*1b8e0*/  F2FP.PACK_AB R34, R35, R34 ;  /* 0x000000222322723e */ /* 0x000fe200000000ff */
[----:B------:R-:W-:Y:S01]  /*1b8f0*/  IMAD.IADD R10, R10, 0x1, -R7 ;  /* 0x000000010a0a7824 */ /* 0x000fe200078e0a07 */
[----:B------:R-:W-:Y:S02]  /*1b900*/  LEA.HI R7, R5, R0, RZ, 0x5 ;  /* 0x0000000005077211 */ /* 0x000fe400078f28ff */
[----:B------:R-:W-:Y:S01]  /*1b910*/  F2FP.PACK_AB R36, R37, R36 ;  /* 0x000000242524723e */ /* 0x000fe200000000ff */
[C---:B------:R-:W-:Y:S01]  /*1b920*/  IMAD.SHL.U32 R11, R10.reuse, 0x40, RZ ;  /* 0x000000400a0b7824 */ /* 0x040fe200078e00ff */
[----:B------:R-:W-:Y:S02]  /*1b930*/  SHF.R.S32.HI R2, RZ, 0x5, R7 ;  /* 0x00000005ff027819 */ /* 0x000fe40000011407 */
[----:B------:R-:W-:-:S02]  /*1b940*/  LOP3.LUT R13, R10, 0x1, RZ, 0xc0, !PT ;  /* 0x000000010a0d7812 */ /* 0x000fc400078ec0ff */
        /* <DEDUP_REMOVED lines=13> */
[C---:B------:R-:W-:Y:S01]  /*1ba20*/  IMAD.IADD R15, R11.reuse, 0x1, R10 ;  /* 0x000000010b0f7824 */ /* 0x040fe200078e020a */
[C---:B------:R-:W-:Y:S02]  /*1ba30*/  IADD3 R12, R11.reuse, 0x80, RZ ;  /* 0x000000800b0c7810 */ /* 0x040fe40007ffe0ff */
[----:B------:R-:W-:Y:S02]  /*1ba40*/  IADD3 R13, R11, 0x70, RZ ;  /* 0x000000700b0d7810 */ /* 0x000fe40007ffe0ff */
[----:B------:R-:W-:Y:S01]  /*1ba50*/  @P0 IADD3 R13, R12, 0x10, RZ ;  /* 0x000000100c0d0810 */ /* 0x000fe20007ffe0ff */
[----:B------:R-:W-:Y:S01]  /*1ba60*/  IMAD.MOV.U32 R12, RZ, RZ, 0x40 ;  /* 0x00000040ff0c7424 */ /* 0x000fe200078e00ff */
[----:B------:R-:W-:-:S02]  /*1ba70*/  F2FP.PACK_AB R44, R45, R44 ;  /* 0x0000002c2d2c723e */ /* 0x000fc400000000ff */
[----:B------:R-:W-:Y:S01]  /*1ba80*/  F2FP.PACK_AB R46, R47, R46 ;  /* 0x0000002e2f2e723e */ /* 0x000fe200000000ff */
[--C-:B------:R-:W-:Y:S01]  /*1ba90*/  IMAD.IADD R17, R10, 0x1, R13.reuse ;  /* 0x000000010a117824 */ /* 0x100fe200078e020d */
[----:B------:R-:W-:Y:S02]  /*1baa0*/  SEL R12, R12, 0xffffffc0, !P2 ;  /* 0xffffffc00c0c7807 */ /* 0x000fe40005000000 */
        /* <DEDUP_REMOVED lines=9> */
[----:B------:R-:W-:-:S02]  /*1bb40*/  F2FP.PACK_AB R56, R57, R56 ;  /* 0x000000383938723e */ /* 0x000fc400000000ff */
[----:B------:R-:W-:Y:S01]  /*1bb50*/  STS [R11+0x480], R154 ;  /* 0x0004809a0b007388 */ /* 0x000fe20000000800 */
[----:B------:R-:W-:Y:S02]  /*1bb60*/  F2FP.PACK_AB R58, R59, R58 ;  /* 0x0000003a3b3a723e */ /* 0x000fe400000000ff */
        /* <DEDUP_REMOVED lines=53> */
[----:B------:R-:W-:-:S02]  /*1bec0*/  PLOP3.LUT P0, PT, PT, PT, UP1, 0x80, 0x0 ;  /* 0x000000000000781c */ /* 0x000fc40003f0f018 */
[----:B------:R-:W-:Y:S01]  /*1bed0*/  PLOP3.LUT P1, PT, PT, PT, UP0, 0x80, 0x0 ;  /* 0x000000000000781c */ /* 0x000fe20003f2f008 */
        /* <DEDUP_REMOVED lines=42> */
[----:B------:R3:W-:Y:S01]  /*1c180*/  STS [R23+0xc080], R124 ;  /* 0x00c0807c17007388 */ /* 0x0007e20000000800 */
[----:B------:R-:W-:-:S03]  /*1c190*/  @UP0 UIMAD.WIDE UR6, UR24, UR4, UR6 ;  /* 0x00000004180602a5 */ /* 0x000fc6000f8e0206 */
[----:B------:R3:W-:Y:S04]  /*1c1a0*/  STS [R23+0xc480], R126 ;  /* 0x00c4807e17007388 */ /* 0x0007e80000000800 */
[----:B------:R3:W-:Y:S04]  /*1c1b0*/  STS [R25+0xc000], R128 ;  /* 0x00c0008019007388 */ /* 0x0007e80000000800 */
[----:B------:R3:W-:Y:S04]  /*1c1c0*/  STS [R25+0xc400], R3 ;  /* 0x00c4000319007388 */ /* 0x0007e80000000800 */
[----:B------:R-:W-:Y:S01]  /*1c1d0*/  BAR.SYNC.DEFER_BLOCKING 0x1, 0x100 ;  /* 0x0044000000007b1d */ /* 0x000fe20000010000 */
[----:B------:R-:W-:-:S02]  /*1c1e0*/  IMAD.MOV.U32 R6, RZ, RZ, c[0x0][0x388] ;  /* 0x0000e200ff067624 */ /* 0x000fc400078e00ff */
[----:B------:R-:W-:Y:S02]  /*1c1f0*/  IMAD.U32 R16, RZ, RZ, UR6 ;  /* 0x00000006ff107e24 */ /* 0x000fe4000f8e00ff */
[----:B--2---:R-:W-:Y:S01]  /*1c200*/  IMAD.U32 R17, RZ, RZ, UR7 ;  /* 0x00000007ff117e24 */ /* 0x004fe2000f8e00ff */
        /* <DEDUP_REMOVED lines=10> */
.L_x_1511:
[----:B---3--:R-:W-:Y:S01]  /*1c2b0*/  SHF.R.S32.HI R11, RZ, 0x1f, R2 ;  /* 0x0000001fff0b7819 */ /* 0x008fe20000011402 */
[----:B------:R-:W-:Y:S01]  /*1c2c0*/  IMAD.MOV.U32 R10, RZ, RZ, c[0x0][0x4e8] ;  /* 0x00013a00ff0a7624 */ /* 0x000fe200078e00ff */
[----:B------:R-:W-:Y:S01]  /*1c2d0*/  LOP3.LUT R3, R7, 0xffffffe0, RZ, 0xc0, !PT ;  /* 0xffffffe007037812 */ /* 0x000fe200078ec0ff */
[----:B------:R-:W1:Y:S01]  /*1c2e0*/  S2R R75, SR_CTAID.X ;  /* 0x00000000004b7919 */ /* 0x000e620000002500 */
[----:B------:R-:W-:Y:S01]  /*1c2f0*/  LEA.HI R11, R11, R2, RZ, 0x3 ;  /* 0x000000020b0b7211 */ /* 0x000fe200078f18ff */
[----:B------:R-:W2:Y:S01]  /*1c300*/  R2UR UR12, R12 ;  /* 0x000000000c0c73c2 */ /* 0x000ea200000e0000 */
[----:B------:R-:W-:Y:S01]  /*1c310*/  ISETP.NE.AND P1, PT, R10, 0x1, PT ;  /* 0x000000010a00780c */ /* 0x000fe20003f25270 */
[----:B------:R-:W-:Y:S01]  /*1c320*/  IMAD.IADD R3, R0, 0x1, -R3 ;  /* 0x0000000100037824 */ /* 0x000fe200078e0a03 */
[----:B------:R-:W-:Y:S01]  /*1c330*/  LOP3.LUT R7, R11, 0xffffff8, RZ, 0xc0, !PT ;  /* 0x0ffffff80b077812 */ /* 0x000fe200078ec0ff */
[----:B------:R-:W-:Y:S01]  /*1c340*/  ULDC.64 UR4, c[0x0][0x490] ;  /* 0x0001240000047ab9 */ /* 0x000fe20000000a00 */
[----:B------:R-:W-:Y:S01]  /*1c350*/  LEA.HI R10, R9, R9, RZ, 0x1 ;  /* 0x00000009090a7211 */ /* 0x000fe200078f08ff */
[----:B------:R-:W-:Y:S01]  /*1c360*/  USHF.R.S32.HI UR9, URZ, 0x1f, UR24 ;  /* 0x0000001f3f097899 */ /* 0x000fe20008011418 */
[----:B------:R-:W-:Y:S01]  /*1c370*/  SHF.R.S32.HI R14, RZ, 0x1f, R3 ;  /* 0x0000001fff0e7819 */ /* 0x000fe20000011403 */
[----:B------:R-:W-:Y:S01]  /*1c380*/  IMAD.IADD R2, R2, 0x1, -R7 ;  /* 0x0000000102027824 */ /* 0x000fe200078e0a07 */
[----:B------:R-:W3:Y:S01]  /*1c390*/  R2UR UR7, R13 ;  /* 0x000000000d0773c2 */ /* 0x000ee200000e0000 */
[----:B------:R-:W-:Y:S01]  /*1c3a0*/  LOP3.LUT R10, R10, 0x1ffffffe, RZ, 0xc0, !PT ;  /* 0x1ffffffe0a0a7812 */ /* 0x000fe200078ec0ff */
[----:B------:R-:W-:Y:S01]  /*1c3b0*/  ULDC UR14, c[0x0][0x3a0] ;  /* 0x0000e800000e7ab9 */ /* 0x000fe20000000800 */
[----:B------:R-:W-:Y:S01]  /*1c3c0*/  LEA.HI R7, R14, R3, RZ, 0x2 ;  /* 0x000000030e077211 */ /* 0x000fe200078f10ff */
[----:B------:R-:W-:Y:S01]  /*1c3d0*/  USEL UR9, UR9, URZ, !UP1 ;  /* 0x0000003f09097287 */ /* 0x000fe2000c800000 */
[----:B------:R-:W-:Y:S01]  /*1c3e0*/  LOP3.LUT P2, RZ, R3, 0x3, RZ, 0xc0, !PT ;  /* 0x0000000303ff7812 */ /* 0x000fe2000784c0ff */
[----:B------:R-:W-:Y:S01]  /*1c3f0*/  IMAD.IADD R9, R9, 0x1, -R10 ;  /* 0x0000000109097824 */ /* 0x000fe200078e0a0a */
[----:B------:R-:W-:Y:S01]  /*1c400*/  SHF.R.S32.HI R7, RZ, 0x2, R7 ;  /* 0x00000002ff077819 */ /* 0x000fe20000011407 */
[----:B------:R-:W4:Y:S01]  /*1c410*/  R2UR UR18, R12 ;  /* 0x000000000c1273c2 */ /* 0x000f2200000e0000 */
[----:B------:R-:W-:Y:S01]  /*1c420*/  USEL UR24, UR24, URZ, !UP1 ;  /* 0x0000003f18187287 */ /* 0x000fe2000c800000 */
[CC--:B------:R-:W-:Y:S01]  /*1c430*/  LEA.HI R16, R5.reuse, R0.reuse, RZ, 0x3 ;  /* 0x0000000005107211 */ /* 0x0c0fe200078f18ff */
[----:B------:R-:W-:Y:S01]  /*1c440*/  BSSY B0, `(.L_x_1512) ;  /* 0x000008c000007945 */ /* 0x000fe20003800000 */
[----:B------:R-:W-:Y:S01]  /*1c450*/  IMAD R2, R2, 0x10, R7 ;  /* 0x0000001002027824 */ /* 0x000fe200078e0207 */
[----:B------:R-:W-:-:S03]  /*1c460*/  LEA.HI R5, R5, R0, RZ, 0x6 ;  /* 0x0000000005057211 */ /* 0x000fc600078f30ff */
[----:B------:R-:W4:Y:S01]  /*1c470*/  R2UR UR11, R13 ;  /* 0x000000000d0b73c2 */ /* 0x000f2200000e0000 */
[----:B------:R-:W-:-:S05]  /*1c480*/  IMAD R10, R9, 0x8, R2 ;  /* 0x00000008090a7824 */ /* 0x000fca00078e0202 */
[----:B-1----:R-:W-:Y:S02]  /*1c490*/  LEA R7, R75, R10, 0x7 ;  /* 0x0000000a4b077211 */ /* 0x002fe400078e38ff */
[----:B------:R1:W2:Y:S02]  /*1c4a0*/  R2UR UR6, R12 ;  /* 0x000000000c0673c2 */ /* 0x0002a400000e0000 */
[----:B--2---:R-:W-:Y:S02]  /*1c4b0*/  UMOV UR6, UR12 ;  /* 0x0000000c00067c82 */ /* 0x004fe40008000000 */
[----:B------:R-:W-:Y:S01]  /*1c4c0*/  UIMAD UR12, UR8, UR4, URZ ;  /* 0x00000004080c72a4 */ /* 0x000fe2000f8e023f */
[----:B------:R-:W-:Y:S01]  /*1c4d0*/  @P1 IMAD.HI.U32 R3, R7, c[0x0][0x4ec], RZ ;  /* 0x00013b0007031a27 */ /* 0x000fe200078e00ff */
[----:B---3--:R-:W-:Y:S02]  /*1c4e0*/  UIMAD.WIDE.U32 UR20, UR16, UR4, UR6 ;  /* 0x00000004101472a5 */ /* 0x008fe4000f8e0006 */
[----:B------:R-:W-:Y:S01]  /*1c4f0*/  UIMAD UR12, UR16, UR5, UR12 ;  /* 0x00000005100c72a4 */ /* 0x000fe2000f8e020c */
[----:B------:R2:W4:Y:S01]  /*1c500*/  R2UR UR19, R13 ;  /* 0x000000000d1373c2 */ /* 0x00052200000e0000 */
[----:B------:R-:W-:-:S02]  /*1c510*/  ULDC.64 UR6, c[0x0][0x498] ;  /* 0x0001260000067ab9 */ /* 0x000fc40000000a00 */
[----:B----4-:R-:W-:Y:S02]  /*1c520*/  UIMAD.WIDE.U32 UR18, UR18, UR14, URZ ;  /* 0x0000000e121272a5 */ /* 0x010fe4000f8e003f */
[----:B------:R-:W-:Y:S02]  /*1c530*/  UIADD3 UR21, UR21, UR12, URZ ;  /* 0x0000000c15157290 */ /* 0x000fe4000fffe03f */
[----:B------:R-:W-:Y:S01]  /*1c540*/  ULDC.64 UR4, c[0x0][0x3e8] ;  /* 0x0000fa0000047ab9 */ /* 0x000fe20000000a00 */
[----:B------:R1:W3:Y:S01]  /*1c550*/  R2UR UR10, R12 ;  /* 0x000000000c0a73c2 */ /* 0x0002e200000e0000 */
[----:B------:R-:W-:Y:S02]  /*1c560*/  UIMAD UR14, UR11, UR14, URZ ;  /* 0x0000000e0b0e72a4 */ /* 0x000fe4000f8e023f */
[----:B------:R-:W-:Y:S02]  /*1c570*/  UIMAD UR11, UR9, UR6, URZ ;  /* 0x00000006090b72a4 */ /* 0x000fe4000f8e023f */
[----:B------:R-:W-:-:S02]  /*1c580*/  UIMAD.WIDE.U32 UR20, UR24, UR6, UR20 ;  /* 0x00000006181472a5 */ /* 0x000fc4000f8e0014 */
[----:B------:R-:W-:Y:S01]  /*1c590*/  UIMAD UR7, UR24, UR7, UR11 ;  /* 0x00000007180772a4 */ /* 0x000fe2000f8e020b */
[----:B------:R2:W4:Y:S02]  /*1c5a0*/  R2UR UR13, R13 ;  /* 0x000000000d0d73c2 */ /* 0x00052400000e0000 */
[----:B----4-:R-:W-:Y:S02]  /*1c5b0*/  ULDC UR13, c[0x0][0x3a4] ;  /* 0x0000e900000d7ab9 */ /* 0x010fe40000000800 */
[----:B------:R-:W-:-:S04]  /*1c5c0*/  UIMAD UR8, UR8, UR4, URZ ;  /* 0x00000004080872a4 */ /* 0x000fc8000f8e023f */
[----:B------:R-:W-:Y:S01]  /*1c5d0*/  UIMAD UR5, UR16, UR5, UR8 ;  /* 0x00000005100572a4 */ /* 0x000fe2000f8e0208 */
[----:B-1----:R-:W-:Y:S01]  /*1c5e0*/  IMAD.MOV.U32 R12, RZ, RZ, R7 ;  /* 0x000000ffff0c7224 */ /* 0x002fe200078e0007 */
[----:B------:R-:W-:Y:S01]  /*1c5f0*/  @P1 SHF.R.U32.HI R12, RZ, c[0x0][0x4f0], R3 ;  /* 0x00013c00ff0c1a19 */ /* 0x000fe20000011603 */
[----:B---3--:R-:W-:Y:S01]  /*1c600*/  UIMAD UR13, UR10, UR13, UR14 ;  /* 0x0000000d0a0d72a4 */ /* 0x008fe2000f8e020e */
[----:B------:R-:W-:Y:S02]  /*1c610*/  LOP3.LUT R3, R16, 0xfffffff8, RZ, 0xc0, !PT ;  /* 0xfffffff810037812 */ /* 0x000fe400078ec0ff */
[----:B------:R-:W-:Y:S01]  /*1c620*/  SHF.R.S32.HI R16, RZ, 0x3, R16 ;  /* 0x00000003ff107819 */ /* 0x000fe20000011410 */
[--C-:B------:R-:W-:Y:S01]  /*1c630*/  IMAD.MOV R10, RZ, RZ, -R12.reuse ;  /* 0x000000ffff0a7224 */ /* 0x100fe200078e0a0c */
[----:B------:R-:W-:Y:S01]  /*1c640*/  UIADD3 UR19, UR19, UR13, URZ ;  /* 0x0000000d13137290 */ /* 0x000fe2000fffe03f */
[----:B------:R-:W-:Y:S02]  /*1c650*/  IMAD.IADD R3, R0, 0x1, -R3 ;  /* 0x0000000100037824 */ /* 0x000fe400078e0a03 */
[----:B------:R-:W-:Y:S01]  /*1c660*/  IMAD R10, R10, c[0x0][0x4e8], R7 ;  /* 0x00013a000a0a7a24 */ /* 0x000fe200078e0207 */
[----:B------:R-:W-:Y:S01]  /*1c670*/  SHF.R.S32.HI R7, RZ, 0x1f, R12 ;  /* 0x0000001fff077819 */ /* 0x000fe2000001140c */
[----:B------:R-:W-:Y:S01]  /*1c680*/  IMAD.U32 R0, RZ, RZ, UR7 ;  /* 0x00000007ff007e24 */ /* 0x000fe2000f8e00ff */
[----:B------:R-:W-:Y:S01]  /*1c690*/  IADD3 R12, P0, R12, UR20, RZ ;  /* 0x000000140c0c7c10 */ /* 0x000fe2000ff1e0ff */
[----:B------:R-:W-:Y:S01]  /*1c6a0*/  IMAD.SHL.U32 R17, R16, 0x40, RZ ;  /* 0x0000004010117824 */ /* 0x000fe200078e00ff */
[----:B------:R-:W-:Y:S01]  /*1c6b0*/  SHF.R.S32.HI R11, RZ, 0x1f, R10 ;  /* 0x0000001fff0b7819 */ /* 0x000fe2000001140a */
[----:B------:R-:W-:Y:S01]  /*1c6c0*/  UIMAD.WIDE.U32 UR16, UR16, UR4, UR18 ;  /* 0x00000004101072a5 */ /* 0x000fe2000f8e0012 */
[----:B--2---:R-:W-:Y:S01]  /*1c6d0*/  IADD3.X R13, R7, UR21, R0, P0, !PT ;  /* 0x00000015070d7c10 */ /* 0x004fe200087fe400 */
[----:B------:R-:W-:Y:S01]  /*1c6e0*/  ULDC.64 UR6, c[0x0][0x3f0] ;  /* 0x0000fc0000067ab9 */ /* 0x000fe20000000a00 */
[----:B------:R-:W-:Y:S01]  /*1c6f0*/  LEA R0, R3, R16, 0x5 ;  /* 0x0000001003007211 */ /* 0x000fe200078e28ff */
[----:B------:R-:W-:Y:S01]  /*1c700*/  IMAD R11, R11, c[0x0][0x488], RZ ;  /* 0x000122000b0b7a24 */ /* 0x000fe200078e02ff */
[----:B------:R-:W-:Y:S01]  /*1c710*/  LOP3.LUT R17, R17, 0x1c0, RZ, 0xc0, !PT ;  /* 0x000001c011117812 */ /* 0x000fe200078ec0ff */
[----:B------:R-:W-:Y:S01]  /*1c720*/  IMAD.WIDE.U32 R12, R10, c[0x0][0x488], R12 ;  /* 0x000122000a0c7a25 */ /* 0x000fe200078e000c */
[----:B------:R-:W-:-:S02]  /*1c730*/  UIMAD UR9, UR9, UR6, URZ ;  /* 0x00000006090972a4 */ /* 0x000fc4000f8e023f */
[----:B------:R-:W-:Y:S01]  /*1c740*/  UIADD3 UR17, UR17, UR5, URZ ;  /* 0x0000000511117290 */ /* 0x000fe2000fffe03f */
[----:B------:R-:W-:Y:S01]  /*1c750*/  IMAD R15, R75, 0x80, R0 ;  /* 0x000000804b0f7824 */ /* 0x000fe200078e0200 */
[----:B------:R-:W-:Y:S01]  /*1c760*/  UIMAD UR7, UR24, UR7, UR9 ;  /* 0x00000007180772a4 */ /* 0x000fe2000f8e0209 */
[----:B------:R-:W-:Y:S01]  /*1c770*/  IMAD.SHL.U32 R0, R3, 0x8, RZ ;  /* 0x0000000803007824 */ /* 0x000fe200078e00ff */
[----:B------:R-:W-:Y:S01]  /*1c780*/  SHF.R.U32.HI R3, RZ, 0x3, R17 ;  /* 0x00000003ff037819 */ /* 0x000fe20000011611 */
[----:B------:R-:W-:Y:S01]  /*1c790*/  IMAD R11, R10, c[0x0][0x48c], R11 ;  /* 0x000123000a0b7a24 */ /* 0x000fe200078e020b */
[----:B------:R-:W-:Y:S01]  /*1c7a0*/  UIMAD.WIDE.U32 UR16, UR24, UR6, UR16 ;  /* 0x00000006181072a5 */ /* 0x000fe2000f8e0010 */
[----:B------:R-:W-:Y:S01]  /*1c7b0*/  @P1 IMAD.HI.U32 R9, R15, c[0x0][0x4ec], RZ ;  /* 0x00013b000f091a27 */ /* 0x000fe200078e00ff */
[----:B------:R-:W-:Y:S02]  /*1c7c0*/  LOP3.LUT R10, R17, 0x38, R0, 0xf8, !PT ;  /* 0x00000038110a7812 */ /* 0x000fe400078ef800 */
[----:B------:R-:W-:Y:S01]  /*1c7d0*/  LEA R17, P0, R12, c[0x0][0x450], 0x2 ;  /* 0x000114000c117a11 */ /* 0x000fe200078010ff */
[----:B------:R-:W-:Y:S01]  /*1c7e0*/  IMAD.IADD R14, R13, 0x1, R11 ;  /* 0x000000010d0e7824 */ /* 0x000fe200078e020b */
[----:B------:R-:W-:Y:S01]  /*1c7f0*/  LOP3.LUT R3, R10, R3, RZ, 0x3c, !PT ;  /* 0x000000030a037212 */ /* 0x000fe200078e3cff */
[----:B------:R-:W-:Y:S01]  /*1c800*/  IMAD.MOV.U32 R7, RZ, RZ, R15 ;  /* 0x000000ffff077224 */ /* 0x000fe200078e000f */
[----:B------:R-:W-:Y:S01]  /*1c810*/  @P1 SHF.R.U32.HI R7, RZ, c[0x0][0x4f0], R9 ;  /* 0x00013c00ff071a19 */ /* 0x000fe20000011609 */
[----:B------:R-:W-:Y:S01]  /*1c820*/  SHFL.IDX PT, R10, R17, 0x1, 0x1c1f ;  /* 0x003c1f00110a7f89 */ /* 0x000fe200000e0000 */
[----:B------:R-:W-:Y:S01]  /*1c830*/  LEA.HI.X R14, R12, c[0x0][0x454], R14, 0x2, P0 ;  /* 0x000115000c0e7a11 */ /* 0x000fe200000f140e */
[----:B------:R-:W-:Y:S01]  /*1c840*/  UIADD3 UR7, UR17, UR7, URZ ;  /* 0x0000000711077290 */ /* 0x000fe2000fffe03f */
[--C-:B------:R-:W-:Y:S01]  /*1c850*/  SHF.R.S32.HI R9, RZ, 0x1f, R7.reuse ;  /* 0x0000001fff097819 */ /* 0x100fe20000011407 */
[----:B------:R-:W-:Y:S01]  /*1c860*/  IMAD.MOV R18, RZ, RZ, -R7 ;  /* 0x000000ffff127224 */ /* 0x000fe200078e0a07 */
[----:B------:R-:W-:Y:S01]  /*1c870*/  SHFL.IDX PT, R12, R17, RZ, 0x1c1f ;  /* 0x001c1fff110c7589 */ /* 0x000fe200000e0000 */
[----:B------:R-:W-:Y:S01]  /*1c880*/  MOV R20, UR16 ;  /* 0x0000001000147c02 */ /* 0x000fe20008000f00 */
[----:B------:R-:W-:-:S02]  /*1c890*/  IMAD.U32 R21, RZ, RZ, UR17 ;  /* 0x00000011ff157e24 */ /* 0x000fc4000f8e00ff */
[----:B------:R-:W1:Y:S01]  /*1c8a0*/  SHFL.IDX PT, R13, R14, RZ, 0x1c1f ;  /* 0x001c1fff0e0d7589 */ /* 0x000e6200000e0000 */
[----:B------:R-:W-:Y:S02]  /*1c8b0*/  IMAD R18, R18, c[0x0][0x4e8], R15 ;  /* 0x00013a0012127a24 */ /* 0x000fe400078e020f */
[----:B------:R-:W-:Y:S01]  /*1c8c0*/  IMAD R15, R75, 0x80, R2 ;  /* 0x000000804b0f7824 */ /* 0x000fe200078e0202 */
[----:B------:R2:W3:Y:S01]  /*1c8d0*/  SHFL.IDX PT, R11, R14, 0x1, 0x1c1f ;  /* 0x003c1f000e0b7f89 */ /* 0x0004e200000e0000 */
[----:B-----5:R-:W-:Y:S01]  /*1c8e0*/  IMAD R2, R6, c[0x0][0x4e8], RZ ;  /* 0x00013a0006027a24 */ /* 0x020fe200078e02ff */
[----:B------:R-:W-:Y:S01]  /*1c8f0*/  SHF.R.S32.HI R6, RZ, 0x1f, R18 ;  /* 0x0000001fff067819 */ /* 0x000fe20000011412 */
[----:B------:R-:W-:Y:S01]  /*1c900*/  IMAD R22, R9, c[0x0][0x3e0], RZ ;  /* 0x0000f80009167a24 */ /* 0x000fe200078e02ff */
[C---:B------:R-:W-:Y:S01]  /*1c910*/  IADD3 R9, R15.reuse, 0x8, RZ ;  /* 0x000000080f097810 */ /* 0x040fe20007ffe0ff */
[----:B------:R-:W-:Y:S01]  /*1c920*/  IMAD.U32 R21, RZ, RZ, UR7 ;  /* 0x00000007ff157e24 */ /* 0x000fe2000f8e00ff */
[-C--:B------:R-:W-:Y:S01]  /*1c930*/  ISETP.GE.OR P1, PT, R15, R2.reuse, P2 ;  /* 0x000000020f00720c */ /* 0x080fe20001726670 */
[----:B------:R-:W-:Y:S01]  /*1c940*/  IMAD R22, R7, c[0x0][0x3e4], R22 ;  /* 0x0000f90007167a24 */ /* 0x000fe200078e0216 */
[----:B------:R-:W-:Y:S01]  /*1c950*/  ISETP.GE.OR P0, PT, R9, R2, P2 ;  /* 0x000000020900720c */ /* 0x000fe20001706670 */
[----:B------:R-:W-:-:S04]  /*1c960*/  IMAD.WIDE.U32 R20, R7, c[0x0][0x3e0], R20 ;  /* 0x0000f80007147a25 */ /* 0x000fc800078e0014 */
[----:B------:R-:W-:Y:S01]  /*1c970*/  IMAD R75, R75, 0x80, R16 ;  /* 0x000000804b4b7824 */ /* 0x000fe200078e0210 */
[----:B------:R-:W-:-:S05]  /*1c980*/  IADD3 R21, R21, R22, RZ ;  /* 0x0000001615157210 */ /* 0x000fca0007ffe0ff */
        /* <DEDUP_REMOVED lines=55> */
.L_x_1513:
[----:B--234-:R-:W-:Y:S05]  /*1cd00*/  BSYNC B0 ;  /* 0x0000000000007941 */ /* 0x01cfea0003800000 */
.L_x_1512:
        /* <DEDUP_REMOVED lines=30> */
.L_x_1515:
[----:B------:R-:W-:Y:S05]  /*1cef0*/  BSYNC B0 ;  /* 0x0000000000007941 */ /* 0x000fea0003800000 */
.L_x_1514:
        /* <DEDUP_REMOVED lines=30> */
.L_x_1517:
[----:B------:R-:W-:Y:S05]  /*1d0e0*/  BSYNC B0 ;  /* 0x0000000000007941 */ /* 0x000fea0003800000 */
.L_x_1516:
        /* <DEDUP_REMOVED lines=31> */
.L_x_1510:
[----:B------:R-:W-:Y:S02]  /*1d2e0*/  ULDC.64 UR6, c[0x0][0x500] ;  /* 0x0001400000067ab9 */ /* 0x000fe40000000a00 */
[----:B------:R-:W-:Y:S02]  /*1d2f0*/  ULDC.64 UR4, c[0x0][0x508] ;  /* 0x0001420000047ab9 */ /* 0x000fe40000000a00 */
[----:B------:R-:W-:Y:S02]  /*1d300*/  UISETP.NE.U32.AND UP1, UPT, URZ, UR6, UPT ;  /* 0x000000063f00728c */ /* 0x000fe4000bf25070 */
[----:B------:R-:W-:Y:S02]  /*1d310*/  UISETP.NE.U32.AND UP0, UPT, URZ, UR4, UPT ;  /* 0x000000043f00728c */ /* 0x000fe4000bf05070 */
[----:B------:R-:W-:Y:S02]  /*1d320*/  UISETP.NE.AND.EX UP1, UPT, URZ, UR7, UPT, UP1 ;  /* 0x000000073f00728c */ /* 0x000fe4000bf25310 */
[----:B------:R-:W-:-:S02]  /*1d330*/  UMOV UR4, 0x4 ;  /* 0x0000000400047882 */ /* 0x000fc40000000000 */
[----:B------:R-:W-:Y:S02]  /*1d340*/  UISETP.NE.AND.EX UP0, UPT, URZ, UR5, UPT, UP0 ;  /* 0x000000053f00728c */ /* 0x000fe4000bf05300 */
[----:B------:R-:W-:Y:S01]  /*1d350*/  ULDC.64 UR6, c[0x0][0x500] ;  /* 0x0001400000067ab9 */ /* 0x000fe20000000a00 */
[----:B------:R-:W-:Y:S01]  /*1d360*/  PLOP3.LUT P0, PT, PT, PT, UP1, 0x80, 0x0 ;  /* 0x000000000000781c */ /* 0x000fe20003f0f018 */
[----:B------:R-:W-:Y:S02]  /*1d370*/  UIMAD.WIDE UR6, UR24, UR4, UR6 ;  /* 0x00000004180672a5 */ /* 0x000fe4000f8e0206 */
[----:B------:R-:W-:-:S04]  /*1d380*/  PLOP3.LUT P1, PT, PT, PT, UP0, 0x80, 0x0 ;  /* 0x000000000000781c */ /* 0x000fc80003f2f008 */
[----:B------:R-:W-:Y:S02]  /*1d390*/  IMAD.U32 R6, RZ, RZ, UR6 ;  /* 0x00000006ff067e24 */ /* 0x000fe4000f8e00ff */
[----:B------:R-:W-:Y:S01]  /*1d3a0*/  IMAD.U32 R7, RZ, RZ, UR7 ;  /* 0x00000007ff077e24 */ /* 0x000fe2000f8e00ff */
[----:B------:R-:W-:Y:S02]  /*1d3b0*/  ULDC.64 UR6, c[0x0][0x508] ;  /* 0x0001420000067ab9 */ /* 0x000fe40000000a00 */
[----:B------:R-:W-:Y:S01]  /*1d3c0*/  @UP0 UIMAD.WIDE UR6, UR24, UR4, UR6 ;  /* 0x00000004180602a5 */ /* 0x000fe2000f8e0206 */
[----:B------:R-:W-:Y:S01]  /*1d3d0*/  MOV R4, c[0x0][0x388] ;  /* 0x0000e20000047a02 */ /* 0x000fe20000000f00 */
[----:B------:R-:W2:Y:S04]  /*1d3e0*/  @P0 LDG.E R3, [R6.64] ;  /* 0x0000001a06030981 */ /* 0x000ea8000c1e1900 */
[----:B------:R-:W-:Y:S01]  /*1d3f0*/  IMAD.U32 R8, RZ, RZ, UR6 ;  /* 0x00000006ff087e24 */ /* 0x000fe2000f8e00ff */
[----:B------:R-:W-:-:S05]  /*1d400*/  MOV R9, UR7 ;  /* 0x0000000700097c02 */ /* 0x000fca0008000f00 */
        /* <DEDUP_REMOVED lines=9> */
.L_x_1518:
        /* <DEDUP_REMOVED lines=12> */
[----:B------:R-:W1:Y:S01]  /*1d560*/  R2UR UR12, R10 ;  /* 0x000000000a0c73c2 */ /* 0x000e6200000e0000 */
[----:B------:R-:W-:Y:S01]  /*1d570*/  IMAD.MOV.U32 R2, RZ, RZ, c[0x0][0x4e8] ;  /* 0x00013a00ff027624 */ /* 0x000fe200078e00ff */
[----:B------:R-:W-:Y:S01]  /*1d580*/  ULDC.64 UR4, c[0x0][0x490] ;  /* 0x0001240000047ab9 */ /* 0x000fe20000000a00 */
[----:B------:R-:W-:Y:S01]  /*1d590*/  IMAD.MOV.U32 R6, RZ, RZ, R0 ;  /* 0x000000ffff067224 */ /* 0x000fe200078e0000 */
[----:B------:R-:W-:Y:S02]  /*1d5a0*/  UIMAD UR7, UR8, UR4, URZ ;  /* 0x00000004080772a4 */ /* 0x000fe4000f8e023f */
[----:B------:R-:W-:Y:S02]  /*1d5b0*/  ISETP.NE.AND P0, PT, R2, 0x1, PT ;  /* 0x000000010200780c */ /* 0x000fe40003f05270 */
[----:B------:R-:W2:Y:S01]  /*1d5c0*/  R2UR UR11, R11 ;  /* 0x000000000b0b73c2 */ /* 0x000ea200000e0000 */
[----:B------:R-:W-:-:S07]  /*1d5d0*/  UIMAD UR7, UR16, UR5, UR7 ;  /* 0x00000005100772a4 */ /* 0x000fce000f8e0207 */
[----:B------:R3:W1:Y:S03]  /*1d5e0*/  R2UR UR10, R10 ;  /* 0x000000000a0a73c2 */ /* 0x00066600000e0000 */
[----:B------:R-:W-:Y:S01]  /*1d5f0*/  @P0 IMAD.HI.U32 R2, R0, c[0x0][0x4ec], RZ ;  /* 0x00013b0000020a27 */ /* 0x000fe200078e00ff */
[----:B-1----:R-:W-:-:S04]  /*1d600*/  UMOV UR10, UR12 ;  /* 0x0000000c000a7c82 */ /* 0x002fc80008000000 */
[----:B------:R-:W-:Y:S01]  /*1d610*/  @P0 SHF.R.U32.HI R6, RZ, c[0x0][0x4f0], R2 ;  /* 0x00013c00ff060a19 */ /* 0x000fe20000011602 */
[----:B------:R3:W1:Y:S03]  /*1d620*/  R2UR UR13, R11 ;  /* 0x000000000b0d73c2 */ /* 0x00066600000e0000 */
[----:B------:R-:W-:Y:S02]  /*1d630*/  IADD3 R5, -R6, RZ, RZ ;  /* 0x000000ff06057210 */ /* 0x000fe40007ffe1ff */
[----:B------:R-:W-:Y:S01]  /*1d640*/  SHF.R.S32.HI R3, RZ, 0x1f, R6 ;  /* 0x0000001fff037819 */ /* 0x000fe20000011406 */
[----:B--2---:R-:W-:Y:S02]  /*1d650*/  UIMAD.WIDE.U32 UR10, UR16, UR4, UR10 ;  /* 0x00000004100a72a5 */ /* 0x004fe4000f8e000a */
[----:B------:R-:W-:Y:S01]  /*1d660*/  IMAD R5, R5, c[0x0][0x4e8], R0 ;  /* 0x00013a0005057a24 */ /* 0x000fe200078e0200 */
[----:B------:R-:W-:-:S02]  /*1d670*/  ULDC.64 UR4, c[0x0][0x498] ;  /* 0x0001260000047ab9 */ /* 0x000fc40000000a00 */
[----:B------:R-:W-:Y:S02]  /*1d680*/  UIADD3 UR11, UR7, UR11, URZ ;  /* 0x0000000b070b7290 */ /* 0x000fe4000fffe03f */
[----:B------:R-:W-:Y:S01]  /*1d690*/  UIMAD UR7, UR6, UR4, URZ ;  /* 0x00000004060772a4 */ /* 0x000fe2000f8e023f */
[----:B------:R-:W-:Y:S01]  /*1d6a0*/  SHF.R.S32.HI R2, RZ, 0x1f, R5 ;  /* 0x0000001fff027819 */ /* 0x000fe20000011405 */
[----:B------:R-:W-:Y:S02]  /*1d6b0*/  UIMAD.WIDE.U32 UR10, UR24, UR4, UR10 ;  /* 0x00000004180a72a5 */ /* 0x000fe4000f8e000a */
[----:B------:R-:W-:-:S04]  /*1d6c0*/  UIMAD UR5, UR24, UR5, UR7 ;  /* 0x00000005180572a4 */ /* 0x000fc8000f8e0207 */
[----:B------:R-:W-:Y:S02]  /*1d6d0*/  IADD3 R6, P0, R6, UR10, RZ ;  /* 0x0000000a06067c10 */ /* 0x000fe4000ff1e0ff */
[----:B------:R-:W-:-:S05]  /*1d6e0*/  IMAD.U32 R0, RZ, RZ, UR5 ;  /* 0x00000005ff007e24 */ /* 0x000fca000f8e00ff */
[----:B------:R-:W-:Y:S01]  /*1d6f0*/  IADD3.X R7, R3, UR11, R0, P0, !PT ;  /* 0x0000000b03077c10 */ /* 0x000fe200087fe400 */
[----:B------:R-:W-:-:S04]  /*1d700*/  IMAD R0, R2, c[0x0][0x488], RZ ;  /* 0x0001220002007a24 */ /* 0x000fc800078e02ff */
[C---:B------:R-:W-:Y:S02]  /*1d710*/  IMAD R0, R5.reuse, c[0x0][0x48c], R0 ;  /* 0x0001230005007a24 */ /* 0x040fe400078e0200 */
[----:B------:R-:W-:-:S05]  /*1d720*/  IMAD.WIDE.U32 R6, R5, c[0x0][0x488], R6 ;  /* 0x0001220005067a25 */ /* 0x000fca00078e0006 */
[----:B------:R-:W-:Y:S02]  /*1d730*/  IADD3 R0, R7, R0, RZ ;  /* 0x0000000007007210 */ /* 0x000fe40007ffe0ff */
[----:B------:R-:W-:-:S04]  /*1d740*/  LEA R2, P0, R6, c[0x0][0x450], 0x2 ;  /* 0x0001140006027a11 */ /* 0x000fc800078010ff */
[----:B------:R-:W-:Y:S01]  /*1d750*/  LEA.HI.X R3, R6, c[0x0][0x454], R0, 0x2, P0 ;  /* 0x0001150006037a11 */ /* 0x000fe200000f1400 */
[----:B------:R-:W-:-:S05]  /*1d760*/  IMAD.MOV.U32 R0, RZ, RZ, -0x800000 ;  /* 0xff800000ff007424 */ /* 0x000fca00078e00ff */
[----:B------:R3:W-:Y:S01]  /*1d770*/  STG.E [R2.64], R0 ;  /* 0x0000000002007986 */ /* 0x0007e2000c10191a */
[----:B------:R-:W-:-:S04]  /*1d780*/  DEPBAR.LE SB1, 0x0, {3} ;  /* 0x000090080000791a */ /* 0x000fc80000000000 */
.L_x_1520:
[----:B------:R-:W-:Y:S05]  /*1d790*/  BSYNC B0 ;  /* 0x0000000000007941 */ /* 0x000fea0003800000 */
.L_x_1519:
[----:B------:R-:W1:Y:S01]  /*1d7a0*/  R2UR UR13, R11 ;  /* 0x000000000b0d73c2 */ /* 0x000e6200000e0000 */
[----:B------:R-:W2:Y:S01]  /*1d7b0*/  S2R R5, SR_CTAID.X ;  /* 0x0000000000057919 */ /* 0x000ea20000002500 */
[----:B------:R-:W-:Y:S01]  /*1d7c0*/  SHF.R.S32.HI R0, RZ, 0x1f, R9 ;  /* 0x0000001fff007819 */ /* 0x000fe20000011409 */
[----:B------:R-:W-:Y:S01]  /*1d7d0*/  ULDC UR10, c[0x0][0x3a0] ;  /* 0x0000e800000a7ab9 */ /* 0x000fe20000000800 */
[----:B------:R-:W-:Y:S01]  /*1d7e0*/  IMAD.MOV.U32 R2, RZ, RZ, c[0x0][0x4e8] ;  /* 0x00013a00ff027624 */ /* 0x000fe200078e00ff */
[----:B------:R-:W-:Y:S01]  /*1d7f0*/  ULDC UR7, c[0x0][0x3a4] ;  /* 0x0000e90000077ab9 */ /* 0x000fe20000000800 */
[----:B------:R-:W-:Y:S01]  /*1d800*/  LEA.HI R0, R0, R9, RZ, 0x3 ;  /* 0x0000000900007211 */ /* 0x000fe200078f18ff */
[----:B-----5:R-:W-:Y:S01]  /*1d810*/  IMAD R4, R4, c[0x0][0x4e8], RZ ;  /* 0x00013a0004047a24 */ /* 0x020fe200078e02ff */
[----:B------:R-:W3:Y:S01]  /*1d820*/  R2UR UR12, R10 ;  /* 0x000000000a0c73c2 */ /* 0x000ee200000e0000 */
[----:B------:R-:W-:Y:S01]  /*1d830*/  ISETP.NE.AND P0, PT, R2, 0x1, PT ;  /* 0x000000010200780c */ /* 0x000fe20003f05270 */
[----:B------:R-:W-:Y:S01]  /*1d840*/  BSSY B0, `(.L_x_1521) ;  /* 0x0000048000007945 */ /* 0x000fe20003800000 */
[----:B------:R-:W-:-:S02]  /*1d850*/  LOP3.LUT R6, R0, 0xfffffff8, RZ, 0xc0, !PT ;  /* 0xfffffff800067812 */ /* 0x000fc400078ec0ff */
[----:B------:R-:W-:-:S03]  /*1d860*/  SHF.R.S32.HI R0, RZ, 0x3, R0 ;  /* 0x00000003ff007819 */ /* 0x000fc60000011400 */
[----:B------:R-:W4:Y:S01]  /*1d870*/  R2UR UR14, R10 ;  /* 0x000000000a0e73c2 */ /* 0x000f2200000e0000 */
[----:B------:R-:W-:-:S05]  /*1d880*/  IMAD.IADD R9, R9, 0x1, -R6 ;  /* 0x0000000109097824 */ /* 0x000fca00078e0a06 */
[C---:B------:R-:W-:Y:S01]  /*1d890*/  LEA R2, R9.reuse, R0, 0x5 ;  /* 0x0000000009027211 */ /* 0x040fe200078e28ff */
[----:B-1----:R-:W-:Y:S01]  /*1d8a0*/  UIMAD UR4, UR13, UR10, URZ ;  /* 0x0000000a0d0472a4 */ /* 0x002fe2000f8e023f */
[----:B------:R1:W1:Y:S01]  /*1d8b0*/  R2UR UR15, R11 ;  /* 0x000000000b0f73c2 */ /* 0x00026200000e0000 */
[----:B------:R-:W-:Y:S02]  /*1d8c0*/  SHF.L.U32 R9, R9, 0x3, RZ ;  /* 0x0000000309097819 */ /* 0x000fe400000006ff */
[C---:B--2---:R-:W-:Y:S02]  /*1d8d0*/  IMAD R3, R5.reuse, 0x80, R2 ;  /* 0x0000008005037824 */ /* 0x044fe400078e0202 */
[----:B------:R-:W-:Y:S01]  /*1d8e0*/  IMAD R5, R5, 0x80, R0 ;  /* 0x0000008005057824 */ /* 0x000fe200078e0200 */
[----:B------:R-:W-:Y:S01]  /*1d8f0*/  IADD3 R8, R9, 0x40, RZ ;  /* 0x0000004009087810 */ /* 0x000fe20007ffe0ff */
[----:B------:R-:W-:Y:S01]  /*1d900*/  @P0 IMAD.HI.U32 R2, R3, c[0x0][0x4ec], RZ ;  /* 0x00013b0003020a27 */ /* 0x000fe200078e00ff */
[----:B---3--:R-:W-:-:S03]  /*1d910*/  UIMAD UR7, UR12, UR7, UR4 ;  /* 0x000000070c0772a4 */ /* 0x008fc6000f8e0204 */
[----:B------:R-:W-:Y:S01]  /*1d920*/  ULDC.64 UR4, c[0x0][0x3e8] ;  /* 0x0000fa0000047ab9 */ /* 0x000fe20000000a00 */
[----:B------:R-:W-:Y:S01]  /*1d930*/  IMAD.MOV.U32 R7, RZ, RZ, R3 ;  /* 0x000000ffff077224 */ /* 0x000fe200078e0003 */
[----:B------:R-:W-:Y:S01]  /*1d940*/  @P0 SHF.R.U32.HI R7, RZ, c[0x0][0x4f0], R2 ;  /* 0x00013c00ff070a19 */ /* 0x000fe20000011602 */
[----:B----4-:R-:W-:-:S03]  /*1d950*/  UIMAD.WIDE.U32 UR10, UR14, UR10, URZ ;  /* 0x0000000a0e0a72a5 */ /* 0x010fc6000f8e003f */
[C---:B------:R-:W-:Y:S02]  /*1d960*/  IADD3 R6, -R7.reuse, RZ, RZ ;  /* 0x000000ff07067210 */ /* 0x040fe40007ffe1ff */
[----:B------:R-:W-:Y:S01]  /*1d970*/  SHF.R.S32.HI R2, RZ, 0x1f, R7 ;  /* 0x0000001fff027819 */ /* 0x000fe20000011407 */
[----:B------:R-:W-:Y:S02]  /*1d980*/  UIADD3 UR11, UR11, UR7, URZ ;  /* 0x000000070b0b7290 */ /* 0x000fe4000fffe03f */
[----:B------:R-:W-:Y:S01]  /*1d990*/  UIMAD UR7, UR8, UR4, URZ ;  /* 0x00000004080772a4 */ /* 0x000fe2000f8e023f */
[----:B------:R-:W-:Y:S01]  /*1d9a0*/  IMAD R6, R6, c[0x0][0x4e8], R3 ;  /* 0x00013a0006067a24 */ /* 0x000fe200078e0203 */
[----:B------:R-:W-:Y:S01]  /*1d9b0*/  UIMAD.WIDE.U32 UR10, UR16, UR4, UR10 ;  /* 0x00000004100a72a5 */ /* 0x000fe2000f8e000a */
[----:B------:R-:W-:Y:S01]  /*1d9c0*/  IMAD R2, R2, c[0x0][0x3e0], RZ ;  /* 0x0000f80002027a24 */ /* 0x000fe200078e02ff */
[----:B------:R-:W-:Y:S02]  /*1d9d0*/  UIMAD UR7, UR16, UR5, UR7 ;  /* 0x00000005100772a4 */ /* 0x000fe4000f8e0207 */
[----:B------:R-:W-:Y:S01]  /*1d9e0*/  SHF.R.S32.HI R3, RZ, 0x1f, R6 ;  /* 0x0000001fff037819 */ /* 0x000fe20000011406 */
[----:B------:R-:W-:Y:S01]  /*1d9f0*/  ULDC.64 UR4, c[0x0][0x3f0] ;  /* 0x0000fc0000047ab9 */ /* 0x000fe20000000a00 */
[----:B------:R-:W-:Y:S01]  /*1da00*/  IMAD R2, R7, c[0x0][0x3e4], R2 ;  /* 0x0000f90007027a24 */ /* 0x000fe200078e0202 */
[----:B------:R-:W-:-:S02]  /*1da10*/  UIMAD UR6, UR6, UR4, URZ ;  /* 0x00000004060672a4 */ /* 0x000fc4000f8e023f */
[----:B------:R-:W-:Y:S01]  /*1da20*/  UIADD3 UR11, UR7, UR11, URZ ;  /* 0x0000000b070b7290 */ /* 0x000fe2000fffe03f */
[----:B------:R-:W-:Y:S01]  /*1da30*/  IMAD R3, R3, c[0x0][0x3d8], RZ ;  /* 0x0000f60003037a24 */ /* 0x000fe200078e02ff */
[----:B------:R-:W-:Y:S02]  /*1da40*/  UIMAD UR5, UR24, UR5, UR6 ;  /* 0x00000005180572a4 */ /* 0x000fe4000f8e0206 */
[----:B------:R-:W-:Y:S01]  /*1da50*/  UIMAD.WIDE.U32 UR10, UR24, UR4, UR10 ;  /* 0x00000004180a72a5 */ /* 0x000fe2000f8e000a */
[----:B------:R-:W-:-:S03]  /*1da60*/  IMAD R3, R6, c[0x0][0x3dc], R3 ;  /* 0x0000f70006037a24 */ /* 0x000fc600078e0203 */
[----:B------:R-:W-:Y:S02]  /*1da70*/  UIADD3 UR5, UR11, UR5, URZ ;  /* 0x000000050b057290 */ /* 0x000fe4000fffe03f */
[----:B-1----:R-:W-:Y:S02]  /*1da80*/  IMAD.U32 R11, RZ, RZ, UR11 ;  /* 0x0000000bff0b7e24 */ /* 0x002fe4000f8e00ff */
[----:B------:R-:W-:Y:S02]  /*1da90*/  IMAD.U32 R10, RZ, RZ, UR10 ;  /* 0x0000000aff0a7e24 */ /* 0x000fe4000f8e00ff */
[----:B------:R-:W-:-:S05]  /*1daa0*/  MOV R11, UR5 ;  /* 0x00000005000b7c02 */ /* 0x000fca0008000f00 */
[----:B------:R-:W-:Y:S01]  /*1dab0*/  IMAD.WIDE.U32 R10, R7, c[0x0][0x3e0], R10 ;  /* 0x0000f800070a7a25 */ /* 0x000fe200078e000a */
[----:B------:R-:W-:-:S03]  /*1dac0*/  IADD3 R7, R9, 0x80, RZ ;  /* 0x0000008009077810 */ /* 0x000fc60007ffe0ff */
[----:B------:R-:W-:-:S04]  /*1dad0*/  IMAD.IADD R11, R11, 0x1, R2 ;  /* 0x000000010b0b7824 */ /* 0x000fc800078e0202 */
        /* <DEDUP_REMOVED lines=30> */
.L_x_1522:
[----:B------:R-:W-:Y:S05]  /*1dcc0*/  BSYNC B0 ;  /* 0x0000000000007941 */ /* 0x000fea0003800000 */
.L_x_1521:
        /* <DEDUP_REMOVED lines=27> */
.L_x_1524:
[----:B------:R-:W-:Y:S05]  /*1de80*/  BSYNC B0 ;  /* 0x0000000000007941 */ /* 0x000fea0003800000 */
.L_x_1523:
        /* <DEDUP_REMOVED lines=27> */
.L_x_1526:
[----:B------:R-:W-:Y:S05]  /*1e040*/  BSYNC B0 ;  /* 0x0000000000007941 */ /* 0x000fea0003800000 */
.L_x_1525:
        /* <DEDUP_REMOVED lines=28> */
.L_x_1527:
        /* <DEDUP_REMOVED lines=15> */
.L_x_3013:


//--------------------- .text._ZN7cutlass13device_kernelIN5flash19enable_sm80_to_sm89INS1_16FlashAttnFwdSm80INS1_25CollectiveMainloopFwdSm80ILi8ELi1ELb1EN4cute5tupleIJNS5_1CILi128EEENS7_ILi64EEENS7_ILi256EEEEEELi256ENS_6half_tEfNS_4arch4Sm80ELb0ELb0ELb0ELb0ELb0ELb0ELb1ELb0EEENS1_21CollectiveEpilogueFwdINS6_IJS8_SA_S9_EEENS6_IJNS7_ILi1EEESI_SI_EEESC_SE_Li256ELb0ELb1ELb0ELb0EEENS1_19SingleTileSchedulerILb0ELb0ELb1ELi128EEEEEEEEEvNT_6ParamsE --------------------------
	.section	.text._ZN7cutlass13device_kernelIN5flash19enable_sm80_to_sm89INS1_16FlashAttnFwdSm80INS1_25CollectiveMainloopFwdSm80ILi8ELi1ELb1EN4cute5tupleIJNS5_1CILi128EEENS7_ILi64EEENS7_ILi256EEEEEELi256ENS_6half_tEfNS_4arch4Sm80ELb0ELb0ELb0ELb0ELb0ELb0ELb1ELb0EEENS1_21CollectiveEpilogueFwdINS6_IJS8_SA_S9_EEENS6_IJNS7_ILi1EEESI_SI_EEESC_SE_Li256ELb0ELb1ELb0ELb0EEENS1_19SingleTileSchedulerILb0ELb0ELb1ELi128EEEEEEEEEvNT_6ParamsE,"ax",@progbits
	.sectioninfo	@"SHI_REGISTERS=255"
	.align	128
.text._ZN7cutlass13device_kernelIN5flash19enable_sm80_to_sm89INS1_16FlashAttnFwdSm80INS1_25CollectiveMainloopFwdSm80ILi8ELi1ELb1EN4cute5tupleIJNS5_1CILi128EEENS7_ILi64EEENS7_ILi256EEEEEELi256ENS_6half_tEfNS_4arch4Sm80ELb0ELb0ELb0ELb0ELb0ELb0ELb1ELb0EEENS1_21CollectiveEpilogueFwdINS6_IJS8_SA_S9_EEENS6_IJNS7_ILi1EEESI_SI_EEESC_SE_Li256ELb0ELb1ELb0ELb0EEENS1_19SingleTileSchedulerILb0ELb0ELb1ELi128EEEEEEEEEvNT_6ParamsE:
        .type           _ZN7cutlass13device_kernelIN5flash19enable_sm80_to_sm89INS1_16FlashAttnFwdSm80INS1_25CollectiveMainloopFwdSm80ILi8ELi1ELb1EN4cute5tupleIJNS5_1CILi128EEENS7_ILi64EEENS7_ILi256EEEEEELi256ENS_6half_tEfNS_4arch4Sm80ELb0ELb0ELb0ELb0ELb0ELb0ELb1ELb0EEENS1_21CollectiveEpilogueFwdINS6_IJS8_SA_S9_EEENS6_IJNS7_ILi1EEESI_SI_EEESC_SE_Li256ELb0ELb1ELb0ELb0EEENS1_19SingleTileSchedulerILb0ELb0ELb1ELi128EEEEEEEEEvNT_6ParamsE,@function
        .size           _ZN7cutlass13device_kernelIN5flash19enable_sm80_to_sm89INS1_16FlashAttnFwdSm80INS1_25CollectiveMainloopFwdSm80ILi8ELi1ELb1EN4cute5tupleIJNS5_1CILi128EEENS7_ILi64EEENS7_ILi256EEEEEELi256ENS_6half_tEfNS_4arch4Sm80ELb0ELb0ELb0ELb0ELb0ELb0ELb1ELb0EEENS1_21CollectiveEpilogueFwdINS6_IJS8_SA_S9_EEENS6_IJNS7_ILi1EEESI_SI_EEESC_SE_Li256ELb0ELb1ELb0ELb0EEENS1_19SingleTileSchedulerILb0ELb0ELb1ELi128EEEEEEEEEvNT_6ParamsE,(.L_x_3014 - _ZN7cutlass13device_kernelIN5flash19enable_sm80_to_sm89INS1_16FlashAttnFwdSm80INS1_25CollectiveMainloopFwdSm80ILi8ELi1ELb1EN4cute5tupleIJNS5_1CILi128EEENS7_ILi64EEENS7_ILi256EEEEEELi256ENS_6half_tEfNS_4arch4Sm80ELb0ELb0ELb0ELb0ELb0ELb0ELb1ELb0EEENS1_21CollectiveEpilogueFwdINS6_IJS8_SA_S9_EEENS6_IJNS7_ILi1EEESI_SI_EEESC_SE_Li256ELb0ELb1ELb0ELb0EEENS1_19SingleTileSchedulerILb0ELb0ELb1ELi128EEEEEEEEEvNT_6ParamsE)
        .other          _ZN7cutlass13device_kernelIN5flash19enable_sm80_to_sm89INS1_16FlashAttnFwdSm80INS1_25CollectiveMainloopFwdSm80ILi8ELi1ELb1EN4cute5tupleIJNS5_1CILi128EEENS7_ILi64EEENS7_ILi256EEEEEELi256ENS_6half_tEfNS_4arch4Sm80ELb0ELb0ELb0ELb0ELb0ELb0ELb1ELb0EEENS1_21CollectiveEpilogueFwdINS6_IJS8_SA_S9_EEENS6_IJNS7_ILi1EEESI_SI_EEESC_SE_Li256ELb0ELb1ELb0ELb0EEENS1_19SingleTileSchedulerILb0ELb0ELb1ELi128EEEEEEEEEvNT_6ParamsE,@"STO_CUDA_ENTRY STV_DEFAULT"
_ZN7cutlass13device_kernelIN5flash19enable_sm80_to_sm89INS1_16FlashAttnFwdSm80INS1_25CollectiveMainloopFwdSm80ILi8ELi1ELb1EN4cute5tupleIJNS5_1CILi128EEENS7_ILi64EEENS7_ILi256EEEEEELi256ENS_6half_tEfNS_4arch4Sm80ELb0ELb0ELb0ELb0ELb0ELb0ELb1ELb0EEENS1_21CollectiveEpilogueFwdINS6_IJS8_SA_S9_EEENS6_IJNS7_ILi1EEESI_SI_EEESC_SE_Li256ELb0ELb1ELb0ELb0EEENS1_19SingleTileSchedulerILb0ELb0ELb1ELi128EEEEEEEEEvNT_6ParamsE:
        /* <DEDUP_REMOVED lines=124> */
[----:B------:R-:W2:Y:S01]  /*07c0*/  SHFL.IDX PT, R2, R17, 0x2, 0x181f ;  /* 0x00581f0011027f89 */ /* 0x000ea200000e0000 */
[C---:B----4-:R-:W-:Y:S02]  /*07d0*/  @!P1 LEA R12, P4, R42.reuse, R4, 0x1 ;  /* 0x000000042a0c9211 */ /* 0x050fe400078808ff */
[----:B------:R-:W-:Y:S02]  /*07e0*/  @!P1 LEA.HI R3, R3, R27, RZ, 0x3 ;  /* 0x0000001b03039211 */ /* 0x000fe400078f18ff */
[----:B-1----:R-:W-:-:S02]  /*07f0*/  @!P1 LEA.HI.X R13, R42, R5, R43, 0x1, P4 ;  /* 0x000000052a0d9211 */ /* 0x002fc400020f0c2b */
[----:B------:R-:W-:Y:S02]  /*0800*/  ISETP.GE.AND P4, PT, R6, R0, PT ;  /* 0x000000000600720c */ /* 0x000fe40003f86270 */
[----:B------:R-:W-:Y:S02]  /*0810*/  @!P1 SHF.R.S32.HI R0, RZ, 0x1f, R26 ;  /* 0x0000001fff009819 */ /* 0x000fe4000001141a */
[----:B------:R-:W-:Y:S02]  /*0820*/  @!P1 SHF.R.S32.HI R7, RZ, 0x1f, R25 ;  /* 0x0000001fff079819 */ /* 0x000fe40000011419 */
[----:B------:R-:W-:Y:S02]  /*0830*/  @!P1 LEA.HI R6, R0, R26, RZ, 0x3 ;  /* 0x0000001a00069211 */ /* 0x000fe400078f18ff */
[----:B-----5:R-:W-:Y:S02]  /*0840*/  @!P1 LOP3.LUT R8, R3, 0xfffffff8, RZ, 0xc0, !PT ;  /* 0xfffffff803089812 */ /* 0x020fe400078ec0ff */
[----:B------:R-:W-:Y:S01]  /*0850*/  @!P1 LEA.HI R0, R7, R25, RZ, 0x3 ;  /* 0x0000001907009211 */ /* 0x000fe200078f18ff */
[----:B------:R-:W1:Y:S01]  /*0860*/  SHFL.IDX PT, R3, R16, 0x2, 0x181f ;  /* 0x00581f0010037f89 */ /* 0x000e6200000e0000 */
[----:B------:R-:W-:Y:S01]  /*0870*/  @!P1 LOP3.LUT R6, R6, 0xfffffff8, RZ, 0xc0, !PT ;  /* 0xfffffff806069812 */ /* 0x000fe200078ec0ff */
[----:B------:R-:W-:Y:S01]  /*0880*/  @!P1 IMAD.WIDE R8, R8, 0x2, R4 ;  /* 0x0000000208089825 */ /* 0x000fe200078e0204 */
[----:B------:R-:W-:-:S02]  /*0890*/  @!P1 LOP3.LUT R10, R0, 0xfffffff8, RZ, 0xc0, !PT ;  /* 0xfffffff8000a9812 */ /* 0x000fc400078ec0ff */
[----:B------:R-:W-:Y:S01]  /*08a0*/  SHF.R.S32.HI R23, RZ, 0x1f, R80 ;  /* 0x0000001fff177819 */ /* 0x000fe20000011450 */
[----:B------:R-:W-:Y:S02]  /*08b0*/  @!P1 IMAD.SHL.U32 R0, R87, 0x2, RZ ;  /* 0x0000000257009824 */ /* 0x000fe400078e00ff */
[----:B------:R-:W-:-:S03]  /*08c0*/  @!P1 IMAD.WIDE R6, R6, 0x2, R4 ;  /* 0x0000000206069825 */ /* 0x000fc600078e0204 */
[----:B------:R3:W-:Y:S01]  /*08d0*/  @!P1 LDGSTS.E.BYPASS.LTC128B.128 [R0+0x1100], [R12.64], !P3 ;  /* 0x011000000c009fae */ /* 0x0007e2000d901d48 */
[----:B------:R-:W-:-:S03]  /*08e0*/  @!P1 IMAD.WIDE R4, R10, 0x2, R4 ;  /* 0x000000020a049825 */ /* 0x000fc600078e0204 */
[----:B------:R4:W-:Y:S04]  /*08f0*/  @!P1 LDGSTS.E.BYPASS.LTC128B.128 [R0+0x5100], [R8.64], !P0 ;  /* 0x0510000008009fae */ /* 0x0009e8000c101d48 */
[----:B------:R5:W-:Y:S04]  /*0900*/  @!P1 LDGSTS.E.BYPASS.LTC128B.128 [R0+0x9100], [R6.64], !P6 ;  /* 0x0910000006009fae */ /* 0x000be8000f101d48 */
[----:B------:R1:W-:Y:S01]  /*0910*/  @!P1 LDGSTS.E.BYPASS.LTC128B.128 [R0+0xd100], [R4.64], !P5 ;  /* 0x0d10000004009fae */ /* 0x0003e2000e901d48 */
[----:B---3--:R-:W-:Y:S01]  /*0920*/  IMAD.SHL.U32 R12, R18, 0x8, RZ ;  /* 0x00000008120c7824 */ /* 0x008fe200078e00ff */
[----:B----4-:R-:W-:-:S02]  /*0930*/  @!P2 SHF.R.S32.HI R8, RZ, 0x1f, R27 ;  /* 0x0000001fff08a819 */ /* 0x010fc4000001141b */
[----:B-----5:R-:W-:Y:S02]  /*0940*/  @!P2 SHF.R.S32.HI R6, RZ, 0x1f, R26 ;  /* 0x0000001fff06a819 */ /* 0x020fe4000001141a */
[----:B------:R-:W-:Y:S02]  /*0950*/  @!P2 SHF.R.S32.HI R7, RZ, 0x1f, R25 ;  /* 0x0000001fff07a819 */ /* 0x000fe40000011419 */
[----:B------:R-:W-:Y:S02]  /*0960*/  @!P2 LEA.HI R8, R8, R27, RZ, 0x3 ;  /* 0x0000001b0808a211 */ /* 0x000fe400078f18ff */
[----:B-1----:R-:W-:Y:S02]  /*0970*/  @!P2 LEA.HI R5, R6, R26, RZ, 0x3 ;  /* 0x0000001a0605a211 */ /* 0x002fe400078f18ff */
[----:B------:R-:W-:Y:S02]  /*0980*/  @!P2 LEA.HI R0, R7, R25, RZ, 0x3 ;  /* 0x000000190700a211 */ /* 0x000fe400078f18ff */
[----:B------:R-:W-:-:S02]  /*0990*/  @!P2 LOP3.LUT R8, R8, 0xfffffff8, RZ, 0xc0, !PT ;  /* 0xfffffff80808a812 */ /* 0x000fc400078ec0ff */
[----:B--2---:R-:W-:Y:S02]  /*09a0*/  @!P2 LEA R4, P1, R42, R2, 0x1 ;  /* 0x000000022a04a211 */ /* 0x004fe400078208ff */
[----:B------:R-:W-:Y:S01]  /*09b0*/  @!P2 LOP3.LUT R6, R5, 0xfffffff8, RZ, 0xc0, !PT ;  /* 0xfffffff80506a812 */ /* 0x000fe200078ec0ff */
[----:B------:R-:W-:Y:S01]  /*09c0*/  @!P2 IMAD.WIDE R8, R8, 0x2, R2 ;  /* 0x000000020808a825 */ /* 0x000fe200078e0202 */
[----:B------:R-:W-:Y:S02]  /*09d0*/  @!P2 LOP3.LUT R10, R0, 0xfffffff8, RZ, 0xc0, !PT ;  /* 0xfffffff8000aa812 */ /* 0x000fe400078ec0ff */
[----:B------:R-:W-:Y:S01]  /*09e0*/  @!P2 LEA.HI.X R5, R42, R3, R43, 0x1, P1 ;  /* 0x000000032a05a211 */ /* 0x000fe200008f0c2b */
[----:B------:R-:W-:Y:S02]  /*09f0*/  @!P2 IMAD.SHL.U32 R0, R87, 0x2, RZ ;  /* 0x000000025700a824 */ /* 0x000fe400078e00ff */
[----:B------:R-:W-:-:S03]  /*0a00*/  @!P2 IMAD.WIDE R6, R6, 0x2, R2 ;  /* 0x000000020606a825 */ /* 0x000fc600078e0202 */
[----:B------:R1:W-:Y:S01]  /*0a10*/  @!P2 LDGSTS.E.BYPASS.LTC128B.128 [R0+0x2100], [R4.64], !P3 ;  /* 0x021000000400afae */ /* 0x0003e2000d901d48 */
[----:B------:R-:W-:-:S03]  /*0a20*/  @!P2 IMAD.WIDE R2, R10, 0x2, R2 ;  /* 0x000000020a02a825 */ /* 0x000fc600078e0202 */
[----:B------:R2:W-:Y:S04]  /*0a30*/  @!P2 LDGSTS.E.BYPASS.LTC128B.128 [R0+0x6100], [R8.64], !P0 ;  /* 0x061000000800afae */ /* 0x0005e8000c101d48 */
[----:B------:R3:W-:Y:S04]  /*0a40*/  @!P2 LDGSTS.E.BYPASS.LTC128B.128 [R0+0xa100], [R6.64], !P6 ;  /* 0x0a1000000600afae */ /* 0x0007e8000f101d48 */
[----:B------:R4:W-:Y:S04]  /*0a50*/  @!P2 LDGSTS.E.BYPASS.LTC128B.128 [R0+0xe100], [R2.64], !P5 ;  /* 0x0e1000000200afae */ /* 0x0009e8000e901d48 */
[----:B-1----:R-:W1:Y:S01]  /*0a60*/  SHFL.IDX PT, R4, R17, 0x3, 0x181f ;  /* 0x00781f0011047f89 */ /* 0x002e6200000e0000 */
[----:B--2---:R-:W-:-:S03]  /*0a70*/  LEA.HI R9, R24, R81, RZ, 0x4 ;  /* 0x0000005118097211 */ /* 0x004fc600078f20ff */
[----:B------:R2:W5:Y:S01]  /*0a80*/  SHFL.IDX PT, R5, R16, 0x3, 0x181f ;  /* 0x00781f0010057f89 */ /* 0x00056200000e0000 */
[----:B------:R-:W-:Y:S01]  /*0a90*/  LOP3.LUT R8, R9, 0xfffffff0, RZ, 0xc0, !PT ;  /* 0xfffffff009087812 */ /* 0x000fe200078ec0ff */
[----:B---3--:R-:W-:Y:S01]  /*0aa0*/  IMAD R7, R41, c[0x0][0x1e8], RZ ;  /* 0x00007a0029077a24 */ /* 0x008fe200078e02ff */
[----:B------:R-:W-:Y:S01]  /*0ab0*/  SHF.R.S32.HI R10, RZ, 0x4, R9 ;  /* 0x00000004ff0a7819 */ /* 0x000fe20000011409 */
[----:B----4-:R-:W-:Y:S01]  /*0ac0*/  IMAD.SHL.U32 R2, R19, 0x40, RZ ;  /* 0x0000004013027824 */ /* 0x010fe200078e00ff */
[----:B------:R-:W-:Y:S01]  /*0ad0*/  IADD3 R6, -R18, c[0x0][0x1d0], RZ ;  /* 0x0000740012067a10 */ /* 0x000fe20007ffe1ff */
[----:B------:R-:W-:Y:S01]  /*0ae0*/  IMAD.IADD R8, R81, 0x1, -R8 ;  /* 0x0000000151087824 */ /* 0x000fe200078e0a08 */
[----:B------:R-:W-:Y:S01]  /*0af0*/  LEA.HI R0, R9, R10, RZ, 0x1 ;  /* 0x0000000a09007211 */ /* 0x000fe200078f08ff */
[----:B------:R-:W-:Y:S02]  /*0b00*/  IMAD R7, R40, c[0x0][0x1ec], R7 ;  /* 0x00007b0028077a24 */ /* 0x000fe400078e0207 */
[----:B------:R-:W-:Y:S01]  /*0b10*/  IMAD R9, R80, -0x40, R6 ;  /* 0xffffffc050097824 */ /* 0x000fe200078e0206 */
[----:B------:R-:W-:-:S02]  /*0b20*/  SHF.R.S32.HI R3, RZ, 0x1f, R8 ;  /* 0x0000001fff037819 */ /* 0x000fc40000011408 */
[----:B------:R-:W-:Y:S02]  /*0b30*/  LOP3.LUT R13, R0, 0xfffffffe, RZ, 0xc0, !PT ;  /* 0xfffffffe000d7812 */ /* 0x000fe400078ec0ff */
[----:B------:R-:W-:Y:S02]  /*0b40*/  LOP3.LUT R0, R2, 0x1c0, RZ, 0xc0, !PT ;  /* 0x000001c002007812 */ /* 0x000fe400078ec0ff */
[----:B-1----:R-:W-:Y:S02]  /*0b50*/  @!P4 LEA R6, P1, R42, R4, 0x1 ;  /* 0x000000042a06c211 */ /* 0x002fe400078208ff */
[----:B------:R-:W-:Y:S02]  /*0b60*/  LOP3.LUT R12, R0, 0x8, R12, 0xf8, !PT ;  /* 0x00000008000c7812 */ /* 0x000fe400078ef80c */
[----:B--2---:R-:W-:Y:S01]  /*0b70*/  LEA.HI R16, R3, R8, RZ, 0x3 ;  /* 0x0000000803107211 */ /* 0x004fe200078f18ff */
[----:B------:R-:W-:Y:S01]  /*0b80*/  IMAD.WIDE.U32 R2, R40, c[0x0][0x1e8], R14 ;  /* 0x00007a0028027a25 */ /* 0x000fe200078e000e */
[----:B------:R-:W-:-:S02]  /*0b90*/  SHF.R.U32.HI R0, RZ, 0x3, R0 ;  /* 0x00000003ff007819 */ /* 0x000fc40000011600 */
[----:B------:R-:W-:Y:S01]  /*0ba0*/  LOP3.LUT R11, R16, 0xfffffff8, RZ, 0xc0, !PT ;  /* 0xfffffff8100b7812 */ /* 0x000fe200078ec0ff */
[----:B------:R-:W-:Y:S01]  /*0bb0*/  IMAD.IADD R3, R3, 0x1, R7 ;  /* 0x0000000103037824 */ /* 0x000fe200078e0207 */
[----:B------:R-:W-:Y:S01]  /*0bc0*/  LOP3.LUT R17, R12, R0, RZ, 0x3c, !PT ;  /* 0x000000000c117212 */ /* 0x000fe200078e3cff */
[----:B------:R-:W-:Y:S01]  /*0bd0*/  IMAD.MOV.U32 R0, RZ, RZ, 0x5 ;  /* 0x00000005ff007424 */ /* 0x000fe200078e00ff */
[----:B-----5:R-:W-:Y:S01]  /*0be0*/  @!P4 LEA.HI.X R7, R42, R5, R43, 0x1, P1 ;  /* 0x000000052a07c211 */ /* 0x020fe200008f0c2b */
[----:B------:R-:W-:Y:S01]  /*0bf0*/  IMAD.IADD R14, R8, 0x1, -R11 ;  /* 0x00000001080e7824 */ /* 0x000fe200078e0a0b */
[C---:B------:R-:W-:Y:S01]  /*0c00*/  ISETP.GE.AND P2, PT, R9.reuse, 0x1, PT ;  /* 0x000000010900780c */ /* 0x040fe20003f46270 */
[----:B------:R-:W-:Y:S01]  /*0c10*/  IMAD.MOV.U32 R8, RZ, RZ, c[0x0][0x1e0] ;  /* 0x00007800ff087624 */ /* 0x000fe200078e00ff */
[----:B------:R-:W-:Y:S01]  /*0c20*/  ISETP.GE.AND P1, PT, R9, 0x21, PT ;  /* 0x000000210900780c */ /* 0x000fe20003f26270 */
[----:B------:R-:W-:Y:S02]  /*0c30*/  @!P4 IMAD.SHL.U32 R12, R87, 0x2, RZ ;  /* 0x00000002570cc824 */ /* 0x000fe400078e00ff */
[----:B------:R-:W-:Y:S01]  /*0c40*/  IMAD.WIDE.U32 R28, R20, c[0x0][0x1f0], R2 ;  /* 0x00007c00141c7a25 */ /* 0x000fe200078e0002 */
[----:B------:R-:W-:-:S02]  /*0c50*/  SHF.L.U64.HI R86, R8, R0, c[0x0][0x1e4] ;  /* 0x0000790008567619 */ /* 0x000fc40000010200 */
[----:B------:R1:W-:Y:S01]  /*0c60*/  @!P4 LDGSTS.E.BYPASS.LTC128B.128 [R12+0x3100], [R6.64], !P3 ;  /* 0x03100000060ccfae */ /* 0x0003e2000d901d48 */
[----:B------:R-:W-:Y:S01]  /*0c70*/  IMAD R0, R21, c[0x0][0x1f0], RZ ;  /* 0x00007c0015007a24 */ /* 0x000fe200078e02ff */
[C---:B------:R-:W-:Y:S01]  /*0c80*/  SHF.L.U64.HI R82, R8.reuse, R82, c[0x0][0x1e4] ;  /* 0x0000790008527619 */ /* 0x040fe20000010252 */
[----:B------:R-:W-:Y:S01]  /*0c90*/  IMAD.SHL.U32 R84, R8, 0x40, RZ ;  /* 0x0000004008547824 */ /* 0x000fe200078e00ff */
[----:B------:R-:W-:Y:S01]  /*0ca0*/  @!P4 SHF.R.S32.HI R2, RZ, 0x1f, R26 ;  /* 0x0000001fff02c819 */ /* 0x000fe2000001141a */
[----:B------:R-:W-:Y:S01]  /*0cb0*/  IMAD.MOV.U32 R88, RZ, RZ, R28 ;  /* 0x000000ffff587224 */ /* 0x000fe200078e001c */
[----:B------:R-:W-:Y:S01]  /*0cc0*/  STL [R1+0xc4], R86 ;  /* 0x0000c45601007387 */ /* 0x000fe20000100800 */
[----:B------:R-:W-:Y:S02]  /*0cd0*/  IMAD R3, R82, R80, RZ ;  /* 0x0000005052037224 */ /* 0x000fe400078e02ff */
[----:B------:R-:W-:Y:S01]  /*0ce0*/  IMAD.IADD R15, R10, 0x1, -R13 ;  /* 0x000000010a0f7824 */ /* 0x000fe200078e0a0d */
[----:B------:R-:W-:Y:S01]  /*0cf0*/  STL.64 [R1+0x98], R28 ;  /* 0x0000981c01007387 */ /* 0x000fe20000100a00 */
[----:B------:R-:W-:-:S02]  /*0d00*/  IMAD R13, R23, R84, R3 ;  /* 0x00000054170d7224 */ /* 0x000fc400078e0203 */
[----:B------:R-:W-:Y:S01]  /*0d10*/  IMAD.SHL.U32 R85, R8, 0x20, RZ ;  /* 0x0000002008557824 */ /* 0x000fe200078e00ff */
        /* <DEDUP_REMOVED lines=28> */
[----:B------:R-:W-:Y:S02]  /*0ee0*/  SHF.R.U32.HI R3, RZ, 0x3, R0 ;  /* 0x00000003ff037819 */ /* 0x000fe40000011600 */
[----:B-1----:R-:W-:Y:S01]  /*0ef0*/  @P1 IADD3 R10, P0, R85, R2, RZ ;  /* 0x00000002550a1210 */ /* 0x002fe20007f1e0ff */
[----:B------:R-:W-:Y:S01]  /*0f00*/  IMAD.SHL.U32 R2, R15, 0x8, RZ ;  /* 0x000000080f027824 */ /* 0x000fe200078e00ff */
[----:B--2---:R-:W-:-:S04]  /*0f10*/  LEA.HI R9, R24, R81, RZ, 0x5 ;  /* 0x0000005118097211 */ /* 0x004fc800078f28ff */
[----:B---3--:R-:W-:Y:S01]  /*0f20*/  LOP3.LUT R5, R0, 0x8, R2, 0xf8, !PT ;  /* 0x0000000800057812 */ /* 0x008fe200078ef802 */
[----:B------:R-:W-:Y:S01]  /*0f30*/  @P1 IMAD.X R4, R86, 0x1, R13, P0 ;  /* 0x0000000156041824 */ /* 0x000fe200000e060d */
[C---:B------:R-:W-:Y:S01]  /*0f40*/  @P1 LEA R2, P0, R10.reuse, c[0x0][0x1c8], 0x1 ;  /* 0x000072000a021a11 */ /* 0x040fe200078008ff */
[----:B------:R-:W-:Y:S01]  /*0f50*/  IMAD R0, R15, 0x200, R17 ;  /* 0x000002000f007824 */ /* 0x000fe200078e0211 */
[----:B------:R-:W-:Y:S01]  /*0f60*/  LOP3.LUT R8, R5, R3, RZ, 0x3c, !PT ;  /* 0x0000000305087212 */ /* 0x000fe200078e3cff */
[C---:B------:R-:W-:Y:S01]  /*0f70*/  @P2 IMAD.SHL.U32 R5, R87.reuse, 0x2, RZ ;  /* 0x0000000257052824 */ /* 0x040fe200078e00ff */
[----:B------:R-:W-:Y:S01]  /*0f80*/  @P1 LEA.HI.X R3, R10, c[0x0][0x1cc], R4, 0x1, P0 ;  /* 0x000073000a031a11 */ /* 0x000fe200000f0c04 */
[----:B------:R-:W-:Y:S01]  /*0f90*/  @P1 IMAD.SHL.U32 R4, R87, 0x2, RZ ;  /* 0x0000000257041824 */ /* 0x000fe200078e00ff */
[----:B------:R-:W-:Y:S01]  /*0fa0*/  SHF.R.S32.HI R232, RZ, 0x5, R9 ;  /* 0x00000005ffe87819 */ /* 0x000fe20000011409 */
[----:B------:R-:W-:Y:S01]  /*0fb0*/  IMAD.SHL.U32 R155, R0, 0x2, RZ ;  /* 0x00000002009b7824 */ /* 0x000fe200078e00ff */
[----:B------:R1:W-:Y:S01]  /*0fc0*/  @P2 LDGSTS.E.BYPASS.LTC128B.128 [R5+0x10100], [R6.64], !P6 ;  /* 0x1010000006052fae */ /* 0x0003e2000f101d48 */
[----:B------:R-:W-:Y:S01]  /*0fd0*/  IMAD.MOV.U32 R0, RZ, RZ, 0x20 ;  /* 0x00000020ff007424 */ /* 0x000fe200078e00ff */
[----:B------:R-:W-:-:S02]  /*0fe0*/  LOP3.LUT P0, RZ, R19, 0x2, RZ, 0xc0, !PT ;  /* 0x0000000213ff7812 */ /* 0x000fc4000780c0ff */
        /* <DEDUP_REMOVED lines=122> */
.L_x_1528:
[----:B-1234-:R-:W-:Y:S01]  /*1790*/  HMMA.16816.F32 R8, R168, R12, RZ ;  /* 0x0000000ca808723c */ /* 0x01efe200000018ff */
[----:B------:R-:W-:Y:S01]  /*17a0*/  IMAD.MOV.U32 R2, RZ, RZ, 0x40 ;  /* 0x00000040ff027424 */ /* 0x000fe200078e00ff */
[----:B------:R-:W-:Y:S01]  /*17b0*/  LOP3.LUT P0, RZ, R19, 0x4, RZ, 0xc0, !PT ;  /* 0x0000000413ff7812 */ /* 0x000fe2000780c0ff */
[----:B------:R-:W-:Y:S01]  /*17c0*/  LDSM.16.M88.4 R76, [R90+0x7800] ;  /* 0x007800005a4c783b */ /* 0x000fe20000000200 */
[----:B------:R-:W-:-:S02]  /*17d0*/  IADD3 R6, R90, 0x2000, RZ ;  /* 0x000020005a067810 */ /* 0x000fc40007ffe0ff */
[----:B------:R-:W-:Y:S01]  /*17e0*/  SEL R2, R2, 0xffffffc0, !P0 ;  /* 0xffffffc002027807 */ /* 0x000fe20004000000 */
[----:B------:R-:W0:Y:S01]  /*17f0*/  LDGDEPBAR ;  /* 0x00000000000079af */ /* 0x000e220000000000 */
[C---:B------:R-:W-:Y:S01]  /*1800*/  HMMA.16816.F32 R20, R168.reuse, R14, RZ ;  /* 0x0000000ea814723c */ /* 0x040fe200000018ff */
[----:B------:R-:W-:Y:S02]  /*1810*/  ISETP.GE.AND P2, PT, R83, 0x41, PT ;  /* 0x000000415300780c */ /* 0x000fe40003f46270 */
[--C-:B------:R-:W-:Y:S02]  /*1820*/  IMAD.IADD R3, R155, 0x1, R2.reuse ;  /* 0x000000019b037824 */ /* 0x100fe400078e0202 */
[C---:B------:R-:W-:Y:S01]  /*1830*/  IMAD.IADD R250, R90.reuse, 0x1, R2 ;  /* 0x000000015afa7824 */ /* 0x040fe200078e0202 */
[C---:B------:R-:W-:Y:S02]  /*1840*/  IADD3 R2, R90.reuse, 0x3000, RZ ;  /* 0x000030005a027810 */ /* 0x040fe40007ffe0ff */
[----:B------:R-:W-:Y:S01]  /*1850*/  HMMA.16816.F32 R12, R168, R24, RZ ;  /* 0x00000018a80c723c */ /* 0x000fe200000018ff */
[----:B------:R-:W1:Y:S04]  /*1860*/  LDSM.16.M88.4 R44, [R3+0x10100] ;  /* 0x01010000032c783b */ /* 0x000e680000000200 */
[----:B------:R-:W2:Y:S03]  /*1870*/  LDSM.16.M88.4 R48, [R3+0x10900] ;  /* 0x010900000330783b */ /* 0x000ea60000000200 */
[----:B------:R-:W-:Y:S01]  /*1880*/  HMMA.16816.F32 R40, R172, R32, R8 ;  /* 0x00000020ac28723c */ /* 0x000fe20000001808 */
[----:B------:R-:W3:Y:S04]  /*1890*/  LDSM.16.M88.4 R52, [R3+0x11100] ;  /* 0x011100000334783b */ /* 0x000ee80000000200 */
[----:B------:R-:W4:Y:S03]  /*18a0*/  LDSM.16.M88.4 R56, [R3+0x11900] ;  /* 0x011900000338783b */ /* 0x000f260000000200 */
[C---:B------:R-:W-:Y:S01]  /*18b0*/  HMMA.16816.F32 R8, R168.reuse, R26, RZ ;  /* 0x0000001aa808723c */ /* 0x040fe200000018ff */
[----:B------:R-:W-:Y:S04]  /*18c0*/  LDSM.16.M88.4 R72, [R250+0x1800] ;  /* 0x00180000fa48783b */ /* 0x000fe80000000200 */
[----:B------:R-:W-:Y:S03]  /*18d0*/  STL [R1], R3 ;  /* 0x0000000301007387 */ /* 0x000fe60000100800 */
[C---:B------:R-:W-:Y:S01]  /*18e0*/  HMMA.16816.F32 R24, R168.reuse, R28, RZ ;  /* 0x0000001ca818723c */ /* 0x040fe200000018ff */
[----:B------:R5:W-:Y:S07]  /*18f0*/  STL [R1+0x34], R6 ;  /* 0x0000340601007387 */ /* 0x000bee0000100800 */
[C---:B------:R-:W-:Y:S08]  /*1900*/  HMMA.16816.F32 R28, R168.reuse, R30, RZ ;  /* 0x0000001ea81c723c */ /* 0x040ff000000018ff */
[C---:B------:R-:W-:Y:S08]  /*1910*/  HMMA.16816.F32 R16, R168.reuse, R36, RZ ;  /* 0x00000024a810723c */ /* 0x040ff000000018ff */
[----:B------:R-:W-:Y:S01]  /*1920*/  HMMA.16816.F32 R36, R168, R38, RZ ;  /* 0x00000026a824723c */ /* 0x000fe200000018ff */
[----:B-----5:R-:W-:-:S07]  /*1930*/  IADD3 R6, R90, 0x3800, RZ ;  /* 0x000038005a067810 */ /* 0x020fce0007ffe0ff */
[C---:B------:R-:W-:Y:S08]  /*1940*/  HMMA.16816.F32 R32, R172.reuse, R34, R20 ;  /* 0x00000022ac20723c */ /* 0x040ff00000001814 */
[C---:B------:R-:W-:Y:S08]  /*1950*/  HMMA.16816.F32 R12, R172.reuse, R60, R12 ;  /* 0x0000003cac0c723c */ /* 0x040ff0000000180c */
[C---:B------:R-:W-:Y:S01]  /*1960*/  HMMA.16816.F32 R8, R172.reuse, R62, R8 ;  /* 0x0000003eac08723c */ /* 0x040fe20000001808 */
[----:B------:R-:W-:Y:S07]  /*1970*/  LDSM.16.M88.4 R60, [R250+0x800] ;  /* 0x00080000fa3c783b */ /* 0x000fee0000000200 */
[C---:B------:R-:W-:Y:S08]  /*1980*/  HMMA.16816.F32 R20, R172.reuse, R64, R24 ;  /* 0x00000040ac14723c */ /* 0x040ff00000001818 */
[C---:B------:R-:W-:Y:S01]  /*1990*/  HMMA.16816.F32 R24, R172.reuse, R66, R28 ;  /* 0x00000042ac18723c */ /* 0x040fe2000000181c */
[----:B------:R-:W-:Y:S07]  /*19a0*/  LDSM.16.M88.4 R64, [R250+0x1000] ;  /* 0x00100000fa40783b */ /* 0x000fee0000000200 */
[C---:B------:R-:W-:Y:S01]  /*19b0*/  HMMA.16816.F32 R28, R172.reuse, R68, R16 ;  /* 0x00000044ac1c723c */ /* 0x040fe20000001810 */
[----:B------:R-:W5:Y:S07]  /*19c0*/  LDSM.16.M88.4 R16, [R250] ;  /* 0x00000000fa10783b */ /* 0x000f6e0000000200 */
[----:B------:R-:W-:Y:S01]  /*19d0*/  HMMA.16816.F32 R36, R172, R70, R36 ;  /* 0x00000046ac24723c */ /* 0x000fe20000001824 */
[----:B------:R-:W-:Y:S07]  /*19e0*/  LDSM.16.M88.4 R68, [R155+0x13900] ;  /* 0x013900009b44783b */ /* 0x000fee0000000200 */
        /* <DEDUP_REMOVED lines=8> */
[----:B------:R-:W-:Y:S07]  /*1a70*/  LDSM.16.M88.4 R52, [R90+0x2800] ;  /* 0x002800005a34783b */ /* 0x000fee0000000200 */
[C---:B----4-:R-:W-:Y:S08]  /*1a80*/  HMMA.16816.F32 R28, R192.reuse, R56, R28 ;  /* 0x00000038c01c723c */ /* 0x050ff0000000181c */
[----:B------:R-:W-:Y:S01]  /*1a90*/  HMMA.16816.F32 R36, R192, R58, R36 ;  /* 0x0000003ac024723c */ /* 0x000fe20000001824 */
[----:B------:R-:W3:Y:S07]  /*1aa0*/  LDSM.16.M88.4 R56, [R155+0x13100] ;  /* 0x013100009b38783b */ /* 0x000eee0000000200 */
[C---:B-----5:R-:W-:Y:S08]  /*1ab0*/  HMMA.16816.F32 R40, R196.reuse, R16, R40 ;  /* 0x00000010c428723c */ /* 0x060ff00000001828 */
[C---:B------:R-:W-:Y:S01]  /*1ac0*/  HMMA.16816.F32 R32, R196.reuse, R18, R32 ;  /* 0x00000012c420723c */ /* 0x040fe20000001820 */
[----:B------:R-:W4:Y:S07]  /*1ad0*/  LDSM.16.M88.4 R16, [R90+0x2000] ;  /* 0x002000005a10783b */ /* 0x000f2e0000000200 */
[C---:B------:R-:W-:Y:S08]  /*1ae0*/  HMMA.16816.F32 R12, R196.reuse, R60, R12 ;  /* 0x0000003cc40c723c */ /* 0x040ff0000000180c */
[C---:B------:R-:W-:Y:S01]  /*1af0*/  HMMA.16816.F32 R8, R196.reuse, R62, R8 ;  /* 0x0000003ec408723c */ /* 0x040fe20000001808 */
[----:B------:R-:W5:Y:S07]  /*1b00*/  LDSM.16.M88.4 R60, [R90+0x3000] ;  /* 0x003000005a3c783b */ /* 0x000f6e0000000200 */
[C---:B------:R-:W-:Y:S08]  /*1b10*/  HMMA.16816.F32 R20, R196.reuse, R64, R20 ;  /* 0x00000040c414723c */ /* 0x040ff00000001814 */
[C---:B------:R-:W-:Y:S01]  /*1b20*/  HMMA.16816.F32 R24, R196.reuse, R66, R24 ;  /* 0x00000042c418723c */ /* 0x040fe20000001818 */
[----:B------:R-:W-:Y:S07]  /*1b30*/  LDSM.16.M88.4 R64, [R3+0x13900] ;  /* 0x013900000340783b */ /* 0x000fee0000000200 */
[C---:B------:R-:W-:Y:S08]  /*1b40*/  HMMA.16816.F32 R28, R196.reuse, R72, R28 ;  /* 0x00000048c41c723c */ /* 0x040ff0000000181c */
[----:B------:R-:W-:Y:S01]  /*1b50*/  HMMA.16816.F32 R36, R196, R74, R36 ;  /* 0x0000004ac424723c */ /* 0x000fe20000001824 */
        /* <DEDUP_REMOVED lines=10> */
[C---:B------:R-:W-:Y:S08]  /*1c00*/  HMMA.16816.F32 R28, R200.reuse, R68, R28 ;  /* 0x00000044c81c723c */ /* 0x040ff0000000181c */
[----:B------:R-:W-:Y:S01]  /*1c10*/  HMMA.16816.F32 R36, R200, R70, R36 ;  /* 0x00000046c824723c */ /* 0x000fe20000001824 */
[----:B------:R-:W-:Y:S07]  /*1c20*/  LDSM.16.M88.4 R68, [R155+0x15900] ;  /* 0x015900009b44783b */ /* 0x000fee0000000200 */
[C---:B----4-:R-:W-:Y:S08]  /*1c30*/  HMMA.16816.F32 R40, R204.reuse, R16, R40 ;  /* 0x00000010cc28723c */ /* 0x050ff00000001828 */
[C---:B------:R-:W-:Y:S01]  /*1c40*/  HMMA.16816.F32 R32, R204.reuse, R18, R32 ;  /* 0x00000012cc20723c */ /* 0x040fe20000001820 */
[----:B------:R-:W4:Y:S07]  /*1c50*/  LDSM.16.M88.4 R16, [R250+0x2000] ;  /* 0x00200000fa10783b */ /* 0x000f2e0000000200 */
[C---:B------:R-:W-:Y:S08]  /*1c60*/  HMMA.16816.F32 R12, R204.reuse, R52, R12 ;  /* 0x00000034cc0c723c */ /* 0x040ff0000000180c */
[C---:B------:R-:W-:Y:S01]  /*1c70*/  HMMA.16816.F32 R8, R204.reuse, R54, R8 ;  /* 0x00000036cc08723c */ /* 0x040fe20000001808 */
[----:B------:R-:W2:Y:S07]  /*1c80*/  LDSM.16.M88.4 R52, [R250+0x2800] ;  /* 0x00280000fa34783b */ /* 0x000eae0000000200 */
[C---:B-----5:R-:W-:Y:S08]  /*1c90*/  HMMA.16816.F32 R20, R204.reuse, R60, R20 ;  /* 0x0000003ccc14723c */ /* 0x060ff00000001814 */
[C---:B------:R-:W-:Y:S01]  /*1ca0*/  HMMA.16816.F32 R24, R204.reuse, R62, R24 ;  /* 0x0000003ecc18723c */ /* 0x040fe20000001818 */
[----:B------:R-:W5:Y:S07]  /*1cb0*/  LDSM.16.M88.4 R60, [R250+0x3000] ;  /* 0x00300000fa3c783b */ /* 0x000f6e0000000200 */
        /* <DEDUP_REMOVED lines=23> */
[----:B------:R-:W-:Y:S07]  /*1e30*/  LDSM.16.M88.4 R60, [R3+0x15100] ;  /* 0x01510000033c783b */ /* 0x000fee0000000200 */
[C---:B------:R-:W-:Y:S08]  /*1e40*/  HMMA.16816.F32 R28, R212.reuse, R72, R28 ;  /* 0x00000048d41c723c */ /* 0x040ff0000000181c */
[----:B------:R-:W-:Y:S01]  /*1e50*/  HMMA.16816.F32 R36, R212, R74, R36 ;  /* 0x0000004ad424723c */ /* 0x000fe20000001824 */
[----:B------:R-:W5:Y:S07]  /*1e60*/  LDSM.16.M88.4 R72, [R90+0x5800] ;  /* 0x005800005a48783b */ /* 0x000f6e0000000200 */
        /* <DEDUP_REMOVED lines=9> */
[C---:B------:R-:W-:Y:S08]  /*1f00*/  HMMA.16816.F32 R28, R216.reuse, R68, R28 ;  /* 0x00000044d81c723c */ /* 0x040ff0000000181c */
[----:B------:R-:W-:Y:S01]  /*1f10*/  HMMA.16816.F32 R36, R216, R70, R36 ;  /* 0x00000046d824723c */ /* 0x000fe20000001824 */
[----:B------:R-:W3:Y:S07]  /*1f20*/  LDSM.16.M88.4 R68, [R3+0x15900] ;  /* 0x015900000344783b */ /* 0x000eee0000000200 */
[C---:B----4-:R-:W-:Y:S08]  /*1f30*/  HMMA.16816.F32 R40, R220.reuse, R16, R40 ;  /* 0x00000010dc28723c */ /* 0x050ff00000001828 */
[C---:B------:R-:W-:Y:S01]  /*1f40*/  HMMA.16816.F32 R32, R220.reuse, R18, R32 ;  /* 0x00000012dc20723c */ /* 0x040fe20000001820 */
[----:B------:R-:W4:Y:S07]  /*1f50*/  LDSM.16.M88.4 R16, [R250+0x4000] ;  /* 0x00400000fa10783b */ /* 0x000f2e0000000200 */
[C---:B------:R-:W-:Y:S08]  /*1f60*/  HMMA.16816.F32 R12, R220.reuse, R52, R12 ;  /* 0x00000034dc0c723c */ /* 0x040ff0000000180c */
[C---:B------:R-:W-:Y:S01]  /*1f70*/  HMMA.16816.F32 R8, R220.reuse, R54, R8 ;  /* 0x00000036dc08723c */ /* 0x040fe20000001808 */
[----:B------:R-:W-:Y:S07]  /*1f80*/  LDSM.16.M88.4 R52, [R155+0x16900] ;  /* 0x016900009b34783b */ /* 0x000fee0000000200 */
[C---:B------:R-:W-:Y:S08]  /*1f90*/  HMMA.16816.F32 R20, R220.reuse, R64, R20 ;  /* 0x00000040dc14723c */ /* 0x040ff00000001814 */
[C---:B------:R-:W-:Y:S01]  /*1fa0*/  HMMA.16816.F32 R24, R220.reuse, R66, R24 ;  /* 0x00000042dc18723c */ /* 0x040fe20000001818 */
[----:B------:R-:W3:Y:S07]  /*1fb0*/  LDSM.16.M88.4 R64, [R250+0x5000] ;  /* 0x00500000fa40783b */ /* 0x000eee0000000200 */
[C---:B-----5:R-:W-:Y:S08]  /*1fc0*/  HMMA.16816.F32 R28, R220.reuse, R72, R28 ;  /* 0x00000048dc1c723c */ /* 0x060ff0000000181c */
[----:B------:R-:W-:Y:S01]  /*1fd0*/  HMMA.16816.F32 R36, R220, R74, R36 ;  /* 0x0000004adc24723c */ /* 0x000fe20000001824 */
[----:B------:R-:W5:Y:S07]  /*1fe0*/  LDSM.16.M88.4 R72, [R250+0x5800] ;  /* 0x00580000fa48783b */ /* 0x000f6e0000000200 */
[C---:B-1----:R-:W-:Y:S08]  /*1ff0*/  HMMA.16816.F32 R40, R224.reuse, R44, R40 ;  /* 0x0000002ce028723c */ /* 0x042ff00000001828 */
[C---:B------:R-:W-:Y:S01]  /*2000*/  HMMA.16816.F32 R32, R224.reuse, R46, R32 ;  /* 0x0000002ee020723c */ /* 0x040fe20000001820 */
[----:B------:R-:W-:Y:S07]  /*2010*/  LDSM.16.M88.4 R44, [R90+0x6000] ;  /* 0x006000005a2c783b */ /* 0x000fee0000000200 */
[C---:B--2---:R-:W-:Y:S08]  /*2020*/  HMMA.16816.F32 R12, R224.reuse, R48, R12 ;  /* 0x00000030e00c723c */ /* 0x044ff0000000180c */
        /* <DEDUP_REMOVED lines=8> */
[C---:B----4-:R-:W-:Y:S08]  /*20b0*/  HMMA.16816.F32 R40, R228.reuse, R16, R40 ;  /* 0x00000010e428723c */ /* 0x050ff00000001828 */
[C---:B------:R-:W-:Y:S08]  /*20c0*/  HMMA.16816.F32 R32, R228.reuse, R18, R32 ;  /* 0x00000012e420723c */ /* 0x040ff00000001820 */
[C---:B------:R-:W-:Y:S08]  /*20d0*/  HMMA.16816.F32 R16, R228.reuse, R56, R12 ;  /* 0x00000038e410723c */ /* 0x040ff0000000180c */
[C---:B------:R-:W-:Y:S01]  /*20e0*/  HMMA.16816.F32 R12, R228.reuse, R58, R8 ;  /* 0x0000003ae40c723c */ /* 0x040fe20000001808 */
[----:B------:R-:W4:Y:S07]  /*20f0*/  LDSM.16.M88.4 R56, [R90+0x6800] ;  /* 0x006800005a38783b */ /* 0x000f2e0000000200 */
[C---:B------:R-:W-:Y:S08]  /*2100*/  HMMA.16816.F32 R8, R228.reuse, R64, R20 ;  /* 0x00000040e408723c */ /* 0x040ff00000001814 */
[C---:B------:R-:W-:Y:S01]  /*2110*/  HMMA.16816.F32 R24, R228.reuse, R66, R24 ;  /* 0x00000042e418723c */ /* 0x040fe20000001818 */
[----:B------:R-:W2:Y:S07]  /*2120*/  LDSM.16.M88.4 R64, [R90+0x7000] ;  /* 0x007000005a40783b */ /* 0x000eae0000000200 */
[C---:B-----5:R-:W-:Y:S08]  /*2130*/  HMMA.16816.F32 R28, R228.reuse, R72, R28 ;  /* 0x00000048e41c723c */ /* 0x060ff0000000181c */
[----:B------:R-:W-:Y:S01]  /*2140*/  HMMA.16816.F32 R36, R228, R74, R36 ;  /* 0x0000004ae424723c */ /* 0x000fe20000001824 */
[----:B------:R-:W-:Y:S07]  /*2150*/  LDSM.16.M88.4 R72, [R3+0x17900] ;  /* 0x017900000348783b */ /* 0x000fee0000000200 */
[C---:B------:R-:W-:Y:S08]  /*2160*/  HMMA.16816.F32 R20, R232.reuse, R52, R16 ;  /* 0x00000034e814723c */ /* 0x040ff00000001810 */
[C---:B------:R-:W-:Y:S01]  /*2170*/  HMMA.16816.F32 R16, R232.reuse, R54, R12 ;  /* 0x00000036e810723c */ /* 0x040fe2000000180c */
[----:B------:R-:W-:Y:S07]  /*2180*/  LDSM.16.M88.4 R52, [R3+0x16100] ;  /* 0x016100000334783b */ /* 0x000fee0000000200 */
[C---:B-1----:R-:W-:Y:S08]  /*2190*/  HMMA.16816.F32 R40, R232.reuse, R48, R40 ;  /* 0x00000030e828723c */ /* 0x042ff00000001828 */
[C---:B--2---:R-:W-:Y:S08]  /*21a0*/  HMMA.16816.F32 R12, R232.reuse, R60, R8 ;  /* 0x0000003ce80c723c */ /* 0x044ff00000001808 */
[C---:B------:R-:W-:Y:S01]  /*21b0*/  HMMA.16816.F32 R32, R232.reuse, R50, R32 ;  /* 0x00000032e820723c */ /* 0x040fe20000001820 */
[----:B------:R-:W-:Y:S07]  /*21c0*/  LDSM.16.M88.4 R48, [R250+0x6800] ;  /* 0x00680000fa30783b */ /* 0x000fee0000000200 */
[C---:B------:R-:W-:Y:S01]  /*21d0*/  HMMA.16816.F32 R8, R232.reuse, R62, R24 ;  /* 0x0000003ee808723c */ /* 0x040fe20000001818 */
[----:B------:R-:W1:Y:S07]  /*21e0*/  LDSM.16.M88.4 R60, [R3+0x16900] ;  /* 0x01690000033c783b */ /* 0x000e6e0000000200 */
[C---:B---3--:R-:W-:Y:S08]  /*21f0*/  HMMA.16816.F32 R28, R232.reuse, R68, R28 ;  /* 0x00000044e81c723c */ /* 0x048ff0000000181c */
[----:B------:R-:W-:Y:S01]  /*2200*/  HMMA.16816.F32 R36, R232, R70, R36 ;  /* 0x00000046e824723c */ /* 0x000fe20000001824 */
[----:B------:R2:W3:Y:S07]  /*2210*/  LDSM.16.M88.4 R68, [R3+0x17100] ;  /* 0x017100000344783b */ /* 0x0004ee0000000200 */
[C---:B----4-:R-:W-:Y:S08]  /*2220*/  HMMA.16816.F32 R24, R236.reuse, R56, R20 ;  /* 0x00000038ec18723c */ /* 0x050ff00000001814 */
[C---:B------:R-:W-:Y:S01]  /*2230*/  HMMA.16816.F32 R20, R236.reuse, R58, R16 ;  /* 0x0000003aec14723c */ /* 0x040fe20000001810 */
[----:B------:R-:W-:Y:S07]  /*2240*/  LDSM.16.M88.4 R56, [R250+0x7000] ;  /* 0x00700000fa38783b */ /* 0x000fee0000000200 */
[----:B------:R-:W-:Y:S01]  /*2250*/  HMMA.16816.F32 R40, R236, R44, R40 ;  /* 0x0000002cec28723c */ /* 0x000fe20000001828 */
[----:B--2---:R-:W-:-:S05]  /*2260*/  IADD3 R3, R90, 0x2800, RZ ;  /* 0x000028005a037810 */ /* 0x004fca0007ffe0ff */
[----:B------:R2:W-:Y:S02]  /*2270*/  STL [R1+0x30], R3 ;  /* 0x0000300301007387 */ /* 0x0005e40000100800 */
[C---:B------:R-:W-:Y:S02]  /*2280*/  HMMA.16816.F32 R16, R236.reuse, R64, R12 ;  /* 0x00000040ec10723c */ /* 0x040fe4000000180c */
[----:B------:R4:W-:Y:S04]  /*2290*/  STL [R1+0x2c], R2 ;  /* 0x00002c0201007387 */ /* 0x0009e80000100800 */
[----:B------:R5:W-:Y:S02]  /*22a0*/  STL [R1+0x28], R6 ;  /* 0x0000280601007387 */ /* 0x000be40000100800 */
[C---:B------:R-:W-:Y:S02]  /*22b0*/  HMMA.16816.F32 R32, R236.reuse, R46, R32 ;  /* 0x0000002eec20723c */ /* 0x040fe40000001820 */
[----:B------:R-:W3:Y:S06]  /*22c0*/  LDSM.16.M88.4 R44, [R250+0x6000] ;  /* 0x00600000fa2c783b */ /* 0x000eec0000000200 */
[----:B------:R-:W-:Y:S01]  /*22d0*/  HMMA.16816.F32 R12, R236, R66, R8 ;  /* 0x00000042ec0c723c */ /* 0x000fe20000001808 */
[----:B------:R-:W3:Y:S01]  /*22e0*/  LDSM.16.M88.4 R64, [R250+0x7800] ;  /* 0x00780000fa40783b */ /* 0x000ee20000000200 */
[----:B------:R-:W-:-:S04]  /*22f0*/  DEPBAR.LE SB0, 0x0 ;  /* 0x000080000000791a */ /* 0x000fc80000000000 */
[C---:B--2---:R-:W-:Y:S02]  /*2300*/  IADD3 R3, R90.reuse, 0x4000, RZ ;  /* 0x000040005a037810 */ /* 0x044fe40007ffe0ff */
[----:B------:R-:W-:Y:S01]  /*2310*/  HMMA.16816.F32 R8, R236, R76, R28 ;  /* 0x0000004cec08723c */ /* 0x000fe2000000181c */
[C---:B----4-:R-:W-:Y:S02]  /*2320*/  IADD3 R2, R90.reuse, 0x4800, RZ ;  /* 0x000048005a027810 */ /* 0x050fe40007ffe0ff */
[----:B------:R2:W-:Y:S01]  /*2330*/  STL [R1+0x24], R3 ;  /* 0x0000240301007387 */ /* 0x0005e20000100800 */
[----:B-----5:R-:W-:-:S04]  /*2340*/  IADD3 R6, R90, 0x5000, RZ ;  /* 0x000050005a067810 */ /* 0x020fc80007ffe0ff */
[----:B------:R-:W-:Y:S01]  /*2350*/  HMMA.16816.F32 R36, R236, R78, R36 ;  /* 0x0000004eec24723c */ /* 0x000fe20000001824 */
[----:B------:R4:W-:Y:S04]  /*2360*/  STL [R1+0x20], R2 ;  /* 0x0000200201007387 */ /* 0x0009e80000100800 */
[----:B------:R5:W-:Y:S03]  /*2370*/  STL [R1+0x1c], R6 ;  /* 0x00001c0601007387 */ /* 0x000be60000100800 */
        /* <DEDUP_REMOVED lines=10> */
[C---:B------:R-:W-:Y:S08]  /*2420*/  HMMA.16816.F32 R32, R240.reuse, R54, R32 ;  /* 0x00000036f020723c */ /* 0x040ff00000001820 */
[----:B------:R-:W-:Y:S01]  /*2430*/  HMMA.16816.F32 R16, R240, R70, R12 ;  /* 0x00000046f010723c */ /* 0x000fe2000000180c */
[----:B-1----:R-:W-:-:S07]  /*2440*/  IADD3 R3, R90, 0x7000, RZ ;  /* 0x000070005a037810 */ /* 0x002fce0007ffe0ff */
[----:B------:R-:W-:Y:S01]  /*2450*/  HMMA.16816.F32 R12, R240, R72, R8 ;  /* 0x00000048f00c723c */ /* 0x000fe20000001808 */
[----:B--2---:R-:W-:-:S05]  /*2460*/  IADD3 R2, R90, 0x7800, RZ ;  /* 0x000078005a027810 */ /* 0x004fca0007ffe0ff */
[----:B------:R3:W-:Y:S02]  /*2470*/  STL [R1+0x8], R2 ;  /* 0x0000080201007387 */ /* 0x0007e40000100800 */
[----:B------:R-:W-:Y:S02]  /*2480*/  HMMA.16816.F32 R8, R240, R74, R36 ;  /* 0x0000004af008723c */ /* 0x000fe40000001824 */
[----:B------:R3:W-:Y:S06]  /*2490*/  STL [R1+0xc], R3 ;  /* 0x00000c0301007387 */ /* 0x0007ec0000100800 */
        /* <DEDUP_REMOVED lines=10> */
[----:B---3--:R-:W-:-:S04]  /*2540*/  LEA.HI.SX32 R8, R153, 0xfffffffe, 0x1a ;  /* 0xfffffffe99087811 */ /* 0x008fc800078fd2ff */
        /* <DEDUP_REMOVED lines=21> */
.L_x_1529:
[----:B-1-3--:R-:W-:Y:S01]  /*26a0*/  SHF.R.S32.HI R2, RZ, 0x1f, R81 ;  /* 0x0000001fff027819 */ /* 0x00afe20000011451 */
[----:B------:R-:W-:Y:S01]  /*26b0*/  IMAD.SHL.U32 R248, R5, 0x2, RZ ;  /* 0x0000000205f87824 */ /* 0x000fe200078e00ff */
[----:B------:R-:W0:Y:S02]  /*26c0*/  LDGDEPBAR ;  /* 0x00000000000079af */ /* 0x000e240000000000 */
[----:B------:R-:W-:Y:S01]  /*26d0*/  LEA.HI R3, R2, R81, RZ, 0x2 ;  /* 0x0000005102037211 */ /* 0x000fe200078f10ff */
[----:B------:R-:W-:Y:S01]  /*26e0*/  IMAD R249, R4, 0x2, R248 ;  /* 0x0000000204f97824 */ /* 0x000fe200078e02f8 */
[C---:B------:R-:W-:Y:S01]  /*26f0*/  LEA R252, R0.reuse, R248, 0x1 ;  /* 0x000000f800fc7211 */ /* 0x040fe200078e08ff */
[----:B------:R-:W-:Y:S01]  /*2700*/  LDSM.16.MT88.4 R64, [R248+0x2100] ;  /* 0x00210000f840783b */ /* 0x000fe20000004200 */
[----:B------:R-:W-:Y:S01]  /*2710*/  LOP3.LUT R2, R3, 0x7ffffffc, RZ, 0xc0, !PT ;  /* 0x7ffffffc03027812 */ /* 0x000fe200078ec0ff */
[----:B------:R-:W-:-:S02]  /*2720*/  IMAD R251, R0, 0x2, R249 ;  /* 0x0000000200fb7824 */ /* 0x000fc400078e02f9 */
[----:B------:R1:W-:Y:S02]  /*2730*/  STL [R1+0xc0], R3 ;  /* 0x0000c00301007387 */ /* 0x0003e40000100800 */
[----:B------:R-:W-:Y:S02]  /*2740*/  IMAD.IADD R2, R81, 0x1, -R2 ;  /* 0x0000000151027824 */ /* 0x000fe400078e0a02 */
[----:B------:R-:W-:Y:S04]  /*2750*/  LDSM.16.MT88.4 R56, [R251+0x100] ;  /* 0x00010000fb38783b */ /* 0x000fe80000004200 */
[----:B------:R-:W-:Y:S04]  /*2760*/  LDSM.16.MT88.4 R68, [R251+0x900] ;  /* 0x00090000fb44783b */ /* 0x000fe80000004200 */
[----:B------:R-:W-:Y:S01]  /*2770*/  LDSM.16.MT88.4 R72, [R249+0x2100] ;  /* 0x00210000f948783b */ /* 0x000fe20000004200 */
[----:B-1----:R-:W-:-:S04]  /*2780*/  IMAD R3, R80, -0x40, R83 ;  /* 0xffffffc050037824 */ /* 0x002fc800078e0253 */
        /* <DEDUP_REMOVED lines=18> */
[----:B------:R-:W-:-:S02]  /*28b0*/  FMNMX.FTZ R6, R8, R6, !PT ;  /* 0x0000000608067209 */ /* 0x000fc40007810000 */
[----:B------:R-:W-:Y:S02]  /*28c0*/  FSEL R19, R30, -INF , P1 ;  /* 0xff8000001e137808 */ /* 0x000fe40000800000 */
[C---:B------:R-:W-:Y:S02]  /*28d0*/  ISETP.GT.AND P1, PT, R2.reuse, 0x18, PT ;  /* 0x000000180200780c */ /* 0x040fe40003f24270 */
        /* <DEDUP_REMOVED lines=11> */
[----:B------:R-:W-:Y:S01]  /*2990*/  ISETP.GT.AND P0, PT, R2, 0x21, PT ;  /* 0x000000210200780c */ /* 0x000fe20003f04270 */
[----:B------:R-:W-:Y:S01]  /*29a0*/  LDSM.16.MT88.4 R32, [R252+0x900] ;  /* 0x00090000fc20783b */ /* 0x000fe20000004200 */
        /* <DEDUP_REMOVED lines=15> */
[----:B------:R-:W-:Y:S02]  /*2aa0*/  FSEL R94, R25, -INF , P0 ;  /* 0xff800000195e7808 */ /* 0x000fe40000000000 */
[----:B------:R-:W-:Y:S02]  /*2ab0*/  ISETP.GT.AND P1, PT, R2, 0x30, PT ;  /* 0x000000300200780c */ /* 0x000fe40003f24270 */
[----:B------:R-:W-:-:S02]  /*2ac0*/  FMNMX.FTZ R6, R95, R6, !PT ;  /* 0x000000065f067209 */ /* 0x000fc40007810000 */
[----:B------:R-:W-:Y:S02]  /*2ad0*/  FMNMX.FTZ R16, R19, R16, !PT ;  /* 0x0000001013107209 */ /* 0x000fe40007810000 */
[----:B------:R-:W-:Y:S02]  /*2ae0*/  FSEL R102, R27, -INF , P0 ;  /* 0xff8000001b667808 */ /* 0x000fe40000000000 */
[----:B------:R-:W-:Y:S01]  /*2af0*/  ISETP.GT.AND P0, PT, R2, 0x31, PT ;  /* 0x000000310200780c */ /* 0x000fe20003f04270 */
[----:B------:R-:W-:Y:S01]  /*2b00*/  LDSM.16.MT88.4 R24, [R248+0x100] ;  /* 0x00010000f818783b */ /* 0x000fe20000004200 */
[----:B------:R-:W-:Y:S02]  /*2b10*/  FSEL R93, R40, -INF , P1 ;  /* 0xff800000285d7808 */ /* 0x000fe40000800000 */
        /* <DEDUP_REMOVED lines=8> */
[----:B------:R-:W-:Y:S01]  /*2ba0*/  ISETP.GT.AND P0, PT, R2, 0x39, PT ;  /* 0x000000390200780c */ /* 0x000fe20003f04270 */
[----:B------:R-:W-:Y:S01]  /*2bb0*/  LDSM.16.MT88.4 R40, [R248+0x900] ;  /* 0x00090000f828783b */ /* 0x000fe20000004200 */
[----:B------:R-:W-:Y:S02]  /*2bc0*/  FSEL R91, R48, -INF , P1 ;  /* 0xff800000305b7808 */ /* 0x000fe40000800000 */
[----:B------:R-:W-:Y:S02]  /*2bd0*/  FMNMX.FTZ R152, R92, R6, !PT ;  /* 0x000000065c987209 */ /* 0x000fe40007810000 */
[----:B------:R-:W-:Y:S02]  /*2be0*/  FMNMX.FTZ R2, R20, R16, !PT ;  /* 0x0000001014027209 */ /* 0x000fe40007810000 */
[----:B------:R-:W-:Y:S02]  /*2bf0*/  FSEL R90, R49, -INF , P0 ;  /* 0xff800000315a7808 */ /* 0x000fe40000000000 */
[----:B------:R-:W-:-:S02]  /*2c00*/  FMNMX.FTZ R152, R91, R152, !PT ;  /* 0x000000985b987209 */ /* 0x000fc40007810000 */
[----:B------:R-:W-:Y:S02]  /*2c10*/  FMNMX.FTZ R2, R105, R2, !PT ;  /* 0x0000000269027209 */ /* 0x000fe40007810000 */
[----:B------:R-:W-:Y:S02]  /*2c20*/  FMNMX.FTZ R152, R90, R152, !PT ;  /* 0x000000985a987209 */ /* 0x000fe40007810000 */
[----:B------:R-:W-:Y:S02]  /*2c30*/  FMNMX.FTZ R2, R104, R2, !PT ;  /* 0x0000000268027209 */ /* 0x000fe40007810000 */
[----:B------:R-:W-:Y:S01]  /*2c40*/  FSEL R98, R50, -INF , P1 ;  /* 0xff80000032627808 */ /* 0x000fe20000800000 */
[----:B------:R-:W1:Y:S01]  /*2c50*/  SHFL.BFLY PT, R6, R152, 0x2, 0x1f ;  /* 0x0c401f0098067f89 */ /* 0x000e6200000e0000 */
[----:B------:R-:W-:Y:S02]  /*2c60*/  FMNMX.FTZ R2, R103, R2, !PT ;  /* 0x0000000267027209 */ /* 0x000fe40007810000 */
[----:B------:R-:W-:-:S02]  /*2c70*/  FSEL R96, R51, -INF , P0 ;  /* 0xff80000033607808 */ /* 0x000fc40000000000 */
[----:B------:R-:W-:Y:S01]  /*2c80*/  FMNMX.FTZ R2, R102, R2, !PT ;  /* 0x0000000266027209 */ /* 0x000fe20007810000 */
[----:B------:R-:W-:Y:S03]  /*2c90*/  LDSM.16.MT88.4 R48, [R252+0x100] ;  /* 0x00010000fc30783b */ /* 0x000fe60000004200 */
        /* <DEDUP_REMOVED lines=44> */
[----:B------:R4:W-:Y:S01]  /*2f60*/  MUFU.EX2 R86, R0 ;  /* 0x0000000000567308 */ /* 0x0009e20000000800 */
[----:B-1----:R-:W-:Y:S01]  /*2f70*/  FFMA.FTZ R4, R15, c[0x0][0x2d0], -R6 ;  /* 0x0000b4000f047a23 */ /* 0x002fe20000010806 */
[----:B---3--:R-:W-:-:S06]  /*2f80*/  F2FP.PACK_AB R15, R82, R5 ;  /* 0x00000005520f723e */ /* 0x008fcc00000000ff */
[----:B------:R1:W3:Y:S01]  /*2f90*/  MUFU.EX2 R83, R4 ;  /* 0x0000000400537308 */ /* 0x0002e20000000800 */
[----:B------:R-:W-:Y:S01]  /*2fa0*/  HMMA.16816.F32 R60, R12, R24, RZ ;  /* 0x000000180c3c723c */ /* 0x000fe200000018ff */
[----:B----4-:R-:W-:-:S06]  /*2fb0*/  FFMA.FTZ R0, R21, c[0x0][0x2d0], -R2 ;  /* 0x0000b40015007a23 */ /* 0x010fcc0000010802 */
[----:B------:R4:W-:Y:S01]  /*2fc0*/  MUFU.EX2 R87, R0 ;  /* 0x0000000000577308 */ /* 0x0009e20000000800 */
[----:B------:R-:W-:Y:S01]  /*2fd0*/  HMMA.16816.F32 R52, R12, R26, RZ ;  /* 0x0000001a0c34723c */ /* 0x000fe200000018ff */
[----:B-1----:R-:W-:-:S06]  /*2fe0*/  FFMA.FTZ R4, R17, c[0x0][0x2d0], -R6 ;  /* 0x0000b40011047a23 */ /* 0x002fcc0000010806 */
[----:B------:R-:W1:Y:S01]  /*2ff0*/  MUFU.EX2 R85, R4 ;  /* 0x0000000400557308 */ /* 0x000e620000000800 */
[----:B--2---:R-:W-:Y:S01]  /*3000*/  HMMA.16816.F32 R44, R12, R8, RZ ;  /* 0x000000080c2c723c */ /* 0x004fe200000018ff */
[----:B----4-:R-:W-:-:S07]  /*3010*/  FFMA.FTZ R0, R20, c[0x0][0x2d0], -R2 ;  /* 0x0000b40014007a23 */ /* 0x010fce0000010802 */
[----:B------:R-:W-:Y:S01]  /*3020*/  HMMA.16816.F32 R28, R12, R10, RZ ;  /* 0x0000000a0c1c723c */ /* 0x000fe200000018ff */
[----:B---3--:R-:W-:Y:S01]  /*3030*/  F2FP.PACK_AB R8, R83, R80 ;  /* 0x000000505308723e */ /* 0x008fe200000000ff */
[----:B------:R-:W2:Y:S01]  /*3040*/  MUFU.EX2 R89, R0 ;  /* 0x0000000000597308 */ /* 0x000ea20000000800 */
[----:B------:R-:W-:-:S04]  /*3050*/  F2FP.PACK_AB R9, R86, R81 ;  /* 0x000000515609723e */ /* 0x000fc800000000ff */
[----:B-1----:R-:W-:Y:S01]  /*3060*/  F2FP.PACK_AB R10, R88, R85 ;  /* 0x00000055580a723e */ /* 0x002fe200000000ff */
[C---:B------:R-:W-:Y:S08]  /*3070*/  HMMA.16816.F32 R20, R12.reuse, R50, RZ ;  /* 0x000000320c14723c */ /* 0x040ff000000018ff */
[----:B------:R-:W-:Y:S01]  /*3080*/  HMMA.16816.F32 R16, R12, R56, RZ ;  /* 0x000000380c10723c */ /* 0x000fe200000018ff */
[----:B--2---:R-:W-:-:S07]  /*3090*/  F2FP.PACK_AB R11, R89, R87 ;  /* 0x00000057590b723e */ /* 0x004fce00000000ff */
[----:B------:R-:W-:Y:S01]  /*30a0*/  HMMA.16816.F32 R24, R12, R48, RZ ;  /* 0x000000300c18723c */ /* 0x000fe200000018ff */
[----:B------:R-:W-:Y:S07]  /*30b0*/  LDSM.16.MT88.4 R48, [R251+0x2100] ;  /* 0x00210000fb30783b */ /* 0x000fee0000004200 */
[C---:B------:R-:W-:Y:S01]  /*30c0*/  HMMA.16816.F32 R156, R8.reuse, R40, R60 ;  /* 0x00000028089c723c */ /* 0x040fe2000000183c */
[----:B------:R-:W-:Y:S07]  /*30d0*/  LDSM.16.MT88.4 R60, [R248+0x4100] ;  /* 0x00410000f83c783b */ /* 0x000fee0000004200 */
[C---:B------:R-:W-:Y:S01]  /*30e0*/  HMMA.16816.F32 R112, R8.reuse, R42, R52 ;  /* 0x0000002a0870723c */ /* 0x040fe20000001834 */
[----:B------:R-:W-:Y:S07]  /*30f0*/  LDSM.16.MT88.4 R52, [R251+0x2900] ;  /* 0x00290000fb34783b */ /* 0x000fee0000004200 */
[C---:B------:R-:W-:Y:S01]  /*3100*/  HMMA.16816.F32 R40, R8.reuse, R36, R44 ;  /* 0x000000240828723c */ /* 0x040fe2000000182c */
[----:B------:R-:W1:Y:S07]  /*3110*/  LDSM.16.MT88.4 R44, [R248+0x2900] ;  /* 0x00290000f82c783b */ /* 0x000e6e0000004200 */
[C---:B------:R-:W-:Y:S01]  /*3120*/  HMMA.16816.F32 R28, R8.reuse, R38, R28 ;  /* 0x00000026081c723c */ /* 0x040fe2000000181c */
[----:B------:R-:W2:Y:S07]  /*3130*/  LDSM.16.MT88.4 R36, [R249+0x2900] ;  /* 0x00290000f924783b */ /* 0x000eae0000004200 */
[----:B------:R-:W-:Y:S01]  /*3140*/  HMMA.16816.F32 R20, R8, R34, R20 ;  /* 0x000000220814723c */ /* 0x000fe20000001814 */
[----:B------:R-:W-:Y:S01]  /*3150*/  IMAD.MOV.U32 R109, RZ, RZ, R114 ;  /* 0x000000ffff6d7224 */ /* 0x000fe200078e0072 */
[----:B------:R-:W-:Y:S01]  /*3160*/  MOV R187, R112 ;  /* 0x0000007000bb7202 */ /* 0x000fe20000000f00 */
[----:B------:R-:W-:-:S02]  /*3170*/  IMAD.MOV.U32 R110, RZ, RZ, R113 ;  /* 0x000000ffff6e7224 */ /* 0x000fc400078e0071 */
[----:B------:R-:W-:-:S03]  /*3180*/  IMAD.MOV.U32 R176, RZ, RZ, R115 ;  /* 0x000000ffffb07224 */ /* 0x000fc600078e0073 */
[----:B------:R-:W-:Y:S01]  /*3190*/  IMAD.MOV.U32 R114, RZ, RZ, R40 ;  /* 0x000000ffff727224 */ /* 0x000fe200078e0028 */
[----:B------:R-:W-:Y:S01]  /*31a0*/  MOV R106, R42 ;  /* 0x0000002a006a7202 */ /* 0x000fe20000000f00 */
[----:B------:R-:W-:Y:S01]  /*31b0*/  IMAD.MOV.U32 R111, RZ, RZ, R41 ;  /* 0x000000ffff6f7224 */ /* 0x000fe200078e0029 */
[C---:B------:R-:W-:Y:S01]  /*31c0*/  HMMA.16816.F32 R16, R8.reuse, R68, R16 ;  /* 0x000000440810723c */ /* 0x040fe20000001810 */
[----:B------:R-:W-:Y:S02]  /*31d0*/  IMAD.MOV.U32 R107, RZ, RZ, R43 ;  /* 0x000000ffff6b7224 */ /* 0x000fe400078e002b */
[----:B------:R-:W3:Y:S02]  /*31e0*/  LDSM.16.MT88.4 R40, [R252+0x2100] ;  /* 0x00210000fc28783b */ /* 0x000ee40000004200 */
[----:B------:R-:W-:Y:S01]  /*31f0*/  IMAD.MOV.U32 R186, RZ, RZ, R30 ;  /* 0x000000ffffba7224 */ /* 0x000fe200078e001e */
[----:B------:R-:W-:Y:S01]  /*3200*/  MOV R177, R29 ;  /* 0x0000001d00b17202 */ /* 0x000fe20000000f00 */
[----:B------:R-:W-:Y:S01]  /*3210*/  IMAD.MOV.U32 R185, RZ, RZ, R31 ;  /* 0x000000ffffb97224 */ /* 0x000fe200078e001f */
[----:B------:R-:W-:Y:S01]  /*3220*/  HMMA.16816.F32 R24, R8, R32, R24 ;  /* 0x000000200818723c */ /* 0x000fe20000001818 */
[----:B------:R-:W-:-:S04]  /*3230*/  IMAD.MOV.U32 R139, RZ, RZ, R28 ;  /* 0x000000ffff8b7224 */ /* 0x000fc800078e001c */
[----:B------:R-:W-:Y:S01]  /*3240*/  IMAD.MOV.U32 R108, RZ, RZ, R23 ;  /* 0x000000ffff6c7224 */ /* 0x000fe200078e0017 */
[----:B------:R-:W-:Y:S01]  /*3250*/  MOV R112, R22 ;  /* 0x0000001600707202 */ /* 0x000fe20000000f00 */
[----:B------:R-:W-:Y:S01]  /*3260*/  IMAD.MOV.U32 R113, RZ, RZ, R21 ;  /* 0x000000ffff717224 */ /* 0x000fe200078e0015 */
[----:B------:R-:W-:Y:S01]  /*3270*/  HMMA.16816.F32 R28, R12, R64, RZ ;  /* 0x000000400c1c723c */ /* 0x000fe200000018ff */
[----:B------:R-:W-:-:S07]  /*3280*/  IMAD.MOV.U32 R0, RZ, RZ, R20 ;  /* 0x000000ffff007224 */ /* 0x000fce00078e0014 */
[----:B------:R-:W-:Y:S01]  /*3290*/  HMMA.16816.F32 R20, R12, R72, RZ ;  /* 0x000000480c14723c */ /* 0x000fe200000018ff */
[----:B------:R-:W-:Y:S01]  /*32a0*/  IMAD.MOV.U32 R184, RZ, RZ, R18 ;  /* 0x000000ffffb87224 */ /* 0x000fe200078e0012 */
[----:B------:R-:W-:Y:S01]  /*32b0*/  MOV R179, R19 ;  /* 0x0000001300b37202 */ /* 0x000fe20000000f00 */
[----:B------:R-:W-:Y:S02]  /*32c0*/  IMAD.MOV.U32 R178, RZ, RZ, R17 ;  /* 0x000000ffffb27224 */ /* 0x000fe400078e0011 */
[----:B------:R-:W-:-:S03]  /*32d0*/  IMAD.MOV.U32 R164, RZ, RZ, R16 ;  /* 0x000000ffffa47224 */ /* 0x000fc600078e0010 */
[----:B------:R-:W-:Y:S01]  /*32e0*/  HMMA.16816.F32 R32, R12, R58, RZ ;  /* 0x0000003a0c20723c */ /* 0x000fe200000018ff */
[----:B------:R-:W4:Y:S01]  /*32f0*/  LDSM.16.MT88.4 R56, [R252+0x2900] ;  /* 0x00290000fc38783b */ /* 0x000f220000004200 */
[----:B------:R-:W-:Y:S01]  /*3300*/  IMAD.MOV.U32 R138, RZ, RZ, R25 ;  /* 0x000000ffff8a7224 */ /* 0x000fe200078e0019 */
[----:B------:R-:W-:Y:S01]  /*3310*/  MOV R136, R27 ;  /* 0x0000001b00887202 */ /* 0x000fe20000000f00 */
[----:B------:R-:W-:Y:S02]  /*3320*/  IMAD.MOV.U32 R137, RZ, RZ, R26 ;  /* 0x000000ffff897224 */ /* 0x000fe400078e001a */
[----:B------:R-:W-:Y:S02]  /*3330*/  IMAD.MOV.U32 R4, RZ, RZ, R24 ;  /* 0x000000ffff047224 */ /* 0x000fe400078e0018 */
[----:B-1----:R-:W-:Y:S08]  /*3340*/  HMMA.16816.F32 R116, R8, R44, R28 ;  /* 0x0000002c0874723c */ /* 0x002ff0000000181c */
[C---:B------:R-:W-:Y:S08]  /*3350*/  HMMA.16816.F32 R16, R12.reuse, R74, RZ ;  /* 0x0000004a0c10723c */ /* 0x040ff000000018ff */
[----:B------:R-:W-:Y:S01]  /*3360*/  HMMA.16816.F32 R24, R12, R66, RZ ;  /* 0x000000420c18723c */ /* 0x000fe200000018ff */
[----:B------:R-:W-:Y:S07]  /*3370*/  LDSM.16.MT88.4 R64, [R248+0x4900] ;  /* 0x00490000f840783b */ /* 0x000fee0000004200 */
[----:B--2---:R-:W-:Y:S01]  /*3380*/  HMMA.16816.F32 R20, R8, R36, R20 ;  /* 0x000000240814723c */ /* 0x004fe20000001814 */
[----:B------:R-:W-:Y:S01]  /*3390*/  MOV R44, R116 ;  /* 0x00000074002c7202 */ /* 0x000fe20000000f00 */
[----:B------:R-:W-:Y:S01]  /*33a0*/  IMAD.MOV.U32 R167, RZ, RZ, R117 ;  /* 0x000000ffffa77224 */ /* 0x000fe200078e0075 */
[----:B------:R-:W-:Y:S01]  /*33b0*/  MOV R165, R119 ;  /* 0x0000007700a57202 */ /* 0x000fe20000000f00 */
[----:B------:R-:W-:-:S04]  /*33c0*/  IMAD.MOV.U32 R166, RZ, RZ, R118 ;  /* 0x000000ffffa67224 */ /* 0x000fc800078e0076 */
[----:B------:R-:W-:Y:S08]  /*33d0*/  HMMA.16816.F32 R188, R8, R70, R32 ;  /* 0x0000004608bc723c */ /* 0x000ff00000001820 */
[C---:B---3--:R-:W-:Y:S08]  /*33e0*/  HMMA.16816.F32 R32, R12.reuse, R40, RZ ;  /* 0x000000280c20723c */ /* 0x048ff000000018ff */
[----:B------:R-:W-:Y:S01]  /*33f0*/  HMMA.16816.F32 R28, R12, R42, RZ ;  /* 0x0000002a0c1c723c */ /* 0x000fe200000018ff */
[----:B------:R-:W1:Y:S01]  /*3400*/  LDSM.16.MT88.4 R40, [R249+0x4100] ;  /* 0x00410000f928783b */ /* 0x000e620000004200 */
[----:B------:R-:W-:Y:S01]  /*3410*/  IMAD.MOV.U32 R75, RZ, RZ, R21 ;  /* 0x000000ffff4b7224 */ /* 0x000fe200078e0015 */
[----:B------:R-:W-:Y:S01]  /*3420*/  MOV R73, R23 ;  /* 0x0000001700497202 */ /* 0x000fe20000000f00 */
[----:B------:R-:W-:-:S02]  /*3430*/  IMAD.MOV.U32 R74, RZ, RZ, R22 ;  /* 0x000000ffff4a7224 */ /* 0x000fc400078e0016 */
[----:B------:R-:W-:Y:S02]  /*3440*/  IMAD.MOV.U32 R72, RZ, RZ, R20 ;  /* 0x000000ffff487224 */ /* 0x000fe400078e0014 */
[C---:B------:R-:W-:Y:S01]  /*3450*/  HMMA.16816.F32 R180, R8.reuse, R38, R16 ;  /* 0x0000002608b4723c */ /* 0x040fe20000001810 */
[----:B------:R-:W-:Y:S07]  /*3460*/  LDSM.16.MT88.4 R36, [R252+0x4900] ;  /* 0x00490000fc24783b */ /* 0x000fee0000004200 */
[----:B------:R-:W-:Y:S08]  /*3470*/  HMMA.16816.F32 R68, R8, R46, R24 ;  /* 0x0000002e0844723c */ /* 0x000ff00000001818 */
[C---:B------:R-:W-:Y:S07]  /*3480*/  HMMA.16816.F32 R16, R12.reuse, R60, RZ ;  /* 0x0000003c0c10723c */ /* 0x040fee00000018ff */
[----:B------:R-:W-:Y:S01]  /*3490*/  IMAD.MOV.U32 R61, RZ, RZ, R44 ;  /* 0x000000ffff3d7224 */ /* 0x000fe200078e002c */
[----:B------:R-:W-:Y:S01]  /*34a0*/  HMMA.16816.F32 R24, R12, R48, RZ ;  /* 0x000000300c18723c */ /* 0x000fe200000018ff */
[----:B------:R-:W2:Y:S01]  /*34b0*/  LDSM.16.MT88.4 R44, [R252+0x4100] ;  /* 0x00410000fc2c783b */ /* 0x000ea20000004200 */
[----:B------:R-:W-:-:S05]  /*34c0*/  IMAD.MOV.U32 R60, RZ, RZ, R108 ;  /* 0x000000ffff3c7224 */ /* 0x000fca00078e006c */
[----:B------:R-:W-:Y:S01]  /*34d0*/  IMAD.MOV.U32 R49, RZ, RZ, R110 ;  /* 0x000000ffff317224 */ /* 0x000fe200078e006e */
[----:B------:R-:W-:Y:S01]  /*34e0*/  HMMA.16816.F32 R20, R12, R50, RZ ;  /* 0x000000320c14723c */ /* 0x000fe200000018ff */
[----:B------:R-:W-:-:S06]  /*34f0*/  MOV R48, R109 ;  /* 0x0000006d00307202 */ /* 0x000fcc0000000f00 */
[----:B------:R-:W-:Y:S01]  /*3500*/  IMAD.MOV.U32 R50, RZ, RZ, R111 ;  /* 0x000000ffff327224 */ /* 0x000fe200078e006f */
[----:B----4-:R-:W-:Y:S01]  /*3510*/  HMMA.16816.F32 R160, R8, R56, R32 ;  /* 0x0000003808a0723c */ /* 0x010fe20000001820 */
[----:B------:R-:W3:Y:S01]  /*3520*/  LDSM.16.MT88.4 R32, [R249+0x4900] ;  /* 0x00490000f920783b */ /* 0x000ee20000004200 */
[----:B------:R-:W-:-:S05]  /*3530*/  MOV R51, R114 ;  /* 0x0000007200337202 */ /* 0x000fca0000000f00 */
[----:B------:R-:W-:Y:S01]  /*3540*/  MOV R56, R137 ;  /* 0x0000008900387202 */ /* 0x000fe20000000f00 */
[----:B------:R-:W-:Y:S01]  /*3550*/  HMMA.16816.F32 R148, R8, R52, R24 ;  /* 0x000000340894723c */ /* 0x000fe20000001818 */
[----:B------:R-:W-:-:S06]  /*3560*/  IMAD.MOV.U32 R57, RZ, RZ, R136 ;  /* 0x000000ffff397224 */ /* 0x000fcc00078e0088 */
[----:B------:R-:W-:Y:S01]  /*3570*/  IMAD.MOV.U32 R52, RZ, RZ, R185 ;  /* 0x000000ffff347224 */ /* 0x000fe200078e00b9 */
[----:B------:R-:W-:Y:S01]  /*3580*/  HMMA.16816.F32 R108, R8, R54, R20 ;  /* 0x00000036086c723c */ /* 0x000fe20000001814 */
[----:B------:R-:W-:-:S06]  /*3590*/  MOV R53, R177 ;  /* 0x000000b100357202 */ /* 0x000fcc0000000f00 */
[----:B------:R-:W-:Y:S01]  /*35a0*/  MOV R54, R187 ;  /* 0x000000bb00367202 */ /* 0x000fe20000000f00 */
[----:B-1----:R-:W-:Y:S01]  /*35b0*/  HMMA.16816.F32 R24, R12, R40, RZ ;  /* 0x000000280c18723c */ /* 0x002fe200000018ff */
[----:B------:R-:W-:-:S07]  /*35c0*/  IMAD.MOV.U32 R55, RZ, RZ, R186 ;  /* 0x000000ffff377224 */ /* 0x000fce00078e00ba */
[----:B------:R-:W-:Y:S01]  /*35d0*/  HMMA.16816.F32 R20, R12, R42, RZ ;  /* 0x0000002a0c14723c */ /* 0x000fe200000018ff */
[----:B------:R-:W1:Y:S07]  /*35e0*/  LDSM.16.MT88.4 R40, [R251+0x4100] ;  /* 0x00410000fb28783b */ /* 0x000e6e0000004200 */
[----:B------:R-:W-:Y:S07]  /*35f0*/  HMMA.16816.F32 R144, R8, R64, R16 ;  /* 0x000000400890723c */ /* 0x000fee0000001810 */
[----:B------:R-:W-:Y:S01]  /*3600*/  IMAD.MOV.U32 R64, RZ, RZ, R48 ;  /* 0x000000ffff407224 */ /* 0x000fe200078e0030 */
[----:B--2---:R-:W-:Y:S01]  /*3610*/  HMMA.16816.F32 R16, R12, R44, RZ ;  /* 0x0000002c0c10723c */ /* 0x004fe200000018ff */
[----:B------:R-:W-:Y:S01]  /*3620*/  MOV R48, R184 ;  /* 0x000000b800307202 */ /* 0x000fe20000000f00 */
[----:B------:R-:W-:-:S02]  /*3630*/  IMAD.MOV.U32 R65, RZ, RZ, R49 ;  /* 0x000000ffff417224 */ /* 0x000fc400078e0031 */
[----:B------:R-:W-:-:S04]  /*3640*/  IMAD.MOV.U32 R49, RZ, RZ, R179 ;  /* 0x000000ffff317224 */ /* 0x000fc800078e00b3 */
[C---:B---3--:R-:W-:Y:S01]  /*3650*/  HMMA.16816.F32 R116, R8.reuse, R32, R24 ;  /* 0x000000200874723c */ /* 0x048fe20000001818 */
[----:B------:R-:W2:Y:S06]  /*3660*/  LDSM.16.MT88.4 R24, [R251+0x4900] ;  /* 0x00490000fb18783b */ /* 0x000eac0000004200 */
[--C-:B------:R-:W-:Y:S01]  /*3670*/  FFMA.FTZ R32, R105, c[0x0][0x2d0], -R2.reuse ;  /* 0x0000b40069207a23 */ /* 0x100fe20000010802 */
[----:B------:R-:W-:Y:S01]  /*3680*/  HMMA.16816.F32 R140, R8, R58, R28 ;  /* 0x0000003a088c723c */ /* 0x000fe2000000181c */
[----:B------:R-:W-:-:S06]  /*3690*/  FFMA.FTZ R33, R104, c[0x0][0x2d0], -R2 ;  /* 0x0000b40068217a23 */ /* 0x000fcc0000010802 */
[----:B------:R-:W-:Y:S01]  /*36a0*/  IMAD.MOV.U32 R58, RZ, RZ, R139 ;  /* 0x000000ffff3a7224 */ /* 0x000fe200078e008b */
[----:B------:R-:W-:Y:S01]  /*36b0*/  HMMA.16816.F32 R28, R12, R62, RZ ;  /* 0x0000003e0c1c723c */ /* 0x000fe200000018ff */
[----:B------:R-:W-:-:S04]  /*36c0*/  IMAD.MOV.U32 R59, RZ, RZ, R138 ;  /* 0x000000ffff3b7224 */ /* 0x000fc800078e008a */
[----:B------:R-:W-:Y:S02]  /*36d0*/  IMAD.MOV.U32 R45, RZ, RZ, R59 ;  /* 0x000000ffff2d7224 */ /* 0x000fe400078e003b */
[----:B------:R-:W-:Y:S01]  /*36e0*/  IMAD.MOV.U32 R62, RZ, RZ, R113 ;  /* 0x000000ffff3e7224 */ /* 0x000fe200078e0071 */
[----:B------:R-:W-:Y:S01]  /*36f0*/  HMMA.16816.F32 R124, R8, R36, R16 ;  /* 0x00000024087c723c */ /* 0x000fe20000001810 */
[----:B------:R-:W-:-:S06]  /*3700*/  MOV R63, R112 ;  /* 0x00000070003f7202 */ /* 0x000fcc0000000f00 */
[----:B------:R-:W-:Y:S01]  /*3710*/  FFMA.FTZ R37, R90, c[0x0][0x2d0], -R6 ;  /* 0x0000b4005a257a23 */ /* 0x000fe20000010806 */
[----:B-1----:R-:W-:Y:S01]  /*3720*/  HMMA.16816.F32 R16, R12, R40, RZ ;  /* 0x000000280c10723c */ /* 0x002fe200000018ff */
[----:B------:R-:W-:-:S06]  /*3730*/  FFMA.FTZ R36, R101, c[0x0][0x2d0], -R2 ;  /* 0x0000b40065247a23 */ /* 0x000fcc0000010802 */
[----:B------:R-:W-:Y:S01]  /*3740*/  IMAD.MOV.U32 R41, RZ, RZ, R0 ;  /* 0x000000ffff297224 */ /* 0x000fe200078e0000 */
[C---:B------:R-:W-:Y:S01]  /*3750*/  HMMA.16816.F32 R120, R8.reuse, R34, R20 ;  /* 0x000000220878723c */ /* 0x040fe20000001814 */
[----:B------:R-:W-:Y:S02]  /*3760*/  FADD.FTZ R0, R78, R77 ;  /* 0x0000004d4e007221 */ /* 0x000fe40000010000 */
[----:B------:R-:W-:Y:S02]  /*3770*/  IMAD.MOV.U32 R77, RZ, RZ, R75 ;  /* 0x000000ffff4d7224 */ /* 0x000fe400078e004b */
[----:B------:R-:W-:Y:S01]  /*3780*/  FADD.FTZ R0, R79, R0 ;  /* 0x000000004f007221 */ /* 0x000fe20000010000 */
[----:B------:R-:W-:Y:S01]  /*3790*/  MOV R79, R73 ;  /* 0x00000049004f7202 */ /* 0x000fe20000000f00 */
[----:B------:R-:W-:Y:S01]  /*37a0*/  IMAD.MOV.U32 R78, RZ, RZ, R74 ;  /* 0x000000ffff4e7224 */ /* 0x000fe200078e004a */
[----:B------:R-:W-:Y:S01]  /*37b0*/  HMMA.16816.F32 R112, R8, R66, R28 ;  /* 0x000000420870723c */ /* 0x000fe2000000181c */
[----:B------:R-:W1:Y:S01]  /*37c0*/  LDSM.16.MT88.4 R28, [R248+0x6100] ;  /* 0x00610000f81c783b */ /* 0x000e620000004200 */
[----:B------:R-:W-:Y:S01]  /*37d0*/  FADD.FTZ R0, R84, R0 ;  /* 0x0000000054007221 */ /* 0x000fe20000010000 */
[----:B------:R-:W-:Y:S01]  /*37e0*/  MOV R84, R176 ;  /* 0x000000b000547202 */ /* 0x000fe20000000f00 */
[----:B------:R-:W-:-:S02]  /*37f0*/  FFMA.FTZ R34, R103, c[0x0][0x2d0], -R2 ;  /* 0x0000b40067227a23 */ /* 0x000fc40000010802 */
[----:B------:R-:W-:Y:S01]  /*3800*/  FADD.FTZ R0, R80, R0 ;  /* 0x0000000050007221 */ /* 0x000fe20000010000 */
[----:B------:R-:W-:Y:S01]  /*3810*/  MOV R103, R84 ;  /* 0x0000005400677202 */ /* 0x000fe20000000f00 */
[----:B------:R-:W-:Y:S01]  /*3820*/  HMMA.16816.F32 R20, R12, R46, RZ ;  /* 0x0000002e0c14723c */ /* 0x000fe200000018ff */
[----:B------:R-:W-:Y:S02]  /*3830*/  FFMA.FTZ R35, R102, c[0x0][0x2d0], -R2 ;  /* 0x0000b40066237a23 */ /* 0x000fe40000010802 */
[----:B------:R-:W-:Y:S02]  /*3840*/  FADD.FTZ R0, R83, R0 ;  /* 0x0000000053007221 */ /* 0x000fe40000010000 */
[----:B------:R-:W-:Y:S02]  /*3850*/  FFMA.FTZ R40, R98, c[0x0][0x2d0], -R2 ;  /* 0x0000b40062287a23 */ /* 0x000fe40000010802 */
[----:B------:R-:W-:Y:S01]  /*3860*/  IMAD.MOV.U32 R83, RZ, RZ, R52 ;  /* 0x000000ffff537224 */ /* 0x000fe200078e0034 */
[----:B--2---:R-:W-:Y:S01]  /*3870*/  HMMA.16816.F32 R132, R8, R24, R16 ;  /* 0x000000180884723c */ /* 0x004fe20000001810 */
[----:B------:R-:W-:Y:S01]  /*3880*/  MOV R52, R164 ;  /* 0x000000a400347202 */ /* 0x000fe20000000f00 */
[----:B------:R-:W-:Y:S01]  /*3890*/  IMAD.MOV.U32 R80, RZ, RZ, R58 ;  /* 0x000000ffff507224 */ /* 0x000fe200078e003a */
[----:B------:R-:W-:Y:S01]  /*38a0*/  MOV R46, R56 ;  /* 0x00000038002e7202 */ /* 0x000fe20000000f00 */
[----:B------:R-:W-:-:S03]  /*38b0*/  IMAD.MOV.U32 R47, RZ, RZ, R57 ;  /* 0x000000ffff2f7224 */ /* 0x000fc600078e0039 */
[----:B------:R-:W-:Y:S01]  /*38c0*/  FFMA.FTZ R24, R99, c[0x0][0x2d0], -R6 ;  /* 0x0000b40063187a23 */ /* 0x000fe20000010806 */
[----:B------:R-:W-:Y:S01]  /*38d0*/  HMMA.16816.F32 R16, R12, R42, RZ ;  /* 0x0000002a0c10723c */ /* 0x000fe200000018ff */
[----:B------:R-:W-:Y:S02]  /*38e0*/  IMAD.MOV.U32 R99, RZ, RZ, R64 ;  /* 0x000000ffff637224 */ /* 0x000fe400078e0040 */
[----:B------:R-:W-:Y:S02]  /*38f0*/  FADD.FTZ R25, R85, R0 ;  /* 0x0000000055197221 */ /* 0x000fe40000010000 */
[----:B------:R-:W-:Y:S02]  /*3900*/  IMAD.MOV.U32 R102, RZ, RZ, R99 ;  /* 0x000000ffff667224 */ /* 0x000fe400078e0063 */
[----:B------:R-:W-:Y:S01]  /*3910*/  MOV R42, R51 ;  /* 0x00000033002a7202 */ /* 0x000fe20000000f00 */
[----:B------:R-:W-:Y:S01]  /*3920*/  HMMA.16816.F32 R128, R8, R38, R20 ;  /* 0x000000260880723c */ /* 0x000fe20000001814 */
[----:B------:R-:W2:Y:S01]  /*3930*/  LDSM.16.MT88.4 R20, [R248+0x6900] ;  /* 0x00690000f814783b */ /* 0x000ea20000004200 */
[----:B------:R-:W-:-:S02]  /*3940*/  IMAD.MOV.U32 R51, RZ, RZ, R178 ;  /* 0x000000ffff337224 */ /* 0x000fc400078e00b2 */
[----:B------:R-:W-:Y:S02]  /*3950*/  IMAD.MOV.U32 R43, RZ, RZ, R50 ;  /* 0x000000ffff2b7224 */ /* 0x000fe400078e0032 */
[----:B------:R-:W-:Y:S02]  /*3960*/  IMAD.MOV.U32 R50, RZ, RZ, R4 ;  /* 0x000000ffff327224 */ /* 0x000fe400078e0004 */
[----:B------:R-:W-:Y:S02]  /*3970*/  FADD.FTZ R4, R76, R7 ;  /* 0x000000074c047221 */ /* 0x000fe40000010000 */
[----:B------:R-:W-:Y:S02]  /*3980*/  FFMA.FTZ R38, R91, c[0x0][0x2d0], -R6 ;  /* 0x0000b4005b267a23 */ /* 0x000fe40000010806 */
[----:B------:R-:W-:Y:S02]  /*3990*/  FADD.FTZ R4, R5, R4 ;  /* 0x0000000405047221 */ /* 0x000fe40000010000 */
[----:B------:R-:W-:-:S02]  /*39a0*/  IMAD.MOV.U32 R76, RZ, RZ, R72 ;  /* 0x000000ffff4c7224 */ /* 0x000fc400078e0048 */
[----:B------:R-:W-:Y:S01]  /*39b0*/  HMMA.16816.F32 R136, R8, R26, R16 ;  /* 0x0000001a0888723c */ /* 0x000fe20000001810 */
[----:B------:R-:W-:Y:S02]  /*39c0*/  FADD.FTZ R4, R82, R4 ;  /* 0x0000000452047221 */ /* 0x000fe40000010000 */
[----:B------:R-:W-:Y:S02]  /*39d0*/  FFMA.FTZ R39, R96, c[0x0][0x2d0], -R2 ;  /* 0x0000b40060277a23 */ /* 0x000fe40000010802 */
[----:B------:R-:W-:Y:S02]  /*39e0*/  IMAD.MOV.U32 R82, RZ, RZ, R55 ;  /* 0x000000ffff527224 */ /* 0x000fe400078e0037 */
[----:B------:R-:W-:Y:S01]  /*39f0*/  FFMA.FTZ R27, R97, c[0x0][0x2d0], -R6 ;  /* 0x0000b400611b7a23 */ /* 0x000fe20000010806 */
[----:B-1----:R-:W-:Y:S01]  /*3a00*/  HMMA.16816.F32 R16, R12, R28, RZ ;  /* 0x0000001c0c10723c */ /* 0x002fe200000018ff */
[----:B------:R-:W-:Y:S02]  /*3a10*/  FADD.FTZ R26, R81, R4 ;  /* 0x00000004511a7221 */ /* 0x000fe40000010000 */
[----:B------:R-:W-:Y:S01]  /*3a20*/  IMAD.MOV.U32 R97, RZ, RZ, R65 ;  /* 0x000000ffff617224 */ /* 0x000fe200078e0041 */
[----:B------:R-:W-:Y:S01]  /*3a30*/  MUFU.EX2 R0, R27 ;  /* 0x0000001b00007308 */ /* 0x000fe20000000800 */
[----:B------:R-:W-:-:S02]  /*3a40*/  IMAD.MOV.U32 R44, RZ, RZ, R50 ;  /* 0x000000ffff2c7224 */ /* 0x000fc400078e0032 */
[--C-:B------:R-:W-:Y:S01]  /*3a50*/  FFMA.FTZ R28, R95, c[0x0][0x2d0], -R6.reuse ;  /* 0x0000b4005f1c7a23 */ /* 0x100fe20000010806 */
[----:B------:R-:W-:Y:S01]  /*3a60*/  MOV R95, R54 ;  /* 0x00000036005f7202 */ /* 0x000fe20000000f00 */
[----:B------:R-:W-:Y:S01]  /*3a70*/  FFMA.FTZ R29, R94, c[0x0][0x2d0], -R6 ;  /* 0x0000b4005e1d7a23 */ /* 0x000fe20000010806 */
[----:B------:R-:W-:Y:S01]  /*3a80*/  MOV R94, R53 ;  /* 0x00000035005e7202 */ /* 0x000fe20000000f00 */
[----:B------:R-:W-:Y:S01]  /*3a90*/  IMAD.MOV.U32 R54, RZ, RZ, R48 ;  /* 0x000000ffff367224 */ /* 0x000fe200078e0030 */
[----:B------:R-:W-:Y:S01]  /*3aa0*/  MOV R53, R51 ;  /* 0x0000003300357202 */ /* 0x000fe20000000f00 */
[----:B------:R-:W-:Y:S02]  /*3ab0*/  IMAD.MOV.U32 R55, RZ, RZ, R49 ;  /* 0x000000ffff377224 */ /* 0x000fe400078e0031 */
[----:B------:R-:W-:Y:S02]  /*3ac0*/  IMAD.MOV.U32 R81, RZ, RZ, R94 ;  /* 0x000000ffff517224 */ /* 0x000fe400078e005e */
[----:B------:R-:W-:-:S02]  /*3ad0*/  IMAD.MOV.U32 R94, RZ, RZ, R63 ;  /* 0x000000ffff5e7224 */ /* 0x000fc400078e003f */
[----:B------:R-:W-:Y:S02]  /*3ae0*/  IMAD.MOV.U32 R63, RZ, RZ, R165 ;  /* 0x000000ffff3f7224 */ /* 0x000fe400078e00a5 */
[----:B------:R-:W-:Y:S02]  /*3af0*/  IMAD.MOV.U32 R101, RZ, RZ, R97 ;  /* 0x000000ffff657224 */ /* 0x000fe400078e0061 */
[----:B------:R-:W-:Y:S01]  /*3b00*/  IMAD.MOV.U32 R104, RZ, RZ, R42 ;  /* 0x000000ffff687224 */ /* 0x000fe200078e002a */
[----:B--2---:R-:W-:Y:S01]  /*3b10*/  HMMA.16816.F32 R184, R8, R20, R16 ;  /* 0x0000001408b8723c */ /* 0x004fe20000001810 */
[----:B------:R-:W-:-:S07]  /*3b20*/  IMAD.MOV.U32 R105, RZ, RZ, R43 ;  /* 0x000000ffff697224 */ /* 0x000fce00078e002b */
[----:B------:R-:W-:Y:S07]  /*3b30*/  HMMA.16816.F32 R16, R12, R30, RZ ;  /* 0x0000001e0c10723c */ /* 0x000fee00000018ff */
[--C-:B------:R-:W-:Y:S02]  /*3b40*/  FFMA.FTZ R30, R93, c[0x0][0x2d0], -R6.reuse ;  /* 0x0000b4005d1e7a23 */ /* 0x100fe40000010806 */
[----:B------:R-:W-:Y:S01]  /*3b50*/  FFMA.FTZ R31, R92, c[0x0][0x2d0], -R6 ;  /* 0x0000b4005c1f7a23 */ /* 0x000fe20000010806 */
[----:B------:R-:W-:Y:S01]  /*3b60*/  MOV R92, R41 ;  /* 0x00000029005c7202 */ /* 0x000fe20000000f00 */
[----:B------:R-:W-:Y:S01]  /*3b70*/  IMAD.MOV.U32 R93, RZ, RZ, R62 ;  /* 0x000000ffff5d7224 */ /* 0x000fe200078e003e */
[----:B------:R-:W-:Y:S11]  /*3b80*/  MOV R62, R166 ;  /* 0x000000a6003e7202 */ /* 0x000ff60000000f00 */
[----:B------:R-:W-:Y:S01]  /*3b90*/  @!UPT UIADD3 URZ, URZ, URZ, URZ ;  /* 0x0000003f3f3ff290 */ /* 0x000fe2000fffe03f */
        /* <DEDUP_REMOVED lines=25> */
[----:B------:R-:W-:Y:S01]  /*3d30*/  LDSM.16.MT88.4 R88, [R251+0x3900] ;  /* 0x00390000fb58783b */ /* 0x000fe20000004200 */
[----:B-----5:R-:W-:Y:S01]  /*3d40*/  FFMA.FTZ R30, R100, c[0x0][0x2d0], -R2 ;  /* 0x0000b400641e7a23 */ /* 0x020fe20000010802 */
[----:B------:R-:W-:Y:S01]  /*3d50*/  MOV R100, R95 ;  /* 0x0000005f00647202 */ /* 0x000fe20000000f00 */
[----:B------:R-:W-:-:S04]  /*3d60*/  FADD.FTZ R0, R7, R16 ;  /* 0x0000001007007221 */ /* 0x000fc80000010000 */
[----:B------:R-:W3:Y:S01]  /*3d70*/  MUFU.EX2 R2, R31 ;  /* 0x0000001f00027308 */ /* 0x000ee20000000800 */
[----:B------:R-:W-:Y:S01]  /*3d80*/  MOV R95, R60 ;  /* 0x0000003c005f7202 */ /* 0x000fe20000000f00 */
[----:B------:R-:W-:Y:S01]  /*3d90*/  IMAD.MOV.U32 R60, RZ, RZ, R61 ;  /* 0x000000ffff3c7224 */ /* 0x000fe200078e003d */
[----:B--2---:R-:W-:Y:S01]  /*3da0*/  HMMA.16816.F32 R16, R12, R20, RZ ;  /* 0x000000140c10723c */ /* 0x004fe200000018ff */
[----:B------:R-:W-:-:S07]  /*3db0*/  IMAD.MOV.U32 R61, RZ, RZ, R167 ;  /* 0x000000ffff3d7224 */ /* 0x000fce00078e00a7 */
        /* <DEDUP_REMOVED lines=28> */
[----:B-1----:R-:W-:Y:S01]  /*3f80*/  FADD.FTZ R16, R2, R16 ;  /* 0x0000001002107221 */ /* 0x002fe20000010000 */
[----:B------:R-:W-:Y:S03]  /*3f90*/  LDSM.16.MT88.4 R40, [R249+0x1900] ;  /* 0x00190000f928783b */ /* 0x000fe60000004200 */
[C---:B---3--:R-:W-:Y:S01]  /*3fa0*/  FADD.FTZ R16, R0.reuse, R16 ;  /* 0x0000001000107221 */ /* 0x048fe20000010000 */
[----:B------:R-:W-:-:S04]  /*3fb0*/  F2FP.PACK_AB R167, R0, R2 ;  /* 0x0000000200a7723e */ /* 0x000fc800000000ff */
[----:B------:R-:W-:Y:S04]  /*3fc0*/  STL [R1+0x50], R16 ;  /* 0x0000501001007387 */ /* 0x000fe80000100800 */
[----:B------:R-:W1:Y:S01]  /*3fd0*/  LDSM.16.MT88.4 R16, [R251+0x6900] ;  /* 0x00690000fb10783b */ /* 0x000e620000004200 */
[C---:B--2---:R-:W-:Y:S08]  /*3fe0*/  HMMA.16816.F32 R24, R12.reuse, R20, RZ ;  /* 0x000000140c18723c */ /* 0x044ff000000018ff */
        /* <DEDUP_REMOVED lines=8> */
[C---:B-1----:R-:W-:Y:S01]  /*4070*/  HMMA.16816.F32 R36, R4.reuse, R8, R104 ;  /* 0x000000080424723c */ /* 0x042fe20000001868 */
[----:B------:R-:W-:Y:S07]  /*4080*/  LDSM.16.MT88.4 R104, [R249+0x5900] ;  /* 0x00590000f968783b */ /* 0x000fee0000004200 */
        /* <DEDUP_REMOVED lines=17> */
[C---:B-1----:R-:W-:Y:S01]  /*41a0*/  HMMA.16816.F32 R84, R4.reuse, R8, R160 ;  /* 0x000000080454723c */ /* 0x042fe200000018a0 */
[----:B------:R-:W1:Y:S07]  /*41b0*/  LDSM.16.MT88.4 R160, [R248+0x1900] ;  /* 0x00190000f8a0783b */ /* 0x000e6e0000004200 */
[----:B------:R-:W-:Y:S01]  /*41c0*/  HMMA.16816.F32 R92, R4, R10, R140 ;  /* 0x0000000a045c723c */ /* 0x000fe2000000188c */
[----:B------:R-:W2:Y:S07]  /*41d0*/  LDSM.16.MT88.4 R8, [R251+0x3100] ;  /* 0x00310000fb08783b */ /* 0x000eae0000004200 */
        /* <DEDUP_REMOVED lines=23> */
[----:B------:R-:W2:Y:S04]  /*4350*/  LDSM.16.MT88.4 R72, [R249+0x3900] ;  /* 0x00390000f948783b */ /* 0x000ea80000004200 */
[----:B------:R-:W3:Y:S03]  /*4360*/  LDSM.16.MT88.4 R8, [R252+0x7100] ;  /* 0x00710000fc08783b */ /* 0x000ee60000004200 */
[C---:B-1----:R-:W-:Y:S08]  /*4370*/  HMMA.16816.F32 R60, R164.reuse, R64, R60 ;  /* 0x00000040a43c723c */ /* 0x042ff0000000183c */
[C---:B------:R-:W-:Y:S08]  /*4380*/  HMMA.16816.F32 R64, R164.reuse, R66, R68 ;  /* 0x00000042a440723c */ /* 0x040ff00000001844 */
[C---:B--2---:R-:W-:Y:S08]  /*4390*/  HMMA.16816.F32 R68, R164.reuse, R72, R76 ;  /* 0x00000048a444723c */ /* 0x044ff0000000184c */
[----:B------:R-:W-:Y:S01]  /*43a0*/  HMMA.16816.F32 R72, R164, R74, R80 ;  /* 0x0000004aa448723c */ /* 0x000fe20000001850 */
[----:B------:R-:W1:Y:S07]  /*43b0*/  LDSM.16.MT88.4 R80, [R252+0x3900] ;  /* 0x00390000fc50783b */ /* 0x000e6e0000004200 */
[C---:B---3--:R-:W-:Y:S01]  /*43c0*/  HMMA.16816.F32 R180, R4.reuse, R8, R56 ;  /* 0x0000000804b4723c */ /* 0x048fe20000001838 */
[----:B------:R-:W-:Y:S07]  /*43d0*/  LDSM.16.MT88.4 R56, [R251+0x1900] ;  /* 0x00190000fb38783b */ /* 0x000fee0000004200 */
[----:B------:R-:W-:Y:S01]  /*43e0*/  HMMA.16816.F32 R148, R4, R10, R48 ;  /* 0x0000000a0494723c */ /* 0x000fe20000001830 */
[----:B------:R-:W2:Y:S04]  /*43f0*/  LDSM.16.MT88.4 R8, [R251+0x7100] ;  /* 0x00710000fb08783b */ /* 0x000ea80000004200 */
[----:B------:R-:W-:Y:S03]  /*4400*/  LDSM.16.MT88.4 R48, [R252+0x1900] ;  /* 0x00190000fc30783b */ /* 0x000fe60000004200 */
[C---:B-1----:R-:W-:Y:S08]  /*4410*/  HMMA.16816.F32 R76, R164.reuse, R80, R84 ;  /* 0x00000050a44c723c */ /* 0x042ff00000001854 */
[C---:B------:R-:W-:Y:S01]  /*4420*/  HMMA.16816.F32 R84, R164.reuse, R88, R96 ;  /* 0x00000058a454723c */ /* 0x040fe20000001860 */
[----:B------:R-:W1:Y:S07]  /*4430*/  LDSM.16.MT88.4 R96, [R248+0x5900] ;  /* 0x00590000f860783b */ /* 0x000e6e0000004200 */
[C---:B------:R-:W-:Y:S08]  /*4440*/  HMMA.16816.F32 R88, R164.reuse, R90, R100 ;  /* 0x0000005aa458723c */ /* 0x040ff00000001864 */
[C---:B------:R-:W-:Y:S08]  /*4450*/  HMMA.16816.F32 R100, R164.reuse, R104, R116 ;  /* 0x00000068a464723c */ /* 0x040ff00000001874 */
[C---:B------:R-:W-:Y:S01]  /*4460*/  HMMA.16816.F32 R104, R164.reuse, R106, R120 ;  /* 0x0000006aa468723c */ /* 0x040fe20000001878 */
[----:B------:R-:W3:Y:S07]  /*4470*/  LDSM.16.MT88.4 R120, [R251+0x5900] ;  /* 0x00590000fb78783b */ /* 0x000eee0000004200 */
[----:B------:R-:W-:Y:S08]  /*4480*/  HMMA.16816.F32 R80, R164, R82, R92 ;  /* 0x00000052a450723c */ /* 0x000ff0000000185c */
[----:B--2---:R-:W-:Y:S08]  /*4490*/  HMMA.16816.F32 R24, R4, R8, R24 ;  /* 0x000000080418723c */ /* 0x004ff00000001818 */
[C---:B-1----:R-:W-:Y:S08]  /*44a0*/  HMMA.16816.F32 R92, R164.reuse, R96, R108 ;  /* 0x00000060a45c723c */ /* 0x042ff0000000186c */
[----:B------:R-:W-:Y:S01]  /*44b0*/  HMMA.16816.F32 R96, R164, R98, R112 ;  /* 0x00000062a460723c */ /* 0x000fe20000001870 */
[----:B------:R-:W1:Y:S07]  /*44c0*/  LDSM.16.MT88.4 R112, [R252+0x5900] ;  /* 0x00590000fc70783b */ /* 0x000e6e0000004200 */
[----:B------:R-:W-:Y:S01]  /*44d0*/  HMMA.16816.F32 R12, R4, R10, R12 ;  /* 0x0000000a040c723c */ /* 0x000fe2000000180c */
[----:B------:R-:W-:Y:S07]  /*44e0*/  LDSM.16.MT88.4 R4, [R251+0x7900] ;  /* 0x00790000fb04783b */ /* 0x000fee0000004200 */
[C---:B---3--:R-:W-:Y:S08]  /*44f0*/  HMMA.16816.F32 R116, R164.reuse, R120, R132 ;  /* 0x00000078a474723c */ /* 0x048ff00000001884 */
[C---:B------:R-:W-:Y:S01]  /*4500*/  HMMA.16816.F32 R120, R164.reuse, R122, R136 ;  /* 0x0000007aa478723c */ /* 0x040fe20000001888 */
[----:B------:R-:W2:Y:S07]  /*4510*/  LDSM.16.MT88.4 R136, [R249+0x7900] ;  /* 0x00790000f988783b */ /* 0x000eae0000004200 */
[C---:B------:R-:W-:Y:S08]  /*4520*/  HMMA.16816.F32 R44, R164.reuse, R48, R44 ;  /* 0x00000030a42c723c */ /* 0x040ff0000000182c */
[C---:B------:R-:W-:Y:S08]  /*4530*/  HMMA.16816.F32 R52, R164.reuse, R56, R52 ;  /* 0x00000038a434723c */ /* 0x040ff00000001834 */
[C---:B-1----:R-:W-:Y:S08]  /*4540*/  HMMA.16816.F32 R108, R164.reuse, R112, R124 ;  /* 0x00000070a46c723c */ /* 0x042ff0000000187c */
[C---:B------:R-:W-:Y:S01]  /*4550*/  HMMA.16816.F32 R112, R164.reuse, R114, R128 ;  /* 0x00000072a470723c */ /* 0x040fe20000001880 */
[----:B------:R-:W1:Y:S07]  /*4560*/  LDSM.16.MT88.4 R128, [R248+0x7900] ;  /* 0x00790000f880783b */ /* 0x000e6e0000004200 */
[C---:B------:R-:W-:Y:S08]  /*4570*/  HMMA.16816.F32 R48, R164.reuse, R50, R28 ;  /* 0x00000032a430723c */ /* 0x040ff0000000181c */
[C---:B--2---:R-:W-:Y:S01]  /*4580*/  HMMA.16816.F32 R132, R164.reuse, R136, R144 ;  /* 0x00000088a484723c */ /* 0x044fe20000001890 */
[----:B------:R-:W2:Y:S07]  /*4590*/  LDSM.16.MT88.4 R144, [R252+0x7900] ;  /* 0x00790000fc90783b */ /* 0x000eae0000004200 */
[C---:B------:R-:W-:Y:S08]  /*45a0*/  HMMA.16816.F32 R136, R164.reuse, R138, R140 ;  /* 0x0000008aa488723c */ /* 0x040ff0000000188c */
        /* <DEDUP_REMOVED lines=39> */
[----:B---3--:R-:W2:Y:S02]  /*4820*/  LDL R0, [R1+0xb4] ;  /* 0x0000b40001007983 */ /* 0x008ea40000100800 */
[----:B--2---:R-:W-:-:S05]  /*4830*/  SHF.L.U32 R0, R0, 0x1, RZ ;  /* 0x0000000100007819 */ /* 0x004fca00000006ff */
[----:B------:R1:W-:Y:S02]  /*4840*/  STL [R1+0x44], R0 ;  /* 0x0000440001007387 */ /* 0x0003e40000100800 */
.L_x_1531:
[----:B------:R-:W2:Y:S01]  /*4850*/  LDL.64 R12, [R1+0x90] ;  /* 0x00009000010c7983 */ /* 0x000ea20000100a00 */
[----:B------:R-:W-:Y:S01]  /*4860*/  MOV R14, c[0x0][0x208] ;  /* 0x00008200000e7a02 */ /* 0x000fe20000000f00 */
[----:B------:R-:W-:Y:S04]  /*4870*/  DEPBAR.LE SB0, 0x0 ;  /* 0x000080000000791a */ /* 0x000fe80000000000 */
[----:B------:R-:W3:Y:S01]  /*4880*/  LDL R24, [R1+0x80] ;  /* 0x0000800001187983 */ /* 0x000ee20000100800 */
[----:B------:R-:W-:Y:S05]  /*4890*/  MOV R15, c[0x0][0x20c] ;  /* 0x00008300000f7a02 */ /* 0x000fea0000000f00 */
[----:B------:R-:W4:Y:S06]  /*48a0*/  LDL R7, [R1+0x84] ;  /* 0x0000840001077983 */ /* 0x000f2c0000100800 */
[----:B------:R-:W2:Y:S06]  /*48b0*/  LDL R34, [R1+0x78] ;  /* 0x0000780001227983 */ /* 0x000eac0000100800 */
[----:B------:R-:W2:Y:S06]  /*48c0*/  LDL R29, [R1+0x70] ;  /* 0x00007000011d7983 */ /* 0x000eac0000100800 */
[----:B------:R-:W2:Y:S06]  /*48d0*/  LDL R33, [R1+0x74] ;  /* 0x0000740001217983 */ /* 0x000eac0000100800 */
[----:B------:R-:W2:Y:S06]  /*48e0*/  LDL R28, [R1+0x7c] ;  /* 0x00007c00011c7983 */ /* 0x000eac0000100800 */
[----:B------:R-:W2:Y:S06]  /*48f0*/  LDL R32, [R1+0x6c] ;  /* 0x00006c0001207983 */ /* 0x000eac0000100800 */
[----:B------:R-:W-:Y:S06]  /*4900*/  STL.64 [R1+0xe0], R148 ;  /* 0x0000e09401007387 */ /* 0x000fec0000100a00 */
[----:B------:R-:W-:Y:S06]  /*4910*/  STL.64 [R1+0xd8], R150 ;  /* 0x0000d89601007387 */ /* 0x000fec0000100a00 */
[----:B------:R-:W-:Y:S06]  /*4920*/  STL [R1+0xd4], R165 ;  /* 0x0000d4a501007387 */ /* 0x000fec0000100800 */
[----:B-1----:R1:W-:Y:S06]  /*4930*/  STL [R1+0xd0], R166 ;  /* 0x0000d0a601007387 */ /* 0x0023ec0000100800 */
[----:B------:R-:W-:Y:S06]  /*4940*/  BAR.SYNC.DEFER_BLOCKING 0x0 ;  /* 0x0000000000007b1d */ /* 0x000fec0000010000 */
[----:B------:R-:W2:Y:S06]  /*4950*/  LDSM.16.M88.4 R8, [R155+0x10100] ;  /* 0x010100009b08783b */ /* 0x000eac0000000200 */
[----:B-1----:R-:W2:Y:S06]  /*4960*/  LDL.LU R166, [R1+0x48] ;  /* 0x0000480001a67983 */ /* 0x002eac0000300800 */
[----:B------:R1:W-:Y:S06]  /*4970*/  STL [R1+0xcc], R167 ;  /* 0x0000cca701007387 */ /* 0x0003ec0000100800 */
[----:B------:R-:W3:Y:S06]  /*4980*/  LDL R165, [R1+0x4] ;  /* 0x0000040001a57983 */ /* 0x000eec0000100800 */
[----:B------:R-:W4:Y:S06]  /*4990*/  LDL R152, [R1+0x40] ;  /* 0x0000400001987983 */ /* 0x000f2c0000100800 */
[----:B------:R-:W4:Y:S06]  /*49a0*/  LDL R151, [R1+0x3c] ;  /* 0x00003c0001977983 */ /* 0x000f2c0000100800 */
[----:B------:R-:W4:Y:S06]  /*49b0*/  LDL R150, [R1+0x38] ;  /* 0x0000380001967983 */ /* 0x000f2c0000100800 */
[----:B-1----:R-:W4:Y:S06]  /*49c0*/  LDL R167, [R1+0x44] ;  /* 0x0000440001a77983 */ /* 0x002f2c0000100800 */
        /* <DEDUP_REMOVED lines=9> */
[C---:B------:R-:W-:Y:S02]  /*4a60*/  LEA R22, P2, R3.reuse, c[0x0][0x1f8], 0x1 ;  /* 0x00007e0003167a11 */ /* 0x040fe400078408ff */
[----:B------:R-:W-:Y:S01]  /*4a70*/  SHF.L.U64.HI R0, R4, 0x6, R0 ;  /* 0x0000000604007819 */ /* 0x000fe20000010200 */
[----:B----4-:R-:W-:Y:S01]  /*4a80*/  LDSM.16.M88.4 R180, [R152] ;  /* 0x0000000098b4783b */ /* 0x010fe20000000200 */
[----:B------:R-:W-:Y:S02]  /*4a90*/  IADD3 R4, P1, R2, R24, RZ ;  /* 0x0000001802047210 */ /* 0x000fe40007f3e0ff */
[----:B------:R-:W-:Y:S02]  /*4aa0*/  IADD3.X R5, R0, R7, RZ, P0, !PT ;  /* 0x0000000700057210 */ /* 0x000fe400007fe4ff */
[----:B------:R-:W-:Y:S01]  /*4ab0*/  LEA R20, P0, R4, c[0x0][0x1f8], 0x1 ;  /* 0x00007e0004147a11 */ /* 0x000fe200078008ff */
[----:B------:R2:W-:Y:S01]  /*4ac0*/  LDSM.16.M88.4 R184, [R151] ;  /* 0x0000000097b8783b */ /* 0x0005e20000000200 */
[----:B------:R-:W-:Y:S02]  /*4ad0*/  IADD3.X R6, R0, R28, RZ, P1, !PT ;  /* 0x0000001c00067210 */ /* 0x000fe40000ffe4ff */
[----:B------:R-:W-:Y:S02]  /*4ae0*/  LEA.HI.X R23, R3, c[0x0][0x1fc], R5, 0x1, P2 ;  /* 0x00007f0003177a11 */ /* 0x000fe400010f0c05 */
[----:B------:R-:W-:Y:S01]  /*4af0*/  LEA.HI.X R21, R4, c[0x0][0x1fc], R6, 0x1, P0 ;  /* 0x00007f0004157a11 */ /* 0x000fe200000f0c06 */
[----:B------:R3:W-:Y:S01]  /*4b00*/  LDSM.16.M88.4 R188, [R150] ;  /* 0x0000000096bc783b */ /* 0x0007e20000000200 */
[----:B------:R-:W-:Y:S02]  /*4b10*/  IADD3 R6, P2, R2, R34, RZ ;  /* 0x0000002202067210 */ /* 0x000fe40007f5e0ff */
[----:B------:R-:W-:Y:S02]  /*4b20*/  LEA R3, P0, R14, R2, 0x5 ;  /* 0x000000020e037211 */ /* 0x000fe400078028ff */
[----:B------:R-:W-:Y:S02]  /*4b30*/  IADD3 R4, P1, R2, R29, RZ ;  /* 0x0000001d02047210 */ /* 0x000fe40007f3e0ff */
[----:B------:R-:W-:Y:S02]  /*4b40*/  IADD3.X R13, R0, R33, RZ, P2, !PT ;  /* 0x00000021000d7210 */ /* 0x000fe400017fe4ff */
[----:B------:R-:W-:Y:S02]  /*4b50*/  LEA.HI.X R2, R14, R0, R15, 0x5, P0 ;  /* 0x000000000e027211 */ /* 0x000fe400000f2c0f */
[----:B------:R-:W-:Y:S02]  /*4b60*/  IADD3.X R0, R0, R32, RZ, P1, !PT ;  /* 0x0000002000007210 */ /* 0x000fe40000ffe4ff */
[----:B------:R-:W-:Y:S02]  /*4b70*/  LEA R14, P1, R4, c[0x0][0x1f8], 0x1 ;  /* 0x00007e00040e7a11 */ /* 0x000fe400078208ff */
[C---:B------:R-:W-:Y:S02]  /*4b80*/  IADD3 R5, P0, R3.reuse, R12, RZ ;  /* 0x0000000c03057210 */ /* 0x040fe40007f1e0ff */
[----:B------:R-:W-:Y:S01]  /*4b90*/  LEA R12, P2, R6, c[0x0][0x1f8], 0x1 ;  /* 0x00007e00060c7a11 */ /* 0x000fe200078408ff */
[----:B--2---:R-:W2:Y:S01]  /*4ba0*/  LDL R151, [R1+0x34] ;  /* 0x0000340001977983 */ /* 0x004ea20000100800 */
[----:B------:R-:W-:Y:S02]  /*4bb0*/  LEA.HI.X R15, R4, c[0x0][0x1fc], R0, 0x1, P1 ;  /* 0x00007f00040f7a11 */ /* 0x000fe400008f0c00 */
[----:B------:R-:W-:Y:S02]  /*4bc0*/  LEA.HI.X R13, R6, c[0x0][0x1fc], R13, 0x1, P2 ;  /* 0x00007f00060d7a11 */ /* 0x000fe400010f0c0d */
[----:B------:R-:W-:Y:S01]  /*4bd0*/  IADD3 R0, P2, R3, R24, RZ ;  /* 0x0000001803007210 */ /* 0x000fe20007f5e0ff */
[----:B---3--:R-:W3:Y:S01]  /*4be0*/  LDL R150, [R1+0x30] ;  /* 0x0000300001967983 */ /* 0x008ee20000100800 */
[C---:B------:R-:W-:Y:S02]  /*4bf0*/  IADD3.X R7, R2.reuse, R7, RZ, P0, !PT ;  /* 0x0000000702077210 */ /* 0x040fe400007fe4ff */
[----:B------:R-:W-:Y:S02]  /*4c00*/  LEA R30, P0, R5, c[0x0][0x1f8], 0x1 ;  /* 0x00007e00051e7a11 */ /* 0x000fe400078008ff */
[----:B------:R-:W-:Y:S01]  /*4c10*/  IADD3 R4, P1, R3, R34, RZ ;  /* 0x0000002203047210 */ /* 0x000fe20007f3e0ff */
[----:B------:R-:W4:Y:S01]  /*4c20*/  LDSM.16.M88.4 R24, [R155+0x11100] ;  /* 0x011100009b18783b */ /* 0x000f220000000200 */
[----:B------:R-:W-:Y:S02]  /*4c30*/  LEA.HI.X R31, R5, c[0x0][0x1fc], R7, 0x1, P0 ;  /* 0x00007f00051f7a11 */ /* 0x000fe400000f0c07 */
[----:B------:R-:W-:Y:S02]  /*4c40*/  IADD3.X R5, R2, R28, RZ, P2, !PT ;  /* 0x0000001c02057210 */ /* 0x000fe400017fe4ff */
[C---:B------:R-:W-:Y:S02]  /*4c50*/  LEA R28, P2, R0.reuse, c[0x0][0x1f8], 0x1 ;  /* 0x00007e00001c7a11 */ /* 0x040fe400078408ff */
[----:B------:R-:W-:Y:S02]  /*4c60*/  IADD3 R3, P0, R3, R29, RZ ;  /* 0x0000001d03037210 */ /* 0x000fe40007f1e0ff */
[----:B------:R-:W-:Y:S02]  /*4c70*/  LEA.HI.X R29, R0, c[0x0][0x1fc], R5, 0x1, P2 ;  /* 0x00007f00001d7a11 */ /* 0x000fe400010f0c05 */
[----:B------:R-:W2:Y:S01]  /*4c80*/  LDL R0, [R1] ;  /* 0x0000000001007983 */ /* 0x000ea20000100800 */
[C---:B------:R-:W-:Y:S02]  /*4c90*/  IADD3.X R6, R2.reuse, R33, RZ, P1, !PT ;  /* 0x0000002102067210 */ /* 0x040fe40000ffe4ff */
[----:B------:R-:W-:Y:S02]  /*4ca0*/  IADD3.X R7, R2, R32, RZ, P0, !PT ;  /* 0x0000002002077210 */ /* 0x000fe400007fe4ff */
[C---:B------:R-:W-:Y:S01]  /*4cb0*/  LEA R148, P1, R4.reuse, c[0x0][0x1f8], 0x1 ;  /* 0x00007e0004947a11 */ /* 0x040fe200078208ff */
[----:B------:R-:W1:Y:S01]  /*4cc0*/  LDSM.16.M88.4 R32, [R155+0x11900] ;  /* 0x011900009b20783b */ /* 0x000e620000000200 */
[C---:B------:R-:W-:Y:S02]  /*4cd0*/  LEA R2, P0, R3.reuse, c[0x0][0x1f8], 0x1 ;  /* 0x00007e0003027a11 */ /* 0x040fe400078008ff */
[----:B------:R-:W-:Y:S02]  /*4ce0*/  LEA.HI.X R149, R4, c[0x0][0x1fc], R6, 0x1, P1 ;  /* 0x00007f0004957a11 */ /* 0x000fe400008f0c06 */
[----:B------:R-:W-:Y:S01]  /*4cf0*/  LEA.HI.X R3, R3, c[0x0][0x1fc], R7, 0x1, P0 ;  /* 0x00007f0003037a11 */ /* 0x000fe200000f0c07 */
[----:B------:R-:W-:Y:S01]  /*4d00*/  @!PT LDS RZ, [RZ] ;  /* 0x00000000fffff984 */ /* 0x000fe20000000800 */
[----:B------:R-:W-:Y:S01]  /*4d10*/  @!PT LDS RZ, [RZ] ;  /* 0x00000000fffff984 */ /* 0x000fe20000000800 */
[----:B------:R-:W-:Y:S01]  /*4d20*/  @!PT LDS RZ, [RZ] ;  /* 0x00000000fffff984 */ /* 0x000fe20000000800 */
[----:B------:R4:W-:Y:S01]  /*4d30*/  LDGSTS.E.BYPASS.LTC128B.128 [R167+0x100], [R22.64], !P6 ;  /* 0x0010000016a77fae */ /* 0x0009e2000f101d48 */
[C---:B-----5:R-:W-:Y:S03]  /*4d40*/  HMMA.16816.F32 R4, R168.reuse, R8, RZ ;  /* 0x00000008a804723c */ /* 0x060fe600000018ff */
[C---:B------:R-:W-:Y:S02]  /*4d50*/  ISETP.GT.AND P0, PT, R166.reuse, RZ, PT ;  /* 0x000000ffa600720c */ /* 0x040fe40003f04270 */
[----:B------:R4:W-:Y:S01]  /*4d60*/  LDGSTS.E.BYPASS.LTC128B.128 [R167+0x2100], [R20.64], !P5 ;  /* 0x0210000014a77fae */ /* 0x0009e2000e901d48 */
[----:B------:R-:W-:Y:S02]  /*4d70*/  IADD3 R166, R166, -0x1, RZ ;  /* 0xffffffffa6a67810 */ /* 0x000fe40007ffe0ff */
[C---:B------:R-:W-:Y:S03]  /*4d80*/  HMMA.16816.F32 R8, R168.reuse, R10, RZ ;  /* 0x0000000aa808723c */ /* 0x040fe600000018ff */
[----:B------:R1:W-:Y:S06]  /*4d90*/  LDGSTS.E.BYPASS.LTC128B.128 [R167+0x4100], [R12.64], !P4 ;  /* 0x041000000ca77fae */ /* 0x0003ec000e101d48 */
[----:B------:R1:W-:Y:S06]  /*4da0*/  LDGSTS.E.BYPASS.LTC128B.128 [R167+0x6100], [R14.64], !P3 ;  /* 0x061000000ea77fae */ /* 0x0003ec000d901d48 */
[----:B------:R4:W-:Y:S06]  /*4db0*/  LDGSTS.E.BYPASS.LTC128B.128 [R167+0x1100], [R30.64], !P6 ;  /* 0x011000001ea77fae */ /* 0x0009ec000f101d48 */
[----:B------:R4:W-:Y:S06]  /*4dc0*/  LDGSTS.E.BYPASS.LTC128B.128 [R167+0x3100], [R28.64], !P5 ;  /* 0x031000001ca77fae */ /* 0x0009ec000e901d48 */
[----:B------:R4:W-:Y:S06]  /*4dd0*/  LDGSTS.E.BYPASS.LTC128B.128 [R167+0x5100], [R148.64], !P4 ;  /* 0x0510000094a77fae */ /* 0x0009ec000e101d48 */
[----:B------:R4:W-:Y:S01]  /*4de0*/  LDGSTS.E.BYPASS.LTC128B.128 [R167+0x7100], [R2.64], !P3 ;  /* 0x0710000002a77fae */ /* 0x0009e2000d901d48 */
[C---:B-1----:R-:W-:Y:S05]  /*4df0*/  HMMA.16816.F32 R12, R168.reuse, R16, RZ ;  /* 0x00000010a80c723c */ /* 0x042fea00000018ff */
[----:B------:R-:W0:Y:S03]  /*4e00*/  LDGDEPBAR ;  /* 0x00000000000079af */ /* 0x000e260000000000 */
[C---:B------:R-:W-:Y:S08]  /*4e10*/  HMMA.16816.F32 R16, R168.reuse, R18, RZ ;  /* 0x00000012a810723c */ /* 0x040ff000000018ff */
[C---:B----4-:R-:W-:Y:S01]  /*4e20*/  HMMA.16816.F32 R20, R168.reuse, R24, RZ ;  /* 0x00000018a814723c */ /* 0x050fe200000018ff */
[----:B------:R-:W4:Y:S07]  /*4e30*/  LDL R149, [R1+0x2c] ;  /* 0x00002c0001957983 */ /* 0x000f2e0000100800 */
[C---:B------:R-:W-:Y:S01]  /*4e40*/  HMMA.16816.F32 R24, R168.reuse, R26, RZ ;  /* 0x0000001aa818723c */ /* 0x040fe200000018ff */
[----:B------:R-:W3:Y:S06]  /*4e50*/  LDL R148, [R1+0x28] ;  /* 0x0000280001947983 */ /* 0x000eec0000100800 */
[----:B------:R-:W-:Y:S01]  /*4e60*/  STL [R1+0xc8], R171 ;  /* 0x0000c8ab01007387 */ /* 0x000fe20000100800 */
[C---:B------:R-:W-:Y:S05]  /*4e70*/  HMMA.16816.F32 R28, R168.reuse, R32, RZ ;  /* 0x00000020a81c723c */ /* 0x040fea00000018ff */
[----:B------:R-:W3:Y:S03]  /*4e80*/  LDL R165, [R1+0x68] ;  /* 0x0000680001a57983 */ /* 0x000ee60000100800 */
[----:B------:R-:W-:Y:S03]  /*4e90*/  HMMA.16816.F32 R32, R168, R34, RZ ;  /* 0x00000022a820723c */ /* 0x000fe600000018ff */
[----:B------:R-:W3:Y:S05]  /*4ea0*/  LDL R3, [R1+0x1c] ;  /* 0x00001c0001037983 */ /* 0x000eea0000100800 */
[C---:B------:R-:W-:Y:S01]  /*4eb0*/  HMMA.16816.F32 R4, R172.reuse, R176, R4 ;  /* 0x000000b0ac04723c */ /* 0x040fe20000001804 */
[----:B------:R-:W3:Y:S07]  /*4ec0*/  LDL R2, [R1+0x18] ;  /* 0x0000180001027983 */ /* 0x000eee0000100800 */
[C---:B------:R-:W-:Y:S08]  /*4ed0*/  HMMA.16816.F32 R8, R172.reuse, R178, R8 ;  /* 0x000000b2ac08723c */ /* 0x040ff00000001808 */
[C---:B------:R-:W-:Y:S08]  /*4ee0*/  HMMA.16816.F32 R12, R172.reuse, R180, R12 ;  /* 0x000000b4ac0c723c */ /* 0x040ff0000000180c */
[C---:B------:R-:W-:Y:S08]  /*4ef0*/  HMMA.16816.F32 R16, R172.reuse, R182, R16 ;  /* 0x000000b6ac10723c */ /* 0x040ff00000001810 */
[C---:B------:R-:W-:Y:S08]  /*4f00*/  HMMA.16816.F32 R20, R172.reuse, R184, R20 ;  /* 0x000000b8ac14723c */ /* 0x040ff00000001814 */
[C---:B------:R-:W-:Y:S08]  /*4f10*/  HMMA.16816.F32 R24, R172.reuse, R186, R24 ;  /* 0x000000baac18723c */ /* 0x040ff00000001818 */
[C---:B------:R-:W-:Y:S08]  /*4f20*/  HMMA.16816.F32 R28, R172.reuse, R188, R28 ;  /* 0x000000bcac1c723c */ /* 0x040ff0000000181c */
[----:B------:R-:W-:Y:S07]  /*4f30*/  HMMA.16816.F32 R32, R172, R190, R32 ;  /* 0x000000beac20723c */ /* 0x000fee0000001820 */
[----:B------:R-:W-:Y:S05]  /*4f40*/  MOV R191, c[0x0][0x1e0] ;  /* 0x0000780000bf7a02 */ /* 0x000fea0000000f00 */
[----:B------:R-:W-:Y:S01]  /*4f50*/  SHF.L.U32 R191, R191, 0x5, RZ ;  /* 0x00000005bfbf7819 */ /* 0x000fe200000006ff */
[----:B--2---:R-:W1:Y:S06]  /*4f60*/  LDSM.16.M88.4 R176, [R0+0x10100] ;  /* 0x0101000000b0783b */ /* 0x004e6c0000000200 */
[----:B------:R-:W2:Y:S06]  /*4f70*/  LDSM.16.M88.4 R180, [R0+0x10900] ;  /* 0x0109000000b4783b */ /* 0x000eac0000000200 */
[----:B------:R-:W2:Y:S01]  /*4f80*/  LDSM.16.M88.4 R184, [R0+0x11100] ;  /* 0x0111000000b8783b */ /* 0x000ea20000000200 */
[C---:B-1----:R-:W-:Y:S08]  /*4f90*/  HMMA.16816.F32 R4, R192.reuse, R176, R4 ;  /* 0x000000b0c004723c */ /* 0x042ff00000001804 */
[C---:B------:R-:W-:Y:S01]  /*4fa0*/  HMMA.16816.F32 R8, R192.reuse, R178, R8 ;  /* 0x000000b2c008723c */ /* 0x040fe20000001808 */
[----:B------:R-:W1:Y:S07]  /*4fb0*/  LDSM.16.M88.4 R176, [R0+0x11900] ;  /* 0x0119000000b0783b */ /* 0x000e6e0000000200 */
[C---:B--2---:R-:W-:Y:S08]  /*4fc0*/  HMMA.16816.F32 R12, R192.reuse, R180, R12 ;  /* 0x000000b4c00c723c */ /* 0x044ff0000000180c */
[C---:B------:R-:W-:Y:S01]  /*4fd0*/  HMMA.16816.F32 R16, R192.reuse, R182, R16 ;  /* 0x000000b6c010723c */ /* 0x040fe20000001810 */
[----:B------:R-:W2:Y:S07]  /*4fe0*/  LDSM.16.M88.4 R180, [R250] ;  /* 0x00000000fab4783b */ /* 0x000eae0000000200 */
        /* <DEDUP_REMOVED lines=16> */
[----:B------:R-:W-:Y:S01]  /*50f0*/  HMMA.16816.F32 R32, R196, R182, R32 ;  /* 0x000000b6c420723c */ /* 0x000fe20000001820 */
[----:B------:R-:W2:Y:S07]  /*5100*/  LDSM.16.M88.4 R180, [R155+0x13100] ;  /* 0x013100009bb4783b */ /* 0x000eae0000000200 */
[C---:B---3--:R-:W-:Y:S08]  /*5110*/  HMMA.16816.F32 R4, R200.reuse, R184, R4 ;  /* 0x000000b8c804723c */ /* 0x048ff00000001804 */
[C---:B------:R-:W-:Y:S01]  /*5120*/  HMMA.16816.F32 R8, R200.reuse, R186, R8 ;  /* 0x000000bac808723c */ /* 0x040fe20000001808 */
[----:B------:R-:W3:Y:S07]  /*5130*/  LDSM.16.M88.4 R184, [R155+0x13900] ;  /* 0x013900009bb8783b */ /* 0x000eee0000000200 */
[C---:B-1----:R-:W-:Y:S08]  /*5140*/  HMMA.16816.F32 R12, R200.reuse, R176, R12 ;  /* 0x000000b0c80c723c */ /* 0x042ff0000000180c */
[C---:B------:R-:W-:Y:S01]  /*5150*/  HMMA.16816.F32 R16, R200.reuse, R178, R16 ;  /* 0x000000b2c810723c */ /* 0x040fe20000001810 */
[----:B------:R-:W1:Y:S07]  /*5160*/  LDSM.16.M88.4 R176, [R151] ;  /* 0x0000000097b0783b */ /* 0x000e6e0000000200 */
[C---:B--2---:R-:W-:Y:S08]  /*5170*/  HMMA.16816.F32 R20, R200.reuse, R180, R20 ;  /* 0x000000b4c814723c */ /* 0x044ff00000001814 */
[C---:B------:R-:W-:Y:S01]  /*5180*/  HMMA.16816.F32 R24, R200.reuse, R182, R24 ;  /* 0x000000b6c818723c */ /* 0x040fe20000001818 */
[----:B------:R2:W1:Y:S07]  /*5190*/  LDSM.16.M88.4 R180, [R150] ;  /* 0x0000000096b4783b */ /* 0x00046e0000000200 */
[C---:B---3--:R-:W-:Y:S08]  /*51a0*/  HMMA.16816.F32 R28, R200.reuse, R184, R28 ;  /* 0x000000b8c81c723c */ /* 0x048ff0000000181c */
[----:B------:R-:W-:Y:S01]  /*51b0*/  HMMA.16816.F32 R32, R200, R186, R32 ;  /* 0x000000bac820723c */ /* 0x000fe20000001820 */
[----:B----4-:R3:W4:Y:S06]  /*51c0*/  LDSM.16.M88.4 R184, [R149] ;  /* 0x0000000095b8783b */ /* 0x01072c0000000200 */
[----:B--2---:R-:W2:Y:S01]  /*51d0*/  LDL.64 R150, [R1+0x88] ;  /* 0x0000880001967983 */ /* 0x004ea20000100a00 */
[C---:B-1----:R-:W-:Y:S08]  /*51e0*/  HMMA.16816.F32 R4, R204.reuse, R176, R4 ;  /* 0x000000b0cc04723c */ /* 0x042ff00000001804 */
[C---:B------:R-:W-:Y:S01]  /*51f0*/  HMMA.16816.F32 R8, R204.reuse, R178, R8 ;  /* 0x000000b2cc08723c */ /* 0x040fe20000001808 */
[----:B------:R1:W1:Y:S06]  /*5200*/  LDSM.16.M88.4 R176, [R148] ;  /* 0x0000000094b0783b */ /* 0x00026c0000000200 */
[----:B---3--:R-:W3:Y:S01]  /*5210*/  LDL R149, [R1+0x24] ;  /* 0x0000240001957983 */ /* 0x008ee20000100800 */
[C---:B------:R-:W-:Y:S08]  /*5220*/  HMMA.16816.F32 R12, R204.reuse, R180, R12 ;  /* 0x000000b4cc0c723c */ /* 0x040ff0000000180c */
[C---:B------:R-:W-:Y:S01]  /*5230*/  HMMA.16816.F32 R16, R204.reuse, R182, R16 ;  /* 0x000000b6cc10723c */ /* 0x040fe20000001810 */
[----:B------:R-:W1:Y:S07]  /*5240*/  LDSM.16.M88.4 R180, [R0+0x12100] ;  /* 0x0121000000b4783b */ /* 0x000e6e0000000200 */
[C---:B----4-:R-:W-:Y:S01]  /*5250*/  HMMA.16816.F32 R20, R204.reuse, R184, R20 ;  /* 0x000000b8cc14723c */ /* 0x050fe20000001814 */
[----:B-1----:R-:W4:Y:S07]  /*5260*/  LDL R148, [R1+0x20] ;  /* 0x0000200001947983 */ /* 0x002f2e0000100800 */
        /* <DEDUP_REMOVED lines=38> */
[----:B------:R1:W-:Y:S06]  /*54d0*/  LDSM.16.M88.4 R176, [R3] ;  /* 0x0000000003b0783b */ /* 0x0003ec0000000200 */
[----:B-1----:R-:W2:Y:S06]  /*54e0*/  LDL R3, [R1+0xc] ;  /* 0x00000c0001037983 */ /* 0x002eac0000100800 */
[----:B---3--:R1:W3:Y:S06]  /*54f0*/  LDSM.16.M88.4 R180, [R149] ;  /* 0x0000000095b4783b */ /* 0x0082ec0000000200 */
[----:B----4-:R4:W4:Y:S06]  /*5500*/  LDSM.16.M88.4 R184, [R148] ;  /* 0x0000000094b8783b */ /* 0x01092c0000000200 */
[----:B-1----:R-:W2:Y:S01]  /*5510*/  LDL R149, [R1+0x14] ;  /* 0x0000140001957983 */ /* 0x002ea20000100800 */
[C---:B---3--:R-:W-:Y:S05]  /*5520*/  HMMA.16816.F32 R4, R220.reuse, R180, R4 ;  /* 0x000000b4dc04723c */ /* 0x048fea0000001804 */
[----:B----4-:R-:W3:Y:S03]  /*5530*/  LDL R148, [R1+0x10] ;  /* 0x0000100001947983 */ /* 0x010ee60000100800 */
[C---:B------:R-:W-:Y:S03]  /*5540*/  HMMA.16816.F32 R8, R220.reuse, R182, R8 ;  /* 0x000000b6dc08723c */ /* 0x040fe60000001808 */
[----:B------:R1:W4:Y:S05]  /*5550*/  LDSM.16.M88.4 R180, [R2] ;  /* 0x0000000002b4783b */ /* 0x00032a0000000200 */
[C---:B------:R-:W-:Y:S08]  /*5560*/  HMMA.16816.F32 R12, R220.reuse, R184, R12 ;  /* 0x000000b8dc0c723c */ /* 0x040ff0000000180c */
[C---:B------:R-:W-:Y:S01]  /*5570*/  HMMA.16816.F32 R16, R220.reuse, R186, R16 ;  /* 0x000000badc10723c */ /* 0x040fe20000001810 */
[----:B------:R-:W4:Y:S06]  /*5580*/  LDSM.16.M88.4 R184, [R0+0x14100] ;  /* 0x0141000000b8783b */ /* 0x000f2c0000000200 */
[----:B-1----:R-:W3:Y:S01]  /*5590*/  LDL R2, [R1+0x8] ;  /* 0x0000080001027983 */ /* 0x002ee20000100800 */
[C---:B------:R-:W-:Y:S08]  /*55a0*/  HMMA.16816.F32 R20, R220.reuse, R176, R20 ;  /* 0x000000b0dc14723c */ /* 0x040ff00000001814 */
        /* <DEDUP_REMOVED lines=38> */
[----:B--2---:R-:W-:Y:S06]  /*5810*/  LDSM.16.M88.4 R180, [R3] ;  /* 0x0000000003b4783b */ /* 0x004fec0000000200 */
[----:B------:R-:W1:Y:S06]  /*5820*/  LDSM.16.M88.4 R184, [R149] ;  /* 0x0000000095b8783b */ /* 0x000e6c0000000200 */
[----:B---3--:R2:W3:Y:S01]  /*5830*/  LDSM.16.M88.4 R176, [R148] ;  /* 0x0000000094b0783b */ /* 0x0084e20000000200 */
[C---:B-1----:R-:W-:Y:S05]  /*5840*/  HMMA.16816.F32 R4, R236.reuse, R184, R4 ;  /* 0x000000b8ec04723c */ /* 0x042fea0000001804 */
[----:B--2---:R-:W2:Y:S06]  /*5850*/  LDL.64 R148, [R1+0x98] ;  /* 0x0000980001947983 */ /* 0x004eac0000100a00 */
[----:B------:R-:W-:Y:S01]  /*5860*/  STL [R1+0x48], R166 ;  /* 0x000048a601007387 */ /* 0x000fe20000100800 */
[C---:B------:R-:W-:Y:S05]  /*5870*/  HMMA.16816.F32 R8, R236.reuse, R186, R8 ;  /* 0x000000baec08723c */ /* 0x040fea0000001808 */
[----:B------:R-:W1:Y:S03]  /*5880*/  LDSM.16.M88.4 R184, [R2] ;  /* 0x0000000002b8783b */ /* 0x000e660000000200 */
[C---:B---3--:R-:W-:Y:S03]  /*5890*/  HMMA.16816.F32 R12, R236.reuse, R176, R12 ;  /* 0x000000b0ec0c723c */ /* 0x048fe6000000180c */
[----:B------:R-:W3:Y:S05]  /*58a0*/  LDL R171, [R1+0x64] ;  /* 0x0000640001ab7983 */ /* 0x000eea0000100800 */
[C---:B------:R-:W-:Y:S01]  /*58b0*/  HMMA.16816.F32 R16, R236.reuse, R178, R16 ;  /* 0x000000b2ec10723c */ /* 0x040fe20000001810 */
[----:B------:R-:W4:Y:S06]  /*58c0*/  LDSM.16.M88.4 R176, [R0+0x16100] ;  /* 0x0161000000b0783b */ /* 0x000f2c0000000200 */
[----:B------:R-:W3:Y:S01]  /*58d0*/  LDL R189, [R1+0x5c] ;  /* 0x00005c0001bd7983 */ /* 0x000ee20000100800 */
[C---:B------:R-:W-:Y:S05]  /*58e0*/  HMMA.16816.F32 R20, R236.reuse, R180, R20 ;  /* 0x000000b4ec14723c */ /* 0x040fea0000001814 */
[----:B------:R-:W3:Y:S03]  /*58f0*/  LDL R188, [R1+0x58] ;  /* 0x0000580001bc7983 */ /* 0x000ee60000100800 */
[C---:B------:R-:W-:Y:S03]  /*5900*/  HMMA.16816.F32 R24, R236.reuse, R182, R24 ;  /* 0x000000b6ec18723c */ /* 0x040fe60000001818 */
[----:B------:R-:W4:Y:S05]  /*5910*/  LDSM.16.M88.4 R180, [R0+0x16900] ;  /* 0x0169000000b4783b */ /* 0x000f2a0000000200 */
[C---:B-1----:R-:W-:Y:S08]  /*5920*/  HMMA.16816.F32 R28, R236.reuse, R184, R28 ;  /* 0x000000b8ec1c723c */ /* 0x042ff0000000181c */
[----:B------:R-:W-:Y:S01]  /*5930*/  HMMA.16816.F32 R32, R236, R186, R32 ;  /* 0x000000baec20723c */ /* 0x000fe20000001820 */
        /* <DEDUP_REMOVED lines=11> */
[----:B------:R-:W-:Y:S01]  /*59f0*/  HMMA.16816.F32 R32, R240, R178, R32 ;  /* 0x000000b2f020723c */ /* 0x000fe20000001820 */
[----:B------:R-:W4:Y:S07]  /*5a00*/  LDSM.16.M88.4 R176, [R250+0x7000] ;  /* 0x00700000fab0783b */ /* 0x000f2e0000000200 */
[C---:B------:R-:W-:Y:S08]  /*5a10*/  HMMA.16816.F32 R4, R244.reuse, R180, R4 ;  /* 0x000000b4f404723c */ /* 0x040ff00000001804 */
[C---:B------:R-:W-:Y:S01]  /*5a20*/  HMMA.16816.F32 R8, R244.reuse, R182, R8 ;  /* 0x000000b6f408723c */ /* 0x040fe20000001808 */
[----:B------:R-:W4:Y:S01]  /*5a30*/  LDSM.16.M88.4 R180, [R250+0x7800] ;  /* 0x00780000fab4783b */ /* 0x000f220000000200 */
[----:B------:R-:W-:Y:S05]  /*5a40*/  DEPBAR.LE SB0, 0x0 ;  /* 0x000080000000791a */ /* 0x000fea0000000000 */
[----:B------:R-:W-:Y:S01]  /*5a50*/  BAR.SYNC.DEFER_BLOCKING 0x0 ;  /* 0x0000000000007b1d */ /* 0x000fe20000010000 */
[C---:B-1----:R-:W-:Y:S08]  /*5a60*/  HMMA.16816.F32 R12, R244.reuse, R184, R12 ;  /* 0x000000b8f40c723c */ /* 0x042ff0000000180c */
[----:B------:R-:W-:Y:S01]  /*5a70*/  FMNMX.FTZ R0, R4, R153, !PT ;  /* 0x0000009904007209 */ /* 0x000fe20007810000 */
[C---:B------:R-:W-:Y:S03]  /*5a80*/  HMMA.16816.F32 R16, R244.reuse, R186, R16 ;  /* 0x000000baf410723c */ /* 0x040fe60000001810 */
[----:B------:R-:W-:Y:S02]  /*5a90*/  FMNMX.FTZ R0, R5, R0, !PT ;  /* 0x0000000005007209 */ /* 0x000fe40007810000 */
[----:B------:R-:W-:Y:S03]  /*5aa0*/  FMNMX.FTZ R2, R6, R154, !PT ;  /* 0x0000009a06027209 */ /* 0x000fe60007810000 */
[C---:B----4-:R-:W-:Y:S04]  /*5ab0*/  HMMA.16816.F32 R20, R244.reuse, R176, R20 ;  /* 0x000000b0f414723c */ /* 0x050fe80000001814 */
[----:B------:R-:W-:Y:S02]  /*5ac0*/  FMNMX.FTZ R0, R8, R0, !PT ;  /* 0x0000000008007209 */ /* 0x000fe40007810000 */
[----:B------:R-:W-:Y:S01]  /*5ad0*/  FMNMX.FTZ R2, R7, R2, !PT ;  /* 0x0000000207027209 */ /* 0x000fe20007810000 */
[----:B------:R-:W4:Y:S01]  /*5ae0*/  LDL R187, [R1+0x54] ;  /* 0x0000540001bb7983 */ /* 0x000f220000100800 */
[C---:B------:R-:W-:Y:S04]  /*5af0*/  HMMA.16816.F32 R24, R244.reuse, R178, R24 ;  /* 0x000000b2f418723c */ /* 0x040fe80000001818 */
[----:B------:R-:W-:Y:S01]  /*5b00*/  FMNMX.FTZ R0, R9, R0, !PT ;  /* 0x0000000009007209 */ /* 0x000fe20007810000 */
[----:B------:R-:W-:Y:S01]  /*5b10*/  @P0 IMAD.WIDE.U32 R176, R166, c[0x0][0x1e0], RZ ;  /* 0x00007800a6b00a25 */ /* 0x000fe200078e00ff */
[----:B------:R-:W-:Y:S02]  /*5b20*/  FMNMX.FTZ R2, R10, R2, !PT ;  /* 0x000000020a027209 */ /* 0x000fe40007810000 */
[C---:B------:R-:W-:Y:S04]  /*5b30*/  HMMA.16816.F32 R28, R244.reuse, R180, R28 ;  /* 0x000000b4f41c723c */ /* 0x040fe8000000181c */
[----:B------:R-:W-:Y:S02]  /*5b40*/  FMNMX.FTZ R0, R12, R0, !PT ;  /* 0x000000000c007209 */ /* 0x000fe40007810000 */
[----:B------:R-:W-:Y:S02]  /*5b50*/  FMNMX.FTZ R2, R11, R2, !PT ;  /* 0x000000020b027209 */ /* 0x000fe40007810000 */
[----:B------:R-:W-:Y:S04]  /*5b60*/  HMMA.16816.F32 R32, R244, R182, R32 ;  /* 0x000000b6f420723c */ /* 0x000fe80000001820 */
[----:B------:R-:W-:Y:S02]  /*5b70*/  FMNMX.FTZ R0, R13, R0, !PT ;  /* 0x000000000d007209 */ /* 0x000fe40007810000 */
[----:B------:R-:W-:Y:S02]  /*5b80*/  FMNMX.FTZ R2, R14, R2, !PT ;  /* 0x000000020e027209 */ /* 0x000fe40007810000 */
[----:B------:R-:W-:Y:S04]  /*5b90*/  FMNMX.FTZ R0, R16, R0, !PT ;  /* 0x0000000010007209 */ /* 0x000fe80007810000 */
        /* <DEDUP_REMOVED lines=18> */
[----:B------:R-:W1:Y:S01]  /*5cc0*/  SHFL.BFLY PT, R152, R3, 0x2, 0x1f ;  /* 0x0c401f0003987f89 */ /* 0x000e6200000e0000 */
[----:B------:R-:W-:Y:S04]  /*5cd0*/  FMNMX.FTZ R0, R34, R0, !PT ;  /* 0x0000000022007209 */ /* 0x000fe80007810000 */
[----:B------:R-:W-:Y:S05]  /*5ce0*/  FMNMX.FTZ R0, R35, R0, !PT ;  /* 0x0000000023007209 */ /* 0x000fea0007810000 */
[----:B------:R-:W1:Y:S02]  /*5cf0*/  SHFL.BFLY PT, R2, R0, 0x2, 0x1f ;  /* 0x0c401f0000027f89 */ /* 0x000e6400000e0000 */
[----:B-1----:R-:W-:Y:S02]  /*5d00*/  FMNMX.FTZ R152, R3, R152, !PT ;  /* 0x0000009803987209 */ /* 0x002fe40007810000 */
[----:B------:R-:W-:Y:S03]  /*5d10*/  @P0 SHF.R.S32.HI R3, RZ, 0x1f, R166 ;  /* 0x0000001fff030819 */ /* 0x000fe600000114a6 */
[----:B------:R-:W1:Y:S01]  /*5d20*/  SHFL.BFLY PT, R179, R152, 0x1, 0x1f ;  /* 0x0c201f0098b37f89 */ /* 0x000e6200000e0000 */
[----:B------:R-:W-:Y:S01]  /*5d30*/  FMNMX.FTZ R0, R0, R2, !PT ;  /* 0x0000000200007209 */ /* 0x000fe20007810000 */
[----:B------:R-:W-:Y:S04]  /*5d40*/  @P0 IMAD R2, R3, c[0x0][0x1e0], RZ ;  /* 0x0000780003020a24 */ /* 0x000fe800078e02ff */
[----:B------:R-:W-:Y:S01]  /*5d50*/  @P0 IMAD R2, R166, c[0x0][0x1e4], R2 ;  /* 0x00007900a6020a24 */ /* 0x000fe200078e0202 */
[----:B------:R-:W2:Y:S04]  /*5d60*/  SHFL.BFLY PT, R3, R0, 0x1, 0x1f ;  /* 0x0c201f0000037f89 */ /* 0x000ea800000e0000 */
[----:B------:R-:W-:Y:S02]  /*5d70*/  @P0 IADD3 R2, R177, R2, RZ ;  /* 0x00000002b1020210 */ /* 0x000fe40007ffe0ff */
[----:B------:R-:W4:Y:S01]  /*5d80*/  LDL R166, [R1+0x60] ;  /* 0x0000600001a67983 */ /* 0x000f220000100800 */
[C---:B------:R-:W-:Y:S02]  /*5d90*/  @P0 SHF.L.U32 R177, R176.reuse, 0x6, RZ ;  /* 0x00000006b0b10819 */ /* 0x040fe400000006ff */
[----:B------:R-:W-:Y:S02]  /*5da0*/  @P0 SHF.L.U64.HI R176, R176, 0x6, R2 ;  /* 0x00000006b0b00819 */ /* 0x000fe40000010202 */
[----:B-1----:R-:W-:Y:S05]  /*5db0*/  FMNMX.FTZ R152, R152, R179, !PT ;  /* 0x000000b398987209 */ /* 0x002fea0007810000 */
[C---:B------:R-:W-:Y:S02]  /*5dc0*/  FADD.FTZ R2, -R152.reuse, R153 ;  /* 0x0000009998027221 */ /* 0x040fe40000010100 */
[----:B------:R-:W-:Y:S01]  /*5dd0*/  FMUL.FTZ R186, R152, c[0x0][0x2d0] ;  /* 0x0000b40098ba7a20 */ /* 0x000fe20000410000 */
[----:B--2---:R-:W-:Y:S01]  /*5de0*/  @P0 IADD3 R178, P2, R177, R148, RZ ;  /* 0x00000094b1b20210 */ /* 0x004fe20007f5e0ff */
[----:B------:R-:W-:Y:S01]  /*5df0*/  FMUL.FTZ R2, R2, c[0x0][0x2d0] ;  /* 0x0000b40002027a20 */ /* 0x000fe20000410000 */
[----:B------:R-:W-:Y:S01]  /*5e00*/  FMNMX.FTZ R3, R0, R3, !PT ;  /* 0x0000000300037209 */ /* 0x000fe20007810000 */
[--C-:B------:R-:W-:Y:S01]  /*5e10*/  FFMA.FTZ R5, R5, c[0x0][0x2d0], -R186.reuse ;  /* 0x0000b40005057a23 */ /* 0x100fe200000108ba */
[----:B------:R-:W-:Y:S01]  /*5e20*/  @P0 LEA R180, P1, R178, c[0x0][0x1c8], 0x1 ;  /* 0x00007200b2b40a11 */ /* 0x000fe200078208ff */
[----:B------:R-:W-:Y:S01]  /*5e30*/  FFMA.FTZ R4, R4, c[0x0][0x2d0], -R186 ;  /* 0x0000b40004047a23 */ /* 0x000fe200000108ba */
[----:B------:R-:W-:Y:S01]  /*5e40*/  @P0 IADD3.X R179, R176, R151, RZ, P2, !PT ;  /* 0x00000097b0b30210 */ /* 0x000fe200017fe4ff */
[----:B------:R-:W-:Y:S01]  /*5e50*/  FADD.FTZ R0, -R3, R154 ;  /* 0x0000009a03007221 */ /* 0x000fe20000010100 */
[----:B------:R-:W-:Y:S01]  /*5e60*/  @P0 IADD3 R153, P2, R177, R165, RZ ;  /* 0x000000a5b1990210 */ /* 0x000fe20007f5e0ff */
[----:B------:R-:W-:Y:S01]  /*5e70*/  MUFU.EX2 R190, R4 ;  /* 0x0000000400be7308 */ /* 0x000fe20000000800 */
[----:B------:R-:W-:Y:S01]  /*5e80*/  @P0 LEA.HI.X R181, R178, c[0x0][0x1cc], R179, 0x1, P1 ;  /* 0x00007300b2b50a11 */ /* 0x000fe200008f0cb3 */
[--C-:B------:R-:W-:Y:S01]  /*5e90*/  FFMA.FTZ R9, R9, c[0x0][0x2d0], -R186.reuse ;  /* 0x0000b40009097a23 */ /* 0x100fe200000108ba */
[----:B------:R-:W-:Y:S01]  /*5ea0*/  @P0 LEA R178, P1, R153, c[0x0][0x1c8], 0x1 ;  /* 0x0000720099b20a11 */ /* 0x000fe200078208ff */
[----:B------:R-:W-:Y:S02]  /*5eb0*/  FMUL.FTZ R0, R0, c[0x0][0x2d0] ;  /* 0x0000b40000007a20 */ /* 0x000fe40000410000 */
[----:B------:R1:W-:Y:S01]  /*5ec0*/  @P0 LDGSTS.E.BYPASS.LTC128B.128 [R167+0x10100], [R180.64], !P6 ;  /* 0x10100000b4a70fae */ /* 0x0003e2000f101d48 */
[--C-:B------:R-:W-:Y:S01]  /*5ed0*/  FFMA.FTZ R12, R12, c[0x0][0x2d0], -R186.reuse ;  /* 0x0000b4000c0c7a23 */ /* 0x100fe200000108ba */
[----:B---3--:R-:W-:Y:S01]  /*5ee0*/  @P0 IADD3.X R179, R176, R171, RZ, P2, !PT ;  /* 0x000000abb0b30210 */ /* 0x008fe200017fe4ff */
[--C-:B------:R-:W-:Y:S01]  /*5ef0*/  FFMA.FTZ R13, R13, c[0x0][0x2d0], -R186.reuse ;  /* 0x0000b4000d0d7a23 */ /* 0x100fe200000108ba */
[----:B------:R-:W2:Y:S01]  /*5f00*/  MUFU.EX2 R2, R2 ;  /* 0x0000000200027308 */ /* 0x000ea20000000800 */
[--C-:B------:R-:W-:Y:S01]  /*5f10*/  FFMA.FTZ R17, R17, c[0x0][0x2d0], -R186.reuse ;  /* 0x0000b40011117a23 */ /* 0x100fe200000108ba */
[----:B------:R-:W-:Y:S01]  /*5f20*/  @P0 LEA.HI.X R179, R153, c[0x0][0x1cc], R179, 0x1, P1 ;  /* 0x0000730099b30a11 */ /* 0x000fe200008f0cb3 */
[--C-:B------:R-:W-:Y:S02]  /*5f30*/  FFMA.FTZ R16, R16, c[0x0][0x2d0], -R186.reuse ;  /* 0x0000b40010107a23 */ /* 0x100fe400000108ba */
[--C-:B------:R-:W-:Y:S02]  /*5f40*/  FFMA.FTZ R24, R24, c[0x0][0x2d0], -R186.reuse ;  /* 0x0000b40018187a23 */ /* 0x100fe400000108ba */
[----:B------:R3:W-:Y:S01]  /*5f50*/  @P0 LDGSTS.E.BYPASS.LTC128B.128 [R167+0x12100], [R178.64], !P5 ;  /* 0x12100000b2a70fae */ /* 0x0007e2000e901d48 */
[--C-:B------:R-:W-:Y:S02]  /*5f60*/  FFMA.FTZ R20, R20, c[0x0][0x2d0], -R186.reuse ;  /* 0x0000b40014147a23 */ /* 0x100fe400000108ba */
[----:B------:R-:W1:Y:S01]  /*5f70*/  MUFU.EX2 R0, R0 ;  /* 0x0000000000007308 */ /* 0x000e620000000800 */
[--C-:B------:R-:W-:Y:S02]  /*5f80*/  FFMA.FTZ R21, R21, c[0x0][0x2d0], -R186.reuse ;  /* 0x0000b40015157a23 */ /* 0x100fe400000108ba */
[--C-:B------:R-:W-:Y:S02]  /*5f90*/  FFMA.FTZ R25, R25, c[0x0][0x2d0], -R186.reuse ;  /* 0x0000b40019197a23 */ /* 0x100fe400000108ba */
[----:B------:R-:W-:Y:S02]  /*5fa0*/  FFMA.FTZ R28, R28, c[0x0][0x2d0], -R186 ;  /* 0x0000b4001c1c7a23 */ /* 0x000fe400000108ba */
[C---:B--2---:R-:W-:Y:S02]  /*5fb0*/  FMUL.FTZ R36, R2.reuse, R36 ;  /* 0x0000002402247220 */ /* 0x044fe40000410000 */
[C---:B------:R-:W-:Y:S02]  /*5fc0*/  FMUL.FTZ R37, R2.reuse, R37 ;  /* 0x0000002502257220 */ /* 0x040fe40000410000 */
[C---:B------:R-:W-:Y:S02]  /*5fd0*/  FMUL.FTZ R40, R2.reuse, R40 ;  /* 0x0000002802287220 */ /* 0x040fe40000410000 */
[C---:B------:R-:W-:Y:S02]  /*5fe0*/  FMUL.FTZ R41, R2.reuse, R41 ;  /* 0x0000002902297220 */ /* 0x040fe40000410000 */
[----:B------:R-:W-:Y:S02]  /*5ff0*/  FMUL.FTZ R44, R2, R44 ;  /* 0x0000002c022c7220 */ /* 0x000fe40000410000 */
[C---:B-1----:R-:W-:Y:S02]  /*6000*/  FMUL.FTZ R38, R0.reuse, R38 ;  /* 0x0000002600267220 */ /* 0x042fe40000410000 */
[C---:B------:R-:W-:Y:S02]  /*6010*/  FMUL.FTZ R39, R0.reuse, R39 ;  /* 0x0000002700277220 */ /* 0x040fe40000410000 */
[C---:B------:R-:W-:Y:S02]  /*6020*/  FMUL.FTZ R42, R0.reuse, R42 ;  /* 0x0000002a002a7220 */ /* 0x040fe40000410000 */
        /* <DEDUP_REMOVED lines=104> */
[C---:B----4-:R-:W-:Y:S04]  /*66b0*/  @P0 IADD3 R154, P2, R177.reuse, R166, RZ ;  /* 0x000000a6b19a0210 */ /* 0x050fe80007f5e0ff */
[----:B------:R-:W-:Y:S02]  /*66c0*/  @P0 LEA R184, P1, R154, c[0x0][0x1c8], 0x1 ;  /* 0x000072009ab80a11 */ /* 0x000fe400078208ff */
[----:B------:R-:W-:Y:S02]  /*66d0*/  @P0 IADD3.X R182, R176, R189, RZ, P2, !PT ;  /* 0x000000bdb0b60210 */ /* 0x000fe400017fe4ff */
[----:B------:R-:W-:Y:S02]  /*66e0*/  @P0 IADD3 R153, P2, R177, R188, RZ ;  /* 0x000000bcb1990210 */ /* 0x000fe40007f5e0ff */
[----:B------:R-:W-:Y:S02]  /*66f0*/  @P0 LEA.HI.X R185, R154, c[0x0][0x1cc], R182, 0x1, P1 ;  /* 0x000073009ab90a11 */ /* 0x000fe400008f0cb6 */
[C---:B------:R-:W-:Y:S02]  /*6700*/  @P0 LEA R182, P1, R153.reuse, c[0x0][0x1c8], 0x1 ;  /* 0x0000720099b60a11 */ /* 0x040fe400078208ff */
[----:B------:R-:W-:Y:S01]  /*6710*/  @P0 IADD3.X R154, R176, R187, RZ, P2, !PT ;  /* 0x000000bbb09a0210 */ /* 0x000fe200017fe4ff */
[----:B------:R1:W-:Y:S03]  /*6720*/  @P0 LDGSTS.E.BYPASS.LTC128B.128 [R167+0x14100], [R184.64], !P4 ;  /* 0x14100000b8a70fae */ /* 0x0003e6000e101d48 */
[----:B------:R-:W-:Y:S01]  /*6730*/  @P0 LEA.HI.X R183, R153, c[0x0][0x1cc], R154, 0x1, P1 ;  /* 0x0000730099b70a11 */ /* 0x000fe200008f0c9a */
[----:B------:R-:W-:Y:S01]  /*6740*/  FFMA.FTZ R153, R8, c[0x0][0x2d0], -R186 ;  /* 0x0000b40008997a23 */ /* 0x000fe200000108ba */
[----:B------:R-:W-:Y:S01]  /*6750*/  @P0 IADD3 R177, P1, R191, R177, RZ ;  /* 0x000000b1bfb10210 */ /* 0x000fe20007f3e0ff */
[----:B------:R-:W2:Y:S01]  /*6760*/  LDL R154, [R1+0xc4] ;  /* 0x0000c400019a7983 */ /* 0x000ea20000100800 */
[----:B------:R4:W2:Y:S05]  /*6770*/  MUFU.EX2 R191, R5 ;  /* 0x0000000500bf7308 */ /* 0x0008aa0000000800 */
[----:B------:R3:W-:Y:S05]  /*6780*/  @P0 LDGSTS.E.BYPASS.LTC128B.128 [R167+0x16100], [R182.64], !P3 ;  /* 0x16100000b6a70fae */ /* 0x0007ea000d901d48 */
[----:B-1----:R-:W-:Y:S01]  /*6790*/  MUFU.EX2 R184, R13 ;  /* 0x0000000d00b87308 */ /* 0x002fe20000000800 */
[----:B----4-:R-:W-:Y:S02]  /*67a0*/  @P0 IADD3 R5, P2, R177, R148, RZ ;  /* 0x00000094b1050210 */ /* 0x010fe40007f5e0ff */
[----:B------:R-:W4:Y:S07]  /*67b0*/  LDL.LU.64 R148, [R1+0xe0] ;  /* 0x0000e00001947983 */ /* 0x000f2e0000300a00 */
[----:B---3--:R-:W-:Y:S01]  /*67c0*/  MUFU.EX2 R183, R16 ;  /* 0x0000001000b77308 */ /* 0x008fe20000000800 */
[----:B--2---:R-:W-:Y:S02]  /*67d0*/  @P0 IADD3.X R176, R154, R176, RZ, P1, !PT ;  /* 0x000000b09ab00210 */ /* 0x004fe40000ffe4ff */
[----:B------:R-:W-:Y:S07]  /*67e0*/  @P0 LEA R180, P1, R5, c[0x0][0x1c8], 0x1 ;  /* 0x0000720005b40a11 */ /* 0x000fee00078208ff */
[----:B------:R1:W-:Y:S01]  /*67f0*/  MUFU.EX2 R154, R153 ;  /* 0x00000099009a7308 */ /* 0x0003e20000000800 */
[C---:B------:R-:W-:Y:S02]  /*6800*/  @P0 IADD3.X R8, R176.reuse, R151, RZ, P2, !PT ;  /* 0x00000097b0080210 */ /* 0x040fe400017fe4ff */
[----:B------:R-:W-:Y:S01]  /*6810*/  @P0 IADD3 R4, P2, R177, R165, RZ ;  /* 0x000000a5b1040210 */ /* 0x000fe20007f5e0ff */
[----:B------:R-:W2:Y:S01]  /*6820*/  LDL.LU.64 R150, [R1+0xd8] ;  /* 0x0000d80001967983 */ /* 0x000ea20000300a00 */
[----:B------:R-:W-:Y:S02]  /*6830*/  @P0 LEA.HI.X R181, R5, c[0x0][0x1cc], R8, 0x1, P1 ;  /* 0x0000730005b50a11 */ /* 0x000fe400008f0c08 */
[----:B------:R-:W-:Y:S02]  /*6840*/  @P0 IADD3.X R5, R176, R171, RZ, P2, !PT ;  /* 0x000000abb0050210 */ /* 0x000fe400017fe4ff */
[C---:B------:R-:W-:Y:S01]  /*6850*/  @P0 LEA R178, P1, R4.reuse, c[0x0][0x1c8], 0x1 ;  /* 0x0000720004b20a11 */ /* 0x040fe200078208ff */
[----:B------:R3:W3:Y:S01]  /*6860*/  MUFU.EX2 R171, R9 ;  /* 0x0000000900ab7308 */ /* 0x0006e20000000800 */
[----:B------:R3:W-:Y:S02]  /*6870*/  @P0 LDGSTS.E.BYPASS.LTC128B.128 [R167+0x11100], [R180.64], !P6 ;  /* 0x11100000b4a70fae */ /* 0x0007e4000f101d48 */
[----:B------:R-:W-:Y:S02]  /*6880*/  @P0 LEA.HI.X R179, R4, c[0x0][0x1cc], R5, 0x1, P1 ;  /* 0x0000730004b30a11 */ /* 0x000fe400008f0c05 */
[C---:B------:R-:W-:Y:S02]  /*6890*/  @P0 IADD3 R4, P2, R177.reuse, R166, RZ ;  /* 0x000000a6b1040210 */ /* 0x040fe40007f5e0ff */
[----:B------:R-:W2:Y:S02]  /*68a0*/  LDL.LU R165, [R1+0xd4] ;  /* 0x0000d40001a57983 */ /* 0x000ea40000300800 */
[----:B------:R-:W-:Y:S02]  /*68b0*/  @P0 LEA R8, P1, R4, c[0x0][0x1c8], 0x1 ;  /* 0x0000720004080a11 */ /* 0x000fe400078208ff */
[----:B------:R-:W-:Y:S02]  /*68c0*/  @P0 IADD3.X R5, R176, R189, RZ, P2, !PT ;  /* 0x000000bdb0050210 */ /* 0x000fe400017fe4ff */
[----:B------:R3:W-:Y:S01]  /*68d0*/  @P0 LDGSTS.E.BYPASS.LTC128B.128 [R167+0x13100], [R178.64], !P5 ;  /* 0x13100000b2a70fae */ /* 0x0007e2000e901d48 */
[----:B------:R-:W-:Y:S01]  /*68e0*/  @P0 IADD3 R177, P2, R177, R188, RZ ;  /* 0x000000bcb1b10210 */ /* 0x000fe20007f5e0ff */
[----:B-1----:R-:W-:Y:S02]  /*68f0*/  FMUL.FTZ R153, R3, c[0x0][0x2d0] ;  /* 0x0000b40003997a20 */ /* 0x002fe40000410000 */
[----:B----4-:R-:W-:Y:S01]  /*6900*/  FMUL.FTZ R148, R2, R148 ;  /* 0x0000009402947220 */ /* 0x010fe20000410000 */
[----:B------:R-:W-:Y:S01]  /*6910*/  @P0 IADD3.X R176, R176, R187, RZ, P2, !PT ;  /* 0x000000bbb0b00210 */ /* 0x000fe200017fe4ff */
[--C-:B------:R-:W-:Y:S01]  /*6920*/  FFMA.FTZ R10, R10, c[0x0][0x2d0], -R153.reuse ;  /* 0x0000b4000a0a7a23 */ /* 0x100fe20000010899 */
[----:B------:R-:W4:Y:S01]  /*6930*/  LDL.LU R166, [R1+0xd0] ;  /* 0x0000d00001a67983 */ /* 0x000f220000300800 */
[----:B------:R-:W-:Y:S02]  /*6940*/  FFMA.FTZ R11, R11, c[0x0][0x2d0], -R153 ;  /* 0x0000b4000b0b7a23 */ /* 0x000fe40000010899 */
[----:B------:R1:W-:Y:S01]  /*6950*/  MUFU.EX2 R189, R10 ;  /* 0x0000000a00bd7308 */ /* 0x0003e20000000800 */
[----:B---3--:R-:W-:Y:S01]  /*6960*/  @P0 LEA.HI.X R9, R4, c[0x0][0x1cc], R5, 0x1, P1 ;  /* 0x0000730004090a11 */ /* 0x008fe200008f0c05 */
[--C-:B------:R-:W-:Y:S01]  /*6970*/  FFMA.FTZ R6, R6, c[0x0][0x2d0], -R153.reuse ;  /* 0x0000b40006067a23 */ /* 0x100fe20000010899 */
[----:B------:R-:W-:Y:S01]  /*6980*/  @P0 LEA R4, P1, R177, c[0x0][0x1c8], 0x1 ;  /* 0x00007200b1040a11 */ /* 0x000fe200078208ff */
[--C-:B------:R-:W-:Y:S02]  /*6990*/  FFMA.FTZ R7, R7, c[0x0][0x2d0], -R153.reuse ;  /* 0x0000b40007077a23 */ /* 0x100fe40000010899 */
[----:B------:R3:W-:Y:S01]  /*69a0*/  @P0 LDGSTS.E.BYPASS.LTC128B.128 [R167+0x15100], [R8.64], !P4 ;  /* 0x1510000008a70fae */ /* 0x0007e2000e101d48 */
[----:B------:R-:W-:Y:S01]  /*69b0*/  @P0 LEA.HI.X R5, R177, c[0x0][0x1cc], R176, 0x1, P1 ;  /* 0x00007300b1050a11 */ /* 0x000fe200008f0cb0 */
[--C-:B------:R-:W-:Y:S02]  /*69c0*/  FFMA.FTZ R14, R14, c[0x0][0x2d0], -R153.reuse ;  /* 0x0000b4000e0e7a23 */ /* 0x100fe40000010899 */
[----:B------:R3:W-:Y:S01]  /*69d0*/  MUFU.EX2 R188, R11 ;  /* 0x0000000b00bc7308 */ /* 0x0007e20000000800 */
[--C-:B------:R-:W-:Y:S01]  /*69e0*/  FFMA.FTZ R15, R15, c[0x0][0x2d0], -R153.reuse ;  /* 0x0000b4000f0f7a23 */ /* 0x100fe20000010899 */
[----:B------:R3:W-:Y:S01]  /*69f0*/  @P0 LDGSTS.E.BYPASS.LTC128B.128 [R167+0x17100], [R4.64], !P3 ;  /* 0x1710000004a70fae */ /* 0x0007e2000d901d48 */
[----:B------:R-:W-:Y:S02]  /*6a00*/  FMUL.FTZ R149, R2, R149 ;  /* 0x0000009502957220 */ /* 0x000fe40000410000 */
[--C-:B------:R-:W-:Y:S02]  /*6a10*/  FFMA.FTZ R18, R18, c[0x0][0x2d0], -R153.reuse ;  /* 0x0000b40012127a23 */ /* 0x100fe40000010899 */
[--C-:B------:R-:W-:Y:S01]  /*6a20*/  FFMA.FTZ R19, R19, c[0x0][0x2d0], -R153.reuse ;  /* 0x0000b40013137a23 */ /* 0x100fe20000010899 */
[----:B------:R-:W3:Y:S01]  /*6a30*/  LDSM.16.MT88.4 R176, [R248+0x100] ;  /* 0x00010000f8b0783b */ /* 0x000ee20000004200 */
[--C-:B------:R-:W-:Y:S01]  /*6a40*/  FFMA.FTZ R22, R22, c[0x0][0x2d0], -R153.reuse ;  /* 0x0000b40016167a23 */ /* 0x100fe20000010899 */
[----:B------:R3:W-:Y:S01]  /*6a50*/  MUFU.EX2 R185, R6 ;  /* 0x0000000600b97308 */ /* 0x0007e20000000800 */
[--C-:B------:R-:W-:Y:S02]  /*6a60*/  FFMA.FTZ R23, R23, c[0x0][0x2d0], -R153.reuse ;  /* 0x0000b40017177a23 */ /* 0x100fe40000010899 */
[--C-:B------:R-:W-:Y:S01]  /*6a70*/  FFMA.FTZ R26, R26, c[0x0][0x2d0], -R153.reuse ;  /* 0x0000b4001a1a7a23 */ /* 0x100fe20000010899 */
[----:B------:R-:W0:Y:S01]  /*6a80*/  LDGDEPBAR ;  /* 0x00000000000079af */ /* 0x000e220000000000 */
[----:B-1----:R-:W-:Y:S02]  /*6a90*/  FMUL.FTZ R10, R0, R162 ;  /* 0x000000a2000a7220 */ /* 0x002fe40000410000 */
[--C-:B------:R-:W-:Y:S02]  /*6aa0*/  FFMA.FTZ R27, R27, c[0x0][0x2d0], -R153.reuse ;  /* 0x0000b4001b1b7a23 */ /* 0x100fe40000010899 */
[--C-:B------:R-:W-:Y:S01]  /*6ab0*/  FFMA.FTZ R31, R31, c[0x0][0x2d0], -R153.reuse ;  /* 0x0000b4001f1f7a23 */ /* 0x100fe20000010899 */
[----:B------:R-:W1:Y:S01]  /*6ac0*/  MUFU.EX2 R187, R7 ;  /* 0x0000000700bb7308 */ /* 0x000e620000000800 */
[C---:B---3--:R-:W-:Y:S02]  /*6ad0*/  FMUL.FTZ R8, R2.reuse, R160 ;  /* 0x000000a002087220 */ /* 0x048fe40000410000 */
[----:B------:R-:W-:Y:S02]  /*6ae0*/  FMUL.FTZ R9, R2, R161 ;  /* 0x000000a102097220 */ /* 0x000fe40000410000 */
[----:B------:R-:W-:Y:S02]  /*6af0*/  FMUL.FTZ R11, R0, R163 ;  /* 0x000000a3000b7220 */ /* 0x000fe40000410000 */
[----:B------:R-:W3:Y:S01]  /*6b00*/  LDSM.16.MT88.4 R160, [R249+0x100] ;  /* 0x00010000f9a0783b */ /* 0x000ee20000004200 */
[C---:B------:R-:W-:Y:S01]  /*6b10*/  FMUL.FTZ R4, R2.reuse, R156 ;  /* 0x0000009c02047220 */ /* 0x040fe20000410000 */
[----:B------:R-:W-:Y:S01]  /*6b20*/  F2FP.PACK_AB R156, R191, R190 ;  /* 0x000000bebf9c723e */ /* 0x000fe200000000ff */
[----:B------:R-:W-:Y:S01]  /*6b30*/  FMUL.FTZ R5, R2, R157 ;  /* 0x0000009d02057220 */ /* 0x000fe20000410000 */
[----:B------:R-:W-:Y:S01]  /*6b40*/  MUFU.EX2 R182, R14 ;  /* 0x0000000e00b67308 */ /* 0x000fe20000000800 */
[C---:B------:R-:W-:Y:S01]  /*6b50*/  FMUL.FTZ R6, R0.reuse, R158 ;  /* 0x0000009e00067220 */ /* 0x040fe20000410000 */
[----:B------:R-:W-:Y:S01]  /*6b60*/  F2FP.PACK_AB R158, R171, R154 ;  /* 0x0000009aab9e723e */ /* 0x000fe200000000ff */
[----:B------:R-:W4:Y:S07]  /*6b70*/  LDL.LU R167, [R1+0xcc] ;  /* 0x0000cc0001a77983 */ /* 0x000f2e0000300800 */
[----:B------:R-:W-:Y:S01]  /*6b80*/  MUFU.EX2 R181, R15 ;  /* 0x0000000f00b57308 */ /* 0x000fe20000000800 */
[----:B-1----:R-:W-:Y:S01]  /*6b90*/  F2FP.PACK_AB R157, R187, R185 ;  /* 0x000000b9bb9d723e */ /* 0x002fe200000000ff */
[----:B------:R-:W-:Y:S01]  /*6ba0*/  FMUL.FTZ R7, R0, R159 ;  /* 0x0000009f00077220 */ /* 0x000fe20000410000 */
[----:B------:R-:W-:Y:S07]  /*6bb0*/  F2FP.PACK_AB R159, R188, R189 ;  /* 0x000000bdbc9f723e */ /* 0x000fee00000000ff */
[C---:B------:R-:W-:Y:S01]  /*6bc0*/  HMMA.16816.F32 R4, R156.reuse, R176, R4 ;  /* 0x000000b09c04723c */ /* 0x040fe20000001804 */
[----:B------:R-:W-:Y:S07]  /*6bd0*/  MUFU.EX2 R176, R26 ;  /* 0x0000001a00b07308 */ /* 0x000fee0000000800 */
[C---:B------:R-:W-:Y:S03]  /*6be0*/  HMMA.16816.F32 R8, R156.reuse, R178, R8 ;  /* 0x000000b29c08723c */ /* 0x040fe60000001808 */
[----:B------:R-:W-:Y:S05]  /*6bf0*/  MUFU.EX2 R178, R22 ;  /* 0x0000001600b27308 */ /* 0x000fea0000000800 */
[C---:B---3--:R-:W-:Y:S05]  /*6c00*/  HMMA.16816.F32 R36, R156.reuse, R160, R36 ;  /* 0x000000a09c24723c */ /* 0x048fea0000001824 */
[----:B------:R1:W3:Y:S03]  /*6c10*/  MUFU.EX2 R177, R12 ;  /* 0x0000000c00b17308 */ /* 0x0002e60000000800 */
[C---:B------:R-:W-:Y:S01]  /*6c20*/  HMMA.16816.F32 R40, R156.reuse, R162, R40 ;  /* 0x000000a29c28723c */ /* 0x040fe20000001828 */
[----:B------:R-:W3:Y:S06]  /*6c30*/  LDSM.16.MT88.4 R160, [R252+0x100] ;  /* 0x00010000fca0783b */ /* 0x000eec0000004200 */
[----:B------:R3:W2:Y:S10]  /*6c40*/  MUFU.EX2 R180, R17 ;  /* 0x0000001100b47308 */ /* 0x0006b40000000800 */
[----:B------:R-:W-:Y:S01]  /*6c50*/  MUFU.EX2 R179, R19 ;  /* 0x0000001300b37308 */ /* 0x000fe20000000800 */
[----:B-1----:R-:W-:Y:S01]  /*6c60*/  FMUL.FTZ R12, R2, R164 ;  /* 0x000000a4020c7220 */ /* 0x002fe20000410000 */
[----:B---3--:R-:W-:Y:S08]  /*6c70*/  MOV R164, R177 ;  /* 0x000000b100a47202 */ /* 0x008ff00000000f00 */
[----:B------:R-:W-:Y:S01]  /*6c80*/  MUFU.EX2 R177, R23 ;  /* 0x0000001700b17308 */ /* 0x000fe20000000800 */
[----:B------:R-:W-:Y:S01]  /*6c90*/  F2FP.PACK_AB R17, R181, R182 ;  /* 0x000000b6b511723e */ /* 0x000fe200000000ff */
[C---:B------:R-:W-:Y:S08]  /*6ca0*/  HMMA.16816.F32 R44, R156.reuse, R160, R44 ;  /* 0x000000a09c2c723c */ /* 0x040ff0000000182c */
        /* <DEDUP_REMOVED lines=8> */
[C---:B--2---:R-:W-:Y:S02]  /*6d30*/  FMUL.FTZ R150, R0.reuse, R150 ;  /* 0x0000009600967220 */ /* 0x044fe40000410000 */
[----:B------:R-:W-:Y:S02]  /*6d40*/  FMUL.FTZ R151, R0, R151 ;  /* 0x0000009700977220 */ /* 0x000fe40000410000 */
[C---:B-1----:R-:W-:Y:S08]  /*6d50*/  HMMA.16816.F32 R68, R156.reuse, R160, R68 ;  /* 0x000000a09c44723c */ /* 0x042ff00000001844 */
[C---:B------:R-:W-:Y:S01]  /*6d60*/  HMMA.16816.F32 R72, R156.reuse, R162, R72 ;  /* 0x000000a29c48723c */ /* 0x040fe20000001848 */
[----:B------:R-:W1:Y:S03]  /*6d70*/  LDSM.16.MT88.4 R160, [R252+0x2100] ;  /* 0x00210000fca0783b */ /* 0x000e660000004200 */
[----:B------:R-:W-:Y:S01]  /*6d80*/  FMUL.FTZ R13, R2, R165 ;  /* 0x000000a5020d7220 */ /* 0x000fe20000410000 */
[----:B------:R-:W-:Y:S01]  /*6d90*/  MOV R165, R184 ;  /* 0x000000b800a57202 */ /* 0x000fe20000000f00 */
[--C-:B------:R-:W-:Y:S02]  /*6da0*/  FFMA.FTZ R184, R32, c[0x0][0x2d0], -R186.reuse ;  /* 0x0000b40020b87a23 */ /* 0x100fe400000108ba */
[--C-:B------:R-:W-:Y:S01]  /*6db0*/  FFMA.FTZ R32, R34, c[0x0][0x2d0], -R153.reuse ;  /* 0x0000b40022207a23 */ /* 0x100fe20000010899 */
[----:B------:R-:W-:Y:S01]  /*6dc0*/  F2FP.PACK_AB R16, R165, R164 ;  /* 0x000000a4a510723e */ /* 0x000fe200000000ff */
[----:B------:R-:W-:Y:S02]  /*6dd0*/  MUFU.EX2 R34, R31 ;  /* 0x0000001f00227308 */ /* 0x000fe40000000800 */
[----:B----4-:R-:W-:Y:S01]  /*6de0*/  FMUL.FTZ R14, R0, R166 ;  /* 0x000000a6000e7220 */ /* 0x010fe20000410000 */
[----:B------:R-:W-:Y:S01]  /*6df0*/  MOV R166, R183 ;  /* 0x000000b700a67202 */ /* 0x000fe20000000f00 */
[--C-:B------:R-:W-:Y:S02]  /*6e00*/  FFMA.FTZ R183, R29, c[0x0][0x2d0], -R186.reuse ;  /* 0x0000b4001db77a23 */ /* 0x100fe400000108ba */
[----:B------:R-:W-:Y:S02]  /*6e10*/  FFMA.FTZ R186, R33, c[0x0][0x2d0], -R186 ;  /* 0x0000b40021ba7a23 */ /* 0x000fe400000108ba */
[--C-:B------:R-:W-:Y:S02]  /*6e20*/  FFMA.FTZ R33, R30, c[0x0][0x2d0], -R153.reuse ;  /* 0x0000b4001e217a23 */ /* 0x100fe40000010899 */
[----:B------:R-:W-:Y:S01]  /*6e30*/  MUFU.EX2 R184, R184 ;  /* 0x000000b800b87308 */ /* 0x000fe20000000800 */
[----:B------:R-:W-:Y:S09]  /*6e40*/  FFMA.FTZ R153, R35, c[0x0][0x2d0], -R153 ;  /* 0x0000b40023997a23 */ /* 0x000ff20000010899 */
[----:B------:R-:W-:Y:S01]  /*6e50*/  MUFU.EX2 R35, R28 ;  /* 0x0000001c00237308 */ /* 0x000fe20000000800 */
[C---:B-1----:R-:W-:Y:S09]  /*6e60*/  HMMA.16816.F32 R76, R156.reuse, R160, R76 ;  /* 0x000000a09c4c723c */ /* 0x042ff2000000184c */
[----:B------:R-:W-:Y:S01]  /*6e70*/  MUFU.EX2 R186, R186 ;  /* 0x000000ba00ba7308 */ /* 0x000fe20000000800 */
[C---:B------:R-:W-:Y:S01]  /*6e80*/  HMMA.16816.F32 R80, R156.reuse, R162, R80 ;  /* 0x000000a29c50723c */ /* 0x040fe20000001850 */
[----:B------:R-:W1:Y:S08]  /*6e90*/  LDSM.16.MT88.4 R160, [R251+0x2100] ;  /* 0x00210000fba0783b */ /* 0x000e700000004200 */
[----:B------:R-:W-:Y:S10]  /*6ea0*/  MUFU.EX2 R153, R153 ;  /* 0x0000009900997308 */ /* 0x000ff40000000800 */
[----:B------:R-:W-:Y:S01]  /*6eb0*/  MUFU.EX2 R183, R183 ;  /* 0x000000b700b77308 */ /* 0x000fe20000000800 */
[----:B------:R-:W-:Y:S01]  /*6ec0*/  FMUL.FTZ R15, R0, R167 ;  /* 0x000000a7000f7220 */ /* 0x000fe20000410000 */
[----:B------:R-:W-:Y:S08]  /*6ed0*/  MOV R167, R180 ;  /* 0x000000b400a77202 */ /* 0x000ff00000000f00 */
[----:B------:R2:W3:Y:S10]  /*6ee0*/  MUFU.EX2 R180, R18 ;  /* 0x0000001200b47308 */ /* 0x0004f40000000800 */
[----:B------:R-:W-:Y:S01]  /*6ef0*/  MUFU.EX2 R33, R33 ;  /* 0x0000002100217308 */ /* 0x000fe20000000800 */
[C---:B-1----:R-:W-:Y:S09]  /*6f00*/  HMMA.16816.F32 R84, R156.reuse, R160, R84 ;  /* 0x000000a09c54723c */ /* 0x042ff20000001854 */
[----:B------:R-:W-:Y:S03]  /*6f10*/  MUFU.EX2 R32, R32 ;  /* 0x0000002000207308 */ /* 0x000fe60000000800 */
[----:B--2---:R-:W-:Y:S01]  /*6f20*/  F2FP.PACK_AB R18, R167, R166 ;  /* 0x000000a6a712723e */ /* 0x004fe200000000ff */
[C---:B------:R-:W-:Y:S01]  /*6f30*/  HMMA.16816.F32 R88, R156.reuse, R162, R88 ;  /* 0x000000a29c58723c */ /* 0x040fe20000001858 */
[----:B------:R-:W1:Y:S02]  /*6f40*/  LDSM.16.MT88.4 R160, [R248+0x4100] ;  /* 0x00410000f8a0783b */ /* 0x000e640000004200 */
[----:B---3--:R-:W-:Y:S05]  /*6f50*/  F2FP.PACK_AB R19, R179, R180 ;  /* 0x000000b4b313723e */ /* 0x008fea00000000ff */
        /* <DEDUP_REMOVED lines=25> */
[----:B------:R-:W2:Y:S02]  /*70f0*/  MUFU.EX2 R154, R24 ;  /* 0x00000018009a7308 */ /* 0x000ea40000000800 */
[----:B------:R-:W-:Y:S03]  /*7100*/  MOV R161, R191 ;  /* 0x000000bf00a17202 */ /* 0x000fe60000000f00 */
[----:B------:R-:W-:Y:S05]  /*7110*/  MOV R163, R190 ;  /* 0x000000be00a37202 */ /* 0x000fea0000000f00 */
[----:B------:R-:W-:Y:S10]  /*7120*/  MUFU.EX2 R191, R20 ;  /* 0x0000001400bf7308 */ /* 0x000ff40000000800 */
[----:B------:R3:W-:Y:S10]  /*7130*/  MUFU.EX2 R190, R21 ;  /* 0x0000001500be7308 */ /* 0x0007f40000000800 */
[----:B------:R-:W4:Y:S01]  /*7140*/  MUFU.EX2 R162, R25 ;  /* 0x0000001900a27308 */ /* 0x000f220000000800 */
[C---:B-1----:R-:W-:Y:S01]  /*7150*/  HMMA.16816.F32 R4, R16.reuse, R156, R4 ;  /* 0x0000009c1004723c */ /* 0x042fe20000001804 */
[----:B---3--:R-:W-:Y:S07]  /*7160*/  LDSM.16.MT88.4 R20, [R248+0x1100] ;  /* 0x00110000f814783b */ /* 0x008fee0000004200 */
        /* <DEDUP_REMOVED lines=45> */
[----:B--2---:R-:W-:Y:S01]  /*7440*/  MOV R157, R154 ;  /* 0x0000009a009d7202 */ /* 0x004fe20000000f00 */
[----:B------:R-:W-:Y:S01]  /*7450*/  HMMA.16816.F32 R12, R16, R158, R12 ;  /* 0x0000009e100c723c */ /* 0x000fe2000000180c */
[----:B------:R1:W2:Y:S03]  /*7460*/  MUFU.EX2 R154, R27 ;  /* 0x0000001b009a7308 */ /* 0x0002a60000000800 */
[----:B----4-:R-:W-:Y:S02]  /*7470*/  MOV R156, R162 ;  /* 0x000000a2009c7202 */ /* 0x010fe40000000f00 */
[----:B------:R-:W3:Y:S01]  /*7480*/  LDL.LU R162, [R1+0x4c] ;  /* 0x00004c0001a27983 */ /* 0x000ee20000300800 */
[----:B------:R-:W-:Y:S02]  /*7490*/  F2FP.PACK_AB R16, R190, R191 ;  /* 0x000000bfbe10723e */ /* 0x000fe400000000ff */
[----:B------:R-:W-:Y:S03]  /*74a0*/  F2FP.PACK_AB R18, R156, R157 ;  /* 0x0000009d9c12723e */ /* 0x000fe600000000ff */
[----:B------:R-:W-:Y:S01]  /*74b0*/  F2FP.PACK_AB R17, R177, R178 ;  /* 0x000000b2b111723e */ /* 0x000fe200000000ff */
[----:B------:R-:W4:Y:S01]  /*74c0*/  LDL.LU R29, [R1+0x50] ;  /* 0x00005000011d7983 */ /* 0x000f220000300800 */
[----:B------:R-:W-:Y:S05]  /*74d0*/  MOV R159, R160 ;  /* 0x000000a0009f7202 */ /* 0x000fea0000000f00 */
[----:B-1----:R-:W1:Y:S01]  /*74e0*/  LDSM.16.MT88.4 R24, [R249+0x1100] ;  /* 0x00110000f918783b */ /* 0x002e620000004200 */
[----:B--2---:R-:W-:Y:S07]  /*74f0*/  F2FP.PACK_AB R19, R154, R176 ;  /* 0x000000b09a13723e */ /* 0x004fee00000000ff */
        /* <DEDUP_REMOVED lines=32> */
[----:B------:R-:W2:Y:S03]  /*7700*/  LDSM.16.MT88.4 R20, [R248+0x7100] ;  /* 0x00710000f814783b */ /* 0x000ea60000004200 */
[----:B---3--:R-:W-:Y:S04]  /*7710*/  FFMA.FTZ R2, R2, R162, R163 ;  /* 0x000000a202027223 */ /* 0x008fe800000100a3 */
[C---:B-1----:R-:W-:Y:S04]  /*7720*/  HMMA.16816.F32 R116, R16.reuse, R24, R116 ;  /* 0x000000181074723c */ /* 0x042fe80000001874 */
[----:B------:R-:W-:Y:S02]  /*7730*/  FADD.FTZ R2, R161, R2 ;  /* 0x00000002a1027221 */ /* 0x000fe40000010000 */
[----:B------:R-:W-:Y:S01]  /*7740*/  LDSM.16.MT88.4 R160, [R248+0x1900] ;  /* 0x00190000f8a0783b */ /* 0x000fe20000004200 */
[----:B----4-:R-:W-:Y:S01]  /*7750*/  FFMA.FTZ R0, R0, R29, R185 ;  /* 0x0000001d00007223 */ /* 0x010fe200000100b9 */
[----:B------:R-:W-:Y:S01]  /*7760*/  MOV R185, R156 ;  /* 0x0000009c00b97202 */ /* 0x000fe20000000f00 */
[C---:B------:R-:W-:Y:S03]  /*7770*/  HMMA.16816.F32 R120, R16.reuse, R26, R120 ;  /* 0x0000001a1078723c */ /* 0x040fe60000001878 */
[----:B------:R-:W1:Y:S01]  /*7780*/  LDSM.16.MT88.4 R24, [R249+0x7100] ;  /* 0x00710000f918783b */ /* 0x000e620000004200 */
[----:B------:R-:W-:Y:S02]  /*7790*/  FADD.FTZ R2, R159, R2 ;  /* 0x000000029f027221 */ /* 0x000fe40000010000 */
[----:B------:R-:W-:Y:S01]  /*77a0*/  FADD.FTZ R0, R187, R0 ;  /* 0x00000000bb007221 */ /* 0x000fe20000010000 */
[----:B------:R-:W-:Y:S01]  /*77b0*/  MOV R187, R157 ;  /* 0x0000009d00bb7202 */ /* 0x000fe20000000f00 */
[----:B------:R-:W-:Y:S01]  /*77c0*/  FADD.FTZ R2, R171, R2 ;  /* 0x00000002ab027221 */ /* 0x000fe20000010000 */
[C---:B--2---:R-:W-:Y:S01]  /*77d0*/  HMMA.16816.F32 R124, R16.reuse, R20, R124 ;  /* 0x00000014107c723c */ /* 0x044fe2000000187c */
[----:B------:R-:W-:Y:S02]  /*77e0*/  LDSM.16.MT88.4 R28, [R252+0x1900] ;  /* 0x00190000fc1c783b */ /* 0x000fe40000004200 */
[----:B------:R-:W-:Y:S01]  /*77f0*/  FADD.FTZ R0, R189, R0 ;  /* 0x00000000bd007221 */ /* 0x000fe20000010000 */
[----:B------:R-:W-:Y:S02]  /*7800*/  MOV R189, R165 ;  /* 0x000000a500bd7202 */ /* 0x000fe40000000f00 */
[----:B------:R-:W-:Y:S01]  /*7810*/  F2FP.PACK_AB R165, R34, R33 ;  /* 0x0000002122a5723e */ /* 0x000fe200000000ff */
[----:B------:R2:W5:Y:S01]  /*7820*/  LDL.LU R171, [R1+0xc8] ;  /* 0x0000c80001ab7983 */ /* 0x0005620000300800 */
[C---:B------:R-:W-:Y:S04]  /*7830*/  HMMA.16816.F32 R128, R16.reuse, R22, R128 ;  /* 0x000000161080723c */ /* 0x040fe80000001880 */
[----:B------:R-:W-:Y:S01]  /*7840*/  FADD.FTZ R0, R188, R0 ;  /* 0x00000000bc007221 */ /* 0x000fe20000010000 */
[----:B------:R-:W3:Y:S01]  /*7850*/  LDSM.16.MT88.4 R20, [R252+0x7100] ;  /* 0x00710000fc14783b */ /* 0x000ee20000004200 */
[----:B------:R-:W-:Y:S02]  /*7860*/  MOV R188, R164 ;  /* 0x000000a400bc7202 */ /* 0x000fe40000000f00 */
[----:B------:R-:W-:Y:S01]  /*7870*/  F2FP.PACK_AB R164, R183, R35 ;  /* 0x00000023b7a4723e */ /* 0x000fe200000000ff */
[----:B------:R-:W-:Y:S03]  /*7880*/  FADD.FTZ R0, R182, R0 ;  /* 0x00000000b6007221 */ /* 0x000fe60000010000 */
[----:B------:R-:W-:Y:S02]  /*7890*/  FADD.FTZ R2, R188, R2 ;  /* 0x00000002bc027221 */ /* 0x000fe40000010000 */
[----:B------:R-:W-:Y:S02]  /*78a0*/  FADD.FTZ R0, R181, R0 ;  /* 0x00000000b5007221 */ /* 0x000fe40000010000 */
[----:B------:R-:W-:Y:S02]  /*78b0*/  FADD.FTZ R2, R189, R2 ;  /* 0x00000002bd027221 */ /* 0x000fe40000010000 */
[----:B------:R-:W-:Y:S04]  /*78c0*/  FADD.FTZ R0, R180, R0 ;  /* 0x00000000b4007221 */ /* 0x000fe80000010000 */
[----:B------:R-:W-:Y:S01]  /*78d0*/  FADD.FTZ R0, R179, R0 ;  /* 0x00000000b3007221 */ /* 0x000fe20000010000 */
[C---:B-1----:R-:W-:Y:S03]  /*78e0*/  HMMA.16816.F32 R132, R16.reuse, R24, R132 ;  /* 0x000000181084723c */ /* 0x042fe60000001884 */
[----:B------:R-:W-:Y:S04]  /*78f0*/  FADD.FTZ R0, R178, R0 ;  /* 0x00000000b2007221 */ /* 0x000fe80000010000 */
[----:B------:R-:W-:Y:S01]  /*7900*/  FADD.FTZ R0, R177, R0 ;  /* 0x00000000b1007221 */ /* 0x000fe20000010000 */
[C---:B------:R-:W-:Y:S01]  /*7910*/  HMMA.16816.F32 R136, R16.reuse, R26, R136 ;  /* 0x0000001a1088723c */ /* 0x040fe20000001888 */
[----:B------:R-:W1:Y:S03]  /*7920*/  LDSM.16.MT88.4 R24, [R251+0x7100] ;  /* 0x00710000fb18783b */ /* 0x000e660000004200 */
[----:B------:R-:W-:Y:S04]  /*7930*/  FADD.FTZ R0, R176, R0 ;  /* 0x00000000b0007221 */ /* 0x000fe80000010000 */
[C---:B---3--:R-:W-:Y:S08]  /*7940*/  HMMA.16816.F32 R140, R16.reuse, R20, R140 ;  /* 0x00000014108c723c */ /* 0x048ff0000000188c */
[C---:B------:R-:W-:Y:S01]  /*7950*/  HMMA.16816.F32 R144, R16.reuse, R22, R144 ;  /* 0x000000161090723c */ /* 0x040fe20000001890 */
[----:B------:R-:W3:Y:S07]  /*7960*/  LDSM.16.MT88.4 R20, [R249+0x1900] ;  /* 0x00190000f914783b */ /* 0x000eee0000004200 */
[C---:B-1----:R-:W-:Y:S07]  /*7970*/  HMMA.16816.F32 R148, R16.reuse, R24, R148 ;  /* 0x000000181094723c */ /* 0x042fee0000001894 */
[----:B------:R-:W-:Y:S01]  /*7980*/  MOV R25, R167 ;  /* 0x000000a700197202 */ /* 0x000fe20000000f00 */
[----:B------:R-:W-:Y:S01]  /*7990*/  HMMA.16816.F32 R12, R16, R26, R12 ;  /* 0x0000001a100c723c */ /* 0x000fe2000000180c */
[----:B------:R-:W-:Y:S03]  /*79a0*/  LDSM.16.MT88.4 R16, [R249+0x3900] ;  /* 0x00390000f910783b */ /* 0x000fe60000004200 */
[----:B------:R-:W-:Y:S02]  /*79b0*/  F2FP.PACK_AB R167, R153, R32 ;  /* 0x0000002099a7723e */ /* 0x000fe400000000ff */
[----:B------:R-:W-:Y:S02]  /*79c0*/  MOV R24, R166 ;  /* 0x000000a600187202 */ /* 0x000fe40000000f00 */
[----:B------:R-:W-:Y:S04]  /*79d0*/  F2FP.PACK_AB R166, R186, R184 ;  /* 0x000000b8baa6723e */ /* 0x000fe800000000ff */
[----:B------:R-:W-:Y:S03]  /*79e0*/  FADD.FTZ R2, R24, R2 ;  /* 0x0000000218027221 */ /* 0x000fe60000010000 */
[C---:B------:R-:W-:Y:S01]  /*79f0*/  HMMA.16816.F32 R156, R164.reuse, R160, R4 ;  /* 0x000000a0a49c723c */ /* 0x040fe20000001804 */
[----:B------:R-:W1:Y:S04]  /*7a00*/  LDSM.16.MT88.4 R4, [R251+0x1900] ;  /* 0x00190000fb04783b */ /* 0x000e680000004200 */
[----:B------:R-:W-:Y:S03]  /*7a10*/  FADD.FTZ R2, R25, R2 ;  /* 0x0000000219027221 */ /* 0x000fe60000010000 */
[C---:B------:R-:W-:Y:S01]  /*7a20*/  HMMA.16816.F32 R160, R164.reuse, R162, R8 ;  /* 0x000000a2a4a0723c */ /* 0x040fe20000001808 */
[----:B------:R-:W4:Y:S03]  /*7a30*/  LDSM.16.MT88.4 R8, [R248+0x3900] ;  /* 0x00390000f808783b */ /* 0x000f260000004200 */
[----:B------:R-:W-:Y:S04]  /*7a40*/  FADD.FTZ R2, R191, R2 ;  /* 0x00000002bf027221 */ /* 0x000fe80000010000 */
[C---:B---3--:R-:W-:Y:S04]  /*7a50*/  HMMA.16816.F32 R36, R164.reuse, R20, R36 ;  /* 0x00000014a424723c */ /* 0x048fe80000001824 */
[----:B------:R-:W-:Y:S04]  /*7a60*/  FADD.FTZ R2, R190, R2 ;  /* 0x00000002be027221 */ /* 0x000fe80000010000 */
[C---:B------:R-:W-:Y:S01]  /*7a70*/  HMMA.16816.F32 R40, R164.reuse, R22, R40 ;  /* 0x00000016a428723c */ /* 0x040fe20000001828 */
[----:B------:R-:W3:Y:S03]  /*7a80*/  LDSM.16.MT88.4 R20, [R252+0x3900] ;  /* 0x00390000fc14783b */ /* 0x000ee60000004200 */
[----:B------:R-:W-:Y:S04]  /*7a90*/  FADD.FTZ R2, R187, R2 ;  /* 0x00000002bb027221 */ /* 0x000fe80000010000 */
[C---:B------:R-:W-:Y:S04]  /*7aa0*/  HMMA.16816.F32 R44, R164.reuse, R28, R44 ;  /* 0x0000001ca42c723c */ /* 0x040fe8000000182c */
[----:B------:R-:W-:Y:S04]  /*7ab0*/  FADD.FTZ R2, R185, R2 ;  /* 0x00000002b9027221 */ /* 0x000fe80000010000 */
[C---:B------:R-:W-:Y:S08]  /*7ac0*/  HMMA.16816.F32 R48, R164.reuse, R30, R48 ;  /* 0x0000001ea430723c */ /* 0x040ff00000001830 */
[C---:B-1----:R-:W-:Y:S08]  /*7ad0*/  HMMA.16816.F32 R52, R164.reuse, R4, R52 ;  /* 0x00000004a434723c */ /* 0x042ff00000001834 */
[C---:B------:R-:W-:Y:S01]  /*7ae0*/  HMMA.16816.F32 R56, R164.reuse, R6, R56 ;  /* 0x00000006a438723c */ /* 0x040fe20000001838 */
[----:B------:R-:W1:Y:S07]  /*7af0*/  LDSM.16.MT88.4 R4, [R251+0x3900] ;  /* 0x00390000fb04783b */ /* 0x000e6e0000004200 */
[C---:B----4-:R-:W-:Y:S08]  /*7b00*/  HMMA.16816.F32 R60, R164.reuse, R8, R60 ;  /* 0x00000008a43c723c */ /* 0x050ff0000000183c */
[C---:B------:R-:W-:Y:S01]  /*7b10*/  HMMA.16816.F32 R64, R164.reuse, R10, R64 ;  /* 0x0000000aa440723c */ /* 0x040fe20000001840 */
[----:B------:R-:W4:Y:S07]  /*7b20*/  LDSM.16.MT88.4 R8, [R248+0x5900] ;  /* 0x00590000f808783b */ /* 0x000f2e0000004200 */
[C---:B------:R-:W-:Y:S08]  /*7b30*/  HMMA.16816.F32 R68, R164.reuse, R16, R68 ;  /* 0x00000010a444723c */ /* 0x040ff00000001844 */
        /* <DEDUP_REMOVED lines=24> */
[C---:B---3--:R-:W-:Y:S08]  /*7cc0*/  HMMA.16816.F32 R140, R164.reuse, R20, R140 ;  /* 0x00000014a48c723c */ /* 0x048ff0000000188c */
[C---:B------:R-:W-:Y:S08]  /*7cd0*/  HMMA.16816.F32 R144, R164.reuse, R22, R144 ;  /* 0x00000016a490723c */ /* 0x040ff00000001890 */
[C---:B-1----:R-:W-:Y:S07]  /*7ce0*/  HMMA.16816.F32 R148, R164.reuse, R4, R148 ;  /* 0x00000004a494723c */ /* 0x042fee0000001894 */
[----:B------:R-:W-:Y:S01]  /*7cf0*/  FADD.FTZ R4, R154, R0 ;  /* 0x000000009a047221 */ /* 0x000fe20000010000 */
[----:B------:R-:W-:Y:S01]  /*7d00*/  MOV R154, R3 ;  /* 0x00000003009a7202 */ /* 0x000fe20000000f00 */
[----:B------:R-:W-:Y:S01]  /*7d10*/  FADD.FTZ R0, R35, R2 ;  /* 0x0000000223007221 */ /* 0x000fe20000010000 */
[----:B------:R-:W-:Y:S03]  /*7d20*/  HMMA.16816.F32 R164, R164, R6, R12 ;  /* 0x00000006a4a4723c */ /* 0x000fe6000000180c */
[----:B------:R-:W-:Y:S02]  /*7d30*/  FADD.FTZ R0, R183, R0 ;  /* 0x00000000b7007221 */ /* 0x000fe40000010000 */
[----:B------:R-:W-:Y:S02]  /*7d40*/  FADD.FTZ R4, R33, R4 ;  /* 0x0000000421047221 */ /* 0x000fe40000010000 */
[----:B------:R-:W-:Y:S02]  /*7d50*/  FADD.FTZ R2, R184, R0 ;  /* 0x00000000b8027221 */ /* 0x000fe40000010000 */
[----:B------:R-:W-:Y:S03]  /*7d60*/  FADD.FTZ R4, R34, R4 ;  /* 0x0000000422047221 */ /* 0x000fe60000010000 */
[----:B------:R-:W-:Y:S02]  /*7d70*/  FADD.FTZ R2, R186, R2 ;  /* 0x00000002ba027221 */ /* 0x000fe40000010000 */
[----:B------:R-:W-:Y:S03]  /*7d80*/  FADD.FTZ R0, R32, R4 ;  /* 0x0000000420007221 */ /* 0x000fe60000010000 */
[----:B------:R1:W-:Y:S01]  /*7d90*/  STL [R1+0x4c], R2 ;  /* 0x00004c0201007387 */ /* 0x0003e20000100800 */
[----:B------:R-:W-:Y:S01]  /*7da0*/  FADD.FTZ R0, R153, R0 ;  /* 0x0000000099007221 */ /* 0x000fe20000010000 */
[----:B------:R-:W-:Y:S04]  /*7db0*/  MOV R153, R152 ;  /* 0x0000009800997202 */ /* 0x000fe80000000f00 */
[----:B------:R1:W-:Y:S01]  /*7dc0*/  STL [R1+0x50], R0 ;  /* 0x0000500001007387 */ /* 0x0003e20000100800 */
[----:B------:R-:W-:-:S05]  /*7dd0*/  @P0 BRA `(.L_x_1531) ;  /* 0xffffca7000000947 */ /* 0x000fca000383ffff */
.L_x_1530:
[----:B-1----:R-:W2:Y:S04]  /*7de0*/  LDL.LU R0, [R1+0x4c] ;  /* 0x00004c0001007983 */ /* 0x002ea80000300800 */
        /* <DEDUP_REMOVED lines=43> */
[C---:B------:R-:W-:Y:S02]  /*80a0*/  FMUL.FTZ R83, R4.reuse, R83 ;  /* 0x0000005304537220 */ /* 0x040fe40000410000 */
        /* <DEDUP_REMOVED lines=25> */
[----:B-----5:R-:W-:-:S02]  /*8240*/  FMUL.FTZ R171, R0, R65 ;  /* 0x0000004100ab7220 */ /* 0x020fc40000410000 */
        /* <DEDUP_REMOVED lines=134> */
[----:B------:R-:W-:Y:S02]  /*8ab0*/  MOV R5, UR5 ;  /* 0x0000000500057c02 */ /* 0x000fe40008000f00 */
[----:B------:R-:W-:Y:S01]  /*8ac0*/  F2FP.PACK_AB R44, R81, R44 ;  /* 0x0000002c512c723e */ /* 0x000fe200000000ff */
[----:B------:R-:W-:Y:S01]  /*8ad0*/  IMAD R81, R8, c[0x0][0x3f0], RZ ;  /* 0x0000fc0008517a24 */ /* 0x000fe200078e02ff */
[----:B------:R-:W-:-:S02]  /*8ae0*/  LOP3.LUT R3, R3, 0xffffff8, RZ, 0xc0, !PT ;  /* 0x0ffffff803037812 */ /* 0x000fc400078ec0ff */
[----:B------:R-:W-:Y:S01]  /*8af0*/  LOP3.LUT R2, R2, 0x1ffffffe, RZ, 0xc0, !PT ;  /* 0x1ffffffe02027812 */ /* 0x000fe200078ec0ff */
[----:B------:R-:W-:Y:S01]  /*8b00*/  UIADD3 UR10, UR13, UR10, URZ ;  /* 0x0000000a0d0a7290 */ /* 0x000fe2000fffe03f */
[----:B------:R-:W-:Y:S01]  /*8b10*/  MOV R80, 0xff800000 ;  /* 0xff80000000507802 */ /* 0x000fe20000000f00 */
[----:B------:R-:W-:Y:S01]  /*8b20*/  @P2 FFMA.FTZ R80, R9, R152, R11 ;  /* 0x0000009809502223 */ /* 0x000fe2000001000b */
[----:B------:R-:W-:Y:S02]  /*8b30*/  F2FP.PACK_AB R47, R16, R47 ;  /* 0x0000002f102f723e */ /* 0x000fe400000000ff */
[C---:B------:R-:W-:Y:S02]  /*8b40*/  IADD3 R9, R0.reuse, -R3, RZ ;  /* 0x8000000300097210 */ /* 0x040fe40007ffe0ff */
        /* <DEDUP_REMOVED lines=245> */
.L_x_1533:
[----:B-1----:R-:W-:Y:S05]  /*9aa0*/  BSYNC B0 ;  /* 0x0000000000007941 */ /* 0x002fea0003800000 */
.L_x_1532:
        /* <DEDUP_REMOVED lines=27> */
.L_x_1535:
[----:B------:R-:W-:Y:S05]  /*9c60*/  BSYNC B0 ;  /* 0x0000000000007941 */ /* 0x000fea0003800000 */
.L_x_1534:
        /* <DEDUP_REMOVED lines=27> */
.L_x_1537:
[----:B------:R-:W-:Y:S05]  /*9e20*/  BSYNC B0 ;  /* 0x0000000000007941 */ /* 0x000fea0003800000 */
.L_x_1536:
        /* <DEDUP_REMOVED lines=28> */
.L_x_1538:
        /* <DEDUP_REMOVED lines=9> */
.L_x_3014:


//--------------------- .text._ZN7cutlass13device_kernelIN5flash19enable_sm80_to_sm89INS1_16FlashAttnFwdSm80INS1_25CollectiveMainloopFwdSm80ILi8ELi1ELb1EN4cute5tupleIJNS5_1CILi128EEENS7_ILi64EEENS7_ILi256EEEEEELi256ENS_6half_tEfNS_4arch4Sm80ELb0ELb0ELb0ELb1ELb0ELb0ELb1ELb0EEENS1_21CollectiveEpilogueFwdINS6_IJS8_SA_S9_EEENS6_IJNS7_ILi1EEESI_SI_EEESC_SE_Li256ELb1ELb1ELb0ELb0EEENS1_19SingleTileSchedulerILb1ELb0ELb1ELi128EEEEEEEEEvNT_6ParamsE --------------------------
	.section	.text._ZN7cutlass13device_kernelIN5flash19enable_sm80_to_sm89INS1_16FlashAttnFwdSm80INS1_25CollectiveMainloopFwdSm80ILi8ELi1ELb1EN4cute5tupleIJNS5_1CILi128EEENS7_ILi64EEENS7_ILi256EEEEEELi256ENS_6half_tEfNS_4arch4Sm80ELb0ELb0ELb0ELb1ELb0ELb0ELb1ELb0EEENS1_21CollectiveEpilogueFwdINS6_IJS8_SA_S9_EEENS6_IJNS7_ILi1EEESI_SI_EEESC_SE_Li256ELb1ELb1ELb0ELb0EEENS1_19SingleTileSchedulerILb1ELb0ELb1ELi128EEEEEEEEEvNT_6ParamsE,"ax",@progbits
	.sectioninfo	@"SHI_REGISTERS=255"
	.align	128
.text._ZN7cutlass13device_kernelIN5flash19enable_sm80_to_sm89INS1_16FlashAttnFwdSm80INS1_25CollectiveMainloopFwdSm80ILi8ELi1ELb1EN4cute5tupleIJNS5_1CILi128EEENS7_ILi64EEENS7_ILi256EEEEEELi256ENS_6half_tEfNS_4arch4Sm80ELb0ELb0ELb0ELb1ELb0ELb0ELb1ELb0EEENS1_21CollectiveEpilogueFwdINS6_IJS8_SA_S9_EEENS6_IJNS7_ILi1EEESI_SI_EEESC_SE_Li256ELb1ELb1ELb0ELb0EEENS1_19SingleTileSchedulerILb1ELb0ELb1ELi128EEEEEEEEEvNT_6ParamsE:
        .type           _ZN7cutlass13device_kernelIN5flash19enable_sm80_to_sm89INS1_16FlashAttnFwdSm80INS1_25CollectiveMainloopFwdSm80ILi8ELi1ELb1EN4cute5tupleIJNS5_1CILi128EEENS7_ILi64EEENS7_ILi256EEEEEELi256ENS_6half_tEfNS_4arch4Sm80ELb0ELb0ELb0ELb1ELb0ELb0ELb1ELb0EEENS1_21CollectiveEpilogueFwdINS6_IJS8_SA_S9_EEENS6_IJNS7_ILi1EEESI_SI_EEESC_SE_Li256ELb1ELb1ELb0ELb0EEENS1_19SingleTileSchedulerILb1ELb0ELb1ELi128EEEEEEEEEvNT_6ParamsE,@function
        .size           _ZN7cutlass13device_kernelIN5flash19enable_sm80_to_sm89INS1_16FlashAttnFwdSm80INS1_25CollectiveMainloopFwdSm80ILi8ELi1ELb1EN4cute5tupleIJNS5_1CILi128EEENS7_ILi64EEENS7_ILi256EEEEEELi256ENS_6half_tEfNS_4arch4Sm80ELb0ELb0ELb0ELb1ELb0ELb0ELb1ELb0EEENS1_21CollectiveEpilogueFwdINS6_IJS8_SA_S9_EEENS6_IJNS7_ILi1EEESI_SI_EEESC_SE_Li256ELb1ELb1ELb0ELb0EEENS1_19SingleTileSchedulerILb1ELb0ELb1ELi128EEEEEEEEEvNT_6ParamsE,(.L_x_3015 - _ZN7cutlass13device_kernelIN5flash19enable_sm80_to_sm89INS1_16FlashAttnFwdSm80INS1_25CollectiveMainloopFwdSm80ILi8ELi1ELb1EN4cute5tupleIJNS5_1CILi128EEENS7_ILi64EEENS7_ILi256EEEEEELi256ENS_6half_tEfNS_4arch4Sm80ELb0ELb0ELb0ELb1ELb0ELb0ELb1ELb0EEENS1_21CollectiveEpilogueFwdINS6_IJS8_SA_S9_EEENS6_IJNS7_ILi1EEESI_SI_EEESC_SE_Li256ELb1ELb1ELb0ELb0EEENS1_19SingleTileSchedulerILb1ELb0ELb1ELi128EEEEEEEEEvNT_6ParamsE)
        .other          _ZN7cutlass13device_kernelIN5flash19enable_sm80_to_sm89INS1_16FlashAttnFwdSm80INS1_25CollectiveMainloopFwdSm80ILi8ELi1ELb1EN4cute5tupleIJNS5_1CILi128EEENS7_ILi64EEENS7_ILi256EEEEEELi256ENS_6half_tEfNS_4arch4Sm80ELb0ELb0ELb0ELb1ELb0ELb0ELb1ELb0EEENS1_21CollectiveEpilogueFwdINS6_IJS8_SA_S9_EEENS6_IJNS7_ILi1EEESI_SI_EEESC_SE_Li256ELb1ELb1ELb0ELb0EEENS1_19SingleTileSchedulerILb1ELb0ELb1ELi128EEEEEEEEEvNT_6ParamsE,@"STO_CUDA_ENTRY STV_DEFAULT"
_ZN7cutlass13device_kernelIN5flash19enable_sm80_to_sm89INS1_16FlashAttnFwdSm80INS1_25CollectiveMainloopFwdSm80ILi8ELi1ELb1EN4cute5tupleIJNS5_1CILi128EEENS7_ILi64EEENS7_ILi256EEEEEELi256ENS_6half_tEfNS_4arch4Sm80ELb0ELb0ELb0ELb1ELb0ELb0ELb1ELb0EEENS1_21CollectiveEpilogueFwdINS6_IJS8_SA_S9_EEENS6_IJNS7_ILi1EEESI_SI_EEESC_SE_Li256ELb1ELb1ELb0ELb0EEENS1_19SingleTileSchedulerILb1ELb0ELb1ELi128EEEEEEEEEvNT_6ParamsE:
        /* <DEDUP_REMOVED lines=17> */
.L_x_1540:
        /* <DEDUP_REMOVED lines=8> */
.L_x_1542:
[----:B------:R-:W-:-:S05]  /*0190*/  MOV R0, c[0x0][0x54c] ;  /* 0x0001530000007a02 */ /* 0x000fca0000000f00 */
.L_x_1541:
[----:B-----5:R-:W-:Y:S01]  /*01a0*/  IMAD R0, R0, c[0x0][0x548], RZ ;  /* 0x0001520000007a24 */ /* 0x020fe200078e02ff */
[----:B-1----:R-:W-:-:S04]  /*01b0*/  SHF.L.U32 R2, R48, 0x7, RZ ;  /* 0x0000000730027819 */ /* 0x002fc800000006ff */
[----:B------:R-:W-:-:S04]  /*01c0*/  ISETP.GE.AND P0, PT, R2, R0, PT ;  /* 0x000000000200720c */ /* 0x000fc80003f06270 */
[----:B------:R-:W-:-:S05]  /*01d0*/  SEL R0, R5, 0xffffffff, !P0 ;  /* 0xffffffff05007807 */ /* 0x000fca0004000000 */
[----:B------:R1:W-:Y:S01]  /*01e0*/  STL [R1+0xa0], R0 ;  /* 0x0000a00001007387 */ /* 0x0003e20000100800 */
[----:B------:R-:W-:Y:S05]  /*01f0*/  BRA `(.L_x_1543) ;  /* 0x0000013000007947 */ /* 0x000fea0003800000 */
.L_x_1539:
[----:B---3--:R-:W-:-:S04]  /*0200*/  ISETP.NE.U32.AND P0, PT, RZ, c[0x0][0x568], PT ;  /* 0x00015a00ff007a0c */ /* 0x008fc80003f05070 */
[----:B------:R-:W-:-:S13]  /*0210*/  ISETP.NE.AND.EX P0, PT, RZ, c[0x0][0x56c], PT, P0 ;  /* 0x00015b00ff007a0c */ /* 0x000fda0003f05300 */
[----:B------:R-:W-:Y:S05]  /*0220*/  @!P0 BRA `(.L_x_1544) ;  /* 0x0000002000008947 */ /* 0x000fea0003800000 */
[----:B------:R1:W5:Y:S01]  /*0230*/  LDG.E R0, [R2.64] ;  /* 0x0000000402007981 */ /* 0x000362000c1e1900 */
[----:B------:R-:W-:Y:S05]  /*0240*/  BRA `(.L_x_1545) ;  /* 0x0000009000007947 */ /* 0x000fea0003800000 */
.L_x_1544:
        /* <DEDUP_REMOVED lines=8> */
.L_x_1546:
[----:B------:R-:W-:-:S05]  /*02d0*/  MOV R0, c[0x0][0x54c] ;  /* 0x0001530000007a02 */ /* 0x000fca0000000f00 */
.L_x_1545:
[----:B-----5:R-:W-:Y:S01]  /*02e0*/  IMAD R0, R0, c[0x0][0x548], RZ ;  /* 0x0001520000007a24 */ /* 0x020fe200078e02ff */
[----:B-1----:R-:W-:-:S04]  /*02f0*/  SHF.L.U32 R2, R48, 0x7, RZ ;  /* 0x0000000730027819 */ /* 0x002fc800000006ff */
[----:B------:R-:W-:-:S04]  /*0300*/  ISETP.GE.AND P0, PT, R2, R0, PT ;  /* 0x000000000200720c */ /* 0x000fc80003f06270 */
[----:B------:R-:W-:-:S05]  /*0310*/  SEL R0, R5, 0xffffffff, !P0 ;  /* 0xffffffff05007807 */ /* 0x000fca0004000000 */
[----:B------:R1:W-:Y:S04]  /*0320*/  STL [R1+0xa0], R0 ;  /* 0x0000a00001007387 */ /* 0x0003e80000100800 */
.L_x_1543:
        /* <DEDUP_REMOVED lines=28> */
.L_x_1547:
[----:B------:R-:W-:-:S04]  /*04f0*/  ISETP.NE.U32.AND P1, PT, RZ, c[0x0][0x368], PT ;  /* 0x0000da00ff007a0c */ /* 0x000fc80003f25070 */
[----:B------:R-:W-:-:S13]  /*0500*/  ISETP.NE.AND.EX P1, PT, RZ, c[0x0][0x36c], PT, P1 ;  /* 0x0000db00ff007a0c */ /* 0x000fda0003f25310 */
[----:B------:R-:W-:Y:S05]  /*0510*/  @!P1 BRA `(.L_x_1548) ;  /* 0x0000003000009947 */ /* 0x000fea0003800000 */
[----:B--2---:R-:W-:-:S05]  /*0520*/  IMAD.WIDE R2, R49, R26, c[0x0][0x368] ;  /* 0x0000da0031027625 */ /* 0x004fca00078e021a */
[----:B------:R1:W5:Y:S01]  /*0530*/  LDG.E R0, [R2.64] ;  /* 0x0000000402007981 */ /* 0x000362000c1e1900 */
[----:B------:R-:W-:Y:S05]  /*0540*/  BRA `(.L_x_1549) ;  /* 0x0000004000007947 */ /* 0x000fea0003800000 */
.L_x_1548:
[----:B------:R-:W-:Y:S05]  /*0550*/  @!P4 BRA `(.L_x_1549) ;  /* 0x000000300000c947 */ /* 0x000fea0003800000 */
[----:B------:R1:W3:Y:S04]  /*0560*/  LDG.E R0, [R2.64] ;  /* 0x0000000402007981 */ /* 0x0002e8000c1e1900 */
[----:B-12---:R-:W3:Y:S02]  /*0570*/  LDG.E R2, [R2.64+0x4] ;  /* 0x0000040402027981 */ /* 0x006ee4000c1e1900 */
[----:B---3--:R-:W-:-:S05]  /*0580*/  IADD3 R0, -R0, R2, RZ ;  /* 0x0000000200007210 */ /* 0x008fca0007ffe1ff */
.L_x_1549:
        /* <DEDUP_REMOVED lines=83> */
[----:B------:R-:W-:Y:S01]  /*0ac0*/  IMAD.MOV.U32 R156, RZ, RZ, RZ ;  /* 0x000000ffff9c7224 */ /* 0x000fe200078e00ff */
[----:B------:R-:W-:Y:S01]  /*0ad0*/  MOV R53, RZ ;  /* 0x000000ff00357202 */ /* 0x000fe20000000f00 */
        /* <DEDUP_REMOVED lines=19> */
[----:B------:R-:W-:Y:S01]  /*0c10*/  SEL R4, R49, RZ, !P0 ;  /* 0x000000ff31047207 */ /* 0x000fe20004000000 */
[--C-:B------:R-:W-:Y:S02]  /*0c20*/  IMAD R14, R48, 0x80, R20.reuse ;  /* 0x00000080300e7824 */ /* 0x100fe400078e0214 */
[----:B------:R-:W-:-:S04]  /*0c30*/  IMAD R5, R21, 0x20, R20 ;  /* 0x0000002015057824 */ /* 0x000fc800078e0214 */
[----:B------:R-:W-:Y:S02]  /*0c40*/  IMAD R5, R48, 0x80, R5 ;  /* 0x0000008030057824 */ /* 0x000fe400078e0205 */
[----:B-1----:R-:W-:Y:S01]  /*0c50*/  IMAD.WIDE.U32 R2, R10, c[0x0][0x178], RZ ;  /* 0x00005e000a027a25 */ /* 0x002fe200078e00ff */
[----:B------:R-:W-:Y:S02]  /*0c60*/  SHF.R.S32.HI R10, RZ, 0x1f, R49 ;  /* 0x0000001fff0a7819 */ /* 0x000fe40000011431 */
[----:B---3--:R-:W-:Y:S01]  /*0c70*/  SHF.R.S32.HI R28, RZ, 0x1f, R27 ;  /* 0x0000001fff1c7819 */ /* 0x008fe2000001141b */
[----:B------:R-:W-:Y:S01]  /*0c80*/  IMAD.IADD R3, R3, 0x1, R0 ;  /* 0x0000000103037824 */ /* 0x000fe200078e0200 */
[----:B------:R-:W-:Y:S01]  /*0c90*/  SEL R6, R10, RZ, !P0 ;  /* 0x000000ff0a067207 */ /* 0x000fe20004000000 */
[----:B------:R-:W-:-:S04]  /*0ca0*/  @P1 IMAD.HI.U32 R7, R5, c[0x0][0x2c8], RZ ;  /* 0x0000b20005071a27 */ /* 0x000fc800078e00ff */
[----:B------:R-:W-:Y:S02]  /*0cb0*/  IMAD R0, R28, c[0x0][0x1b8], RZ ;  /* 0x00006e001c007a24 */ /* 0x000fe400078e02ff */
[----:B------:R-:W-:-:S04]  /*0cc0*/  IMAD.WIDE.U32 R2, R27, c[0x0][0x1b8], R2 ;  /* 0x00006e001b027a25 */ /* 0x000fc800078e0002 */
[----:B------:R-:W-:Y:S02]  /*0cd0*/  IMAD R0, R27, c[0x0][0x1bc], R0 ;  /* 0x00006f001b007a24 */ /* 0x000fe400078e0200 */
[----:B------:R-:W-:Y:S02]  /*0ce0*/  IMAD R6, R6, c[0x0][0x1c0], RZ ;  /* 0x0000700006067a24 */ /* 0x000fe400078e02ff */
[----:B------:R-:W-:Y:S01]  /*0cf0*/  IMAD.IADD R3, R3, 0x1, R0 ;  /* 0x0000000103037824 */ /* 0x000fe200078e0200 */
[----:B------:R-:W-:Y:S02]  /*0d00*/  MOV R0, R5 ;  /* 0x0000000500007202 */ /* 0x000fe40000000f00 */
[----:B------:R-:W-:Y:S01]  /*0d10*/  @P1 SHF.R.U32.HI R0, RZ, c[0x0][0x2cc], R7 ;  /* 0x0000b300ff001a19 */ /* 0x000fe20000011607 */
[C---:B------:R-:W-:Y:S02]  /*0d20*/  IMAD R7, R4.reuse, c[0x0][0x1c4], R6 ;  /* 0x0000710004077a24 */ /* 0x040fe400078e0206 */
[----:B------:R-:W-:Y:S01]  /*0d30*/  IMAD.WIDE.U32 R2, R4, c[0x0][0x1c0], R2 ;  /* 0x0000700004027a25 */ /* 0x000fe200078e0002 */
[----:B------:R-:W-:-:S03]  /*0d40*/  SHF.R.S32.HI R6, RZ, 0x1f, R0 ;  /* 0x0000001fff067819 */ /* 0x000fc60000011400 */
[----:B------:R-:W-:Y:S02]  /*0d50*/  IMAD.MOV R4, RZ, RZ, -R0 ;  /* 0x000000ffff047224 */ /* 0x000fe400078e0a00 */
[----:B------:R-:W-:Y:S02]  /*0d60*/  IMAD.IADD R3, R3, 0x1, R7 ;  /* 0x0000000103037824 */ /* 0x000fe400078e0207 */
        /* <DEDUP_REMOVED lines=9> */
[----:B------:R-:W-:Y:S02]  /*0e00*/  IMAD.MOV.U32 R4, RZ, RZ, R2 ;  /* 0x000000ffff047224 */ /* 0x000fe400078e0002 */
[----:B------:R-:W-:Y:S02]  /*0e10*/  IMAD.SHL.U32 R2, R21, 0x8, RZ ;  /* 0x0000000815027824 */ /* 0x000fe400078e00ff */
[C---:B------:R-:W-:Y:S01]  /*0e20*/  IMAD R7, R6.reuse, c[0x0][0x1ac], R3 ;  /* 0x00006b0006077a24 */ /* 0x040fe200078e0203 */
[----:B------:R-:W-:Y:S01]  /*0e30*/  SHF.R.U32.HI R3, RZ, 0x3, R0 ;  /* 0x00000003ff037819 */ /* 0x000fe20000011600 */
[----:B------:R-:W-:Y:S01]  /*0e40*/  IMAD.WIDE.U32 R4, R6, c[0x0][0x1a8], R4 ;  /* 0x00006a0006047a25 */ /* 0x000fe200078e0004 */
[----:B------:R-:W-:-:S02]  /*0e50*/  LOP3.LUT R6, R0, 0x38, R2, 0xf8, !PT ;  /* 0x0000003800067812 */ /* 0x000fc400078ef802 */
[----:B------:R-:W-:Y:S02]  /*0e60*/  IADD3 R16, R2, 0x40, RZ ;  /* 0x0000004002107810 */ /* 0x000fe40007ffe0ff */
[----:B------:R-:W-:Y:S02]  /*0e70*/  IADD3 R0, R5, R7, RZ ;  /* 0x0000000705007210 */ /* 0x000fe40007ffe0ff */
[----:B------:R-:W-:Y:S02]  /*0e80*/  LEA R19, P0, R4, c[0x0][0x160], 0x1 ;  /* 0x0000580004137a11 */ /* 0x000fe400078008ff */
[----:B------:R-:W-:Y:S02]  /*0e90*/  LOP3.LUT R3, R6, R3, RZ, 0x3c, !PT ;  /* 0x0000000306037212 */ /* 0x000fe400078e3cff */
[----:B------:R-:W-:Y:S01]  /*0ea0*/  LEA.HI.X R18, R4, c[0x0][0x164], R0, 0x1, P0 ;  /* 0x0000590004127a11 */ /* 0x000fe200000f0c00 */
[----:B------:R-:W1:Y:S01]  /*0eb0*/  SHFL.IDX PT, R8, R19, RZ, 0x181f ;  /* 0x00181fff13087589 */ /* 0x000e6200000e0000 */
[----:B------:R-:W-:-:S02]  /*0ec0*/  ISETP.GE.AND P0, PT, R14, R15, PT ;  /* 0x0000000f0e00720c */ /* 0x000fc40003f06270 */
[----:B------:R-:W-:Y:S01]  /*0ed0*/  LEA.HI R0, R26, R85, RZ, 0x6 ;  /* 0x000000551a007211 */ /* 0x000fe200078f30ff */
[----:B------:R-:W3:Y:S01]  /*0ee0*/  SHFL.IDX PT, R9, R18, RZ, 0x181f ;  /* 0x00181fff12097589 */ /* 0x000ee200000e0000 */
[C---:B------:R-:W-:Y:S02]  /*0ef0*/  IADD3 R6, R14.reuse, 0x20, RZ ;  /* 0x000000200e067810 */ /* 0x040fe40007ffe0ff */
[----:B------:R-:W-:Y:S01]  /*0f00*/  IADD3 R4, R14, 0x40, RZ ;  /* 0x000000400e047810 */ /* 0x000fe20007ffe0ff */
[----:B------:R-:W-:Y:S01]  /*0f10*/  IMAD.SHL.U32 R0, R0, 0x8, RZ ;  /* 0x0000000800007824 */ /* 0x000fe200078e00ff */
[----:B------:R-:W-:Y:S02]  /*0f20*/  ISETP.GE.AND P1, PT, R6, R15, PT ;  /* 0x0000000f0600720c */ /* 0x000fe40003f26270 */
[C---:B------:R-:W-:Y:S02]  /*0f30*/  IADD3 R17, R2.reuse, 0x80, RZ ;  /* 0x0000008002117810 */ /* 0x040fe40007ffe0ff */
[----:B------:R-:W-:-:S02]  /*0f40*/  IADD3 R24, R2, 0xc0, RZ ;  /* 0x000000c002187810 */ /* 0x000fc40007ffe0ff */
[----:B------:R-:W-:Y:S02]  /*0f50*/  @!P0 SHF.R.S32.HI R6, RZ, 0x1f, R16 ;  /* 0x0000001fff068819 */ /* 0x000fe40000011410 */
[----:B------:R-:W-:Y:S02]  /*0f60*/  ISETP.GE.AND P2, PT, R4, R15, PT ;  /* 0x0000000f0400720c */ /* 0x000fe40003f46270 */
[----:B------:R-:W-:Y:S02]  /*0f70*/  LOP3.LUT R11, R3, 0xfffffe00, R0, 0xf8, !PT ;  /* 0xfffffe00030b7812 */ /* 0x000fe400078ef800 */
[----:B------:R-:W-:Y:S02]  /*0f80*/  @!P0 SHF.R.S32.HI R0, RZ, 0x1f, R17 ;  /* 0x0000001fff008819 */ /* 0x000fe40000011411 */
[----:B------:R-:W-:Y:S02]  /*0f90*/  @!P0 SHF.R.S32.HI R7, RZ, 0x1f, R24 ;  /* 0x0000001fff078819 */ /* 0x000fe40000011418 */
[----:B------:R-:W-:-:S02]  /*0fa0*/  ISETP.GE.AND P6, PT, R2, c[0x0][0x198], PT ;  /* 0x0000660002007a0c */ /* 0x000fc40003fc6270 */
[----:B------:R-:W-:Y:S02]  /*0fb0*/  SHF.R.S32.HI R3, RZ, 0x1f, R2 ;  /* 0x0000001fff037819 */ /* 0x000fe40000011402 */
[----:B------:R-:W-:Y:S02]  /*0fc0*/  ISETP.GE.AND P5, PT, R16, c[0x0][0x198], PT ;  /* 0x0000660010007a0c */ /* 0x000fe40003fa6270 */
[----:B------:R-:W-:-:S05]  /*0fd0*/  SHF.L.U32 R100, R11, 0x1, RZ ;  /* 0x000000010b647819 */ /* 0x000fca00000006ff */
[----:B------:R-:W-:Y:S01]  /*0fe0*/  STL [R1+0x44], R100 ;  /* 0x0000446401007387 */ /* 0x000fe20000100800 */
[--C-:B--2---:R-:W-:Y:S01]  /*0ff0*/  @P3 IMAD.MOV.U32 R4, RZ, RZ, R12.reuse ;  /* 0x000000ffff043224 */ /* 0x104fe200078e000c */
[----:B------:R-:W-:Y:S01]  /*1000*/  @P3 SHF.R.S32.HI R5, RZ, 0x1f, R12 ;  /* 0x0000001fff053819 */ /* 0x000fe2000001140c */
[----:B------:R-:W-:Y:S01]  /*1010*/  @!P3 IMAD.MOV.U32 R4, RZ, RZ, R49 ;  /* 0x000000ffff04b224 */ /* 0x000fe200078e0031 */
[----:B------:R-:W-:Y:S01]  /*1020*/  @!P0 LEA.HI R12, R6, R16, RZ, 0x3 ;  /* 0x00000010060c8211 */ /* 0x000fe200078f18ff */
[----:B------:R-:W-:Y:S01]  /*1030*/  @!P3 IMAD.MOV.U32 R5, RZ, RZ, R10 ;  /* 0x000000ffff05b224 */ /* 0x000fe200078e000a */
[----:B------:R-:W-:Y:S01]  /*1040*/  SHFL.IDX PT, R6, R19, 0x1, 0x181f ;  /* 0x00381f0013067f89 */ /* 0x000fe200000e0000 */
[----:B------:R-:W-:Y:S02]  /*1050*/  @!P0 LEA.HI R10, R0, R17, RZ, 0x3 ;  /* 0x00000011000a8211 */ /* 0x000fe400078f18ff */
[----:B------:R-:W-:Y:S02]  /*1060*/  SEL R22, R4, RZ, !P4 ;  /* 0x000000ff04167207 */ /* 0x000fe40006000000 */
[----:B-1----:R-:W-:-:S02]  /*1070*/  @!P0 LEA R4, P3, R2, R8, 0x1 ;  /* 0x0000000802048211 */ /* 0x002fc400078608ff */
[----:B------:R-:W-:Y:S02]  /*1080*/  @!P0 LEA.HI R0, R7, R24, RZ, 0x3 ;  /* 0x0000001807008211 */ /* 0x000fe400078f18ff */
[----:B------:R-:W1:Y:S01]  /*1090*/  SHFL.IDX PT, R7, R18, 0x1, 0x181f ;  /* 0x00381f0012077f89 */ /* 0x000e6200000e0000 */
[----:B------:R-:W-:Y:S02]  /*10a0*/  SEL R23, R5, RZ, !P4 ;  /* 0x000000ff05177207 */ /* 0x000fe40006000000 */
        /* <DEDUP_REMOVED lines=86> */
[----:B------:R-:W-:Y:S01]  /*1610*/  IMAD.IADD R5, R5, 0x1, R13 ;  /* 0x0000000105057824 */ /* 0x000fe200078e020d */
[----:B------:R-:W-:Y:S01]  /*1620*/  ISETP.GE.AND P5, PT, R16, c[0x0][0x1d4], PT ;  /* 0x0000750010007a0c */ /* 0x000fe20003fa6270 */
[----:B------:R-:W-:Y:S02]  /*1630*/  IMAD R13, R28, c[0x0][0x1e8], RZ ;  /* 0x00007a001c0d7a24 */ /* 0x000fe400078e02ff */
        /* <DEDUP_REMOVED lines=18> */
[----:B------:R-:W-:Y:S01]  /*1760*/  IMAD.WIDE.U32 R8, R10, c[0x0][0x208], R2 ;  /* 0x000082000a087a25 */ /* 0x000fe200078e0002 */
[----:B------:R-:W-:-:S03]  /*1770*/  IADD3 R3, R5, R11, RZ ;  /* 0x0000000b05037210 */ /* 0x000fc60007ffe0ff */
[----:B------:R-:W-:Y:S02]  /*1780*/  IMAD.MOV.U32 R11, RZ, RZ, c[0x0][0x1e0] ;  /* 0x00007800ff0b7624 */ /* 0x000fe400078e00ff */
[----:B------:R-:W-:Y:S02]  /*1790*/  IMAD.MOV.U32 R10, RZ, RZ, 0x6 ;  /* 0x00000006ff0a7424 */ /* 0x000fe400078e00ff */
[----:B------:R-:W-:Y:S02]  /*17a0*/  IMAD R5, R23, c[0x0][0x1f0], RZ ;  /* 0x00007c0017057a24 */ /* 0x000fe400078e02ff */
[----:B------:R-:W-:Y:S01]  /*17b0*/  IMAD.MOV.U32 R2, RZ, RZ, R4 ;  /* 0x000000ffff027224 */ /* 0x000fe200078e0004 */
[----:B------:R-:W-:Y:S01]  /*17c0*/  SHF.L.U64.HI R83, R11, R10, c[0x0][0x1e4] ;  /* 0x000079000b537619 */ /* 0x000fe2000001020a */
[C---:B------:R-:W-:Y:S01]  /*17d0*/  IMAD R4, R22.reuse, c[0x0][0x1f4], R5 ;  /* 0x00007d0016047a24 */ /* 0x040fe200078e0205 */
[----:B------:R-:W-:Y:S01]  /*17e0*/  SHF.R.S32.HI R10, RZ, 0x1f, R15 ;  /* 0x0000001fff0a7819 */ /* 0x000fe2000001140f */
[----:B------:R-:W-:Y:S01]  /*17f0*/  IMAD.WIDE.U32 R30, R22, c[0x0][0x1f0], R2 ;  /* 0x00007c00161e7a25 */ /* 0x000fe200078e0002 */
[----:B------:R-:W-:-:S03]  /*1800*/  IADD3 R5, R9, R13, RZ ;  /* 0x0000000d09057210 */ /* 0x000fc60007ffe0ff */
[----:B------:R-:W-:Y:S01]  /*1810*/  IMAD.SHL.U32 R101, R11, 0x40, RZ ;  /* 0x000000400b657824 */ /* 0x000fe200078e00ff */
[----:B------:R2:W-:Y:S01]  /*1820*/  STL.64 [R1+0x98], R30 ;  /* 0x0000981e01007387 */ /* 0x0005e20000100a00 */
[----:B------:R-:W-:Y:S02]  /*1830*/  IMAD R2, R83, R15, RZ ;  /* 0x0000000f53027224 */ /* 0x000fe400078e02ff */
[----:B------:R-:W-:Y:S02]  /*1840*/  IMAD.IADD R105, R31, 0x1, R4 ;  /* 0x000000011f697824 */ /* 0x000fe400078e0204 */
[----:B------:R-:W-:Y:S02]  /*1850*/  IMAD.MOV.U32 R104, RZ, RZ, R30 ;  /* 0x000000ffff687224 */ /* 0x000fe400078e001e */
[-C--:B------:R-:W-:Y:S02]  /*1860*/  IMAD R0, R10, R101.reuse, R2 ;  /* 0x000000650a007224 */ /* 0x080fe400078e0202 */
[----:B------:R-:W-:Y:S01]  /*1870*/  IMAD.WIDE.U32 R2, R15, R101, R104 ;  /* 0x000000650f027225 */ /* 0x000fe200078e0068 */
[----:B------:R-:W-:Y:S03]  /*1880*/  STL.64 [R1+0x88], R104 ;  /* 0x0000886801007387 */ /* 0x000fe60000100a00 */
[----:B------:R-:W-:Y:S01]  /*1890*/  IMAD.IADD R3, R3, 0x1, R0 ;  /* 0x0000000103037824 */ /* 0x000fe200078e0200 */
[----:B-1----:R-:W-:Y:S01]  /*18a0*/  @P2 LEA R6, P3, R2, c[0x0][0x1c8], 0x1 ;  /* 0x0000720002062a11 */ /* 0x002fe200078608ff */
[----:B------:R-:W-:Y:S01]  /*18b0*/  IMAD.MOV.U32 R9, RZ, RZ, 0x5 ;  /* 0x00000005ff097424 */ /* 0x000fe200078e00ff */
[----:B------:R-:W-:Y:S01]  /*18c0*/  LEA R0, R18, R12, 0x9 ;  /* 0x0000000c12007211 */ /* 0x000fe200078e48ff */
[C---:B------:R-:W-:Y:S01]  /*18d0*/  IMAD.SHL.U32 R102, R11.reuse, 0x20, RZ ;  /* 0x000000200b667824 */ /* 0x040fe200078e00ff */
[----:B------:R-:W-:Y:S01]  /*18e0*/  @P2 LEA.HI.X R7, R2, c[0x0][0x1cc], R3, 0x1, P3 ;  /* 0x0000730002072a11 */ /* 0x000fe200018f0c03 */
[----:B------:R-:W-:Y:S01]  /*18f0*/  IMAD.MOV.U32 R4, RZ, RZ, R8 ;  /* 0x000000ffff047224 */ /* 0x000fe200078e0008 */
[----:B------:R-:W-:Y:S01]  /*1900*/  SHF.L.U64.HI R103, R11, R9, c[0x0][0x1e4] ;  /* 0x000079000b677619 */ /* 0x000fe20000010209 */
[----:B------:R-:W-:Y:S01]  /*1910*/  IMAD.SHL.U32 R155, R0, 0x2, RZ ;  /* 0x00000002009b7824 */ /* 0x000fe200078e00ff */
[----:B------:R-:W-:Y:S01]  /*1920*/  @P1 IADD3 R8, P3, R102, R2, RZ ;  /* 0x0000000266081210 */ /* 0x000fe20007f7e0ff */
[----:B------:R-:W-:Y:S01]  /*1930*/  IMAD R11, R28, c[0x0][0x210], RZ ;  /* 0x000084001c0b7a24 */ /* 0x000fe200078e02ff */
[----:B------:R-:W-:Y:S01]  /*1940*/  LOP3.LUT R9, R19, 0xfffffff0, RZ, 0xc0, !PT ;  /* 0xfffffff013097812 */ /* 0x000fe200078ec0ff */
[----:B------:R-:W-:Y:S01]  /*1950*/  IMAD.WIDE.U32 R4, R27, c[0x0][0x210], R4 ;  /* 0x000084001b047a25 */ /* 0x000fe200078e0004 */
[C---:B------:R-:W-:Y:S01]  /*1960*/  IADD3 R0, R155.reuse, 0x10100, RZ ;  /* 0x000101009b007810 */ /* 0x040fe20007ffe0ff */
[----:B------:R1:W-:Y:S01]  /*1970*/  @P2 LDGSTS.E.BYPASS.LTC128B.128 [R100+0x10100], [R6.64], !P6 ;  /* 0x1010000006642fae */ /* 0x0003e2000f101d44 */
[----:B------:R-:W-:Y:S01]  /*1980*/  IADD3 R86, R155, 0x10120, RZ ;  /* 0x000101209b567810 */ /* 0x000fe20007ffe0ff */
[----:B------:R-:W-:Y:S01]  /*1990*/  @P1 IMAD.X R3, R103, 0x1, R3, P3 ;  /* 0x0000000167031824 */ /* 0x000fe200018e0603 */
[----:B------:R-:W-:Y:S01]  /*19a0*/  @P1 LEA R2, P3, R8, c[0x0][0x1c8], 0x1 ;  /* 0x0000720008021a11 */ /* 0x000fe200078608ff */
[----:B------:R-:W-:Y:S01]  /*19b0*/  IMAD R11, R27, c[0x0][0x214], R11 ;  /* 0x000085001b0b7a24 */ /* 0x000fe200078e020b */
[----:B------:R-:W-:Y:S01]  /*19c0*/  @P0 IADD3 R86, R0, -0x20, RZ ;  /* 0xffffffe000560810 */ /* 0x000fe20007ffe0ff */
[----:B------:R-:W-:Y:S01]  /*19d0*/  IMAD.IADD R0, R85, 0x1, -R9 ;  /* 0x0000000155007824 */ /* 0x000fe200078e0a09 */
[----:B------:R-:W-:Y:S01]  /*19e0*/  @P1 LEA.HI.X R3, R8, c[0x0][0x1cc], R3, 0x1, P3 ;  /* 0x0000730008031a11 */ /* 0x000fe200018f0c03 */
[----:B------:R-:W-:Y:S01]  /*19f0*/  IMAD.IADD R5, R5, 0x1, R11 ;  /* 0x0000000105057824 */ /* 0x000fe200078e020b */
[----:B------:R-:W-:Y:S01]  /*1a00*/  ISETP.GE.AND P3, PT, R24, c[0x0][0x1d4], PT ;  /* 0x0000750018007a0c */ /* 0x000fe20003f66270 */
[----:B------:R-:W-:Y:S01]  /*1a10*/  IMAD R10, R10, c[0x0][0x208], RZ ;  /* 0x000082000a0a7a24 */ /* 0x000fe200078e02ff */
[----:B------:R-:W-:Y:S01]  /*1a20*/  SHF.R.S32.HI R14, RZ, 0x1f, R0 ;  /* 0x0000001fff0e7819 */ /* 0x000fe20000011400 */
[----:B------:R-:W-:Y:S01]  /*1a30*/  IMAD R11, R23, c[0x0][0x218], RZ ;  /* 0x00008600170b7a24 */ /* 0x000fe200078e02ff */
[----:B------:R1:W-:Y:S01]  /*1a40*/  @P2 LDGSTS.E.BYPASS.LTC128B.128 [R100+0x12100], [R6.64+0x80], !P5 ;  /* 0x1210008006642fae */ /* 0x0003e2000e901d44 */
[----:B------:R-:W-:Y:S01]  /*1a50*/  IMAD.WIDE.U32 R8, R15, c[0x0][0x208], RZ ;  /* 0x000082000f087a25 */ /* 0x000fe200078e00ff */
[----:B------:R-:W-:-:S02]  /*1a60*/  LEA.HI R14, R14, R0, RZ, 0x3 ;  /* 0x000000000e0e7211 */ /* 0x000fc400078f18ff */
[----:B------:R1:W-:Y:S01]  /*1a70*/  @P2 LDGSTS.E.BYPASS.LTC128B.128 [R100+0x14100], [R6.64+0x100], !P4 ;  /* 0x1410010006642fae */ /* 0x0003e2000e101d44 */
[----:B------:R-:W-:Y:S01]  /*1a80*/  IMAD R10, R15, c[0x0][0x20c], R10 ;  /* 0x000083000f0a7a24 */ /* 0x000fe200078e020a */
[----:B------:R-:W-:Y:S01]  /*1a90*/  SEL R12, RZ, 0x1, P6 ;  /* 0x00000001ff0c7807 */ /* 0x000fe20003000000 */
[C---:B------:R-:W-:Y:S01]  /*1aa0*/  IMAD R13, R22.reuse, c[0x0][0x21c], R11 ;  /* 0x00008700160d7a24 */ /* 0x040fe200078e020b */
[----:B------:R-:W-:Y:S01]  /*1ab0*/  SEL R11, RZ, 0x2, P5 ;  /* 0x00000002ff0b7807 */ /* 0x000fe20002800000 */
[----:B--2---:R-:W-:Y:S01]  /*1ac0*/  IMAD.WIDE.U32 R30, R22, c[0x0][0x218], R4 ;  /* 0x00008600161e7a25 */ /* 0x004fe200078e0004 */
[----:B------:R1:W-:Y:S01]  /*1ad0*/  @P2 LDGSTS.E.BYPASS.LTC128B.128 [R100+0x16100], [R6.64+0x180], !P3 ;  /* 0x1610018006642fae */ /* 0x0003e2000d901d44 */
[----:B------:R-:W-:Y:S02]  /*1ae0*/  LOP3.LUT R5, R14, 0xfffffff8, RZ, 0xc0, !PT ;  /* 0xfffffff80e057812 */ /* 0x000fe400078ec0ff */
[----:B------:R-:W-:Y:S01]  /*1af0*/  IMAD.IADD R4, R9, 0x1, R10 ;  /* 0x0000000109047824 */ /* 0x000fe200078e020a */
[----:B------:R2:W-:Y:S01]  /*1b00*/  @P1 LDGSTS.E.BYPASS.LTC128B.128 [R100+0x11100], [R2.64], !P6 ;  /* 0x1110000002641fae */ /* 0x0005e2000f101d44 */
[----:B------:R-:W-:Y:S01]  /*1b10*/  IADD3 R16, R31, R13, RZ ;  /* 0x0000000d1f107210 */ /* 0x000fe20007ffe0ff */
[----:B------:R-:W-:Y:S01]  /*1b20*/  IMAD.IADD R5, R0, 0x1, -R5 ;  /* 0x0000000100057824 */ /* 0x000fe200078e0a05 */
[----:B------:R-:W-:Y:S01]  /*1b30*/  LEA R9, P0, R8, R30, 0x6 ;  /* 0x0000001e08097211 */ /* 0x000fe200078030ff */
[----:B------:R2:W-:Y:S01]  /*1b40*/  @P1 LDGSTS.E.BYPASS.LTC128B.128 [R100+0x13100], [R2.64+0x80], !P5 ;  /* 0x1310008002641fae */ /* 0x0005e2000e901d44 */
[----:B------:R-:W-:-:S02]  /*1b50*/  SEL R10, RZ, 0x4, P4 ;  /* 0x00000004ff0a7807 */ /* 0x000fc40002000000 */
[----:B------:R-:W-:Y:S01]  /*1b60*/  LEA.HI.X R8, R8, R16, R4, 0x6, P0 ;  /* 0x0000001008087211 */ /* 0x000fe200000f3404 */
[----:B------:R2:W-:Y:S01]  /*1b70*/  @P1 LDGSTS.E.BYPASS.LTC128B.128 [R100+0x15100], [R2.64+0x100], !P4 ;  /* 0x1510010002641fae */ /* 0x0005e2000e101d44 */
[C---:B------:R-:W-:Y:S01]  /*1b80*/  IMAD.SHL.U32 R4, R5.reuse, 0x40, RZ ;  /* 0x0000004005047824 */ /* 0x040fe200078e00ff */
[----:B------:R-:W-:Y:S02]  /*1b90*/  IADD3 R10, R10, R11, R12 ;  /* 0x0000000b0a0a7210 */ /* 0x000fe40007ffe00c */
[----:B------:R2:W-:Y:S01]  /*1ba0*/  @P1 LDGSTS.E.BYPASS.LTC128B.128 [R100+0x17100], [R2.64+0x180], !P3 ;  /* 0x1710018002641fae */ /* 0x0005e2000d901d44 */
[----:B------:R-:W-:Y:S02]  /*1bb0*/  SEL R0, RZ, 0x8, P3 ;  /* 0x00000008ff007807 */ /* 0x000fe40001800000 */
[----:B------:R-:W-:Y:S01]  /*1bc0*/  LOP3.LUT R4, R4, 0x1c0, RZ, 0xc0, !PT ;  /* 0x000001c004047812 */ /* 0x000fe200078ec0ff */
[----:B------:R-:W0:Y:S01]  /*1bd0*/  LDGDEPBAR ;  /* 0x00000000000079af */ /* 0x000e220000000000 */
[C---:B------:R-:W-:Y:S01]  /*1be0*/  LOP3.LUT P0, RZ, R5.reuse, 0x4, RZ, 0xc0, !PT ;  /* 0x0000000405ff7812 */ /* 0x040fe2000780c0ff */
[----:B------:R-:W-:Y:S01]  /*1bf0*/  IMAD.IADD R10, R10, 0x1, R0 ;  /* 0x000000010a0a7824 */ /* 0x000fe200078e0200 */
[----:B------:R-:W-:Y:S01]  /*1c00*/  LOP3.LUT P2, RZ, R5, 0x2, RZ, 0xc0, !PT ;  /* 0x0000000205ff7812 */ /* 0x000fe2000784c0ff */
[----:B------:R-:W-:Y:S01]  /*1c10*/  IMAD.SHL.U32 R0, R14, 0x40, RZ ;  /* 0x000000400e007824 */ /* 0x000fe200078e00ff */
[----:B------:R-:W-:Y:S01]  /*1c20*/  MOV R5, c[0x0][0x20c] ;  /* 0x0000830000057a02 */ /* 0x000fe20000000f00 */
[----:B------:R-:W-:Y:S01]  /*1c30*/  STL [R1+0xa4], R103 ;  /* 0x0000a46701007387 */ /* 0x000fe20000100800 */
[----:B-1----:R-:W-:Y:S01]  /*1c40*/  IMAD.SHL.U32 R6, R18, 0x8, RZ ;  /* 0x0000000812067824 */ /* 0x002fe200078e00ff */
[----:B------:R-:W-:-:S02]  /*1c50*/  P2R R11, PR, RZ, 0x20 ;  /* 0x00000020ff0b7803 */ /* 0x000fc40000000000 */
[----:B------:R-:W-:Y:S04]  /*1c60*/  STL [R1+0x4], R86 ;  /* 0x0000045601007387 */ /* 0x000fe80000100800 */
[----:B------:R-:W-:Y:S04]  /*1c70*/  STL.64 [R1+0x90], R30 ;  /* 0x0000901e01007387 */ /* 0x000fe80000100a00 */
[----:B------:R-:W-:Y:S01]  /*1c80*/  STL [R1+0x84], R16 ;  /* 0x0000841001007387 */ /* 0x000fe20000100800 */
        /* <DEDUP_REMOVED lines=10> */
[C---:B------:R-:W-:Y:S01]  /*1d30*/  LEA R8, P1, R3.reuse, R6, 0x6 ;  /* 0x0000000603087211 */ /* 0x040fe200078230ff */
[----:B------:R-:W-:Y:S01]  /*1d40*/  IMAD.SHL.U32 R248, R4, 0x2, RZ ;  /* 0x0000000204f87824 */ /* 0x000fe200078e00ff */
[----:B------:R-:W-:Y:S01]  /*1d50*/  LOP3.LUT R0, R2, 0x7ffffc00, RZ, 0xc0, !PT ;  /* 0x7ffffc0002007812 */ /* 0x000fe200078ec0ff */
[----:B------:R-:W-:Y:S01]  /*1d60*/  IMAD.MOV.U32 R2, RZ, RZ, 0x40 ;  /* 0x00000040ff027424 */ /* 0x000fe200078e00ff */
[----:B------:R-:W-:Y:S01]  /*1d70*/  LEA.HI.X R9, R3, R7, R5, 0x6, P1 ;  /* 0x0000000703097211 */ /* 0x000fe200008f3405 */
[----:B------:R-:W-:Y:S01]  /*1d80*/  IMAD.MOV.U32 R5, RZ, RZ, 0x10 ;  /* 0x00000010ff057424 */ /* 0x000fe200078e00ff */
[----:B------:R-:W-:Y:S01]  /*1d90*/  IADD3 R3, -R20, R80, RZ ;  /* 0x0000005014037210 */ /* 0x000fe20007ffe1ff */
[----:B------:R-:W-:-:S02]  /*1da0*/  IMAD.IADD R232, R4, 0x1, R0 ;  /* 0x0000000104e87824 */ /* 0x000fc400078e0200 */
[----:B------:R-:W-:Y:S01]  /*1db0*/  IMAD.MOV.U32 R0, RZ, RZ, 0x20 ;  /* 0x00000020ff007424 */ /* 0x000fe200078e00ff */
[----:B------:R-:W-:Y:S02]  /*1dc0*/  SEL R5, R5, 0xfffffff0, !P2 ;  /* 0xfffffff005057807 */ /* 0x000fe40005000000 */
[C---:B------:R-:W-:Y:S01]  /*1dd0*/  LEA R240, R232.reuse, 0x100, 0x1 ;  /* 0x00000100e8f07811 */ /* 0x040fe200078e08ff */
[----:B------:R-:W-:Y:S01]  /*1de0*/  IMAD.SHL.U32 R232, R232, 0x2, RZ ;  /* 0x00000002e8e87824 */ /* 0x000fe200078e00ff */
[----:B------:R-:W-:Y:S02]  /*1df0*/  SEL R0, R0, 0xffffffe0, !P0 ;  /* 0xffffffe000007807 */ /* 0x000fe40004000000 */
[----:B------:R-:W-:Y:S01]  /*1e00*/  LOP3.LUT P2, RZ, R10, 0x2, RZ, 0xc0, !PT ;  /* 0x000000020aff7812 */ /* 0x000fe2000784c0ff */
[--C-:B------:R-:W-:Y:S01]  /*1e10*/  IMAD R236, R5, 0x2, R240.reuse ;  /* 0x0000000205ec7824 */ /* 0x100fe200078e02f0 */
[----:B------:R-:W-:Y:S01]  /*1e20*/  LDSM.16.M88.4 R168, [R232+0x100] ;  /* 0x00010000e8a8783b */ /* 0x000fe20000000200 */
[C---:B------:R-:W-:Y:S01]  /*1e30*/  IMAD R240, R0.reuse, 0x2, R240 ;  /* 0x0000000200f07824 */ /* 0x040fe200078e02f0 */
[C---:B------:R-:W-:Y:S01]  /*1e40*/  ISETP.LT.OR P1, PT, R3.reuse, 0x1, P6 ;  /* 0x000000010300780c */ /* 0x040fe20003721670 */
[C---:B------:R-:W-:Y:S01]  /*1e50*/  IMAD R244, R0.reuse, 0x2, R236 ;  /* 0x0000000200f47824 */ /* 0x040fe200078e02ec */
[----:B------:R-:W-:Y:S01]  /*1e60*/  LDSM.16.M88.4 R200, [R232+0x4100] ;  /* 0x00410000e8c8783b */ /* 0x000fe20000000200 */
[C---:B------:R-:W-:Y:S01]  /*1e70*/  ISETP.LT.OR P0, PT, R3.reuse, 0x1, !P2 ;  /* 0x000000010300780c */ /* 0x040fe20005701670 */
[----:B------:R-:W-:Y:S01]  /*1e80*/  IMAD R252, R0, 0x2, R248 ;  /* 0x0000000200fc7824 */ /* 0x000fe200078e02f8 */
[----:B------:R-:W-:Y:S01]  /*1e90*/  ISETP.LT.OR P2, PT, R3, 0x21, !P2 ;  /* 0x000000210300780c */ /* 0x000fe20005741670 */
[----:B------:R-:W-:Y:S01]  /*1ea0*/  LDSM.16.M88.4 R216, [R232+0x8100] ;  /* 0x00810000e8d8783b */ /* 0x000fe20000000200 */
[----:B------:R-:W-:-:S03]  /*1eb0*/  LEA R249, R5, R248, 0x1 ;  /* 0x000000f805f97211 */ /* 0x000fc600078e08ff */
[----:B------:R-:W-:Y:S02]  /*1ec0*/  LDSM.16.M88.4 R172, [R236] ;  /* 0x00000000ecac783b */ /* 0x000fe40000000200 */
[----:B------:R-:W-:Y:S02]  /*1ed0*/  IMAD R251, R0, 0x2, R249 ;  /* 0x0000000200fb7824 */ /* 0x000fe400078e02f9 */
        /* <DEDUP_REMOVED lines=18> */
[----:B------:R-:W-:Y:S04]  /*2000*/  LDSM.16.M88.4 R40, [R155+0x11900] ;  /* 0x011900009b28783b */ /* 0x000fe80000000200 */
[----:B------:R-:W3:Y:S04]  /*2010*/  LDSM.16.M88.4 R28, [R86] ;  /* 0x00000000561c783b */ /* 0x000ee80000000200 */
[----:B------:R-:W4:Y:S04]  /*2020*/  LDSM.16.M88.4 R36, [R86+0x800] ;  /* 0x000800005624783b */ /* 0x000f280000000200 */
[----:B------:R-:W5:Y:S04]  /*2030*/  LDSM.16.M88.4 R52, [R86+0x1000] ;  /* 0x001000005634783b */ /* 0x000f680000000200 */
        /* <DEDUP_REMOVED lines=9> */
[----:B-1----:R-:W-:Y:S10]  /*20d0*/  HMMA.16816.F32 R16, R168, R14, RZ ;  /* 0x0000000ea810723c */ /* 0x002ff400000018ff */
[----:B------:R1:W-:Y:S01]  /*20e0*/  LDGSTS.E.BYPASS.LTC128B.128 [R100+0x4100], [R6.64+0x100], !P0 ;  /* 0x0410010006647fae */ /* 0x0003e2000c101d44 */
[----:B------:R-:W-:-:S02]  /*20f0*/  LOP3.LUT P0, RZ, R21, 0x4, RZ, 0xc0, !PT ;  /* 0x0000000415ff7812 */ /* 0x000fc4000780c0ff */
[C---:B------:R-:W-:Y:S02]  /*2100*/  HMMA.16816.F32 R20, R168.reuse, R12, RZ ;  /* 0x0000000ca814723c */ /* 0x040fe400000018ff */
[----:B------:R-:W-:Y:S02]  /*2110*/  SEL R2, R2, 0xffffffc0, !P0 ;  /* 0xffffffc002027807 */ /* 0x000fe40004000000 */
[----:B------:R-:W-:Y:S02]  /*2120*/  LOP3.LUT P0, RZ, R10, 0x8, RZ, 0xc0, !PT ;  /* 0x000000080aff7812 */ /* 0x000fe4000780c0ff */
[----:B------:R-:W-:Y:S01]  /*2130*/  IADD3 R84, R155, R2, RZ ;  /* 0x000000029b547210 */ /* 0x000fe20007ffe0ff */
[----:B------:R-:W-:Y:S01]  /*2140*/  IMAD.IADD R250, R2, 0x1, R86 ;  /* 0x0000000102fa7824 */ /* 0x000fe200078e0256 */
[C---:B------:R-:W-:Y:S01]  /*2150*/  ISETP.LT.OR P5, PT, R3.reuse, 0x1, !P0 ;  /* 0x000000010300780c */ /* 0x040fe200047a1670 */
[----:B--2---:R-:W-:Y:S01]  /*2160*/  HMMA.16816.F32 R12, R168, R24, RZ ;  /* 0x00000018a80c723c */ /* 0x004fe200000018ff */
[----:B------:R-:W-:Y:S01]  /*2170*/  ISETP.LT.OR P0, PT, R3, 0x21, !P0 ;  /* 0x000000210300780c */ /* 0x000fe20004701670 */
[----:B------:R-:W-:Y:S01]  /*2180*/  STL [R1], R84 ;  /* 0x0000005401007387 */ /* 0x000fe20000100800 */
[----:B------:R-:W-:-:S05]  /*2190*/  LOP3.LUT R2, R82, 0xffffffe0, RZ, 0xc0, !PT ;  /* 0xffffffe052027812 */ /* 0x000fca00078ec0ff */
[----:B---3--:R-:W-:Y:S01]  /*21a0*/  HMMA.16816.F32 R56, R172, R30, R16 ;  /* 0x0000001eac38723c */ /* 0x008fe20000001810 */
[----:B------:R-:W-:-:S03]  /*21b0*/  IMAD.IADD R2, R85, 0x1, -R2 ;  /* 0x0000000155027824 */ /* 0x000fc600078e0a02 */
[----:B------:R1:W-:Y:S01]  /*21c0*/  LDGSTS.E.BYPASS.LTC128B.128 [R100+0x6100], [R6.64+0x180], !P5 ;  /* 0x0610018006647fae */ /* 0x0003e2000e901d44 */
[----:B------:R-:W-:Y:S02]  /*21d0*/  ISETP.LT.OR P5, PT, R3, 0x21, P6 ;  /* 0x000000210300780c */ /* 0x000fe400037a1670 */
[----:B------:R-:W-:Y:S01]  /*21e0*/  SHF.R.S32.HI R3, RZ, 0x1f, R2 ;  /* 0x0000001fff037819 */ /* 0x000fe20000011402 */
[----:B------:R-:W-:Y:S03]  /*21f0*/  HMMA.16816.F32 R60, R172, R28, R20 ;  /* 0x0000001cac3c723c */ /* 0x000fe60000001814 */
[----:B------:R-:W-:-:S04]  /*2200*/  LEA.HI R3, R3, R2, RZ, 0x2 ;  /* 0x0000000203037211 */ /* 0x000fc800078f10ff */
[----:B------:R-:W-:Y:S01]  /*2210*/  LOP3.LUT R3, R3, 0x7ffffffc, RZ, 0xc0, !PT ;  /* 0x7ffffffc03037812 */ /* 0x000fe200078ec0ff */
[----:B------:R-:W-:Y:S02]  /*2220*/  HMMA.16816.F32 R20, R168, R26, RZ ;  /* 0x0000001aa814723c */ /* 0x000fe400000018ff */
[----:B------:R2:W-:Y:S01]  /*2230*/  LDGSTS.E.BYPASS.LTC128B.128 [R100+0x1100], [R8.64], !P5 ;  /* 0x0110000008647fae */ /* 0x0005e2000e901d44 */
[----:B------:R-:W-:Y:S01]  /*2240*/  ISETP.NE.AND P5, PT, R11, RZ, PT ;  /* 0x000000ff0b00720c */ /* 0x000fe20003fa5270 */
[----:B------:R-:W-:Y:S02]  /*2250*/  IMAD.IADD R2, R2, 0x1, -R3 ;  /* 0x0000000102027824 */ /* 0x000fe400078e0a03 */
[----:B------:R2:W-:Y:S02]  /*2260*/  LDGSTS.E.BYPASS.LTC128B.128 [R100+0x3100], [R8.64+0x80], !P2 ;  /* 0x0310008008647fae */ /* 0x0005e4000d101d44 */
[----:B----4-:R-:W-:Y:S01]  /*2270*/  HMMA.16816.F32 R64, R172, R36, R12 ;  /* 0x00000024ac40723c */ /* 0x010fe2000000180c */
[----:B------:R-:W-:Y:S01]  /*2280*/  IMAD R2, R2, -0x2, R80 ;  /* 0xfffffffe02027824 */ /* 0x000fe200078e0250 */
[----:B------:R2:W-:Y:S04]  /*2290*/  LDGSTS.E.BYPASS.LTC128B.128 [R100+0x5100], [R8.64+0x100], !P1 ;  /* 0x0510010008647fae */ /* 0x0005e8000c901d44 */
[----:B------:R2:W-:Y:S01]  /*22a0*/  LDGSTS.E.BYPASS.LTC128B.128 [R100+0x7100], [R8.64+0x180], !P0 ;  /* 0x0710018008647fae */ /* 0x0005e2000c101d44 */
[C---:B------:R-:W-:Y:S01]  /*22b0*/  ISETP.GT.AND P0, PT, R2.reuse, RZ, PT ;  /* 0x000000ff0200720c */ /* 0x040fe20003f04270 */
[----:B------:R-:W-:Y:S01]  /*22c0*/  HMMA.16816.F32 R16, R168, R32, RZ ;  /* 0x00000020a810723c */ /* 0x000fe200000018ff */
[C---:B------:R-:W-:Y:S01]  /*22d0*/  ISETP.GT.AND P2, PT, R2.reuse, 0x1, PT ;  /* 0x000000010200780c */ /* 0x040fe20003f44270 */
[----:B------:R-:W3:Y:S01]  /*22e0*/  LDSM.16.M88.4 R48, [R84+0x10100] ;  /* 0x010100005430783b */ /* 0x000ee20000000200 */
[----:B------:R-:W-:-:S03]  /*22f0*/  ISETP.GT.AND P1, PT, R2, 0x8, PT ;  /* 0x000000080200780c */ /* 0x000fc60003f24270 */
[----:B------:R-:W4:Y:S02]  /*2300*/  LDSM.16.M88.4 R44, [R84+0x10900] ;  /* 0x01090000542c783b */ /* 0x000f240000000200 */
[C---:B------:R-:W-:Y:S02]  /*2310*/  HMMA.16816.F32 R12, R168.reuse, R34, RZ ;  /* 0x00000022a80c723c */ /* 0x040fe400000018ff */
[----:B------:R-:W1:Y:S04]  /*2320*/  LDSM.16.M88.4 R28, [R84+0x11100] ;  /* 0x01110000541c783b */ /* 0x000e680000000200 */
[----:B------:R-:W-:Y:S02]  /*2330*/  LDSM.16.M88.4 R72, [R86+0x2000] ;  /* 0x002000005648783b */ /* 0x000fe40000000200 */
[C---:B------:R-:W-:Y:S02]  /*2340*/  HMMA.16816.F32 R32, R168.reuse, R42, RZ ;  /* 0x0000002aa820723c */ /* 0x040fe400000018ff */
[----:B------:R-:W-:Y:S04]  /*2350*/  LDSM.16.M88.4 R76, [R84+0x14900] ;  /* 0x01490000544c783b */ /* 0x000fe80000000200 */
[----:B------:R-:W0:Y:S02]  /*2360*/  LDGDEPBAR ;  /* 0x00000000000079af */ /* 0x000e240000000000 */
[----:B--2---:R-:W-:Y:S08]  /*2370*/  HMMA.16816.F32 R8, R168, R40, RZ ;  /* 0x00000028a808723c */ /* 0x004ff000000018ff */
[C---:B------:R-:W-:Y:S08]  /*2380*/  HMMA.16816.F32 R40, R172.reuse, R38, R20 ;  /* 0x00000026ac28723c */ /* 0x040ff00000001814 */
[C---:B-----5:R-:W-:Y:S01]  /*2390*/  HMMA.16816.F32 R36, R172.reuse, R52, R16 ;  /* 0x00000034ac24723c */ /* 0x060fe20000001810 */
[----:B------:R-:W2:Y:S07]  /*23a0*/  LDSM.16.M88.4 R16, [R84+0x11900] ;  /* 0x011900005410783b */ /* 0x000eae0000000200 */
[C---:B------:R-:W-:Y:S08]  /*23b0*/  HMMA.16816.F32 R24, R172.reuse, R54, R12 ;  /* 0x00000036ac18723c */ /* 0x040ff0000000180c */
[C---:B------:R-:W-:Y:S01]  /*23c0*/  HMMA.16816.F32 R12, R172.reuse, R70, R32 ;  /* 0x00000046ac0c723c */ /* 0x040fe20000001820 */
[----:B------:R-:W5:Y:S07]  /*23d0*/  LDSM.16.M88.4 R32, [R250] ;  /* 0x00000000fa20783b */ /* 0x000f6e0000000200 */
[----:B------:R-:W-:Y:S01]  /*23e0*/  HMMA.16816.F32 R20, R172, R68, R8 ;  /* 0x00000044ac14723c */ /* 0x000fe20000001808 */
[----:B------:R-:W-:Y:S07]  /*23f0*/  LDSM.16.M88.4 R68, [R250+0x1000] ;  /* 0x00100000fa44783b */ /* 0x000fee0000000200 */
[C---:B---3--:R-:W-:Y:S01]  /*2400*/  HMMA.16816.F32 R8, R192.reuse, R48, R60 ;  /* 0x00000030c008723c */ /* 0x048fe2000000183c */
[----:B------:R-:W3:Y:S07]  /*2410*/  LDSM.16.M88.4 R60, [R250+0x800] ;  /* 0x00080000fa3c783b */ /* 0x000eee0000000200 */
[C---:B------:R-:W-:Y:S08]  /*2420*/  HMMA.16816.F32 R48, R192.reuse, R50, R56 ;  /* 0x00000032c030723c */ /* 0x040ff00000001838 */
[C---:B----4-:R-:W-:Y:S01]  /*2430*/  HMMA.16816.F32 R56, R192.reuse, R44, R64 ;  /* 0x0000002cc038723c */ /* 0x050fe20000001840 */
[----:B------:R-:W4:Y:S07]  /*2440*/  LDSM.16.M88.4 R64, [R250+0x1800] ;  /* 0x00180000fa40783b */ /* 0x000f2e0000000200 */
[C---:B------:R-:W-:Y:S08]  /*2450*/  HMMA.16816.F32 R44, R192.reuse, R46, R40 ;  /* 0x0000002ec02c723c */ /* 0x040ff00000001828 */
[C---:B-1----:R-:W-:Y:S08]  /*2460*/  HMMA.16816.F32 R52, R192.reuse, R28, R36 ;  /* 0x0000001cc034723c */ /* 0x042ff00000001824 */
[C---:B------:R-:W-:Y:S01]  /*2470*/  HMMA.16816.F32 R40, R192.reuse, R30, R24 ;  /* 0x0000001ec028723c */ /* 0x040fe20000001818 */
[----:B------:R-:W-:Y:S07]  /*2480*/  LDSM.16.M88.4 R28, [R155+0x12900] ;  /* 0x012900009b1c783b */ /* 0x000fee0000000200 */
[C---:B--2---:R-:W-:Y:S08]  /*2490*/  HMMA.16816.F32 R36, R192.reuse, R16, R20 ;  /* 0x00000010c024723c */ /* 0x044ff00000001814 */
[----:B------:R-:W-:Y:S01]  /*24a0*/  HMMA.16816.F32 R20, R192, R18, R12 ;  /* 0x00000012c014723c */ /* 0x000fe2000000180c */
[----:B------:R-:W1:Y:S07]  /*24b0*/  LDSM.16.M88.4 R16, [R155+0x12100] ;  /* 0x012100009b10783b */ /* 0x000e6e0000000200 */
[C---:B-----5:R-:W-:Y:S08]  /*24c0*/  HMMA.16816.F32 R12, R196.reuse, R32, R8 ;  /* 0x00000020c40c723c */ /* 0x060ff00000001808 */
[C---:B------:R-:W-:Y:S08]  /*24d0*/  HMMA.16816.F32 R8, R196.reuse, R34, R48 ;  /* 0x00000022c408723c */ /* 0x040ff00000001830 */
[C---:B---3--:R-:W-:Y:S01]  /*24e0*/  HMMA.16816.F32 R24, R196.reuse, R60, R56 ;  /* 0x0000003cc418723c */ /* 0x048fe20000001838 */
[----:B------:R-:W-:Y:S07]  /*24f0*/  LDSM.16.M88.4 R56, [R155+0x13900] ;  /* 0x013900009b38783b */ /* 0x000fee0000000200 */
[C---:B------:R-:W-:Y:S01]  /*2500*/  HMMA.16816.F32 R32, R196.reuse, R62, R44 ;  /* 0x0000003ec420723c */ /* 0x040fe2000000182c */
[----:B------:R-:W2:Y:S07]  /*2510*/  LDSM.16.M88.4 R60, [R155+0x13100] ;  /* 0x013100009b3c783b */ /* 0x000eae0000000200 */
[C---:B------:R-:W-:Y:S08]  /*2520*/  HMMA.16816.F32 R52, R196.reuse, R68, R52 ;  /* 0x00000044c434723c */ /* 0x040ff00000001834 */
[C---:B------:R-:W-:Y:S01]  /*2530*/  HMMA.16816.F32 R48, R196.reuse, R70, R40 ;  /* 0x00000046c430723c */ /* 0x040fe20000001828 */
[----:B------:R-:W3:Y:S07]  /*2540*/  LDSM.16.M88.4 R68, [R86+0x2800] ;  /* 0x002800005644783b */ /* 0x000eee0000000200 */
[C---:B----4-:R-:W-:Y:S08]  /*2550*/  HMMA.16816.F32 R44, R196.reuse, R64, R36 ;  /* 0x00000040c42c723c */ /* 0x050ff00000001824 */
[----:B------:R-:W-:Y:S01]  /*2560*/  HMMA.16816.F32 R40, R196, R66, R20 ;  /* 0x00000042c428723c */ /* 0x000fe20000001814 */
[----:B------:R-:W4:Y:S07]  /*2570*/  LDSM.16.M88.4 R64, [R86+0x3000] ;  /* 0x003000005640783b */ /* 0x000f2e0000000200 */
[C---:B-1----:R-:W-:Y:S08]  /*2580*/  HMMA.16816.F32 R36, R200.reuse, R16, R12 ;  /* 0x00000010c824723c */ /* 0x042ff0000000180c */
[C---:B------:R-:W-:Y:S08]  /*2590*/  HMMA.16816.F32 R20, R200.reuse, R18, R8 ;  /* 0x00000012c814723c */ /* 0x040ff00000001808 */
[C---:B------:R-:W-:Y:S08]  /*25a0*/  HMMA.16816.F32 R16, R200.reuse, R28, R24 ;  /* 0x0000001cc810723c */ /* 0x040ff00000001818 */
[C---:B--2---:R-:W-:Y:S01]  /*25b0*/  HMMA.16816.F32 R8, R200.reuse, R60, R52 ;  /* 0x0000003cc808723c */ /* 0x044fe20000001834 */
[----:B------:R-:W-:Y:S07]  /*25c0*/  LDSM.16.M88.4 R52, [R84+0x12100] ;  /* 0x012100005434783b */ /* 0x000fee0000000200 */
[C---:B------:R-:W-:Y:S01]  /*25d0*/  HMMA.16816.F32 R24, R200.reuse, R62, R48 ;  /* 0x0000003ec818723c */ /* 0x040fe20000001830 */
[----:B------:R-:W1:Y:S07]  /*25e0*/  LDSM.16.M88.4 R60, [R86+0x3800] ;  /* 0x00380000563c783b */ /* 0x000e6e0000000200 */
[C---:B------:R-:W-:Y:S08]  /*25f0*/  HMMA.16816.F32 R12, R200.reuse, R30, R32 ;  /* 0x0000001ec80c723c */ /* 0x040ff00000001820 */
[C---:B------:R-:W-:Y:S08]  /*2600*/  HMMA.16816.F32 R28, R200.reuse, R56, R44 ;  /* 0x00000038c81c723c */ /* 0x040ff0000000182c */
[----:B------:R-:W-:Y:S01]  /*2610*/  HMMA.16816.F32 R48, R200, R58, R40 ;  /* 0x0000003ac830723c */ /* 0x000fe20000001828 */
[----:B------:R-:W2:Y:S07]  /*2620*/  LDSM.16.M88.4 R56, [R84+0x12900] ;  /* 0x012900005438783b */ /* 0x000eae0000000200 */
[C---:B------:R-:W-:Y:S01]  /*2630*/  HMMA.16816.F32 R44, R204.reuse, R74, R20 ;  /* 0x0000004acc2c723c */ /* 0x040fe20000001814 */
[----:B------:R-:W5:Y:S07]  /*2640*/  LDSM.16.M88.4 R20, [R84+0x13100] ;  /* 0x013100005414783b */ /* 0x000f6e0000000200 */
[C---:B------:R-:W-:Y:S01]  /*2650*/  HMMA.16816.F32 R32, R204.reuse, R72, R36 ;  /* 0x00000048cc20723c */ /* 0x040fe20000001824 */
[----:B------:R-:W-:Y:S07]  /*2660*/  LDSM.16.M88.4 R72, [R250+0x3800] ;  /* 0x00380000fa48783b */ /* 0x000fee0000000200 */
[C---:B---3--:R-:W-:Y:S08]  /*2670*/  HMMA.16816.F32 R40, R204.reuse, R68, R16 ;  /* 0x00000044cc28723c */ /* 0x048ff00000001810 */
[C---:B------:R-:W-:Y:S01]  /*2680*/  HMMA.16816.F32 R36, R204.reuse, R70, R12 ;  /* 0x00000046cc24723c */ /* 0x040fe2000000180c */
[----:B------:R-:W-:Y:S07]  /*2690*/  LDSM.16.M88.4 R68, [R250+0x2800] ;  /* 0x00280000fa44783b */ /* 0x000fee0000000200 */
[C---:B----4-:R-:W-:Y:S08]  /*26a0*/  HMMA.16816.F32 R16, R204.reuse, R64, R8 ;  /* 0x00000040cc10723c */ /* 0x050ff00000001808 */
[C---:B------:R-:W-:Y:S01]  /*26b0*/  HMMA.16816.F32 R12, R204.reuse, R66, R24 ;  /* 0x00000042cc0c723c */ /* 0x040fe20000001818 */
[----:B------:R-:W3:Y:S04]  /*26c0*/  LDSM.16.M88.4 R24, [R84+0x13900] ;  /* 0x013900005418783b */ /* 0x000ee80000000200 */
[----:B------:R-:W-:Y:S03]  /*26d0*/  LDSM.16.M88.4 R64, [R250+0x3000] ;  /* 0x00300000fa40783b */ /* 0x000fe60000000200 */
[C---:B-1----:R-:W-:Y:S08]  /*26e0*/  HMMA.16816.F32 R8, R204.reuse, R60, R28 ;  /* 0x0000003ccc08723c */ /* 0x042ff0000000181c */
[----:B------:R-:W-:Y:S01]  /*26f0*/  HMMA.16816.F32 R28, R204, R62, R48 ;  /* 0x0000003ecc1c723c */ /* 0x000fe20000001830 */
[----:B------:R-:W1:Y:S07]  /*2700*/  LDSM.16.M88.4 R60, [R250+0x2000] ;  /* 0x00200000fa3c783b */ /* 0x000e6e0000000200 */
[C---:B------:R-:W-:Y:S08]  /*2710*/  HMMA.16816.F32 R32, R208.reuse, R52, R32 ;  /* 0x00000034d020723c */ /* 0x040ff00000001820 */
[C---:B------:R-:W-:Y:S08]  /*2720*/  HMMA.16816.F32 R44, R208.reuse, R54, R44 ;  /* 0x00000036d02c723c */ /* 0x040ff0000000182c */
[C---:B--2---:R-:W-:Y:S08]  /*2730*/  HMMA.16816.F32 R52, R208.reuse, R56, R40 ;  /* 0x00000038d034723c */ /* 0x044ff00000001828 */
[C---:B------:R-:W-:Y:S01]  /*2740*/  HMMA.16816.F32 R48, R208.reuse, R58, R36 ;  /* 0x0000003ad030723c */ /* 0x040fe20000001824 */
[----:B------:R-:W-:Y:S07]  /*2750*/  LDSM.16.M88.4 R56, [R155+0x14900] ;  /* 0x014900009b38783b */ /* 0x000fee0000000200 */
[C---:B-----5:R-:W-:Y:S08]  /*2760*/  HMMA.16816.F32 R40, R208.reuse, R20, R16 ;  /* 0x00000014d028723c */ /* 0x060ff00000001810 */
[C---:B------:R-:W-:Y:S01]  /*2770*/  HMMA.16816.F32 R36, R208.reuse, R22, R12 ;  /* 0x00000016d024723c */ /* 0x040fe2000000180c */
[----:B------:R-:W2:Y:S07]  /*2780*/  LDSM.16.M88.4 R20, [R155+0x14100] ;  /* 0x014100009b14783b */ /* 0x000eae0000000200 */
[C---:B---3--:R-:W-:Y:S08]  /*2790*/  HMMA.16816.F32 R16, R208.reuse, R24, R8 ;  /* 0x00000018d010723c */ /* 0x048ff00000001808 */
[----:B------:R-:W-:Y:S08]  /*27a0*/  HMMA.16816.F32 R12, R208, R26, R28 ;  /* 0x0000001ad00c723c */ /* 0x000ff0000000181c */
[C---:B-1----:R-:W-:Y:S08]  /*27b0*/  HMMA.16816.F32 R8, R212.reuse, R60, R32 ;  /* 0x0000003cd408723c */ /* 0x042ff00000001820 */
[C---:B------:R-:W-:Y:S01]  /*27c0*/  HMMA.16816.F32 R28, R212.reuse, R68, R52 ;  /* 0x00000044d41c723c */ /* 0x040fe20000001834 */
[----:B------:R-:W1:Y:S07]  /*27d0*/  LDSM.16.M88.4 R52, [R155+0x15100] ;  /* 0x015100009b34783b */ /* 0x000e6e0000000200 */
[C---:B------:R-:W-:Y:S01]  /*27e0*/  HMMA.16816.F32 R24, R212.reuse, R62, R44 ;  /* 0x0000003ed418723c */ /* 0x040fe2000000182c */
[----:B------:R-:W-:Y:S07]  /*27f0*/  LDSM.16.M88.4 R60, [R86+0x4000] ;  /* 0x00400000563c783b */ /* 0x000fee0000000200 */
[C---:B------:R-:W-:Y:S01]  /*2800*/  HMMA.16816.F32 R32, R212.reuse, R70, R48 ;  /* 0x00000046d420723c */ /* 0x040fe20000001830 */
[----:B------:R-:W3:Y:S04]  /*2810*/  LDSM.16.M88.4 R48, [R155+0x15900] ;  /* 0x015900009b30783b */ /* 0x000ee80000000200 */
[----:B------:R-:W4:Y:S03]  /*2820*/  LDSM.16.M88.4 R68, [R86+0x4800] ;  /* 0x004800005644783b */ /* 0x000f260000000200 */
[C---:B------:R-:W-:Y:S08]  /*2830*/  HMMA.16816.F32 R44, R212.reuse, R64, R40 ;  /* 0x00000040d42c723c */ /* 0x040ff00000001828 */
[C---:B------:R-:W-:Y:S01]  /*2840*/  HMMA.16816.F32 R40, R212.reuse, R66, R36 ;  /* 0x00000042d428723c */ /* 0x040fe20000001824 */
[----:B------:R-:W5:Y:S07]  /*2850*/  LDSM.16.M88.4 R64, [R86+0x5000] ;  /* 0x005000005640783b */ /* 0x000f6e0000000200 */
[C---:B------:R-:W-:Y:S08]  /*2860*/  HMMA.16816.F32 R36, R212.reuse, R72, R16 ;  /* 0x00000048d424723c */ /* 0x040ff00000001810 */
[----:B------:R-:W-:Y:S01]  /*2870*/  HMMA.16816.F32 R16, R212, R74, R12 ;  /* 0x0000004ad410723c */ /* 0x000fe2000000180c */
[----:B------:R-:W-:Y:S07]  /*2880*/  LDSM.16.M88.4 R72, [R84+0x14100] ;  /* 0x014100005448783b */ /* 0x000fee0000000200 */
[C---:B--2---:R-:W-:Y:S08]  /*2890*/  HMMA.16816.F32 R12, R216.reuse, R20, R8 ;  /* 0x00000014d80c723c */ /* 0x044ff00000001808 */
[C---:B------:R-:W-:Y:S08]  /*28a0*/  HMMA.16816.F32 R8, R216.reuse, R22, R24 ;  /* 0x00000016d808723c */ /* 0x040ff00000001818 */
[C---:B------:R-:W-:Y:S08]  /*28b0*/  HMMA.16816.F32 R20, R216.reuse, R56, R28 ;  /* 0x00000038d814723c */ /* 0x040ff0000000181c */
[C---:B------:R-:W-:Y:S01]  /*28c0*/  HMMA.16816.F32 R32, R216.reuse, R58, R32 ;  /* 0x0000003ad820723c */ /* 0x040fe20000001820 */
[----:B------:R-:W2:Y:S07]  /*28d0*/  LDSM.16.M88.4 R56, [R86+0x5800] ;  /* 0x005800005638783b */ /* 0x000eae0000000200 */
[C---:B-1----:R-:W-:Y:S08]  /*28e0*/  HMMA.16816.F32 R44, R216.reuse, R52, R44 ;  /* 0x00000034d82c723c */ /* 0x042ff0000000182c */
[C---:B------:R-:W-:Y:S01]  /*28f0*/  HMMA.16816.F32 R40, R216.reuse, R54, R40 ;  /* 0x00000036d828723c */ /* 0x040fe20000001828 */
[----:B------:R-:W1:Y:S07]  /*2900*/  LDSM.16.M88.4 R52, [R84+0x15100] ;  /* 0x015100005434783b */ /* 0x000e6e0000000200 */
[C---:B---3--:R-:W-:Y:S08]  /*2910*/  HMMA.16816.F32 R36, R216.reuse, R48, R36 ;  /* 0x00000030d824723c */ /* 0x048ff00000001824 */
[----:B------:R-:W-:Y:S08]  /*2920*/  HMMA.16816.F32 R28, R216, R50, R16 ;  /* 0x00000032d81c723c */ /* 0x000ff00000001810 */
[C---:B------:R-:W-:Y:S08]  /*2930*/  HMMA.16816.F32 R24, R220.reuse, R60, R12 ;  /* 0x0000003cdc18723c */ /* 0x040ff0000000180c */
[C---:B------:R-:W-:Y:S01]  /*2940*/  HMMA.16816.F32 R16, R220.reuse, R62, R8 ;  /* 0x0000003edc10723c */ /* 0x040fe20000001808 */
[----:B------:R-:W3:Y:S07]  /*2950*/  LDSM.16.M88.4 R60, [R84+0x15900] ;  /* 0x01590000543c783b */ /* 0x000eee0000000200 */
[C---:B----4-:R-:W-:Y:S08]  /*2960*/  HMMA.16816.F32 R12, R220.reuse, R68, R20 ;  /* 0x00000044dc0c723c */ /* 0x050ff00000001814 */
[C---:B------:R-:W-:Y:S01]  /*2970*/  HMMA.16816.F32 R8, R220.reuse, R70, R32 ;  /* 0x00000046dc08723c */ /* 0x040fe20000001820 */
[----:B------:R-:W-:Y:S07]  /*2980*/  LDSM.16.M88.4 R68, [R155+0x17900] ;  /* 0x017900009b44783b */ /* 0x000fee0000000200 */
[C---:B-----5:R-:W-:Y:S08]  /*2990*/  HMMA.16816.F32 R44, R220.reuse, R64, R44 ;  /* 0x00000040dc2c723c */ /* 0x060ff0000000182c */
[C---:B------:R-:W-:Y:S01]  /*29a0*/  HMMA.16816.F32 R40, R220.reuse, R66, R40 ;  /* 0x00000042dc28723c */ /* 0x040fe20000001828 */
[----:B------:R-:W-:Y:S07]  /*29b0*/  LDSM.16.M88.4 R64, [R84+0x16100] ;  /* 0x016100005440783b */ /* 0x000fee0000000200 */
[C---:B--2---:R-:W-:Y:S08]  /*29c0*/  HMMA.16816.F32 R48, R220.reuse, R56, R36 ;  /* 0x00000038dc30723c */ /* 0x044ff00000001824 */
[----:B------:R-:W-:Y:S01]  /*29d0*/  HMMA.16816.F32 R36, R220, R58, R28 ;  /* 0x0000003adc24723c */ /* 0x000fe2000000181c */
[----:B------:R-:W-:Y:S07]  /*29e0*/  LDSM.16.M88.4 R56, [R155+0x16100] ;  /* 0x016100009b38783b */ /* 0x000fee0000000200 */
[C---:B------:R-:W-:Y:S01]  /*29f0*/  HMMA.16816.F32 R32, R224.reuse, R72, R24 ;  /* 0x00000048e020723c */ /* 0x040fe20000001818 */
[----:B------:R-:W2:Y:S07]  /*2a00*/  LDSM.16.M88.4 R24, [R250+0x4000] ;  /* 0x00400000fa18783b */ /* 0x000eae0000000200 */
[C---:B------:R-:W-:Y:S01]  /*2a10*/  HMMA.16816.F32 R28, R224.reuse, R74, R16 ;  /* 0x0000004ae01c723c */ /* 0x040fe20000001810 */
[----:B------:R-:W4:Y:S04]  /*2a20*/  LDSM.16.M88.4 R16, [R250+0x4800] ;  /* 0x00480000fa10783b */ /* 0x000f280000000200 */
[----:B------:R-:W-:Y:S03]  /*2a30*/  LDSM.16.M88.4 R72, [R155+0x17100] ;  /* 0x017100009b48783b */ /* 0x000fe60000000200 */
[C---:B------:R-:W-:Y:S08]  /*2a40*/  HMMA.16816.F32 R20, R224.reuse, R76, R12 ;  /* 0x0000004ce014723c */ /* 0x040ff0000000180c */
[C---:B------:R-:W-:Y:S01]  /*2a50*/  HMMA.16816.F32 R12, R224.reuse, R78, R8 ;  /* 0x0000004ee00c723c */ /* 0x040fe20000001808 */
[----:B------:R-:W-:Y:S07]  /*2a60*/  LDSM.16.M88.4 R76, [R86+0x6000] ;  /* 0x00600000564c783b */ /* 0x000fee0000000200 */
[C---:B-1----:R-:W-:Y:S08]  /*2a70*/  HMMA.16816.F32 R8, R224.reuse, R52, R44 ;  /* 0x00000034e008723c */ /* 0x042ff0000000182c */
[C---:B------:R-:W-:Y:S01]  /*2a80*/  HMMA.16816.F32 R44, R224.reuse, R54, R40 ;  /* 0x00000036e02c723c */ /* 0x040fe20000001828 */
[----:B------:R-:W1:Y:S04]  /*2a90*/  LDSM.16.M88.4 R40, [R250+0x5000] ;  /* 0x00500000fa28783b */ /* 0x000e680000000200 */
[----:B------:R-:W5:Y:S03]  /*2aa0*/  LDSM.16.M88.4 R52, [R250+0x5800] ;  /* 0x00580000fa34783b */ /* 0x000f660000000200 */
[C---:B---3--:R-:W-:Y:S08]  /*2ab0*/  HMMA.16816.F32 R48, R224.reuse, R60, R48 ;  /* 0x0000003ce030723c */ /* 0x048ff00000001830 */
[----:B------:R-:W-:Y:S01]  /*2ac0*/  HMMA.16816.F32 R36, R224, R62, R36 ;  /* 0x0000003ee024723c */ /* 0x000fe20000001824 */
[----:B------:R-:W3:Y:S07]  /*2ad0*/  LDSM.16.M88.4 R60, [R155+0x16900] ;  /* 0x016900009b3c783b */ /* 0x000eee0000000200 */
[C---:B--2---:R-:W-:Y:S08]  /*2ae0*/  HMMA.16816.F32 R32, R228.reuse, R24, R32 ;  /* 0x00000018e420723c */ /* 0x044ff00000001820 */
[C---:B------:R-:W-:Y:S08]  /*2af0*/  HMMA.16816.F32 R28, R228.reuse, R26, R28 ;  /* 0x0000001ae41c723c */ /* 0x040ff0000000181c */
[C---:B----4-:R-:W-:Y:S08]  /*2b00*/  HMMA.16816.F32 R24, R228.reuse, R16, R20 ;  /* 0x00000010e418723c */ /* 0x050ff00000001814 */
[C---:B------:R-:W-:Y:S08]  /*2b10*/  HMMA.16816.F32 R20, R228.reuse, R18, R12 ;  /* 0x00000012e414723c */ /* 0x040ff0000000180c */
[C---:B-1----:R-:W-:Y:S08]  /*2b20*/  HMMA.16816.F32 R16, R228.reuse, R40, R8 ;  /* 0x00000028e410723c */ /* 0x042ff00000001808 */
[C---:B-----5:R-:W-:Y:S08]  /*2b30*/  HMMA.16816.F32 R8, R228.reuse, R52, R48 ;  /* 0x00000034e408723c */ /* 0x060ff00000001830 */
[C---:B------:R-:W-:Y:S01]  /*2b40*/  HMMA.16816.F32 R12, R228.reuse, R42, R44 ;  /* 0x0000002ae40c723c */ /* 0x040fe2000000182c */
[----:B------:R-:W1:Y:S07]  /*2b50*/  LDSM.16.M88.4 R44, [R86+0x6800] ;  /* 0x00680000562c783b */ /* 0x000e6e0000000200 */
[----:B------:R-:W-:Y:S01]  /*2b60*/  HMMA.16816.F32 R48, R228, R54, R36 ;  /* 0x00000036e430723c */ /* 0x000fe20000001824 */
[----:B------:R-:W-:Y:S07]  /*2b70*/  LDSM.16.M88.4 R52, [R86+0x7000] ;  /* 0x007000005634783b */ /* 0x000fee0000000200 */
[C---:B------:R-:W-:Y:S08]  /*2b80*/  HMMA.16816.F32 R40, R232.reuse, R56, R32 ;  /* 0x00000038e828723c */ /* 0x040ff00000001820 */
[C---:B------:R-:W-:Y:S08]  /*2b90*/  HMMA.16816.F32 R36, R232.reuse, R58, R28 ;  /* 0x0000003ae824723c */ /* 0x040ff0000000181c */
[C---:B---3--:R-:W-:Y:S08]  /*2ba0*/  HMMA.16816.F32 R32, R232.reuse, R60, R24 ;  /* 0x0000003ce820723c */ /* 0x048ff00000001818 */
[C---:B------:R-:W-:Y:S01]  /*2bb0*/  HMMA.16816.F32 R28, R232.reuse, R62, R20 ;  /* 0x0000003ee81c723c */ /* 0x040fe20000001814 */
[----:B------:R-:W2:Y:S07]  /*2bc0*/  LDSM.16.M88.4 R60, [R86+0x7800] ;  /* 0x00780000563c783b */ /* 0x000eae0000000200 */
[C---:B------:R-:W-:Y:S08]  /*2bd0*/  HMMA.16816.F32 R24, R232.reuse, R72, R16 ;  /* 0x00000048e818723c */ /* 0x040ff00000001810 */
[C---:B------:R-:W-:Y:S08]  /*2be0*/  HMMA.16816.F32 R16, R232.reuse, R68, R8 ;  /* 0x00000044e810723c */ /* 0x040ff00000001808 */
[C---:B------:R-:W-:Y:S08]  /*2bf0*/  HMMA.16816.F32 R20, R232.reuse, R74, R12 ;  /* 0x0000004ae814723c */ /* 0x040ff0000000180c */
[----:B------:R-:W-:Y:S01]  /*2c00*/  HMMA.16816.F32 R12, R232, R70, R48 ;  /* 0x00000046e80c723c */ /* 0x000fe20000001830 */
[----:B------:R-:W3:Y:S07]  /*2c10*/  LDSM.16.M88.4 R68, [R84+0x16900] ;  /* 0x016900005444783b */ /* 0x000eee0000000200 */
[C---:B------:R-:W-:Y:S08]  /*2c20*/  HMMA.16816.F32 R8, R236.reuse, R76, R40 ;  /* 0x0000004cec08723c */ /* 0x040ff00000001828 */
[C---:B------:R-:W-:Y:S01]  /*2c30*/  HMMA.16816.F32 R48, R236.reuse, R78, R36 ;  /* 0x0000004eec30723c */ /* 0x040fe20000001824 */
[----:B------:R-:W-:Y:S07]  /*2c40*/  LDSM.16.M88.4 R36, [R84+0x17100] ;  /* 0x017100005424783b */ /* 0x000fee0000000200 */
[C---:B-1----:R-:W-:Y:S08]  /*2c50*/  HMMA.16816.F32 R56, R236.reuse, R44, R32 ;  /* 0x0000002cec38723c */ /* 0x042ff00000001820 */
[C---:B------:R-:W-:Y:S08]  /*2c60*/  HMMA.16816.F32 R44, R236.reuse, R46, R28 ;  /* 0x0000002eec2c723c */ /* 0x040ff0000000181c */
[C---:B--2---:R-:W-:Y:S01]  /*2c70*/  HMMA.16816.F32 R28, R236.reuse, R60, R16 ;  /* 0x0000003cec1c723c */ /* 0x044fe20000001810 */
[----:B------:R-:W1:Y:S07]  /*2c80*/  LDSM.16.M88.4 R16, [R250+0x6000] ;  /* 0x00600000fa10783b */ /* 0x000e6e0000000200 */
[C---:B------:R-:W-:Y:S01]  /*2c90*/  HMMA.16816.F32 R32, R236.reuse, R54, R20 ;  /* 0x00000036ec20723c */ /* 0x040fe20000001814 */
[----:B------:R-:W2:Y:S07]  /*2ca0*/  LDSM.16.M88.4 R20, [R84+0x17900] ;  /* 0x017900005414783b */ /* 0x000eae0000000200 */
[C---:B------:R-:W-:Y:S01]  /*2cb0*/  HMMA.16816.F32 R40, R236.reuse, R52, R24 ;  /* 0x00000034ec28723c */ /* 0x040fe20000001818 */
[----:B------:R-:W4:Y:S07]  /*2cc0*/  LDSM.16.M88.4 R52, [R250+0x6800] ;  /* 0x00680000fa34783b */ /* 0x000f2e0000000200 */
[----:B------:R-:W-:Y:S01]  /*2cd0*/  HMMA.16816.F32 R24, R236, R62, R12 ;  /* 0x0000003eec18723c */ /* 0x000fe2000000180c */
[----:B------:R-:W5:Y:S07]  /*2ce0*/  LDSM.16.M88.4 R60, [R250+0x7800] ;  /* 0x00780000fa3c783b */ /* 0x000f6e0000000200 */
[C---:B------:R-:W-:Y:S08]  /*2cf0*/  HMMA.16816.F32 R12, R240.reuse, R64, R8 ;  /* 0x00000040f00c723c */ /* 0x040ff00000001808 */
[C---:B------:R-:W-:Y:S08]  /*2d00*/  HMMA.16816.F32 R8, R240.reuse, R66, R48 ;  /* 0x00000042f008723c */ /* 0x040ff00000001830 */
[----:B---3--:R-:W-:Y:S01]  /*2d10*/  HMMA.16816.F32 R48, R240, R68, R56 ;  /* 0x00000044f030723c */ /* 0x008fe20000001838 */
[----:B------:R-:W3:Y:S01]  /*2d20*/  LDSM.16.M88.4 R56, [R250+0x7000] ;  /* 0x00700000fa38783b */ /* 0x000ee20000000200 */
[----:B------:R-:W-:-:S06]  /*2d30*/  DEPBAR.LE SB0, 0x0 ;  /* 0x000080000000791a */ /* 0x000fcc0000000000 */
[----:B------:R-:W-:Y:S08]  /*2d40*/  HMMA.16816.F32 R44, R240, R70, R44 ;  /* 0x00000046f02c723c */ /* 0x000ff0000000182c */
[----:B-1----:R-:W-:Y:S08]  /*2d50*/  HMMA.16816.F32 R12, R244, R16, R12 ;  /* 0x00000010f40c723c */ /* 0x002ff0000000180c */
[----:B--2---:R-:W-:Y:S08]  /*2d60*/  HMMA.16816.F32 R24, R240, R22, R24 ;  /* 0x00000016f018723c */ /* 0x004ff00000001818 */
[----:B------:R-:W-:Y:S08]  /*2d70*/  HMMA.16816.F32 R8, R244, R18, R8 ;  /* 0x00000012f408723c */ /* 0x000ff00000001808 */
[----:B------:R-:W-:Y:S01]  /*2d80*/  HMMA.16816.F32 R40, R240, R36, R40 ;  /* 0x00000024f028723c */ /* 0x000fe20000001828 */
[----:B------:R-:W-:-:S02]  /*2d90*/  FSEL R7, R12, -INF , P0 ;  /* 0xff8000000c077808 */ /* 0x000fc40000000000 */
[----:B------:R-:W-:-:S04]  /*2da0*/  FSEL R6, R13, -INF , P2 ;  /* 0xff8000000d067808 */ /* 0x000fc80001000000 */
[----:B------:R-:W-:Y:S01]  /*2db0*/  FMNMX.FTZ R3, R7, R6, !PT ;  /* 0x0000000607037209 */ /* 0x000fe20007810000 */
[C---:B------:R-:W-:Y:S07]  /*2dc0*/  HMMA.16816.F32 R28, R240.reuse, R20, R28 ;  /* 0x00000014f01c723c */ /* 0x040fee000000181c */
[----:B------:R-:W-:Y:S01]  /*2dd0*/  FSEL R20, R14, -INF , P0 ;  /* 0xff8000000e147808 */ /* 0x000fe20000000000 */
[----:B------:R-:W-:Y:S01]  /*2de0*/  HMMA.16816.F32 R32, R240, R38, R32 ;  /* 0x00000026f020723c */ /* 0x000fe20000001820 */
[----:B------:R-:W-:Y:S01]  /*2df0*/  BAR.SYNC.DEFER_BLOCKING 0x0 ;  /* 0x0000000000007b1d */ /* 0x000fe20000010000 */
[----:B------:R-:W-:-:S06]  /*2e00*/  ISETP.GT.AND P0, PT, R2, 0x9, PT ;  /* 0x000000090200780c */ /* 0x000fcc0003f04270 */
[C---:B----4-:R-:W-:Y:S08]  /*2e10*/  HMMA.16816.F32 R16, R244.reuse, R52, R48 ;  /* 0x00000034f410723c */ /* 0x050ff00000001830 */
[C---:B------:R-:W-:Y:S08]  /*2e20*/  HMMA.16816.F32 R44, R244.reuse, R54, R44 ;  /* 0x00000036f42c723c */ /* 0x040ff0000000182c */
[C---:B-----5:R-:W-:Y:S07]  /*2e30*/  HMMA.16816.F32 R48, R244.reuse, R62, R24 ;  /* 0x0000003ef430723c */ /* 0x060fee0000001818 */
[----:B------:R-:W-:Y:S01]  /*2e40*/  FSEL R25, R10, -INF , P1 ;  /* 0xff8000000a197808 */ /* 0x000fe20000800000 */
[----:B---3--:R-:W-:Y:S01]  /*2e50*/  HMMA.16816.F32 R36, R244, R56, R40 ;  /* 0x00000038f424723c */ /* 0x008fe20000001828 */
[----:B------:R-:W-:-:S02]  /*2e60*/  FSEL R10, R8, -INF , P1 ;  /* 0xff800000080a7808 */ /* 0x000fc40000800000 */
[----:B------:R-:W-:Y:S02]  /*2e70*/  FSEL R26, R15, -INF , P2 ;  /* 0xff8000000f1a7808 */ /* 0x000fe40001000000 */
[----:B------:R-:W-:Y:S02]  /*2e80*/  ISETP.GT.AND P2, PT, R2, 0x10, PT ;  /* 0x000000100200780c */ /* 0x000fe40003f44270 */
[----:B------:R-:W-:Y:S01]  /*2e90*/  FMNMX.FTZ R3, R10, R3, !PT ;  /* 0x000000030a037209 */ /* 0x000fe20007810000 */
[----:B------:R-:W-:Y:S01]  /*2ea0*/  HMMA.16816.F32 R40, R244, R60, R28 ;  /* 0x0000003cf428723c */ /* 0x000fe2000000181c */
[----:B------:R-:W-:Y:S02]  /*2eb0*/  ISETP.GT.AND P1, PT, R2, 0x11, PT ;  /* 0x000000110200780c */ /* 0x000fe40003f24270 */
[----:B------:R-:W-:Y:S02]  /*2ec0*/  FSEL R13, R16, -INF , P2 ;  /* 0xff800000100d7808 */ /* 0x000fe40001000000 */
[----:B------:R-:W-:-:S02]  /*2ed0*/  FSEL R15, R17, -INF , P1 ;  /* 0xff800000110f7808 */ /* 0x000fc40000800000 */
[----:B------:R-:W-:Y:S01]  /*2ee0*/  FSEL R28, R11, -INF , P0 ;  /* 0xff8000000b1c7808 */ /* 0x000fe20000000000 */
[----:B------:R-:W-:Y:S01]  /*2ef0*/  HMMA.16816.F32 R32, R244, R58, R32 ;  /* 0x0000003af420723c */ /* 0x000fe20000001820 */
[----:B------:R-:W-:Y:S02]  /*2f00*/  FSEL R11, R9, -INF , P0 ;  /* 0xff800000090b7808 */ /* 0x000fe40000000000 */
[----:B------:R-:W-:Y:S02]  /*2f10*/  ISETP.GT.AND P0, PT, R2, 0x18, PT ;  /* 0x000000180200780c */ /* 0x000fe40003f04270 */
[----:B------:R-:W-:Y:S02]  /*2f20*/  FMNMX.FTZ R3, R11, R3, !PT ;  /* 0x000000030b037209 */ /* 0x000fe40007810000 */
[----:B------:R-:W-:Y:S02]  /*2f30*/  FSEL R29, R19, -INF , P1 ;  /* 0xff800000131d7808 */ /* 0x000fe40000800000 */
[----:B------:R-:W-:-:S02]  /*2f40*/  FMNMX.FTZ R3, R13, R3, !PT ;  /* 0x000000030d037209 */ /* 0x000fc40007810000 */
[----:B------:R-:W-:Y:S02]  /*2f50*/  ISETP.GT.AND P1, PT, R2, 0x19, PT ;  /* 0x000000190200780c */ /* 0x000fe40003f24270 */
[----:B------:R-:W-:Y:S02]  /*2f60*/  FSEL R24, R44, -INF , P0 ;  /* 0xff8000002c187808 */ /* 0x000fe40000000000 */
[----:B------:R-:W-:Y:S02]  /*2f70*/  FMNMX.FTZ R3, R15, R3, !PT ;  /* 0x000000030f037209 */ /* 0x000fe40007810000 */
[----:B------:R-:W-:Y:S02]  /*2f80*/  FSEL R30, R18, -INF , P2 ;  /* 0xff800000121e7808 */ /* 0x000fe40001000000 */
[----:B------:R-:W-:Y:S02]  /*2f90*/  FSEL R27, R45, -INF , P1 ;  /* 0xff8000002d1b7808 */ /* 0x000fe40000800000 */
[----:B------:R-:W-:-:S02]  /*2fa0*/  ISETP.GT.AND P2, PT, R2, 0x20, PT ;  /* 0x000000200200780c */ /* 0x000fc40003f44270 */
[----:B------:R-:W-:Y:S02]  /*2fb0*/  FMNMX.FTZ R3, R24, R3, !PT ;  /* 0x0000000318037209 */ /* 0x000fe40007810000 */
[----:B------:R-:W-:Y:S02]  /*2fc0*/  FSEL R53, R47, -INF , P1 ;  /* 0xff8000002f357808 */ /* 0x000fe40000800000 */
[----:B------:R-:W-:Y:S02]  /*2fd0*/  ISETP.GT.AND P1, PT, R2, 0x21, PT ;  /* 0x000000210200780c */ /* 0x000fe40003f24270 */
[----:B------:R-:W-:Y:S02]  /*2fe0*/  FSEL R94, R36, -INF , P2 ;  /* 0xff800000245e7808 */ /* 0x000fe40001000000 */
[----:B------:R-:W-:Y:S02]  /*2ff0*/  FMNMX.FTZ R3, R27, R3, !PT ;  /* 0x000000031b037209 */ /* 0x000fe40007810000 */
        /* <DEDUP_REMOVED lines=12> */
[----:B------:R-:W-:-:S02]  /*30c0*/  FSEL R91, R33, -INF , P1 ;  /* 0xff800000215b7808 */ /* 0x000fc40000800000 */
[----:B------:R-:W-:Y:S02]  /*30d0*/  ISETP.GT.AND P0, PT, R2, 0x30, PT ;  /* 0x000000300200780c */ /* 0x000fe40003f04270 */
        /* <DEDUP_REMOVED lines=8> */
[----:B------:R-:W-:Y:S02]  /*3160*/  FSEL R96, R42, -INF , P0 ;  /* 0xff8000002a607808 */ /* 0x000fe40000000000 */
[----:B------:R-:W-:Y:S02]  /*3170*/  ISETP.GT.AND P1, PT, R2, 0x38, PT ;  /* 0x000000380200780c */ /* 0x000fe40003f24270 */
[----:B------:R-:W-:-:S02]  /*3180*/  FSEL R88, R41, -INF , P2 ;  /* 0xff80000029587808 */ /* 0x000fc40001000000 */
[----:B------:R-:W-:Y:S02]  /*3190*/  FMNMX.FTZ R3, R90, R3, !PT ;  /* 0x000000035a037209 */ /* 0x000fe40007810000 */
[----:B------:R-:W-:Y:S02]  /*31a0*/  ISETP.GT.AND P0, PT, R2, 0x39, PT ;  /* 0x000000390200780c */ /* 0x000fe40003f04270 */
[----:B------:R-:W-:Y:S02]  /*31b0*/  FMNMX.FTZ R2, R52, R8, !PT ;  /* 0x0000000834027209 */ /* 0x000fe40007810000 */
[----:B------:R-:W-:Y:S02]  /*31c0*/  FSEL R85, R48, -INF , P1 ;  /* 0xff80000030557808 */ /* 0x000fe40000800000 */
[----:B------:R-:W-:Y:S02]  /*31d0*/  FMNMX.FTZ R152, R88, R3, !PT ;  /* 0x0000000358987209 */ /* 0x000fe40007810000 */
[----:B------:R-:W-:-:S02]  /*31e0*/  FMNMX.FTZ R2, R53, R2, !PT ;  /* 0x0000000235027209 */ /* 0x000fc40007810000 */
[----:B------:R-:W-:Y:S02]  /*31f0*/  FSEL R84, R49, -INF , P0 ;  /* 0xff80000031547808 */ /* 0x000fe40000000000 */
[----:B------:R-:W-:Y:S02]  /*3200*/  FMNMX.FTZ R152, R85, R152, !PT ;  /* 0x0000009855987209 */ /* 0x000fe40007810000 */
[----:B------:R-:W-:Y:S02]  /*3210*/  FMNMX.FTZ R2, R95, R2, !PT ;  /* 0x000000025f027209 */ /* 0x000fe40007810000 */
[----:B------:R-:W-:Y:S02]  /*3220*/  FMNMX.FTZ R152, R84, R152, !PT ;  /* 0x0000009854987209 */ /* 0x000fe40007810000 */
[----:B------:R-:W-:Y:S02]  /*3230*/  FMNMX.FTZ R2, R97, R2, !PT ;  /* 0x0000000261027209 */ /* 0x000fe40007810000 */
[----:B------:R-:W-:Y:S01]  /*3240*/  FSEL R89, R43, -INF , P2 ;  /* 0xff8000002b597808 */ /* 0x000fe20001000000 */
[----:B------:R-:W1:Y:S01]  /*3250*/  SHFL.BFLY PT, R3, R152, 0x2, 0x1f ;  /* 0x0c401f0098037f89 */ /* 0x000e6200000e0000 */
[----:B------:R-:W-:-:S02]  /*3260*/  FMNMX.FTZ R2, R99, R2, !PT ;  /* 0x0000000263027209 */ /* 0x000fc40007810000 */
[----:B------:R-:W-:Y:S02]  /*3270*/  FSEL R87, R50, -INF , P1 ;  /* 0xff80000032577808 */ /* 0x000fe40000800000 */
[----:B------:R-:W-:Y:S02]  /*3280*/  FMNMX.FTZ R2, R98, R2, !PT ;  /* 0x0000000262027209 */ /* 0x000fe40007810000 */
[----:B------:R-:W-:Y:S02]  /*3290*/  FSEL R86, R51, -INF , P0 ;  /* 0xff80000033567808 */ /* 0x000fe40000000000 */
[----:B------:R-:W-:Y:S02]  /*32a0*/  FMNMX.FTZ R2, R96, R2, !PT ;  /* 0x0000000260027209 */ /* 0x000fe40007810000 */
[----:B------:R-:W-:Y:S02]  /*32b0*/  ISETP.GE.AND P0, PT, R81, 0x41, PT ;  /* 0x000000415100780c */ /* 0x000fe40003f06270 */
[----:B------:R-:W-:-:S04]  /*32c0*/  FMNMX.FTZ R2, R89, R2, !PT ;  /* 0x0000000259027209 */ /* 0x000fc80007810000 */
[----:B------:R-:W-:-:S04]  /*32d0*/  FMNMX.FTZ R2, R87, R2, !PT ;  /* 0x0000000257027209 */ /* 0x000fc80007810000 */
[----:B------:R-:W-:Y:S02]  /*32e0*/  FMNMX.FTZ R2, R86, R2, !PT ;  /* 0x0000000256027209 */ /* 0x000fe40007810000 */
[----:B-1----:R-:W-:-:S03]  /*32f0*/  FMNMX.FTZ R152, R152, R3, !PT ;  /* 0x0000000398987209 */ /* 0x002fc60007810000 */
        /* <DEDUP_REMOVED lines=38> */
[----:B------:R-:W-:Y:S01]  /*3560*/  LDSM.16.MT88.4 R16, [R249+0x100] ;  /* 0x00010000f910783b */ /* 0x000fe20000004200 */
[----:B--2---:R-:W-:Y:S01]  /*3570*/  FMUL.FTZ R2, R3, c[0x0][0x2d0] ;  /* 0x0000b40003027a20 */ /* 0x004fe20000410000 */
[----:B----4-:R-:W-:-:S02]  /*3580*/  F2FP.PACK_AB R10, R108, R83 ;  /* 0x000000536c0a723e */ /* 0x010fc400000000ff */
[----:B------:R-:W-:Y:S02]  /*3590*/  LDSM.16.MT88.4 R48, [R252+0x100] ;  /* 0x00010000fc30783b */ /* 0x000fe40000004200 */
[----:B------:R-:W-:Y:S02]  /*35a0*/  FSEL R2, R2, RZ, P1 ;  /* 0x000000ff02027208 */ /* 0x000fe40000800000 */
[----:B------:R-:W-:Y:S03]  /*35b0*/  LDSM.16.MT88.4 R36, [R248+0x900] ;  /* 0x00090000f824783b */ /* 0x000fe60000004200 */
[--C-:B------:R-:W-:Y:S01]  /*35c0*/  FFMA.FTZ R4, R20, c[0x0][0x2d0], -R2.reuse ;  /* 0x0000b40014047a23 */ /* 0x100fe20000010802 */
[----:B------:R-:W-:Y:S01]  /*35d0*/  LDSM.16.MT88.4 R32, [R249+0x900] ;  /* 0x00090000f920783b */ /* 0x000fe20000004200 */
[----:B------:R-:W-:Y:S02]  /*35e0*/  FFMA.FTZ R0, R52, c[0x0][0x2d0], -R2 ;  /* 0x0000b40034007a23 */ /* 0x000fe40000010802 */
[----:B------:R2:W-:Y:S01]  /*35f0*/  MUFU.EX2 R14, R4 ;  /* 0x00000004000e7308 */ /* 0x0005e20000000800 */
[----:B------:R-:W4:Y:S04]  /*3600*/  LDSM.16.MT88.4 R20, [R248+0x100] ;  /* 0x00010000f814783b */ /* 0x000f280000004200 */
[----:B------:R-:W5:Y:S01]  /*3610*/  LDSM.16.MT88.4 R72, [R252+0x900] ;  /* 0x00090000fc48783b */ /* 0x000f620000004200 */
[----:B-1----:R-:W-:-:S02]  /*3620*/  F2FP.PACK_AB R8, R81, R82 ;  /* 0x000000525108723e */ /* 0x002fc400000000ff */
[----:B------:R1:W-:Y:S01]  /*3630*/  MUFU.EX2 R149, R0 ;  /* 0x0000000000957308 */ /* 0x0003e20000000800 */
[----:B------:R-:W-:Y:S04]  /*3640*/  LDSM.16.MT88.4 R68, [R249+0x2100] ;  /* 0x00210000f944783b */ /* 0x000fe80000004200 */
[----:B------:R-:W-:Y:S01]  /*3650*/  LDSM.16.MT88.4 R60, [R248+0x2100] ;  /* 0x00210000f83c783b */ /* 0x000fe20000004200 */
[----:B--2---:R-:W-:-:S03]  /*3660*/  FFMA.FTZ R4, R26, c[0x0][0x2d0], -R2 ;  /* 0x0000b4001a047a23 */ /* 0x004fc60000010802 */
[----:B------:R-:W-:Y:S01]  /*3670*/  LDSM.16.MT88.4 R76, [R252+0x2100] ;  /* 0x00210000fc4c783b */ /* 0x000fe20000004200 */
[----:B------:R2:W2:Y:S03]  /*3680*/  MUFU.EX2 R13, R4 ;  /* 0x00000004000d7308 */ /* 0x0004a60000000800 */
[----:B------:R-:W0:Y:S01]  /*3690*/  LDGDEPBAR ;  /* 0x00000000000079af */ /* 0x000e220000000000 */
[----:B-1----:R-:W-:-:S04]  /*36a0*/  FFMA.FTZ R0, R53, c[0x0][0x2d0], -R2 ;  /* 0x0000b40035007a23 */ /* 0x002fc80000010802 */
[----:B------:R-:W3:Y:S01]  /*36b0*/  MUFU.EX2 R131, R0 ;  /* 0x0000000000837308 */ /* 0x000ee20000000800 */
[----:B--2---:R-:W-:Y:S01]  /*36c0*/  FFMA.FTZ R4, R25, c[0x0][0x2d0], -R2 ;  /* 0x0000b40019047a23 */ /* 0x004fe20000010802 */
[----:B------:R-:W-:-:S06]  /*36d0*/  F2FP.PACK_AB R9, R13, R14 ;  /* 0x0000000e0d09723e */ /* 0x000fcc00000000ff */
[----:B------:R1:W-:Y:S01]  /*36e0*/  MUFU.EX2 R80, R4 ;  /* 0x0000000400507308 */ /* 0x0003e20000000800 */
[----:B---3--:R-:W-:Y:S01]  /*36f0*/  F2FP.PACK_AB R7, R131, R149 ;  /* 0x000000958307723e */ /* 0x008fe200000000ff */
[----:B-1----:R-:W-:-:S06]  /*3700*/  FFMA.FTZ R4, R28, c[0x0][0x2d0], -R2 ;  /* 0x0000b4001c047a23 */ /* 0x002fcc0000010802 */
[----:B------:R1:W2:Y:S02]  /*3710*/  MUFU.EX2 R178, R4 ;  /* 0x0000000400b27308 */ /* 0x0002a40000000800 */
[----:B-1----:R-:W-:Y:S01]  /*3720*/  FFMA.FTZ R4, R15, c[0x0][0x2d0], -R12 ;  /* 0x0000b4000f047a23 */ /* 0x002fe2000001080c */
[----:B--2---:R-:W-:-:S05]  /*3730*/  F2FP.PACK_AB R11, R178, R80 ;  /* 0x00000050b20b723e */ /* 0x004fca00000000ff */
[----:B------:R1:W-:Y:S02]  /*3740*/  MUFU.EX2 R148, R4 ;  /* 0x0000000400947308 */ /* 0x0003e40000000800 */
[C---:B----4-:R-:W-:Y:S08]  /*3750*/  HMMA.16816.F32 R40, R8.reuse, R22, RZ ;  /* 0x000000160828723c */ /* 0x050ff000000018ff */
[----:B------:R-:W-:Y:S01]  /*3760*/  HMMA.16816.F32 R44, R8, R20, RZ ;  /* 0x00000014082c723c */ /* 0x000fe200000018ff */
[----:B-1----:R-:W-:-:S04]  /*3770*/  FFMA.FTZ R4, R24, c[0x0][0x2d0], -R12 ;  /* 0x0000b40018047a23 */ /* 0x002fc8000001080c */
[----:B------:R1:W-:Y:S03]  /*3780*/  MUFU.EX2 R179, R4 ;  /* 0x0000000400b37308 */ /* 0x0003e60000000800 */
[C---:B------:R-:W-:Y:S08]  /*3790*/  HMMA.16816.F32 R20, R8.reuse, R18, RZ ;  /* 0x000000120814723c */ /* 0x040ff000000018ff */
[----:B------:R-:W-:Y:S01]  /*37a0*/  HMMA.16816.F32 R64, R8, R50, RZ ;  /* 0x000000320840723c */ /* 0x000fe200000018ff */
[----:B-1----:R-:W-:-:S07]  /*37b0*/  FFMA.FTZ R4, R27, c[0x0][0x2d0], -R12 ;  /* 0x0000b4001b047a23 */ /* 0x002fce000001080c */
[C---:B------:R-:W-:Y:S01]  /*37c0*/  HMMA.16816.F32 R24, R8.reuse, R16, RZ ;  /* 0x000000100818723c */ /* 0x040fe200000018ff */
        /* <DEDUP_REMOVED lines=11> */
[C---:B------:R-:W-:Y:S01]  /*3880*/  HMMA.16816.F32 R56, R4.reuse, R38, R40 ;  /* 0x000000260438723c */ /* 0x040fe20000001828 */
[----:B------:R-:W2:Y:S07]  /*3890*/  LDSM.16.MT88.4 R40, [R249+0x2900] ;  /* 0x00290000f928783b */ /* 0x000eae0000004200 */
[C---:B------:R-:W-:Y:S08]  /*38a0*/  HMMA.16816.F32 R24, R4.reuse, R32, R24 ;  /* 0x000000200418723c */ /* 0x040ff00000001818 */
[C---:B------:R-:W-:Y:S08]  /*38b0*/  HMMA.16816.F32 R20, R4.reuse, R34, R20 ;  /* 0x000000220414723c */ /* 0x040ff00000001814 */
[----:B------:R-:W-:Y:S01]  /*38c0*/  HMMA.16816.F32 R156, R4, R36, R44 ;  /* 0x00000024049c723c */ /* 0x000fe2000000182c */
[----:B------:R-:W3:Y:S01]  /*38d0*/  LDSM.16.MT88.4 R44, [R248+0x2900] ;  /* 0x00290000f82c783b */ /* 0x000ee20000004200 */
[----:B------:R-:W-:Y:S01]  /*38e0*/  IMAD.MOV.U32 R176, RZ, RZ, R57 ;  /* 0x000000ffffb07224 */ /* 0x000fe200078e0039 */
[----:B------:R-:W-:Y:S01]  /*38f0*/  MOV R0, R56 ;  /* 0x0000003800007202 */ /* 0x000fe20000000f00 */
[----:B------:R-:W-:-:S02]  /*3900*/  IMAD.MOV.U32 R154, RZ, RZ, R58 ;  /* 0x000000ffff9a7224 */ /* 0x000fc400078e003a */
[----:B------:R-:W-:Y:S02]  /*3910*/  IMAD.MOV.U32 R15, RZ, RZ, R59 ;  /* 0x000000ffff0f7224 */ /* 0x000fe400078e003b */
[----:B-----5:R-:W-:Y:S01]  /*3920*/  HMMA.16816.F32 R16, R4, R72, R16 ;  /* 0x000000480410723c */ /* 0x020fe20000001810 */
[----:B------:R-:W4:Y:S01]  /*3930*/  LDSM.16.MT88.4 R56, [R252+0x2900] ;  /* 0x00290000fc38783b */ /* 0x000f220000004200 */
[----:B------:R-:W-:Y:S02]  /*3940*/  IMAD.MOV.U32 R129, RZ, RZ, R24 ;  /* 0x000000ffff817224 */ /* 0x000fe400078e0018 */
[----:B------:R-:W-:Y:S02]  /*3950*/  IMAD.MOV.U32 R135, RZ, RZ, R26 ;  /* 0x000000ffff877224 */ /* 0x000fe400078e001a */
[----:B------:R-:W-:Y:S02]  /*3960*/  IMAD.MOV.U32 R134, RZ, RZ, R27 ;  /* 0x000000ffff867224 */ /* 0x000fe400078e001b */
[----:B-1----:R-:W-:Y:S01]  /*3970*/  HMMA.16816.F32 R52, R8, R28, RZ ;  /* 0x0000001c0834723c */ /* 0x002fe200000018ff */
[----:B------:R-:W-:Y:S01]  /*3980*/  IMAD.MOV.U32 R132, RZ, RZ, R25 ;  /* 0x000000ffff847224 */ /* 0x000fe200078e0019 */
[----:B------:R-:W-:Y:S01]  /*3990*/  MOV R114, R22 ;  /* 0x0000001600727202 */ /* 0x000fe20000000f00 */
[----:B------:R-:W-:-:S02]  /*39a0*/  IMAD.MOV.U32 R115, RZ, RZ, R21 ;  /* 0x000000ffff737224 */ /* 0x000fc400078e0015 */
[----:B------:R-:W-:Y:S02]  /*39b0*/  IMAD.MOV.U32 R113, RZ, RZ, R20 ;  /* 0x000000ffff717224 */ /* 0x000fe400078e0014 */
[----:B------:R-:W-:Y:S01]  /*39c0*/  IMAD.MOV.U32 R177, RZ, RZ, R23 ;  /* 0x000000ffffb17224 */ /* 0x000fe200078e0017 */
[C---:B------:R-:W-:Y:S08]  /*39d0*/  HMMA.16816.F32 R36, R8.reuse, R30, RZ ;  /* 0x0000001e0824723c */ /* 0x040ff000000018ff */
[----:B------:R-:W-:Y:S01]  /*39e0*/  HMMA.16816.F32 R24, R8, R68, RZ ;  /* 0x000000440818723c */ /* 0x000fe200000018ff */
[----:B------:R-:W-:Y:S01]  /*39f0*/  IMAD.MOV.U32 R133, RZ, RZ, R16 ;  /* 0x000000ffff857224 */ /* 0x000fe200078e0010 */
[----:B------:R-:W-:Y:S01]  /*3a00*/  MOV R124, R17 ;  /* 0x00000011007c7202 */ /* 0x000fe20000000f00 */
[----:B------:R-:W-:-:S02]  /*3a10*/  IMAD.MOV.U32 R127, RZ, RZ, R18 ;  /* 0x000000ffff7f7224 */ /* 0x000fc400078e0012 */
[----:B------:R-:W-:-:S03]  /*3a20*/  IMAD.MOV.U32 R126, RZ, RZ, R19 ;  /* 0x000000ffff7e7224 */ /* 0x000fc600078e0013 */
[C---:B------:R-:W-:Y:S01]  /*3a30*/  HMMA.16816.F32 R20, R8.reuse, R70, RZ ;  /* 0x000000460814723c */ /* 0x040fe200000018ff */
[----:B------:R-:W1:Y:S07]  /*3a40*/  LDSM.16.MT88.4 R68, [R251+0x2100] ;  /* 0x00210000fb44783b */ /* 0x000e6e0000004200 */
[C---:B------:R-:W-:Y:S08]  /*3a50*/  HMMA.16816.F32 R28, R8.reuse, R62, RZ ;  /* 0x0000003e081c723c */ /* 0x040ff000000018ff */
[C---:B------:R-:W-:Y:S08]  /*3a60*/  HMMA.16816.F32 R32, R8.reuse, R60, RZ ;  /* 0x0000003c0820723c */ /* 0x040ff000000018ff */
[C---:B------:R-:W-:Y:S08]  /*3a70*/  HMMA.16816.F32 R16, R8.reuse, R76, RZ ;  /* 0x0000004c0810723c */ /* 0x040ff000000018ff */
[----:B------:R-:W-:Y:S07]  /*3a80*/  HMMA.16816.F32 R60, R8, R78, RZ ;  /* 0x0000004e083c723c */ /* 0x000fee00000018ff */
[----:B------:R-:W-:Y:S01]  /*3a90*/  IMAD.MOV.U32 R79, RZ, RZ, R130 ;  /* 0x000000ffff4f7224 */ /* 0x000fe200078e0082 */
[----:B------:R-:W-:Y:S01]  /*3aa0*/  HMMA.16816.F32 R180, R4, R74, R64 ;  /* 0x0000004a04b4723c */ /* 0x000fe20000001840 */
[----:B------:R-:W5:Y:S01]  /*3ab0*/  LDSM.16.MT88.4 R64, [R248+0x4100] ;  /* 0x00410000f840783b */ /* 0x000f620000004200 */
[----:B------:R-:W-:-:S06]  /*3ac0*/  IMAD.MOV.U32 R78, RZ, RZ, R129 ;  /* 0x000000ffff4e7224 */ /* 0x000fcc00078e0081 */
[C---:B------:R-:W-:Y:S01]  /*3ad0*/  HMMA.16816.F32 R100, R4.reuse, R48, R52 ;  /* 0x000000300464723c */ /* 0x040fe20000001834 */
[----:B------:R-:W-:Y:S07]  /*3ae0*/  LDSM.16.MT88.4 R52, [R252+0x4900] ;  /* 0x00490000fc34783b */ /* 0x000fee0000004200 */
[C---:B--2---:R-:W-:Y:S01]  /*3af0*/  HMMA.16816.F32 R188, R4.reuse, R40, R24 ;  /* 0x0000002804bc723c */ /* 0x044fe20000001818 */
[----:B------:R-:W2:Y:S07]  /*3b00*/  LDSM.16.MT88.4 R24, [R251+0x2900] ;  /* 0x00290000fb18783b */ /* 0x000eae0000004200 */
[C---:B---3--:R-:W-:Y:S01]  /*3b10*/  HMMA.16816.F32 R164, R4.reuse, R46, R28 ;  /* 0x0000002e04a4723c */ /* 0x048fe2000000181c */
[----:B------:R-:W3:Y:S07]  /*3b20*/  LDSM.16.MT88.4 R28, [R249+0x4100] ;  /* 0x00410000f91c783b */ /* 0x000eee0000004200 */
[----:B------:R-:W-:Y:S01]  /*3b30*/  HMMA.16816.F32 R32, R4, R44, R32 ;  /* 0x0000002c0420723c */ /* 0x000fe20000001820 */
[----:B------:R-:W2:Y:S01]  /*3b40*/  LDSM.16.MT88.4 R44, [R248+0x4900] ;  /* 0x00490000f82c783b */ /* 0x000ea20000004200 */
[----:B------:R-:W-:-:S02]  /*3b50*/  IMAD.MOV.U32 R112, RZ, RZ, R101 ;  /* 0x000000ffff707224 */ /* 0x000fc400078e0065 */
[----:B------:R-:W-:Y:S02]  /*3b60*/  IMAD.MOV.U32 R111, RZ, RZ, R102 ;  /* 0x000000ffff6f7224 */ /* 0x000fe400078e0066 */
[----:B------:R-:W-:Y:S02]  /*3b70*/  IMAD.MOV.U32 R110, RZ, RZ, R103 ;  /* 0x000000ffff6e7224 */ /* 0x000fe400078e0067 */
[----:B----4-:R-:W-:Y:S01]  /*3b80*/  HMMA.16816.F32 R184, R4, R56, R16 ;  /* 0x0000003804b8723c */ /* 0x010fe20000001810 */
[----:B------:R-:W-:-:S07]  /*3b90*/  IMAD.MOV.U32 R109, RZ, RZ, R100 ;  /* 0x000000ffff6d7224 */ /* 0x000fce00078e0064 */
[C---:B------:R-:W-:Y:S01]  /*3ba0*/  HMMA.16816.F32 R104, R4.reuse, R58, R60 ;  /* 0x0000003a0468723c */ /* 0x040fe2000000183c */
[----:B------:R-:W4:Y:S04]  /*3bb0*/  LDSM.16.MT88.4 R56, [R252+0x4100] ;  /* 0x00410000fc38783b */ /* 0x000f280000004200 */
[----:B------:R-:W-:Y:S03]  /*3bc0*/  LDSM.16.MT88.4 R60, [R251+0x4100] ;  /* 0x00410000fb3c783b */ /* 0x000fe60000004200 */
[----:B------:R-:W-:Y:S01]  /*3bd0*/  HMMA.16816.F32 R100, R4, R42, R20 ;  /* 0x0000002a0464723c */ /* 0x000fe20000001814 */
[----:B------:R-:W2:Y:S01]  /*3be0*/  LDSM.16.MT88.4 R40, [R249+0x4900] ;  /* 0x00490000f928783b */ /* 0x000ea20000004200 */
[----:B------:R-:W-:Y:S01]  /*3bf0*/  IMAD.MOV.U32 R128, RZ, RZ, R34 ;  /* 0x000000ffff807224 */ /* 0x000fe200078e0022 */
[----:B------:R-:W-:Y:S01]  /*3c00*/  MOV R77, R32 ;  /* 0x00000020004d7202 */ /* 0x000fe20000000f00 */
[----:B------:R-:W-:-:S02]  /*3c10*/  IMAD.MOV.U32 R76, RZ, RZ, R33 ;  /* 0x000000ffff4c7224 */ /* 0x000fc400078e0021 */
[----:B------:R-:W-:Y:S02]  /*3c20*/  IMAD.MOV.U32 R153, RZ, RZ, R35 ;  /* 0x000000ffff997224 */ /* 0x000fe400078e0023 */
[C---:B-1----:R-:W-:Y:S07]  /*3c30*/  HMMA.16816.F32 R20, R8.reuse, R68, RZ ;  /* 0x000000440814723c */ /* 0x042fee00000018ff */
[----:B------:R-:W-:Y:S01]  /*3c40*/  IMAD.MOV.U32 R69, RZ, RZ, R112 ;  /* 0x000000ffff457224 */ /* 0x000fe200078e0070 */
[----:B------:R-:W-:Y:S01]  /*3c50*/  HMMA.16816.F32 R16, R8, R70, RZ ;  /* 0x000000460810723c */ /* 0x000fe200000018ff */
[----:B------:R-:W-:-:S06]  /*3c60*/  IMAD.MOV.U32 R68, RZ, RZ, R109 ;  /* 0x000000ffff447224 */ /* 0x000fcc00078e006d */
[----:B------:R-:W-:Y:S01]  /*3c70*/  IMAD.MOV.U32 R70, RZ, RZ, R111 ;  /* 0x000000ffff467224 */ /* 0x000fe200078e006f */
[----:B------:R-:W-:Y:S01]  /*3c80*/  HMMA.16816.F32 R72, R4, R50, R36 ;  /* 0x000000320448723c */ /* 0x000fe20000001824 */
[----:B------:R-:W-:Y:S01]  /*3c90*/  LDSM.16.MT88.4 R48, [R251+0x4900] ;  /* 0x00490000fb30783b */ /* 0x000fe20000004200 */
[----:B------:R-:W-:-:S06]  /*3ca0*/  IMAD.MOV.U32 R71, RZ, RZ, R110 ;  /* 0x000000ffff477224 */ /* 0x000fcc00078e006e */
[C---:B-----5:R-:W-:Y:S08]  /*3cb0*/  HMMA.16816.F32 R36, R8.reuse, R64, RZ ;  /* 0x000000400824723c */ /* 0x060ff000000018ff */
[----:B------:R-:W-:Y:S01]  /*3cc0*/  HMMA.16816.F32 R32, R8, R66, RZ ;  /* 0x000000420820723c */ /* 0x000fe200000018ff */
[----:B------:R-:W1:Y:S07]  /*3cd0*/  LDSM.16.MT88.4 R64, [R248+0x6100] ;  /* 0x00610000f840783b */ /* 0x000e6e0000004200 */
[----:B--2---:R-:W-:Y:S08]  /*3ce0*/  HMMA.16816.F32 R160, R4, R24, R20 ;  /* 0x0000001804a0723c */ /* 0x004ff00000001814 */
[----:B---3--:R-:W-:Y:S08]  /*3cf0*/  HMMA.16816.F32 R20, R8, R28, RZ ;  /* 0x0000001c0814723c */ /* 0x008ff000000018ff */
[----:B------:R-:W-:Y:S08]  /*3d00*/  HMMA.16816.F32 R144, R4, R26, R16 ;  /* 0x0000001a0490723c */ /* 0x000ff00000001810 */
[----:B------:R-:W-:Y:S08]  /*3d10*/  HMMA.16816.F32 R16, R8, R30, RZ ;  /* 0x0000001e0810723c */ /* 0x000ff000000018ff */
[----:B------:R-:W-:Y:S01]  /*3d20*/  HMMA.16816.F32 R140, R4, R44, R36 ;  /* 0x0000002c048c723c */ /* 0x000fe20000001824 */
[----:B------:R-:W2:Y:S07]  /*3d30*/  LDSM.16.MT88.4 R36, [R249+0x6100] ;  /* 0x00610000f924783b */ /* 0x000eae0000004200 */
[----:B----4-:R-:W-:Y:S07]  /*3d40*/  HMMA.16816.F32 R28, R8, R58, RZ ;  /* 0x0000003a081c723c */ /* 0x010fee00000018ff */
[----:B------:R-:W-:Y:S01]  /*3d50*/  IMAD.MOV.U32 R58, RZ, RZ, R127 ;  /* 0x000000ffff3a7224 */ /* 0x000fe200078e007f */
[----:B------:R-:W-:Y:S01]  /*3d60*/  HMMA.16816.F32 R116, R4, R46, R32 ;  /* 0x0000002e0474723c */ /* 0x000fe20000001820 */
[----:B------:R-:W3:Y:S01]  /*3d70*/  LDSM.16.MT88.4 R44, [R248+0x6900] ;  /* 0x00690000f82c783b */ /* 0x000ee20000004200 */
[----:B------:R-:W-:-:S06]  /*3d80*/  IMAD.MOV.U32 R59, RZ, RZ, R126 ;  /* 0x000000ffff3b7224 */ /* 0x000fcc00078e007e */
[----:B------:R-:W-:Y:S07]  /*3d90*/  HMMA.16816.F32 R32, R8, R56, RZ ;  /* 0x000000380820723c */ /* 0x000fee00000018ff */
[----:B------:R-:W-:Y:S01]  /*3da0*/  IMAD.MOV.U32 R56, RZ, RZ, R133 ;  /* 0x000000ffff387224 */ /* 0x000fe200078e0085 */
[----:B------:R-:W-:Y:S01]  /*3db0*/  HMMA.16816.F32 R120, R4, R40, R20 ;  /* 0x000000280478723c */ /* 0x000fe20000001814 */
[----:B------:R-:W-:-:S06]  /*3dc0*/  MOV R57, R132 ;  /* 0x0000008400397202 */ /* 0x000fcc0000000f00 */
[----:B------:R-:W-:Y:S01]  /*3dd0*/  IMAD.MOV.U32 R40, RZ, RZ, R131 ;  /* 0x000000ffff287224 */ /* 0x000fe200078e0083 */
[----:B------:R-:W-:Y:S01]  /*3de0*/  HMMA.16816.F32 R20, R8, R62, RZ ;  /* 0x0000003e0814723c */ /* 0x000fe200000018ff */
[----:B------:R-:W-:-:S06]  /*3df0*/  MOV R41, R128 ;  /* 0x0000008000297202 */ /* 0x000fcc0000000f00 */
[----:B------:R-:W-:Y:S01]  /*3e00*/  IMAD.MOV.U32 R62, RZ, RZ, R58 ;  /* 0x000000ffff3e7224 */ /* 0x000fe200078e003a */
[----:B------:R-:W-:Y:S01]  /*3e10*/  HMMA.16816.F32 R128, R4, R42, R16 ;  /* 0x0000002a0480723c */ /* 0x000fe20000001810 */
[----:B------:R-:W-:-:S06]  /*3e20*/  IMAD.MOV.U32 R63, RZ, RZ, R59 ;  /* 0x000000ffff3f7224 */ /* 0x000fcc00078e003b */
[----:B------:R-:W-:Y:S01]  /*3e30*/  IMAD.MOV.U32 R43, RZ, RZ, R77 ;  /* 0x000000ffff2b7224 */ /* 0x000fe200078e004d */
[----:B-1----:R-:W-:Y:S01]  /*3e40*/  HMMA.16816.F32 R16, R8, R64, RZ ;  /* 0x000000400810723c */ /* 0x002fe200000018ff */
[----:B------:R-:W-:Y:S02]  /*3e50*/  IMAD.MOV.U32 R42, RZ, RZ, R76 ;  /* 0x000000ffff2a7224 */ /* 0x000fe400078e004c */
[----:B------:R-:W-:Y:S02]  /*3e60*/  IMAD.MOV.U32 R76, RZ, RZ, R135 ;  /* 0x000000ffff4c7224 */ /* 0x000fe400078e0087 */
[----:B------:R-:W-:Y:S02]  /*3e70*/  IMAD.MOV.U32 R77, RZ, RZ, R134 ;  /* 0x000000ffff4d7224 */ /* 0x000fe400078e0086 */
[----:B------:R-:W-:Y:S01]  /*3e80*/  IMAD.MOV.U32 R65, RZ, RZ, R57 ;  /* 0x000000ffff417224 */ /* 0x000fe200078e0039 */
[----:B------:R-:W-:Y:S01]  /*3e90*/  HMMA.16816.F32 R132, R4, R54, R28 ;  /* 0x000000360484723c */ /* 0x000fe2000000181c */
[----:B------:R-:W1:Y:S01]  /*3ea0*/  LDSM.16.MT88.4 R28, [R249+0x6900] ;  /* 0x00690000f91c783b */ /* 0x000e620000004200 */
[----:B------:R-:W-:-:S05]  /*3eb0*/  MOV R64, R78 ;  /* 0x0000004e00407202 */ /* 0x000fca0000000f00 */
[----:B------:R-:W-:Y:S01]  /*3ec0*/  MOV R55, R114 ;  /* 0x0000007200377202 */ /* 0x000fe20000000f00 */
[----:B------:R-:W-:Y:S01]  /*3ed0*/  HMMA.16816.F32 R136, R4, R52, R32 ;  /* 0x000000340488723c */ /* 0x000fe20000001820 */
[----:B------:R-:W4:Y:S01]  /*3ee0*/  LDSM.16.MT88.4 R32, [R252+0x6100] ;  /* 0x00610000fc20783b */ /* 0x000f220000004200 */
[----:B------:R-:W-:-:S05]  /*3ef0*/  MOV R54, R108 ;  /* 0x0000006c00367202 */ /* 0x000fca0000000f00 */
[----:B------:R-:W-:Y:S01]  /*3f00*/  IMAD.MOV.U32 R53, RZ, RZ, R115 ;  /* 0x000000ffff357224 */ /* 0x000fe200078e0073 */
[----:B------:R-:W-:Y:S01]  /*3f10*/  HMMA.16816.F32 R24, R8, R60, RZ ;  /* 0x0000003c0818723c */ /* 0x000fe200000018ff */
[----:B------:R-:W-:-:S06]  /*3f20*/  IMAD.MOV.U32 R52, RZ, RZ, R113 ;  /* 0x000000ffff347224 */ /* 0x000fcc00078e0071 */
[----:B------:R-:W-:Y:S01]  /*3f30*/  IMAD.MOV.U32 R60, RZ, RZ, R125 ;  /* 0x000000ffff3c7224 */ /* 0x000fe200078e007d */
[----:B------:R-:W-:Y:S01]  /*3f40*/  HMMA.16816.F32 R112, R4, R50, R20 ;  /* 0x000000320470723c */ /* 0x000fe20000001814 */
[----:B------:R-:W-:-:S07]  /*3f50*/  IMAD.MOV.U32 R61, RZ, RZ, R124 ;  /* 0x000000ffff3d7224 */ /* 0x000fce00078e007c */
[----:B--2---:R-:W-:Y:S08]  /*3f60*/  HMMA.16816.F32 R20, R8, R36, RZ ;  /* 0x000000240814723c */ /* 0x004ff000000018ff */
[----:B---3--:R-:W-:Y:S07]  /*3f70*/  HMMA.16816.F32 R108, R4, R44, R16 ;  /* 0x0000002c046c723c */ /* 0x008fee0000001810 */
[----:B------:R-:W-:Y:S01]  /*3f80*/  IMAD.MOV.U32 R45, RZ, RZ, R60 ;  /* 0x000000ffff2d7224 */ /* 0x000fe200078e003c */
[----:B------:R-:W-:Y:S01]  /*3f90*/  HMMA.16816.F32 R16, R8, R38, RZ ;  /* 0x000000260810723c */ /* 0x000fe200000018ff */
[----:B------:R-:W-:-:S02]  /*3fa0*/  IMAD.MOV.U32 R60, RZ, RZ, R56 ;  /* 0x000000ffff3c7224 */ /* 0x000fc400078e0038 */
[----:B------:R-:W-:-:S05]  /*3fb0*/  IMAD.MOV.U32 R44, RZ, RZ, R79 ;  /* 0x000000ffff2c7224 */ /* 0x000fca00078e004f */
[C---:B-1----:R-:W-:Y:S01]  /*3fc0*/  HMMA.16816.F32 R56, R4.reuse, R28, R20 ;  /* 0x0000001c0438723c */ /* 0x042fe20000001814 */
[----:B------:R-:W1:Y:S06]  /*3fd0*/  LDSM.16.MT88.4 R20, [R252+0x6900] ;  /* 0x00690000fc14783b */ /* 0x000e6c0000004200 */
[----:B------:R-:W-:Y:S01]  /*3fe0*/  IMAD.MOV.U32 R29, RZ, RZ, R44 ;  /* 0x000000ffff1d7224 */ /* 0x000fe200078e002c */
[----:B------:R-:W-:Y:S01]  /*3ff0*/  HMMA.16816.F32 R124, R4, R48, R24 ;  /* 0x00000030047c723c */ /* 0x000fe20000001818 */
[----:B------:R-:W-:Y:S02]  /*4000*/  IMAD.MOV.U32 R44, RZ, RZ, R0 ;  /* 0x000000ffff2c7224 */ /* 0x000fe400078e0000 */
[----:B------:R-:W-:-:S05]  /*4010*/  FFMA.FTZ R0, R94, c[0x0][0x2d0], -R12 ;  /* 0x0000b4005e007a23 */ /* 0x000fca000001080c */
[----:B------:R-:W-:Y:S07]  /*4020*/  HMMA.16816.F32 R24, R8, R66, RZ ;  /* 0x000000420818723c */ /* 0x000fee00000018ff */
[----:B------:R-:W-:Y:S01]  /*4030*/  IMAD.MOV.U32 R66, RZ, RZ, R76 ;  /* 0x000000ffff427224 */ /* 0x000fe200078e004c */
[----:B------:R-:W-:Y:S01]  /*4040*/  HMMA.16816.F32 R48, R4, R30, R16 ;  /* 0x0000001e0430723c */ /* 0x000fe20000001810 */
[----:B------:R-:W-:-:S06]  /*4050*/  IMAD.MOV.U32 R67, RZ, RZ, R77 ;  /* 0x000000ffff437224 */ /* 0x000fcc00078e004d */
[----:B------:R-:W-:Y:S01]  /*4060*/  IMAD.MOV.U32 R30, RZ, RZ, R41 ;  /* 0x000000ffff1e7224 */ /* 0x000fe200078e0029 */
[----:B----4-:R-:W-:Y:S01]  /*4070*/  HMMA.16816.F32 R16, R8, R32, RZ ;  /* 0x000000200810723c */ /* 0x010fe200000018ff */
[----:B------:R-:W-:Y:S01]  /*4080*/  MOV R31, R45 ;  /* 0x0000002d001f7202 */ /* 0x000fe20000000f00 */
[----:B------:R-:W-:Y:S02]  /*4090*/  IMAD.MOV.U32 R45, RZ, RZ, R176 ;  /* 0x000000ffff2d7224 */ /* 0x000fe400078e00b0 */
[----:B------:R-:W-:-:S04]  /*40a0*/  IMAD.MOV.U32 R94, RZ, RZ, R30 ;  /* 0x000000ffff5e7224 */ /* 0x000fc800078e001e */
[----:B------:R-:W-:Y:S07]  /*40b0*/  HMMA.16816.F32 R76, R4, R46, R24 ;  /* 0x0000002e044c723c */ /* 0x000fee0000001818 */
[----:B------:R-:W-:Y:S01]  /*40c0*/  IMAD.MOV.U32 R25, RZ, RZ, R42 ;  /* 0x000000ffff197224 */ /* 0x000fe200078e002a */
[----:B------:R-:W-:Y:S01]  /*40d0*/  MOV R27, R40 ;  /* 0x00000028001b7202 */ /* 0x000fe20000000f00 */
[----:B------:R-:W-:Y:S01]  /*40e0*/  IMAD.MOV.U32 R26, RZ, RZ, R43 ;  /* 0x000000ffff1a7224 */ /* 0x000fe200078e002b */
[----:B------:R-:W-:Y:S01]  /*40f0*/  MOV R47, R15 ;  /* 0x0000000f002f7202 */ /* 0x000fe20000000f00 */
[----:B------:R-:W-:-:S02]  /*4100*/  IMAD.MOV.U32 R46, RZ, RZ, R154 ;  /* 0x000000ffff2e7224 */ /* 0x000fc400078e009a */
[----:B------:R-:W-:Y:S02]  /*4110*/  IMAD.MOV.U32 R28, RZ, RZ, R27 ;  /* 0x000000ffff1c7224 */ /* 0x000fe400078e001b */
[----:B------:R-:W-:Y:S01]  /*4120*/  FFMA.FTZ R15, R84, c[0x0][0x2d0], -R12 ;  /* 0x0000b400540f7a23 */ /* 0x000fe2000001080c */
[----:B-1----:R-:W-:Y:S08]  /*4130*/  HMMA.16816.F32 R40, R4, R20, R16 ;  /* 0x000000140428723c */ /* 0x002ff00000001810 */
[----:B------:R-:W-:Y:S11]  /*4140*/  HMMA.16816.F32 R16, R8, R34, RZ ;  /* 0x000000220810723c */ /* 0x000ff600000018ff */
[----:B------:R-:W-:Y:S11]  /*4150*/  @!UPT UIADD3 URZ, URZ, URZ, URZ ;  /* 0x0000003f3f3ff290 */ /* 0x000ff6000fffe03f */
[----:B------:R-:W-:Y:S02]  /*4160*/  @!UPT UIADD3 URZ, URZ, URZ, URZ ;  /* 0x0000003f3f3ff290 */ /* 0x000fe4000fffe03f */
[----:B------:R-:W-:Y:S01]  /*4170*/  HMMA.16816.F32 R36, R4, R22, R16 ;  /* 0x000000160424723c */ /* 0x000fe20000001810 */
[----:B------:R-:W1:Y:S07]  /*4180*/  LDSM.16.MT88.4 R16, [R251+0x6100] ;  /* 0x00610000fb10783b */ /* 0x000e6e0000004200 */
[C---:B-1----:R-:W-:Y:S08]  /*4190*/  HMMA.16816.F32 R20, R8.reuse, R16, RZ ;  /* 0x000000100814723c */ /* 0x042ff000000018ff */
[----:B------:R-:W-:Y:S01]  /*41a0*/  HMMA.16816.F32 R8, R8, R18, RZ ;  /* 0x000000120808723c */ /* 0x000fe200000018ff */
[----:B------:R-:W1:Y:S11]  /*41b0*/  LDSM.16.MT88.4 R16, [R251+0x6900] ;  /* 0x00690000fb10783b */ /* 0x000e760000004200 */
[----:B------:R-:W-:Y:S04]  /*41c0*/  @!UPT UIADD3 URZ, URZ, URZ, URZ ;  /* 0x0000003f3f3ff290 */ /* 0x000fe8000fffe03f */
[C---:B-1----:R-:W-:Y:S07]  /*41d0*/  HMMA.16816.F32 R32, R4.reuse, R16, R20 ;  /* 0x000000100420723c */ /* 0x042fee0000001814 */
[----:B------:R-:W-:Y:S02]  /*41e0*/  IMAD.MOV.U32 R23, RZ, RZ, R25 ;  /* 0x000000ffff177224 */ /* 0x000fe400078e0019 */
[----:B------:R-:W-:Y:S02]  /*41f0*/  IMAD.MOV.U32 R22, RZ, RZ, R26 ;  /* 0x000000ffff167224 */ /* 0x000fe400078e001a */
[----:B------:R-:W-:Y:S01]  /*4200*/  HMMA.16816.F32 R24, R4, R18, R8 ;  /* 0x000000120418723c */ /* 0x000fe20000001808 */
[----:B------:R-:W-:-:S02]  /*4210*/  IMAD.MOV.U32 R16, RZ, RZ, R54 ;  /* 0x000000ffff107224 */ /* 0x000fc400078e0036 */
[----:B------:R-:W-:Y:S02]  /*4220*/  IMAD.MOV.U32 R54, RZ, RZ, R55 ;  /* 0x000000ffff367224 */ /* 0x000fe400078e0037 */
[----:B------:R-:W-:Y:S02]  /*4230*/  IMAD.MOV.U32 R55, RZ, RZ, R177 ;  /* 0x000000ffff377224 */ /* 0x000fe400078e00b1 */
[----:B------:R-:W-:Y:S02]  /*4240*/  IMAD.MOV.U32 R11, RZ, RZ, R148 ;  /* 0x000000ffff0b7224 */ /* 0x000fe400078e0094 */
[----:B------:R1:W-:Y:S01]  /*4250*/  MUFU.EX2 R148, R0 ;  /* 0x0000000000947308 */ /* 0x0003e20000000800 */
[----:B------:R-:W-:Y:S02]  /*4260*/  FADD.FTZ R4, R82, R81 ;  /* 0x0000005152047221 */ /* 0x000fe40000010000 */
[----:B------:R-:W-:Y:S02]  /*4270*/  IMAD.MOV.U32 R81, RZ, RZ, R11 ;  /* 0x000000ffff517224 */ /* 0x000fe400078e000b */
[----:B------:R-:W2:Y:S01]  /*4280*/  LDSM.16.MT88.4 R8, [R248+0x1100] ;  /* 0x00110000f808783b */ /* 0x000ea20000004200 */
[----:B------:R-:W-:-:S02]  /*4290*/  FFMA.FTZ R20, R90, c[0x0][0x2d0], -R12 ;  /* 0x0000b4005a147a23 */ /* 0x000fc4000001080c */
[--C-:B------:R-:W-:Y:S02]  /*42a0*/  FFMA.FTZ R18, R88, c[0x0][0x2d0], -R12.reuse ;  /* 0x0000b40058127a23 */ /* 0x100fe4000001080c */
[----:B------:R-:W-:Y:S02]  /*42b0*/  FFMA.FTZ R17, R85, c[0x0][0x2d0], -R12 ;  /* 0x0000b40055117a23 */ /* 0x000fe4000001080c */
[----:B------:R-:W-:Y:S01]  /*42c0*/  IMAD.MOV.U32 R82, RZ, RZ, R16 ;  /* 0x000000ffff527224 */ /* 0x000fe200078e0010 */
[----:B------:R-:W-:Y:S01]  /*42d0*/  MUFU.EX2 R20, R20 ;  /* 0x0000001400147308 */ /* 0x000fe20000000800 */
[----:B------:R-:W-:Y:S02]  /*42e0*/  FFMA.FTZ R16, R87, c[0x0][0x2d0], -R2 ;  /* 0x0000b40057107a23 */ /* 0x000fe40000010802 */
[----:B-1----:R-:W-:Y:S01]  /*42f0*/  FFMA.FTZ R0, R93, c[0x0][0x2d0], -R12 ;  /* 0x0000b4005d007a23 */ /* 0x002fe2000001080c */
[----:B------:R-:W-:Y:S01]  /*4300*/  MOV R93, R23 ;  /* 0x00000017005d7202 */ /* 0x000fe20000000f00 */
[----:B------:R-:W-:-:S03]  /*4310*/  FFMA.FTZ R19, R86, c[0x0][0x2d0], -R2 ;  /* 0x0000b40056137a23 */ /* 0x000fc60000010802 */
[----:B------:R1:W-:Y:S02]  /*4320*/  MUFU.EX2 R176, R0 ;  /* 0x0000000000b07308 */ /* 0x0003e40000000800 */
[----:B-1----:R-:W-:Y:S02]  /*4330*/  FFMA.FTZ R0, R92, c[0x0][0x2d0], -R12 ;  /* 0x0000b4005c007a23 */ /* 0x002fe4000001080c */
[----:B------:R-:W-:-:S04]  /*4340*/  IMAD.MOV.U32 R92, RZ, RZ, R22 ;  /* 0x000000ffff5c7224 */ /* 0x000fc800078e0016 */
[----:B------:R1:W-:Y:S02]  /*4350*/  MUFU.EX2 R154, R0 ;  /* 0x00000000009a7308 */ /* 0x0003e40000000800 */
[----:B-1----:R-:W-:Y:S02]  /*4360*/  FFMA.FTZ R0, R91, c[0x0][0x2d0], -R12 ;  /* 0x0000b4005b007a23 */ /* 0x002fe4000001080c */
[----:B------:R-:W-:-:S04]  /*4370*/  FFMA.FTZ R12, R89, c[0x0][0x2d0], -R2 ;  /* 0x0000b400590c7a23 */ /* 0x000fc80000010802 */
[----:B------:R1:W3:Y:S02]  /*4380*/  MUFU.EX2 R177, R0 ;  /* 0x0000000000b17308 */ /* 0x0002e40000000800 */
[----:B-1----:R-:W-:Y:S01]  /*4390*/  FFMA.FTZ R0, R95, c[0x0][0x2d0], -R2 ;  /* 0x0000b4005f007a23 */ /* 0x002fe20000010802 */
[----:B---3--:R-:W-:Y:S01]  /*43a0*/  F2FP.PACK_AB R6, R177, R154 ;  /* 0x0000009ab106723e */ /* 0x008fe200000000ff */
[----:B------:R-:W-:-:S04]  /*43b0*/  IMAD.MOV.U32 R95, RZ, RZ, R153 ;  /* 0x000000ffff5f7224 */ /* 0x000fc800078e0099 */
[----:B------:R1:W-:Y:S02]  /*43c0*/  MUFU.EX2 R21, R0 ;  /* 0x0000000000157308 */ /* 0x0003e40000000800 */
[----:B-1----:R-:W-:-:S06]  /*43d0*/  FFMA.FTZ R0, R97, c[0x0][0x2d0], -R2 ;  /* 0x0000b40061007a23 */ /* 0x002fcc0000010802 */
[----:B------:R1:W3:Y:S02]  /*43e0*/  MUFU.EX2 R22, R0 ;  /* 0x0000000000167308 */ /* 0x0002e40000000800 */
[----:B-1----:R-:W-:Y:S01]  /*43f0*/  FFMA.FTZ R0, R99, c[0x0][0x2d0], -R2 ;  /* 0x0000b40063007a23 */ /* 0x002fe20000010802 */
[----:B---3--:R-:W-:-:S05]  /*4400*/  F2FP.PACK_AB R5, R22, R21 ;  /* 0x000000151605723e */ /* 0x008fca00000000ff */
[----:B------:R1:W-:Y:S02]  /*4410*/  MUFU.EX2 R23, R0 ;  /* 0x0000000000177308 */ /* 0x0003e40000000800 */
[----:B-1----:R-:W-:-:S06]  /*4420*/  FFMA.FTZ R0, R98, c[0x0][0x2d0], -R2 ;  /* 0x0000b40062007a23 */ /* 0x002fcc0000010802 */
[----:B------:R1:W3:Y:S02]  /*4430*/  MUFU.EX2 R153, R0 ;  /* 0x0000000000997308 */ /* 0x0002e40000000800 */
[----:B-1----:R-:W-:Y:S01]  /*4440*/  FADD.FTZ R0, R14, R13 ;  /* 0x0000000d0e007221 */ /* 0x002fe20000010000 */
[----:B---3--:R-:W-:Y:S01]  /*4450*/  F2FP.PACK_AB R7, R153, R23 ;  /* 0x000000179907723e */ /* 0x008fe200000000ff */
[----:B------:R-:W-:Y:S01]  /*4460*/  FADD.FTZ R14, R83, R4 ;  /* 0x00000004530e7221 */ /* 0x000fe20000010000 */
[----:B------:R-:W-:Y:S01]  /*4470*/  F2FP.PACK_AB R4, R176, R148 ;  /* 0x00000094b004723e */ /* 0x000fe200000000ff */
[----:B------:R-:W-:Y:S02]  /*4480*/  FFMA.FTZ R13, R96, c[0x0][0x2d0], -R2 ;  /* 0x0000b400600d7a23 */ /* 0x000fe40000010802 */
[----:B------:R-:W-:Y:S02]  /*4490*/  FADD.FTZ R2, R80, R0 ;  /* 0x0000000050027221 */ /* 0x000fe40000010000 */
[----:B------:R-:W-:-:S02]  /*44a0*/  IMAD.MOV.U32 R83, RZ, RZ, R31 ;  /* 0x000000ffff537224 */ /* 0x000fc400078e001f */
[----:B------:R-:W-:Y:S01]  /*44b0*/  IMAD.MOV.U32 R0, RZ, RZ, R28 ;  /* 0x000000ffff007224 */ /* 0x000fe200078e001c */
[----:B--2---:R-:W-:Y:S01]  /*44c0*/  HMMA.16816.F32 R156, R4, R8, R156 ;  /* 0x00000008049c723c */ /* 0x004fe2000000189c */
[----:B------:R-:W-:Y:S02]  /*44d0*/  IMAD.MOV.U32 R80, RZ, RZ, R29 ;  /* 0x000000ffff507224 */ /* 0x000fe400078e001d */
[----:B------:R-:W-:-:S05]  /*44e0*/  FADD.FTZ R2, R178, R2 ;  /* 0x00000002b2027221 */ /* 0x000fca0000010000 */
        /* <DEDUP_REMOVED lines=11> */
[----:B------:R-:W-:Y:S02]  /*45a0*/  IMAD.MOV.U32 R0, RZ, RZ, R82 ;  /* 0x000000ffff007224 */ /* 0x000fe400078e0052 */
[----:B------:R-:W-:Y:S02]  /*45b0*/  IMAD.MOV.U32 R181, RZ, RZ, R81 ;  /* 0x000000ffffb57224 */ /* 0x000fe400078e0051 */
        /* <DEDUP_REMOVED lines=20> */
[----:B------:R-:W-:Y:S01]  /*4700*/  IMAD.MOV.U32 R163, RZ, RZ, R8 ;  /* 0x000000ffffa37224 */ /* 0x000fe200078e0008 */
[----:B------:R-:W-:Y:S01]  /*4710*/  MOV R160, R11 ;  /* 0x0000000b00a07202 */ /* 0x000fe20000000f00 */
[----:B------:R-:W-:Y:S02]  /*4720*/  IMAD.MOV.U32 R162, RZ, RZ, R9 ;  /* 0x000000ffffa27224 */ /* 0x000fe400078e0009 */
[----:B------:R-:W-:Y:S02]  /*4730*/  IMAD.MOV.U32 R161, RZ, RZ, R10 ;  /* 0x000000ffffa17224 */ /* 0x000fe400078e000a */
[----:B------:R-:W1:Y:S02]  /*4740*/  LDSM.16.MT88.4 R8, [R248+0x5100] ;  /* 0x00510000f808783b */ /* 0x000e640000004200 */
        /* <DEDUP_REMOVED lines=9> */
[----:B------:R-:W-:Y:S02]  /*47e0*/  IMAD.MOV.U32 R83, RZ, RZ, R136 ;  /* 0x000000ffff537224 */ /* 0x000fe400078e0088 */
[----:B------:R-:W-:Y:S02]  /*47f0*/  IMAD.MOV.U32 R82, RZ, RZ, R137 ;  /* 0x000000ffff527224 */ /* 0x000fe400078e0089 */
[----:B------:R-:W-:Y:S02]  /*4800*/  IMAD.MOV.U32 R81, RZ, RZ, R138 ;  /* 0x000000ffff517224 */ /* 0x000fe400078e008a */
[----:B------:R-:W-:Y:S02]  /*4810*/  IMAD.MOV.U32 R80, RZ, RZ, R139 ;  /* 0x000000ffff507224 */ /* 0x000fe400078e008b */
[----:B------:R-:W-:Y:S01]  /*4820*/  IMAD.MOV.U32 R143, RZ, RZ, R8 ;  /* 0x000000ffff8f7224 */ /* 0x000fe200078e0008 */
[----:B------:R-:W-:Y:S01]  /*4830*/  MOV R142, R9 ;  /* 0x00000009008e7202 */ /* 0x000fe20000000f00 */
[----:B------:R-:W-:-:S02]  /*4840*/  IMAD.MOV.U32 R141, RZ, RZ, R10 ;  /* 0x000000ffff8d7224 */ /* 0x000fc400078e000a */
[----:B------:R-:W-:Y:S02]  /*4850*/  IMAD.MOV.U32 R140, RZ, RZ, R11 ;  /* 0x000000ffff8c7224 */ /* 0x000fe400078e000b */
[----:B------:R-:W1:Y:S02]  /*4860*/  LDSM.16.MT88.4 R8, [R251+0x5100] ;  /* 0x00510000fb08783b */ /* 0x000e640000004200 */
[C---:B-1----:R-:W-:Y:S08]  /*4870*/  HMMA.16816.F32 R144, R4.reuse, R8, R124 ;  /* 0x000000080490723c */ /* 0x042ff0000000187c */
[----:B------:R-:W-:Y:S01]  /*4880*/  HMMA.16816.F32 R136, R4, R10, R112 ;  /* 0x0000000a0488723c */ /* 0x000fe20000001870 */
[----:B------:R-:W1:Y:S06]  /*4890*/  LDSM.16.MT88.4 R8, [R248+0x7100] ;  /* 0x00710000f808783b */ /* 0x000e6c0000004200 */
[----:B------:R-:W-:Y:S01]  /*48a0*/  IMAD.MOV.U32 R112, RZ, RZ, R163 ;  /* 0x000000ffff707224 */ /* 0x000fe200078e00a3 */
[----:B------:R-:W-:Y:S01]  /*48b0*/  MOV R114, R161 ;  /* 0x000000a100727202 */ /* 0x000fe20000000f00 */
[----:B------:R-:W-:-:S02]  /*48c0*/  IMAD.MOV.U32 R113, RZ, RZ, R162 ;  /* 0x000000ffff717224 */ /* 0x000fc400078e00a2 */
[----:B------:R-:W-:Y:S02]  /*48d0*/  IMAD.MOV.U32 R115, RZ, RZ, R160 ;  /* 0x000000ffff737224 */ /* 0x000fe400078e00a0 */
[----:B------:R-:W-:Y:S01]  /*48e0*/  LDSM.16.MT88.4 R160, [R248+0x1900] ;  /* 0x00190000f8a0783b */ /* 0x000fe20000004200 */
        /* <DEDUP_REMOVED lines=8> */
[----:B------:R-:W-:Y:S02]  /*4970*/  IMAD.MOV.U32 R76, RZ, RZ, R180 ;  /* 0x000000ffff4c7224 */ /* 0x000fe400078e00b4 */
[----:B------:R-:W-:Y:S02]  /*4980*/  IMAD.MOV.U32 R77, RZ, RZ, R181 ;  /* 0x000000ffff4d7224 */ /* 0x000fe400078e00b5 */
[----:B------:R-:W-:Y:S02]  /*4990*/  IMAD.MOV.U32 R78, RZ, RZ, R182 ;  /* 0x000000ffff4e7224 */ /* 0x000fe400078e00b6 */
[----:B------:R-:W-:Y:S01]  /*49a0*/  FADD.FTZ R0, R76, R0 ;  /* 0x000000004c007221 */ /* 0x000fe20000010000 */
[----:B------:R-:W-:Y:S01]  /*49b0*/  MOV R76, R164 ;  /* 0x000000a4004c7202 */ /* 0x000fe20000000f00 */
[----:B------:R-:W-:-:S02]  /*49c0*/  IMAD.MOV.U32 R14, RZ, RZ, R110 ;  /* 0x000000ffff0e7224 */ /* 0x000fc400078e006e */
[----:B------:R-:W-:Y:S01]  /*49d0*/  IMAD.MOV.U32 R110, RZ, RZ, R81 ;  /* 0x000000ffff6e7224 */ /* 0x000fe200078e0051 */
[C---:B-1----:R-:W-:Y:S08]  /*49e0*/  HMMA.16816.F32 R140, R4.reuse, R8, R56 ;  /* 0x00000008048c723c */ /* 0x042ff00000001838 */
[----:B------:R-:W-:Y:S01]  /*49f0*/  HMMA.16816.F32 R188, R4, R10, R48 ;  /* 0x0000000a04bc723c */ /* 0x000fe20000001830 */
[----:B------:R-:W1:Y:S04]  /*4a00*/  LDSM.16.MT88.4 R8, [R252+0x7100] ;  /* 0x00710000fc08783b */ /* 0x000e680000004200 */
[----:B------:R-:W-:Y:S11]  /*4a10*/  LDSM.16.MT88.4 R48, [R252+0x1900] ;  /* 0x00190000fc30783b */ /* 0x000ff60000004200 */
[----:B------:R-:W-:Y:S01]  /*4a20*/  MOV R59, R140 ;  /* 0x0000008c003b7202 */ /* 0x000fe20000000f00 */
[----:B------:R-:W-:-:S02]  /*4a30*/  IMAD.MOV.U32 R58, RZ, RZ, R141 ;  /* 0x000000ffff3a7224 */ /* 0x000fc400078e008d */
[----:B------:R-:W-:Y:S02]  /*4a40*/  IMAD.MOV.U32 R57, RZ, RZ, R142 ;  /* 0x000000ffff397224 */ /* 0x000fe400078e008e */
[----:B------:R-:W-:Y:S02]  /*4a50*/  IMAD.MOV.U32 R56, RZ, RZ, R143 ;  /* 0x000000ffff387224 */ /* 0x000fe400078e008f */
[C---:B-1----:R-:W-:Y:S01]  /*4a60*/  HMMA.16816.F32 R140, R4.reuse, R8, R40 ;  /* 0x00000008048c723c */ /* 0x042fe20000001828 */
[----:B------:R-:W-:Y:S07]  /*4a70*/  LDSM.16.MT88.4 R40, [R249+0x1900] ;  /* 0x00190000f928783b */ /* 0x000fee0000004200 */
[C---:B------:R-:W-:Y:S01]  /*4a80*/  HMMA.16816.F32 R180, R4.reuse, R10, R36 ;  /* 0x0000000a04b4723c */ /* 0x040fe20000001824 */
[----:B------:R-:W1:Y:S07]  /*4a90*/  LDSM.16.MT88.4 R8, [R251+0x7100] ;  /* 0x00710000fb08783b */ /* 0x000e6e0000004200 */
[C---:B-1----:R-:W-:Y:S01]  /*4aa0*/  HMMA.16816.F32 R32, R4.reuse, R8, R32 ;  /* 0x000000080420723c */ /* 0x042fe20000001820 */
[----:B------:R1:W-:Y:S07]  /*4ab0*/  MUFU.EX2 R9, R15 ;  /* 0x0000000f00097308 */ /* 0x0003ee0000000800 */
[----:B------:R-:W-:Y:S01]  /*4ac0*/  HMMA.16816.F32 R24, R4, R10, R24 ;  /* 0x0000000a0418723c */ /* 0x000fe20000001818 */
[----:B------:R2:W3:Y:S06]  /*4ad0*/  MUFU.EX2 R11, R18 ;  /* 0x00000012000b7308 */ /* 0x0004ec0000000800 */
[----:B------:R-:W-:-:S02]  /*4ae0*/  FADD.FTZ R4, R151, R2 ;  /* 0x0000000297047221 */ /* 0x000fc40000010000 */
[----:B------:R4:W5:Y:S01]  /*4af0*/  MUFU.EX2 R10, R17 ;  /* 0x00000011000a7308 */ /* 0x0009620000000800 */
[----:B------:R-:W-:Y:S02]  /*4b00*/  FADD.FTZ R2, R77, R0 ;  /* 0x000000004d027221 */ /* 0x000fe40000010000 */
[----:B------:R-:W-:Y:S02]  /*4b10*/  IMAD.MOV.U32 R77, RZ, RZ, R167 ;  /* 0x000000ffff4d7224 */ /* 0x000fe400078e00a7 */
[----:B-1----:R-:W-:Y:S01]  /*4b20*/  IMAD.MOV.U32 R15, RZ, RZ, R111 ;  /* 0x000000ffff0f7224 */ /* 0x002fe200078e006f */
[----:B------:R-:W-:Y:S01]  /*4b30*/  MOV R111, R80 ;  /* 0x00000050006f7202 */ /* 0x000fe20000000f00 */
[----:B------:R-:W-:Y:S01]  /*4b40*/  FADD.FTZ R0, R150, R4 ;  /* 0x0000000496007221 */ /* 0x000fe20000010000 */
[----:B------:R1:W-:Y:S01]  /*4b50*/  MUFU.EX2 R8, R13 ;  /* 0x0000000d00087308 */ /* 0x0003e20000000800 */
[----:B--2---:R-:W-:Y:S01]  /*4b60*/  IMAD.MOV.U32 R18, RZ, RZ, R78 ;  /* 0x000000ffff127224 */ /* 0x004fe200078e004e */
[----:B---3--:R-:W-:Y:S01]  /*4b70*/  F2FP.PACK_AB R164, R11, R20 ;  /* 0x000000140ba4723e */ /* 0x008fe200000000ff */
[----:B------:R-:W-:-:S02]  /*4b80*/  IMAD.MOV.U32 R78, RZ, RZ, R166 ;  /* 0x000000ffff4e7224 */ /* 0x000fc400078e00a6 */
[----:B------:R-:W-:Y:S02]  /*4b90*/  FADD.FTZ R2, R179, R2 ;  /* 0x00000002b3027221 */ /* 0x000fe40000010000 */
[----:B------:R-:W-:Y:S01]  /*4ba0*/  FADD.FTZ R0, R149, R0 ;  /* 0x0000000095007221 */ /* 0x000fe20000010000 */
[----:B------:R-:W2:Y:S01]  /*4bb0*/  MUFU.EX2 R7, R12 ;  /* 0x0000000c00077308 */ /* 0x000ea20000000800 */
[----:B----4-:R-:W-:Y:S01]  /*4bc0*/  IMAD.MOV.U32 R17, RZ, RZ, R79 ;  /* 0x000000ffff117224 */ /* 0x010fe200078e004f */
[----:B-----5:R-:W-:Y:S01]  /*4bd0*/  F2FP.PACK_AB R166, R9, R10 ;  /* 0x0000000a09a6723e */ /* 0x020fe200000000ff */
[----:B------:R-:W-:Y:S02]  /*4be0*/  IMAD.MOV.U32 R79, RZ, RZ, R165 ;  /* 0x000000ffff4f7224 */ /* 0x000fe400078e00a5 */
[----:B------:R-:W-:Y:S02]  /*4bf0*/  FADD.FTZ R2, R17, R2 ;  /* 0x0000000211027221 */ /* 0x000fe40000010000 */
[----:B------:R-:W-:Y:S01]  /*4c00*/  FADD.FTZ R0, R18, R0 ;  /* 0x0000000012007221 */ /* 0x000fe20000010000 */
[----:B------:R-:W-:Y:S01]  /*4c10*/  MUFU.EX2 R6, R16 ;  /* 0x0000001000067308 */ /* 0x000fe20000000800 */
[----:B-1----:R-:W-:Y:S01]  /*4c20*/  MOV R13, R109 ;  /* 0x0000006d000d7202 */ /* 0x002fe20000000f00 */
[----:B------:R-:W-:-:S02]  /*4c30*/  IMAD.MOV.U32 R109, RZ, RZ, R82 ;  /* 0x000000ffff6d7224 */ /* 0x000fc400078e0052 */
[----:B------:R-:W-:Y:S02]  /*4c40*/  FADD.FTZ R2, R148, R2 ;  /* 0x0000000294027221 */ /* 0x000fe40000010000 */
[----:B------:R-:W-:Y:S02]  /*4c50*/  FADD.FTZ R0, R21, R0 ;  /* 0x0000000015007221 */ /* 0x000fe40000010000 */
[----:B------:R-:W1:Y:S01]  /*4c60*/  MUFU.EX2 R5, R19 ;  /* 0x0000001300057308 */ /* 0x000e620000000800 */
[----:B--2---:R-:W-:Y:S01]  /*4c70*/  F2FP.PACK_AB R165, R7, R8 ;  /* 0x0000000807a5723e */ /* 0x004fe200000000ff */
[----:B------:R-:W-:Y:S02]  /*4c80*/  IMAD.MOV.U32 R12, RZ, RZ, R108 ;  /* 0x000000ffff0c7224 */ /* 0x000fe400078e006c */
[----:B------:R-:W-:Y:S02]  /*4c90*/  IMAD.MOV.U32 R108, RZ, RZ, R83 ;  /* 0x000000ffff6c7224 */ /* 0x000fe400078e0053 */
[----:B------:R-:W-:Y:S01]  /*4ca0*/  LDSM.16.MT88.4 R80, [R252+0x3900] ;  /* 0x00390000fc50783b */ /* 0x000fe20000004200 */
[----:B------:R-:W-:-:S02]  /*4cb0*/  FADD.FTZ R2, R176, R2 ;  /* 0x00000002b0027221 */ /* 0x000fc40000010000 */
[----:B------:R-:W-:Y:S02]  /*4cc0*/  FADD.FTZ R0, R22, R0 ;  /* 0x0000000016007221 */ /* 0x000fe40000010000 */
[----:B------:R-:W-:Y:S02]  /*4cd0*/  FADD.FTZ R4, R154, R2 ;  /* 0x000000029a047221 */ /* 0x000fe40000010000 */
[----:B------:R-:W-:Y:S02]  /*4ce0*/  FADD.FTZ R2, R23, R0 ;  /* 0x0000000017027221 */ /* 0x000fe40000010000 */
[----:B------:R-:W-:Y:S01]  /*4cf0*/  FADD.FTZ R0, R177, R4 ;  /* 0x00000004b1007221 */ /* 0x000fe20000010000 */
[----:B-1----:R-:W-:Y:S01]  /*4d00*/  F2FP.PACK_AB R167, R5, R6 ;  /* 0x0000000605a7723e */ /* 0x002fe200000000ff */
        /* <DEDUP_REMOVED lines=8> */
[----:B------:R-:W-:Y:S01]  /*4d90*/  HMMA.16816.F32 R160, R164, R162, R28 ;  /* 0x000000a2a4a0723c */ /* 0x000fe2000000181c */
[----:B------:R-:W-:-:S02]  /*4da0*/  FADD.FTZ R2, R9, R10 ;  /* 0x0000000a09027221 */ /* 0x000fc40000010000 */
[----:B------:R-:W-:-:S04]  /*4db0*/  FADD.FTZ R0, R5, R6 ;  /* 0x0000000605007221 */ /* 0x000fc80000010000 */
[----:B------:R-:W-:Y:S01]  /*4dc0*/  IMAD.MOV.U32 R28, RZ, RZ, R59 ;  /* 0x000000ffff1c7224 */ /* 0x000fe200078e003b */
[C---:B------:R-:W-:Y:S01]  /*4dd0*/  HMMA.16816.F32 R36, R164.reuse, R40, R44 ;  /* 0x00000028a424723c */ /* 0x040fe2000000182c */
[----:B------:R-:W-:Y:S01]  /*4de0*/  IMAD.MOV.U32 R29, RZ, RZ, R58 ;  /* 0x000000ffff1d7224 */ /* 0x000fe200078e003a */
[----:B------:R-:W-:Y:S01]  /*4df0*/  STL [R1+0x50], R0 ;  /* 0x0000500001007387 */ /* 0x000fe20000100800 */
[----:B------:R-:W-:Y:S02]  /*4e00*/  IMAD.MOV.U32 R30, RZ, RZ, R57 ;  /* 0x000000ffff1e7224 */ /* 0x000fe400078e0039 */
[----:B------:R-:W-:Y:S01]  /*4e10*/  IMAD.MOV.U32 R31, RZ, RZ, R56 ;  /* 0x000000ffff1f7224 */ /* 0x000fe200078e0038 */
[----:B------:R-:W-:Y:S02]  /*4e20*/  STL [R1+0x4c], R2 ;  /* 0x00004c0201007387 */ /* 0x000fe40000100800 */
[C---:B------:R-:W-:Y:S02]  /*4e30*/  HMMA.16816.F32 R44, R164.reuse, R48, R60 ;  /* 0x00000030a42c723c */ /* 0x040fe4000000183c */
[----:B------:R-:W1:Y:S06]  /*4e40*/  LDSM.16.MT88.4 R56, [R251+0x1900] ;  /* 0x00190000fb38783b */ /* 0x000e6c0000004200 */
[C---:B------:R-:W-:Y:S01]  /*4e50*/  HMMA.16816.F32 R48, R164.reuse, R50, R64 ;  /* 0x00000032a430723c */ /* 0x040fe20000001840 */
[----:B------:R-:W2:Y:S07]  /*4e60*/  LDSM.16.MT88.4 R64, [R248+0x3900] ;  /* 0x00390000f840783b */ /* 0x000eae0000004200 */
[C---:B------:R-:W-:Y:S08]  /*4e70*/  HMMA.16816.F32 R40, R164.reuse, R42, R52 ;  /* 0x0000002aa428723c */ /* 0x040ff00000001834 */
[C---:B-1----:R-:W-:Y:S08]  /*4e80*/  HMMA.16816.F32 R52, R164.reuse, R56, R68 ;  /* 0x00000038a434723c */ /* 0x042ff00000001844 */
[C---:B------:R-:W-:Y:S01]  /*4e90*/  HMMA.16816.F32 R56, R164.reuse, R58, R72 ;  /* 0x0000003aa438723c */ /* 0x040fe20000001848 */
[----:B------:R-:W1:Y:S07]  /*4ea0*/  LDSM.16.MT88.4 R72, [R249+0x3900] ;  /* 0x00390000f948783b */ /* 0x000e6e0000004200 */
[C---:B--2---:R-:W-:Y:S07]  /*4eb0*/  HMMA.16816.F32 R60, R164.reuse, R64, R84 ;  /* 0x00000040a43c723c */ /* 0x044fee0000001854 */
[----:B------:R-:W-:Y:S01]  /*4ec0*/  IMAD.MOV.U32 R84, RZ, RZ, R76 ;  /* 0x000000ffff547224 */ /* 0x000fe200078e004c */
[----:B------:R-:W-:Y:S01]  /*4ed0*/  HMMA.16816.F32 R64, R164, R66, R88 ;  /* 0x00000042a440723c */ /* 0x000fe20000001858 */
[----:B------:R-:W-:Y:S01]  /*4ee0*/  IMAD.MOV.U32 R85, RZ, RZ, R77 ;  /* 0x000000ffff557224 */ /* 0x000fe200078e004d */
[----:B------:R-:W2:Y:S01]  /*4ef0*/  LDSM.16.MT88.4 R88, [R251+0x3900] ;  /* 0x00390000fb58783b */ /* 0x000ea20000004200 */
[----:B------:R-:W-:-:S02]  /*4f00*/  IMAD.MOV.U32 R86, RZ, RZ, R78 ;  /* 0x000000ffff567224 */ /* 0x000fc400078e004e */
[----:B------:R-:W-:-:S03]  /*4f10*/  IMAD.MOV.U32 R87, RZ, RZ, R79 ;  /* 0x000000ffff577224 */ /* 0x000fc600078e004f */
        /* <DEDUP_REMOVED lines=9> */
[C---:B---3--:R-:W-:Y:S01]  /*4fb0*/  HMMA.16816.F32 R100, R164.reuse, R104, R120 ;  /* 0x00000068a464723c */ /* 0x048fe20000001878 */
[----:B------:R-:W3:Y:S07]  /*4fc0*/  LDSM.16.MT88.4 R120, [R251+0x5900] ;  /* 0x00590000fb78783b */ /* 0x000eee0000004200 */
[C---:B------:R-:W-:Y:S01]  /*4fd0*/  HMMA.16816.F32 R104, R164.reuse, R106, R128 ;  /* 0x0000006aa468723c */ /* 0x040fe20000001880 */
[----:B------:R-:W4:Y:S07]  /*4fe0*/  LDSM.16.MT88.4 R128, [R248+0x7900] ;  /* 0x00790000f880783b */ /* 0x000f2e0000004200 */
[C---:B-1----:R-:W-:Y:S08]  /*4ff0*/  HMMA.16816.F32 R92, R164.reuse, R96, R184 ;  /* 0x00000060a45c723c */ /* 0x042ff000000018b8 */
[C---:B------:R-:W-:Y:S08]  /*5000*/  HMMA.16816.F32 R96, R164.reuse, R98, R116 ;  /* 0x00000062a460723c */ /* 0x040ff00000001874 */
[C---:B--2---:R-:W-:Y:S08]  /*5010*/  HMMA.16816.F32 R108, R164.reuse, R112, R108 ;  /* 0x00000070a46c723c */ /* 0x044ff0000000186c */
[C---:B---3--:R-:W-:Y:S01]  /*5020*/  HMMA.16816.F32 R116, R164.reuse, R120, R144 ;  /* 0x00000078a474723c */ /* 0x048fe20000001890 */
[----:B------:R-:W1:Y:S07]  /*5030*/  LDSM.16.MT88.4 R144, [R252+0x7900] ;  /* 0x00790000fc90783b */ /* 0x000e6e0000004200 */
[C---:B------:R-:W-:Y:S01]  /*5040*/  HMMA.16816.F32 R120, R164.reuse, R122, R136 ;  /* 0x0000007aa478723c */ /* 0x040fe20000001888 */
[----:B------:R-:W2:Y:S07]  /*5050*/  LDSM.16.MT88.4 R136, [R249+0x7900] ;  /* 0x00790000f988783b */ /* 0x000eae0000004200 */
[C---:B------:R-:W-:Y:S01]  /*5060*/  HMMA.16816.F32 R112, R164.reuse, R114, R12 ;  /* 0x00000072a470723c */ /* 0x040fe2000000180c */
[----:B------:R-:W3:Y:S07]  /*5070*/  LDSM.16.MT88.4 R12, [R251+0x7900] ;  /* 0x00790000fb0c783b */ /* 0x000eee0000004200 */
[C---:B----4-:R-:W-:Y:S08]  /*5080*/  HMMA.16816.F32 R124, R164.reuse, R128, R124 ;  /* 0x00000080a47c723c */ /* 0x050ff0000000187c */
[C---:B------:R-:W-:Y:S08]  /*5090*/  HMMA.16816.F32 R128, R164.reuse, R130, R132 ;  /* 0x00000082a480723c */ /* 0x040ff00000001884 */
[C---:B-1----:R-:W-:Y:S08]  /*50a0*/  HMMA.16816.F32 R140, R164.reuse, R144, R140 ;  /* 0x00000090a48c723c */ /* 0x042ff0000000188c */
[C---:B--2---:R-:W-:Y:S08]  /*50b0*/  HMMA.16816.F32 R132, R164.reuse, R136, R28 ;  /* 0x00000088a484723c */ /* 0x044ff0000000181c */
[C---:B------:R-:W-:Y:S08]  /*50c0*/  HMMA.16816.F32 R136, R164.reuse, R138, R188 ;  /* 0x0000008aa488723c */ /* 0x040ff000000018bc */
[C---:B------:R-:W-:Y:S08]  /*50d0*/  HMMA.16816.F32 R144, R164.reuse, R146, R180 ;  /* 0x00000092a490723c */ /* 0x040ff000000018b4 */
[C---:B---3--:R-:W-:Y:S08]  /*50e0*/  HMMA.16816.F32 R148, R164.reuse, R12, R32 ;  /* 0x0000000ca494723c */ /* 0x048ff00000001820 */
        /* <DEDUP_REMOVED lines=66> */
.L_x_1552:
[----:B------:R-:W3:Y:S01]  /*5510*/  LDL.64 R12, [R1+0x90] ;  /* 0x00009000010c7983 */ /* 0x000ee20000100a00 */
[----:B------:R-:W-:Y:S01]  /*5520*/  MOV R14, c[0x0][0x208] ;  /* 0x00008200000e7a02 */ /* 0x000fe20000000f00 */
[----:B------:R-:W-:Y:S04]  /*5530*/  DEPBAR.LE SB0, 0x0 ;  /* 0x000080000000791a */ /* 0x000fe80000000000 */
[----:B------:R-:W4:Y:S01]  /*5540*/  LDL R24, [R1+0x80] ;  /* 0x0000800001187983 */ /* 0x000f220000100800 */
[----:B------:R-:W-:Y:S05]  /*5550*/  MOV R15, c[0x0][0x20c] ;  /* 0x00008300000f7a02 */ /* 0x000fea0000000f00 */
[----:B--2---:R-:W2:Y:S06]  /*5560*/  LDL R7, [R1+0x84] ;  /* 0x0000840001077983 */ /* 0x004eac0000100800 */
        /* <DEDUP_REMOVED lines=13> */
[----:B------:R-:W4:Y:S06]  /*5640*/  LDL R165, [R1+0x4] ;  /* 0x0000040001a57983 */ /* 0x000f2c0000100800 */
        /* <DEDUP_REMOVED lines=10> */
[----:B---3--:R-:W-:Y:S01]  /*56f0*/  IADD3 R3, P0, R2, R12, RZ ;  /* 0x0000000c02037210 */ /* 0x008fe20007f1e0ff */
[----:B----4-:R-:W-:Y:S03]  /*5700*/  LDSM.16.M88.4 R176, [R165] ;  /* 0x00000000a5b0783b */ /* 0x010fe60000000200 */
[----:B------:R-:W-:Y:S02]  /*5710*/  IADD3 R0, R5, R0, RZ ;  /* 0x0000000005007210 */ /* 0x000fe40007ffe0ff */
[C---:B------:R-:W-:Y:S02]  /*5720*/  LEA R22, P2, R3.reuse, c[0x0][0x1f8], 0x1 ;  /* 0x00007e0003167a11 */ /* 0x040fe400078408ff */
[----:B------:R-:W-:Y:S01]  /*5730*/  SHF.L.U64.HI R0, R4, 0x6, R0 ;  /* 0x0000000604007819 */ /* 0x000fe20000010200 */
[----:B------:R-:W-:Y:S01]  /*5740*/  LDSM.16.M88.4 R180, [R152] ;  /* 0x0000000098b4783b */ /* 0x000fe20000000200 */
        /* <DEDUP_REMOVED lines=821> */
.L_x_1551:
[----:B------:R-:W2:Y:S04]  /*8aa0*/  LDL.LU R5, [R1+0x4c] ;  /* 0x00004c0001057983 */ /* 0x000ea80000300800 */
[----:B-1----:R-:W3:Y:S01]  /*8ab0*/  LDL.LU R2, [R1+0x50] ;  /* 0x0000500001027983 */ /* 0x002ee20000300800 */
        /* <DEDUP_REMOVED lines=155> */
.L_x_1550:
        /* <DEDUP_REMOVED lines=89> */
[----:B------:R1:W-:Y:S01]  /*9a00*/  STS [R8+0x400], R7 ;  /* 0x0004000708007388 */ /* 0x0003e20000000800 */
        /* <DEDUP_REMOVED lines=94> */
.L_x_1554:
        /* <DEDUP_REMOVED lines=88> */
[----:B------:R-:W-:Y:S02]  /*a570*/  IMAD R12, R7, c[0x0][0x3e4], R6 ;  /* 0x0000f900070c7a24 */ /* 0x000fe400078e0206 */
[----:B------:R-:W-:Y:S01]  /*a580*/  IMAD.SHL.U32 R6, R18, 0x8, RZ ;  /* 0x0000000812067824 */ /* 0x000fe200078e00ff */
[C---:B------:R-:W-:Y:S01]  /*a590*/  IADD3 R13, R4.reuse, 0x8, RZ ;  /* 0x00000008040d7810 */ /* 0x040fe20007ffe0ff */
[----:B------:R-:W-:Y:S01]  /*a5a0*/  IMAD.IADD R3, R3, 0x1, R12 ;  /* 0x0000000103037824 */ /* 0x000fe200078e020c */
[-C--:B------:R-:W-:Y:S02]  /*a5b0*/  ISETP.GE.OR P0, PT, R4, R28.reuse, P2 ;  /* 0x0000001c0400720c */ /* 0x080fe40001706670 */
[----:B------:R-:W-:Y:S01]  /*a5c0*/  SHF.R.S32.HI R4, RZ, 0x1f, R5 ;  /* 0x0000001fff047819 */ /* 0x000fe20000011405 */
[----:B------:R-:W-:Y:S01]  /*a5d0*/  IMAD.WIDE.U32 R2, R5, c[0x0][0x3d8], R2 ;  /* 0x0000f60005027a25 */ /* 0x000fe200078e0002 */
[----:B------:R-:W-:Y:S02]  /*a5e0*/  ISETP.GE.OR P2, PT, R13, R28, P2 ;  /* 0x0000001c0d00720c */ /* 0x000fe40001746670 */
[----:B------:R-:W-:Y:S01]  /*a5f0*/  LOP3.LUT R7, R14, 0x7ffffe00, R6, 0xf8, !PT ;  /* 0x7ffffe000e077812 */ /* 0x000fe200078ef806 */
[----:B------:R-:W-:-:S04]  /*a600*/  IMAD R4, R4, c[0x0][0x3d8], RZ ;  /* 0x0000f60004047a24 */ /* 0x000fc800078e02ff */
[----:B------:R-:W-:Y:S01]  /*a610*/  IMAD R6, R5, c[0x0][0x3dc], R4 ;  /* 0x0000f70005067a24 */ /* 0x000fe200078e0204 */
[----:B------:R-:W-:Y:S01]  /*a620*/  SHF.L.U32 R4, R7, 0x1, RZ ;  /* 0x0000000107047819 */ /* 0x000fe200000006ff */
[----:B-1----:R1:W-:Y:S01]  /*a630*/  @!P0 ST.E [R10.64], R53 ;  /* 0x000000350a008985 */ /* 0x0023e2000c101904 */
[C---:B------:R-:W-:Y:S01]  /*a640*/  LEA R30, P0, R2.reuse, c[0x0][0x380], 0x1 ;  /* 0x0000e000021e7a11 */ /* 0x040fe200078008ff */
[----:B------:R-:W-:Y:S02]  /*a650*/  IMAD.IADD R3, R3, 0x1, R6 ;  /* 0x0000000103037824 */ /* 0x000fe400078e0206 */
[----:B----4-:R2:W-:Y:S03]  /*a660*/  @!P2 ST.E [R8.64], R56 ;  /* 0x000000380800a985 */ /* 0x0105e6000c101904 */
[----:B------:R-:W-:Y:S01]  /*a670*/  LEA.HI.X R29, R2, c[0x0][0x384], R3, 0x1, P0 ;  /* 0x0000e100021d7a11 */ /* 0x000fe200000f0c03 */
[----:B------:R2:W3:Y:S04]  /*a680*/  LDS.128 R44, [R4+0x1080] ;  /* 0x00108000042c7984 */ /* 0x0004e80000000c00 */
[----:B------:R2:W4:Y:S04]  /*a690*/  LDS.128 R60, [R4+0x2080] ;  /* 0x00208000043c7984 */ /* 0x0005280000000c00 */
[----:B------:R2:W2:Y:S04]  /*a6a0*/  LDS.128 R72, [R4+0x3080] ;  /* 0x0030800004487984 */ /* 0x0004a80000000c00 */
[----:B------:R2:W2:Y:S04]  /*a6b0*/  LDS.128 R40, [R4+0x5080] ;  /* 0x0050800004287984 */ /* 0x0004a80000000c00 */
[----:B------:R2:W2:Y:S01]  /*a6c0*/  LDS.128 R56, [R4+0x6080] ;  /* 0x0060800004387984 */ /* 0x0004a20000000c00 */
[----:B-1----:R-:W-:-:S03]  /*a6d0*/  LEA R11, R19, R15, 0x7 ;  /* 0x0000000f130b7211 */ /* 0x002fc600078e38ff */
[----:B------:R1:W1:Y:S01]  /*a6e0*/  LDS.128 R68, [R4+0x7080] ;  /* 0x0070800004447984 */ /* 0x0002620000000c00 */
[----:B------:R-:W-:-:S03]  /*a6f0*/  ISETP.GE.AND P0, PT, R11, R28, PT ;  /* 0x0000001c0b00720c */ /* 0x000fc60003f06270 */
        /* <DEDUP_REMOVED lines=9> */
[----:B---34-:R-:W3:Y:S01]  /*a790*/  LDS.128 R24, [R4+0x80] ;  /* 0x0000800004187984 */ /* 0x018ee20000000c00 */
[----:B------:R-:W-:-:S02]  /*a7a0*/  IADD3 R7, R0, 0x40, RZ ;  /* 0x0000004000077810 */ /* 0x000fc40007ffe0ff */
[C---:B--2---:R-:W-:Y:S01]  /*a7b0*/  IADD3 R8, R0.reuse, 0x80, RZ ;  /* 0x0000008000087810 */ /* 0x044fe20007ffe0ff */
[----:B------:R-:W2:Y:S01]  /*a7c0*/  LDS.128 R20, [R4+0x4080] ;  /* 0x0040800004147984 */ /* 0x000ea20000000c00 */
[----:B------:R-:W-:Y:S02]  /*a7d0*/  IADD3 R9, R0, 0xc0, RZ ;  /* 0x000000c000097810 */ /* 0x000fe40007ffe0ff */
[----:B------:R-:W-:Y:S01]  /*a7e0*/  ISETP.GE.AND P2, PT, R7, c[0x0][0x3c8], PT ;  /* 0x0000f20007007a0c */ /* 0x000fe20003f46270 */
[----:B------:R-:W4:Y:S01]  /*a7f0*/  LDS.128 R16, [R4+0x8080] ;  /* 0x0080800004107984 */ /* 0x000f220000000c00 */
[----:B------:R-:W-:Y:S02]  /*a800*/  ISETP.GE.AND P1, PT, R8, c[0x0][0x3c8], PT ;  /* 0x0000f20008007a0c */ /* 0x000fe40003f26270 */
[----:B------:R-:W-:Y:S01]  /*a810*/  ISETP.GE.AND P0, PT, R9, c[0x0][0x3c8], PT ;  /* 0x0000f20009007a0c */ /* 0x000fe20003f06270 */
[----:B------:R5:W1:Y:S01]  /*a820*/  LDS.128 R12, [R4+0xc080] ;  /* 0x00c08000040c7984 */ /* 0x000a620000000c00 */
[----:B------:R-:W-:-:S07]  /*a830*/  ISETP.GE.AND P3, PT, R0, c[0x0][0x3c8], PT ;  /* 0x0000f20000007a0c */ /* 0x000fce0003f66270 */
[----:B------:R-:W-:-:S04]  /*a840*/  @!P2 SHF.R.S32.HI R5, RZ, 0x1f, R7 ;  /* 0x0000001fff05a819 */ /* 0x000fc80000011407 */
[----:B------:R-:W-:Y:S02]  /*a850*/  @!P0 SHF.R.S32.HI R6, RZ, 0x1f, R9 ;  /* 0x0000001fff068819 */ /* 0x000fe40000011409 */
[----:B------:R-:W-:Y:S02]  /*a860*/  @!P2 LEA.HI R7, R5, R7, RZ, 0x3 ;  /* 0x000000070507a211 */ /* 0x000fe400078f18ff */
[----:B-1---5:R-:W-:-:S04]  /*a870*/  @!P1 SHF.R.S32.HI R4, RZ, 0x1f, R8 ;  /* 0x0000001fff049819 */ /* 0x022fc80000011408 */
[----:B------:R-:W-:Y:S02]  /*a880*/  @!P1 LEA.HI R5, R4, R8, RZ, 0x3 ;  /* 0x0000000804059211 */ /* 0x000fe400078f18ff */
[----:B------:R-:W-:Y:S01]  /*a890*/  @!P0 LEA.HI R4, R6, R9, RZ, 0x3 ;  /* 0x0000000906048211 */ /* 0x000fe200078f18ff */
[--C-:B------:R-:W-:Y:S01]  /*a8a0*/  @!P3 IMAD.WIDE R8, R0, 0x2, R2.reuse ;  /* 0x000000020008b825 */ /* 0x100fe200078e0202 */
[----:B------:R-:W-:Y:S02]  /*a8b0*/  @!P2 LOP3.LUT R6, R7, 0xfffffff8, RZ, 0xc0, !PT ;  /* 0xfffffff80706a812 */ /* 0x000fe400078ec0ff */
[----:B------:R-:W-:Y:S02]  /*a8c0*/  @!P1 LOP3.LUT R5, R5, 0xfffffff8, RZ, 0xc0, !PT ;  /* 0xfffffff805059812 */ /* 0x000fe400078ec0ff */
[----:B------:R-:W-:Y:S01]  /*a8d0*/  @!P0 LOP3.LUT R10, R4, 0xfffffff8, RZ, 0xc0, !PT ;  /* 0xfffffff8040a8812 */ /* 0x000fe200078ec0ff */
[--C-:B------:R-:W-:Y:S01]  /*a8e0*/  @!P2 IMAD.WIDE R6, R6, 0x2, R2.reuse ;  /* 0x000000020606a825 */ /* 0x100fe200078e0202 */
[----:B---3--:R1:W-:Y:S03]  /*a8f0*/  @!P3 ST.E.128 [R8.64], R24 ;  /* 0x000000180800b985 */ /* 0x0083e6000c101d04 */
[--C-:B------:R-:W-:Y:S01]  /*a900*/  @!P1 IMAD.WIDE R4, R5, 0x2, R2.reuse ;  /* 0x0000000205049825 */ /* 0x100fe200078e0202 */
[----:B--2---:R1:W-:Y:S03]  /*a910*/  @!P2 ST.E.128 [R6.64], R20 ;  /* 0x000000140600a985 */ /* 0x0043e6000c101d04 */
[----:B------:R-:W-:Y:S01]  /*a920*/  @!P0 IMAD.WIDE R2, R10, 0x2, R2 ;  /* 0x000000020a028825 */ /* 0x000fe200078e0202 */
[----:B----4-:R1:W-:Y:S04]  /*a930*/  @!P1 ST.E.128 [R4.64], R16 ;  /* 0x0000001004009985 */ /* 0x0103e8000c101d04 */
[----:B------:R1:W-:Y:S02]  /*a940*/  @!P0 ST.E.128 [R2.64], R12 ;  /* 0x0000000c02008985 */ /* 0x0003e4000c101d04 */
.L_x_1556:
[----:B---34-:R-:W-:Y:S05]  /*a950*/  BSYNC B0 ;  /* 0x0000000000007941 */ /* 0x018fea0003800000 */
.L_x_1555:
[----:B-12---:R-:W-:Y:S01]  /*a960*/  IADD3 R4, R11, 0x20, RZ ;  /* 0x000000200b047810 */ /* 0x006fe20007ffe0ff */
        /* <DEDUP_REMOVED lines=29> */
.L_x_1558:
[----:B------:R-:W-:Y:S05]  /*ab40*/  BSYNC B0 ;  /* 0x0000000000007941 */ /* 0x000fea0003800000 */
.L_x_1557:
        /* <DEDUP_REMOVED lines=30> */
.L_x_1560:
[----:B------:R-:W-:Y:S05]  /*ad30*/  BSYNC B0 ;  /* 0x0000000000007941 */ /* 0x000fea0003800000 */
.L_x_1559:
        /* <DEDUP_REMOVED lines=31> */
.L_x_1553:
        /* <DEDUP_REMOVED lines=19> */
.L_x_1561:
        /* <DEDUP_REMOVED lines=42> */
.L_x_1563:
[----:B------:R-:W-:Y:S05]  /*b300*/  BSYNC B0 ;  /* 0x0000000000007941 */ /* 0x000fea0003800000 */
.L_x_1562:
        /* <DEDUP_REMOVED lines=73> */
.L_x_1565:
[----:B------:R-:W-:Y:S05]  /*b7a0*/  BSYNC B0 ;  /* 0x0000000000007941 */ /* 0x000fea0003800000 */
.L_x_1564:
        /* <DEDUP_REMOVED lines=27> */
.L_x_1567:
[----:B------:R-:W-:Y:S05]  /*b960*/  BSYNC B0 ;  /* 0x0000000000007941 */ /* 0x000fea0003800000 */
.L_x_1566:
        /* <DEDUP_REMOVED lines=27> */
.L_x_1569:
[----:B------:R-:W-:Y:S05]  /*bb20*/  BSYNC B0 ;  /* 0x0000000000007941 */ /* 0x000fea0003800000 */
.L_x_1568:
        /* <DEDUP_REMOVED lines=28> */
.L_x_1570:
        /* <DEDUP_REMOVED lines=9> */
.L_x_3015:


//--------------------- .text._ZN7cutlass13device_kernelIN5flash19enable_sm80_to_sm89INS1_16FlashAttnFwdSm80INS1_25CollectiveMainloopFwdSm80ILi8ELi1ELb0EN4cute5tupleIJNS5_1CILi128EEENS7_ILi32EEENS7_ILi256EEEEEELi256ENS_6half_tEfNS_4arch4Sm80ELb0ELb0ELb0ELb1ELb0ELb1ELb1ELb0EEENS1_21CollectiveEpilogueFwdINS6_IJS8_SA_S9_EEENS6_IJNS7_ILi1EEESI_SI_EEESC_SE_Li256ELb1ELb1ELb0ELb0EEENS1_19SingleTileSchedulerILb1ELb0ELb1ELi128EEEEEEEEEvNT_6ParamsE --------------------------
	.section	.text._ZN7cutlass13device_kernelIN5flash19enable_sm80_to_sm89INS1_16FlashAttnFwdSm80INS1_25CollectiveMainloopFwdSm80ILi8ELi1ELb0EN4cute5tupleIJNS5_1CILi128EEENS7_ILi32EEENS7_ILi256EEEEEELi256ENS_6half_tEfNS_4arch4Sm80ELb0ELb0ELb0ELb1ELb0ELb1ELb1ELb0EEENS1_21CollectiveEpilogueFwdINS6_IJS8_SA_S9_EEENS6_IJNS7_ILi1EEESI_SI_EEESC_SE_Li256ELb1ELb1ELb0ELb0EEENS1_19SingleTileSchedulerILb1ELb0ELb1ELi128EEEEEEEEEvNT_6ParamsE,"ax",@progbits
	.sectioninfo	@"SHI_REGISTERS=252"
	.align	128
.text._ZN7cutlass13device_kernelIN5flash19enable_sm80_to_sm89INS1_16FlashAttnFwdSm80INS1_25CollectiveMainloopFwdSm80ILi8ELi1ELb0EN4cute5tupleIJNS5_1CILi128EEENS7_ILi32EEENS7_ILi256EEEEEELi256ENS_6half_tEfNS_4arch4Sm80ELb0ELb0ELb0ELb1ELb0ELb1ELb1ELb0EEENS1_21CollectiveEpilogueFwdINS6_IJS8_SA_S9_EEENS6_IJNS7_ILi1EEESI_SI_EEESC_SE_Li256ELb1ELb1ELb0ELb0EEENS1_19SingleTileSchedulerILb1ELb0ELb1ELi128EEEEEEEEEvNT_6ParamsE:
        .type           _ZN7cutlass13device_kernelIN5flash19enable_sm80_to_sm89INS1_16FlashAttnFwdSm80INS1_25CollectiveMainloopFwdSm80ILi8ELi1ELb0EN4cute5tupleIJNS5_1CILi128EEENS7_ILi32EEENS7_ILi256EEEEEELi256ENS_6half_tEfNS_4arch4Sm80ELb0ELb0ELb0ELb1ELb0ELb1ELb1ELb0EEENS1_21CollectiveEpilogueFwdINS6_IJS8_SA_S9_EEENS6_IJNS7_ILi1EEESI_SI_EEESC_SE_Li256ELb1ELb1ELb0ELb0EEENS1_19SingleTileSchedulerILb1ELb0ELb1ELi128EEEEEEEEEvNT_6ParamsE,@function
        .size           _ZN7cutlass13device_kernelIN5flash19enable_sm80_to_sm89INS1_16FlashAttnFwdSm80INS1_25CollectiveMainloopFwdSm80ILi8ELi1ELb0EN4cute5tupleIJNS5_1CILi128EEENS7_ILi32EEENS7_ILi256EEEEEELi256ENS_6half_tEfNS_4arch4Sm80ELb0ELb0ELb0ELb1ELb0ELb1ELb1ELb0EEENS1_21CollectiveEpilogueFwdINS6_IJS8_SA_S9_EEENS6_IJNS7_ILi1EEESI_SI_EEESC_SE_Li256ELb1ELb1ELb0ELb0EEENS1_19SingleTileSchedulerILb1ELb0ELb1ELi128EEEEEEEEEvNT_6ParamsE,(.L_x_3016 - _ZN7cutlass13device_kernelIN5flash19enable_sm80_to_sm89INS1_16FlashAttnFwdSm80INS1_25CollectiveMainloopFwdSm80ILi8ELi1ELb0EN4cute5tupleIJNS5_1CILi128EEENS7_ILi32EEENS7_ILi256EEEEEELi256ENS_6half_tEfNS_4arch4Sm80ELb0ELb0ELb0ELb1ELb0ELb1ELb1ELb0EEENS1_21CollectiveEpilogueFwdINS6_IJS8_SA_S9_EEENS6_IJNS7_ILi1EEESI_SI_EEESC_SE_Li256ELb1ELb1ELb0ELb0EEENS1_19SingleTileSchedulerILb1ELb0ELb1ELi128EEEEEEEEEvNT_6ParamsE)
        .other          _ZN7cutlass13device_kernelIN5flash19enable_sm80_to_sm89INS1_16FlashAttnFwdSm80INS1_25CollectiveMainloopFwdSm80ILi8ELi1ELb0EN4cute5tupleIJNS5_1CILi128EEENS7_ILi32EEENS7_ILi256EEEEEELi256ENS_6half_tEfNS_4arch4Sm80ELb0ELb0ELb0ELb1ELb0ELb1ELb1ELb0EEENS1_21CollectiveEpilogueFwdINS6_IJS8_SA_S9_EEENS6_IJNS7_ILi1EEESI_SI_EEESC_SE_Li256ELb1ELb1ELb0ELb0EEENS1_19SingleTileSchedulerILb1ELb0ELb1ELi128EEEEEEEEEvNT_6ParamsE,@"STO_CUDA_ENTRY STV_DEFAULT"
_ZN7cutlass13device_kernelIN5flash19enable_sm80_to_sm89INS1_16FlashAttnFwdSm80INS1_25CollectiveMainloopFwdSm80ILi8ELi1ELb0EN4cute5tupleIJNS5_1CILi128EEENS7_ILi32EEENS7_ILi256EEEEEELi256ENS_6half_tEfNS_4arch4Sm80ELb0ELb0ELb0ELb1ELb0ELb1ELb1ELb0EEENS1_21CollectiveEpilogueFwdINS6_IJS8_SA_S9_EEENS6_IJNS7_ILi1EEESI_SI_EEESC_SE_Li256ELb1ELb1ELb0ELb0EEENS1_19SingleTileSchedulerILb1ELb0ELb1ELi128EEEEEEEEEvNT_6ParamsE:
        /* <DEDUP_REMOVED lines=16> */
.L_x_1572:
        /* <DEDUP_REMOVED lines=8> */
.L_x_1574:
[----:B------:R-:W-:-:S05]  /*0180*/  MOV R3, c[0x0][0x54c] ;  /* 0x0001530000037a02 */ /* 0x000fca0000000f00 */
.L_x_1573:
[----:B-----5:R-:W-:Y:S01]  /*0190*/  IMAD R3, R3, c[0x0][0x548], RZ ;  /* 0x0001520003037a24 */ /* 0x020fe200078e02ff */
[----:B------:R-:W-:-:S04]  /*01a0*/  SHF.L.U32 R0, R65, 0x7, RZ ;  /* 0x0000000741007819 */ /* 0x000fc800000006ff */
[----:B------:R-:W-:-:S04]  /*01b0*/  ISETP.GE.AND P0, PT, R0, R3, PT ;  /* 0x000000030000720c */ /* 0x000fc80003f06270 */
[----:B------:R-:W-:Y:S01]  /*01c0*/  SEL R224, R224, 0xffffffff, !P0 ;  /* 0xffffffffe0e07807 */ /* 0x000fe20004000000 */
[----:B------:R-:W-:Y:S05]  /*01d0*/  BRA `(.L_x_1575) ;  /* 0x0000012000007947 */ /* 0x000fea0003800000 */
.L_x_1571:
[----:B---3--:R-:W-:-:S04]  /*01e0*/  ISETP.NE.U32.AND P0, PT, RZ, c[0x0][0x568], PT ;  /* 0x00015a00ff007a0c */ /* 0x008fc80003f05070 */
[----:B------:R-:W-:-:S13]  /*01f0*/  ISETP.NE.AND.EX P0, PT, RZ, c[0x0][0x56c], PT, P0 ;  /* 0x00015b00ff007a0c */ /* 0x000fda0003f05300 */
[----:B------:R-:W-:Y:S05]  /*0200*/  @!P0 BRA `(.L_x_1576) ;  /* 0x0000002000008947 */ /* 0x000fea0003800000 */
[----:B------:R1:W5:Y:S01]  /*0210*/  LDG.E R3, [R2.64] ;  /* 0x0000000a02037981 */ /* 0x000362000c1e1900 */
[----:B------:R-:W-:Y:S05]  /*0220*/  BRA `(.L_x_1577) ;  /* 0x0000009000007947 */ /* 0x000fea0003800000 */
.L_x_1576:
        /* <DEDUP_REMOVED lines=8> */
.L_x_1578:
[----:B------:R-:W-:-:S05]  /*02b0*/  MOV R3, c[0x0][0x54c] ;  /* 0x0001530000037a02 */ /* 0x000fca0000000f00 */
.L_x_1577:
[----:B-----5:R-:W-:Y:S01]  /*02c0*/  IMAD R3, R3, c[0x0][0x548], RZ ;  /* 0x0001520003037a24 */ /* 0x020fe200078e02ff */
[----:B------:R-:W-:-:S04]  /*02d0*/  SHF.L.U32 R0, R65, 0x7, RZ ;  /* 0x0000000741007819 */ /* 0x000fc800000006ff */
[----:B------:R-:W-:-:S04]  /*02e0*/  ISETP.GE.AND P0, PT, R0, R3, PT ;  /* 0x000000030000720c */ /* 0x000fc80003f06270 */
[----:B------:R-:W-:-:S04]  /*02f0*/  SEL R224, R224, 0xffffffff, !P0 ;  /* 0xffffffffe0e07807 */ /* 0x000fc80004000000 */
.L_x_1575:
        /* <DEDUP_REMOVED lines=35> */
.L_x_1579:
[----:B--2---:R-:W-:-:S04]  /*0530*/  ISETP.NE.U32.AND P0, PT, RZ, c[0x0][0x368], PT ;  /* 0x0000da00ff007a0c */ /* 0x004fc80003f05070 */
[----:B------:R-:W-:-:S13]  /*0540*/  ISETP.NE.AND.EX P0, PT, RZ, c[0x0][0x36c], PT, P0 ;  /* 0x0000db00ff007a0c */ /* 0x000fda0003f05300 */
[----:B------:R-:W-:Y:S05]  /*0550*/  @!P0 BRA `(.L_x_1580) ;  /* 0x0000003000008947 */ /* 0x000fea0003800000 */
[----:B------:R-:W-:-:S06]  /*0560*/  IMAD.WIDE R2, R224, R5, c[0x0][0x368] ;  /* 0x0000da00e0027625 */ /* 0x000fcc00078e0205 */
[----:B------:R1:W5:Y:S01]  /*0570*/  LDG.E R2, [R2.64] ;  /* 0x0000000a02027981 */ /* 0x000362000c1e1900 */
[----:B------:R-:W-:Y:S05]  /*0580*/  BRA `(.L_x_1581) ;  /* 0x0000004000007947 */ /* 0x000fea0003800000 */
.L_x_1580:
[----:B------:R-:W-:Y:S05]  /*0590*/  @!P6 BRA `(.L_x_1581) ;  /* 0x000000300000e947 */ /* 0x000fea0003800000 */
[----:B------:R-:W2:Y:S04]  /*05a0*/  LDG.E R2, [R8.64] ;  /* 0x0000000a08027981 */ /* 0x000ea8000c1e1900 */
[----:B------:R-:W2:Y:S02]  /*05b0*/  LDG.E R3, [R8.64+0x4] ;  /* 0x0000040a08037981 */ /* 0x000ea4000c1e1900 */
[----:B--2---:R-:W-:Y:S02]  /*05c0*/  IADD3 R2, -R2, R3, RZ ;  /* 0x0000000302027210 */ /* 0x004fe40007ffe1ff */
.L_x_1581:
        /* <DEDUP_REMOVED lines=144> */
.L_x_1584:
[----:B------:R-:W-:Y:S05]  /*0ed0*/  BSYNC B0 ;  /* 0x0000000000007941 */ /* 0x000fea0003800000 */
.L_x_1583:
        /* <DEDUP_REMOVED lines=144> */
.L_x_1603:
        /* <DEDUP_REMOVED lines=61> */
.L_x_1589:
[----:B------:R-:W-:Y:S05]  /*1bb0*/  BSYNC B0 ;  /* 0x0000000000007941 */ /* 0x000fea0003800000 */
.L_x_1588:
        /* <DEDUP_REMOVED lines=77> */
.L_x_1592:
[----:B------:R-:W-:Y:S05]  /*2090*/  BSYNC B0 ;  /* 0x0000000000007941 */ /* 0x000fea0003800000 */
.L_x_1591:
        /* <DEDUP_REMOVED lines=56> */
.L_x_1594:
[----:B------:R-:W-:Y:S05]  /*2420*/  BSYNC B0 ;  /* 0x0000000000007941 */ /* 0x000fea0003800000 */
.L_x_1593:
        /* <DEDUP_REMOVED lines=56> */
.L_x_1596:
[----:B------:R-:W-:Y:S05]  /*27b0*/  BSYNC B0 ;  /* 0x0000000000007941 */ /* 0x000fea0003800000 */
.L_x_1595:
        /* <DEDUP_REMOVED lines=56> */
.L_x_1587:
        /* <DEDUP_REMOVED lines=29> */
.L_x_1598:
[----:B------:R-:W-:Y:S05]  /*2d10*/  BSYNC B0 ;  /* 0x0000000000007941 */ /* 0x000fea0003800000 */
.L_x_1597:
        /* <DEDUP_REMOVED lines=136> */
.L_x_1600:
[----:B------:R-:W-:Y:S05]  /*35a0*/  BSYNC B0 ;  /* 0x0000000000007941 */ /* 0x000fea0003800000 */
.L_x_1599:
        /* <DEDUP_REMOVED lines=115> */
.L_x_1586:
        /* <DEDUP_REMOVED lines=16> */
.L_x_1590:
[----:B------:R-:W-:Y:S05]  /*3de0*/  BSYNC B1 ;  /* 0x0000000000017941 */ /* 0x000fea0003800000 */
.L_x_1585:
        /* <DEDUP_REMOVED lines=45> */
.L_x_1602:
[----:B-1----:R-:W-:Y:S05]  /*40c0*/  BSYNC B0 ;  /* 0x0000000000007941 */ /* 0x002fea0003800000 */
.L_x_1601:
        /* <DEDUP_REMOVED lines=33> */
.L_x_1582:
        /* <DEDUP_REMOVED lines=271> */
.L_x_1606:
[----:B-123--:R-:W-:Y:S05]  /*53d0*/  BSYNC B0 ;  /* 0x0000000000007941 */ /* 0x00efea0003800000 */
.L_x_1605:
        /* <DEDUP_REMOVED lines=35> */
.L_x_1608:
[----:B------:R-:W-:Y:S05]  /*5610*/  BSYNC B0 ;  /* 0x0000000000007941 */ /* 0x000fea0003800000 */
.L_x_1607:
        /* <DEDUP_REMOVED lines=31> */
.L_x_1610:
[----:B------:R-:W-:Y:S05]  /*5810*/  BSYNC B0 ;  /* 0x0000000000007941 */ /* 0x000fea0003800000 */
.L_x_1609:
        /* <DEDUP_REMOVED lines=28> */
.L_x_1612:
[----:B------:R-:W-:Y:S05]  /*59e0*/  BSYNC B0 ;  /* 0x0000000000007941 */ /* 0x000fea0003800000 */
.L_x_1611:
[----:B------:R-:W-:Y:S01]  /*59f0*/  ISETP.LT.AND P0, PT, RZ, c[0x0][0x27c], PT ;  /* 0x00009f00ff007a0c */ /* 0x000fe20003f01270 */
[----:B------:R-:W0:-:S12]  /*5a00*/  LDGDEPBAR ;  /* 0x00000000000079af */ /* 0x000e180000000000 */
[----:B------:R-:W-:Y:S05]  /*5a10*/  @P0 BRA `(.L_x_1613) ;  /* 0x0000002000000947 */ /* 0x000fea0003800000 */
[----:B------:R-:W-:-:S04]  /*5a20*/  DEPBAR.LE SB0, 0x1 ;  /* 0x000080400000791a */ /* 0x000fc80000000000 */
[----:B------:R-:W-:Y:S05]  /*5a30*/  BRA `(.L_x_1614) ;  /* 0x00006ab000007947 */ /* 0x000fea0003800000 */
.L_x_1613:
        /* <DEDUP_REMOVED lines=69> */
.L_x_1617:
[----:B------:R-:W-:Y:S05]  /*5e90*/  BSYNC B0 ;  /* 0x0000000000007941 */ /* 0x000fea0003800000 */
.L_x_1616:
        /* <DEDUP_REMOVED lines=96> */
.L_x_1621:
[----:B------:R-:W-:Y:S05]  /*64a0*/  BSYNC B0 ;  /* 0x0000000000007941 */ /* 0x000fea0003800000 */
.L_x_1620:
        /* <DEDUP_REMOVED lines=42> */
.L_x_1623:
[----:B------:R-:W-:Y:S05]  /*6750*/  BSYNC B0 ;  /* 0x0000000000007941 */ /* 0x000fea0003800000 */
.L_x_1622:
        /* <DEDUP_REMOVED lines=42> */
.L_x_1625:
[----:B------:R-:W-:Y:S05]  /*6a00*/  BSYNC B0 ;  /* 0x0000000000007941 */ /* 0x000fea0003800000 */
.L_x_1624:
        /* <DEDUP_REMOVED lines=41> */
.L_x_1619:
[----:B------:R-:W-:Y:S05]  /*6ca0*/  BSYNC B1 ;  /* 0x0000000000017941 */ /* 0x000fea0003800000 */
.L_x_1618:
        /* <DEDUP_REMOVED lines=45> */
.L_x_1629:
[----:B------:R-:W-:Y:S05]  /*6f80*/  BSYNC B0 ;  /* 0x0000000000007941 */ /* 0x000fea0003800000 */
.L_x_1628:
        /* <DEDUP_REMOVED lines=42> */
.L_x_1631:
[----:B------:R-:W-:Y:S05]  /*7230*/  BSYNC B0 ;  /* 0x0000000000007941 */ /* 0x000fea0003800000 */
.L_x_1630:
        /* <DEDUP_REMOVED lines=42> */
.L_x_1633:
[----:B------:R-:W-:Y:S05]  /*74e0*/  BSYNC B0 ;  /* 0x0000000000007941 */ /* 0x000fea0003800000 */
.L_x_1632:
        /* <DEDUP_REMOVED lines=41> */
.L_x_1627:
[----:B------:R-:W-:Y:S05]  /*7780*/  BSYNC B1 ;  /* 0x0000000000017941 */ /* 0x000fea0003800000 */
.L_x_1626:
        /* <DEDUP_REMOVED lines=45> */
.L_x_1637:
[----:B------:R-:W-:Y:S05]  /*7a60*/  BSYNC B0 ;  /* 0x0000000000007941 */ /* 0x000fea0003800000 */
.L_x_1636:
        /* <DEDUP_REMOVED lines=42> */
.L_x_1639:
[----:B------:R-:W-:Y:S05]  /*7d10*/  BSYNC B0 ;  /* 0x0000000000007941 */ /* 0x000fea0003800000 */
.L_x_1638:
        /* <DEDUP_REMOVED lines=42> */
.L_x_1641:
[----:B------:R-:W-:Y:S05]  /*7fc0*/  BSYNC B0 ;  /* 0x0000000000007941 */ /* 0x000fea0003800000 */
.L_x_1640:
        /* <DEDUP_REMOVED lines=41> */
.L_x_1635:
[----:B------:R-:W-:Y:S05]  /*8260*/  BSYNC B1 ;  /* 0x0000000000017941 */ /* 0x000fea0003800000 */
.L_x_1634:
        /* <DEDUP_REMOVED lines=44> */
.L_x_1644:
[----:B------:R-:W-:Y:S05]  /*8530*/  BSYNC B0 ;  /* 0x0000000000007941 */ /* 0x000fea0003800000 */
.L_x_1643:
        /* <DEDUP_REMOVED lines=42> */
.L_x_1646:
[----:B------:R-:W-:Y:S05]  /*87e0*/  BSYNC B0 ;  /* 0x0000000000007941 */ /* 0x000fea0003800000 */
.L_x_1645:
        /* <DEDUP_REMOVED lines=42> */
.L_x_1648:
[----:B------:R-:W-:Y:S05]  /*8a90*/  BSYNC B0 ;  /* 0x0000000000007941 */ /* 0x000fea0003800000 */
.L_x_1647:
        /* <DEDUP_REMOVED lines=42> */
.L_x_1615:
        /* <DEDUP_REMOVED lines=31> */
.L_x_1650:
[----:B------:R-:W-:Y:S05]  /*8f30*/  BSYNC B0 ;  /* 0x0000000000007941 */ /* 0x000fea0003800000 */
.L_x_1649:
        /* <DEDUP_REMOVED lines=146> */
.L_x_1654:
[----:B------:R-:W-:Y:S05]  /*9860*/  BSYNC B0 ;  /* 0x0000000000007941 */ /* 0x000fea0003800000 */
.L_x_1653:
        /* <DEDUP_REMOVED lines=97> */
.L_x_1652:
[----:B------:R-:W-:Y:S05]  /*9e80*/  BSYNC B1 ;  /* 0x0000000000017941 */ /* 0x000fea0003800000 */
.L_x_1651:
        /* <DEDUP_REMOVED lines=106> */
.L_x_1658:
[----:B------:R-:W-:Y:S05]  /*a530*/  BSYNC B0 ;  /* 0x0000000000007941 */ /* 0x000fea0003800000 */
.L_x_1657:
        /* <DEDUP_REMOVED lines=97> */
.L_x_1656:
[----:B------:R-:W-:Y:S05]  /*ab50*/  BSYNC B1 ;  /* 0x0000000000017941 */ /* 0x000fea0003800000 */
.L_x_1655:
        /* <DEDUP_REMOVED lines=106> */
.L_x_1662:
[----:B------:R-:W-:Y:S05]  /*b200*/  BSYNC B0 ;  /* 0x0000000000007941 */ /* 0x000fea0003800000 */
.L_x_1661:
        /* <DEDUP_REMOVED lines=97> */
.L_x_1660:
[----:B------:R-:W-:Y:S05]  /*b820*/  BSYNC B1 ;  /* 0x0000000000017941 */ /* 0x000fea0003800000 */
.L_x_1659:
        /* <DEDUP_REMOVED lines=105> */
.L_x_1664:
[----:B------:R-:W-:Y:S05]  /*bec0*/  BSYNC B0 ;  /* 0x0000000000007941 */ /* 0x000fea0003800000 */
.L_x_1663:
        /* <DEDUP_REMOVED lines=97> */
.L_x_1642:
[----:B------:R-:W-:Y:S05]  /*c4e0*/  BSYNC B2 ;  /* 0x0000000000027941 */ /* 0x000fea0003800000 */
.L_x_1614:
[----:B-1----:R-:W-:Y:S01]  /*c4f0*/  IMAD.SHL.U32 R11, R16, 0x40, RZ ;  /* 0x00000040100b7824 */ /* 0x002fe200078e00ff */
[----:B------:R-:W-:-:S04]  /*c500*/  DEPBAR.LE SB0, 0x0 ;  /* 0x000080000000791a */ /* 0x000fc80000000000 */
[----:B------:R-:W-:Y:S01]  /*c510*/  LEA.HI R6, R23, R64, RZ, 0x5 ;  /* 0x0000004017067211 */ /* 0x000fe200078f28ff */
[----:B--2---:R-:W-:Y:S01]  /*c520*/  IMAD.SHL.U32 R8, R21, 0x8, RZ ;  /* 0x0000000815087824 */ /* 0x004fe200078e00ff */
[----:B------:R-:W-:Y:S01]  /*c530*/  LOP3.LUT R11, R11, 0x1c0, RZ, 0xc0, !PT ;  /* 0x000001c00b0b7812 */ /* 0x000fe200078ec0ff */
[----:B------:R-:W-:Y:S01]  /*c540*/  IMAD.WIDE.U32 R14, R18, c[0x0][0x208], RZ ;  /* 0x00008200120e7a25 */ /* 0x000fe200078e00ff */
[----:B------:R-:W-:Y:S01]  /*c550*/  BAR.SYNC.DEFER_BLOCKING 0x0 ;  /* 0x0000000000007b1d */ /* 0x000fe20000010000 */
[----:B------:R-:W-:Y:S02]  /*c560*/  LOP3.LUT P1, RZ, R16, 0x2, RZ, 0xc0, !PT ;  /* 0x0000000210ff7812 */ /* 0x000fe4000782c0ff */
[----:B------:R-:W-:Y:S01]  /*c570*/  IMAD.SHL.U32 R9, R6, 0x20, RZ ;  /* 0x0000002006097824 */ /* 0x000fe200078e00ff */
[----:B------:R-:W-:Y:S01]  /*c580*/  LOP3.LUT R8, R11, 0x8, R8, 0xf8, !PT ;  /* 0x000000080b087812 */ /* 0x000fe200078ef808 */
[----:B------:R-:W-:Y:S01]  /*c590*/  IMAD R52, R18, -0x20, R55 ;  /* 0xffffffe012347824 */ /* 0x000fe200078e0237 */
[----:B------:R-:W-:Y:S01]  /*c5a0*/  SHF.R.U32.HI R11, RZ, 0x3, R11 ;  /* 0x00000003ff0b7819 */ /* 0x000fe2000001160b */
[----:B------:R-:W-:Y:S01]  /*c5b0*/  IMAD.SHL.U32 R228, R3, 0x2, RZ ;  /* 0x0000000203e47824 */ /* 0x000fe200078e00ff */
[----:B------:R-:W-:Y:S01]  /*c5c0*/  LOP3.LUT R9, R9, 0x7ffffc00, RZ, 0xc0, !PT ;  /* 0x7ffffc0009097812 */ /* 0x000fe200078ec0ff */
[----:B------:R-:W-:Y:S01]  /*c5d0*/  IMAD.SHL.U32 R219, R2, 0x2, RZ ;  /* 0x0000000202db7824 */ /* 0x000fe200078e00ff */
[----:B------:R-:W-:-:S02]  /*c5e0*/  LOP3.LUT R8, R8, R11, RZ, 0x3c, !PT ;  /* 0x0000000b08087212 */ /* 0x000fc400078e3cff */
[----:B------:R-:W-:Y:S01]  /*c5f0*/  SEL R11, RZ, 0x2, P5 ;  /* 0x00000002ff0b7807 */ /* 0x000fe20002800000 */
[----:B------:R-:W-:Y:S01]  /*c600*/  IMAD.IADD R222, R2, 0x1, R9 ;  /* 0x0000000102de7824 */ /* 0x000fe200078e0209 */
[----:B------:R-:W-:Y:S01]  /*c610*/  SEL R12, RZ, 0x4, P4 ;  /* 0x00000004ff0c7807 */ /* 0x000fe20002000000 */
[----:B------:R-:W-:Y:S01]  /*c620*/  IMAD R221, R19, 0x200, R8 ;  /* 0x0000020013dd7824 */ /* 0x000fe200078e0208 */
[----:B------:R-:W-:Y:S01]  /*c630*/  LEA R8, P0, R14, R226, 0x5 ;  /* 0x000000e20e087211 */ /* 0x000fe200078028ff */
[----:B------:R-:W-:Y:S01]  /*c640*/  IMAD R9, R20, c[0x0][0x208], RZ ;  /* 0x0000820014097a24 */ /* 0x000fe200078e02ff */
[----:B------:R-:W-:Y:S01]  /*c650*/  IADD3 R12, R12, R11, R17 ;  /* 0x0000000b0c0c7210 */ /* 0x000fe20007ffe011 */
[----:B------:R-:W-:Y:S01]  /*c660*/  IMAD.SHL.U32 R222, R222, 0x2, RZ ;  /* 0x00000002dede7824 */ /* 0x000fe200078e00ff */
[----:B------:R-:W-:Y:S01]  /*c670*/  ISETP.LE.OR P6, PT, R52, R21, P2 ;  /* 0x000000153400720c */ /* 0x000fe200017c3670 */
[----:B------:R-:W-:Y:S02]  /*c680*/  IMAD.SHL.U32 R221, R221, 0x2, RZ ;  /* 0x00000002dddd7824 */ /* 0x000fe400078e00ff */
[----:B------:R-:W-:Y:S01]  /*c690*/  IMAD R9, R18, c[0x0][0x20c], R9 ;  /* 0x0000830012097a24 */ /* 0x000fe200078e0209 */
[----:B------:R-:W-:Y:S01]  /*c6a0*/  LDSM.16.M88.4 R48, [R222+0x10080] ;  /* 0x01008000de30783b */ /* 0x000fe20000000200 */
[--C-:B------:R-:W-:Y:S01]  /*c6b0*/  IMAD R218, R0, 0x2, R222.reuse ;  /* 0x0000000200da7824 */ /* 0x100fe200078e02de */
[----:B------:R-:W-:Y:S01]  /*c6c0*/  IADD3 R220, R221, 0xc0a0, RZ ;  /* 0x0000c0a0dddc7810 */ /* 0x000fe20007ffe0ff */
[----:B------:R-:W-:Y:S01]  /*c6d0*/  IMAD.IADD R10, R15, 0x1, R9 ;  /* 0x000000010f0a7824 */ /* 0x000fe200078e0209 */
[----:B---3--:R-:W1:Y:S01]  /*c6e0*/  LDSM.16.M88.4 R24, [R221+0xc080] ;  /* 0x00c08000dd18783b */ /* 0x008e620000000200 */
[----:B------:R-:W-:Y:S01]  /*c6f0*/  IADD3 R9, R221, 0xc080, RZ ;  /* 0x0000c080dd097810 */ /* 0x000fe20007ffe0ff */
[----:B------:R-:W-:-:S02]  /*c700*/  IMAD R217, R5, 0x2, R222 ;  /* 0x0000000205d97824 */ /* 0x000fc400078e02de */
[----:B------:R-:W2:Y:S01]  /*c710*/  LDSM.16.M88.4 R36, [R221+0xc880] ;  /* 0x00c88000dd24783b */ /* 0x000ea20000000200 */
[----:B------:R-:W-:Y:S01]  /*c720*/  @P1 IADD3 R220, R9, -0x20, RZ ;  /* 0xffffffe009dc1810 */ /* 0x000fe20007ffe0ff */
[----:B------:R-:W-:Y:S01]  /*c730*/  IMAD R215, R5, 0x2, R218 ;  /* 0x0000000205d77824 */ /* 0x000fe200078e02da */
[----:B------:R-:W-:Y:S01]  /*c740*/  SEL R9, RZ, 0x8, P3 ;  /* 0x00000008ff097807 */ /* 0x000fe20001800000 */
[--C-:B------:R-:W-:Y:S01]  /*c750*/  IMAD R214, R0, 0x2, R219.reuse ;  /* 0x0000000200d67824 */ /* 0x100fe200078e02db */
[----:B------:R-:W-:Y:S01]  /*c760*/  LOP3.LUT P1, RZ, R16, 0x4, RZ, 0xc0, !PT ;  /* 0x0000000410ff7812 */ /* 0x000fe2000782c0ff */
[----:B------:R-:W-:Y:S01]  /*c770*/  LDSM.16.M88.4 R32, [R220+0x800] ;  /* 0x00080000dc20783b */ /* 0x000fe20000000200 */
[----:B------:R-:W-:Y:S01]  /*c780*/  LEA.HI.X R11, R14, R225, R10, 0x5, P0 ;  /* 0x000000e10e0b7211 */ /* 0x000fe200000f2c0a */
[----:B------:R-:W-:Y:S01]  /*c790*/  IMAD.IADD R12, R9, 0x1, R12 ;  /* 0x00000001090c7824 */ /* 0x000fe200078e020c */
[C---:B------:R-:W-:Y:S01]  /*c7a0*/  LEA R40, P0, R8.reuse, c[0x0][0x1f8], 0x1 ;  /* 0x00007e0008287a11 */ /* 0x040fe200078008ff */
[----:B------:R-:W-:Y:S01]  /*c7b0*/  IMAD.MOV.U32 R9, RZ, RZ, 0x40 ;  /* 0x00000040ff097424 */ /* 0x000fe200078e00ff */
[----:B------:R-:W-:Y:S01]  /*c7c0*/  LDSM.16.M88.4 R16, [R218+0x10080] ;  /* 0x01008000da10783b */ /* 0x000fe20000000200 */
[C---:B------:R-:W-:Y:S01]  /*c7d0*/  IMAD R213, R5.reuse, 0x2, R219 ;  /* 0x0000000205d57824 */ /* 0x040fe200078e02db */
[----:B------:R-:W-:Y:S01]  /*c7e0*/  LEA.HI.X R41, R8, c[0x0][0x1fc], R11, 0x1, P0 ;  /* 0x00007f0008297a11 */ /* 0x000fe200000f0c0b */
[----:B------:R-:W-:Y:S01]  /*c7f0*/  IMAD R212, R5, 0x2, R214 ;  /* 0x0000000205d47824 */ /* 0x000fe200078e02d6 */
[----:B------:R-:W-:-:S02]  /*c800*/  SEL R3, R9, 0xffffffc0, !P1 ;  /* 0xffffffc009037807 */ /* 0x000fc40004800000 */
[C---:B------:R-:W-:Y:S01]  /*c810*/  LOP3.LUT P1, RZ, R12.reuse, 0x2, RZ, 0xc0, !PT ;  /* 0x000000020cff7812 */ /* 0x040fe2000782c0ff */
[----:B------:R-:W3:Y:S01]  /*c820*/  LDSM.16.M88.4 R8, [R220] ;  /* 0x00000000dc08783b */ /* 0x000ee20000000200 */
[----:B------:R-:W-:Y:S01]  /*c830*/  LOP3.LUT P0, RZ, R12, 0x4, RZ, 0xc0, !PT ;  /* 0x000000040cff7812 */ /* 0x000fe2000780c0ff */
[----:B------:R-:W-:Y:S01]  /*c840*/  IMAD.IADD R216, R221, 0x1, R3 ;  /* 0x00000001ddd87824 */ /* 0x000fe200078e0203 */
[-C--:B------:R-:W-:Y:S01]  /*c850*/  ISETP.LE.OR P1, PT, R52, R21.reuse, !P1 ;  /* 0x000000153400720c */ /* 0x080fe20004f23670 */
[----:B------:R-:W-:Y:S01]  /*c860*/  @!PT LDS RZ, [RZ] ;  /* 0x00000000fffff984 */ /* 0x000fe20000000800 */
[----:B------:R-:W-:Y:S01]  /*c870*/  @!PT LDS RZ, [RZ] ;  /* 0x00000000fffff984 */ /* 0x000fe20000000800 */
[----:B------:R-:W-:Y:S01]  /*c880*/  @!PT LDS RZ, [RZ] ;  /* 0x00000000fffff984 */ /* 0x000fe20000000800 */
[----:B------:R5:W-:Y:S01]  /*c890*/  LDGSTS.E.BYPASS.LTC128B.128 [R228+0x8080], [R40.64], !P6 ;  /* 0x0808000028e47fae */ /* 0x000be2000f101d4a */
[----:B------:R-:W-:Y:S01]  /*c8a0*/  LOP3.LUT P6, RZ, R12, 0x8, RZ, 0xc0, !PT ;  /* 0x000000080cff7812 */ /* 0x000fe200078cc0ff */
[----:B------:R-:W-:Y:S01]  /*c8b0*/  IMAD.IADD R210, R3, 0x1, R220 ;  /* 0x0000000103d27824 */ /* 0x000fe200078e02dc */
[----:B------:R-:W-:Y:S02]  /*c8c0*/  P2R R12, PR, RZ, 0x2 ;  /* 0x00000002ff0c7803 */ /* 0x000fe40000000000 */
[----:B------:R-:W-:-:S02]  /*c8d0*/  ISETP.LE.OR P1, PT, R52, R21, !P0 ;  /* 0x000000153400720c */ /* 0x000fc40004723670 */
[----:B------:R-:W-:Y:S02]  /*c8e0*/  ISETP.LE.OR P0, PT, R52, R21, !P6 ;  /* 0x000000153400720c */ /* 0x000fe40007703670 */
[----:B------:R-:W-:Y:S02]  /*c8f0*/  ISETP.NE.AND P6, PT, R12, RZ, PT ;  /* 0x000000ff0c00720c */ /* 0x000fe40003fc5270 */
[----:B------:R-:W-:Y:S01]  /*c900*/  LOP3.LUT R3, R6, 0xffffffe0, RZ, 0xc0, !PT ;  /* 0xffffffe006037812 */ /* 0x000fe200078ec0ff */
[----:B-1----:R-:W-:Y:S04]  /*c910*/  HMMA.16816.F32 R28, R48, R24, RZ ;  /* 0x00000018301c723c */ /* 0x002fe800000018ff */
[----:B------:R-:W-:-:S05]  /*c920*/  IMAD.IADD R64, R64, 0x1, -R3 ;  /* 0x0000000140407824 */ /* 0x000fca00078e0a03 */
[----:B------:R-:W-:Y:S01]  /*c930*/  SHF.R.S32.HI R3, RZ, 0x1f, R64 ;  /* 0x0000001fff037819 */ /* 0x000fe20000011440 */
[C---:B------:R-:W-:Y:S01]  /*c940*/  HMMA.16816.F32 R24, R48.reuse, R26, RZ ;  /* 0x0000001a3018723c */ /* 0x040fe200000018ff */
[----:B------:R5:W-:Y:S02]  /*c950*/  LDGSTS.E.BYPASS.LTC128B.128 [R228+0x9080], [R40.64+0x80], !P6 ;  /* 0x0908008028e47fae */ /* 0x000be4000f101d4a */
[----:B------:R-:W-:Y:S02]  /*c960*/  LEA.HI R3, R3, R64, RZ, 0x2 ;  /* 0x0000004003037211 */ /* 0x000fe400078f10ff */
[----:B------:R5:W-:Y:S02]  /*c970*/  LDGSTS.E.BYPASS.LTC128B.128 [R228+0xa080], [R40.64+0x100], !P1 ;  /* 0x0a08010028e47fae */ /* 0x000be4000c901d4a */
[----:B------:R-:W-:Y:S01]  /*c980*/  LOP3.LUT R3, R3, 0x7ffffffc, RZ, 0xc0, !PT ;  /* 0x7ffffffc03037812 */ /* 0x000fe200078ec0ff */
[C---:B--2---:R-:W-:Y:S01]  /*c990*/  HMMA.16816.F32 R20, R48.reuse, R36, RZ ;  /* 0x000000243014723c */ /* 0x044fe200000018ff */
[----:B------:R5:W-:Y:S03]  /*c9a0*/  LDGSTS.E.BYPASS.LTC128B.128 [R228+0xb080], [R40.64+0x180], !P0 ;  /* 0x0b08018028e47fae */ /* 0x000be6000c101d4a */
[----:B------:R-:W-:Y:S01]  /*c9b0*/  IMAD.IADD R3, R64, 0x1, -R3 ;  /* 0x0000000140037824 */ /* 0x000fe200078e0a03 */
[----:B------:R-:W-:Y:S03]  /*c9c0*/  LDSM.16.M88.4 R44, [R217+0x10080] ;  /* 0x01008000d92c783b */ /* 0x000fe60000000200 */
[----:B------:R-:W-:Y:S01]  /*c9d0*/  HMMA.16816.F32 R48, R48, R38, RZ ;  /* 0x000000263030723c */ /* 0x000fe200000018ff */
[----:B----4-:R-:W1:Y:S01]  /*c9e0*/  LDSM.16.M88.4 R12, [R216+0xc080] ;  /* 0x00c08000d80c783b */ /* 0x010e620000000200 */
[----:B------:R-:W-:-:S03]  /*c9f0*/  IMAD R52, R3, -0x2, R52 ;  /* 0xfffffffe03347824 */ /* 0x000fc600078e0234 */
[----:B------:R-:W2:Y:S02]  /*ca00*/  LDSM.16.M88.4 R56, [R216+0xc880] ;  /* 0x00c88000d838783b */ /* 0x000ea40000000200 */
[C---:B------:R-:W-:Y:S01]  /*ca10*/  ISETP.GT.AND P0, PT, R52.reuse, RZ, PT ;  /* 0x000000ff3400720c */ /* 0x040fe20003f04270 */
[C---:B---3--:R-:W-:Y:S01]  /*ca20*/  HMMA.16816.F32 R28, R16.reuse, R8, R28 ;  /* 0x00000008101c723c */ /* 0x048fe2000000181c */
[----:B------:R-:W-:Y:S01]  /*ca30*/  LDSM.16.M88.4 R36, [R215+0x10080] ;  /* 0x01008000d724783b */ /* 0x000fe20000000200 */
[C---:B------:R-:W-:Y:S02]  /*ca40*/  ISETP.GT.AND P1, PT, R52.reuse, 0x1, PT ;  /* 0x000000013400780c */ /* 0x040fe40003f24270 */
[----:B------:R-:W-:Y:S01]  /*ca50*/  ISETP.GT.AND P6, PT, R52, 0x8, PT ;  /* 0x000000083400780c */ /* 0x000fe20003fc4270 */
[----:B------:R-:W0:Y:S03]  /*ca60*/  LDGDEPBAR ;  /* 0x00000000000079af */ /* 0x000e260000000000 */
[C---:B------:R-:W-:Y:S01]  /*ca70*/  HMMA.16816.F32 R24, R16.reuse, R10, R24 ;  /* 0x0000000a1018723c */ /* 0x040fe20000001818 */
[----:B------:R-:W3:Y:S04]  /*ca80*/  LDSM.16.M88.4 R8, [R210] ;  /* 0x00000000d208783b */ /* 0x000ee80000000200 */
[----:B-----5:R-:W4:Y:S03]  /*ca90*/  LDSM.16.M88.4 R40, [R210+0x800] ;  /* 0x00080000d228783b */ /* 0x020f260000000200 */
[C---:B------:R-:W-:Y:S08]  /*caa0*/  HMMA.16816.F32 R20, R16.reuse, R32, R20 ;  /* 0x000000201014723c */ /* 0x040ff00000001814 */
[----:B------:R-:W-:Y:S01]  /*cab0*/  HMMA.16816.F32 R48, R16, R34, R48 ;  /* 0x000000221030723c */ /* 0x000fe20000001830 */
[----:B------:R-:W-:Y:S04]  /*cac0*/  LDSM.16.M88.4 R32, [R221+0xd080] ;  /* 0x00d08000dd20783b */ /* 0x000fe80000000200 */
[----:B------:R-:W-:Y:S03]  /*cad0*/  LDSM.16.M88.4 R16, [R221+0xd880] ;  /* 0x00d88000dd10783b */ /* 0x000fe60000000200 */
[C---:B-1----:R-:W-:Y:S08]  /*cae0*/  HMMA.16816.F32 R28, R44.reuse, R12, R28 ;  /* 0x0000000c2c1c723c */ /* 0x042ff0000000181c */
[C---:B------:R-:W-:Y:S01]  /*caf0*/  HMMA.16816.F32 R24, R44.reuse, R14, R24 ;  /* 0x0000000e2c18723c */ /* 0x040fe20000001818 */
[----:B------:R-:W1:Y:S07]  /*cb00*/  LDSM.16.M88.4 R12, [R222+0x14080] ;  /* 0x01408000de0c783b */ /* 0x000e6e0000000200 */
[C---:B--2---:R-:W-:Y:S08]  /*cb10*/  HMMA.16816.F32 R20, R44.reuse, R56, R20 ;  /* 0x000000382c14723c */ /* 0x044ff00000001814 */
[----:B------:R-:W-:Y:S01]  /*cb20*/  HMMA.16816.F32 R44, R44, R58, R48 ;  /* 0x0000003a2c2c723c */ /* 0x000fe20000001830 */
[----:B------:R-:W-:Y:S04]  /*cb30*/  LDSM.16.M88.4 R48, [R218+0x14080] ;  /* 0x01408000da30783b */ /* 0x000fe80000000200 */
[----:B------:R-:W-:Y:S03]  /*cb40*/  LDSM.16.M88.4 R56, [R220+0x1800] ;  /* 0x00180000dc38783b */ /* 0x000fe60000000200 */
[C---:B---3--:R-:W-:Y:S08]  /*cb50*/  HMMA.16816.F32 R28, R36.reuse, R8, R28 ;  /* 0x00000008241c723c */ /* 0x048ff0000000181c */
[C---:B------:R-:W-:Y:S01]  /*cb60*/  HMMA.16816.F32 R24, R36.reuse, R10, R24 ;  /* 0x0000000a2418723c */ /* 0x040fe20000001818 */
[----:B------:R-:W2:Y:S07]  /*cb70*/  LDSM.16.M88.4 R8, [R220+0x1000] ;  /* 0x00100000dc08783b */ /* 0x000eae0000000200 */
        /* <DEDUP_REMOVED lines=8> */
[----:B------:R-:W-:Y:S01]  /*cc00*/  HMMA.16816.F32 R44, R12, R18, R44 ;  /* 0x000000120c2c723c */ /* 0x000fe2000000182c */
[----:B------:R-:W-:Y:S04]  /*cc10*/  LDSM.16.M88.4 R16, [R215+0x14080] ;  /* 0x01408000d710783b */ /* 0x000fe80000000200 */
[----:B------:R-:W4:Y:S03]  /*cc20*/  LDSM.16.M88.4 R12, [R210+0x1000] ;  /* 0x00100000d20c783b */ /* 0x000f260000000200 */
[C---:B--2---:R-:W-:Y:S08]  /*cc30*/  HMMA.16816.F32 R28, R48.reuse, R8, R28 ;  /* 0x00000008301c723c */ /* 0x044ff0000000181c */
[C---:B------:R-:W-:Y:S01]  /*cc40*/  HMMA.16816.F32 R24, R48.reuse, R10, R24 ;  /* 0x0000000a3018723c */ /* 0x040fe20000001818 */
[----:B------:R-:W2:Y:S07]  /*cc50*/  LDSM.16.M88.4 R8, [R210+0x1800] ;  /* 0x00180000d208783b */ /* 0x000eae0000000200 */
[C---:B------:R-:W-:Y:S08]  /*cc60*/  HMMA.16816.F32 R20, R48.reuse, R56, R20 ;  /* 0x000000383014723c */ /* 0x040ff00000001814 */
[----:B------:R-:W-:Y:S08]  /*cc70*/  HMMA.16816.F32 R44, R48, R58, R44 ;  /* 0x0000003a302c723c */ /* 0x000ff0000000182c */
[C---:B---3--:R-:W-:Y:S08]  /*cc80*/  HMMA.16816.F32 R28, R40.reuse, R36, R28 ;  /* 0x00000024281c723c */ /* 0x048ff0000000181c */
[C---:B------:R-:W-:Y:S01]  /*cc90*/  HMMA.16816.F32 R24, R40.reuse, R38, R24 ;  /* 0x000000262818723c */ /* 0x040fe20000001818 */
[----:B------:R-:W-:Y:S07]  /*cca0*/  LDSM.16.M88.4 R36, [R222+0x18080] ;  /* 0x01808000de24783b */ /* 0x000fee0000000200 */
[C---:B-1----:R-:W-:Y:S01]  /*ccb0*/  HMMA.16816.F32 R48, R40.reuse, R32, R20 ;  /* 0x000000202830723c */ /* 0x042fe20000001814 */
[----:B------:R-:W1:Y:S07]  /*ccc0*/  LDSM.16.M88.4 R20, [R221+0xe080] ;  /* 0x00e08000dd14783b */ /* 0x000e6e0000000200 */
[----:B------:R-:W-:Y:S01]  /*ccd0*/  HMMA.16816.F32 R44, R40, R34, R44 ;  /* 0x00000022282c723c */ /* 0x000fe2000000182c */
[----:B------:R-:W3:Y:S04]  /*cce0*/  LDSM.16.M88.4 R32, [R221+0xe880] ;  /* 0x00e88000dd20783b */ /* 0x000ee80000000200 */
[----:B------:R-:W-:Y:S03]  /*ccf0*/  LDSM.16.M88.4 R40, [R218+0x18080] ;  /* 0x01808000da28783b */ /* 0x000fe60000000200 */
[C---:B----4-:R-:W-:Y:S08]  /*cd00*/  HMMA.16816.F32 R28, R16.reuse, R12, R28 ;  /* 0x0000000c101c723c */ /* 0x050ff0000000181c */
[C---:B------:R-:W-:Y:S01]  /*cd10*/  HMMA.16816.F32 R24, R16.reuse, R14, R24 ;  /* 0x0000000e1018723c */ /* 0x040fe20000001818 */
[----:B------:R-:W4:Y:S07]  /*cd20*/  LDSM.16.M88.4 R12, [R220+0x2000] ;  /* 0x00200000dc0c783b */ /* 0x000f2e0000000200 */
[C---:B--2---:R-:W-:Y:S08]  /*cd30*/  HMMA.16816.F32 R48, R16.reuse, R8, R48 ;  /* 0x000000081030723c */ /* 0x044ff00000001830 */
[----:B------:R-:W-:Y:S01]  /*cd40*/  HMMA.16816.F32 R44, R16, R10, R44 ;  /* 0x0000000a102c723c */ /* 0x000fe2000000182c */
[----:B------:R-:W2:Y:S04]  /*cd50*/  LDSM.16.M88.4 R8, [R220+0x2800] ;  /* 0x00280000dc08783b */ /* 0x000ea80000000200 */
[----:B------:R-:W-:Y:S03]  /*cd60*/  LDSM.16.M88.4 R16, [R216+0xe080] ;  /* 0x00e08000d810783b */ /* 0x000fe60000000200 */
[C---:B-1----:R-:W-:Y:S08]  /*cd70*/  HMMA.16816.F32 R28, R36.reuse, R20, R28 ;  /* 0x00000014241c723c */ /* 0x042ff0000000181c */
[C---:B------:R-:W-:Y:S01]  /*cd80*/  HMMA.16816.F32 R24, R36.reuse, R22, R24 ;  /* 0x000000162418723c */ /* 0x040fe20000001818 */
[----:B------:R-:W1:Y:S07]  /*cd90*/  LDSM.16.M88.4 R20, [R217+0x18080] ;  /* 0x01808000d914783b */ /* 0x000e6e0000000200 */
[C---:B---3--:R-:W-:Y:S08]  /*cda0*/  HMMA.16816.F32 R48, R36.reuse, R32, R48 ;  /* 0x000000202430723c */ /* 0x048ff00000001830 */
        /* <DEDUP_REMOVED lines=19> */
[----:B------:R-:W-:Y:S07]  /*cee0*/  LDSM.16.M88.4 R12, [R218+0x1c080] ;  /* 0x01c08000da0c783b */ /* 0x000fee0000000200 */
        /* <DEDUP_REMOVED lines=9> */
[----:B------:R-:W-:Y:S04]  /*cf80*/  LDSM.16.M88.4 R40, [R215+0x1c080] ;  /* 0x01c08000d728783b */ /* 0x000fe80000000200 */
[----:B------:R-:W-:Y:S03]  /*cf90*/  LDSM.16.M88.4 R20, [R210+0x3000] ;  /* 0x00300000d214783b */ /* 0x000fe60000000200 */
[C---:B--2---:R-:W-:Y:S08]  /*cfa0*/  HMMA.16816.F32 R28, R12.reuse, R8, R28 ;  /* 0x000000080c1c723c */ /* 0x044ff0000000181c */
[C---:B------:R-:W-:Y:S01]  /*cfb0*/  HMMA.16816.F32 R24, R12.reuse, R10, R24 ;  /* 0x0000000a0c18723c */ /* 0x040fe20000001818 */
[----:B------:R-:W2:Y:S07]  /*cfc0*/  LDSM.16.M88.4 R8, [R216+0xf880] ;  /* 0x00f88000d808783b */ /* 0x000eae0000000200 */
[C---:B------:R-:W-:Y:S08]  /*cfd0*/  HMMA.16816.F32 R48, R12.reuse, R32, R48 ;  /* 0x000000200c30723c */ /* 0x040ff00000001830 */
[----:B------:R-:W-:Y:S01]  /*cfe0*/  HMMA.16816.F32 R44, R12, R34, R44 ;  /* 0x000000220c2c723c */ /* 0x000fe2000000182c */
[----:B------:R-:W3:Y:S01]  /*cff0*/  LDSM.16.M88.4 R12, [R210+0x3800] ;  /* 0x00380000d20c783b */ /* 0x000ee20000000200 */
[----:B------:R-:W-:-:S06]  /*d000*/  DEPBAR.LE SB0, 0x0 ;  /* 0x000080000000791a */ /* 0x000fcc0000000000 */
[C---:B-1----:R-:W-:Y:S08]  /*d010*/  HMMA.16816.F32 R28, R36.reuse, R16, R28 ;  /* 0x00000010241c723c */ /* 0x042ff0000000181c */
[C---:B------:R-:W-:Y:S08]  /*d020*/  HMMA.16816.F32 R24, R36.reuse, R18, R24 ;  /* 0x000000122418723c */ /* 0x040ff00000001818 */
[C---:B--2---:R-:W-:Y:S08]  /*d030*/  HMMA.16816.F32 R48, R36.reuse, R8, R48 ;  /* 0x000000082430723c */ /* 0x044ff00000001830 */
[----:B------:R-:W-:Y:S08]  /*d040*/  HMMA.16816.F32 R44, R36, R10, R44 ;  /* 0x0000000a242c723c */ /* 0x000ff0000000182c */
[C---:B------:R-:W-:Y:S08]  /*d050*/  HMMA.16816.F32 R28, R40.reuse, R20, R28 ;  /* 0x00000014281c723c */ /* 0x040ff0000000181c */
[C---:B------:R-:W-:Y:S08]  /*d060*/  HMMA.16816.F32 R24, R40.reuse, R22, R24 ;  /* 0x000000162818723c */ /* 0x040ff00000001818 */
[C---:B---3--:R-:W-:Y:S08]  /*d070*/  HMMA.16816.F32 R48, R40.reuse, R12, R48 ;  /* 0x0000000c2830723c */ /* 0x048ff00000001830 */
[----:B------:R-:W-:Y:S01]  /*d080*/  HMMA.16816.F32 R44, R40, R14, R44 ;  /* 0x0000000e282c723c */ /* 0x000fe2000000182c */
[----:B------:R-:W-:-:S02]  /*d090*/  FSEL R28, R28, -INF , P0 ;  /* 0xff8000001c1c7808 */ /* 0x000fc40000000000 */
[----:B------:R-:W-:Y:S02]  /*d0a0*/  FSEL R29, R29, -INF , P1 ;  /* 0xff8000001d1d7808 */ /* 0x000fe40000800000 */
[----:B------:R-:W-:Y:S01]  /*d0b0*/  FSEL R30, R30, -INF , P0 ;  /* 0xff8000001e1e7808 */ /* 0x000fe20000000000 */
[----:B------:R-:W-:Y:S01]  /*d0c0*/  BAR.SYNC.DEFER_BLOCKING 0x0 ;  /* 0x0000000000007b1d */ /* 0x000fe20000010000 */
[----:B------:R-:W-:Y:S02]  /*d0d0*/  ISETP.GT.AND P0, PT, R52, 0x9, PT ;  /* 0x000000093400780c */ /* 0x000fe40003f04270 */
[----:B------:R-:W-:Y:S02]  /*d0e0*/  FSEL R3, R24, -INF , P6 ;  /* 0xff80000018037808 */ /* 0x000fe40003000000 */
[----:B------:R-:W-:Y:S02]  /*d0f0*/  FMNMX.FTZ R8, R28, R29, !PT ;  /* 0x0000001d1c087209 */ /* 0x000fe40007810000 */
[----:B------:R-:W-:-:S02]  /*d100*/  ISETP.GT.AND P6, PT, R52, 0x10, PT ;  /* 0x000000103400780c */ /* 0x000fc40003fc4270 */
[----:B------:R-:W-:Y:S02]  /*d110*/  FSEL R25, R25, -INF , P0 ;  /* 0xff80000019197808 */ /* 0x000fe40000000000 */
[----:B------:R-:W-:Y:S02]  /*d120*/  FMNMX.FTZ R8, R3, R8, !PT ;  /* 0x0000000803087209 */ /* 0x000fe40007810000 */
[----:B------:R-:W-:Y:S02]  /*d130*/  FSEL R20, R31, -INF , P1 ;  /* 0xff8000001f147808 */ /* 0x000fe40000800000 */
[----:B------:R-:W-:Y:S02]  /*d140*/  ISETP.GT.AND P1, PT, R52, 0x8, PT ;  /* 0x000000083400780c */ /* 0x000fe40003f24270 */
[----:B------:R-:W-:Y:S02]  /*d150*/  FSEL R6, R27, -INF , P0 ;  /* 0xff8000001b067808 */ /* 0x000fe40000000000 */
[----:B------:R-:W-:-:S02]  /*d160*/  FSEL R17, R48, -INF , P6 ;  /* 0xff80000030117808 */ /* 0x000fc40003000000 */
[----:B------:R-:W-:Y:S02]  /*d170*/  FMNMX.FTZ R8, R25, R8, !PT ;  /* 0x0000000819087209 */ /* 0x000fe40007810000 */
[----:B------:R-:W-:Y:S02]  /*d180*/  ISETP.GT.AND P0, PT, R52, 0x11, PT ;  /* 0x000000113400780c */ /* 0x000fe40003f04270 */
[----:B------:R-:W-:Y:S02]  /*d190*/  FSEL R18, R26, -INF , P1 ;  /* 0xff8000001a127808 */ /* 0x000fe40000800000 */
[----:B------:R-:W-:Y:S02]  /*d1a0*/  ISETP.GT.AND P1, PT, R52, 0x18, PT ;  /* 0x000000183400780c */ /* 0x000fe40003f24270 */
[----:B------:R-:W-:Y:S02]  /*d1b0*/  FSEL R15, R49, -INF , P0 ;  /* 0xff800000310f7808 */ /* 0x000fe40000000000 */
[----:B------:R-:W-:-:S02]  /*d1c0*/  FMNMX.FTZ R8, R17, R8, !PT ;  /* 0x0000000811087209 */ /* 0x000fc40007810000 */
[----:B------:R-:W-:Y:S02]  /*d1d0*/  ISETP.GT.AND P0, PT, R52, 0x19, PT ;  /* 0x000000193400780c */ /* 0x000fe40003f04270 */
[----:B------:R-:W-:Y:S02]  /*d1e0*/  FSEL R13, R44, -INF , P1 ;  /* 0xff8000002c0d7808 */ /* 0x000fe40000800000 */
[----:B------:R-:W-:Y:S02]  /*d1f0*/  FMNMX.FTZ R8, R15, R8, !PT ;  /* 0x000000080f087209 */ /* 0x000fe40007810000 */
[----:B------:R-:W-:Y:S02]  /*d200*/  FMNMX.FTZ R19, R30, R20, !PT ;  /* 0x000000141e137209 */ /* 0x000fe40007810000 */
[----:B------:R-:W-:Y:S02]  /*d210*/  FSEL R11, R45, -INF , P0 ;  /* 0xff8000002d0b7808 */ /* 0x000fe40000000000 */
[----:B------:R-:W-:-:S02]  /*d220*/  FMNMX.FTZ R8, R13, R8, !PT ;  /* 0x000000080d087209 */ /* 0x000fc40007810000 */
[----:B------:R-:W-:Y:S02]  /*d230*/  FMNMX.FTZ R19, R18, R19, !PT ;  /* 0x0000001312137209 */ /* 0x000fe40007810000 */
[----:B------:R-:W-:Y:S02]  /*d240*/  FSEL R14, R50, -INF , P6 ;  /* 0xff800000320e7808 */ /* 0x000fe40003000000 */
[----:B------:R-:W-:Y:S02]  /*d250*/  FMNMX.FTZ R16, R11, R8, !PT ;  /* 0x000000080b107209 */ /* 0x000fe40007810000 */
[----:B------:R-:W-:Y:S02]  /*d260*/  ISETP.GT.AND P6, PT, R52, 0x11, PT ;  /* 0x000000113400780c */ /* 0x000fe40003fc4270 */
[----:B------:R-:W-:Y:S01]  /*d270*/  FMNMX.FTZ R19, R6, R19, !PT ;  /* 0x0000001306137209 */ /* 0x000fe20007810000 */
[----:B------:R-:W1:Y:S01]  /*d280*/  SHFL.BFLY PT, R9, R16, 0x2, 0x1f ;  /* 0x0c401f0010097f89 */ /* 0x000e6200000e0000 */
[----:B------:R-:W-:-:S02]  /*d290*/  FSEL R12, R51, -INF , P6 ;  /* 0xff800000330c7808 */ /* 0x000fc40003000000 */
[----:B------:R-:W-:Y:S02]  /*d2a0*/  FMNMX.FTZ R19, R14, R19, !PT ;  /* 0x000000130e137209 */ /* 0x000fe40007810000 */
[----:B------:R-:W-:Y:S02]  /*d2b0*/  FSEL R10, R46, -INF , P1 ;  /* 0xff8000002e0a7808 */ /* 0x000fe40000800000 */
[----:B------:R-:W-:Y:S02]  /*d2c0*/  FMNMX.FTZ R19, R12, R19, !PT ;  /* 0x000000130c137209 */ /* 0x000fe40007810000 */
[----:B------:R-:W-:Y:S02]  /*d2d0*/  FSEL R8, R47, -INF , P0 ;  /* 0xff8000002f087808 */ /* 0x000fe40000000000 */
[----:B------:R-:W-:Y:S02]  /*d2e0*/  FMNMX.FTZ R19, R10, R19, !PT ;  /* 0x000000130a137209 */ /* 0x000fe40007810000 */
[----:B------:R-:W-:-:S02]  /*d2f0*/  ISETP.GE.AND P0, PT, R55, 0x21, PT ;  /* 0x000000213700780c */ /* 0x000fc40003f06270 */
[----:B------:R-:W-:-:S05]  /*d300*/  FMNMX.FTZ R19, R8, R19, !PT ;  /* 0x0000001308137209 */ /* 0x000fca0007810000 */
[----:B------:R-:W2:Y:S01]  /*d310*/  SHFL.BFLY PT, R22, R19, 0x2, 0x1f ;  /* 0x0c401f0013167f89 */ /* 0x000ea200000e0000 */
[----:B-1----:R-:W-:-:S05]  /*d320*/  FMNMX.FTZ R21, R16, R9, !PT ;  /* 0x0000000910157209 */ /* 0x002fca0007810000 */
[----:B------:R-:W-:Y:S01]  /*d330*/  @P0 LEA.HI.SX32 R26, R149, 0xfffffffe, 0x1b ;  /* 0xfffffffe951a0811 */ /* 0x000fe200078fdaff */
[----:B------:R-:W-:Y:S01]  /*d340*/  @P0 IMAD.MOV.U32 R32, RZ, RZ, R230 ;  /* 0x000000ffff200224 */ /* 0x000fe200078e00e6 */
[----:B------:R-:W1:Y:S02]  /*d350*/  SHFL.BFLY PT, R148, R21, 0x1, 0x1f ;  /* 0x0c201f0015947f89 */ /* 0x000e6400000e0000 */
[----:B------:R-:W-:Y:S01]  /*d360*/  @P0 SHF.R.S32.HI R24, RZ, 0x1f, R26 ;  /* 0x0000001fff180819 */ /* 0x000fe2000001141a */
[----:B------:R-:W-:Y:S02]  /*d370*/  @P0 IMAD.MOV.U32 R33, RZ, RZ, R233 ;  /* 0x000000ffff210224 */ /* 0x000fe400078e00e9 */
[----:B------:R-:W-:Y:S02]  /*d380*/  @P0 IMAD R4, R4, R26, RZ ;  /* 0x0000001a04040224 */ /* 0x000fe400078e02ff */
[----:B------:R-:W-:-:S04]  /*d390*/  @P0 IMAD.WIDE.U32 R26, R26, R7, R32 ;  /* 0x000000071a1a0225 */ /* 0x000fc800078e0020 */
[----:B------:R-:W-:-:S04]  /*d3a0*/  @P0 IMAD R4, R24, R7, R4 ;  /* 0x0000000718040224 */ /* 0x000fc800078e0204 */
[----:B------:R-:W-:Y:S01]  /*d3b0*/  @P0 IMAD.IADD R4, R27, 0x1, R4 ;  /* 0x000000011b040824 */ /* 0x000fe200078e0204 */
[----:B--2---:R-:W-:-:S05]  /*d3c0*/  FMNMX.FTZ R22, R22, R19, !PT ;  /* 0x0000001316167209 */ /* 0x004fca0007810000 */
[----:B------:R-:W2:Y:S01]  /*d3d0*/  SHFL.BFLY PT, R9, R22, 0x1, 0x1f ;  /* 0x0c201f0016097f89 */ /* 0x000ea200000e0000 */
[----:B-1----:R-:W-:-:S04]  /*d3e0*/  FMNMX.FTZ R148, R21, R148, !PT ;  /* 0x0000009415947209 */ /* 0x002fc80007810000 */
[C---:B------:R-:W-:Y:S01]  /*d3f0*/  FSETP.NEU.FTZ.AND P1, PT, R148.reuse, -INF , PT ;  /* 0xff8000009400780b */ /* 0x040fe20003f3d000 */
[----:B------:R-:W-:-:S05]  /*d400*/  FMUL.FTZ R16, R148, c[0x0][0x2d0] ;  /* 0x0000b40094107a20 */ /* 0x000fca0000410000 */
[----:B------:R-:W-:-:S05]  /*d410*/  FSEL R16, R16, RZ, P1 ;  /* 0x000000ff10107208 */ /* 0x000fca0000800000 */
[--C-:B------:R-:W-:Y:S02]  /*d420*/  FFMA.FTZ R151, R3, c[0x0][0x2d0], -R16.reuse ;  /* 0x0000b40003977a23 */ /* 0x100fe40000010810 */
[--C-:B------:R-:W-:Y:S01]  /*d430*/  FFMA.FTZ R205, R28, c[0x0][0x2d0], -R16.reuse ;  /* 0x0000b4001ccd7a23 */ /* 0x100fe20000010810 */
[----:B------:R-:W-:Y:S01]  /*d440*/  @P0 LEA R28, P1, R26, c[0x0][0x1c8], 0x1 ;  /* 0x000072001a1c0a11 */ /* 0x000fe200078208ff */
[--C-:B------:R-:W-:Y:S01]  /*d450*/  FFMA.FTZ R150, R29, c[0x0][0x2d0], -R16.reuse ;  /* 0x0000b4001d967a23 */ /* 0x100fe20000010810 */
[----:B--2---:R-:W-:Y:S01]  /*d460*/  FMNMX.FTZ R3, R22, R9, !PT ;  /* 0x0000000916037209 */ /* 0x004fe20007810000 */
[----:B------:R-:W-:Y:S01]  /*d470*/  FFMA.FTZ R25, R25, c[0x0][0x2d0], -R16 ;  /* 0x0000b40019197a23 */ /* 0x000fe20000010810 */
[----:B------:R-:W-:Y:S01]  /*d480*/  @P0 LEA.HI.X R29, R26, c[0x0][0x1cc], R4, 0x1, P1 ;  /* 0x000073001a1d0a11 */ /* 0x000fe200008f0c04 */
[----:B------:R-:W-:Y:S01]  /*d490*/  MUFU.EX2 R205, R205 ;  /* 0x000000cd00cd7308 */ /* 0x000fe20000000800 */
[C---:B------:R-:W-:Y:S01]  /*d4a0*/  FSETP.NEU.FTZ.AND P1, PT, R3.reuse, -INF , PT ;  /* 0xff8000000300780b */ /* 0x040fe20003f3d000 */
[----:B------:R-:W-:-:S02]  /*d4b0*/  FMUL.FTZ R9, R3, c[0x0][0x2d0] ;  /* 0x0000b40003097a20 */ /* 0x000fc40000410000 */
[----:B------:R1:W-:Y:S01]  /*d4c0*/  @P0 LDGSTS.E.BYPASS.LTC128B.128 [R228+0xc080], [R28.64], !P2 ;  /* 0x0c0800001ce40fae */ /* 0x0003e2000d101d4a */
[--C-:B------:R-:W-:Y:S02]  /*d4d0*/  FFMA.FTZ R206, R17, c[0x0][0x2d0], -R16.reuse ;  /* 0x0000b40011ce7a23 */ /* 0x100fe40000010810 */
[----:B------:R-:W-:Y:S01]  /*d4e0*/  FSEL R9, R9, RZ, P1 ;  /* 0x000000ff09097208 */ /* 0x000fe20000800000 */
[----:B------:R1:W-:Y:S01]  /*d4f0*/  @P0 LDGSTS.E.BYPASS.LTC128B.128 [R228+0xd080], [R28.64+0x80], !P5 ;  /* 0x0d0800801ce40fae */ /* 0x0003e2000e901d4a */
[----:B------:R2:W-:Y:S01]  /*d500*/  MUFU.EX2 R0, R25 ;  /* 0x0000001900007308 */ /* 0x0005e20000000800 */
[--C-:B------:R-:W-:Y:S02]  /*d510*/  FFMA.FTZ R211, R15, c[0x0][0x2d0], -R16.reuse ;  /* 0x0000b4000fd37a23 */ /* 0x100fe40000010810 */
[----:B------:R1:W-:Y:S01]  /*d520*/  @P0 LDGSTS.E.BYPASS.LTC128B.128 [R228+0xe080], [R28.64+0x100], !P4 ;  /* 0x0e0801001ce40fae */ /* 0x0003e2000e101d4a */
[--C-:B------:R-:W-:Y:S02]  /*d530*/  FFMA.FTZ R2, R6, c[0x0][0x2d0], -R9.reuse ;  /* 0x0000b40006027a23 */ /* 0x100fe40000010809 */
[--C-:B------:R-:W-:Y:S01]  /*d540*/  FFMA.FTZ R209, R30, c[0x0][0x2d0], -R9.reuse ;  /* 0x0000b4001ed17a23 */ /* 0x100fe20000010809 */
[----:B------:R1:W-:Y:S01]  /*d550*/  @P0 LDGSTS.E.BYPASS.LTC128B.128 [R228+0xf080], [R28.64+0x180], !P3 ;  /* 0x0f0801801ce40fae */ /* 0x0003e2000d901d4a */
[--C-:B------:R-:W-:Y:S01]  /*d560*/  FFMA.FTZ R204, R20, c[0x0][0x2d0], -R9.reuse ;  /* 0x0000b40014cc7a23 */ /* 0x100fe20000010809 */
[----:B------:R-:W3:Y:S01]  /*d570*/  MUFU.EX2 R150, R150 ;  /* 0x0000009600967308 */ /* 0x000ee20000000800 */
[----:B------:R-:W-:Y:S01]  /*d580*/  FFMA.FTZ R207, R18, c[0x0][0x2d0], -R9 ;  /* 0x0000b40012cf7a23 */ /* 0x000fe20000010809 */
[----:B------:R-:W4:Y:S01]  /*d590*/  LDSM.16.MT88.4 R140, [R219+0x8080] ;  /* 0x00808000db8c783b */ /* 0x000f220000004200 */
[----:B------:R-:W-:-:S02]  /*d5a0*/  FFMA.FTZ R208, R13, c[0x0][0x2d0], -R16 ;  /* 0x0000b4000dd07a23 */ /* 0x000fc40000010810 */
[----:B------:R-:W-:Y:S01]  /*d5b0*/  FFMA.FTZ R237, R11, c[0x0][0x2d0], -R16 ;  /* 0x0000b4000bed7a23 */ /* 0x000fe20000010810 */
[----:B------:R-:W-:Y:S01]  /*d5c0*/  LDSM.16.MT88.4 R32, [R213+0x8080] ;  /* 0x00808000d520783b */ /* 0x000fe20000004200 */
[--C-:B------:R-:W-:Y:S01]  /*d5d0*/  FFMA.FTZ R229, R14, c[0x0][0x2d0], -R9.reuse ;  /* 0x0000b4000ee57a23 */ /* 0x100fe20000010809 */
[----:B------:R-:W5:Y:S01]  /*d5e0*/  MUFU.EX2 R151, R151 ;  /* 0x0000009700977308 */ /* 0x000f620000000800 */
[--C-:B------:R-:W-:Y:S01]  /*d5f0*/  FFMA.FTZ R234, R12, c[0x0][0x2d0], -R9.reuse ;  /* 0x0000b4000cea7a23 */ /* 0x100fe20000010809 */
[----:B--2---:R-:W2:Y:S01]  /*d600*/  LDSM.16.MT88.4 R24, [R214+0x8080] ;  /* 0x00808000d618783b */ /* 0x004ea20000004200 */
[--C-:B------:R-:W-:Y:S02]  /*d610*/  FFMA.FTZ R235, R10, c[0x0][0x2d0], -R9.reuse ;  /* 0x0000b4000aeb7a23 */ /* 0x100fe40000010809 */
[----:B------:R-:W-:Y:S01]  /*d620*/  FFMA.FTZ R236, R8, c[0x0][0x2d0], -R9 ;  /* 0x0000b40008ec7a23 */ /* 0x000fe20000010809 */
[----:B------:R-:W1:Y:S02]  /*d630*/  LDSM.16.MT88.4 R40, [R212+0x8080] ;  /* 0x00808000d428783b */ /* 0x000e640000004200 */
[----:B------:R-:W-:Y:S01]  /*d640*/  MUFU.EX2 R209, R209 ;  /* 0x000000d100d17308 */ /* 0x000fe20000000800 */
[----:B---3--:R-:W-:Y:S01]  /*d650*/  F2FP.PACK_AB R128, R150, R205 ;  /* 0x000000cd9680723e */ /* 0x008fe200000000ff */
[----:B------:R-:W3:Y:S01]  /*d660*/  LDSM.16.MT88.4 R48, [R219+0x9080] ;  /* 0x00908000db30783b */ /* 0x000ee20000004200 */
[----:B------:R-:W-:-:S03]  /*d670*/  FADD.FTZ R150, R205, R150 ;  /* 0x00000096cd967221 */ /* 0x000fc60000010000 */
[----:B------:R-:W1:Y:S02]  /*d680*/  LDSM.16.MT88.4 R56, [R214+0x9080] ;  /* 0x00908000d638783b */ /* 0x000e640000004200 */
[----:B------:R-:W4:Y:S01]  /*d690*/  MUFU.EX2 R204, R204 ;  /* 0x000000cc00cc7308 */ /* 0x000f220000000800 */
        /* <DEDUP_REMOVED lines=8> */
[----:B------:R-:W2:Y:S01]  /*d720*/  MUFU.EX2 R2, R2 ;  /* 0x0000000200027308 */ /* 0x000ea20000000800 */
[----:B----4-:R-:W-:Y:S01]  /*d730*/  F2FP.PACK_AB R129, R204, R209 ;  /* 0x000000d1cc81723e */ /* 0x010fe200000000ff */
[----:B------:R-:W4:Y:S01]  /*d740*/  LDSM.16.MT88.4 R96, [R213+0xa080] ;  /* 0x00a08000d560783b */ /* 0x000f220000004200 */
[----:B------:R-:W-:-:S03]  /*d750*/  FADD.FTZ R204, R209, R204 ;  /* 0x000000ccd1cc7221 */ /* 0x000fc60000010000 */
[----:B------:R-:W3:Y:S02]  /*d760*/  LDSM.16.MT88.4 R104, [R212+0xa080] ;  /* 0x00a08000d468783b */ /* 0x000ee40000004200 */
[----:B------:R-:W-:Y:S02]  /*d770*/  MUFU.EX2 R206, R206 ;  /* 0x000000ce00ce7308 */ /* 0x000fe40000000800 */
[----:B------:R-:W3:Y:S04]  /*d780*/  LDSM.16.MT88.4 R112, [R219+0xb080] ;  /* 0x00b08000db70783b */ /* 0x000ee80000004200 */
[----:B------:R-:W3:Y:S01]  /*d790*/  LDSM.16.MT88.4 R116, [R214+0xb080] ;  /* 0x00b08000d674783b */ /* 0x000ee20000004200 */
[----:B--2---:R-:W-:Y:S01]  /*d7a0*/  F2FP.PACK_AB R131, R2, R207 ;  /* 0x000000cf0283723e */ /* 0x004fe200000000ff */
[----:B------:R-:W2:Y:S02]  /*d7b0*/  MUFU.EX2 R211, R211 ;  /* 0x000000d300d37308 */ /* 0x000ea40000000800 */
[----:B------:R-:W2:Y:S01]  /*d7c0*/  LDSM.16.MT88.4 R124, [R213+0xb080] ;  /* 0x00b08000d57c783b */ /* 0x000ea20000004200 */
[----:B------:R-:W-:-:S03]  /*d7d0*/  FADD.FTZ R207, R207, R204 ;  /* 0x000000cccfcf7221 */ /* 0x000fc60000010000 */
[----:B------:R-:W2:Y:S01]  /*d7e0*/  LDSM.16.MT88.4 R4, [R212+0xb080] ;  /* 0x00b08000d404783b */ /* 0x000ea20000004200 */
[C---:B------:R-:W-:Y:S01]  /*d7f0*/  HMMA.16816.F32 R144, R128.reuse, R140, RZ ;  /* 0x0000008c8090723c */ /* 0x040fe200000018ff */
[----:B------:R-:W-:Y:S01]  /*d800*/  FADD.FTZ R2, R2, R207 ;  /* 0x000000cf02027221 */ /* 0x000fe20000010000 */
[----:B------:R-:W-:Y:S01]  /*d810*/  MUFU.EX2 R229, R229 ;  /* 0x000000e500e57308 */ /* 0x000fe20000000800 */
[----:B------:R-:W2:Y:S04]  /*d820*/  LDSM.16.MT88.4 R200, [R219+0x8880] ;  /* 0x00888000dbc8783b */ /* 0x000ea80000004200 */
[----:B------:R-:W2:Y:S01]  /*d830*/  LDSM.16.MT88.4 R196, [R214+0x8880] ;  /* 0x00888000d6c4783b */ /* 0x000ea20000004200 */
[C---:B------:R-:W-:Y:S02]  /*d840*/  HMMA.16816.F32 R20, R128.reuse, R24, RZ ;  /* 0x000000188014723c */ /* 0x040fe400000018ff */
[----:B------:R-:W2:Y:S01]  /*d850*/  MUFU.EX2 R234, R234 ;  /* 0x000000ea00ea7308 */ /* 0x000ea20000000800 */
[----:B------:R-:W2:Y:S04]  /*d860*/  LDSM.16.MT88.4 R192, [R213+0x8880] ;  /* 0x00888000d5c0783b */ /* 0x000ea80000004200 */
[----:B------:R-:W2:Y:S01]  /*d870*/  LDSM.16.MT88.4 R188, [R212+0x8880] ;  /* 0x00888000d4bc783b */ /* 0x000ea20000004200 */
[C---:B-1----:R-:W-:Y:S02]  /*d880*/  HMMA.16816.F32 R28, R128.reuse, R32, RZ ;  /* 0x00000020801c723c */ /* 0x042fe400000018ff */
[----:B------:R-:W-:Y:S01]  /*d890*/  MUFU.EX2 R208, R208 ;  /* 0x000000d000d07308 */ /* 0x000fe20000000800 */
[----:B------:R-:W1:Y:S04]  /*d8a0*/  LDSM.16.MT88.4 R184, [R219+0x9880] ;  /* 0x00988000dbb8783b */ /* 0x000e680000004200 */
[----:B------:R-:W1:Y:S01]  /*d8b0*/  LDSM.16.MT88.4 R180, [R214+0x9880] ;  /* 0x00988000d6b4783b */ /* 0x000e620000004200 */
[C---:B------:R-:W-:Y:S02]  /*d8c0*/  HMMA.16816.F32 R36, R128.reuse, R40, RZ ;  /* 0x000000288024723c */ /* 0x040fe400000018ff */
[----:B------:R-:W1:Y:S01]  /*d8d0*/  MUFU.EX2 R237, R237 ;  /* 0x000000ed00ed7308 */ /* 0x000e620000000800 */
[----:B------:R-:W1:Y:S04]  /*d8e0*/  LDSM.16.MT88.4 R176, [R213+0x9880] ;  /* 0x00988000d5b0783b */ /* 0x000e680000004200 */
[----:B------:R-:W1:Y:S01]  /*d8f0*/  LDSM.16.MT88.4 R172, [R212+0x9880] ;  /* 0x00988000d4ac783b */ /* 0x000e620000004200 */
[C---:B---3--:R-:W-:Y:S02]  /*d900*/  HMMA.16816.F32 R44, R128.reuse, R48, RZ ;  /* 0x00000030802c723c */ /* 0x048fe400000018ff */
[----:B------:R-:W-:Y:S01]  /*d910*/  MUFU.EX2 R235, R235 ;  /* 0x000000eb00eb7308 */ /* 0x000fe20000000800 */
[----:B------:R-:W3:Y:S04]  /*d920*/  LDSM.16.MT88.4 R168, [R219+0xa880] ;  /* 0x00a88000dba8783b */ /* 0x000ee80000004200 */
[----:B------:R-:W1:Y:S01]  /*d930*/  LDSM.16.MT88.4 R164, [R214+0xa880] ;  /* 0x00a88000d6a4783b */ /* 0x000e620000004200 */
[C---:B------:R-:W-:Y:S02]  /*d940*/  HMMA.16816.F32 R52, R128.reuse, R56, RZ ;  /* 0x000000388034723c */ /* 0x040fe400000018ff */
        /* <DEDUP_REMOVED lines=12> */
[C---:B----4-:R-:W-:Y:S08]  /*da10*/  HMMA.16816.F32 R92, R128.reuse, R96, RZ ;  /* 0x00000060805c723c */ /* 0x050ff000000018ff */
[C---:B------:R-:W-:Y:S08]  /*da20*/  HMMA.16816.F32 R100, R128.reuse, R104, RZ ;  /* 0x000000688064723c */ /* 0x040ff000000018ff */
[C---:B------:R-:W-:Y:S08]  /*da30*/  HMMA.16816.F32 R108, R128.reuse, R112, RZ ;  /* 0x00000070806c723c */ /* 0x040ff000000018ff */
[C---:B------:R-:W-:Y:S08]  /*da40*/  HMMA.16816.F32 R136, R128.reuse, R116, RZ ;  /* 0x000000748088723c */ /* 0x040ff000000018ff */
[C---:B--2---:R-:W-:Y:S08]  /*da50*/  HMMA.16816.F32 R120, R128.reuse, R124, RZ ;  /* 0x0000007c8078723c */ /* 0x044ff000000018ff */
        /* <DEDUP_REMOVED lines=19> */
[----:B------:R-:W-:-:S02]  /*db90*/  FADD.FTZ R206, R206, R151 ;  /* 0x00000097cece7221 */ /* 0x000fc40000010000 */
[----:B------:R-:W-:Y:S02]  /*dba0*/  FADD.FTZ R229, R229, R2 ;  /* 0x00000002e5e57221 */ /* 0x000fe40000010000 */
[----:B------:R-:W-:Y:S01]  /*dbb0*/  FADD.FTZ R211, R211, R206 ;  /* 0x000000ced3d37221 */ /* 0x000fe20000010000 */
[----:B-1----:R-:W-:Y:S01]  /*dbc0*/  F2FP.PACK_AB R6, R237, R208 ;  /* 0x000000d0ed06723e */ /* 0x002fe200000000ff */
[----:B------:R-:W-:Y:S01]  /*dbd0*/  FADD.FTZ R234, R234, R229 ;  /* 0x000000e5eaea7221 */ /* 0x000fe20000010000 */
[----:B------:R-:W-:Y:S01]  /*dbe0*/  F2FP.PACK_AB R7, R236, R235 ;  /* 0x000000ebec07723e */ /* 0x000fe200000000ff */
        /* <DEDUP_REMOVED lines=48> */
.L_x_1666:
        /* <DEDUP_REMOVED lines=14> */
[----:B------:R-:W1:Y:S07]  /*dfd0*/  LDSM.16.M88.4 R160, [R221+0xc080] ;  /* 0x00c08000dda0783b */ /* 0x000e6e0000000200 */
[----:B------:R-:W2:Y:S07]  /*dfe0*/  LDSM.16.M88.4 R164, [R221+0xc880] ;  /* 0x00c88000dda4783b */ /* 0x000eae0000000200 */
[----:B------:R-:W-:Y:S07]  /*dff0*/  LDSM.16.M88.4 R168, [R218+0x10080] ;  /* 0x01008000daa8783b */ /* 0x000fee0000000200 */
[----:B------:R-:W3:Y:S07]  /*e000*/  LDSM.16.M88.4 R172, [R220] ;  /* 0x00000000dcac783b */ /* 0x000eee0000000200 */
[----:B------:R-:W4:Y:S07]  /*e010*/  LDSM.16.M88.4 R176, [R211] ;  /* 0x00000000d3b0783b */ /* 0x000f2e0000000200 */
[----:B------:R-:W-:Y:S01]  /*e020*/  @!PT LDS RZ, [RZ] ;  /* 0x00000000fffff984 */ /* 0x000fe20000000800 */
[----:B------:R-:W-:Y:S01]  /*e030*/  @!PT LDS RZ, [RZ] ;  /* 0x00000000fffff984 */ /* 0x000fe20000000800 */
[----:B------:R-:W-:Y:S01]  /*e040*/  @!PT LDS RZ, [RZ] ;  /* 0x00000000fffff984 */ /* 0x000fe20000000800 */
[----:B------:R5:W-:Y:S01]  /*e050*/  LDGSTS.E.BYPASS.LTC128B.128 [R228+0x8080], [R2.64], !P2 ;  /* 0x0808000002e47fae */ /* 0x000be2000d101d44 */
[C---:B-1----:R-:W-:Y:S06]  /*e060*/  HMMA.16816.F32 R4, R156.reuse, R160, RZ ;  /* 0x000000a09c04723c */ /* 0x042fec00000018ff */
[----:B------:R5:W-:Y:S02]  /*e070*/  LDGSTS.E.BYPASS.LTC128B.128 [R228+0x9080], [R2.64+0x80], !P5 ;  /* 0x0908008002e47fae */ /* 0x000be4000e901d44 */
[C---:B------:R-:W-:Y:S05]  /*e080*/  HMMA.16816.F32 R8, R156.reuse, R162, RZ ;  /* 0x000000a29c08723c */ /* 0x040fea00000018ff */
[----:B------:R5:W-:Y:S03]  /*e090*/  LDGSTS.E.BYPASS.LTC128B.128 [R228+0xa080], [R2.64+0x100], !P4 ;  /* 0x0a08010002e47fae */ /* 0x000be6000e101d44 */
[C---:B--2---:R-:W-:Y:S04]  /*e0a0*/  HMMA.16816.F32 R12, R156.reuse, R164, RZ ;  /* 0x000000a49c0c723c */ /* 0x044fe800000018ff */
[----:B------:R5:W-:Y:S04]  /*e0b0*/  LDGSTS.E.BYPASS.LTC128B.128 [R228+0xb080], [R2.64+0x180], !P3 ;  /* 0x0b08018002e47fae */ /* 0x000be8000d901d44 */
[----:B------:R-:W-:Y:S03]  /*e0c0*/  HMMA.16816.F32 R16, R156, R166, RZ ;  /* 0x000000a69c10723c */ /* 0x000fe600000018ff */
[----:B------:R-:W-:Y:S05]  /*e0d0*/  LDSM.16.M88.4 R180, [R217+0x10080] ;  /* 0x01008000d9b4783b */ /* 0x000fea0000000200 */
[C---:B---3--:R-:W-:Y:S02]  /*e0e0*/  HMMA.16816.F32 R4, R168.reuse, R172, R4 ;  /* 0x000000aca804723c */ /* 0x048fe40000001804 */
[----:B------:R-:W1:Y:S06]  /*e0f0*/  LDSM.16.M88.4 R184, [R216+0xc080] ;  /* 0x00c08000d8b8783b */ /* 0x000e6c0000000200 */
[C---:B------:R-:W-:Y:S01]  /*e100*/  HMMA.16816.F32 R8, R168.reuse, R174, R8 ;  /* 0x000000aea808723c */ /* 0x040fe20000001808 */
[----:B------:R-:W2:Y:S07]  /*e110*/  LDSM.16.M88.4 R152, [R216+0xc880] ;  /* 0x00c88000d898783b */ /* 0x000eae0000000200 */
[C---:B----4-:R-:W-:Y:S01]  /*e120*/  HMMA.16816.F32 R12, R168.reuse, R176, R12 ;  /* 0x000000b0a80c723c */ /* 0x050fe2000000180c */
[----:B------:R-:W0:Y:S07]  /*e130*/  LDGDEPBAR ;  /* 0x00000000000079af */ /* 0x000e2e0000000000 */
[----:B------:R-:W-:Y:S01]  /*e140*/  HMMA.16816.F32 R16, R168, R178, R16 ;  /* 0x000000b2a810723c */ /* 0x000fe20000001810 */
[----:B------:R-:W-:Y:S07]  /*e150*/  LDSM.16.M88.4 R156, [R215+0x10080] ;  /* 0x01008000d79c783b */ /* 0x000fee0000000200 */
[----:B------:R-:W3:Y:S07]  /*e160*/  LDSM.16.M88.4 R160, [R210] ;  /* 0x00000000d2a0783b */ /* 0x000eee0000000200 */
[----:B------:R-:W4:Y:S01]  /*e170*/  LDSM.16.M88.4 R164, [R210+0x800] ;  /* 0x00080000d2a4783b */ /* 0x000f220000000200 */
[C---:B-1----:R-:W-:Y:S06]  /*e180*/  HMMA.16816.F32 R4, R180.reuse, R184, R4 ;  /* 0x000000b8b404723c */ /* 0x042fec0000001804 */
[----:B------:R-:W-:Y:S02]  /*e190*/  LDSM.16.M88.4 R168, [R222+0x14080] ;  /* 0x01408000dea8783b */ /* 0x000fe40000000200 */
[C---:B------:R-:W-:Y:S05]  /*e1a0*/  HMMA.16816.F32 R8, R180.reuse, R186, R8 ;  /* 0x000000bab408723c */ /* 0x040fea0000001808 */
[----:B------:R-:W1:Y:S03]  /*e1b0*/  LDSM.16.M88.4 R172, [R221+0xd080] ;  /* 0x00d08000ddac783b */ /* 0x000e660000000200 */
[C---:B--2---:R-:W-:Y:S04]  /*e1c0*/  HMMA.16816.F32 R12, R180.reuse, R152, R12 ;  /* 0x00000098b40c723c */ /* 0x044fe8000000180c */
[----:B------:R-:W-:Y:S04]  /*e1d0*/  LDSM.16.M88.4 R176, [R218+0x14080] ;  /* 0x01408000dab0783b */ /* 0x000fe80000000200 */
[----:B------:R-:W-:Y:S03]  /*e1e0*/  HMMA.16816.F32 R16, R180, R154, R16 ;  /* 0x0000009ab410723c */ /* 0x000fe60000001810 */
[----:B------:R-:W2:Y:S05]  /*e1f0*/  LDSM.16.M88.4 R152, [R221+0xd880] ;  /* 0x00d88000dd98783b */ /* 0x000eaa0000000200 */
[C---:B---3--:R-:W-:Y:S02]  /*e200*/  HMMA.16816.F32 R4, R156.reuse, R160, R4 ;  /* 0x000000a09c04723c */ /* 0x048fe40000001804 */
[----:B------:R-:W3:Y:S06]  /*e210*/  LDSM.16.M88.4 R180, [R209] ;  /* 0x00000000d1b4783b */ /* 0x000eec0000000200 */
        /* <DEDUP_REMOVED lines=72> */
[----:B------:R-:W-:Y:S01]  /*e6a0*/  HMMA.16816.F32 R16, R168, R158, R16 ;  /* 0x0000009ea810723c */ /* 0x000fe20000001810 */
[----:B------:R-:W4:Y:S01]  /*e6b0*/  LDSM.16.M88.4 R156, [R210+0x3800] ;  /* 0x00380000d29c783b */ /* 0x000f220000000200 */
[----:B------:R-:W-:Y:S06]  /*e6c0*/  DEPBAR.LE SB0, 0x0 ;  /* 0x000080000000791a */ /* 0x000fec0000000000 */
[C---:B-1----:R-:W-:Y:S01]  /*e6d0*/  HMMA.16816.F32 R4, R176.reuse, R180, R4 ;  /* 0x000000b4b004723c */ /* 0x042fe20000001804 */
[----:B------:R-:W-:Y:S07]  /*e6e0*/  BAR.SYNC.DEFER_BLOCKING 0x0 ;  /* 0x0000000000007b1d */ /* 0x000fee0000010000 */
[C---:B------:R-:W-:Y:S08]  /*e6f0*/  HMMA.16816.F32 R8, R176.reuse, R182, R8 ;  /* 0x000000b6b008723c */ /* 0x040ff00000001808 */
[C---:B--2---:R-:W-:Y:S08]  /*e700*/  HMMA.16816.F32 R12, R176.reuse, R152, R12 ;  /* 0x00000098b00c723c */ /* 0x044ff0000000180c */
[----:B------:R-:W-:Y:S08]  /*e710*/  HMMA.16816.F32 R16, R176, R154, R16 ;  /* 0x0000009ab010723c */ /* 0x000ff00000001810 */
[C---:B---3--:R-:W-:Y:S08]  /*e720*/  HMMA.16816.F32 R4, R160.reuse, R164, R4 ;  /* 0x000000a4a004723c */ /* 0x048ff00000001804 */
[C---:B------:R-:W-:Y:S08]  /*e730*/  HMMA.16816.F32 R8, R160.reuse, R166, R8 ;  /* 0x000000a6a008723c */ /* 0x040ff00000001808 */
[C---:B----4-:R-:W-:Y:S08]  /*e740*/  HMMA.16816.F32 R12, R160.reuse, R156, R12 ;  /* 0x0000009ca00c723c */ /* 0x050ff0000000180c */
[----:B------:R-:W-:Y:S04]  /*e750*/  HMMA.16816.F32 R16, R160, R158, R16 ;  /* 0x0000009ea010723c */ /* 0x000fe80000001810 */
[----:B-----5:R-:W-:Y:S02]  /*e760*/  FMNMX.FTZ R2, R4, R149, !PT ;  /* 0x0000009504027209 */ /* 0x020fe40007810000 */
        /* <DEDUP_REMOVED lines=15> */
[----:B------:R-:W-:Y:S06]  /*e860*/  FMNMX.FTZ R153, R19, R2, !PT ;  /* 0x0000000213997209 */ /* 0x000fec0007810000 */
[----:B------:R-:W2:Y:S01]  /*e870*/  SHFL.BFLY PT, R2, R153, 0x2, 0x1f ;  /* 0x0c401f0099027f89 */ /* 0x000ea200000e0000 */
[----:B-1----:R-:W-:Y:S02]  /*e880*/  FMNMX.FTZ R155, R152, R3, !PT ;  /* 0x00000003989b7209 */ /* 0x002fe40007810000 */
[----:B------:R-:W-:Y:S04]  /*e890*/  @P0 SHF.R.S32.HI R152, RZ, 0x1f, R229 ;  /* 0x0000001fff980819 */ /* 0x000fe800000114e5 */
[----:B------:R-:W1:Y:S01]  /*e8a0*/  SHFL.BFLY PT, R148, R155, 0x1, 0x1f ;  /* 0x0c201f009b947f89 */ /* 0x000e6200000e0000 */
[----:B--2---:R-:W-:Y:S01]  /*e8b0*/  FMNMX.FTZ R150, R153, R2, !PT ;  /* 0x0000000299967209 */ /* 0x004fe20007810000 */
[----:B------:R-:W-:Y:S05]  /*e8c0*/  @P0 IMAD R152, R152, c[0x0][0x1e0], RZ ;  /* 0x0000780098980a24 */ /* 0x000fea00078e02ff */
[----:B------:R-:W2:Y:S01]  /*e8d0*/  SHFL.BFLY PT, R3, R150, 0x1, 0x1f ;  /* 0x0c201f0096037f89 */ /* 0x000ea200000e0000 */
[----:B------:R-:W-:Y:S01]  /*e8e0*/  @P0 IMAD R152, R229, c[0x0][0x1e4], R152 ;  /* 0x00007900e5980a24 */ /* 0x000fe200078e0298 */
[----:B-1----:R-:W-:Y:S01]  /*e8f0*/  FMNMX.FTZ R148, R155, R148, !PT ;  /* 0x000000949b947209 */ /* 0x002fe20007810000 */
[----:B------:R-:W-:Y:S04]  /*e900*/  @P0 IMAD.WIDE.U32 R154, R229, c[0x0][0x1e0], RZ ;  /* 0x00007800e59a0a25 */ /* 0x000fe800078e00ff */
[C---:B------:R-:W-:Y:S01]  /*e910*/  FMUL.FTZ R189, R148.reuse, c[0x0][0x2d0] ;  /* 0x0000b40094bd7a20 */ /* 0x040fe20000410000 */
[----:B------:R-:W-:Y:S01]  /*e920*/  @P0 IADD3 R155, R155, R152, RZ ;  /* 0x000000989b9b0210 */ /* 0x000fe20007ffe0ff */
[----:B------:R-:W-:Y:S01]  /*e930*/  FADD.FTZ R2, -R148, R149 ;  /* 0x0000009594027221 */ /* 0x000fe20000010100 */
[----:B--2---:R-:W-:Y:S01]  /*e940*/  FMNMX.FTZ R3, R150, R3, !PT ;  /* 0x0000000396037209 */ /* 0x004fe20007810000 */
[--C-:B------:R-:W-:Y:S02]  /*e950*/  FFMA.FTZ R153, R4, c[0x0][0x2d0], -R189.reuse ;  /* 0x0000b40004997a23 */ /* 0x100fe400000108bd */
[----:B------:R-:W-:Y:S02]  /*e960*/  FMUL.FTZ R151, R2, c[0x0][0x2d0] ;  /* 0x0000b40002977a20 */ /* 0x000fe40000410000 */
[C---:B------:R-:W-:Y:S02]  /*e970*/  FADD.FTZ R149, -R3.reuse, R0 ;  /* 0x0000000003957221 */ /* 0x040fe40000010100 */
[----:B------:R1:W2:Y:S01]  /*e980*/  MUFU.EX2 R2, R151 ;  /* 0x0000009700027308 */ /* 0x0002a20000000800 */
[----:B------:R-:W-:Y:S02]  /*e990*/  FMUL.FTZ R188, R3, c[0x0][0x2d0] ;  /* 0x0000b40003bc7a20 */ /* 0x000fe40000410000 */
[----:B------:R-:W-:Y:S02]  /*e9a0*/  FMUL.FTZ R0, R149, c[0x0][0x2d0] ;  /* 0x0000b40095007a20 */ /* 0x000fe40000410000 */
[--C-:B------:R-:W-:Y:S02]  /*e9b0*/  FFMA.FTZ R150, R5, c[0x0][0x2d0], -R189.reuse ;  /* 0x0000b40005967a23 */ /* 0x100fe400000108bd */
[--C-:B------:R-:W-:Y:S02]  /*e9c0*/  FFMA.FTZ R234, R9, c[0x0][0x2d0], -R189.reuse ;  /* 0x0000b40009ea7a23 */ /* 0x100fe400000108bd */
[--C-:B------:R-:W-:Y:S01]  /*e9d0*/  FFMA.FTZ R236, R6, c[0x0][0x2d0], -R188.reuse ;  /* 0x0000b40006ec7a23 */ /* 0x100fe200000108bc */
[----:B------:R3:W-:Y:S01]  /*e9e0*/  MUFU.EX2 R149, R153 ;  /* 0x0000009900957308 */ /* 0x0007e20000000800 */
[--C-:B------:R-:W-:Y:S02]  /*e9f0*/  FFMA.FTZ R239, R7, c[0x0][0x2d0], -R188.reuse ;  /* 0x0000b40007ef7a23 */ /* 0x100fe400000108bc */
[--C-:B------:R-:W-:Y:S02]  /*ea00*/  FFMA.FTZ R238, R10, c[0x0][0x2d0], -R188.reuse ;  /* 0x0000b4000aee7a23 */ /* 0x100fe400000108bc */
[--C-:B------:R-:W-:Y:S02]  /*ea10*/  FFMA.FTZ R241, R11, c[0x0][0x2d0], -R188.reuse ;  /* 0x0000b4000bf17a23 */ /* 0x100fe400000108bc */
[--C-:B------:R-:W-:Y:S02]  /*ea20*/  FFMA.FTZ R240, R12, c[0x0][0x2d0], -R189.reuse ;  /* 0x0000b4000cf07a23 */ /* 0x100fe400000108bd */
[--C-:B------:R-:W-:Y:S01]  /*ea30*/  FFMA.FTZ R243, R13, c[0x0][0x2d0], -R189.reuse ;  /* 0x0000b4000df37a23 */ /* 0x100fe200000108bd */
[----:B------:R-:W4:Y:S01]  /*ea40*/  MUFU.EX2 R0, R0 ;  /* 0x0000000000007308 */ /* 0x000f220000000800 */
[--C-:B------:R-:W-:Y:S02]  /*ea50*/  FFMA.FTZ R242, R14, c[0x0][0x2d0], -R188.reuse ;  /* 0x0000b4000ef27a23 */ /* 0x100fe400000108bc */
[----:B------:R-:W-:Y:S02]  /*ea60*/  FFMA.FTZ R245, R15, c[0x0][0x2d0], -R188 ;  /* 0x0000b4000ff57a23 */ /* 0x000fe400000108bc */
[----:B-1----:R-:W-:Y:S02]  /*ea70*/  FFMA.FTZ R151, R8, c[0x0][0x2d0], -R189 ;  /* 0x0000b40008977a23 */ /* 0x002fe400000108bd */
[C---:B--2---:R-:W-:Y:S02]  /*ea80*/  FMUL.FTZ R4, R2.reuse, R144 ;  /* 0x0000009002047220 */ /* 0x044fe40000410000 */
[C---:B------:R-:W-:Y:S01]  /*ea90*/  FMUL.FTZ R5, R2.reuse, R145 ;  /* 0x0000009102057220 */ /* 0x040fe20000410000 */
[----:B------:R-:W1:Y:S01]  /*eaa0*/  MUFU.EX2 R150, R150 ;  /* 0x0000009600967308 */ /* 0x000e620000000800 */
[C---:B------:R-:W-:Y:S02]  /*eab0*/  FMUL.FTZ R8, R2.reuse, R140 ;  /* 0x0000008c02087220 */ /* 0x040fe40000410000 */
[----:B------:R-:W-:Y:S01]  /*eac0*/  FMUL.FTZ R9, R2, R141 ;  /* 0x0000008d02097220 */ /* 0x000fe20000410000 */
[----:B---3--:R-:W-:Y:S01]  /*ead0*/  @P0 LEA R153, P1, R154, R230, 0x5 ;  /* 0x000000e69a990211 */ /* 0x008fe200078228ff */
[C---:B------:R-:W-:Y:S02]  /*eae0*/  FMUL.FTZ R20, R2.reuse, R20 ;  /* 0x0000001402147220 */ /* 0x040fe40000410000 */
[----:B------:R-:W-:Y:S01]  /*eaf0*/  FMUL.FTZ R21, R2, R21 ;  /* 0x0000001502157220 */ /* 0x000fe20000410000 */
[----:B------:R-:W-:Y:S01]  /*eb00*/  @P0 LEA.HI.X R152, R154, R233, R155, 0x5, P1 ;  /* 0x000000e99a980211 */ /* 0x000fe200008f2c9b */
[C---:B------:R-:W-:Y:S01]  /*eb10*/  FMUL.FTZ R12, R2.reuse, R136 ;  /* 0x00000088020c7220 */ /* 0x040fe20000410000 */
[C---:B------:R-:W-:Y:S01]  /*eb20*/  @P0 LEA R190, P1, R153.reuse, c[0x0][0x1c8], 0x1 ;  /* 0x0000720099be0a11 */ /* 0x040fe200078208ff */
[----:B------:R-:W-:Y:S01]  /*eb30*/  MUFU.EX2 R151, R151 ;  /* 0x0000009700977308 */ /* 0x000fe20000000800 */
[----:B------:R-:W-:Y:S02]  /*eb40*/  FMUL.FTZ R13, R2, R137 ;  /* 0x00000089020d7220 */ /* 0x000fe40000410000 */
[----:B------:R-:W-:Y:S01]  /*eb50*/  @P0 LEA.HI.X R191, R153, c[0x0][0x1cc], R152, 0x1, P1 ;  /* 0x0000730099bf0a11 */ /* 0x000fe200008f0c98 */
[C---:B----4-:R-:W-:Y:S02]  /*eb60*/  FMUL.FTZ R6, R0.reuse, R146 ;  /* 0x0000009200067220 */ /* 0x050fe40000410000 */
[C---:B------:R-:W-:Y:S02]  /*eb70*/  FMUL.FTZ R7, R0.reuse, R147 ;  /* 0x0000009300077220 */ /* 0x040fe40000410000 */
[----:B------:R2:W-:Y:S01]  /*eb80*/  @P0 LDGSTS.E.BYPASS.LTC128B.128 [R228+0xc080], [R190.64], !P2 ;  /* 0x0c080000bee40fae */ /* 0x0005e2000d101d44 */
[C---:B------:R-:W-:Y:S01]  /*eb90*/  FMUL.FTZ R10, R0.reuse, R142 ;  /* 0x0000008e000a7220 */ /* 0x040fe20000410000 */
[----:B------:R-:W3:Y:S01]  /*eba0*/  MUFU.EX2 R234, R234 ;  /* 0x000000ea00ea7308 */ /* 0x000ee20000000800 */
[----:B------:R-:W-:Y:S01]  /*ebb0*/  FMUL.FTZ R11, R0, R143 ;  /* 0x0000008f000b7220 */ /* 0x000fe20000410000 */
[----:B-1----:R-:W-:Y:S01]  /*ebc0*/  F2FP.PACK_AB R144, R150, R149 ;  /* 0x000000959690723e */ /* 0x002fe200000000ff */
[C---:B------:R-:W-:Y:S02]  /*ebd0*/  FMUL.FTZ R22, R0.reuse, R22 ;  /* 0x0000001600167220 */ /* 0x040fe40000410000 */
[----:B------:R2:W-:Y:S01]  /*ebe0*/  @P0 LDGSTS.E.BYPASS.LTC128B.128 [R228+0xd080], [R190.64+0x80], !P5 ;  /* 0x0d080080bee40fae */ /* 0x0005e2000e901d44 */
[C---:B------:R-:W-:Y:S02]  /*ebf0*/  FMUL.FTZ R23, R0.reuse, R23 ;  /* 0x0000001700177220 */ /* 0x040fe40000410000 */
[C---:B------:R-:W-:Y:S02]  /*ec00*/  FMUL.FTZ R14, R0.reuse, R138 ;  /* 0x0000008a000e7220 */ /* 0x040fe40000410000 */
[----:B------:R-:W-:Y:S01]  /*ec10*/  MUFU.EX2 R236, R236 ;  /* 0x000000ec00ec7308 */ /* 0x000fe20000000800 */
[----:B------:R-:W-:Y:S01]  /*ec20*/  FMUL.FTZ R15, R0, R139 ;  /* 0x0000008b000f7220 */ /* 0x000fe20000410000 */
[----:B------:R2:W-:Y:S01]  /*ec30*/  @P0 LDGSTS.E.BYPASS.LTC128B.128 [R228+0xe080], [R190.64+0x100], !P4 ;  /* 0x0e080100bee40fae */ /* 0x0005e2000e101d44 */
[C---:B------:R-:W-:Y:S02]  /*ec40*/  FMUL.FTZ R24, R2.reuse, R24 ;  /* 0x0000001802187220 */ /* 0x040fe40000410000 */
[----:B------:R-:W-:Y:S02]  /*ec50*/  FMUL.FTZ R25, R2, R25 ;  /* 0x0000001902197220 */ /* 0x000fe40000410000 */
[C---:B------:R-:W-:Y:S02]  /*ec60*/  FMUL.FTZ R26, R0.reuse, R26 ;  /* 0x0000001a001a7220 */ /* 0x040fe40000410000 */
[----:B------:R2:W-:Y:S01]  /*ec70*/  @P0 LDGSTS.E.BYPASS.LTC128B.128 [R228+0xf080], [R190.64+0x180], !P3 ;  /* 0x0f080180bee40fae */ /* 0x0005e2000d901d44 */
[----:B------:R-:W1:Y:S01]  /*ec80*/  MUFU.EX2 R239, R239 ;  /* 0x000000ef00ef7308 */ /* 0x000e620000000800 */
[----:B------:R-:W-:Y:S02]  /*ec90*/  FMUL.FTZ R27, R0, R27 ;  /* 0x0000001b001b7220 */ /* 0x000fe40000410000 */
[----:B------:R-:W-:Y:S01]  /*eca0*/  FMUL.FTZ R28, R2, R28 ;  /* 0x0000001c021c7220 */ /* 0x000fe20000410000 */
[----:B---3--:R-:W-:Y:S01]  /*ecb0*/  F2FP.PACK_AB R146, R234, R151 ;  /* 0x00000097ea92723e */ /* 0x008fe200000000ff */
[----:B------:R-:W-:Y:S01]  /*ecc0*/  FMUL.FTZ R29, R2, R29 ;  /* 0x0000001d021d7220 */ /* 0x000fe20000410000 */
[----:B------:R-:W3:Y:S01]  /*ecd0*/  LDSM.16.MT88.4 R152, [R219+0x8080] ;  /* 0x00808000db98783b */ /* 0x000ee20000004200 */
[C---:B------:R-:W-:Y:S02]  /*ece0*/  FMUL.FTZ R30, R0.reuse, R30 ;  /* 0x0000001e001e7220 */ /* 0x040fe40000410000 */
[----:B------:R-:W-:Y:S01]  /*ecf0*/  FMUL.FTZ R31, R0, R31 ;  /* 0x0000001f001f7220 */ /* 0x000fe20000410000 */
[----:B------:R-:W-:Y:S01]  /*ed00*/  MUFU.EX2 R238, R238 ;  /* 0x000000ee00ee7308 */ /* 0x000fe20000000800 */
[C---:B------:R-:W-:Y:S02]  /*ed10*/  FMUL.FTZ R32, R2.reuse, R32 ;  /* 0x0000002002207220 */ /* 0x040fe40000410000 */
[----:B------:R-:W4:Y:S01]  /*ed20*/  LDSM.16.MT88.4 R156, [R214+0x8080] ;  /* 0x00808000d69c783b */ /* 0x000f220000004200 */
[----:B------:R-:W-:Y:S02]  /*ed30*/  FMUL.FTZ R33, R2, R33 ;  /* 0x0000002102217220 */ /* 0x000fe40000410000 */
[C---:B------:R-:W-:Y:S02]  /*ed40*/  FMUL.FTZ R34, R0.reuse, R34 ;  /* 0x0000002200227220 */ /* 0x040fe40000410000 */
[----:B------:R-:W-:Y:S02]  /*ed50*/  FMUL.FTZ R35, R0, R35 ;  /* 0x0000002300237220 */ /* 0x000fe40000410000 */
[----:B------:R-:W5:Y:S01]  /*ed60*/  MUFU.EX2 R241, R241 ;  /* 0x000000f100f17308 */ /* 0x000f620000000800 */
[----:B------:R-:W2:Y:S01]  /*ed70*/  LDSM.16.MT88.4 R160, [R213+0x8080] ;  /* 0x00808000d5a0783b */ /* 0x000ea20000004200 */
[C---:B------:R-:W-:Y:S01]  /*ed80*/  FMUL.FTZ R36, R2.reuse, R36 ;  /* 0x0000002402247220 */ /* 0x040fe20000410000 */
[----:B-1----:R-:W-:Y:S01]  /*ed90*/  F2FP.PACK_AB R145, R239, R236 ;  /* 0x000000ecef91723e */ /* 0x002fe200000000ff */
[----:B------:R-:W-:Y:S02]  /*eda0*/  FMUL.FTZ R37, R2, R37 ;  /* 0x0000002502257220 */ /* 0x000fe40000410000 */
[C---:B------:R-:W-:Y:S02]  /*edb0*/  FMUL.FTZ R38, R0.reuse, R38 ;  /* 0x0000002600267220 */ /* 0x040fe40000410000 */
[----:B------:R-:W1:Y:S01]  /*edc0*/  LDSM.16.MT88.4 R140, [R212+0x8080] ;  /* 0x00808000d48c783b */ /* 0x000e620000004200 */
[----:B------:R-:W-:Y:S01]  /*edd0*/  FMUL.FTZ R39, R0, R39 ;  /* 0x0000002700277220 */ /* 0x000fe20000410000 */
[----:B------:R-:W-:Y:S01]  /*ede0*/  MUFU.EX2 R240, R240 ;  /* 0x000000f000f07308 */ /* 0x000fe20000000800 */
[C---:B------:R-:W-:Y:S02]  /*edf0*/  FMUL.FTZ R40, R2.reuse, R40 ;  /* 0x0000002802287220 */ /* 0x040fe40000410000 */
[----:B------:R-:W-:Y:S02]  /*ee00*/  FMUL.FTZ R41, R2, R41 ;  /* 0x0000002902297220 */ /* 0x000fe40000410000 */
[----:B------:R-:W-:Y:S01]  /*ee10*/  LDSM.16.MT88.4 R136, [R212+0xb080] ;  /* 0x00b08000d488783b */ /* 0x000fe20000004200 */
[C---:B------:R-:W-:Y:S02]  /*ee20*/  FMUL.FTZ R42, R0.reuse, R42 ;  /* 0x0000002a002a7220 */ /* 0x040fe40000410000 */
[----:B------:R-:W-:Y:S02]  /*ee30*/  FMUL.FTZ R43, R0, R43 ;  /* 0x0000002b002b7220 */ /* 0x000fe40000410000 */
[C---:B------:R-:W-:Y:S01]  /*ee40*/  FMUL.FTZ R44, R2.reuse, R44 ;  /* 0x0000002c022c7220 */ /* 0x040fe20000410000 */
[----:B------:R-:W1:Y:S01]  /*ee50*/  MUFU.EX2 R243, R243 ;  /* 0x000000f300f37308 */ /* 0x000e620000000800 */
[----:B------:R-:W-:Y:S01]  /*ee60*/  LDSM.16.MT88.4 R164, [R214+0x9880] ;  /* 0x00988000d6a4783b */ /* 0x000fe20000004200 */
[----:B------:R-:W-:Y:S01]  /*ee70*/  FMUL.FTZ R45, R2, R45 ;  /* 0x0000002d022d7220 */ /* 0x000fe20000410000 */
[----:B-----5:R-:W-:Y:S01]  /*ee80*/  F2FP.PACK_AB R147, R241, R238 ;  /* 0x000000eef193723e */ /* 0x020fe200000000ff */
[C---:B------:R-:W-:Y:S02]  /*ee90*/  FMUL.FTZ R46, R0.reuse, R46 ;  /* 0x0000002e002e7220 */ /* 0x040fe40000410000 */
[----:B------:R-:W-:Y:S02]  /*eea0*/  FMUL.FTZ R47, R0, R47 ;  /* 0x0000002f002f7220 */ /* 0x000fe40000410000 */
[----:B------:R-:W-:Y:S01]  /*eeb0*/  LDSM.16.MT88.4 R168, [R213+0x9880] ;  /* 0x00988000d5a8783b */ /* 0x000fe20000004200 */
[C---:B------:R-:W-:Y:S01]  /*eec0*/  FMUL.FTZ R48, R2.reuse, R48 ;  /* 0x0000003002307220 */ /* 0x040fe20000410000 */
[C---:B---3--:R-:W-:Y:S01]  /*eed0*/  HMMA.16816.F32 R4, R144.reuse, R152, R4 ;  /* 0x000000989004723c */ /* 0x048fe20000001804 */
[----:B------:R-:W-:Y:S04]  /*eee0*/  MUFU.EX2 R242, R242 ;  /* 0x000000f200f27308 */ /* 0x000fe80000000800 */
[----:B------:R-:W-:Y:S01]  /*eef0*/  LDSM.16.MT88.4 R172, [R212+0x9880] ;  /* 0x00988000d4ac783b */ /* 0x000fe20000004200 */
[----:B------:R-:W-:Y:S02]  /*ef00*/  FMUL.FTZ R49, R2, R49 ;  /* 0x0000003102317220 */ /* 0x000fe40000410000 */
[C---:B------:R-:W-:Y:S03]  /*ef10*/  HMMA.16816.F32 R8, R144.reuse, R154, R8 ;  /* 0x0000009a9008723c */ /* 0x040fe60000001808 */
[----:B------:R-:W3:Y:S01]  /*ef20*/  MUFU.EX2 R245, R245 ;  /* 0x000000f500f57308 */ /* 0x000ee20000000800 */
[----:B------:R-:W5:Y:S01]  /*ef30*/  LDSM.16.MT88.4 R152, [R219+0x9080] ;  /* 0x00908000db98783b */ /* 0x000f620000004200 */
[C---:B------:R-:W-:Y:S02]  /*ef40*/  FMUL.FTZ R50, R0.reuse, R50 ;  /* 0x0000003200327220 */ /* 0x040fe40000410000 */
[----:B------:R-:W-:Y:S01]  /*ef50*/  FMUL.FTZ R51, R0, R51 ;  /* 0x0000003300337220 */ /* 0x000fe20000410000 */
[C---:B----4-:R-:W-:Y:S03]  /*ef60*/  HMMA.16816.F32 R20, R144.reuse, R156, R20 ;  /* 0x0000009c9014723c */ /* 0x050fe60000001814 */
[----:B------:R-:W-:Y:S01]  /*ef70*/  LDSM.16.MT88.4 R176, [R219+0xa880] ;  /* 0x00a88000dbb0783b */ /* 0x000fe20000004200 */
[C---:B------:R-:W-:Y:S02]  /*ef80*/  FMUL.FTZ R52, R2.reuse, R52 ;  /* 0x0000003402347220 */ /* 0x040fe40000410000 */
[----:B------:R-:W-:Y:S02]  /*ef90*/  FMUL.FTZ R53, R2, R53 ;  /* 0x0000003502357220 */ /* 0x000fe40000410000 */
[C---:B------:R-:W-:Y:S02]  /*efa0*/  HMMA.16816.F32 R24, R144.reuse, R158, R24 ;  /* 0x0000009e9018723c */ /* 0x040fe40000001818 */
[----:B------:R-:W4:Y:S02]  /*efb0*/  LDSM.16.MT88.4 R156, [R214+0x9080] ;  /* 0x00908000d69c783b */ /* 0x000f240000004200 */
[C---:B------:R-:W-:Y:S02]  /*efc0*/  FMUL.FTZ R54, R0.reuse, R54 ;  /* 0x0000003600367220 */ /* 0x040fe40000410000 */
[----:B------:R-:W-:Y:S02]  /*efd0*/  FMUL.FTZ R55, R0, R55 ;  /* 0x0000003700377220 */ /* 0x000fe40000410000 */
[C---:B--2---:R-:W-:Y:S01]  /*efe0*/  HMMA.16816.F32 R28, R144.reuse, R160, R28 ;  /* 0x000000a0901c723c */ /* 0x044fe2000000181c */
[----:B------:R-:W-:Y:S03]  /*eff0*/  LDSM.16.MT88.4 R180, [R214+0xa880] ;  /* 0x00a88000d6b4783b */ /* 0x000fe60000004200 */
[C---:B------:R-:W-:Y:S02]  /*f000*/  FMUL.FTZ R56, R2.reuse, R56 ;  /* 0x0000003802387220 */ /* 0x040fe40000410000 */
[----:B------:R-:W-:Y:S02]  /*f010*/  FMUL.FTZ R57, R2, R57 ;  /* 0x0000003902397220 */ /* 0x000fe40000410000 */
[C---:B------:R-:W-:Y:S01]  /*f020*/  HMMA.16816.F32 R32, R144.reuse, R162, R32 ;  /* 0x000000a29020723c */ /* 0x040fe20000001820 */
[----:B------:R-:W-:Y:S03]  /*f030*/  LDSM.16.MT88.4 R160, [R219+0x9880] ;  /* 0x00988000dba0783b */ /* 0x000fe60000004200 */
[C---:B------:R-:W-:Y:S02]  /*f040*/  FMUL.FTZ R58, R0.reuse, R58 ;  /* 0x0000003a003a7220 */ /* 0x040fe40000410000 */
[----:B------:R-:W-:Y:S02]  /*f050*/  FMUL.FTZ R59, R0, R59 ;  /* 0x0000003b003b7220 */ /* 0x000fe40000410000 */
[C---:B-1----:R-:W-:Y:S01]  /*f060*/  HMMA.16816.F32 R36, R144.reuse, R140, R36 ;  /* 0x0000008c9024723c */ /* 0x042fe20000001824 */
[----:B------:R-:W-:Y:S03]  /*f070*/  LDSM.16.MT88.4 R184, [R213+0xa880] ;  /* 0x00a88000d5b8783b */ /* 0x000fe60000004200 */
[C---:B------:R-:W-:Y:S02]  /*f080*/  FMUL.FTZ R60, R2.reuse, R60 ;  /* 0x0000003c023c7220 */ /* 0x040fe40000410000 */
[----:B------:R-:W-:Y:S02]  /*f090*/  FMUL.FTZ R61, R2, R61 ;  /* 0x0000003d023d7220 */ /* 0x000fe40000410000 */
[C---:B------:R-:W-:Y:S01]  /*f0a0*/  HMMA.16816.F32 R40, R144.reuse, R142, R40 ;  /* 0x0000008e9028723c */ /* 0x040fe20000001828 */
[----:B------:R-:W1:Y:S03]  /*f0b0*/  LDSM.16.MT88.4 R140, [R213+0x9080] ;  /* 0x00908000d58c783b */ /* 0x000e660000004200 */
[C---:B------:R-:W-:Y:S02]  /*f0c0*/  FMUL.FTZ R62, R0.reuse, R62 ;  /* 0x0000003e003e7220 */ /* 0x040fe40000410000 */
[----:B------:R-:W-:Y:S02]  /*f0d0*/  FMUL.FTZ R63, R0, R63 ;  /* 0x0000003f003f7220 */ /* 0x000fe40000410000 */
[C---:B-----5:R-:W-:Y:S01]  /*f0e0*/  HMMA.16816.F32 R44, R144.reuse, R152, R44 ;  /* 0x00000098902c723c */ /* 0x060fe2000000182c */
[----:B------:R-:W-:Y:S03]  /*f0f0*/  LDSM.16.MT88.4 R192, [R219+0xb880] ;  /* 0x00b88000dbc0783b */ /* 0x000fe60000004200 */
[C---:B------:R-:W-:Y:S02]  /*f100*/  FMUL.FTZ R64, R2.reuse, R64 ;  /* 0x0000004002407220 */ /* 0x040fe40000410000 */
[----:B------:R-:W-:Y:S02]  /*f110*/  FMUL.FTZ R65, R2, R65 ;  /* 0x0000004102417220 */ /* 0x000fe40000410000 */
[C---:B------:R-:W-:Y:S01]  /*f120*/  HMMA.16816.F32 R48, R144.reuse, R154, R48 ;  /* 0x0000009a9030723c */ /* 0x040fe20000001830 */
[----:B------:R-:W2:Y:S03]  /*f130*/  LDSM.16.MT88.4 R152, [R212+0x9080] ;  /* 0x00908000d498783b */ /* 0x000ea60000004200 */
[C---:B------:R-:W-:Y:S02]  /*f140*/  FMUL.FTZ R66, R0.reuse, R66 ;  /* 0x0000004200427220 */ /* 0x040fe40000410000 */
[----:B------:R-:W-:Y:S02]  /*f150*/  FMUL.FTZ R67, R0, R67 ;  /* 0x0000004300437220 */ /* 0x000fe40000410000 */
[C---:B----4-:R-:W-:Y:S01]  /*f160*/  HMMA.16816.F32 R52, R144.reuse, R156, R52 ;  /* 0x0000009c9034723c */ /* 0x050fe20000001834 */
[----:B------:R-:W-:Y:S03]  /*f170*/  LDSM.16.MT88.4 R196, [R214+0xb880] ;  /* 0x00b88000d6c4783b */ /* 0x000fe60000004200 */
[C---:B------:R-:W-:Y:S02]  /*f180*/  FMUL.FTZ R68, R2.reuse, R68 ;  /* 0x0000004402447220 */ /* 0x040fe40000410000 */
[----:B------:R-:W-:Y:S02]  /*f190*/  FMUL.FTZ R69, R2, R69 ;  /* 0x0000004502457220 */ /* 0x000fe40000410000 */
[C---:B------:R-:W-:Y:S01]  /*f1a0*/  HMMA.16816.F32 R56, R144.reuse, R158, R56 ;  /* 0x0000009e9038723c */ /* 0x040fe20000001838 */
[----:B------:R-:W4:Y:S03]  /*f1b0*/  LDSM.16.MT88.4 R156, [R219+0xa080] ;  /* 0x00a08000db9c783b */ /* 0x000f260000004200 */
[C---:B------:R-:W-:Y:S02]  /*f1c0*/  FMUL.FTZ R70, R0.reuse, R70 ;  /* 0x0000004600467220 */ /* 0x040fe40000410000 */
[----:B------:R-:W-:Y:S02]  /*f1d0*/  FMUL.FTZ R71, R0, R71 ;  /* 0x0000004700477220 */ /* 0x000fe40000410000 */
[----:B------:R-:W-:Y:S01]  /*f1e0*/  LDSM.16.MT88.4 R200, [R212+0xb880] ;  /* 0x00b88000d4c8783b */ /* 0x000fe20000004200 */
[C---:B-1----:R-:W-:Y:S03]  /*f1f0*/  HMMA.16816.F32 R60, R144.reuse, R140, R60 ;  /* 0x0000008c903c723c */ /* 0x042fe6000000183c */
[C---:B------:R-:W-:Y:S02]  /*f200*/  FMUL.FTZ R72, R2.reuse, R72 ;  /* 0x0000004802487220 */ /* 0x040fe40000410000 */
[----:B------:R-:W-:Y:S01]  /*f210*/  FMUL.FTZ R73, R2, R73 ;  /* 0x0000004902497220 */ /* 0x000fe20000410000 */
[----:B------:R-:W0:Y:S01]  /*f220*/  LDGDEPBAR ;  /* 0x00000000000079af */ /* 0x000e220000000000 */
[C---:B------:R-:W-:Y:S01]  /*f230*/  FMUL.FTZ R74, R0.reuse, R74 ;  /* 0x0000004a004a7220 */ /* 0x040fe20000410000 */
[C---:B------:R-:W-:Y:S04]  /*f240*/  HMMA.16816.F32 R64, R144.reuse, R142, R64 ;  /* 0x0000008e9040723c */ /* 0x040fe80000001840 */
[----:B------:R-:W-:Y:S01]  /*f250*/  FMUL.FTZ R75, R0, R75 ;  /* 0x0000004b004b7220 */ /* 0x000fe20000410000 */
[----:B------:R-:W1:Y:S01]  /*f260*/  LDSM.16.MT88.4 R140, [R214+0xa080] ;  /* 0x00a08000d68c783b */ /* 0x000e620000004200 */
[C---:B------:R-:W-:Y:S02]  /*f270*/  FMUL.FTZ R76, R2.reuse, R76 ;  /* 0x0000004c024c7220 */ /* 0x040fe40000410000 */
[C---:B--2---:R-:W-:Y:S04]  /*f280*/  HMMA.16816.F32 R68, R144.reuse, R152, R68 ;  /* 0x000000989044723c */ /* 0x044fe80000001844 */
[----:B------:R-:W-:Y:S02]  /*f290*/  FMUL.FTZ R77, R2, R77 ;  /* 0x0000004d024d7220 */ /* 0x000fe40000410000 */
[C---:B------:R-:W-:Y:S02]  /*f2a0*/  FMUL.FTZ R78, R0.reuse, R78 ;  /* 0x0000004e004e7220 */ /* 0x040fe40000410000 */
[C---:B------:R-:W-:Y:S01]  /*f2b0*/  HMMA.16816.F32 R72, R144.reuse, R154, R72 ;  /* 0x0000009a9048723c */ /* 0x040fe20000001848 */
[----:B------:R-:W2:Y:S03]  /*f2c0*/  LDSM.16.MT88.4 R152, [R213+0xa080] ;  /* 0x00a08000d598783b */ /* 0x000ea60000004200 */
[----:B------:R-:W-:Y:S02]  /*f2d0*/  FMUL.FTZ R79, R0, R79 ;  /* 0x0000004f004f7220 */ /* 0x000fe40000410000 */
[C---:B------:R-:W-:Y:S02]  /*f2e0*/  FMUL.FTZ R80, R2.reuse, R80 ;  /* 0x0000005002507220 */ /* 0x040fe40000410000 */
[----:B------:R-:W-:Y:S03]  /*f2f0*/  FMUL.FTZ R81, R2, R81 ;  /* 0x0000005102517220 */ /* 0x000fe60000410000 */
[C---:B----4-:R-:W-:Y:S03]  /*f300*/  HMMA.16816.F32 R76, R144.reuse, R156, R76 ;  /* 0x0000009c904c723c */ /* 0x050fe6000000184c */
[C---:B------:R-:W-:Y:S02]  /*f310*/  FMUL.FTZ R82, R0.reuse, R82 ;  /* 0x0000005200527220 */ /* 0x040fe40000410000 */
[----:B------:R-:W-:Y:S02]  /*f320*/  FMUL.FTZ R83, R0, R83 ;  /* 0x0000005300537220 */ /* 0x000fe40000410000 */
[C---:B------:R-:W-:Y:S02]  /*f330*/  FMUL.FTZ R84, R2.reuse, R84 ;  /* 0x0000005402547220 */ /* 0x040fe40000410000 */
[----:B------:R-:W-:Y:S03]  /*f340*/  FMUL.FTZ R85, R2, R85 ;  /* 0x0000005502557220 */ /* 0x000fe60000410000 */
[C---:B------:R-:W-:Y:S01]  /*f350*/  HMMA.16816.F32 R80, R144.reuse, R158, R80 ;  /* 0x0000009e9050723c */ /* 0x040fe20000001850 */
[----:B------:R-:W4:Y:S02]  /*f360*/  LDSM.16.MT88.4 R156, [R212+0xa080] ;  /* 0x00a08000d49c783b */ /* 0x000f240000004200 */
        /* <DEDUP_REMOVED lines=46> */
[--C-:B------:R-:W-:Y:S01]  /*f650*/  FFMA.FTZ R244, R16, c[0x0][0x2d0], -R189.reuse ;  /* 0x0000b40010f47a23 */ /* 0x100fe200000108bd */
[C---:B--2---:R-:W-:Y:S04]  /*f660*/  HMMA.16816.F32 R12, R144.reuse, R152, R12 ;  /* 0x00000098900c723c */ /* 0x044fe8000000180c */
[C---:B------:R-:W-:Y:S01]  /*f670*/  FMUL.FTZ R116, R2.reuse, R116 ;  /* 0x0000007402747220 */ /* 0x040fe20000410000 */
[----:B------:R-:W-:Y:S01]  /*f680*/  MUFU.EX2 R244, R244 ;  /* 0x000000f400f47308 */ /* 0x000fe20000000800 */
[----:B------:R-:W-:Y:S01]  /*f690*/  FMUL.FTZ R117, R2, R117 ;  /* 0x0000007502757220 */ /* 0x000fe20000410000 */
[----:B------:R-:W-:Y:S01]  /*f6a0*/  F2FP.PACK_AB R152, R243, R240 ;  /* 0x000000f0f398723e */ /* 0x000fe200000000ff */
[C---:B------:R-:W-:Y:S01]  /*f6b0*/  FMUL.FTZ R118, R0.reuse, R118 ;  /* 0x0000007600767220 */ /* 0x040fe20000410000 */
[----:B---3--:R-:W-:Y:S03]  /*f6c0*/  F2FP.PACK_AB R153, R245, R242 ;  /* 0x000000f2f599723e */ /* 0x008fe600000000ff */
[----:B------:R-:W-:Y:S02]  /*f6d0*/  FMUL.FTZ R119, R0, R119 ;  /* 0x0000007700777220 */ /* 0x000fe40000410000 */
[----:B------:R-:W-:Y:S02]  /*f6e0*/  FFMA.FTZ R189, R17, c[0x0][0x2d0], -R189 ;  /* 0x0000b40011bd7a23 */ /* 0x000fe400000108bd */
[----:B------:R-:W-:Y:S02]  /*f6f0*/  FMUL.FTZ R16, R2, R132 ;  /* 0x0000008402107220 */ /* 0x000fe40000410000 */
[----:B------:R-:W2:Y:S01]  /*f700*/  MUFU.EX2 R247, R189 ;  /* 0x000000bd00f77308 */ /* 0x000ea20000000800 */
[C---:B------:R-:W-:Y:S03]  /*f710*/  HMMA.16816.F32 R116, R144.reuse, R154, R116 ;  /* 0x0000009a9074723c */ /* 0x040fe60000001874 */
[--C-:B------:R-:W-:Y:S02]  /*f720*/  FFMA.FTZ R246, R18, c[0x0][0x2d0], -R188.reuse ;  /* 0x0000b40012f67a23 */ /* 0x100fe400000108bc */
[----:B------:R-:W-:Y:S02]  /*f730*/  FFMA.FTZ R188, R19, c[0x0][0x2d0], -R188 ;  /* 0x0000b40013bc7a23 */ /* 0x000fe400000108bc */
[C---:B------:R-:W-:Y:S01]  /*f740*/  FMUL.FTZ R17, R2.reuse, R133 ;  /* 0x0000008502117220 */ /* 0x040fe20000410000 */
[C---:B----4-:R-:W-:Y:S01]  /*f750*/  HMMA.16816.F32 R120, R144.reuse, R156, R120 ;  /* 0x0000009c9078723c */ /* 0x050fe20000001878 */
[----:B------:R3:W-:Y:S03]  /*f760*/  MUFU.EX2 R249, R188 ;  /* 0x000000bc00f97308 */ /* 0x0007e60000000800 */
[C---:B------:R-:W-:Y:S02]  /*f770*/  FMUL.FTZ R124, R2.reuse, R124 ;  /* 0x0000007c027c7220 */ /* 0x040fe40000410000 */
[----:B------:R-:W-:Y:S02]  /*f780*/  FMUL.FTZ R125, R2, R125 ;  /* 0x0000007d027d7220 */ /* 0x000fe40000410000 */
[C---:B------:R-:W-:Y:S03]  /*f790*/  FMUL.FTZ R126, R0.reuse, R126 ;  /* 0x0000007e007e7220 */ /* 0x040fe60000410000 */
[----:B------:R-:W4:Y:S01]  /*f7a0*/  MUFU.EX2 R246, R246 ;  /* 0x000000f600f67308 */ /* 0x000f220000000800 */
[C---:B------:R-:W-:Y:S02]  /*f7b0*/  FMUL.FTZ R127, R0.reuse, R127 ;  /* 0x0000007f007f7220 */ /* 0x040fe40000410000 */
[C---:B------:R-:W-:Y:S01]  /*f7c0*/  FMUL.FTZ R18, R0.reuse, R134 ;  /* 0x0000008600127220 */ /* 0x040fe20000410000 */
[----:B--2---:R-:W-:Y:S01]  /*f7d0*/  F2FP.PACK_AB R154, R247, R244 ;  /* 0x000000f4f79a723e */ /* 0x004fe200000000ff */
[----:B------:R-:W-:Y:S02]  /*f7e0*/  FMUL.FTZ R19, R0, R135 ;  /* 0x0000008700137220 */ /* 0x000fe40000410000 */
[----:B------:R-:W2:Y:S01]  /*f7f0*/  LDSM.16.MT88.4 R132, [R214+0x8880] ;  /* 0x00888000d684783b */ /* 0x000ea20000004200 */
[C---:B------:R-:W-:Y:S03]  /*f800*/  HMMA.16816.F32 R124, R144.reuse, R158, R124 ;  /* 0x0000009e907c723c */ /* 0x040fe6000000187c */
[C---:B------:R-:W-:Y:S02]  /*f810*/  FMUL.FTZ R128, R2.reuse, R128 ;  /* 0x0000008002807220 */ /* 0x040fe40000410000 */
[----:B------:R-:W-:Y:S01]  /*f820*/  FMUL.FTZ R129, R2, R129 ;  /* 0x0000008102817220 */ /* 0x000fe20000410000 */
[----:B------:R-:W-:Y:S01]  /*f830*/  LDSM.16.MT88.4 R156, [R212+0x8880] ;  /* 0x00888000d49c783b */ /* 0x000fe20000004200 */
[C---:B------:R-:W-:Y:S01]  /*f840*/  FMUL.FTZ R130, R0.reuse, R130 ;  /* 0x0000008200827220 */ /* 0x040fe20000410000 */
[C---:B------:R-:W-:Y:S04]  /*f850*/  HMMA.16816.F32 R16, R144.reuse, R136, R16 ;  /* 0x000000889010723c */ /* 0x040fe80000001810 */
[----:B------:R-:W-:Y:S01]  /*f860*/  FMUL.FTZ R131, R0, R131 ;  /* 0x0000008300837220 */ /* 0x000fe20000410000 */
[----:B---3--:R-:W-:Y:S01]  /*f870*/  LDSM.16.MT88.4 R188, [R212+0xa880] ;  /* 0x00a88000d4bc783b */ /* 0x008fe20000004200 */
[----:B------:R-:W-:Y:S01]  /*f880*/  FFMA.FTZ R149, R2, R237, R149 ;  /* 0x000000ed02957223 */ /* 0x000fe20000010095 */
[----:B----4-:R-:W-:Y:S01]  /*f890*/  F2FP.PACK_AB R155, R249, R246 ;  /* 0x000000f6f99b723e */ /* 0x010fe200000000ff */
[----:B------:R-:W-:Y:S03]  /*f8a0*/  FFMA.FTZ R236, R0, R235, R236 ;  /* 0x000000eb00ec7223 */ /* 0x000fe600000100ec */
[----:B------:R-:W-:Y:S01]  /*f8b0*/  HMMA.16816.F32 R128, R144, R138, R128 ;  /* 0x0000008a9080723c */ /* 0x000fe20000001880 */
[----:B------:R-:W3:Y:S02]  /*f8c0*/  LDSM.16.MT88.4 R136, [R213+0x8880] ;  /* 0x00888000d588783b */ /* 0x000ee40000004200 */
[----:B------:R-:W-:Y:S01]  /*f8d0*/  MOV R0, R3 ;  /* 0x0000000300007202 */ /* 0x000fe20000000f00 */
[----:B------:R-:W-:Y:S02]  /*f8e0*/  FADD.FTZ R150, R150, R149 ;  /* 0x0000009596967221 */ /* 0x000fe40000010000 */
[----:B------:R-:W-:Y:S02]  /*f8f0*/  FADD.FTZ R239, R239, R236 ;  /* 0x000000ecefef7221 */ /* 0x000fe40000010000 */
[C---:B-1----:R-:W-:Y:S05]  /*f900*/  HMMA.16816.F32 R144, R152.reuse, R140, R4 ;  /* 0x0000008c9890723c */ /* 0x042fea0000001804 */
[----:B------:R-:W-:Y:S02]  /*f910*/  FADD.FTZ R149, R151, R150 ;  /* 0x0000009697957221 */ /* 0x000fe40000010000 */
[----:B------:R-:W-:Y:S01]  /*f920*/  FADD.FTZ R238, R238, R239 ;  /* 0x000000efeeee7221 */ /* 0x000fe20000010000 */
[C---:B------:R-:W-:Y:S04]  /*f930*/  HMMA.16816.F32 R140, R152.reuse, R142, R8 ;  /* 0x0000008e988c723c */ /* 0x040fe80000001808 */
[----:B------:R-:W-:Y:S02]  /*f940*/  FADD.FTZ R149, R234, R149 ;  /* 0x00000095ea957221 */ /* 0x000fe40000010000 */
[----:B------:R-:W-:Y:S02]  /*f950*/  FADD.FTZ R241, R241, R238 ;  /* 0x000000eef1f17221 */ /* 0x000fe40000010000 */
[C---:B--2---:R-:W-:Y:S04]  /*f960*/  HMMA.16816.F32 R20, R152.reuse, R132, R20 ;  /* 0x000000849814723c */ /* 0x044fe80000001814 */
[----:B------:R-:W-:Y:S01]  /*f970*/  FADD.FTZ R240, R240, R149 ;  /* 0x00000095f0f07221 */ /* 0x000fe20000010000 */
[----:B------:R-:W-:Y:S01]  /*f980*/  MOV R149, R148 ;  /* 0x0000009400957202 */ /* 0x000fe20000000f00 */
[----:B------:R-:W-:Y:S02]  /*f990*/  FADD.FTZ R242, R242, R241 ;  /* 0x000000f1f2f27221 */ /* 0x000fe40000010000 */
[C---:B------:R-:W-:Y:S01]  /*f9a0*/  HMMA.16816.F32 R24, R152.reuse, R134, R24 ;  /* 0x000000869818723c */ /* 0x040fe20000001818 */
[----:B------:R-:W1:Y:S03]  /*f9b0*/  LDSM.16.MT88.4 R132, [R213+0xb880] ;  /* 0x00b88000d584783b */ /* 0x000e660000004200 */
[----:B------:R-:W-:Y:S02]  /*f9c0*/  FADD.FTZ R243, R243, R240 ;  /* 0x000000f0f3f37221 */ /* 0x000fe40000010000 */
[----:B------:R-:W-:Y:S02]  /*f9d0*/  FADD.FTZ R245, R245, R242 ;  /* 0x000000f2f5f57221 */ /* 0x000fe40000010000 */
[----:B------:R-:W-:Y:S01]  /*f9e0*/  FADD.FTZ R244, R244, R243 ;  /* 0x000000f3f4f47221 */ /* 0x000fe20000010000 */
[C---:B---3--:R-:W-:Y:S03]  /*f9f0*/  HMMA.16816.F32 R28, R152.reuse, R136, R28 ;  /* 0x00000088981c723c */ /* 0x048fe6000000181c */
[----:B------:R-:W-:Y:S02]  /*fa00*/  FADD.FTZ R246, R246, R245 ;  /* 0x000000f5f6f67221 */ /* 0x000fe40000010000 */
[----:B------:R-:W-:Y:S02]  /*fa10*/  FADD.FTZ R237, R247, R244 ;  /* 0x000000f4f7ed7221 */ /* 0x000fe40000010000 */
[----:B------:R-:W-:Y:S01]  /*fa20*/  FADD.FTZ R235, R249, R246 ;  /* 0x000000f6f9eb7221 */ /* 0x000fe20000010000 */
        /* <DEDUP_REMOVED lines=25> */
[C---:B------:R-:W-:Y:S08]  /*fbc0*/  HMMA.16816.F32 R132, R152.reuse, R200, R16 ;  /* 0x000000c89884723c */ /* 0x040ff00000001810 */
[----:B------:R-:W-:Y:S01]  /*fbd0*/  HMMA.16816.F32 R128, R152, R202, R128 ;  /* 0x000000ca9880723c */ /* 0x000fe20000001880 */
[----:B------:R-:W-:-:S07]  /*fbe0*/  @P0 BRA `(.L_x_1666) ;  /* 0xffffe30000000947 */ /* 0x000fce000383ffff */
.L_x_1665:
        /* <DEDUP_REMOVED lines=155> */
.L_x_1604:
        /* <DEDUP_REMOVED lines=57> */
[----:B------:R-:W-:Y:S01]  /*10930*/  F2FP.PACK_AB R13, R13, R54 ;  /* 0x000000360d0d723e */ /* 0x000fe200000000ff */
[----:B------:R-:W-:Y:S01]  /*10940*/  STS [R15], R140 ;  /* 0x0000008c0f007388 */ /* 0x000fe20000000800 */
[----:B------:R-:W-:Y:S01]  /*10950*/  SEL R18, R17, 0xffffffc0, !P2 ;  /* 0xffffffc011127807 */ /* 0x000fe20005000000 */
[--C-:B------:R-:W-:Y:S01]  /*10960*/  IMAD.IADD R17, R14, 0x1, R15.reuse ;  /* 0x000000010e117824 */ /* 0x100fe200078e020f */
[----:B------:R-:W-:Y:S01]  /*10970*/  F2FP.PACK_AB R56, R57, R56 ;  /* 0x000000383938723e */ /* 0x000fe200000000ff */
[----:B------:R-:W-:Y:S01]  /*10980*/  STS [R15+0x400], R142 ;  /* 0x0004008e0f007388 */ /* 0x000fe20000000800 */
[----:B------:R-:W-:Y:S01]  /*10990*/  F2FP.PACK_AB R58, R59, R58 ;  /* 0x0000003a3b3a723e */ /* 0x000fe200000000ff */
        /* <DEDUP_REMOVED lines=62> */
[----:B------:R-:W-:-:S02]  /*10d80*/  ISETP.NE.U32.AND P1, PT, RZ, c[0x0][0x508], PT ;  /* 0x00014200ff007a0c */ /* 0x000fc40003f25070 */
[----:B------:R-:W-:Y:S01]  /*10d90*/  ISETP.NE.U32.AND P0, PT, RZ, c[0x0][0x500], PT ;  /* 0x00014000ff007a0c */ /* 0x000fe20003f05070 */
[----:B------:R-:W-:Y:S01]  /*10da0*/  STS [R21+0x4080], R60 ;  /* 0x0040803c15007388 */ /* 0x000fe20000000800 */
[----:B------:R-:W-:Y:S02]  /*10db0*/  ISETP.NE.AND.EX P1, PT, RZ, c[0x0][0x50c], PT, P1 ;  /* 0x00014300ff007a0c */ /* 0x000fe40003f25310 */
        /* <DEDUP_REMOVED lines=26> */
[----:B------:R2:W-:Y:S04]  /*10f60*/  STS [R15+0xc000], R8 ;  /* 0x00c000080f007388 */ /* 0x0005e80000000800 */
[----:B------:R3:W-:Y:S04]  /*10f70*/  STS [R15+0xc400], R114 ;  /* 0x00c400720f007388 */ /* 0x0007e80000000800 */
[----:B------:R-:W-:Y:S04]  /*10f80*/  STS [R19+0xc080], R136 ;  /* 0x00c0808813007388 */ /* 0x000fe80000000800 */
[----:B------:R4:W-:Y:S04]  /*10f90*/  STS [R19+0xc480], R138 ;  /* 0x00c4808a13007388 */ /* 0x0009e80000000800 */
[----:B------:R3:W-:Y:S04]  /*10fa0*/  STS [R17+0xc000], R116 ;  /* 0x00c0007411007388 */ /* 0x0007e80000000800 */
[----:B------:R3:W-:Y:S01]  /*10fb0*/  STS [R17+0xc400], R118 ;  /* 0x00c4007611007388 */ /* 0x0007e20000000800 */
[----:B-1----:R-:W-:-:S03]  /*10fc0*/  IMAD.MOV.U32 R5, RZ, RZ, 0x4 ;  /* 0x00000004ff057424 */ /* 0x002fc600078e00ff */
[----:B------:R1:W-:Y:S01]  /*10fd0*/  STS [R21+0xc080], R120 ;  /* 0x00c0807815007388 */ /* 0x0003e20000000800 */
[----:B--2---:R-:W-:-:S03]  /*10fe0*/  IMAD.WIDE R8, R224, R5, c[0x0][0x500] ;  /* 0x00014000e0087625 */ /* 0x004fc600078e0205 */
        /* <DEDUP_REMOVED lines=9> */
[----:B---3--:R-:W-:-:S03]  /*11080*/  @P1 IMAD.WIDE R14, R224, R5, c[0x0][0x508] ;  /* 0x00014200e00e1625 */ /* 0x008fc600078e0205 */
[----:B------:R-:W2:Y:S04]  /*11090*/  @P0 LDG.E R13, [R8.64] ;  /* 0x00000004080d0981 */ /* 0x000ea8000c1e1900 */
[----:B------:R1:W5:Y:S01]  /*110a0*/  @P1 LDG.E R4, [R14.64] ;  /* 0x000000040e041981 */ /* 0x000362000c1e1900 */
[----:B----4-:R-:W-:Y:S02]  /*110b0*/  CS2R R18, SRZ ;  /* 0x0000000000127805 */ /* 0x010fe4000001ff00 */
[--C-:B--2---:R-:W-:Y:S01]  /*110c0*/  @P0 SHF.R.S32.HI R19, RZ, 0x1f, R13.reuse ;  /* 0x0000001fff130819 */ /* 0x104fe2000001140d */
[----:B------:R-:W-:Y:S01]  /*110d0*/  @P0 IMAD.MOV.U32 R18, RZ, RZ, R13 ;  /* 0x000000ffff120224 */ /* 0x000fe200078e000d */
[----:B------:R-:W-:Y:S05]  /*110e0*/  @P1 BRA `(.L_x_1668) ;  /* 0x0000004000001947 */ /* 0x000fea0003800000 */
[----:B-1----:R-:W-:Y:S05]  /*110f0*/  @!P0 BRA `(.L_x_1668) ;  /* 0x0000003000008947 */ /* 0x002fea0003800000 */
[----:B-----5:R-:W2:Y:S04]  /*11100*/  LDG.E R4, [R8.64] ;  /* 0x0000000408047981 */ /* 0x020ea8000c1e1900 */
[----:B------:R-:W2:Y:S02]  /*11110*/  LDG.E R5, [R8.64+0x4] ;  /* 0x0000040408057981 */ /* 0x000ea4000c1e1900 */
[----:B--2---:R-:W-:-:S02]  /*11120*/  IADD3 R4, -R4, R5, RZ ;  /* 0x0000000504047210 */ /* 0x004fc40007ffe1ff */
.L_x_1668:
        /* <DEDUP_REMOVED lines=16> */
[----:B------:R-:W-:Y:S01]  /*11230*/  LOP3.LUT P2, RZ, R6, 0x3, RZ, 0xc0, !PT ;  /* 0x0000000306ff7812 */ /* 0x000fe2000784c0ff */
[----:B------:R-:W-:Y:S01]  /*11240*/  IMAD.WIDE.U32 R16, R18, c[0x0][0x3a0], RZ ;  /* 0x0000e80012107a25 */ /* 0x000fe200078e00ff */
[----:B------:R-:W-:-:S02]  /*11250*/  ISETP.NE.AND P1, PT, R7, 0x1, PT ;  /* 0x000000010700780c */ /* 0x000fc40003f25270 */
[----:B------:R-:W-:Y:S01]  /*11260*/  MOV R20, R18 ;  /* 0x0000001200147202 */ /* 0x000fe20000000f00 */
[----:B------:R-:W-:Y:S01]  /*11270*/  IMAD R6, R11, 0x10, R8 ;  /* 0x000000100b067824 */ /* 0x000fe200078e0208 */
[CC--:B------:R-:W-:Y:S01]  /*11280*/  LEA.HI R14, R3.reuse, R2.reuse, RZ, 0x3 ;  /* 0x00000002030e7211 */ /* 0x0c0fe200078f18ff */
[----:B------:R-:W-:Y:S01]  /*11290*/  IMAD R8, R0, c[0x0][0x490], RZ ;  /* 0x0001240000087a24 */ /* 0x000fe200078e02ff */
[----:B------:R-:W-:Y:S01]  /*112a0*/  LEA.HI R3, R3, R2, RZ, 0x6 ;  /* 0x0000000203037211 */ /* 0x000fe200078f30ff */
[----:B------:R-:W-:Y:S02]  /*112b0*/  IMAD R7, R19, c[0x0][0x3a0], RZ ;  /* 0x0000e80013077a24 */ /* 0x000fe400078e02ff */
[----:B------:R-:W-:Y:S02]  /*112c0*/  IMAD R9, R223, c[0x0][0x494], R8 ;  /* 0x00012500df097a24 */ /* 0x000fe400078e0208 */
[----:B------:R-:W-:Y:S01]  /*112d0*/  IMAD R8, R5, 0x8, R6 ;  /* 0x0000000805087824 */ /* 0x000fe200078e0206 */
[----:B------:R-:W-:Y:S01]  /*112e0*/  LOP3.LUT R5, R14, 0xfffffff8, RZ, 0xc0, !PT ;  /* 0xfffffff80e057812 */ /* 0x000fe200078ec0ff */
[----:B------:R-:W-:Y:S01]  /*112f0*/  IMAD.WIDE.U32 R20, R223, c[0x0][0x490], R20 ;  /* 0x00012400df147a25 */ /* 0x000fe200078e0014 */
[----:B------:R-:W-:-:S02]  /*11300*/  SHF.R.S32.HI R14, RZ, 0x3, R14 ;  /* 0x00000003ff0e7819 */ /* 0x000fc4000001140e */
[----:B-1----:R-:W-:Y:S01]  /*11310*/  LEA R8, R73, R8, 0x7 ;  /* 0x0000000849087211 */ /* 0x002fe200078e38ff */
[----:B------:R-:W-:Y:S02]  /*11320*/  IMAD R7, R18, c[0x0][0x3a4], R7 ;  /* 0x0000e90012077a24 */ /* 0x000fe400078e0207 */
[----:B------:R-:W-:Y:S02]  /*11330*/  IMAD.IADD R21, R21, 0x1, R9 ;  /* 0x0000000115157824 */ /* 0x000fe400078e0209 */
[----:B------:R-:W-:Y:S01]  /*11340*/  @P1 IMAD.HI.U32 R9, R8, c[0x0][0x4ec], RZ ;  /* 0x00013b0008091a27 */ /* 0x000fe200078e00ff */
[----:B------:R-:W-:-:S03]  /*11350*/  IADD3 R17, R17, R7, RZ ;  /* 0x0000000711117210 */ /* 0x000fc60007ffe0ff */
        /* <DEDUP_REMOVED lines=113> */
.L_x_1670:
[----:B--234-:R-:W-:Y:S05]  /*11a70*/  BSYNC B0 ;  /* 0x0000000000007941 */ /* 0x01cfea0003800000 */
.L_x_1669:
        /* <DEDUP_REMOVED lines=30> */
.L_x_1672:
[----:B------:R-:W-:Y:S05]  /*11c60*/  BSYNC B0 ;  /* 0x0000000000007941 */ /* 0x000fea0003800000 */
.L_x_1671:
        /* <DEDUP_REMOVED lines=30> */
.L_x_1674:
[----:B------:R-:W-:Y:S05]  /*11e50*/  BSYNC B0 ;  /* 0x0000000000007941 */ /* 0x000fea0003800000 */
.L_x_1673:
        /* <DEDUP_REMOVED lines=31> */
.L_x_1667:
        /* <DEDUP_REMOVED lines=18> */
.L_x_1675:
        /* <DEDUP_REMOVED lines=41> */
.L_x_1677:
[----:B------:R-:W-:Y:S05]  /*12400*/  BSYNC B0 ;  /* 0x0000000000007941 */ /* 0x000fea0003800000 */
.L_x_1676:
        /* <DEDUP_REMOVED lines=72> */
.L_x_1679:
[----:B------:R-:W-:Y:S05]  /*12890*/  BSYNC B0 ;  /* 0x0000000000007941 */ /* 0x000fea0003800000 */
.L_x_1678:
        /* <DEDUP_REMOVED lines=27> */
.L_x_1681:
[----:B------:R-:W-:Y:S05]  /*12a50*/  BSYNC B0 ;  /* 0x0000000000007941 */ /* 0x000fea0003800000 */
.L_x_1680:
        /* <DEDUP_REMOVED lines=27> */
.L_x_1683:
[----:B------:R-:W-:Y:S05]  /*12c10*/  BSYNC B0 ;  /* 0x0000000000007941 */ /* 0x000fea0003800000 */
.L_x_1682:
        /* <DEDUP_REMOVED lines=28> */
.L_x_1684:
        /* <DEDUP_REMOVED lines=10> */
.L_x_3016:


//--------------------- .text._ZN7cutlass13device_kernelIN5flash19enable_sm80_to_sm89INS1_16FlashAttnFwdSm80INS1_25CollectiveMainloopFwdSm80ILi8ELi1ELb1EN4cute5tupleIJNS5_1CILi128EEENS7_ILi48EEENS7_ILi256EEEEEELi256ENS_6half_tEfNS_4arch4Sm80ELb0ELb1ELb0ELb0ELb0ELb0ELb1ELb0EEENS1_21CollectiveEpilogueFwdINS6_IJS8_SA_S9_EEENS6_IJNS7_ILi1EEESI_SI_EEESC_SE_Li256ELb0ELb1ELb0ELb0EEENS1_19SingleTileSchedulerILb0ELb0ELb1ELi128EEEEEEEEEvNT_6ParamsE --------------------------
	.section	.text._ZN7cutlass13device_kernelIN5flash19enable_sm80_to_sm89INS1_16FlashAttnFwdSm80INS1_25CollectiveMainloopFwdSm80ILi8ELi1ELb1EN4cute5tupleIJNS5_1CILi128EEENS7_ILi48EEENS7_ILi256EEEEEELi256ENS_6half_tEfNS_4arch4Sm80ELb0ELb1ELb0ELb0ELb0ELb0ELb1ELb0EEENS1_21CollectiveEpilogueFwdINS6_IJS8_SA_S9_EEENS6_IJNS7_ILi1EEESI_SI_EEESC_SE_Li256ELb0ELb1ELb0ELb0EEENS1_19SingleTileSchedulerILb0ELb0ELb1ELi128EEEEEEEEEvNT_6ParamsE,"ax",@progbits
	.sectioninfo	@"SHI_REGISTERS=255"
	.align	128
.text._ZN7cutlass13device_kernelIN5flash19enable_sm80_to_sm89INS1_16FlashAttnFwdSm80INS1_25CollectiveMainloopFwdSm80ILi8ELi1ELb1EN4cute5tupleIJNS5_1CILi128EEENS7_ILi48EEENS7_ILi256EEEEEELi256ENS_6half_tEfNS_4arch4Sm80ELb0ELb1ELb0ELb0ELb0ELb0ELb1ELb0EEENS1_21CollectiveEpilogueFwdINS6_IJS8_SA_S9_EEENS6_IJNS7_ILi1EEESI_SI_EEESC_SE_Li256ELb0ELb1ELb0ELb0EEENS1_19SingleTileSchedulerILb0ELb0ELb1ELi128EEEEEEEEEvNT_6ParamsE:
        .type           _ZN7cutlass13device_kernelIN5flash19enable_sm80_to_sm89INS1_16FlashAttnFwdSm80INS1_25CollectiveMainloopFwdSm80ILi8ELi1ELb1EN4cute5tupleIJNS5_1CILi128EEENS7_ILi48EEENS7_ILi256EEEEEELi256ENS_6half_tEfNS_4arch4Sm80ELb0ELb1ELb0ELb0ELb0ELb0ELb1ELb0EEENS1_21CollectiveEpilogueFwdINS6_IJS8_SA_S9_EEENS6_IJNS7_ILi1EEESI_SI_EEESC_SE_Li256ELb0ELb1ELb0ELb0EEENS1_19SingleTileSchedulerILb0ELb0ELb1ELi128EEEEEEEEEvNT_6ParamsE,@function
        .size           _ZN7cutlass13device_kernelIN5flash19enable_sm80_to_sm89INS1_16FlashAttnFwdSm80INS1_25CollectiveMainloopFwdSm80ILi8ELi1ELb1EN4cute5tupleIJNS5_1CILi128EEENS7_ILi48EEENS7_ILi256EEEEEELi256ENS_6half_tEfNS_4arch4Sm80ELb0ELb1ELb0ELb0ELb0ELb0ELb1ELb0EEENS1_21CollectiveEpilogueFwdINS6_IJS8_SA_S9_EEENS6_IJNS7_ILi1EEESI_SI_EEESC_SE_Li256ELb0ELb1ELb0ELb0EEENS1_19SingleTileSchedulerILb0ELb0ELb1ELi128EEEEEEEEEvNT_6ParamsE,(.L_x_3017 - _ZN7cutlass13device_kernelIN5flash19enable_sm80_to_sm89INS1_16FlashAttnFwdSm80INS1_25CollectiveMainloopFwdSm80ILi8ELi1ELb1EN4cute5tupleIJNS5_1CILi128EEENS7_ILi48EEENS7_ILi256EEEEEELi256ENS_6half_tEfNS_4arch4Sm80ELb0ELb1ELb0ELb0ELb0ELb0ELb1ELb0EEENS1_21CollectiveEpilogueFwdINS6_IJS8_SA_S9_EEENS6_IJNS7_ILi1EEESI_SI_EEESC_SE_Li256ELb0ELb1ELb0ELb0EEENS1_19SingleTileSchedulerILb0ELb0ELb1ELi128EEEEEEEEEvNT_6ParamsE)
        .other          _ZN7cutlass13device_kernelIN5flash19enable_sm80_to_sm89INS1_16FlashAttnFwdSm80INS1_25CollectiveMainloopFwdSm80ILi8ELi1ELb1EN4cute5tupleIJNS5_1CILi128EEENS7_ILi48EEENS7_ILi256EEEEEELi256ENS_6half_tEfNS_4arch4Sm80ELb0ELb1ELb0ELb0ELb0ELb0ELb1ELb0EEENS1_21CollectiveEpilogueFwdINS6_IJS8_SA_S9_EEENS6_IJNS7_ILi1EEESI_SI_EEESC_SE_Li256ELb0ELb1ELb0ELb0EEENS1_19SingleTileSchedulerILb0ELb0ELb1ELi128EEEEEEEEEvNT_6ParamsE,@"STO_CUDA_ENTRY STV_DEFAULT"
_ZN7cutlass13device_kernelIN5flash19enable_sm80_to_sm89INS1_16FlashAttnFwdSm80INS1_25CollectiveMainloopFwdSm80ILi8ELi1ELb1EN4cute5tupleIJNS5_1CILi128EEENS7_ILi48EEENS7_ILi256EEEEEELi256ENS_6half_tEfNS_4arch4Sm80ELb0ELb1ELb0ELb0ELb0ELb0ELb1ELb0EEENS1_21CollectiveEpilogueFwdINS6_IJS8_SA_S9_EEENS6_IJNS7_ILi1EEESI_SI_EEESC_SE_Li256ELb0ELb1ELb0ELb0EEENS1_19SingleTileSchedulerILb0ELb0ELb1ELi128EEEEEEEEEvNT_6ParamsE:
        /* <DEDUP_REMOVED lines=38> */
.L_x_1686:
[----:B------:R-:W-:Y:S02]  /*0260*/  ULDC UR4, c[0x0][0x32c] ;  /* 0x0000cb0000047ab9 */ /* 0x000fe40000000800 */
[----:B------:R-:W-:-:S03]  /*0270*/  UISETP.NE.AND UP0, UPT, UR7, UR4, UPT ;  /* 0x000000040700728c */ /* 0x000fc6000bf05270 */
[----:B------:R-:W-:Y:S02]  /*0280*/  ULDC.64 UR4, c[0x0][0x330] ;  /* 0x0000cc0000047ab9 */ /* 0x000fe40000000a00 */
[----:B------:R-:W-:-:S06]  /*0290*/  UIMAD.WIDE.U32 UR10, UR9, UR4, URZ ;  /* 0x00000004090a72a5 */ /* 0x000fcc000f8e003f */
[----:B------:R-:W-:Y:S02]  /*02a0*/  @UP0 USHF.R.U32.HI UR9, URZ, UR5, UR11 ;  /* 0x000000053f090299 */ /* 0x000fe4000801160b */
.L_x_1687:
[----:B------:R-:W-:Y:S02]  /*02b0*/  ULDC UR4, c[0x0][0x32c] ;  /* 0x0000cb0000047ab9 */ /* 0x000fe40000000800 */
[----:B------:R-:W-:-:S04]  /*02c0*/  UIMAD UR4, UR9, UR4, UR4 ;  /* 0x00000004090472a4 */ /* 0x000fc8000f8e0204 */
[----:B------:R-:W-:-:S04]  /*02d0*/  UISETP.LT.AND UP0, UPT, UR8, UR4, UPT ;  /* 0x000000040800728c */ /* 0x000fc8000bf01270 */
[----:B------:R-:W-:Y:S02]  /*02e0*/  USEL UR8, UR8, UR4, UP0 ;  /* 0x0000000408087287 */ /* 0x000fe40008000000 */
.L_x_1685:
        /* <DEDUP_REMOVED lines=39> */
.L_x_1689:
[----:B------:R-:W-:Y:S02]  /*0560*/  ULDC UR4, c[0x0][0x32c] ;  /* 0x0000cb0000047ab9 */ /* 0x000fe40000000800 */
[----:B------:R-:W-:-:S03]  /*0570*/  UISETP.NE.AND UP0, UPT, UR4, 0x1, UPT ;  /* 0x000000010400788c */ /* 0x000fc6000bf05270 */
[----:B------:R-:W-:Y:S02]  /*0580*/  ULDC.64 UR4, c[0x0][0x330] ;  /* 0x0000cc0000047ab9 */ /* 0x000fe40000000a00 */
[----:B------:R-:W-:-:S06]  /*0590*/  UIMAD.WIDE.U32 UR10, UR8, UR4, URZ ;  /* 0x00000004080a72a5 */ /* 0x000fcc000f8e003f */
[----:B------:R-:W-:Y:S02]  /*05a0*/  @UP0 USHF.R.U32.HI UR8, URZ, UR5, UR11 ;  /* 0x000000053f080299 */ /* 0x000fe4000801160b */
.L_x_1690:
[----:B------:R-:W-:Y:S02]  /*05b0*/  ULDC UR4, c[0x0][0x32c] ;  /* 0x0000cb0000047ab9 */ /* 0x000fe40000000800 */
[----:B------:R-:W-:-:S04]  /*05c0*/  UIMAD UR4, UR8, UR4, URZ ;  /* 0x00000004080472a4 */ /* 0x000fc8000f8e023f */
[----:B------:R-:W-:-:S04]  /*05d0*/  UISETP.LT.AND UP0, UPT, UR7, UR4, UPT ;  /* 0x000000040700728c */ /* 0x000fc8000bf01270 */
[----:B------:R-:W-:-:S04]  /*05e0*/  USEL UR7, UR7, UR4, !UP0 ;  /* 0x0000000407077287 */ /* 0x000fc8000c000000 */
.L_x_1688:
        /* <DEDUP_REMOVED lines=121> */
[----:B------:R-:W-:-:S02]  /*0d80*/  IMAD R0, R22, 0x20, R69 ;  /* 0x0000002016007824 */ /* 0x000fc400078e0245 */
[----:B------:R-:W-:Y:S02]  /*0d90*/  IMAD.IADD R3, R7, 0x1, R2 ;  /* 0x0000000107037824 */ /* 0x000fe400078e0202 */
        /* <DEDUP_REMOVED lines=171> */
[----:B------:R-:W-:-:S04]  /*1850*/  IMAD.WIDE.U32 R28, R10, c[0x0][0x218], R2 ;  /* 0x000086000a1c7a25 */ /* 0x000fc800078e0002 */
[----:B------:R-:W-:Y:S01]  /*1860*/  IMAD.MOV.U32 R26, RZ, RZ, R28 ;  /* 0x000000ffff1a7224 */ /* 0x000fe200078e001c */
[----:B-1----:R-:W-:Y:S01]  /*1870*/  LEA.HI R8, R67, R85, RZ, 0x4 ;  /* 0x0000005543087211 */ /* 0x002fe200078f20ff */
[----:B------:R-:W-:Y:S02]  /*1880*/  IMAD.U32 R5, RZ, RZ, UR23 ;  /* 0x00000017ff057e24 */ /* 0x000fe4000f8e00ff */
[----:B------:R-:W-:Y:S01]  /*1890*/  IMAD.U32 R5, RZ, RZ, UR21 ;  /* 0x00000015ff057e24 */ /* 0x000fe2000f8e00ff */
[----:B--2---:R-:W-:-:S04]  /*18a0*/  @!P0 SHF.R.S32.HI R6, RZ, 0x1f, R23 ;  /* 0x0000001fff068819 */ /* 0x004fc80000011417 */
        /* <DEDUP_REMOVED lines=11> */
[----:B------:R-:W-:-:S03]  /*1960*/  IMAD.WIDE.U32 R2, R4, UR11, R70 ;  /* 0x0000000b04027c25 */ /* 0x000fc6000f8e0046 */
[----:B------:R-:W-:Y:S01]  /*1970*/  STL.64 [R1+0x28], R70 ;  /* 0x0000284601007387 */ /* 0x000fe20000100a00 */
[----:B------:R-:W-:Y:S01]  /*1980*/  IMAD.IADD R27, R29, 0x1, R0 ;  /* 0x000000011d1b7824 */ /* 0x000fe200078e0200 */
[----:B------:R-:W-:Y:S01]  /*1990*/  IADD3 R0, R3, UR19, RZ ;  /* 0x0000001303007c10 */ /* 0x000fe2000fffe0ff */
[----:B------:R-:W-:Y:S01]  /*19a0*/  IMAD.U32 R4, RZ, RZ, UR20 ;  /* 0x00000014ff047e24 */ /* 0x000fe2000f8e00ff */
[----:B------:R-:W-:Y:S01]  /*19b0*/  @P2 LEA R6, P0, R2, c[0x0][0x1c8], 0x1 ;  /* 0x0000720002062a11 */ /* 0x000fe200078008ff */
[----:B------:R-:W-:Y:S01]  /*19c0*/  STL.64 [R1+0x40], R28 ;  /* 0x0000401c01007387 */ /* 0x000fe20000100a00 */
[----:B------:R-:W-:Y:S01]  /*19d0*/  SHF.R.S32.HI R3, RZ, 0x4, R8 ;  /* 0x00000004ff037819 */ /* 0x000fe20000011408 */
[----:B------:R-:W-:Y:S01]  /*19e0*/  IMAD.WIDE.U32 R4, R4, 0x30, R26 ;  /* 0x0000003004047825 */ /* 0x000fe200078e001a */
[C---:B------:R-:W-:Y:S01]  /*19f0*/  @P2 LEA.HI.X R7, R2.reuse, c[0x0][0x1cc], R0, 0x1, P0 ;  /* 0x0000730002072a11 */ /* 0x040fe200000f0c00 */
[----:B------:R-:W-:Y:S01]  /*1a00*/  STL.64 [R1+0x38], R26 ;  /* 0x0000381a01007387 */ /* 0x000fe20000100a00 */
[----:B------:R-:W-:-:S03]  /*1a10*/  @P1 IADD3 R2, P0, R2, UR8, RZ ;  /* 0x0000000802021c10 */ /* 0x000fc6000ff1e0ff */
[----:B------:R2:W-:Y:S01]  /*1a20*/  @P2 LDGSTS.E.BYPASS.LTC128B.128 [R68+0x14080], [R6.64], !P3 ;  /* 0x1408000006442fae */ /* 0x0005e2000d901d58 */
[----:B------:R-:W-:Y:S02]  /*1a30*/  @P1 IADD3.X R0, R0, UR6, RZ, P0, !PT ;  /* 0x0000000600001c10 */ /* 0x000fe400087fe4ff */
[----:B------:R-:W-:Y:S01]  /*1a40*/  ISETP.GT.AND P3, PT, R85, 0x7f, PT ;  /* 0x0000007f5500780c */ /* 0x000fe20003f64270 */
[----:B------:R2:W-:Y:S04]  /*1a50*/  @P2 LDGSTS.E.BYPASS.LTC128B.128 [R68+0x15880], [R6.64+0x80], !P6 ;  /* 0x1588008006442fae */ /* 0x0005e8000f101d58 */
[----:B------:R2:W-:Y:S04]  /*1a60*/  @P2 LDGSTS.E.BYPASS.LTC128B.128 [R68+0x17080], [R6.64+0x100], !P5 ;  /* 0x1708010006442fae */ /* 0x0005e8000e901d58 */
[----:B------:R2:W-:Y:S01]  /*1a70*/  @P2 LDGSTS.E.BYPASS.LTC128B.128 [R68+0x18880], [R6.64+0x180], !P4 ;  /* 0x1888018006442fae */ /* 0x0005e2000e101d58 */
[----:B------:R-:W-:-:S03]  /*1a80*/  LOP3.LUT P2, RZ, R89, 0x1, RZ, 0xc0, !PT ;  /* 0x0000000159ff7812 */ /* 0x000fc6000784c0ff */
[----:B------:R-:W-:Y:S02]  /*1a90*/  @!P3 IMAD.MOV.U32 R9, RZ, RZ, c[0x0][0x208] ;  /* 0x00008200ff09b624 */ /* 0x000fe400078e00ff */
[----:B------:R-:W-:Y:S01]  /*1aa0*/  @!P3 IMAD.MOV.U32 R11, RZ, RZ, c[0x0][0x20c] ;  /* 0x00008300ff0bb624 */ /* 0x000fe200078e00ff */
[----:B--2---:R-:W-:-:S04]  /*1ab0*/  @P1 LEA R6, P0, R2, c[0x0][0x1c8], 0x1 ;  /* 0x0000720002061a11 */ /* 0x004fc800078008ff */
[----:B------:R-:W-:Y:S02]  /*1ac0*/  @P1 LEA.HI.X R7, R2, c[0x0][0x1cc], R0, 0x1, P0 ;  /* 0x0000730002071a11 */ /* 0x000fe400000f0c00 */
[----:B------:R-:W-:Y:S02]  /*1ad0*/  IADD3 R0, R5, UR4, RZ ;  /* 0x0000000405007c10 */ /* 0x000fe4000fffe0ff */
[----:B-1----:R-:W-:Y:S01]  /*1ae0*/  LEA R12, P0, R4, c[0x0][0x1f8], 0x1 ;  /* 0x00007e00040c7a11 */ /* 0x002fe200078008ff */
[----:B------:R1:W-:Y:S01]  /*1af0*/  @P1 LDGSTS.E.BYPASS.LTC128B.128 [R68+0x15080], [R6.64], !P2 ;  /* 0x1508000006441fae */ /* 0x0003e2000d101d58 */
[----:B------:R-:W-:Y:S02]  /*1b00*/  LOP3.LUT R2, R8, 0xfffffff0, RZ, 0xc0, !PT ;  /* 0xfffffff008027812 */ /* 0x000fe400078ec0ff */
[----:B------:R-:W-:Y:S01]  /*1b10*/  LEA.HI.X R13, R4, c[0x0][0x1fc], R0, 0x1, P0 ;  /* 0x00007f00040d7a11 */ /* 0x000fe200000f0c00 */
[----:B------:R1:W-:Y:S01]  /*1b20*/  @P1 LDGSTS.E.BYPASS.LTC128B.128 [R68+0x16880], [R6.64+0x80], !P6 ;  /* 0x1688008006441fae */ /* 0x0003e2000f101d58 */
[----:B------:R-:W-:Y:S01]  /*1b30*/  LEA.HI R4, R8, R3, RZ, 0x1 ;  /* 0x0000000308047211 */ /* 0x000fe200078f08ff */
[----:B------:R-:W-:Y:S01]  /*1b40*/  IMAD.IADD R0, R85, 0x1, -R2 ;  /* 0x0000000155007824 */ /* 0x000fe200078e0a02 */
[----:B------:R-:W-:Y:S01]  /*1b50*/  @!P3 LEA R14, P0, R9, R12, 0x6 ;  /* 0x0000000c090eb211 */ /* 0x000fe200078030ff */
[----:B------:R-:W-:Y:S01]  /*1b60*/  IMAD.SHL.U32 R2, R22, 0x40, RZ ;  /* 0x0000004016027824 */ /* 0x000fe200078e00ff */
[----:B------:R-:W-:Y:S01]  /*1b70*/  LOP3.LUT R4, R4, 0xfffffffe, RZ, 0xc0, !PT ;  /* 0xfffffffe04047812 */ /* 0x000fe200078ec0ff */
[----:B------:R-:W-:Y:S01]  /*1b80*/  IMAD.SHL.U32 R8, R69, 0x8, RZ ;  /* 0x0000000845087824 */ /* 0x000fe200078e00ff */
[----:B------:R-:W-:Y:S01]  /*1b90*/  SHF.R.S32.HI R5, RZ, 0x1f, R0 ;  /* 0x0000001fff057819 */ /* 0x000fe20000011400 */
[----:B------:R1:W-:Y:S01]  /*1ba0*/  @P1 LDGSTS.E.BYPASS.LTC128B.128 [R68+0x18080], [R6.64+0x100], !P5 ;  /* 0x1808010006441fae */ /* 0x0003e2000e901d58 */
[----:B------:R-:W-:Y:S01]  /*1bb0*/  LOP3.LUT R2, R2, 0x1c0, RZ, 0xc0, !PT ;  /* 0x000001c002027812 */ /* 0x000fe200078ec0ff */
[----:B------:R-:W-:Y:S01]  /*1bc0*/  IMAD.IADD R3, R3, 0x1, -R4 ;  /* 0x0000000103037824 */ /* 0x000fe200078e0a04 */
[----:B------:R-:W-:Y:S01]  /*1bd0*/  LEA.HI R10, R5, R0, RZ, 0x3 ;  /* 0x00000000050a7211 */ /* 0x000fe200078f18ff */
[----:B------:R1:W-:Y:S01]  /*1be0*/  @P1 LDGSTS.E.BYPASS.LTC128B.128 [R68+0x19880], [R6.64+0x180], !P4 ;  /* 0x1988018006441fae */ /* 0x0003e2000e101d58 */
[----:B------:R-:W-:-:S02]  /*1bf0*/  LOP3.LUT R8, R2, 0x8, R8, 0xf8, !PT ;  /* 0x0000000802087812 */ /* 0x000fc400078ef808 */
[----:B------:R-:W-:Y:S01]  /*1c00*/  LOP3.LUT R5, R10, 0xfffffff8, RZ, 0xc0, !PT ;  /* 0xfffffff80a057812 */ /* 0x000fe200078ec0ff */
[----:B------:R-:W0:Y:S01]  /*1c10*/  LDGDEPBAR ;  /* 0x00000000000079af */ /* 0x000e220000000000 */
[----:B------:R-:W-:Y:S02]  /*1c20*/  SHF.R.U32.HI R2, RZ, 0x3, R2 ;  /* 0x00000003ff027819 */ /* 0x000fe40000011602 */
[----:B------:R-:W-:Y:S01]  /*1c30*/  @!P3 LEA.HI.X R15, R9, R13, R11, 0x6, P0 ;  /* 0x0000000d090fb211 */ /* 0x000fe200000f340b */
[----:B------:R-:W-:Y:S01]  /*1c40*/  IMAD.IADD R4, R0, 0x1, -R5 ;  /* 0x0000000100047824 */ /* 0x000fe200078e0a05 */
[----:B------:R-:W-:Y:S02]  /*1c50*/  LOP3.LUT R0, R8, R2, RZ, 0x3c, !PT ;  /* 0x0000000208007212 */ /* 0x000fe400078e3cff */
[----:B------:R-:W-:Y:S01]  /*1c60*/  LOP3.LUT P0, RZ, R22, 0x2, RZ, 0xc0, !PT ;  /* 0x0000000216ff7812 */ /* 0x000fe2000780c0ff */
[----:B------:R-:W-:Y:S01]  /*1c70*/  IMAD.SHL.U32 R2, R4, 0x40, RZ ;  /* 0x0000004004027824 */ /* 0x000fe200078e00ff */
[----:B------:R-:W-:Y:S01]  /*1c80*/  SEL R9, RZ, 0x1, P2 ;  /* 0x00000001ff097807 */ /* 0x000fe20001000000 */
[C---:B------:R-:W-:Y:S01]  /*1c90*/  IMAD R0, R3.reuse, 0x200, R0 ;  /* 0x0000020003007824 */ /* 0x040fe200078e0200 */
[----:B------:R-:W-:Y:S01]  /*1ca0*/  SEL R8, RZ, 0x2, P6 ;  /* 0x00000002ff087807 */ /* 0x000fe20003000000 */
[----:B------:R-:W-:Y:S01]  /*1cb0*/  IMAD.SHL.U32 R3, R3, 0x8, RZ ;  /* 0x0000000803037824 */ /* 0x000fe200078e00ff */
[----:B------:R-:W-:Y:S01]  /*1cc0*/  LOP3.LUT R2, R2, 0x1c0, RZ, 0xc0, !PT ;  /* 0x000001c002027812 */ /* 0x000fe200078ec0ff */
[----:B------:R-:W-:Y:S01]  /*1cd0*/  IMAD.SHL.U32 R135, R0, 0x2, RZ ;  /* 0x0000000200877824 */ /* 0x000fe200078e00ff */
[----:B------:R-:W-:-:S02]  /*1ce0*/  SEL R5, RZ, 0x4, P5 ;  /* 0x00000004ff057807 */ /* 0x000fc40002800000 */
[----:B------:R-:W-:Y:S02]  /*1cf0*/  LOP3.LUT R3, R2, 0x8, R3, 0xf8, !PT ;  /* 0x0000000802037812 */ /* 0x000fe400078ef803 */
[----:B------:R-:W-:Y:S02]  /*1d00*/  SHF.R.U32.HI R2, RZ, 0x3, R2 ;  /* 0x00000003ff027819 */ /* 0x000fe40000011602 */
[----:B------:R-:W-:Y:S02]  /*1d10*/  IADD3 R0, R135, 0x14080, RZ ;  /* 0x0001408087007810 */ /* 0x000fe40007ffe0ff */
[----:B------:R-:W-:Y:S01]  /*1d20*/  LOP3.LUT R2, R3, R2, RZ, 0x3c, !PT ;  /* 0x0000000203027212 */ /* 0x000fe200078e3cff */
[----:B------:R-:W-:Y:S01]  /*1d30*/  IMAD.SHL.U32 R3, R10, 0x40, RZ ;  /* 0x000000400a037824 */ /* 0x000fe200078e00ff */
[----:B------:R-:W-:-:S04]  /*1d40*/  DEPBAR.LE SB0, 0x1 ;  /* 0x000080400000791a */ /* 0x000fc80000000000 */
[----:B------:R-:W-:Y:S01]  /*1d50*/  LOP3.LUT R3, R2, 0xfffffe00, R3, 0xf8, !PT ;  /* 0xfffffe0002037812 */ /* 0x000fe200078ef803 */
[----:B------:R-:W-:Y:S01]  /*1d60*/  IMAD.MOV.U32 R2, RZ, RZ, 0x40 ;  /* 0x00000040ff027424 */ /* 0x000fe200078e00ff */
[----:B------:R-:W-:Y:S02]  /*1d70*/  IADD3 R242, R135, 0x140a0, RZ ;  /* 0x000140a087f27810 */ /* 0x000fe40007ffe0ff */
[----:B------:R-:W-:Y:S01]  /*1d80*/  @P0 IADD3 R242, R0, -0x20, RZ ;  /* 0xffffffe000f20810 */ /* 0x000fe20007ffe0ff */
[----:B------:R-:W-:Y:S01]  /*1d90*/  BAR.SYNC.DEFER_BLOCKING 0x0 ;  /* 0x0000000000007b1d */ /* 0x000fe20000010000 */
[----:B------:R-:W-:Y:S01]  /*1da0*/  IADD3 R5, R5, R8, R9 ;  /* 0x0000000805057210 */ /* 0x000fe20007ffe009 */
[----:B------:R-:W-:Y:S01]  /*1db0*/  IMAD R220, R65, 0x400, R3 ;  /* 0x0000040041dc7824 */ /* 0x000fe200078e0203 */
[----:B------:R-:W-:Y:S02]  /*1dc0*/  SEL R0, RZ, 0x8, P4 ;  /* 0x00000008ff007807 */ /* 0x000fe40002000000 */
[----:B------:R-:W-:-:S02]  /*1dd0*/  LOP3.LUT P1, RZ, R4, 0x4, RZ, 0xc0, !PT ;  /* 0x0000000404ff7812 */ /* 0x000fc4000782c0ff */
[----:B------:R-:W-:Y:S01]  /*1de0*/  LOP3.LUT P0, RZ, R4, 0x2, RZ, 0xc0, !PT ;  /* 0x0000000204ff7812 */ /* 0x000fe2000780c0ff */
[----:B------:R-:W-:Y:S01]  /*1df0*/  IMAD.MOV.U32 R4, RZ, RZ, 0x10 ;  /* 0x00000010ff047424 */ /* 0x000fe200078e00ff */
[----:B------:R-:W-:Y:S01]  /*1e00*/  LEA R228, R220, 0x4080, 0x1 ;  /* 0x00004080dce47811 */ /* 0x000fe200078e08ff */
[----:B-1----:R-:W-:Y:S01]  /*1e10*/  IMAD.IADD R6, R0, 0x1, R5 ;  /* 0x0000000100067824 */ /* 0x002fe200078e0205 */
[----:B------:R-:W-:Y:S01]  /*1e20*/  P2R R8, PR, RZ, 0x40 ;  /* 0x00000040ff087803 */ /* 0x000fe20000000000 */
[----:B------:R-:W-:Y:S01]  /*1e30*/  IMAD.MOV.U32 R0, RZ, RZ, 0x20 ;  /* 0x00000020ff007424 */ /* 0x000fe200078e00ff */
[----:B------:R-:W-:Y:S01]  /*1e40*/  SEL R4, R4, 0xfffffff0, !P0 ;  /* 0xfffffff004047807 */ /* 0x000fe20004000000 */
[----:B------:R-:W-:Y:S01]  /*1e50*/  IMAD.SHL.U32 R220, R220, 0x2, RZ ;  /* 0x00000002dcdc7824 */ /* 0x000fe200078e00ff */
[----:B------:R-:W-:Y:S02]  /*1e60*/  IADD3 R5, R64, c[0x0][0x1d0], -R69 ;  /* 0x0000740040057a10 */ /* 0x000fe40007ffe845 */
[----:B------:R-:W-:Y:S01]  /*1e70*/  SEL R0, R0, 0xffffffe0, !P1 ;  /* 0xffffffe000007807 */ /* 0x000fe20004800000 */
[----:B------:R-:W-:Y:S01]  /*1e80*/  IMAD R224, R4, 0x2, R228 ;  /* 0x0000000204e07824 */ /* 0x000fe200078e02e4 */
[----:B------:R-:W-:-:S02]  /*1e90*/  LOP3.LUT P6, RZ, R6, 0x1, RZ, 0xc0, !PT ;  /* 0x0000000106ff7812 */ /* 0x000fc400078cc0ff */
[----:B------:R-:W-:Y:S01]  /*1ea0*/  LOP3.LUT P2, RZ, R6, 0x2, RZ, 0xc0, !PT ;  /* 0x0000000206ff7812 */ /* 0x000fe2000784c0ff */
[C---:B------:R-:W-:Y:S01]  /*1eb0*/  IMAD R228, R0.reuse, 0x2, R228 ;  /* 0x0000000200e47824 */ /* 0x040fe200078e02e4 */
[----:B------:R-:W-:Y:S01]  /*1ec0*/  ISETP.LT.OR P0, PT, R5, 0x1, !P6 ;  /* 0x000000010500780c */ /* 0x000fe20007701670 */
[----:B------:R-:W-:Y:S01]  /*1ed0*/  IMAD R232, R0, 0x2, R224 ;  /* 0x0000000200e87824 */ /* 0x000fe200078e02e0 */
[----:B------:R-:W-:Y:S01]  /*1ee0*/  LDSM.16.M88.4 R160, [R220+0x4080] ;  /* 0x00408000dca0783b */ /* 0x000fe20000000200 */
[----:B------:R-:W-:Y:S02]  /*1ef0*/  LOP3.LUT P1, RZ, R6, 0x4, RZ, 0xc0, !PT ;  /* 0x0000000406ff7812 */ /* 0x000fe4000782c0ff */
[----:B------:R-:W-:Y:S01]  /*1f00*/  P2R R11, PR, RZ, 0x8 ;  /* 0x00000008ff0b7803 */ /* 0x000fe20000000000 */
        /* <DEDUP_REMOVED lines=14> */
[----:B------:R-:W-:Y:S01]  /*1ff0*/  IADD3 R243, R242, 0x5800, RZ ;  /* 0x00005800f2f37810 */ /* 0x000fe20007ffe0ff */
        /* <DEDUP_REMOVED lines=13> */
[----:B---3--:R-:W-:Y:S04]  /*20d0*/  LDSM.16.M88.4 R16, [R135+0x14080] ;  /* 0x014080008710783b */ /* 0x008fe80000000200 */
[----:B------:R-:W1:Y:S04]  /*20e0*/  LDSM.16.M88.4 R24, [R135+0x14880] ;  /* 0x014880008718783b */ /* 0x000e680000000200 */
[----:B------:R-:W2:Y:S04]  /*20f0*/  LDSM.16.M88.4 R28, [R135+0x15080] ;  /* 0x01508000871c783b */ /* 0x000ea80000000200 */
[----:B------:R-:W-:Y:S04]  /*2100*/  LDSM.16.M88.4 R36, [R242] ;  /* 0x00000000f224783b */ /* 0x000fe80000000200 */
[----:B------:R-:W3:Y:S04]  /*2110*/  LDSM.16.M88.4 R44, [R242+0x800] ;  /* 0x00080000f22c783b */ /* 0x000ee80000000200 */
[----:B------:R-:W4:Y:S04]  /*2120*/  LDSM.16.M88.4 R52, [R242+0x1000] ;  /* 0x00100000f234783b */ /* 0x000f280000000200 */
        /* <DEDUP_REMOVED lines=8> */
[C---:B------:R-:W-:Y:S01]  /*21b0*/  IMAD.IADD R238, R242.reuse, 0x1, R2 ;  /* 0x00000001f2ee7824 */ /* 0x040fe200078e0202 */
[----:B------:R-:W-:-:S05]  /*21c0*/  IADD3 R2, R242, 0x800, RZ ;  /* 0x00000800f2027810 */ /* 0x000fca0007ffe0ff */
[----:B------:R-:W-:Y:S01]  /*21d0*/  STL [R1], R2 ;  /* 0x0000000201007387 */ /* 0x000fe20000100800 */
[----:B-1----:R-:W-:Y:S03]  /*21e0*/  HMMA.16816.F32 R20, R160, R24, RZ ;  /* 0x00000018a014723c */ /* 0x002fe600000018ff */
[----:B------:R5:W-:Y:S01]  /*21f0*/  LDGSTS.E.BYPASS.LTC128B.128 [R68+0x5880], [R12.64+0x80], !P0 ;  /* 0x058800800c447fae */ /* 0x000be2000c101d58 */
[----:B------:R-:W-:-:S04]  /*2200*/  ISETP.LT.OR P0, PT, R5, 0x1, !P1 ;  /* 0x000000010500780c */ /* 0x000fc80004f01670 */
[C---:B------:R-:W-:Y:S09]  /*2210*/  HMMA.16816.F32 R24, R160.reuse, R26, RZ ;  /* 0x0000001aa018723c */ /* 0x040ff200000018ff */
[----:B------:R5:W-:Y:S01]  /*2220*/  LDGSTS.E.BYPASS.LTC128B.128 [R68+0x7080], [R12.64+0x100], !P0 ;  /* 0x070801000c447fae */ /* 0x000be2000c101d58 */
[----:B------:R-:W-:Y:S01]  /*2230*/  LOP3.LUT P0, RZ, R6, 0x8, RZ, 0xc0, !PT ;  /* 0x0000000806ff7812 */ /* 0x000fe2000780c0ff */
[----:B--2---:R-:W-:Y:S03]  /*2240*/  HMMA.16816.F32 R32, R160, R28, RZ ;  /* 0x0000001ca020723c */ /* 0x004fe600000018ff */
[----:B------:R-:W-:-:S05]  /*2250*/  ISETP.LT.OR P3, PT, R5, 0x1, !P0 ;  /* 0x000000010500780c */ /* 0x000fca0004761670 */
[----:B------:R-:W-:Y:S08]  /*2260*/  HMMA.16816.F32 R40, R160, R30, RZ ;  /* 0x0000001ea028723c */ /* 0x000ff000000018ff */
[----:B------:R5:W-:Y:S01]  /*2270*/  LDGSTS.E.BYPASS.LTC128B.128 [R68+0x8880], [R12.64+0x180], !P3 ;  /* 0x088801800c447fae */ /* 0x000be2000d901d58 */
[----:B------:R-:W-:Y:S01]  /*2280*/  ISETP.NE.AND P3, PT, R11, RZ, PT ;  /* 0x000000ff0b00720c */ /* 0x000fe20003f65270 */
[C---:B---3--:R-:W-:Y:S08]  /*2290*/  HMMA.16816.F32 R20, R164.reuse, R44, R20 ;  /* 0x0000002ca414723c */ /* 0x048ff00000001814 */
[----:B------:R-:W-:Y:S04]  /*22a0*/  HMMA.16816.F32 R24, R164, R46, R24 ;  /* 0x0000002ea418723c */ /* 0x000fe80000001818 */
[----:B------:R-:W-:-:S02]  /*22b0*/  @!P3 ISETP.LT.OR P6, PT, R5, 0x21, !P6 ;  /* 0x000000210500b80c */ /* 0x000fc400077c1670 */
[C---:B------:R-:W-:Y:S02]  /*22c0*/  @!P3 ISETP.LT.OR P2, PT, R5.reuse, 0x21, !P2 ;  /* 0x000000210500b80c */ /* 0x040fe40005741670 */
[C---:B------:R-:W-:Y:S01]  /*22d0*/  @!P3 ISETP.LT.OR P1, PT, R5.reuse, 0x21, !P1 ;  /* 0x000000210500b80c */ /* 0x040fe20004f21670 */
[----:B----4-:R-:W-:Y:S01]  /*22e0*/  HMMA.16816.F32 R28, R164, R52, R32 ;  /* 0x00000034a41c723c */ /* 0x010fe20000001820 */
[----:B------:R-:W-:-:S07]  /*22f0*/  @!P3 ISETP.LT.OR P0, PT, R5, 0x21, !P0 ;  /* 0x000000210500b80c */ /* 0x000fce0004701670 */
[----:B------:R5:W-:Y:S01]  /*2300*/  @!P3 LDGSTS.E.BYPASS.LTC128B.128 [R68+0x5080], [R14.64], !P6 ;  /* 0x050800000e44bfae */ /* 0x000be2000f101d58 */
[----:B------:R-:W-:Y:S01]  /*2310*/  ISETP.NE.AND P6, PT, R8, RZ, PT ;  /* 0x000000ff0800720c */ /* 0x000fe20003fc5270 */
[----:B------:R-:W-:Y:S02]  /*2320*/  HMMA.16816.F32 R32, R164, R54, R40 ;  /* 0x00000036a420723c */ /* 0x000fe40000001828 */
[----:B------:R5:W-:Y:S04]  /*2330*/  @!P3 LDGSTS.E.BYPASS.LTC128B.128 [R68+0x6880], [R14.64+0x80], !P2 ;  /* 0x068800800e44bfae */ /* 0x000be8000d101d58 */
[----:B------:R5:W-:Y:S02]  /*2340*/  @!P3 LDGSTS.E.BYPASS.LTC128B.128 [R68+0x8080], [R14.64+0x100], !P1 ;  /* 0x080801000e44bfae */ /* 0x000be4000c901d58 */
[----:B------:R-:W-:Y:S02]  /*2350*/  HMMA.16816.F32 R8, R160, R16, RZ ;  /* 0x00000010a008723c */ /* 0x000fe400000018ff */
[----:B------:R5:W-:Y:S01]  /*2360*/  @!P3 LDGSTS.E.BYPASS.LTC128B.128 [R68+0x9880], [R14.64+0x180], !P0 ;  /* 0x098801800e44bfae */ /* 0x000be2000c101d58 */
[----:B------:R-:W-:-:S03]  /*2370*/  PLOP3.LUT P0, PT, PT, PT, UP0, 0x40, 0x0 ;  /* 0x000000000000781c */ /* 0x000fc60003f0e808 */
[----:B------:R-:W1:Y:S02]  /*2380*/  LDSM.16.M88.4 R48, [R241+0x14080] ;  /* 0x01408000f130783b */ /* 0x000e640000000200 */
[----:B------:R-:W-:Y:S02]  /*2390*/  HMMA.16816.F32 R16, R160, R18, RZ ;  /* 0x00000012a010723c */ /* 0x000fe400000018ff */
[----:B------:R-:W2:Y:S04]  /*23a0*/  LDSM.16.M88.4 R56, [R241+0x14880] ;  /* 0x01488000f138783b */ /* 0x000ea80000000200 */
[----:B------:R-:W3:Y:S04]  /*23b0*/  LDSM.16.M88.4 R60, [R241+0x15080] ;  /* 0x01508000f13c783b */ /* 0x000ee80000000200 */
[----:B------:R-:W-:Y:S04]  /*23c0*/  LDSM.16.M88.4 R40, [R238+0x800] ;  /* 0x00080000ee28783b */ /* 0x000fe80000000200 */
[----:B------:R-:W-:Y:S02]  /*23d0*/  LDSM.16.M88.4 R52, [R238+0x1000] ;  /* 0x00100000ee34783b */ /* 0x000fe40000000200 */
[C---:B------:R-:W-:Y:S02]  /*23e0*/  HMMA.16816.F32 R8, R164.reuse, R36, R8 ;  /* 0x00000024a408723c */ /* 0x040fe40000001808 */
[----:B------:R-:W-:Y:S04]  /*23f0*/  LDSM.16.M88.4 R44, [R135+0x16080] ;  /* 0x01608000872c783b */ /* 0x000fe80000000200 */
[----:B-----5:R-:W4:Y:S02]  /*2400*/  LDSM.16.M88.4 R12, [R238] ;  /* 0x00000000ee0c783b */ /* 0x020f240000000200 */
[----:B------:R-:W-:Y:S02]  /*2410*/  HMMA.16816.F32 R16, R164, R38, R16 ;  /* 0x00000026a410723c */ /* 0x000fe40000001810 */
[----:B------:R-:W5:Y:S04]  /*2420*/  LDSM.16.M88.4 R36, [R135+0x15880] ;  /* 0x015880008724783b */ /* 0x000f680000000200 */
[----:B------:R-:W0:Y:S10]  /*2430*/  LDGDEPBAR ;  /* 0x00000000000079af */ /* 0x000e340000000000 */
        /* <DEDUP_REMOVED lines=8> */
[----:B------:R-:W-:Y:S07]  /*24c0*/  LDSM.16.M88.4 R60, [R135+0x19880] ;  /* 0x01988000873c783b */ /* 0x000fee0000000200 */
[C---:B----4-:R-:W-:Y:S08]  /*24d0*/  HMMA.16816.F32 R8, R184.reuse, R12, R8 ;  /* 0x0000000cb808723c */ /* 0x050ff00000001808 */
[C---:B------:R-:W-:Y:S01]  /*24e0*/  HMMA.16816.F32 R16, R184.reuse, R14, R16 ;  /* 0x0000000eb810723c */ /* 0x040fe20000001810 */
[----:B------:R-:W2:Y:S07]  /*24f0*/  LDSM.16.M88.4 R12, [R242+0x1800] ;  /* 0x00180000f20c783b */ /* 0x000eae0000000200 */
[C---:B------:R-:W-:Y:S08]  /*2500*/  HMMA.16816.F32 R20, R184.reuse, R40, R20 ;  /* 0x00000028b814723c */ /* 0x040ff00000001814 */
[C---:B------:R-:W-:Y:S01]  /*2510*/  HMMA.16816.F32 R24, R184.reuse, R42, R24 ;  /* 0x0000002ab818723c */ /* 0x040fe20000001818 */
[----:B------:R-:W3:Y:S07]  /*2520*/  LDSM.16.M88.4 R40, [R242+0x2000] ;  /* 0x00200000f228783b */ /* 0x000eee0000000200 */
[C---:B------:R-:W-:Y:S08]  /*2530*/  HMMA.16816.F32 R28, R184.reuse, R52, R28 ;  /* 0x00000034b81c723c */ /* 0x040ff0000000181c */
[----:B------:R-:W-:Y:S01]  /*2540*/  HMMA.16816.F32 R32, R184, R54, R32 ;  /* 0x00000036b820723c */ /* 0x000fe20000001820 */
[----:B------:R-:W-:Y:S07]  /*2550*/  LDSM.16.M88.4 R52, [R238+0x2800] ;  /* 0x00280000ee34783b */ /* 0x000fee0000000200 */
[C---:B-----5:R-:W-:Y:S08]  /*2560*/  HMMA.16816.F32 R8, R188.reuse, R36, R8 ;  /* 0x00000024bc08723c */ /* 0x060ff00000001808 */
[C---:B------:R-:W-:Y:S01]  /*2570*/  HMMA.16816.F32 R16, R188.reuse, R38, R16 ;  /* 0x00000026bc10723c */ /* 0x040fe20000001810 */
[----:B------:R-:W4:Y:S07]  /*2580*/  LDSM.16.M88.4 R36, [R241+0x15880] ;  /* 0x01588000f124783b */ /* 0x000f2e0000000200 */
[C---:B------:R-:W-:Y:S08]  /*2590*/  HMMA.16816.F32 R20, R188.reuse, R44, R20 ;  /* 0x0000002cbc14723c */ /* 0x040ff00000001814 */
[C---:B------:R-:W-:Y:S01]  /*25a0*/  HMMA.16816.F32 R24, R188.reuse, R46, R24 ;  /* 0x0000002ebc18723c */ /* 0x040fe20000001818 */
[----:B------:R-:W5:Y:S07]  /*25b0*/  LDSM.16.M88.4 R44, [R241+0x16080] ;  /* 0x01608000f12c783b */ /* 0x000f6e0000000200 */
        /* <DEDUP_REMOVED lines=15> */
[C---:B-----5:R-:W-:Y:S08]  /*26b0*/  HMMA.16816.F32 R20, R196.reuse, R44, R20 ;  /* 0x0000002cc414723c */ /* 0x060ff00000001814 */
[C---:B------:R-:W-:Y:S01]  /*26c0*/  HMMA.16816.F32 R24, R196.reuse, R46, R24 ;  /* 0x0000002ec418723c */ /* 0x040fe20000001818 */
[----:B------:R-:W-:Y:S07]  /*26d0*/  LDSM.16.M88.4 R44, [R242+0x3800] ;  /* 0x00380000f22c783b */ /* 0x000fee0000000200 */
        /* <DEDUP_REMOVED lines=14> */
[----:B------:R-:W-:Y:S07]  /*27c0*/  LDSM.16.M88.4 R36, [R238+0x3000] ;  /* 0x00300000ee24783b */ /* 0x000fee0000000200 */
[C---:B------:R-:W-:Y:S08]  /*27d0*/  HMMA.16816.F32 R20, R204.reuse, R48, R20 ;  /* 0x00000030cc14723c */ /* 0x040ff00000001814 */
[C---:B------:R-:W-:Y:S01]  /*27e0*/  HMMA.16816.F32 R24, R204.reuse, R50, R24 ;  /* 0x00000032cc18723c */ /* 0x040fe20000001818 */
[----:B------:R-:W4:Y:S07]  /*27f0*/  LDSM.16.M88.4 R48, [R241+0x17880] ;  /* 0x01788000f130783b */ /* 0x000f2e0000000200 */
[C---:B-1----:R-:W-:Y:S08]  /*2800*/  HMMA.16816.F32 R28, R204.reuse, R56, R28 ;  /* 0x00000038cc1c723c */ /* 0x042ff0000000181c */
[----:B------:R-:W-:Y:S01]  /*2810*/  HMMA.16816.F32 R32, R204, R58, R32 ;  /* 0x0000003acc20723c */ /* 0x000fe20000001820 */
[----:B------:R-:W1:Y:S07]  /*2820*/  LDSM.16.M88.4 R56, [R241+0x18080] ;  /* 0x01808000f138783b */ /* 0x000e6e0000000200 */
[C---:B--2---:R-:W-:Y:S08]  /*2830*/  HMMA.16816.F32 R8, R208.reuse, R12, R8 ;  /* 0x0000000cd008723c */ /* 0x044ff00000001808 */
[C---:B------:R-:W-:Y:S08]  /*2840*/  HMMA.16816.F32 R16, R208.reuse, R14, R16 ;  /* 0x0000000ed010723c */ /* 0x040ff00000001810 */
[C---:B------:R-:W-:Y:S08]  /*2850*/  HMMA.16816.F32 R20, R208.reuse, R44, R20 ;  /* 0x0000002cd014723c */ /* 0x040ff00000001814 */
[C---:B------:R-:W-:Y:S01]  /*2860*/  HMMA.16816.F32 R24, R208.reuse, R46, R24 ;  /* 0x0000002ed018723c */ /* 0x040fe20000001818 */
[----:B------:R-:W2:Y:S07]  /*2870*/  LDSM.16.M88.4 R44, [R238+0x3800] ;  /* 0x00380000ee2c783b */ /* 0x000eae0000000200 */
[C---:B---3--:R-:W-:Y:S08]  /*2880*/  HMMA.16816.F32 R28, R208.reuse, R52, R28 ;  /* 0x00000034d01c723c */ /* 0x048ff0000000181c */
[----:B------:R-:W-:Y:S01]  /*2890*/  HMMA.16816.F32 R32, R208, R54, R32 ;  /* 0x00000036d020723c */ /* 0x000fe20000001820 */
[----:B------:R-:W3:Y:S07]  /*28a0*/  LDSM.16.M88.4 R52, [R238+0x4000] ;  /* 0x00400000ee34783b */ /* 0x000eee0000000200 */
[C---:B------:R-:W-:Y:S08]  /*28b0*/  HMMA.16816.F32 R12, R212.reuse, R40, R8 ;  /* 0x00000028d40c723c */ /* 0x040ff00000001808 */
[C---:B------:R-:W-:Y:S01]  /*28c0*/  HMMA.16816.F32 R8, R212.reuse, R42, R16 ;  /* 0x0000002ad408723c */ /* 0x040fe20000001810 */
[----:B------:R-:W5:Y:S07]  /*28d0*/  LDSM.16.M88.4 R40, [R135+0x18880] ;  /* 0x018880008728783b */ /* 0x000f6e0000000200 */
[C---:B----4-:R-:W-:Y:S08]  /*28e0*/  HMMA.16816.F32 R20, R212.reuse, R48, R20 ;  /* 0x00000030d414723c */ /* 0x050ff00000001814 */
[C---:B------:R-:W-:Y:S01]  /*28f0*/  HMMA.16816.F32 R24, R212.reuse, R50, R24 ;  /* 0x00000032d418723c */ /* 0x040fe20000001818 */
[----:B------:R-:W4:Y:S07]  /*2900*/  LDSM.16.M88.4 R48, [R135+0x19080] ;  /* 0x019080008730783b */ /* 0x000f2e0000000200 */
[C---:B-1----:R-:W-:Y:S08]  /*2910*/  HMMA.16816.F32 R28, R212.reuse, R56, R28 ;  /* 0x00000038d41c723c */ /* 0x042ff0000000181c */
[----:B------:R-:W-:Y:S01]  /*2920*/  HMMA.16816.F32 R32, R212, R58, R32 ;  /* 0x0000003ad420723c */ /* 0x000fe20000001820 */
[----:B------:R-:W-:Y:S07]  /*2930*/  LDSM.16.M88.4 R56, [R242+0x5800] ;  /* 0x00580000f238783b */ /* 0x000fee0000000200 */
[C---:B------:R-:W-:Y:S08]  /*2940*/  HMMA.16816.F32 R16, R216.reuse, R36, R12 ;  /* 0x00000024d810723c */ /* 0x040ff0000000180c */
[C---:B------:R-:W-:Y:S01]  /*2950*/  HMMA.16816.F32 R12, R216.reuse, R38, R8 ;  /* 0x00000026d80c723c */ /* 0x040fe20000001808 */
[----:B------:R-:W1:Y:S07]  /*2960*/  LDSM.16.M88.4 R36, [R242+0x4800] ;  /* 0x00480000f224783b */ /* 0x000e6e0000000200 */
[C---:B--2---:R-:W-:Y:S08]  /*2970*/  HMMA.16816.F32 R8, R216.reuse, R44, R20 ;  /* 0x0000002cd808723c */ /* 0x044ff00000001814 */
[C---:B------:R-:W-:Y:S01]  /*2980*/  HMMA.16816.F32 R24, R216.reuse, R46, R24 ;  /* 0x0000002ed818723c */ /* 0x040fe20000001818 */
[----:B------:R-:W2:Y:S07]  /*2990*/  LDSM.16.M88.4 R44, [R242+0x5000] ;  /* 0x00500000f22c783b */ /* 0x000eae0000000200 */
[C---:B---3--:R-:W-:Y:S08]  /*29a0*/  HMMA.16816.F32 R28, R216.reuse, R52, R28 ;  /* 0x00000034d81c723c */ /* 0x048ff0000000181c */
[----:B------:R-:W-:Y:S01]  /*29b0*/  HMMA.16816.F32 R32, R216, R54, R32 ;  /* 0x00000036d820723c */ /* 0x000fe20000001820 */
[----:B------:R-:W-:Y:S07]  /*29c0*/  LDSM.16.M88.4 R52, [R241+0x19080] ;  /* 0x01908000f134783b */ /* 0x000fee0000000200 */
[C---:B-----5:R-:W-:Y:S08]  /*29d0*/  HMMA.16816.F32 R20, R220.reuse, R40, R16 ;  /* 0x00000028dc14723c */ /* 0x060ff00000001810 */
        /* <DEDUP_REMOVED lines=8> */
[C---:B-1----:R-:W-:Y:S08]  /*2a60*/  HMMA.16816.F32 R24, R224.reuse, R36, R20 ;  /* 0x00000024e018723c */ /* 0x042ff00000001814 */
[C---:B------:R-:W-:Y:S01]  /*2a70*/  HMMA.16816.F32 R20, R224.reuse, R38, R16 ;  /* 0x00000026e014723c */ /* 0x040fe20000001810 */
[----:B------:R-:W-:Y:S07]  /*2a80*/  LDSM.16.M88.4 R36, [R238+0x5800] ;  /* 0x00580000ee24783b */ /* 0x000fee0000000200 */
[C---:B--2---:R-:W-:Y:S08]  /*2a90*/  HMMA.16816.F32 R16, R224.reuse, R44, R12 ;  /* 0x0000002ce010723c */ /* 0x044ff0000000180c */
[----:B------:R-:W-:Y:S01]  /*2aa0*/  HMMA.16816.F32 R12, R224, R46, R8 ;  /* 0x0000002ee00c723c */ /* 0x000fe20000001808 */
[----:B------:R-:W1:Y:S01]  /*2ab0*/  LDSM.16.M88.4 R44, [R238+0x4800] ;  /* 0x00480000ee2c783b */ /* 0x000e620000000200 */
[----:B------:R-:W-:-:S06]  /*2ac0*/  DEPBAR.LE SB0, 0x0 ;  /* 0x000080000000791a */ /* 0x000fcc0000000000 */
[C---:B------:R-:W-:Y:S08]  /*2ad0*/  HMMA.16816.F32 R8, R224.reuse, R56, R28 ;  /* 0x00000038e008723c */ /* 0x040ff0000000181c */
[----:B------:R-:W-:Y:S08]  /*2ae0*/  HMMA.16816.F32 R32, R224, R58, R32 ;  /* 0x0000003ae020723c */ /* 0x000ff00000001820 */
[C---:B---3--:R-:W-:Y:S08]  /*2af0*/  HMMA.16816.F32 R28, R228.reuse, R48, R24 ;  /* 0x00000030e41c723c */ /* 0x048ff00000001818 */
[C---:B------:R-:W-:Y:S08]  /*2b00*/  HMMA.16816.F32 R24, R228.reuse, R50, R20 ;  /* 0x00000032e418723c */ /* 0x040ff00000001814 */
[C---:B------:R-:W-:Y:S08]  /*2b10*/  HMMA.16816.F32 R20, R228.reuse, R52, R16 ;  /* 0x00000034e414723c */ /* 0x040ff00000001810 */
        /* <DEDUP_REMOVED lines=8> */
[----:B------:R-:W-:Y:S01]  /*2ba0*/  HMMA.16816.F32 R36, R232, R38, R8 ;  /* 0x00000026e824723c */ /* 0x000fe20000001808 */
[----:B------:R-:W-:Y:S06]  /*2bb0*/  BAR.SYNC.DEFER_BLOCKING 0x0 ;  /* 0x0000000000007b1d */ /* 0x000fec0000010000 */
[----:B------:R-:W-:Y:S05]  /*2bc0*/  @P0 BRA `(.L_x_1692) ;  /* 0x000001f000000947 */ /* 0x000fea0003800000 */
[----:B------:R-:W-:Y:S01]  /*2bd0*/  IADD3 R2, -R69, 0x30, RZ ;  /* 0x0000003045027810 */ /* 0x000fe20007ffe1ff */
        /* <DEDUP_REMOVED lines=30> */
.L_x_1692:
[----:B------:R-:W-:Y:S01]  /*2dc0*/  LOP3.LUT R2, R66, 0xffffffe0, RZ, 0xc0, !PT ;  /* 0xffffffe042027812 */ /* 0x000fe200078ec0ff */
[----:B------:R-:W-:Y:S01]  /*2dd0*/  UISETP.NE.AND UP1, UPT, UR18, URZ, UPT ;  /* 0x0000003f1200728c */ /* 0x000fe2000bf25270 */
[----:B------:R-:W-:Y:S01]  /*2de0*/  LEA.HI R5, R67, R85, RZ, 0x2 ;  /* 0x0000005543057211 */ /* 0x000fe200078f10ff */
[----:B------:R-:W-:Y:S01]  /*2df0*/  UISETP.NE.AND UP0, UPT, UR17, URZ, UPT ;  /* 0x0000003f1100728c */ /* 0x000fe2000bf05270 */
[----:B-1----:R-:W-:Y:S01]  /*2e00*/  SHF.R.S32.HI R7, RZ, 0x1f, R65 ;  /* 0x0000001fff077819 */ /* 0x002fe20000011441 */
[----:B------:R-:W-:Y:S01]  /*2e10*/  IMAD.IADD R2, R85, 0x1, -R2 ;  /* 0x0000000155027824 */ /* 0x000fe200078e0a02 */
[----:B------:R-:W-:Y:S01]  /*2e20*/  LOP3.LUT R5, R5, 0xfffffffc, RZ, 0xc0, !PT ;  /* 0xfffffffc05057812 */ /* 0x000fe200078ec0ff */
[----:B------:R-:W-:Y:S01]  /*2e30*/  ULDC UR7, c[0x0][0x324] ;  /* 0x0000c90000077ab9 */ /* 0x000fe20000000800 */
[----:B------:R-:W-:Y:S01]  /*2e40*/  LEA.HI R7, R7, R65, RZ, 0x3 ;  /* 0x0000004107077211 */ /* 0x000fe200078f18ff */
[----:B------:R-:W-:Y:S01]  /*2e50*/  ULOP3.LUT UR7, URZ, UR7, URZ, 0x33, !UPT ;  /* 0x000000073f077292 */ /* 0x000fe2000f8e333f */
[----:B------:R-:W-:Y:S01]  /*2e60*/  SHF.R.S32.HI R6, RZ, 0x1f, R2 ;  /* 0x0000001fff067819 */ /* 0x000fe20000011402 */
[----:B------:R-:W-:Y:S01]  /*2e70*/  IMAD.IADD R5, R85, 0x1, -R5 ;  /* 0x0000000155057824 */ /* 0x000fe200078e0a05 */
[----:B------:R-:W-:Y:S01]  /*2e80*/  LOP3.LUT R7, R7, 0xffffff8, RZ, 0xc0, !PT ;  /* 0x0ffffff807077812 */ /* 0x000fe200078ec0ff */
[----:B------:R-:W0:Y:S01]  /*2e90*/  LDGDEPBAR ;  /* 0x00000000000079af */ /* 0x000e220000000000 */
[----:B------:R-:W-:-:S02]  /*2ea0*/  LEA.HI R6, R6, R2, RZ, 0x2 ;  /* 0x0000000206067211 */ /* 0x000fc400078f10ff */
[----:B------:R-:W-:Y:S01]  /*2eb0*/  LEA.HI R8, R5, R5, RZ, 0x1 ;  /* 0x0000000505087211 */ /* 0x000fe200078f08ff */
[----:B------:R-:W-:Y:S01]  /*2ec0*/  IMAD.IADD R9, R65, 0x1, -R7 ;  /* 0x0000000141097824 */ /* 0x000fe200078e0a07 */
[----:B------:R-:W-:Y:S02]  /*2ed0*/  PLOP3.LUT P1, PT, PT, PT, UP1, 0x80, 0x0 ;  /* 0x000000000000781c */ /* 0x000fe40003f2f018 */
[----:B------:R-:W-:Y:S02]  /*2ee0*/  LEA.HI.SX32 R7, R6, UR16, 0x1e ;  /* 0x0000001006077c11 */ /* 0x000fe4000f8ff2ff */
[----:B------:R-:W-:Y:S02]  /*2ef0*/  LOP3.LUT R8, R8, 0x1ffffffe, RZ, 0xc0, !PT ;  /* 0x1ffffffe08087812 */ /* 0x000fe400078ec0ff */
[----:B------:R-:W-:Y:S01]  /*2f00*/  PLOP3.LUT P0, PT, PT, PT, UP1, 0x80, 0x0 ;  /* 0x000000000000781c */ /* 0x000fe20003f0f018 */
[----:B------:R-:W-:Y:S02]  /*2f10*/  IMAD R7, R9, 0x10, R7 ;  /* 0x0000001009077824 */ /* 0x000fe400078e0207 */
[----:B------:R-:W-:-:S04]  /*2f20*/  IMAD.IADD R5, R5, 0x1, -R8 ;  /* 0x0000000105057824 */ /* 0x000fc800078e0a08 */
[----:B------:R-:W-:-:S04]  /*2f30*/  IMAD R10, R5, 0x8, R7 ;  /* 0x00000008050a7824 */ /* 0x000fc800078e0207 */
[----:B------:R-:W-:Y:S01]  /*2f40*/  @P1 IMAD.HI.U32 R5, R10, c[0x0][0x2c8], RZ ;  /* 0x0000b2000a051a27 */ /* 0x000fe200078e00ff */
[----:B------:R1:W-:Y:S03]  /*2f50*/  STL [R1+0x78], R10 ;  /* 0x0000780a01007387 */ /* 0x0003e60000100800 */
[----:B------:R-:W-:Y:S01]  /*2f60*/  IMAD.MOV.U32 R7, RZ, RZ, R10 ;  /* 0x000000ffff077224 */ /* 0x000fe200078e000a */
[----:B------:R-:W-:Y:S02]  /*2f70*/  @P0 SHF.R.U32.HI R7, RZ, c[0x0][0x2cc], R5 ;  /* 0x0000b300ff070a19 */ /* 0x000fe40000011605 */
[----:B------:R-:W-:Y:S02]  /*2f80*/  LOP3.LUT R5, R6, 0x7ffffffc, RZ, 0xc0, !PT ;  /* 0x7ffffffc06057812 */ /* 0x000fe400078ec0ff */
[----:B------:R-:W-:Y:S01]  /*2f90*/  PLOP3.LUT P0, PT, PT, PT, UP0, 0x40, 0x0 ;  /* 0x000000000000781c */ /* 0x000fe20003f0e808 */
[----:B------:R-:W2:Y:S02]  /*2fa0*/  SHFL.IDX PT, R6, R7, RZ, 0x1c1f ;  /* 0x001c1fff07067589 */ /* 0x000ea400000e0000 */
[----:B------:R-:W-:-:S02]  /*2fb0*/  IMAD.IADD R5, R2, 0x1, -R5 ;  /* 0x0000000102057824 */ /* 0x000fc400078e0a05 */
[----:B------:R-:W-:Y:S02]  /*2fc0*/  IMAD.U32 R2, RZ, RZ, UR9 ;  /* 0x00000009ff027e24 */ /* 0x000fe4000f8e00ff */
[----:B------:R-:W-:-:S05]  /*2fd0*/  IMAD.SHL.U32 R11, R5, 0x2, RZ ;  /* 0x00000002050b7824 */ /* 0x000fca00078e00ff */
[C---:B------:R-:W-:Y:S01]  /*2fe0*/  IADD3 R2, -R11.reuse, 0x1, R2 ;  /* 0x000000010b027810 */ /* 0x040fe20007ffe102 */
[----:B------:R3:W-:Y:S01]  /*2ff0*/  STL [R1+0x74], R11 ;  /* 0x0000740b01007387 */ /* 0x0007e20000100800 */
[----:B------:R-:W-:Y:S02]  /*3000*/  IADD3 R9, -R11, c[0x0][0x1d0], R64 ;  /* 0x000074000b097a10 */ /* 0x000fe40007ffe140 */
[----:B------:R-:W-:-:S04]  /*3010*/  IADD3 R2, R2, -c[0x0][0x168], RZ ;  /* 0x80005a0002027a10 */ /* 0x000fc80007ffe0ff */
[C---:B------:R-:W-:Y:S02]  /*3020*/  IADD3 R8, R2.reuse, c[0x0][0x328], RZ ;  /* 0x0000ca0002087a10 */ /* 0x040fe40007ffe0ff */
[----:B-1----:R-:W-:-:S03]  /*3030*/  IADD3 R10, R2, UR7, RZ ;  /* 0x00000007020a7c10 */ /* 0x002fc6000fffe0ff */
[--C-:B--2---:R-:W-:Y:S02]  /*3040*/  IMAD.IADD R5, R8, 0x1, R6.reuse ;  /* 0x0000000108057824 */ /* 0x104fe400078e0206 */
[----:B------:R-:W-:-:S03]  /*3050*/  IMAD.IADD R2, R10, 0x1, R6 ;  /* 0x000000010a027824 */ /* 0x000fc600078e0206 */
[----:B------:R-:W-:Y:S02]  /*3060*/  IMNMX R5, R5, R9, PT ;  /* 0x0000000905057217 */ /* 0x000fe40003800200 */
[----:B---3--:R-:W-:Y:S01]  /*3070*/  IADD3 R11, -R11, UR10, RZ ;  /* 0x0000000a0b0b7c10 */ /* 0x008fe2000fffe1ff */
[----:B------:R-:W-:Y:S05]  /*3080*/  @P0 BRA `(.L_x_1693) ;  /* 0x0000015000000947 */ /* 0x000fea0003800000 */
[----:B------:R-:W-:Y:S01]  /*3090*/  IADD3 R6, R6, c[0x0][0x1d0], RZ ;  /* 0x0000740006067a10 */ /* 0x000fe20007ffe0ff */
        /* <DEDUP_REMOVED lines=11> */
.L_x_1695:
[----:B------:R-:W-:-:S04]  /*3150*/  MOV R12, c[0x0][0x32c] ;  /* 0x0000cb00000c7a02 */ /* 0x000fc80000000f00 */
[----:B------:R-:W-:-:S13]  /*3160*/  ISETP.NE.AND P0, PT, R12, 0x1, PT ;  /* 0x000000010c00780c */ /* 0x000fda0003f05270 */
[----:B------:R-:W-:-:S05]  /*3170*/  @P0 IMAD.HI.U32 R12, R6, c[0x0][0x330], RZ ;  /* 0x0000cc00060c0a27 */ /* 0x000fca00078e00ff */
[----:B------:R-:W-:Y:S02]  /*3180*/  @P0 SHF.R.U32.HI R6, RZ, c[0x0][0x334], R12 ;  /* 0x0000cd00ff060a19 */ /* 0x000fe4000001160c */
.L_x_1696:
[----:B------:R-:W-:Y:S05]  /*3190*/  BSYNC B0 ;  /* 0x0000000000007941 */ /* 0x000fea0003800000 */
.L_x_1694:
[----:B------:R-:W-:-:S05]  /*31a0*/  IMAD R6, R6, c[0x0][0x32c], R11 ;  /* 0x0000cb0006067a24 */ /* 0x000fca00078e020b */
[----:B------:R-:W-:Y:S02]  /*31b0*/  IADD3 R12, R6, c[0x0][0x32c], RZ ;  /* 0x0000cb00060c7a10 */ /* 0x000fe40007ffe0ff */
[----:B------:R-:W-:Y:S02]  /*31c0*/  IMNMX R2, R2, R6, !PT ;  /* 0x0000000602027217 */ /* 0x000fe40007800200 */
[----:B------:R-:W-:Y:S02]  /*31d0*/  IMNMX R5, R5, R12, PT ;  /* 0x0000000c05057217 */ /* 0x000fe40003800200 */
.L_x_1693:
        /* <DEDUP_REMOVED lines=32> */
[----:B------:R-:W-:-:S02]  /*33e0*/  FSEL R20, R44, -INF , !P1 ;  /* 0xff8000002c147808 */ /* 0x000fc40004800000 */
[----:B------:R-:W-:Y:S01]  /*33f0*/  PLOP3.LUT P1, PT, PT, PT, UP0, 0x40, 0x0 ;  /* 0x000000000000781c */ /* 0x000fe20003f2e808 */
[----:B------:R-:W-:Y:S01]  /*3400*/  UISETP.GE.AND UP0, UPT, UR10, 0x2a, UPT ;  /* 0x0000002a0a00788c */ /* 0x000fe2000bf06270 */
[----:B------:R-:W-:Y:S02]  /*3410*/  FSEL R19, R45, -INF , !P0 ;  /* 0xff8000002d137808 */ /* 0x000fe40004000000 */
[----:B------:R-:W-:Y:S01]  /*3420*/  PLOP3.LUT P0, PT, PT, PT, UP6, 0x40, 0x0 ;  /* 0x000000000000781c */ /* 0x000fe20003f0e868 */
[----:B------:R-:W-:Y:S01]  /*3430*/  UISETP.NE.AND UP6, UPT, UR17, URZ, UPT ;  /* 0x0000003f1100728c */ /* 0x000fe2000bfc5270 */
[C---:B------:R-:W-:Y:S02]  /*3440*/  ISETP.GT.AND P1, PT, R2.reuse, 0x10, P1 ;  /* 0x000000100200780c */ /* 0x040fe40000f24270 */
[----:B------:R-:W-:Y:S02]  /*3450*/  ISETP.GT.AND P0, PT, R2, 0x11, P0 ;  /* 0x000000110200780c */ /* 0x000fe40000704270 */
[----:B------:R-:W-:-:S02]  /*3460*/  ISETP.LT.OR P1, PT, R5, 0x11, P1 ;  /* 0x000000110500780c */ /* 0x000fc40000f21670 */
[----:B------:R-:W-:Y:S02]  /*3470*/  ISETP.LT.OR P0, PT, R5, 0x12, P0 ;  /* 0x000000120500780c */ /* 0x000fe40000701670 */
[----:B------:R-:W-:Y:S02]  /*3480*/  FSEL R18, R28, -INF , !P1 ;  /* 0xff8000001c127808 */ /* 0x000fe40004800000 */
[----:B------:R-:W-:Y:S02]  /*3490*/  PLOP3.LUT P1, PT, PT, PT, UP5, 0x40, 0x0 ;  /* 0x000000000000781c */ /* 0x000fe40003f2e858 */
[----:B------:R-:W-:Y:S02]  /*34a0*/  FSEL R17, R29, -INF , !P0 ;  /* 0xff8000001d117808 */ /* 0x000fe40004000000 */
[----:B------:R-:W-:Y:S02]  /*34b0*/  PLOP3.LUT P0, PT, PT, PT, UP4, 0x40, 0x0 ;  /* 0x000000000000781c */ /* 0x000fe40003f0e848 */
[----:B------:R-:W-:-:S02]  /*34c0*/  ISETP.GT.AND P1, PT, R2, 0x18, P1 ;  /* 0x000000180200780c */ /* 0x000fc40000f24270 */
[----:B------:R-:W-:Y:S02]  /*34d0*/  ISETP.GT.AND P0, PT, R2, 0x19, P0 ;  /* 0x000000190200780c */ /* 0x000fe40000704270 */
[C---:B------:R-:W-:Y:S02]  /*34e0*/  ISETP.LT.OR P1, PT, R5.reuse, 0x19, P1 ;  /* 0x000000190500780c */ /* 0x040fe40000f21670 */
[----:B------:R-:W-:Y:S02]  /*34f0*/  ISETP.LT.OR P0, PT, R5, 0x1a, P0 ;  /* 0x0000001a0500780c */ /* 0x000fe40000701670 */
[----:B------:R-:W-:Y:S02]  /*3500*/  FSEL R22, R40, -INF , !P1 ;  /* 0xff80000028167808 */ /* 0x000fe40004800000 */
[----:B------:R-:W-:Y:S02]  /*3510*/  PLOP3.LUT P1, PT, PT, PT, UP3, 0x40, 0x0 ;  /* 0x000000000000781c */ /* 0x000fe40003f2e838 */
[----:B------:R-:W-:-:S02]  /*3520*/  FSEL R21, R41, -INF , !P0 ;  /* 0xff80000029157808 */ /* 0x000fc40004000000 */
[----:B------:R-:W-:Y:S02]  /*3530*/  PLOP3.LUT P0, PT, PT, PT, UP2, 0x40, 0x0 ;  /* 0x000000000000781c */ /* 0x000fe40003f0e828 */
[C---:B------:R-:W-:Y:S02]  /*3540*/  ISETP.GT.AND P1, PT, R2.reuse, 0x20, P1 ;  /* 0x000000200200780c */ /* 0x040fe40000f24270 */
[----:B------:R-:W-:Y:S02]  /*3550*/  ISETP.GT.AND P0, PT, R2, 0x21, P0 ;  /* 0x000000210200780c */ /* 0x000fe40000704270 */
[C---:B------:R-:W-:Y:S02]  /*3560*/  ISETP.LT.OR P1, PT, R5.reuse, 0x21, P1 ;  /* 0x000000210500780c */ /* 0x040fe40000f21670 */
[----:B------:R-:W-:Y:S02]  /*3570*/  ISETP.LT.OR P0, PT, R5, 0x22, P0 ;  /* 0x000000220500780c */ /* 0x000fe40000701670 */
[----:B------:R-:W-:-:S02]  /*3580*/  FSEL R96, R24, -INF , !P1 ;  /* 0xff80000018607808 */ /* 0x000fc40004800000 */
[----:B------:R-:W-:Y:S02]  /*3590*/  PLOP3.LUT P1, PT, PT, PT, UP1, 0x40, 0x0 ;  /* 0x000000000000781c */ /* 0x000fe40003f2e818 */
[----:B------:R-:W-:Y:S02]  /*35a0*/  FSEL R95, R25, -INF , !P0 ;  /* 0xff800000195f7808 */ /* 0x000fe40004000000 */
[----:B------:R-:W-:Y:S02]  /*35b0*/  PLOP3.LUT P0, PT, PT, PT, UP0, 0x40, 0x0 ;  /* 0x000000000000781c */ /* 0x000fe40003f0e808 */
[C---:B------:R-:W-:Y:S02]  /*35c0*/  ISETP.GT.AND P1, PT, R2.reuse, 0x28, P1 ;  /* 0x000000280200780c */ /* 0x040fe40000f24270 */
[----:B------:R-:W-:Y:S01]  /*35d0*/  ISETP.GT.AND P0, PT, R2, 0x29, P0 ;  /* 0x000000290200780c */ /* 0x000fe20000704270 */
[----:B-1----:R-:W-:Y:S01]  /*35e0*/  IMAD.IADD R2, R10, 0x1, R6 ;  /* 0x000000010a027824 */ /* 0x002fe200078e0206 */
[----:B------:R-:W-:-:S02]  /*35f0*/  ISETP.LT.OR P2, PT, R5, 0x29, P1 ;  /* 0x000000290500780c */ /* 0x000fc40000f41670 */
[----:B------:R-:W-:Y:S01]  /*3600*/  ISETP.LT.OR P1, PT, R5, 0x2a, P0 ;  /* 0x0000002a0500780c */ /* 0x000fe20000721670 */
[----:B------:R-:W-:Y:S01]  /*3610*/  IMAD.IADD R5, R8, 0x1, R6 ;  /* 0x0000000108057824 */ /* 0x000fe200078e0206 */
[----:B------:R-:W-:Y:S01]  /*3620*/  PLOP3.LUT P0, PT, PT, PT, UP6, 0x40, 0x0 ;  /* 0x000000000000781c */ /* 0x000fe20003f0e868 */
[----:B------:R-:W-:Y:S01]  /*3630*/  UISETP.NE.AND UP6, UPT, UR19, URZ, UPT ;  /* 0x0000003f1300728c */ /* 0x000fe2000bfc5270 */
[----:B------:R-:W-:Y:S02]  /*3640*/  FSEL R94, R36, -INF , !P2 ;  /* 0xff800000245e7808 */ /* 0x000fe40005000000 */
[----:B------:R-:W-:Y:S02]  /*3650*/  IMNMX R5, R5, R9, PT ;  /* 0x0000000905057217 */ /* 0x000fe40003800200 */
[----:B------:R-:W-:-:S07]  /*3660*/  FSEL R93, R37, -INF , !P1 ;  /* 0xff800000255d7808 */ /* 0x000fce0004800000 */
        /* <DEDUP_REMOVED lines=13> */
.L_x_1699:
[----:B------:R-:W-:-:S04]  /*3740*/  MOV R7, c[0x0][0x32c] ;  /* 0x0000cb0000077a02 */ /* 0x000fc80000000f00 */
[----:B------:R-:W-:-:S13]  /*3750*/  ISETP.NE.AND P0, PT, R7, 0x1, PT ;  /* 0x000000010700780c */ /* 0x000fda0003f05270 */
[----:B------:R-:W-:-:S05]  /*3760*/  @P0 IMAD.HI.U32 R7, R6, c[0x0][0x330], RZ ;  /* 0x0000cc0006070a27 */ /* 0x000fca00078e00ff */
[----:B------:R-:W-:Y:S02]  /*3770*/  @P0 SHF.R.U32.HI R6, RZ, c[0x0][0x334], R7 ;  /* 0x0000cd00ff060a19 */ /* 0x000fe40000011607 */
.L_x_1700:
[----:B------:R-:W-:Y:S05]  /*3780*/  BSYNC B0 ;  /* 0x0000000000007941 */ /* 0x000fea0003800000 */
.L_x_1698:
[----:B------:R-:W-:-:S05]  /*3790*/  IMAD R6, R6, c[0x0][0x32c], R11 ;  /* 0x0000cb0006067a24 */ /* 0x000fca00078e020b */
[----:B------:R-:W-:Y:S02]  /*37a0*/  IADD3 R7, R6, c[0x0][0x32c], RZ ;  /* 0x0000cb0006077a10 */ /* 0x000fe40007ffe0ff */
[----:B------:R-:W-:Y:S02]  /*37b0*/  IMNMX R2, R2, R6, !PT ;  /* 0x0000000602027217 */ /* 0x000fe40007800200 */
[----:B------:R-:W-:Y:S02]  /*37c0*/  IMNMX R5, R5, R7, PT ;  /* 0x0000000705057217 */ /* 0x000fe40003800200 */
.L_x_1697:
[----:B------:R-:W-:Y:S01]  /*37d0*/  UP2UR UR10, UPR, URZ, 0x10 ;  /* 0x000000103f0a7883 */ /* 0x000fe20008000000 */
        /* <DEDUP_REMOVED lines=34> */
[----:B------:R-:W-:Y:S01]  /*3a00*/  ISETP.LT.OR P0, PT, R5, 0x9, P0 ;  /* 0x000000090500780c */ /* 0x000fe20000701670 */
[----:B------:R-:W-:Y:S01]  /*3a10*/  LDSM.16.MT88.4 R68, [R240+0x5880] ;  /* 0x00588000f044783b */ /* 0x000fe20000004200 */
[----:B------:R-:W-:Y:S01]  /*3a20*/  FMNMX.FTZ R7, R17, R7, !PT ;  /* 0x0000000711077209 */ /* 0x000fe20007810000 */
[----:B------:R-:W-:Y:S01]  /*3a30*/  ULDC.64 UR4, c[0x0][0x2c8] ;  /* 0x0000b20000047ab9 */ /* 0x000fe20000000a00 */
[----:B------:R-:W-:Y:S01]  /*3a40*/  FSEL R10, R46, -INF , !P0 ;  /* 0xff8000002e0a7808 */ /* 0x000fe20004000000 */
[----:B------:R-:W-:Y:S01]  /*3a50*/  LDSM.16.MT88.4 R60, [R236+0x6080] ;  /* 0x00608000ec3c783b */ /* 0x000fe20000004200 */
[----:B------:R-:W-:Y:S02]  /*3a60*/  ISETP.GT.AND P0, PT, R2, 0x9, P2 ;  /* 0x000000090200780c */ /* 0x000fe40001704270 */
[----:B------:R-:W-:Y:S01]  /*3a70*/  FMNMX.FTZ R7, R22, R7, !PT ;  /* 0x0000000716077209 */ /* 0x000fe20007810000 */
[----:B------:R-:W-:Y:S01]  /*3a80*/  LDSM.16.MT88.4 R64, [R237+0x5880] ;  /* 0x00588000ed40783b */ /* 0x000fe20000004200 */
[----:B------:R-:W-:-:S02]  /*3a90*/  ISETP.LT.OR P0, PT, R5, 0xa, P0 ;  /* 0x0000000a0500780c */ /* 0x000fc40000701670 */
[----:B------:R-:W-:Y:S01]  /*3aa0*/  FMNMX.FTZ R7, R21, R7, !PT ;  /* 0x0000000715077209 */ /* 0x000fe20007810000 */
[----:B------:R-:W-:Y:S01]  /*3ab0*/  LDSM.16.MT88.4 R56, [R237+0x6080] ;  /* 0x00608000ed38783b */ /* 0x000fe20000004200 */
[----:B------:R-:W-:Y:S02]  /*3ac0*/  FSEL R9, R47, -INF , !P0 ;  /* 0xff8000002f097808 */ /* 0x000fe40004000000 */
[----:B------:R-:W-:Y:S01]  /*3ad0*/  ISETP.GT.AND P0, PT, R2, 0x10, P1 ;  /* 0x000000100200780c */ /* 0x000fe20000f04270 */
[----:B------:R-:W-:Y:S01]  /*3ae0*/  LDSM.16.MT88.4 R44, [R240+0x4080] ;  /* 0x00408000f02c783b */ /* 0x000fe20000004200 */
[----:B------:R-:W-:Y:S01]  /*3af0*/  PLOP3.LUT P2, PT, PT, PT, UP6, 0x40, 0x0 ;  /* 0x000000000000781c */ /* 0x000fe20003f4e868 */
[----:B------:R-:W-:Y:S01]  /*3b00*/  UISETP.NE.AND UP6, UPT, UR17, URZ, UPT ;  /* 0x0000003f1100728c */ /* 0x000fe2000bfc5270 */
[----:B------:R-:W-:Y:S01]  /*3b10*/  ISETP.LT.OR P0, PT, R5, 0x11, P0 ;  /* 0x000000110500780c */ /* 0x000fe20000701670 */
[----:B------:R-:W-:Y:S01]  /*3b20*/  STL [R1+0x90], R163 ;  /* 0x000090a301007387 */ /* 0x000fe20000100800 */
[----:B------:R-:W-:-:S02]  /*3b30*/  FMNMX.FTZ R7, R96, R7, !PT ;  /* 0x0000000760077209 */ /* 0x000fc40007810000 */
[----:B------:R-:W-:Y:S01]  /*3b40*/  FSEL R8, R30, -INF , !P0 ;  /* 0xff8000001e087808 */ /* 0x000fe20004000000 */
[----:B------:R-:W-:Y:S01]  /*3b50*/  STL [R1+0x8c], R162 ;  /* 0x00008ca201007387 */ /* 0x000fe20000100800 */
[----:B------:R-:W-:Y:S02]  /*3b60*/  ISETP.GT.AND P0, PT, R2, 0x11, P2 ;  /* 0x000000110200780c */ /* 0x000fe40001704270 */
[----:B------:R-:W-:Y:S01]  /*3b70*/  FMNMX.FTZ R7, R95, R7, !PT ;  /* 0x000000075f077209 */ /* 0x000fe20007810000 */
[----:B------:R-:W-:Y:S01]  /*3b80*/  STL [R1+0x88], R161 ;  /* 0x000088a101007387 */ /* 0x000fe20000100800 */
[----:B------:R-:W-:Y:S02]  /*3b90*/  ISETP.LT.OR P0, PT, R5, 0x12, P0 ;  /* 0x000000120500780c */ /* 0x000fe40000701670 */
[----:B------:R-:W-:Y:S01]  /*3ba0*/  PLOP3.LUT P1, PT, PT, PT, UP5, 0x40, 0x0 ;  /* 0x000000000000781c */ /* 0x000fe20003f2e858 */
[----:B------:R-:W-:Y:S01]  /*3bb0*/  STL [R1+0x84], R160 ;  /* 0x000084a001007387 */ /* 0x000fe20000100800 */
[----:B------:R-:W-:Y:S01]  /*3bc0*/  FMNMX.FTZ R133, R94, R7, !PT ;  /* 0x000000075e857209 */ /* 0x000fe20007810000 */
[----:B------:R-:W-:Y:S01]  /*3bd0*/  UISETP.NE.AND UP5, UPT, UR18, URZ, UPT ;  /* 0x0000003f1200728c */ /* 0x000fe2000bfa5270 */
[----:B------:R-:W-:Y:S01]  /*3be0*/  FSEL R7, R31, -INF , !P0 ;  /* 0xff8000001f077808 */ /* 0x000fe20004000000 */
[----:B------:R-:W-:Y:S01]  /*3bf0*/  STL [R1+0x80], R135 ;  /* 0x0000808701007387 */ /* 0x000fe20000100800 */
[----:B------:R-:W-:-:S02]  /*3c00*/  PLOP3.LUT P0, PT, PT, PT, UP4, 0x40, 0x0 ;  /* 0x000000000000781c */ /* 0x000fc40003f0e848 */
[----:B------:R-:W-:Y:S01]  /*3c10*/  ISETP.GT.AND P1, PT, R2, 0x18, P1 ;  /* 0x000000180200780c */ /* 0x000fe20000f24270 */
[----:B------:R-:W-:Y:S01]  /*3c20*/  LDSM.16.MT88.4 R28, [R237+0x4080] ;  /* 0x00408000ed1c783b */ /* 0x000fe20000004200 */
[----:B------:R-:W-:Y:S02]  /*3c30*/  FMNMX.FTZ R23, R6, R11, !PT ;  /* 0x0000000b06177209 */ /* 0x000fe40007810000 */
[----:B------:R-:W-:Y:S02]  /*3c40*/  ISETP.GT.AND P0, PT, R2, 0x19, P0 ;  /* 0x000000190200780c */ /* 0x000fe40000704270 */
[C---:B------:R-:W-:Y:S02]  /*3c50*/  ISETP.LT.OR P1, PT, R5.reuse, 0x19, P1 ;  /* 0x000000190500780c */ /* 0x040fe40000f21670 */
[----:B------:R-:W-:Y:S02]  /*3c60*/  FMNMX.FTZ R23, R10, R23, !PT ;  /* 0x000000170a177209 */ /* 0x000fe40007810000 */
[----:B------:R-:W-:-:S02]  /*3c70*/  ISETP.LT.OR P0, PT, R5, 0x1a, P0 ;  /* 0x0000001a0500780c */ /* 0x000fc40000701670 */
[----:B------:R-:W-:Y:S02]  /*3c80*/  FSEL R13, R42, -INF , !P1 ;  /* 0xff8000002a0d7808 */ /* 0x000fe40004800000 */
[----:B------:R-:W-:Y:S02]  /*3c90*/  PLOP3.LUT P1, PT, PT, PT, UP3, 0x40, 0x0 ;  /* 0x000000000000781c */ /* 0x000fe40003f2e838 */
[----:B------:R-:W-:Y:S02]  /*3ca0*/  FMNMX.FTZ R23, R9, R23, !PT ;  /* 0x0000001709177209 */ /* 0x000fe40007810000 */
[----:B------:R-:W-:Y:S02]  /*3cb0*/  FSEL R15, R43, -INF , !P0 ;  /* 0xff8000002b0f7808 */ /* 0x000fe40004000000 */
[----:B------:R-:W-:Y:S01]  /*3cc0*/  PLOP3.LUT P0, PT, PT, PT, UP2, 0x40, 0x0 ;  /* 0x000000000000781c */ /* 0x000fe20003f0e828 */
[----:B------:R-:W-:Y:S01]  /*3cd0*/  LDSM.16.MT88.4 R40, [R240+0x4880] ;  /* 0x00488000f028783b */ /* 0x000fe20000004200 */
[----:B------:R-:W-:-:S02]  /*3ce0*/  ISETP.GT.AND P1, PT, R2, 0x20, P1 ;  /* 0x000000200200780c */ /* 0x000fc40000f24270 */
[----:B------:R-:W-:Y:S02]  /*3cf0*/  FMNMX.FTZ R23, R8, R23, !PT ;  /* 0x0000001708177209 */ /* 0x000fe40007810000 */
[----:B------:R-:W-:Y:S02]  /*3d00*/  ISETP.GT.AND P0, PT, R2, 0x21, P0 ;  /* 0x000000210200780c */ /* 0x000fe40000704270 */
[----:B------:R-:W-:Y:S02]  /*3d10*/  ISETP.LT.OR P1, PT, R5, 0x21, P1 ;  /* 0x000000210500780c */ /* 0x000fe40000f21670 */
[----:B------:R-:W-:Y:S02]  /*3d20*/  FMNMX.FTZ R23, R7, R23, !PT ;  /* 0x0000001707177209 */ /* 0x000fe40007810000 */
[----:B------:R-:W-:Y:S02]  /*3d30*/  ISETP.LT.OR P0, PT, R5, 0x22, P0 ;  /* 0x000000220500780c */ /* 0x000fe40000701670 */
[----:B------:R-:W-:-:S02]  /*3d40*/  FSEL R91, R26, -INF , !P1 ;  /* 0xff8000001a5b7808 */ /* 0x000fc40004800000 */
[----:B------:R-:W-:Y:S02]  /*3d50*/  PLOP3.LUT P1, PT, PT, PT, UP1, 0x40, 0x0 ;  /* 0x000000000000781c */ /* 0x000fe40003f2e818 */
[----:B------:R-:W-:Y:S02]  /*3d60*/  FMNMX.FTZ R23, R13, R23, !PT ;  /* 0x000000170d177209 */ /* 0x000fe40007810000 */
[----:B------:R-:W-:Y:S02]  /*3d70*/  FSEL R92, R27, -INF , !P0 ;  /* 0xff8000001b5c7808 */ /* 0x000fe40004000000 */
[----:B------:R-:W-:Y:S01]  /*3d80*/  PLOP3.LUT P0, PT, PT, PT, UP0, 0x40, 0x0 ;  /* 0x000000000000781c */ /* 0x000fe20003f0e808 */
[----:B------:R-:W-:Y:S01]  /*3d90*/  LDSM.16.MT88.4 R24, [R236+0x4880] ;  /* 0x00488000ec18783b */ /* 0x000fe20000004200 */
[----:B------:R-:W-:Y:S02]  /*3da0*/  ISETP.GT.AND P1, PT, R2, 0x28, P1 ;  /* 0x000000280200780c */ /* 0x000fe40000f24270 */
        /* <DEDUP_REMOVED lines=10> */
[----:B------:R-:W-:Y:S02]  /*3e50*/  FMNMX.FTZ R132, R90, R132, !PT ;  /* 0x000000845a847209 */ /* 0x000fe40007810000 */
        /* <DEDUP_REMOVED lines=222> */
[----:B------:R-:W-:Y:S02]  /*4c40*/  IMAD.MOV.U32 R43, RZ, RZ, R155 ;  /* 0x000000ffff2b7224 */ /* 0x000fe400078e009b */
[----:B------:R-:W-:-:S05]  /*4c50*/  IMAD.MOV.U32 R94, RZ, RZ, R39 ;  /* 0x000000ffff5e7224 */ /* 0x000fca00078e0027 */
        /* <DEDUP_REMOVED lines=11> */
[----:B------:R-:W-:Y:S01]  /*4d10*/  MOV R28, R154 ;  /* 0x0000009a001c7202 */ /* 0x000fe20000000f00 */
[----:B------:R-:W-:Y:S11]  /*4d20*/  MUFU.EX2 R21, R21 ;  /* 0x0000001500157308 */ /* 0x000ff60000000800 */
[----:B------:R-:W-:Y:S06]  /*4d30*/  @!UPT UIADD3 URZ, URZ, URZ, URZ ;  /* 0x0000003f3f3ff290 */ /* 0x000fec000fffe03f */
        /* <DEDUP_REMOVED lines=28> */
[----:B------:R1:W-:Y:S01]  /*4f00*/  MUFU.EX2 R6, R0 ;  /* 0x0000000000067308 */ /* 0x0003e20000000800 */
[----:B------:R-:W-:Y:S01]  /*4f10*/  F2FP.PACK_AB R128, R20, R21 ;  /* 0x000000151480723e */ /* 0x000fe200000000ff */
[----:B------:R-:W-:Y:S02]  /*4f20*/  IMAD.MOV.U32 R8, RZ, RZ, R35 ;  /* 0x000000ffff087224 */ /* 0x000fe400078e0023 */
[----:B------:R-:W-:-:S04]  /*4f30*/  IMAD.MOV.U32 R92, RZ, RZ, R41 ;  /* 0x000000ffff5c7224 */ /* 0x000fc800078e0029 */
[----:B------:R2:W3:Y:S01]  /*4f40*/  MUFU.EX2 R3, R2 ;  /* 0x0000000200037308 */ /* 0x0004e20000000800 */
[----:B------:R-:W-:Y:S02]  /*4f50*/  IMAD.MOV.U32 R40, RZ, RZ, R161 ;  /* 0x000000ffff287224 */ /* 0x000fe400078e00a1 */
[----:B------:R-:W-:Y:S02]  /*4f60*/  IMAD.MOV.U32 R42, RZ, RZ, R135 ;  /* 0x000000ffff2a7224 */ /* 0x000fe400078e0087 */
[----:B------:R-:W-:Y:S01]  /*4f70*/  IMAD.MOV.U32 R51, RZ, RZ, R162 ;  /* 0x000000ffff337224 */ /* 0x000fe200078e00a2 */
[----:B------:R-:W-:Y:S01]  /*4f80*/  MOV R41, R160 ;  /* 0x000000a000297202 */ /* 0x000fe20000000f00 */
[----:B------:R-:W-:Y:S01]  /*4f90*/  IMAD.MOV.U32 R9, RZ, RZ, R67 ;  /* 0x000000ffff097224 */ /* 0x000fe200078e0043 */
[----:B------:R-:W-:Y:S01]  /*4fa0*/  MOV R10, R66 ;  /* 0x00000042000a7202 */ /* 0x000fe20000000f00 */
[----:B-1----:R-:W-:Y:S01]  /*4fb0*/  FADD.FTZ R0, R86, R84 ;  /* 0x0000005456007221 */ /* 0x002fe20000010000 */
[----:B------:R4:W5:Y:S01]  /*4fc0*/  LDL.LU R162, [R1+0x8c] ;  /* 0x00008c0001a27983 */ /* 0x0009620000300800 */
[----:B--2---:R-:W-:Y:S01]  /*4fd0*/  FADD.FTZ R2, R130, R4 ;  /* 0x0000000482027221 */ /* 0x004fe20000010000 */
[----:B------:R-:W-:-:S02]  /*4fe0*/  F2FP.PACK_AB R130, R22, R23 ;  /* 0x000000171682723e */ /* 0x000fc400000000ff */
        /* <DEDUP_REMOVED lines=95> */
.L_x_1702:
[----:B------:R-:W-:Y:S02]  /*55e0*/  UISETP.NE.AND UP0, UPT, UR9, 0x1, UPT ;  /* 0x000000010900788c */ /* 0x000fe4000bf05270 */
[----:B------:R-:W-:Y:S02]  /*55f0*/  ULDC.64 UR4, c[0x0][0x330] ;  /* 0x0000cc0000047ab9 */ /* 0x000fe40000000a00 */
[----:B------:R-:W-:-:S07]  /*5600*/  UIMAD.WIDE.U32 UR14, UR11, UR4, URZ ;  /* 0x000000040b0e72a5 */ /* 0x000fce000f8e003f */
[----:B------:R-:W-:Y:S02]  /*5610*/  @UP0 USHF.R.U32.HI UR11, URZ, UR5, UR15 ;  /* 0x000000053f0b0299 */ /* 0x000fe4000801160f */
.L_x_1703:
[----:B------:R-:W-:Y:S02]  /*5620*/  ULDC UR4, c[0x0][0x32c] ;  /* 0x0000cb0000047ab9 */ /* 0x000fe40000000800 */
[----:B------:R-:W-:-:S04]  /*5630*/  UIMAD UR4, UR11, UR9, UR4 ;  /* 0x000000090b0472a4 */ /* 0x000fc8000f8e0204 */
[----:B------:R-:W-:-:S04]  /*5640*/  UISETP.LT.AND UP0, UPT, UR10, UR4, UPT ;  /* 0x000000040a00728c */ /* 0x000fc8000bf01270 */
[----:B------:R-:W-:-:S04]  /*5650*/  USEL UR10, UR10, UR4, UP0 ;  /* 0x000000040a0a7287 */ /* 0x000fc80008000000 */
.L_x_1701:
        /* <DEDUP_REMOVED lines=38> */
.L_x_1715:
        /* <DEDUP_REMOVED lines=79> */
.L_x_1705:
        /* <DEDUP_REMOVED lines=136> */
[----:B------:R-:W2:Y:S01]  /*6630*/  LDSM.16.M88.4 R172, [R238+0x5800] ;  /* 0x00580000eeac783b */ /* 0x000ea20000000200 */
[----:B------:R-:W-:Y:S06]  /*6640*/  DEPBAR.LE SB0, 0x0 ;  /* 0x000080000000791a */ /* 0x000fec0000000000 */
[----:B------:R-:W-:Y:S01]  /*6650*/  BAR.SYNC.DEFER_BLOCKING 0x0 ;  /* 0x0000000000007b1d */ /* 0x000fe20000010000 */
[C---:B-1----:R-:W-:Y:S08]  /*6660*/  HMMA.16816.F32 R12, R232.reuse, R168, R12 ;  /* 0x000000a8e80c723c */ /* 0x042ff0000000180c */
[C---:B------:R-:W-:Y:S08]  /*6670*/  HMMA.16816.F32 R16, R232.reuse, R170, R16 ;  /* 0x000000aae810723c */ /* 0x040ff00000001810 */
[C---:B--2---:R-:W-:Y:S08]  /*6680*/  HMMA.16816.F32 R20, R232.reuse, R172, R20 ;  /* 0x000000ace814723c */ /* 0x044ff00000001814 */
[----:B------:R-:W-:Y:S01]  /*6690*/  HMMA.16816.F32 R24, R232, R174, R24 ;  /* 0x000000aee818723c */ /* 0x000fe20000001818 */
[----:B------:R-:W-:-:S07]  /*66a0*/  @P0 BRA `(.L_x_1706) ;  /* 0x000004e000000947 */ /* 0x000fce0003800000 */
[----:B------:R-:W2:Y:S01]  /*66b0*/  LDL.64 R174, [R1+0x30] ;  /* 0x0000300001ae7983 */ /* 0x000ea20000100a00 */
        /* <DEDUP_REMOVED lines=77> */
.L_x_1706:
[----:B------:R-:W2:Y:S01]  /*6b90*/  LDL R3, [R1+0x78] ;  /* 0x0000780001037983 */ /* 0x000ea20000100800 */
        /* <DEDUP_REMOVED lines=35> */
.L_x_1709:
[----:B------:R-:W-:Y:S04]  /*6dd0*/  MOV R170, c[0x0][0x32c] ;  /* 0x0000cb0000aa7a02 */ /* 0x000fe80000000f00 */
[----:B------:R-:W-:Y:S11]  /*6de0*/  ISETP.NE.AND P0, PT, R170, 0x1, PT ;  /* 0x00000001aa00780c */ /* 0x000ff60003f05270 */
[----:B------:R-:W-:Y:S02]  /*6df0*/  @!UPT UIADD3 URZ, URZ, URZ, URZ ;  /* 0x0000003f3f3ff290 */ /* 0x000fe4000fffe03f */
[----:B------:R-:W-:Y:S05]  /*6e00*/  @P0 IMAD.HI.U32 R170, R132, c[0x0][0x330], RZ ;  /* 0x0000cc0084aa0a27 */ /* 0x000fea00078e00ff */
[----:B------:R-:W-:Y:S02]  /*6e10*/  @P0 SHF.R.U32.HI R132, RZ, c[0x0][0x334], R170 ;  /* 0x0000cd00ff840a19 */ /* 0x000fe400000116aa */
.L_x_1710:
[----:B------:R-:W-:Y:S05]  /*6e20*/  BSYNC B0 ;  /* 0x0000000000007941 */ /* 0x000fea0003800000 */
.L_x_1708:
[----:B------:R-:W-:Y:S05]  /*6e30*/  IADD3 R170, -R171, UR4, RZ ;  /* 0x00000004abaa7c10 */ /* 0x000fea000fffe1ff */
[----:B------:R-:W-:Y:S05]  /*6e40*/  IMAD R132, R132, c[0x0][0x32c], R170 ;  /* 0x0000cb0084847a24 */ /* 0x000fea00078e02aa */
[----:B------:R-:W-:Y:S02]  /*6e50*/  IMNMX R0, R0, R132, !PT ;  /* 0x0000008400007217 */ /* 0x000fe40007800200 */
[----:B------:R-:W-:Y:S04]  /*6e60*/  IADD3 R132, R132, c[0x0][0x32c], RZ ;  /* 0x0000cb0084847a10 */ /* 0x000fe80007ffe0ff */
[----:B------:R-:W-:Y:S02]  /*6e70*/  IMNMX R3, R3, R132, PT ;  /* 0x0000008403037217 */ /* 0x000fe40003800200 */
.L_x_1707:
[----:B------:R-:W-:Y:S02]  /*6e80*/  UISETP.GE.AND UP1, UPT, UR4, 0x1, UPT ;  /* 0x000000010400788c */ /* 0x000fe4000bf26270 */
        /* <DEDUP_REMOVED lines=29> */
[----:B------:R-:W1:Y:S01]  /*7060*/  SHFL.IDX PT, R5, R133, 0x1, 0x1c1f ;  /* 0x003c1f0085057f89 */ /* 0x000e6200000e0000 */
[----:B------:R-:W-:Y:S01]  /*7070*/  FSEL R8, R8, -INF , !P1 ;  /* 0xff80000008087808 */ /* 0x000fe20004800000 */
[----:B------:R-:W-:Y:S01]  /*7080*/  UP2UR UR16, UPR, URZ, 0x40 ;  /* 0x000000403f107883 */ /* 0x000fe20008000000 */
        /* <DEDUP_REMOVED lines=12> */
[----:B------:R-:W-:Y:S01]  /*7150*/  PLOP3.LUT P0, PT, PT, PT, UP4, 0x40, 0x0 ;  /* 0x000000000000781c */ /* 0x000fe20003f0e848 */
[--C-:B-1----:R-:W-:Y:S01]  /*7160*/  IMAD.IADD R4, R169, 0x1, R5.reuse ;  /* 0x00000001a9047824 */ /* 0x102fe200078e0205 */
        /* <DEDUP_REMOVED lines=40> */
.L_x_1713:
[----:B------:R-:W-:Y:S04]  /*73f0*/  MOV R5, c[0x0][0x32c] ;  /* 0x0000cb0000057a02 */ /* 0x000fe80000000f00 */
[----:B------:R-:W-:Y:S11]  /*7400*/  ISETP.NE.AND P0, PT, R5, 0x1, PT ;  /* 0x000000010500780c */ /* 0x000ff60003f05270 */
[----:B------:R-:W-:Y:S02]  /*7410*/  @!UPT UIADD3 URZ, URZ, URZ, URZ ;  /* 0x0000003f3f3ff290 */ /* 0x000fe4000fffe03f */
[----:B------:R-:W-:Y:S05]  /*7420*/  @P0 IMAD.HI.U32 R5, R0, c[0x0][0x330], RZ ;  /* 0x0000cc0000050a27 */ /* 0x000fea00078e00ff */
[----:B------:R-:W-:Y:S02]  /*7430*/  @P0 SHF.R.U32.HI R0, RZ, c[0x0][0x334], R5 ;  /* 0x0000cd00ff000a19 */ /* 0x000fe40000011605 */
.L_x_1714:
[----:B------:R-:W-:Y:S05]  /*7440*/  BSYNC B0 ;  /* 0x0000000000007941 */ /* 0x000fea0003800000 */
.L_x_1712:
[----:B------:R-:W-:Y:S05]  /*7450*/  IADD3 R5, -R171, UR4, RZ ;  /* 0x00000004ab057c10 */ /* 0x000fea000fffe1ff */
[----:B------:R-:W-:Y:S05]  /*7460*/  IMAD R0, R0, c[0x0][0x32c], R5 ;  /* 0x0000cb0000007a24 */ /* 0x000fea00078e0205 */
[----:B------:R-:W-:Y:S02]  /*7470*/  IMNMX R3, R3, R0, !PT ;  /* 0x0000000003037217 */ /* 0x000fe40007800200 */
[----:B------:R-:W-:Y:S04]  /*7480*/  IADD3 R0, R0, c[0x0][0x32c], RZ ;  /* 0x0000cb0000007a10 */ /* 0x000fe80007ffe0ff */
[----:B------:R-:W-:Y:S02]  /*7490*/  IMNMX R4, R4, R0, PT ;  /* 0x0000000004047217 */ /* 0x000fe40003800200 */
.L_x_1711:
        /* <DEDUP_REMOVED lines=40> */
[----:B------:R-:W2:Y:S01]  /*7720*/  LDL.LU R12, [R1+0x14] ;  /* 0x00001400010c7983 */ /* 0x000ea20000300800 */
[--C-:B------:R-:W-:Y:S02]  /*7730*/  FFMA.FTZ R132, R132, c[0x0][0x2d0], -R2.reuse ;  /* 0x0000b40084847a23 */ /* 0x100fe40000010802 */
        /* <DEDUP_REMOVED lines=16> */
[--C-:B------:R-:W-:Y:S01]  /*7840*/  FFMA.FTZ R17, R17, c[0x0][0x2d0], -R2.reuse ;  /* 0x0000b40011117a23 */ /* 0x100fe20000010802 */
[----:B------:R-:W-:Y:S01]  /*7850*/  PLOP3.LUT P1, PT, PT, PT, UP0, 0x40, 0x0 ;  /* 0x000000000000781c */ /* 0x000fe20003f2e808 */
[----:B------:R-:W-:Y:S01]  /*7860*/  FFMA.FTZ R169, R20, c[0x0][0x2d0], -R2 ;  /* 0x0000b40014a97a23 */ /* 0x000fe20000010802 */
[----:B------:R-:W-:Y:S01]  /*7870*/  ISETP.LT.OR P0, PT, R4, 0x9, P0 ;  /* 0x000000090400780c */ /* 0x000fe20000701670 */
[----:B------:R-:W-:Y:S01]  /*7880*/  UISETP.NE.AND UP1, UPT, UR11, URZ, UPT ;  /* 0x0000003f0b00728c */ /* 0x000fe2000bf25270 */
[----:B------:R-:W1:Y:S01]  /*7890*/  MUFU.EX2 R2, R0 ;  /* 0x0000000000027308 */ /* 0x000e620000000800 */
[----:B------:R-:W-:Y:S01]  /*78a0*/  UISETP.NE.AND UP0, UPT, UR10, URZ, UPT ;  /* 0x0000003f0a00728c */ /* 0x000fe2000bf05270 */
[----:B------:R-:W-:Y:S02]  /*78b0*/  FSEL R10, R10, -INF , !P0 ;  /* 0xff8000000a0a7808 */ /* 0x000fe40004000000 */
[----:B------:R-:W-:Y:S02]  /*78c0*/  ISETP.GT.AND P0, PT, R3, 0x9, P2 ;  /* 0x000000090300780c */ /* 0x000fe40001704270 */
[----:B------:R-:W-:Y:S02]  /*78d0*/  PLOP3.LUT P2, PT, PT, PT, UP6, 0x40, 0x0 ;  /* 0x000000000000781c */ /* 0x000fe40003f4e868 */
[C---:B------:R-:W-:Y:S02]  /*78e0*/  ISETP.LT.OR P0, PT, R4.reuse, 0xa, P0 ;  /* 0x0000000a0400780c */ /* 0x040fe40000701670 */
[----:B------:R-:W-:Y:S02]  /*78f0*/  MUFU.EX2 R168, R170 ;  /* 0x000000aa00a87308 */ /* 0x000fe40000000800 */
[----:B------:R-:W-:Y:S02]  /*7900*/  FSEL R171, R11, -INF , !P0 ;  /* 0xff8000000bab7808 */ /* 0x000fe40004000000 */
[C---:B------:R-:W-:Y:S02]  /*7910*/  ISETP.GT.AND P0, PT, R3.reuse, 0x10, P1 ;  /* 0x000000100300780c */ /* 0x040fe40000f04270 */
[----:B------:R-:W-:Y:S02]  /*7920*/  PLOP3.LUT P1, PT, PT, PT, UP5, 0x40, 0x0 ;  /* 0x000000000000781c */ /* 0x000fe40003f2e858 */
[----:B------:R-:W-:Y:S02]  /*7930*/  ISETP.LT.OR P0, PT, R4, 0x11, P0 ;  /* 0x000000110400780c */ /* 0x000fe40000701670 */
[C---:B------:R-:W-:Y:S01]  /*7940*/  ISETP.GT.AND P1, PT, R3.reuse, 0x18, P1 ;  /* 0x000000180300780c */ /* 0x040fe20000f24270 */
[----:B------:R-:W-:Y:S01]  /*7950*/  MUFU.EX2 R8, R8 ;  /* 0x0000000800087308 */ /* 0x000fe20000000800 */
[----:B------:R-:W-:Y:S02]  /*7960*/  FSEL R173, R14, -INF , !P0 ;  /* 0xff8000000ead7808 */ /* 0x000fe40004000000 */
[----:B------:R-:W-:Y:S01]  /*7970*/  ISETP.GT.AND P0, PT, R3, 0x11, P2 ;  /* 0x000000110300780c */ /* 0x000fe20001704270 */
[----:B-1----:R-:W-:Y:S01]  /*7980*/  FMUL.FTZ R16, R2, R144 ;  /* 0x0000009002107220 */ /* 0x002fe20000410000 */
[----:B------:R-:W-:Y:S01]  /*7990*/  ISETP.LT.OR P1, PT, R4, 0x19, P1 ;  /* 0x000000190400780c */ /* 0x000fe20000f21670 */
[----:B------:R-:W-:Y:S01]  /*79a0*/  FMUL.FTZ R13, R2, R149 ;  /* 0x00000095020d7220 */ /* 0x000fe20000410000 */
[----:B------:R-:W-:Y:S01]  /*79b0*/  ISETP.LT.OR P0, PT, R4, 0x12, P0 ;  /* 0x000000120400780c */ /* 0x000fe20000701670 */
[----:B------:R-:W-:Y:S01]  /*79c0*/  FMUL.FTZ R20, R2, R140 ;  /* 0x0000008c02147220 */ /* 0x000fe20000410000 */
[----:B------:R-:W-:Y:S01]  /*79d0*/  FSEL R174, R18, -INF , !P1 ;  /* 0xff80000012ae7808 */ /* 0x000fe20004800000 */
[----:B------:R-:W1:Y:S01]  /*79e0*/  MUFU.EX2 R9, R9 ;  /* 0x0000000900097308 */ /* 0x000e620000000800 */
[----:B------:R-:W-:Y:S01]  /*79f0*/  FSEL R172, R15, -INF , !P0 ;  /* 0xff8000000fac7808 */ /* 0x000fe20004000000 */
[C---:B------:R-:W-:Y:S01]  /*7a00*/  FMUL.FTZ R28, R2.reuse, R28 ;  /* 0x0000001c021c7220 */ /* 0x040fe20000410000 */
[----:B------:R-:W-:Y:S01]  /*7a10*/  PLOP3.LUT P0, PT, PT, PT, UP4, 0x40, 0x0 ;  /* 0x000000000000781c */ /* 0x000fe20003f0e848 */
[C---:B------:R-:W-:Y:S01]  /*7a20*/  FMUL.FTZ R29, R2.reuse, R29 ;  /* 0x0000001d021d7220 */ /* 0x040fe20000410000 */
[----:B------:R-:W-:Y:S01]  /*7a30*/  PLOP3.LUT P1, PT, PT, PT, UP3, 0x40, 0x0 ;  /* 0x000000000000781c */ /* 0x000fe20003f2e838 */
[C---:B------:R-:W-:Y:S01]  /*7a40*/  FMUL.FTZ R32, R2.reuse, R32 ;  /* 0x0000002002207220 */ /* 0x040fe20000410000 */
[C---:B------:R-:W-:Y:S01]  /*7a50*/  ISETP.GT.AND P0, PT, R3.reuse, 0x19, P0 ;  /* 0x000000190300780c */ /* 0x040fe20000704270 */
[C---:B------:R-:W-:Y:S01]  /*7a60*/  FMUL.FTZ R33, R2.reuse, R33 ;  /* 0x0000002102217220 */ /* 0x040fe20000410000 */
[----:B------:R-:W-:Y:S01]  /*7a70*/  ISETP.GT.AND P1, PT, R3, 0x20, P1 ;  /* 0x000000200300780c */ /* 0x000fe20000f24270 */
[----:B------:R-:W-:Y:S01]  /*7a80*/  FMUL.FTZ R36, R2, R36 ;  /* 0x0000002402247220 */ /* 0x000fe20000410000 */
[----:B------:R-:W-:Y:S01]  /*7a90*/  ISETP.LT.OR P0, PT, R4, 0x1a, P0 ;  /* 0x0000001a0400780c */ /* 0x000fe20000701670 */
[----:B------:R-:W-:Y:S01]  /*7aa0*/  FMUL.FTZ R37, R2, R37 ;  /* 0x0000002502257220 */ /* 0x000fe20000410000 */
[----:B------:R-:W-:Y:S01]  /*7ab0*/  ISETP.LT.OR P1, PT, R4, 0x21, P1 ;  /* 0x000000210400780c */ /* 0x000fe20000f21670 */
[C---:B------:R-:W-:Y:S01]  /*7ac0*/  FMUL.FTZ R40, R2.reuse, R40 ;  /* 0x0000002802287220 */ /* 0x040fe20000410000 */
        /* <DEDUP_REMOVED lines=15> */
[C---:B------:R-:W-:Y:S01]  /*7bc0*/  FMUL.FTZ R56, R2.reuse, R56 ;  /* 0x0000003802387220 */ /* 0x040fe20000410000 */
[----:B------:R-:W-:Y:S01]  /*7bd0*/  PLOP3.LUT P0, PT, PT, PT, UP0, 0x40, 0x0 ;  /* 0x000000000000781c */ /* 0x000fe20003f0e808 */
[----:B------:R-:W-:Y:S01]  /*7be0*/  FMUL.FTZ R57, R2, R57 ;  /* 0x0000003902397220 */ /* 0x000fe20000410000 */
[----:B------:R-:W-:Y:S01]  /*7bf0*/  ISETP.LT.OR P1, PT, R4, 0x29, P1 ;  /* 0x000000290400780c */ /* 0x000fe20000f21670 */
[C---:B------:R-:W-:Y:S01]  /*7c00*/  FMUL.FTZ R60, R2.reuse, R60 ;  /* 0x0000003c023c7220 */ /* 0x040fe20000410000 */
[----:B------:R-:W-:Y:S01]  /*7c10*/  ISETP.GT.AND P0, PT, R3, 0x29, P0 ;  /* 0x000000290300780c */ /* 0x000fe20000704270 */
[C---:B------:R-:W-:Y:S01]  /*7c20*/  FMUL.FTZ R61, R2.reuse, R61 ;  /* 0x0000003d023d7220 */ /* 0x040fe20000410000 */
[----:B------:R-:W-:Y:S01]  /*7c30*/  MOV R15, R176 ;  /* 0x000000b0000f7202 */ /* 0x000fe20000000f00 */
[----:B------:R-:W-:Y:S01]  /*7c40*/  FMUL.FTZ R64, R2, R64 ;  /* 0x0000004002407220 */ /* 0x000fe20000410000 */
[----:B------:R-:W-:Y:S01]  /*7c50*/  ISETP.LT.OR P0, PT, R4, 0x2a, P0 ;  /* 0x0000002a0400780c */ /* 0x000fe20000701670 */
[----:B------:R-:W-:Y:S01]  /*7c60*/  FMUL.FTZ R65, R2, R65 ;  /* 0x0000004102417220 */ /* 0x000fe20000410000 */
[----:B------:R-:W-:Y:S01]  /*7c70*/  FSEL R176, R26, -INF , !P1 ;  /* 0xff8000001ab07808 */ /* 0x000fe20004800000 */
[C---:B------:R-:W-:Y:S01]  /*7c80*/  FMUL.FTZ R68, R2.reuse, R68 ;  /* 0x0000004402447220 */ /* 0x040fe20000410000 */
        /* <DEDUP_REMOVED lines=49> */
[----:B------:R-:W-:Y:S01]  /*7fa0*/  FADD.FTZ R4, R168, R0 ;  /* 0x00000000a8047221 */ /* 0x000fe20000010000 */
[----:B------:R-:W-:Y:S02]  /*7fb0*/  FMNMX.FTZ R0, R6, R134, !PT ;  /* 0x0000008606007209 */ /* 0x000fe40007810000 */
[----:B------:R-:W-:Y:S02]  /*7fc0*/  F2FP.PACK_AB R168, R168, R132 ;  /* 0x00000084a8a8723e */ /* 0x000fe400000000ff */
[----:B------:R-:W-:Y:S02]  /*7fd0*/  FMNMX.FTZ R0, R7, R0, !PT ;  /* 0x0000000007007209 */ /* 0x000fe40007810000 */
[----:B------:R-:W-:Y:S02]  /*7fe0*/  FSEL R132, R27, -INF , !P0 ;  /* 0xff8000001b847808 */ /* 0x000fe40004000000 */
        /* <DEDUP_REMOVED lines=16> */
[----:B------:R-:W-:Y:S01]  /*80f0*/  MOV R152, R21 ;  /* 0x0000001500987202 */ /* 0x000fe20000000f00 */
[C---:B------:R-:W-:Y:S01]  /*8100*/  FMUL.FTZ R21, R2.reuse, R141 ;  /* 0x0000008d02157220 */ /* 0x040fe20000410000 */
[----:B------:R-:W-:Y:S01]  /*8110*/  FSETP.NEU.FTZ.AND P0, PT, R3, -INF , PT ;  /* 0xff8000000300780b */ /* 0x000fe20003f1d000 */
[----:B------:R-:W2:Y:S01]  /*8120*/  LDL.LU R141, [R1+0x18] ;  /* 0x00001800018d7983 */ /* 0x000ea20000300800 */
[----:B------:R-:W-:Y:S02]  /*8130*/  FADD.FTZ R179, R9, R0 ;  /* 0x0000000009b37221 */ /* 0x000fe40000010000 */
[C---:B------:R-:W-:Y:S01]  /*8140*/  FSEL R0, R3.reuse, RZ, P0 ;  /* 0x000000ff03007208 */ /* 0x040fe20000000000 */
[C---:B------:R-:W-:Y:S01]  /*8150*/  FMUL.FTZ R9, R2.reuse, R153 ;  /* 0x0000009902097220 */ /* 0x040fe20000410000 */
[----:B------:R-:W-:Y:S01]  /*8160*/  MOV R153, R24 ;  /* 0x0000001800997202 */ /* 0x000fe20000000f00 */
[----:B------:R-:W-:Y:S01]  /*8170*/  FMUL.FTZ R24, R2, R136 ;  /* 0x0000008802187220 */ /* 0x000fe20000410000 */
[----:B------:R-:W-:Y:S01]  /*8180*/  MUFU.EX2 R152, R152 ;  /* 0x0000009800987308 */ /* 0x000fe20000000800 */
[----:B------:R-:W-:Y:S02]  /*8190*/  FADD.FTZ R0, -R0, R134 ;  /* 0x0000008600007221 */ /* 0x000fe40000010100 */
[----:B------:R-:W-:Y:S02]  /*81a0*/  FMUL.FTZ R134, R3, c[0x0][0x2d0] ;  /* 0x0000b40003867a20 */ /* 0x000fe40000410000 */
[----:B------:R-:W-:Y:S02]  /*81b0*/  FMUL.FTZ R0, R0, c[0x0][0x2d0] ;  /* 0x0000b40000007a20 */ /* 0x000fe40000410000 */
[----:B------:R-:W-:Y:S01]  /*81c0*/  FMUL.FTZ R4, R2, R156 ;  /* 0x0000009c02047220 */ /* 0x000fe20000410000 */
[----:B------:R-:W-:Y:S02]  /*81d0*/  FSEL R134, R134, RZ, P0 ;  /* 0x000000ff86867208 */ /* 0x000fe40000000000 */
[----:B------:R-:W-:Y:S01]  /*81e0*/  MOV R156, R14 ;  /* 0x0000000e009c7202 */ /* 0x000fe20000000f00 */
[----:B------:R-:W1:Y:S01]  /*81f0*/  MUFU.EX2 R0, R0 ;  /* 0x0000000000007308 */ /* 0x000e620000000800 */
[----:B------:R-:W-:Y:S01]  /*8200*/  PLOP3.LUT P0, PT, PT, PT, UP0, 0x80, 0x0 ;  /* 0x000000000000781c */ /* 0x000fe20003f0f008 */
[--C-:B------:R-:W-:Y:S02]  /*8210*/  FFMA.FTZ R169, R6, c[0x0][0x2d0], -R134.reuse ;  /* 0x0000b40006a97a23 */ /* 0x100fe40000010886 */
[--C-:B------:R-:W-:Y:S02]  /*8220*/  FFMA.FTZ R7, R7, c[0x0][0x2d0], -R134.reuse ;  /* 0x0000b40007077a23 */ /* 0x100fe40000010886 */
[--C-:B------:R-:W-:Y:S04]  /*8230*/  FFMA.FTZ R2, R10, c[0x0][0x2d0], -R134.reuse ;  /* 0x0000b4000a027a23 */ /* 0x100fe80000010886 */
[----:B------:R-:W2:Y:S10]  /*8240*/  MUFU.EX2 R169, R169 ;  /* 0x000000a900a97308 */ /* 0x000eb40000000800 */
[----:B------:R3:W4:Y:S01]  /*8250*/  MUFU.EX2 R144, R7 ;  /* 0x0000000700907308 */ /* 0x0007220000000800 */
[C---:B-1----:R-:W-:Y:S02]  /*8260*/  FMUL.FTZ R26, R0.reuse, R138 ;  /* 0x0000008a001a7220 */ /* 0x042fe40000410000 */
[C---:B------:R-:W-:Y:S02]  /*8270*/  FMUL.FTZ R27, R0.reuse, R139 ;  /* 0x0000008b001b7220 */ /* 0x040fe40000410000 */
[----:B------:R-:W1:Y:S01]  /*8280*/  LDSM.16.MT88.4 R136, [R236+0x4080] ;  /* 0x00408000ec88783b */ /* 0x000e620000004200 */
[C---:B------:R-:W-:Y:S04]  /*8290*/  FMUL.FTZ R11, R0.reuse, R155 ;  /* 0x0000009b000b7220 */ /* 0x040fe80000410000 */
[----:B------:R-:W-:Y:S01]  /*82a0*/  MUFU.EX2 R156, R156 ;  /* 0x0000009c009c7308 */ /* 0x000fe20000000800 */
        /* <DEDUP_REMOVED lines=9> */
[C---:B---3--:R-:W-:Y:S01]  /*8340*/  FMUL.FTZ R7, R0.reuse, R159 ;  /* 0x0000009f00077220 */ /* 0x048fe20000410000 */
        /* <DEDUP_REMOVED lines=58> */
[C---:B----4-:R-:W-:Y:S01]  /*86f0*/  F2FP.PACK_AB R169, R144.reuse, R169 ;  /* 0x000000a990a9723e */ /* 0x050fe200000000ff */
[--C-:B------:R-:W-:Y:S01]  /*8700*/  FFMA.FTZ R0, R171, c[0x0][0x2d0], -R134.reuse ;  /* 0x0000b400ab007a23 */ /* 0x100fe20000010886 */
[----:B---3--:R-:W-:Y:S01]  /*8710*/  LDSM.16.MT88.4 R140, [R236+0x4880] ;  /* 0x00488000ec8c783b */ /* 0x008fe20000004200 */
        /* <DEDUP_REMOVED lines=197> */
.L_x_1704:
        /* <DEDUP_REMOVED lines=27> */
.L_x_1717:
[----:B------:R-:W-:Y:S02]  /*9520*/  ULDC UR4, c[0x0][0x32c] ;  /* 0x0000cb0000047ab9 */ /* 0x000fe40000000800 */
[----:B------:R-:W-:-:S03]  /*9530*/  UISETP.NE.AND UP0, UPT, UR4, 0x1, UPT ;  /* 0x000000010400788c */ /* 0x000fc6000bf05270 */
[----:B------:R-:W-:Y:S02]  /*9540*/  ULDC.64 UR4, c[0x0][0x330] ;  /* 0x0000cc0000047ab9 */ /* 0x000fe40000000a00 */
[----:B------:R-:W-:-:S07]  /*9550*/  UIMAD.WIDE.U32 UR14, UR10, UR4, URZ ;  /* 0x000000040a0e72a5 */ /* 0x000fce000f8e003f */
[----:B------:R-:W-:Y:S02]  /*9560*/  @UP0 UMOV UR11, UR15 ;  /* 0x0000000f000b0c82 */ /* 0x000fe40008000000 */
[----:B------:R-:W-:Y:S02]  /*9570*/  @UP0 USHF.R.U32.HI UR10, URZ, UR5, UR11 ;  /* 0x000000053f0a0299 */ /* 0x000fe4000801160b */
.L_x_1718:
[----:B------:R-:W-:Y:S02]  /*9580*/  ULDC UR4, c[0x0][0x32c] ;  /* 0x0000cb0000047ab9 */ /* 0x000fe40000000800 */
[----:B------:R-:W-:-:S04]  /*9590*/  UIMAD UR4, UR10, UR4, URZ ;  /* 0x000000040a0472a4 */ /* 0x000fc8000f8e023f */
[----:B------:R-:W-:-:S04]  /*95a0*/  UISETP.LT.AND UP0, UPT, UR9, UR4, UPT ;  /* 0x000000040900728c */ /* 0x000fc8000bf01270 */
[----:B------:R-:W-:-:S04]  /*95b0*/  USEL UR9, UR9, UR4, !UP0 ;  /* 0x0000000409097287 */ /* 0x000fc8000c000000 */
.L_x_1716:
        /* <DEDUP_REMOVED lines=37> */
.L_x_1722:
[----:B--2---:R-:W2:Y:S01]  /*9810*/  LDL R0, [R1] ;  /* 0x0000000001007983 */ /* 0x004ea20000100800 */
[----:B------:R-:W-:Y:S04]  /*9820*/  DEPBAR.LE SB0, 0x0 ;  /* 0x000080000000791a */ /* 0x000fe80000000000 */
[----:B------:R-:W-:Y:S01]  /*9830*/  BAR.SYNC.DEFER_BLOCKING 0x0 ;  /* 0x0000000000007b1d */ /* 0x000fe20000010000 */
[----:B------:R-:W-:Y:S06]  /*9840*/  UISETP.GT.AND UP0, UPT, UR12, UR13, UPT ;  /* 0x0000000d0c00728c */ /* 0x000fec000bf04270 */
[----:B------:R-:W-:Y:S01]  /*9850*/  PLOP3.LUT P0, PT, PT, PT, UP0, 0x80, 0x0 ;  /* 0x000000000000781c */ /* 0x000fe20003f0f008 */
[----:B-----5:R-:W1:Y:S04]  /*9860*/  LDSM.16.M88.4 R8, [R135+0x14080] ;  /* 0x014080008708783b */ /* 0x020e680000000200 */
[----:B------:R-:W3:Y:S04]  /*9870*/  LDSM.16.M88.4 R16, [R135+0x14880] ;  /* 0x014880008710783b */ /* 0x000ee80000000200 */
[----:B------:R-:W4:Y:S04]  /*9880*/  LDSM.16.M88.4 R24, [R135+0x15080] ;  /* 0x015080008718783b */ /* 0x000f280000000200 */
[----:B------:R-:W1:Y:S04]  /*9890*/  LDSM.16.M88.4 R168, [R242] ;  /* 0x00000000f2a8783b */ /* 0x000e680000000200 */
[----:B------:R-:W1:Y:S04]  /*98a0*/  LDSM.16.M88.4 R176, [R252] ;  /* 0x00000000fcb0783b */ /* 0x000e680000000200 */
[----:B--2---:R2:W1:Y:S02]  /*98b0*/  LDSM.16.M88.4 R172, [R0] ;  /* 0x0000000000ac783b */ /* 0x0044640000000200 */
[----:B--2---:R-:W-:Y:S01]  /*98c0*/  MOV R0, R133 ;  /* 0x0000008500007202 */ /* 0x004fe20000000f00 */
[----:B------:R-:W-:-:S05]  /*98d0*/  @P0 BRA `(.L_x_1720) ;  /* 0x0000045000000947 */ /* 0x000fca0003800000 */
[----:B---34-:R-:W2:Y:S01]  /*98e0*/  LDL R2, [R1+0x1c] ;  /* 0x00001c0001027983 */ /* 0x018ea20000100800 */
[----:B------:R-:W-:Y:S02]  /*98f0*/  ULDC.64 UR4, c[0x0][0x208] ;  /* 0x0000820000047ab9 */ /* 0x000fe40000000a00 */
[----:B------:R-:W-:Y:S01]  /*9900*/  UIMAD.WIDE.U32 UR14, UR13, UR4, URZ ;  /* 0x000000040d0e72a5 */ /* 0x000fe2000f8e003f */
[----:B-1----:R1:W-:Y:S01]  /*9910*/  STL.64 [R1+0x80], R8 ;  /* 0x0000800801007387 */ /* 0x0023e20000100a00 */
[----:B------:R-:W-:Y:S03]  /*9920*/  USHF.R.S32.HI UR10, URZ, 0x1f, UR13 ;  /* 0x0000001f3f0a7899 */ /* 0x000fe6000801140d */
[----:B------:R-:W3:Y:S01]  /*9930*/  LDL.64 R22, [R1+0x38] ;  /* 0x0000380001167983 */ /* 0x000ee20000100a00 */
[----:B------:R-:W-:Y:S03]  /*9940*/  UIMAD UR10, UR10, UR4, URZ ;  /* 0x000000040a0a72a4 */ /* 0x000fe6000f8e023f */
[----:B------:R-:W4:Y:S01]  /*9950*/  LDL R7, [R1+0x4] ;  /* 0x0000040001077983 */ /* 0x000f220000100800 */
        /* <DEDUP_REMOVED lines=9> */
[----:B-1----:R-:W3:Y:S04]  /*99f0*/  LDL.64 R8, [R1+0x40] ;  /* 0x0000400001087983 */ /* 0x002ee80000100a00 */
[----:B------:R-:W4:Y:S04]  /*9a00*/  LDL R13, [R1+0x5c] ;  /* 0x00005c00010d7983 */ /* 0x000f280000100800 */
[----:B------:R-:W4:Y:S01]  /*9a10*/  LDL R12, [R1+0x58] ;  /* 0x00005800010c7983 */ /* 0x000f220000100800 */
[----:B--2---:R-:W-:Y:S02]  /*9a20*/  LOP3.LUT P2, RZ, R2, 0x1, RZ, 0xc0, !PT ;  /* 0x0000000102ff7812 */ /* 0x004fe4000784c0ff */
[----:B---3--:R-:W-:Y:S04]  /*9a30*/  IADD3 R3, P1, R8, UR10, RZ ;  /* 0x0000000a08037c10 */ /* 0x008fe8000ff3e0ff */
[----:B------:R-:W-:Y:S02]  /*9a40*/  LEA R2, P0, R3, c[0x0][0x1f8], 0x1 ;  /* 0x00007e0003027a11 */ /* 0x000fe400078008ff */
[----:B------:R-:W-:Y:S04]  /*9a50*/  IADD3.X R4, R23, UR4, RZ, P1, !PT ;  /* 0x0000000417047c10 */ /* 0x000fe80008ffe4ff */
[----:B------:R-:W-:Y:S05]  /*9a60*/  LEA.HI.X R3, R3, c[0x0][0x1fc], R4, 0x1, P0 ;  /* 0x00007f0003037a11 */ /* 0x000fea00000f0c04 */
[----:B------:R-:W-:Y:S01]  /*9a70*/  @!PT LDS RZ, [RZ] ;  /* 0x00000000fffff984 */ /* 0x000fe20000000800 */
[----:B------:R-:W-:Y:S01]  /*9a80*/  @!PT LDS RZ, [RZ] ;  /* 0x00000000fffff984 */ /* 0x000fe20000000800 */
[----:B------:R-:W-:Y:S01]  /*9a90*/  @!PT LDS RZ, [RZ] ;  /* 0x00000000fffff984 */ /* 0x000fe20000000800 */
[----:B----4-:R1:W-:Y:S02]  /*9aa0*/  LDGSTS.E.BYPASS.LTC128B.128 [R7+0x4080], [R2.64], !P2 ;  /* 0x0408000002077fae */ /* 0x0103e4000d101d58 */
[----:B-1----:R-:W-:Y:S04]  /*9ab0*/  IADD3 R3, P1, R21, UR10, RZ ;  /* 0x0000000a15037c10 */ /* 0x002fe8000ff3e0ff */
[C---:B------:R-:W-:Y:S02]  /*9ac0*/  LEA R2, P0, R3.reuse, c[0x0][0x1f8], 0x1 ;  /* 0x00007e0003027a11 */ /* 0x040fe400078008ff */
[----:B------:R-:W-:Y:S04]  /*9ad0*/  IADD3.X R4, R20, UR4, RZ, P1, !PT ;  /* 0x0000000414047c10 */ /* 0x000fe80008ffe4ff */
[----:B------:R-:W-:Y:S05]  /*9ae0*/  LEA.HI.X R3, R3, c[0x0][0x1fc], R4, 0x1, P0 ;  /* 0x00007f0003037a11 */ /* 0x000fea00000f0c04 */
[----:B------:R1:W-:Y:S02]  /*9af0*/  LDGSTS.E.BYPASS.LTC128B.128 [R7+0x5880], [R2.64], !P6 ;  /* 0x0588000002077fae */ /* 0x0003e4000f101d58 */
        /* <DEDUP_REMOVED lines=8> */
[----:B------:R-:W-:Y:S01]  /*9b80*/  LEA.HI.X R3, R3, c[0x0][0x1fc], R4, 0x1, P0 ;  /* 0x00007f0003037a11 */ /* 0x000fe200000f0c04 */
[----:B------:R-:W-:Y:S04]  /*9b90*/  @!P3 IMAD.MOV.U32 R4, RZ, RZ, c[0x0][0x20c] ;  /* 0x00008300ff04b624 */ /* 0x000fe800078e00ff */
[----:B------:R1:W-:Y:S02]  /*9ba0*/  LDGSTS.E.BYPASS.LTC128B.128 [R7+0x8880], [R2.64], !P4 ;  /* 0x0888000002077fae */ /* 0x0003e4000e101d58 */
[----:B-1----:R-:W-:Y:S05]  /*9bb0*/  @!P3 IMAD.MOV.U32 R2, RZ, RZ, c[0x0][0x208] ;  /* 0x00008200ff02b624 */ /* 0x002fea00078e00ff */
[C---:B------:R-:W-:Y:S04]  /*9bc0*/  @!P3 LEA R3, P0, R2.reuse, UR10, 0x5 ;  /* 0x0000000a0203bc11 */ /* 0x040fe8000f8028ff */
[----:B------:R-:W-:Y:S02]  /*9bd0*/  @!P3 IADD3 R5, P1, R3, R8, RZ ;  /* 0x000000080305b210 */ /* 0x000fe40007f3e0ff */
[----:B------:R-:W-:Y:S01]  /*9be0*/  @!P3 LEA.HI.X R2, R2, UR4, R4, 0x5, P0 ;  /* 0x000000040202bc11 */ /* 0x000fe200080f2c04 */
[----:B------:R1:W5:Y:S01]  /*9bf0*/  LDL.LU.64 R8, [R1+0x80] ;  /* 0x0000800001087983 */ /* 0x0003620000300a00 */
[C---:B------:R-:W-:Y:S03]  /*9c00*/  @!P3 LEA R4, P0, R5.reuse, c[0x0][0x1f8], 0x1 ;  /* 0x00007e000504ba11 */ /* 0x040fe600078008ff */
[C---:B------:R-:W-:Y:S05]  /*9c10*/  @!P3 IMAD.X R6, R2.reuse, 0x1, R23, P1 ;  /* 0x000000010206b824 */ /* 0x040fea00008e0617 */
[----:B------:R-:W-:Y:S05]  /*9c20*/  @!P3 LEA.HI.X R5, R5, c[0x0][0x1fc], R6, 0x1, P0 ;  /* 0x00007f000505ba11 */ /* 0x000fea00000f0c06 */
[----:B------:R2:W-:Y:S02]  /*9c30*/  @!P3 LDGSTS.E.BYPASS.LTC128B.128 [R7+0x5080], [R4.64], !P2 ;  /* 0x050800000407bfae */ /* 0x0005e4000d101d58 */
[----:B--2---:R-:W-:Y:S04]  /*9c40*/  @!P3 IADD3 R5, P1, R3, R21, RZ ;  /* 0x000000150305b210 */ /* 0x004fe80007f3e0ff */
[C---:B------:R-:W-:Y:S01]  /*9c50*/  @!P3 LEA R4, P0, R5.reuse, c[0x0][0x1f8], 0x1 ;  /* 0x00007e000504ba11 */ /* 0x040fe200078008ff */
[C---:B------:R-:W-:Y:S05]  /*9c60*/  @!P3 IMAD.X R6, R2.reuse, 0x1, R20, P1 ;  /* 0x000000010206b824 */ /* 0x040fea00008e0614 */
        /* <DEDUP_REMOVED lines=12> */
.L_x_1720:
[C---:B-1-345:R-:W-:Y:S01]  /*9d30*/  HMMA.16816.F32 R4, R160.reuse, R8, RZ ;  /* 0x00000008a004723c */ /* 0x07afe200000018ff */
[----:B------:R-:W0:Y:S01]  /*9d40*/  LDGDEPBAR ;  /* 0x00000000000079af */ /* 0x000e220000000000 */
[----:B------:R-:W-:Y:S06]  /*9d50*/  UISETP.GT.AND UP0, UPT, UR13, UR12, UPT ;  /* 0x0000000c0d00728c */ /* 0x000fec000bf04270 */
[C---:B------:R-:W-:Y:S01]  /*9d60*/  HMMA.16816.F32 R8, R160.reuse, R10, RZ ;  /* 0x0000000aa008723c */ /* 0x040fe200000018ff */
[----:B------:R-:W-:Y:S07]  /*9d70*/  PLOP3.LUT P0, PT, PT, PT, UP0, 0x80, 0x0 ;  /* 0x000000000000781c */ /* 0x000fee0003f0f008 */
[C---:B------:R-:W-:Y:S08]  /*9d80*/  HMMA.16816.F32 R12, R160.reuse, R16, RZ ;  /* 0x00000010a00c723c */ /* 0x040ff000000018ff */
[C---:B------:R-:W-:Y:S08]  /*9d90*/  HMMA.16816.F32 R16, R160.reuse, R18, RZ ;  /* 0x00000012a010723c */ /* 0x040ff000000018ff */
[C---:B------:R-:W-:Y:S08]  /*9da0*/  HMMA.16816.F32 R20, R160.reuse, R24, RZ ;  /* 0x00000018a014723c */ /* 0x040ff000000018ff */
        /* <DEDUP_REMOVED lines=135> */
[----:B------:R-:W-:-:S07]  /*a620*/  @!P0 BRA `(.L_x_1721) ;  /* 0x000004e000008947 */ /* 0x000fce0003800000 */
        /* <DEDUP_REMOVED lines=39> */
[----:B-----5:R1:W-:Y:S02]  /*a8a0*/  @P1 LDGSTS.E.BYPASS.LTC128B.128 [R177+0x14080], [R2.64], !P2 ;  /* 0x1408000002b11fae */ /* 0x0203e4000d101d58 */
[----:B-1----:R-:W-:Y:S04]  /*a8b0*/  @P1 IADD3 R3, P2, R173, UR14, RZ ;  /* 0x0000000ead031c10 */ /* 0x002fe8000ff5e0ff */
[----:B------:R-:W-:Y:S02]  /*a8c0*/  @P1 IADD3.X R134, R172, UR4, RZ, P2, !PT ;  /* 0x00000004ac861c10 */ /* 0x000fe400097fe4ff */
[C---:B------:R-:W-:Y:S04]  /*a8d0*/  @P1 LEA R2, P2, R3.reuse, c[0x0][0x1c8], 0x1 ;  /* 0x0000720003021a11 */ /* 0x040fe800078408ff */
[----:B------:R-:W-:Y:S05]  /*a8e0*/  @P1 LEA.HI.X R3, R3, c[0x0][0x1cc], R134, 0x1, P2 ;  /* 0x0000730003031a11 */ /* 0x000fea00010f0c86 */
[----:B------:R1:W-:Y:S02]  /*a8f0*/  @P1 LDGSTS.E.BYPASS.LTC128B.128 [R177+0x15880], [R2.64], !P6 ;  /* 0x1588000002b11fae */ /* 0x0003e4000f101d58 */
[----:B-1----:R-:W-:Y:S04]  /*a900*/  @P1 IADD3 R3, P2, R171, UR14, RZ ;  /* 0x0000000eab031c10 */ /* 0x002fe8000ff5e0ff */
[----:B------:R-:W-:Y:S02]  /*a910*/  @P1 IADD3.X R134, R170, UR4, RZ, P2, !PT ;  /* 0x00000004aa861c10 */ /* 0x000fe400097fe4ff */
[C---:B------:R-:W-:Y:S04]  /*a920*/  @P1 LEA R2, P2, R3.reuse, c[0x0][0x1c8], 0x1 ;  /* 0x0000720003021a11 */ /* 0x040fe800078408ff */
[----:B------:R-:W-:Y:S05]  /*a930*/  @P1 LEA.HI.X R3, R3, c[0x0][0x1cc], R134, 0x1, P2 ;  /* 0x0000730003031a11 */ /* 0x000fea00010f0c86 */
[----:B------:R1:W-:Y:S02]  /*a940*/  @P1 LDGSTS.E.BYPASS.LTC128B.128 [R177+0x17080], [R2.64], !P5 ;  /* 0x1708000002b11fae */ /* 0x0003e4000e901d58 */
[----:B-1----:R-:W-:Y:S01]  /*a950*/  @P1 IADD3 R3, P2, R169, UR14, RZ ;  /* 0x0000000ea9031c10 */ /* 0x002fe2000ff5e0ff */
[----:B------:R-:W-:Y:S03]  /*a960*/  @UP0 UIADD3 UR14, UP1, UR8, UR14, URZ ;  /* 0x0000000e080e0290 */ /* 0x000fe6000ff3e03f */
[----:B------:R-:W-:Y:S01]  /*a970*/  @P1 IADD3.X R134, R168, UR4, RZ, P2, !PT ;  /* 0x00000004a8861c10 */ /* 0x000fe200097fe4ff */
[----:B------:R-:W-:Y:S01]  /*a980*/  @UP0 UIADD3.X UR4, UR6, UR4, URZ, UP1, !UPT ;  /* 0x0000000406040290 */ /* 0x000fe20008ffe43f */
[C---:B------:R-:W-:Y:S04]  /*a990*/  @P1 LEA R2, P2, R3.reuse, c[0x0][0x1c8], 0x1 ;  /* 0x0000720003021a11 */ /* 0x040fe800078408ff */
[----:B------:R-:W-:Y:S02]  /*a9a0*/  @P1 LEA.HI.X R3, R3, c[0x0][0x1cc], R134, 0x1, P2 ;  /* 0x0000730003031a11 */ /* 0x000fe400010f0c86 */
[----:B------:R-:W-:Y:S03]  /*a9b0*/  LOP3.LUT P2, RZ, R176, 0x1, RZ, 0xc0, !PT ;  /* 0x00000001b0ff7812 */ /* 0x000fe6000784c0ff */
[----:B------:R1:W-:Y:S02]  /*a9c0*/  @P1 LDGSTS.E.BYPASS.LTC128B.128 [R177+0x18880], [R2.64], !P4 ;  /* 0x1888000002b11fae */ /* 0x0003e4000e101d58 */
        /* <DEDUP_REMOVED lines=19> */
[----:B------:R1:W-:Y:S04]  /*ab00*/  @P0 LDGSTS.E.BYPASS.LTC128B.128 [R177+0x19880], [R2.64], !P4 ;  /* 0x1988000002b10fae */ /* 0x0003e8000e101d58 */
.L_x_1721:
[----:B------:R-:W2:Y:S01]  /*ab10*/  LDL.LU R168, [R1+0x14] ;  /* 0x0000140001a87983 */ /* 0x000ea20000300800 */
        /* <DEDUP_REMOVED lines=16> */
[----:B-1----:R-:W1:Y:S02]  /*ac20*/  SHFL.BFLY PT, R2, R133, 0x2, 0x1f ;  /* 0x0c401f0085027f89 */ /* 0x002e6400000e0000 */
[----:B-1----:R-:W-:Y:S06]  /*ac30*/  FMNMX.FTZ R133, R133, R2, !PT ;  /* 0x0000000285857209 */ /* 0x002fec0007810000 */
[----:B------:R-:W1:Y:S02]  /*ac40*/  SHFL.BFLY PT, R2, R133, 0x1, 0x1f ;  /* 0x0c201f0085027f89 */ /* 0x000e6400000e0000 */
[----:B-1----:R-:W-:Y:S05]  /*ac50*/  FMNMX.FTZ R133, R133, R2, !PT ;  /* 0x0000000285857209 */ /* 0x002fea0007810000 */
[C---:B------:R-:W-:Y:S02]  /*ac60*/  FMUL.FTZ R2, R133.reuse, c[0x0][0x2d0] ;  /* 0x0000b40085027a20 */ /* 0x040fe40000410000 */
[----:B------:R-:W-:Y:S02]  /*ac70*/  FADD.FTZ R0, -R133, R0 ;  /* 0x0000000085007221 */ /* 0x000fe40000010100 */
[--C-:B------:R-:W-:Y:S02]  /*ac80*/  FFMA.FTZ R179, R12, c[0x0][0x2d0], -R2.reuse ;  /* 0x0000b4000cb37a23 */ /* 0x100fe40000010802 */
[----:B------:R-:W3:Y:S01]  /*ac90*/  LDL.LU R12, [R1+0x18] ;  /* 0x00001800010c7983 */ /* 0x000ee20000300800 */
[--C-:B------:R-:W-:Y:S02]  /*aca0*/  FFMA.FTZ R4, R4, c[0x0][0x2d0], -R2.reuse ;  /* 0x0000b40004047a23 */ /* 0x100fe40000010802 */
[----:B------:R-:W-:Y:S02]  /*acb0*/  FMUL.FTZ R0, R0, c[0x0][0x2d0] ;  /* 0x0000b40000007a20 */ /* 0x000fe40000410000 */
[--C-:B------:R-:W-:Y:S02]  /*acc0*/  FFMA.FTZ R5, R5, c[0x0][0x2d0], -R2.reuse ;  /* 0x0000b40005057a23 */ /* 0x100fe40000010802 */
[----:B------:R-:W1:Y:S01]  /*acd0*/  MUFU.EX2 R3, R0 ;  /* 0x0000000000037308 */ /* 0x000e620000000800 */
        /* <DEDUP_REMOVED lines=9> */
[----:B------:R-:W-:Y:S03]  /*ad70*/  FFMA.FTZ R176, R17, c[0x0][0x2d0], -R2 ;  /* 0x0000b40011b07a23 */ /* 0x000fe60000010802 */
[----:B------:R-:W-:Y:S01]  /*ad80*/  MUFU.EX2 R5, R5 ;  /* 0x0000000500057308 */ /* 0x000fe20000000800 */
[C---:B-1----:R-:W-:Y:S02]  /*ad90*/  FMUL.FTZ R17, R3.reuse, R145 ;  /* 0x0000009103117220 */ /* 0x042fe40000410000 */
        /* <DEDUP_REMOVED lines=59> */
[C---:B------:R-:W-:Y:S03]  /*b150*/  F2FP.PACK_AB R168, R5.reuse, R4 ;  /* 0x0000000405a8723e */ /* 0x040fe600000000ff */
[----:B------:R-:W-:Y:S02]  /*b160*/  FADD.FTZ R0, R5, R0 ;  /* 0x0000000005007221 */ /* 0x000fe40000010000 */
[C---:B------:R-:W-:Y:S02]  /*b170*/  FMUL.FTZ R5, R3.reuse, R157 ;  /* 0x0000009d03057220 */ /* 0x040fe40000410000 */
[----:B------:R-:W-:Y:S02]  /*b180*/  FADD.FTZ R0, R8, R0 ;  /* 0x0000000008007221 */ /* 0x000fe40000010000 */
[----:B------:R-:W-:Y:S02]  /*b190*/  FMUL.FTZ R8, R3, R152 ;  /* 0x0000009803087220 */ /* 0x000fe40000410000 */
[----:B------:R-:W-:Y:S01]  /*b1a0*/  FADD.FTZ R20, R9, R0 ;  /* 0x0000000009147221 */ /* 0x000fe20000010000 */
[----:B------:R-:W-:Y:S01]  /*b1b0*/  FMNMX.FTZ R0, R6, R132, !PT ;  /* 0x0000008406007209 */ /* 0x000fe20007810000 */
[----:B------:R-:W-:Y:S03]  /*b1c0*/  FMUL.FTZ R9, R3, R153 ;  /* 0x0000009903097220 */ /* 0x000fe60000410000 */
        /* <DEDUP_REMOVED lines=15> */
[C---:B------:R-:W-:Y:S02]  /*b2c0*/  FMUL.FTZ R4, R2.reuse, c[0x0][0x2d0] ;  /* 0x0000b40002047a20 */ /* 0x040fe40000410000 */
[----:B------:R-:W-:Y:S02]  /*b2d0*/  FADD.FTZ R0, -R2, R132 ;  /* 0x0000008402007221 */ /* 0x000fe40000010100 */
[--C-:B------:R-:W-:Y:S02]  /*b2e0*/  FFMA.FTZ R6, R6, c[0x0][0x2d0], -R4.reuse ;  /* 0x0000b40006067a23 */ /* 0x100fe40000010804 */
[----:B------:R-:W-:Y:S02]  /*b2f0*/  FMUL.FTZ R0, R0, c[0x0][0x2d0] ;  /* 0x0000b40000007a20 */ /* 0x000fe40000410000 */
[--C-:B------:R-:W-:Y:S02]  /*b300*/  FFMA.FTZ R7, R7, c[0x0][0x2d0], -R4.reuse ;  /* 0x0000b40007077a23 */ /* 0x100fe40000010804 */
[----:B------:R-:W-:Y:S01]  /*b310*/  MUFU.EX2 R6, R6 ;  /* 0x0000000600067308 */ /* 0x000fe20000000800 */
[--C-:B------:R-:W-:Y:S02]  /*b320*/  FFMA.FTZ R26, R26, c[0x0][0x2d0], -R4.reuse ;  /* 0x0000b4001a1a7a23 */ /* 0x100fe40000010804 */
[--C-:B------:R-:W-:Y:S02]  /*b330*/  FFMA.FTZ R27, R27, c[0x0][0x2d0], -R4.reuse ;  /* 0x0000b4001b1b7a23 */ /* 0x100fe40000010804 */
[--C-:B------:R-:W-:Y:S01]  /*b340*/  FFMA.FTZ R174, R18, c[0x0][0x2d0], -R4.reuse ;  /* 0x0000b40012ae7a23 */ /* 0x100fe20000010804 */
[----:B------:R-:W-:Y:S01]  /*b350*/  MOV R157, R26 ;  /* 0x0000001a009d7202 */ /* 0x000fe20000000f00 */
[--C-:B------:R-:W-:Y:S01]  /*b360*/  FFMA.FTZ R175, R19, c[0x0][0x2d0], -R4.reuse ;  /* 0x0000b40013af7a23 */ /* 0x100fe20000010804 */
[----:B------:R-:W-:Y:S01]  /*b370*/  MOV R18, R21 ;  /* 0x0000001500127202 */ /* 0x000fe20000000f00 */
[--C-:B------:R-:W-:Y:S01]  /*b380*/  FFMA.FTZ R22, R22, c[0x0][0x2d0], -R4.reuse ;  /* 0x0000b40016167a23 */ /* 0x100fe20000010804 */
[----:B------:R-:W3:Y:S01]  /*b390*/  MUFU.EX2 R0, R0 ;  /* 0x0000000000007308 */ /* 0x000ee20000000800 */
[--C-:B------:R-:W-:Y:S02]  /*b3a0*/  FFMA.FTZ R23, R23, c[0x0][0x2d0], -R4.reuse ;  /* 0x0000b40017177a23 */ /* 0x100fe40000010804 */
[--C-:B------:R-:W-:Y:S01]  /*b3b0*/  FFMA.FTZ R171, R10, c[0x0][0x2d0], -R4.reuse ;  /* 0x0000b4000aab7a23 */ /* 0x100fe20000010804 */
[----:B------:R-:W-:Y:S01]  /*b3c0*/  MOV R10, R134 ;  /* 0x00000086000a7202 */ /* 0x000fe20000000f00 */
[--C-:B------:R-:W-:Y:S01]  /*b3d0*/  FFMA.FTZ R134, R11, c[0x0][0x2d0], -R4.reuse ;  /* 0x0000b4000b867a23 */ /* 0x100fe20000010804 */
[----:B------:R-:W-:Y:S01]  /*b3e0*/  MOV R11, R25 ;  /* 0x00000019000b7202 */ /* 0x000fe20000000f00 */
[--C-:B------:R-:W-:Y:S01]  /*b3f0*/  FFMA.FTZ R173, R14, c[0x0][0x2d0], -R4.reuse ;  /* 0x0000b4000ead7a23 */ /* 0x100fe20000010804 */
[----:B------:R-:W-:Y:S01]  /*b400*/  MOV R14, R20 ;  /* 0x00000014000e7202 */ /* 0x000fe20000000f00 */
[----:B------:R-:W-:Y:S01]  /*b410*/  FFMA.FTZ R172, R15, c[0x0][0x2d0], -R4 ;  /* 0x0000b4000fac7a23 */ /* 0x000fe20000010804 */
[----:B------:R-:W1:Y:S01]  /*b420*/  MUFU.EX2 R7, R7 ;  /* 0x0000000700077308 */ /* 0x000e620000000800 */
[C---:B------:R-:W-:Y:S01]  /*b430*/  FMUL.FTZ R25, R3.reuse, R137 ;  /* 0x0000008903197220 */ /* 0x040fe20000410000 */
[----:B------:R-:W-:Y:S01]  /*b440*/  MOV R15, R24 ;  /* 0x00000018000f7202 */ /* 0x000fe20000000f00 */
[C---:B------:R-:W-:Y:S01]  /*b450*/  FMUL.FTZ R24, R3.reuse, R136 ;  /* 0x0000008803187220 */ /* 0x040fe20000410000 */
[----:B------:R-:W-:Y:S01]  /*b460*/  MOV R145, R10 ;  /* 0x0000000a00917202 */ /* 0x000fe20000000f00 */
[C---:B------:R-:W-:Y:S01]  /*b470*/  FMUL.FTZ R20, R3.reuse, R140 ;  /* 0x0000008c03147220 */ /* 0x040fe20000410000 */
[----:B------:R-:W-:Y:S01]  /*b480*/  MOV R153, R22 ;  /* 0x0000001600997202 */ /* 0x000fe20000000f00 */
[C---:B------:R-:W-:Y:S01]  /*b490*/  FMUL.FTZ R21, R3.reuse, R141 ;  /* 0x0000008d03157220 */ /* 0x040fe20000410000 */
[----:B------:R-:W-:Y:S02]  /*b4a0*/  MOV R152, R23 ;  /* 0x0000001700987202 */ /* 0x000fe40000000f00 */
[----:B------:R-:W2:Y:S01]  /*b4b0*/  MUFU.EX2 R171, R171 ;  /* 0x000000ab00ab7308 */ /* 0x000ea20000000800 */
[C---:B---3--:R-:W-:Y:S02]  /*b4c0*/  FFMA.FTZ R4, R0.reuse, R12, R6 ;  /* 0x0000000c00047223 */ /* 0x048fe40000010006 */
[C---:B------:R-:W-:Y:S02]  /*b4d0*/  FMUL.FTZ R26, R0.reuse, R138 ;  /* 0x0000008a001a7220 */ /* 0x040fe40000410000 */
[----:B------:R-:W-:Y:S02]  /*b4e0*/  FMUL.FTZ R12, R3, R148 ;  /* 0x00000094030c7220 */ /* 0x000fe40000410000 */
[C---:B------:R-:W-:Y:S01]  /*b4f0*/  FMUL.FTZ R10, R0.reuse, R154 ;  /* 0x0000009a000a7220 */ /* 0x040fe20000410000 */
[----:B------:R-:W-:Y:S01]  /*b500*/  MOV R154, R18 ;  /* 0x00000012009a7202 */ /* 0x000fe20000000f00 */
[C---:B------:R-:W-:Y:S01]  /*b510*/  FMUL.FTZ R18, R0.reuse, R146 ;  /* 0x0000009200127220 */ /* 0x040fe20000410000 */
[----:B------:R-:W-:Y:S01]  /*b520*/  MUFU.EX2 R149, R173 ;  /* 0x000000ad00957308 */ /* 0x000fe20000000800 */
[C---:B-1----:R-:W-:Y:S01]  /*b530*/  FADD.FTZ R132, R7.reuse, R4 ;  /* 0x0000000407847221 */ /* 0x042fe20000010000 */
[----:B------:R-:W-:Y:S01]  /*b540*/  F2FP.PACK_AB R169, R7, R6 ;  /* 0x0000000607a9723e */ /* 0x000fe200000000ff */
[----:B------:R-:W-:Y:S01]  /*b550*/  FMUL.FTZ R4, R3, R156 ;  /* 0x0000009c03047220 */ /* 0x000fe20000410000 */
[----:B------:R-:W-:Y:S01]  /*b560*/  MOV R156, R27 ;  /* 0x0000001b009c7202 */ /* 0x000fe20000000f00 */
[C---:B------:R-:W-:Y:S02]  /*b570*/  FMUL.FTZ R27, R0.reuse, R139 ;  /* 0x0000008b001b7220 */ /* 0x040fe40000410000 */
[----:B------:R-:W1:Y:S01]  /*b580*/  LDSM.16.MT88.4 R136, [R236+0x4080] ;  /* 0x00408000ec88783b */ /* 0x000e620000004200 */
[C---:B------:R-:W-:Y:S01]  /*b590*/  FMUL.FTZ R6, R0.reuse, R158 ;  /* 0x0000009e00067220 */ /* 0x040fe20000410000 */
[----:B------:R-:W-:Y:S01]  /*b5a0*/  MOV R158, R11 ;  /* 0x0000000b009e7202 */ /* 0x000fe20000000f00 */
[C---:B------:R-:W-:Y:S01]  /*b5b0*/  FMUL.FTZ R11, R0.reuse, R155 ;  /* 0x0000009b000b7220 */ /* 0x040fe20000410000 */
[----:B------:R-:W-:Y:S01]  /*b5c0*/  MOV R155, R14 ;  /* 0x0000000e009b7202 */ /* 0x000fe20000000f00 */
[C---:B------:R-:W-:Y:S01]  /*b5d0*/  FMUL.FTZ R14, R0.reuse, R150 ;  /* 0x00000096000e7220 */ /* 0x040fe20000410000 */
[----:B------:R-:W-:Y:S01]  /*b5e0*/  MUFU.EX2 R3, R178 ;  /* 0x000000b200037308 */ /* 0x000fe20000000800 */
[C---:B------:R-:W-:Y:S01]  /*b5f0*/  FMUL.FTZ R7, R0.reuse, R159 ;  /* 0x0000009f00077220 */ /* 0x040fe20000410000 */
[----:B------:R-:W-:Y:S01]  /*b600*/  MOV R159, R15 ;  /* 0x0000000f009f7202 */ /* 0x000fe20000000f00 */
[----:B--2---:R-:W-:Y:S02]  /*b610*/  FADD.FTZ R148, R171, R132 ;  /* 0x00000084ab947221 */ /* 0x004fe40000010000 */
[C---:B------:R-:W-:Y:S02]  /*b620*/  FMUL.FTZ R15, R0.reuse, R151 ;  /* 0x00000097000f7220 */ /* 0x040fe40000410000 */
        /* <DEDUP_REMOVED lines=9> */
[----:B------:R-:W3:Y:S01]  /*b6c0*/  MUFU.EX2 R132, R179 ;  /* 0x000000b300847308 */ /* 0x000ee20000000800 */
[C---:B------:R-:W-:Y:S02]  /*b6d0*/  FMUL.FTZ R38, R0.reuse, R38 ;  /* 0x0000002600267220 */ /* 0x040fe40000410000 */
[C---:B------:R-:W-:Y:S02]  /*b6e0*/  FMUL.FTZ R39, R0.reuse, R39 ;  /* 0x0000002700277220 */ /* 0x040fe40000410000 */
[C---:B------:R-:W-:Y:S02]  /*b6f0*/  FMUL.FTZ R42, R0.reuse, R42 ;  /* 0x0000002a002a7220 */ /* 0x040fe40000410000 */
[C---:B------:R-:W-:Y:S02]  /*b700*/  FMUL.FTZ R43, R0.reuse, R43 ;  /* 0x0000002b002b7220 */ /* 0x040fe40000410000 */
[C---:B------:R-:W-:Y:S01]  /*b710*/  FMUL.FTZ R46, R0.reuse, R46 ;  /* 0x0000002e002e7220 */ /* 0x040fe20000410000 */
[----:B------:R-:W4:Y:S01]  /*b720*/  MUFU.EX2 R134, R176 ;  /* 0x000000b000867308 */ /* 0x000f220000000800 */
[C---:B------:R-:W-:Y:S02]  /*b730*/  FMUL.FTZ R47, R0.reuse, R47 ;  /* 0x0000002f002f7220 */ /* 0x040fe40000410000 */
[----:B------:R-:W-:Y:S01]  /*b740*/  FMUL.FTZ R50, R0, R50 ;  /* 0x0000003200327220 */ /* 0x000fe20000410000 */
[----:B--2---:R-:W-:Y:S01]  /*b750*/  F2FP.PACK_AB R171, R150, R171 ;  /* 0x000000ab96ab723e */ /* 0x004fe200000000ff */
[C---:B------:R-:W-:Y:S02]  /*b760*/  FMUL.FTZ R51, R0.reuse, R51 ;  /* 0x0000003300337220 */ /* 0x040fe40000410000 */
[C---:B------:R-:W-:Y:S02]  /*b770*/  FMUL.FTZ R54, R0.reuse, R54 ;  /* 0x0000003600367220 */ /* 0x040fe40000410000 */
[C---:B------:R-:W-:Y:S01]  /*b780*/  FMUL.FTZ R55, R0.reuse, R55 ;  /* 0x0000003700377220 */ /* 0x040fe20000410000 */
[----:B------:R-:W2:Y:S01]  /*b790*/  MUFU.EX2 R178, R172 ;  /* 0x000000ac00b27308 */ /* 0x000ea20000000800 */
[C---:B-1----:R-:W-:Y:S05]  /*b7a0*/  HMMA.16816.F32 R4, R168.reuse, R136, R4 ;  /* 0x00000088a804723c */ /* 0x042fea0000001804 */
[C---:B------:R-:W-:Y:S02]  /*b7b0*/  FMUL.FTZ R58, R0.reuse, R58 ;  /* 0x0000003a003a7220 */ /* 0x040fe40000410000 */
[C---:B------:R-:W-:Y:S01]  /*b7c0*/  FMUL.FTZ R59, R0.reuse, R59 ;  /* 0x0000003b003b7220 */ /* 0x040fe20000410000 */
[C---:B------:R-:W-:Y:S01]  /*b7d0*/  HMMA.16816.F32 R8, R168.reuse, R138, R8 ;  /* 0x0000008aa808723c */ /* 0x040fe20000001808 */
[----:B------:R-:W1:Y:S01]  /*b7e0*/  LDSM.16.MT88.4 R136, [R237+0x4080] ;  /* 0x00408000ed88783b */ /* 0x000e620000004200 */
[----:B------:R-:W-:Y:S02]  /*b7f0*/  MUFU.EX2 R177, R174 ;  /* 0x000000ae00b17308 */ /* 0x000fe40000000800 */
[C---:B------:R-:W-:Y:S02]  /*b800*/  FMUL.FTZ R62, R0.reuse, R62 ;  /* 0x0000003e003e7220 */ /* 0x040fe40000410000 */
[C---:B------:R-:W-:Y:S02]  /*b810*/  FMUL.FTZ R63, R0.reuse, R63 ;  /* 0x0000003f003f7220 */ /* 0x040fe40000410000 */
[C---:B------:R-:W-:Y:S04]  /*b820*/  FMUL.FTZ R66, R0.reuse, R66 ;  /* 0x0000004200427220 */ /* 0x040fe80000410000 */
[----:B------:R-:W-:Y:S01]  /*b830*/  MUFU.EX2 R174, R153 ;  /* 0x0000009900ae7308 */ /* 0x000fe20000000800 */
        /* <DEDUP_REMOVED lines=11> */
[----:B------:R-:W2:Y:S01]  /*b8f0*/  MUFU.EX2 R175, R152 ;  /* 0x0000009800af7308 */ /* 0x000ea20000000800 */
[C---:B------:R-:W-:Y:S02]  /*b900*/  FMUL.FTZ R87, R0.reuse, R87 ;  /* 0x0000005700577220 */ /* 0x040fe40000410000 */
[C---:B------:R-:W-:Y:S02]  /*b910*/  FMUL.FTZ R90, R0.reuse, R90 ;  /* 0x0000005a005a7220 */ /* 0x040fe40000410000 */
[C---:B------:R-:W-:Y:S02]  /*b920*/  FMUL.FTZ R91, R0.reuse, R91 ;  /* 0x0000005b005b7220 */ /* 0x040fe40000410000 */
[C---:B------:R-:W-:Y:S01]  /*b930*/  FMUL.FTZ R94, R0.reuse, R94 ;  /* 0x0000005e005e7220 */ /* 0x040fe20000410000 */
[C---:B-1----:R-:W-:Y:S02]  /*b940*/  HMMA.16816.F32 R12, R168.reuse, R136, R12 ;  /* 0x00000088a80c723c */ /* 0x042fe4000000180c */
[----:B------:R-:W-:Y:S01]  /*b950*/  MUFU.EX2 R172, R157 ;  /* 0x0000009d00ac7308 */ /* 0x000fe20000000800 */
[C---:B------:R-:W-:Y:S02]  /*b960*/  FMUL.FTZ R95, R0.reuse, R95 ;  /* 0x0000005f005f7220 */ /* 0x040fe40000410000 */
[C---:B------:R-:W-:Y:S02]  /*b970*/  FMUL.FTZ R98, R0.reuse, R98 ;  /* 0x0000006200627220 */ /* 0x040fe40000410000 */
[C---:B------:R-:W-:Y:S01]  /*b980*/  FMUL.FTZ R99, R0.reuse, R99 ;  /* 0x0000006300637220 */ /* 0x040fe20000410000 */
[C---:B------:R-:W-:Y:S01]  /*b990*/  HMMA.16816.F32 R16, R168.reuse, R138, R16 ;  /* 0x0000008aa810723c */ /* 0x040fe20000001810 */
[----:B------:R-:W1:Y:S03]  /*b9a0*/  LDSM.16.MT88.4 R136, [R240+0x4080] ;  /* 0x00408000f088783b */ /* 0x000e660000004200 */
[----:B------:R-:W1:Y:S01]  /*b9b0*/  MUFU.EX2 R173, R156 ;  /* 0x0000009c00ad7308 */ /* 0x000e620000000800 */
[C---:B------:R-:W-:Y:S02]  /*b9c0*/  FMUL.FTZ R102, R0.reuse, R102 ;  /* 0x0000006600667220 */ /* 0x040fe40000410000 */
[C---:B------:R-:W-:Y:S02]  /*b9d0*/  FMUL.FTZ R103, R0.reuse, R103 ;  /* 0x0000006700677220 */ /* 0x040fe40000410000 */
[C---:B------:R-:W-:Y:S03]  /*b9e0*/  FMUL.FTZ R106, R0.reuse, R106 ;  /* 0x0000006a006a7220 */ /* 0x040fe60000410000 */
        /* <DEDUP_REMOVED lines=13> */
[----:B---3--:R-:W-:Y:S01]  /*bac0*/  FADD.FTZ R0, R132, R155 ;  /* 0x0000009b84007221 */ /* 0x008fe20000010000 */
[----:B------:R-:W-:Y:S01]  /*bad0*/  MOV R155, R145 ;  /* 0x00000091009b7202 */ /* 0x000fe20000000f00 */
[C---:B-1----:R-:W-:Y:S03]  /*bae0*/  HMMA.16816.F32 R20, R168.reuse, R136, R20 ;  /* 0x00000088a814723c */ /* 0x042fe60000001814 */
[C---:B------:R-:W-:Y:S04]  /*baf0*/  FADD.FTZ R0, R3.reuse, R0 ;  /* 0x0000000003007221 */ /* 0x040fe80000010000 */
[----:B------:R-:W-:Y:S01]  /*bb00*/  FADD.FTZ R0, R144, R0 ;  /* 0x0000000090007221 */ /* 0x000fe20000010000 */
[C---:B------:R-:W-:Y:S01]  /*bb10*/  HMMA.16816.F32 R24, R168.reuse, R138, R24 ;  /* 0x0000008aa818723c */ /* 0x040fe20000001818 */
[----:B------:R-:W1:Y:S03]  /*bb20*/  LDSM.16.MT88.4 R136, [R239+0x4080] ;  /* 0x00408000ef88783b */ /* 0x000e660000004200 */
[----:B----4-:R-:W-:Y:S04]  /*bb30*/  FADD.FTZ R0, R134, R0 ;  /* 0x0000000086007221 */ /* 0x010fe80000010000 */
        /* <DEDUP_REMOVED lines=39> */
[----:B------:R-:W1:Y:S03]  /*bdb0*/  MUFU.EX2 R132, R155 ;  /* 0x0000009b00847308 */ /* 0x000e660000000800 */
[----:B--2---:R-:W-:Y:S01]  /*bdc0*/  F2FP.PACK_AB R137, R178, R149 ;  /* 0x00000095b289723e */ /* 0x004fe200000000ff */
[----:B------:R-:W-:Y:S02]  /*bdd0*/  FADD.FTZ R3, R150, R148 ;  /* 0x0000009496037221 */ /* 0x000fe40000010000 */
[----:B------:R-:W-:Y:S02]  /*bde0*/  F2FP.PACK_AB R138, R134, R144 ;  /* 0x00000090868a723e */ /* 0x000fe400000000ff */
[----:B------:R-:W2:Y:S02]  /*bdf0*/  LDSM.16.MT88.4 R144, [R237+0x4880] ;  /* 0x00488000ed90783b */ /* 0x000ea40000004200 */
[----:B------:R-:W3:Y:S01]  /*be00*/  MUFU.EX2 R168, R154 ;  /* 0x0000009a00a87308 */ /* 0x000ee20000000800 */
[----:B-----5:R-:W-:Y:S02]  /*be10*/  F2FP.PACK_AB R139, R176, R177 ;  /* 0x000000b1b08b723e */ /* 0x020fe400000000ff */
[----:B------:R-:W-:Y:S02]  /*be20*/  F2FP.PACK_AB R169, R175, R174 ;  /* 0x000000aeafa9723e */ /* 0x000fe400000000ff */
[----:B------:R-:W-:Y:S03]  /*be30*/  F2FP.PACK_AB R171, R173, R172 ;  /* 0x000000acadab723e */ /* 0x000fe600000000ff */
[C---:B------:R-:W-:Y:S02]  /*be40*/  HMMA.16816.F32 R4, R136.reuse, R140, R4 ;  /* 0x0000008c8804723c */ /* 0x040fe40000001804 */
[----:B------:R-:W4:Y:S03]  /*be50*/  MUFU.EX2 R134, R159 ;  /* 0x0000009f00867308 */ /* 0x000f260000000800 */
[----:B-1----:R-:W-:Y:S03]  /*be60*/  FADD.FTZ R0, R132, R0 ;  /* 0x0000000084007221 */ /* 0x002fe60000010000 */
[C---:B------:R-:W-:Y:S01]  /*be70*/  HMMA.16816.F32 R8, R136.reuse, R142, R8 ;  /* 0x0000008e8808723c */ /* 0x040fe20000001808 */
[----:B------:R-:W1:Y:S03]  /*be80*/  LDSM.16.MT88.4 R140, [R240+0x4880] ;  /* 0x00488000f08c783b */ /* 0x000e660000004200 */
[----:B------:R-:W5:Y:S01]  /*be90*/  MUFU.EX2 R170, R158 ;  /* 0x0000009e00aa7308 */ /* 0x000f620000000800 */
[C---:B---3--:R-:W-:Y:S04]  /*bea0*/  FADD.FTZ R0, R168.reuse, R0 ;  /* 0x00000000a8007221 */ /* 0x048fe80000010000 */
[----:B------:R-:W-:Y:S03]  /*beb0*/  LDSM.16.MT88.4 R152, [R236+0x5080] ;  /* 0x00508000ec98783b */ /* 0x000fe60000004200 */
[----:B------:R-:W-:Y:S01]  /*bec0*/  F2FP.PACK_AB R168, R168, R132 ;  /* 0x00000084a8a8723e */ /* 0x000fe200000000ff */
[----:B----4-:R-:W-:Y:S01]  /*bed0*/  FADD.FTZ R0, R134, R0 ;  /* 0x0000000086007221 */ /* 0x010fe20000010000 */
[C---:B--2---:R-:W-:Y:S03]  /*bee0*/  HMMA.16816.F32 R12, R136.reuse, R144, R12 ;  /* 0x00000090880c723c */ /* 0x044fe6000000180c */
[C---:B-----5:R-:W-:Y:S01]  /*bef0*/  FADD.FTZ R132, R170.reuse, R0 ;  /* 0x00000000aa847221 */ /* 0x060fe20000010000 */
[----:B------:R-:W-:Y:S04]  /*bf00*/  F2FP.PACK_AB R170, R170, R134 ;  /* 0x00000086aaaa723e */ /* 0x000fe800000000ff */
[C---:B------:R-:W-:Y:S01]  /*bf10*/  HMMA.16816.F32 R16, R136.reuse, R146, R16 ;  /* 0x000000928810723c */ /* 0x040fe20000001810 */
[----:B------:R-:W2:Y:S03]  /*bf20*/  LDSM.16.MT88.4 R144, [R239+0x4880] ;  /* 0x00488000ef90783b */ /* 0x000ea60000004200 */
[----:B------:R-:W-:Y:S04]  /*bf30*/  FADD.FTZ R0, R149, R3 ;  /* 0x0000000395007221 */ /* 0x000fe80000010000 */
[----:B------:R-:W-:Y:S01]  /*bf40*/  FADD.FTZ R0, R178, R0 ;  /* 0x00000000b2007221 */ /* 0x000fe20000010000 */
[----:B------:R3:W-:Y:S01]  /*bf50*/  STL [R1+0x14], R132 ;  /* 0x0000148401007387 */ /* 0x0007e20000100800 */
[C---:B-1----:R-:W-:Y:S03]  /*bf60*/  HMMA.16816.F32 R20, R136.reuse, R140, R20 ;  /* 0x0000008c8814723c */ /* 0x042fe60000001814 */
[----:B------:R-:W-:Y:S04]  /*bf70*/  FADD.FTZ R0, R177, R0 ;  /* 0x00000000b1007221 */ /* 0x000fe80000010000 */
[----:B------:R-:W-:Y:S01]  /*bf80*/  FADD.FTZ R0, R176, R0 ;  /* 0x00000000b0007221 */ /* 0x000fe20000010000 */
[C---:B------:R-:W-:Y:S01]  /*bf90*/  HMMA.16816.F32 R24, R136.reuse, R142, R24 ;  /* 0x0000008e8818723c */ /* 0x040fe20000001818 */
[----:B------:R-:W1:Y:S03]  /*bfa0*/  LDSM.16.MT88.4 R140, [R236+0x6080] ;  /* 0x00608000ec8c783b */ /* 0x000e660000004200 */
[----:B------:R-:W-:Y:S04]  /*bfb0*/  FADD.FTZ R0, R174, R0 ;  /* 0x00000000ae007221 */ /* 0x000fe80000010000 */
[----:B------:R-:W-:Y:S04]  /*bfc0*/  FADD.FTZ R0, R175, R0 ;  /* 0x00000000af007221 */ /* 0x000fe80000010000 */
[----:B------:R-:W-:Y:S01]  /*bfd0*/  FADD.FTZ R0, R172, R0 ;  /* 0x00000000ac007221 */ /* 0x000fe20000010000 */
[----:B---3--:R-:W-:Y:S03]  /*bfe0*/  MOV R132, R2 ;  /* 0x0000000200847202 */ /* 0x008fe60000000f00 */
[----:B------:R-:W-:Y:S05]  /*bff0*/  FADD.FTZ R0, R173, R0 ;  /* 0x00000000ad007221 */ /* 0x000fea0000010000 */
[----:B------:R-:W-:Y:S01]  /*c000*/  STL [R1+0x18], R0 ;  /* 0x0000180001007387 */ /* 0x000fe20000100800 */
        /* <DEDUP_REMOVED lines=85> */
.L_x_1719:
        /* <DEDUP_REMOVED lines=44> */
.L_x_1733:
[----:B------:R-:W2:Y:S01]  /*c820*/  LDL.64 R26, [R1+0x40] ;  /* 0x00004000011a7983 */ /* 0x000ea20000100a00 */
[----:B------:R-:W-:Y:S01]  /*c830*/  USHF.R.S32.HI UR5, URZ, 0x1f, UR13 ;  /* 0x0000001f3f057899 */ /* 0x000fe2000801140d */
[----:B------:R-:W-:Y:S01]  /*c840*/  IMAD.MOV.U32 R133, RZ, RZ, c[0x0][0x208] ;  /* 0x00008200ff857624 */ /* 0x000fe200078e00ff */
[----:B------:R-:W-:Y:S01]  /*c850*/  UIMAD UR4, UR9, UR13, URZ ;  /* 0x0000000d090472a4 */ /* 0x000fe2000f8e023f */
[----:B------:R-:W3:Y:S01]  /*c860*/  LDL.64 R22, [R1+0x38] ;  /* 0x0000380001167983 */ /* 0x000ee20000100a00 */
[----:B------:R-:W-:Y:S01]  /*c870*/  UIMAD.WIDE.U32 UR14, UR10, UR13, URZ ;  /* 0x0000000d0a0e72a5 */ /* 0x000fe2000f8e003f */
[----:B------:R-:W-:Y:S01]  /*c880*/  IMAD.MOV.U32 R172, RZ, RZ, c[0x0][0x20c] ;  /* 0x00008300ffac7624 */ /* 0x000fe200078e00ff */
[----:B------:R-:W-:Y:S01]  /*c890*/  UIMAD UR4, UR5, UR10, UR4 ;  /* 0x0000000a050472a4 */ /* 0x000fe2000f8e0204 */
[----:B------:R-:W4:Y:S01]  /*c8a0*/  LDL R24, [R1+0x70] ;  /* 0x0000700001187983 */ /* 0x000f220000100800 */
[----:B------:R-:W-:Y:S04]  /*c8b0*/  DEPBAR.LE SB0, 0x0 ;  /* 0x000080000000791a */ /* 0x000fe80000000000 */
[----:B------:R-:W4:Y:S01]  /*c8c0*/  LDL R132, [R1+0x6c] ;  /* 0x00006c0001847983 */ /* 0x000f220000100800 */
[----:B------:R-:W-:Y:S02]  /*c8d0*/  UIADD3 UR4, UR15, UR4, URZ ;  /* 0x000000040f047290 */ /* 0x000fe4000fffe03f */
[----:B------:R-:W-:Y:S01]  /*c8e0*/  UISETP.GT.AND UP0, UPT, UR13, UR12, UPT ;  /* 0x0000000c0d00728c */ /* 0x000fe2000bf04270 */
[----:B------:R-:W4:Y:S04]  /*c8f0*/  LDL R171, [R1+0x68] ;  /* 0x0000680001ab7983 */ /* 0x000f280000100800 */
[----:B------:R-:W4:Y:S04]  /*c900*/  LDL R170, [R1+0x60] ;  /* 0x0000600001aa7983 */ /* 0x000f280000100800 */
[----:B------:R-:W4:Y:S04]  /*c910*/  LDL R169, [R1+0x64] ;  /* 0x0000640001a97983 */ /* 0x000f280000100800 */
[----:B------:R-:W4:Y:S04]  /*c920*/  LDL R168, [R1+0x5c] ;  /* 0x00005c0001a87983 */ /* 0x000f280000100800 */
[----:B------:R-:W4:Y:S04]  /*c930*/  LDL R25, [R1+0x1c] ;  /* 0x00001c0001197983 */ /* 0x000f280000100800 */
[----:B-1----:R1:W-:Y:S04]  /*c940*/  STL.64 [R1+0x88], R30 ;  /* 0x0000881e01007387 */ /* 0x0023e80000100a00 */
[----:B------:R1:W-:Y:S04]  /*c950*/  STL.64 [R1+0x80], R28 ;  /* 0x0000801c01007387 */ /* 0x0003e80000100a00 */
[----:B------:R-:W-:Y:S06]  /*c960*/  BAR.SYNC.DEFER_BLOCKING 0x0 ;  /* 0x0000000000007b1d */ /* 0x000fec0000010000 */
[----:B-----5:R-:W1:Y:S04]  /*c970*/  LDSM.16.M88.4 R8, [R135+0x14080] ;  /* 0x014080008708783b */ /* 0x020e680000000200 */
[----:B------:R-:W1:Y:S04]  /*c980*/  LDSM.16.M88.4 R16, [R135+0x14880] ;  /* 0x014880008710783b */ /* 0x000e680000000200 */
[----:B------:R-:W-:Y:S01]  /*c990*/  LDSM.16.M88.4 R176, [R252] ;  /* 0x00000000fcb0783b */ /* 0x000fe20000000200 */
[----:B-12---:R-:W-:Y:S04]  /*c9a0*/  IADD3 R0, P1, R26, UR14, RZ ;  /* 0x0000000e1a007c10 */ /* 0x006fe8000ff3e0ff */
[----:B---3--:R-:W-:Y:S02]  /*c9b0*/  IADD3.X R4, R23, UR4, RZ, P1, !PT ;  /* 0x0000000417047c10 */ /* 0x008fe40008ffe4ff */
[----:B------:R-:W-:Y:S02]  /*c9c0*/  LEA R14, P1, R0, c[0x0][0x1f8], 0x1 ;  /* 0x00007e00000e7a11 */ /* 0x000fe400078208ff */
[----:B----4-:R-:W-:Y:S02]  /*c9d0*/  IADD3 R3, P0, R24, UR14, RZ ;  /* 0x0000000e18037c10 */ /* 0x010fe4000ff1e0ff */
[----:B------:R-:W-:Y:S02]  /*c9e0*/  LEA.HI.X R15, R0, c[0x0][0x1fc], R4, 0x1, P1 ;  /* 0x00007f00000f7a11 */ /* 0x000fe400008f0c04 */
[----:B------:R-:W-:Y:S02]  /*c9f0*/  IADD3.X R5, R132, UR4, RZ, P0, !PT ;  /* 0x0000000484057c10 */ /* 0x000fe400087fe4ff */
[----:B------:R-:W-:Y:S02]  /*ca00*/  LEA R12, P0, R3, c[0x0][0x1f8], 0x1 ;  /* 0x00007e00030c7a11 */ /* 0x000fe400078008ff */
[----:B------:R-:W-:Y:S02]  /*ca10*/  IADD3 R0, P1, R171, UR14, RZ ;  /* 0x0000000eab007c10 */ /* 0x000fe4000ff3e0ff */
[----:B------:R-:W-:Y:S02]  /*ca20*/  LEA.HI.X R13, R3, c[0x0][0x1fc], R5, 0x1, P0 ;  /* 0x00007f00030d7a11 */ /* 0x000fe400000f0c05 */
[----:B------:R-:W-:Y:S02]  /*ca30*/  LEA R6, P0, R0, c[0x0][0x1f8], 0x1 ;  /* 0x00007e0000067a11 */ /* 0x000fe400078008ff */
[----:B------:R-:W-:Y:S02]  /*ca40*/  IADD3.X R3, R169, UR4, RZ, P1, !PT ;  /* 0x00000004a9037c10 */ /* 0x000fe40008ffe4ff */
[----:B------:R-:W-:Y:S02]  /*ca50*/  IADD3 R4, P1, R170, UR14, RZ ;  /* 0x0000000eaa047c10 */ /* 0x000fe4000ff3e0ff */
[----:B------:R-:W-:Y:S02]  /*ca60*/  LEA.HI.X R7, R0, c[0x0][0x1fc], R3, 0x1, P0 ;  /* 0x00007f0000077a11 */ /* 0x000fe400000f0c03 */
[----:B------:R-:W-:Y:S02]  /*ca70*/  IADD3.X R21, R168, UR4, RZ, P1, !PT ;  /* 0x00000004a8157c10 */ /* 0x000fe40008ffe4ff */
[C---:B------:R-:W-:Y:S02]  /*ca80*/  LEA R20, P2, R4.reuse, c[0x0][0x1f8], 0x1 ;  /* 0x00007e0004147a11 */ /* 0x040fe400078408ff */
[C---:B------:R-:W-:Y:S02]  /*ca90*/  @!P3 LEA R3, P0, R133.reuse, UR14, 0x5 ;  /* 0x0000000e8503bc11 */ /* 0x040fe4000f8028ff */
[----:B------:R-:W-:Y:S02]  /*caa0*/  LEA.HI.X R21, R4, c[0x0][0x1fc], R21, 0x1, P2 ;  /* 0x00007f0004157a11 */ /* 0x000fe400010f0c15 */
[----:B------:R-:W-:Y:S02]  /*cab0*/  @!P3 LEA.HI.X R0, R133, UR4, R172, 0x5, P0 ;  /* 0x000000048500bc11 */ /* 0x000fe400080f2cac */
[C---:B------:R-:W-:Y:S01]  /*cac0*/  @!P3 IADD3 R5, P1, R3.reuse, R26, RZ ;  /* 0x0000001a0305b210 */ /* 0x040fe20007f3e0ff */
[----:B------:R-:W2:Y:S01]  /*cad0*/  LDL R172, [R1] ;  /* 0x0000000001ac7983 */ /* 0x000ea20000100800 */
[----:B------:R-:W-:Y:S02]  /*cae0*/  @!P3 IADD3 R4, P0, R3, R24, RZ ;  /* 0x000000180304b210 */ /* 0x000fe40007f1e0ff */
[----:B------:R-:W-:Y:S01]  /*caf0*/  LOP3.LUT P2, RZ, R25, 0x1, RZ, 0xc0, !PT ;  /* 0x0000000119ff7812 */ /* 0x000fe2000784c0ff */
[C---:B------:R-:W-:Y:S01]  /*cb00*/  @!P3 IMAD.X R23, R0.reuse, 0x1, R23, P1 ;  /* 0x000000010017b824 */ /* 0x040fe200008e0617 */
[C---:B------:R-:W-:Y:S01]  /*cb10*/  @!P3 LEA R22, P1, R5.reuse, c[0x0][0x1f8], 0x1 ;  /* 0x00007e000516ba11 */ /* 0x040fe200078208ff */
[----:B------:R-:W-:Y:S01]  /*cb20*/  @!P3 IMAD.X R133, R0, 0x1, R132, P0 ;  /* 0x000000010085b824 */ /* 0x000fe200000e0684 */
[C---:B------:R-:W-:Y:S01]  /*cb30*/  @!P3 LEA R132, P0, R4.reuse, c[0x0][0x1f8], 0x1 ;  /* 0x00007e000484ba11 */ /* 0x040fe200078008ff */
[----:B------:R-:W1:Y:S01]  /*cb40*/  LDSM.16.M88.4 R24, [R135+0x15080] ;  /* 0x015080008718783b */ /* 0x000e620000000200 */
[----:B------:R-:W-:Y:S02]  /*cb50*/  @!P3 LEA.HI.X R23, R5, c[0x0][0x1fc], R23, 0x1, P1 ;  /* 0x00007f000517ba11 */ /* 0x000fe400008f0c17 */
[C---:B------:R-:W-:Y:S02]  /*cb60*/  @!P3 IADD3 R5, P1, R3.reuse, R171, RZ ;  /* 0x000000ab0305b210 */ /* 0x040fe40007f3e0ff */
[----:B------:R-:W-:Y:S02]  /*cb70*/  @!P3 LEA.HI.X R133, R4, c[0x0][0x1fc], R133, 0x1, P0 ;  /* 0x00007f000485ba11 */ /* 0x000fe400000f0c85 */
[----:B------:R-:W-:Y:S01]  /*cb80*/  @!P3 IADD3 R3, P0, R3, R170, RZ ;  /* 0x000000aa0303b210 */ /* 0x000fe20007f1e0ff */
[C---:B------:R-:W-:Y:S01]  /*cb90*/  @!P3 IMAD.X R4, R0.reuse, 0x1, R169, P1 ;  /* 0x000000010004b824 */ /* 0x040fe200008e06a9 */
[----:B------:R-:W-:Y:S03]  /*cba0*/  @!P3 LEA R30, P1, R5, c[0x0][0x1f8], 0x1 ;  /* 0x00007e00051eba11 */ /* 0x000fe600078208ff */
[----:B------:R-:W-:Y:S01]  /*cbb0*/  @!P3 IMAD.X R0, R0, 0x1, R168, P0 ;  /* 0x000000010000b824 */ /* 0x000fe200000e06a8 */
[----:B------:R-:W-:Y:S01]  /*cbc0*/  @!P3 LEA R28, P0, R3, c[0x0][0x1f8], 0x1 ;  /* 0x00007e00031cba11 */ /* 0x000fe200078008ff */
[----:B------:R-:W3:Y:S01]  /*cbd0*/  LDSM.16.M88.4 R168, [R242] ;  /* 0x00000000f2a8783b */ /* 0x000ee20000000200 */
[----:B------:R-:W-:Y:S02]  /*cbe0*/  @!P3 LEA.HI.X R31, R5, c[0x0][0x1fc], R4, 0x1, P1 ;  /* 0x00007f00051fba11 */ /* 0x000fe400008f0c04 */
[----:B------:R-:W-:Y:S02]  /*cbf0*/  @!P3 LEA.HI.X R29, R3, c[0x0][0x1fc], R0, 0x1, P0 ;  /* 0x00007f00031dba11 */ /* 0x000fe400000f0c00 */
[----:B------:R-:W4:Y:S01]  /*cc00*/  LDL R0, [R1+0x4] ;  /* 0x0000040001007983 */ /* 0x000f220000100800 */
[----:B------:R-:W-:Y:S03]  /*cc10*/  PLOP3.LUT P0, PT, PT, PT, UP0, 0x40, 0x0 ;  /* 0x000000000000781c */ /* 0x000fe60003f0e808 */
[----:B--2---:R-:W2:Y:S04]  /*cc20*/  LDSM.16.M88.4 R172, [R172] ;  /* 0x00000000acac783b */ /* 0x004ea80000000200 */
[----:B------:R-:W-:Y:S01]  /*cc30*/  @!PT LDS RZ, [RZ] ;  /* 0x00000000fffff984 */ /* 0x000fe20000000800 */
[----:B------:R-:W-:Y:S01]  /*cc40*/  @!PT LDS RZ, [RZ] ;  /* 0x00000000fffff984 */ /* 0x000fe20000000800 */
[----:B------:R-:W-:Y:S01]  /*cc50*/  @!PT LDS RZ, [RZ] ;  /* 0x00000000fffff984 */ /* 0x000fe20000000800 */
[----:B----4-:R4:W-:Y:S04]  /*cc60*/  LDGSTS.E.BYPASS.LTC128B.128 [R0+0x4080], [R14.64], !P2 ;  /* 0x040800000e007fae */ /* 0x0109e8000d101d58 */
[----:B------:R4:W-:Y:S04]  /*cc70*/  LDGSTS.E.BYPASS.LTC128B.128 [R0+0x5880], [R12.64], !P6 ;  /* 0x058800000c007fae */ /* 0x0009e8000f101d58 */
[----:B------:R1:W-:Y:S04]  /*cc80*/  LDGSTS.E.BYPASS.LTC128B.128 [R0+0x7080], [R6.64], !P5 ;  /* 0x0708000006007fae */ /* 0x0003e8000e901d58 */
[----:B------:R2:W-:Y:S04]  /*cc90*/  LDGSTS.E.BYPASS.LTC128B.128 [R0+0x8880], [R20.64], !P4 ;  /* 0x0888000014007fae */ /* 0x0005e8000e101d58 */
[----:B------:R2:W-:Y:S04]  /*cca0*/  @!P3 LDGSTS.E.BYPASS.LTC128B.128 [R0+0x5080], [R22.64], !P2 ;  /* 0x050800001600bfae */ /* 0x0005e8000d101d58 */
[----:B------:R2:W-:Y:S04]  /*ccb0*/  @!P3 LDGSTS.E.BYPASS.LTC128B.128 [R0+0x6880], [R132.64], !P6 ;  /* 0x068800008400bfae */ /* 0x0005e8000f101d58 */
[----:B------:R2:W-:Y:S04]  /*ccc0*/  @!P3 LDGSTS.E.BYPASS.LTC128B.128 [R0+0x8080], [R30.64], !P5 ;  /* 0x080800001e00bfae */ /* 0x0005e8000e901d58 */
[----:B------:R3:W-:Y:S04]  /*ccd0*/  @!P3 LDGSTS.E.BYPASS.LTC128B.128 [R0+0x9880], [R28.64], !P4 ;  /* 0x098800001c00bfae */ /* 0x0007e8000e101d58 */
[----:B------:R-:W0:Y:S01]  /*cce0*/  LDGDEPBAR ;  /* 0x00000000000079af */ /* 0x000e220000000000 */
[C---:B-1----:R-:W-:Y:S08]  /*ccf0*/  HMMA.16816.F32 R4, R160.reuse, R8, RZ ;  /* 0x00000008a004723c */ /* 0x042ff000000018ff */
[C---:B------:R-:W-:Y:S08]  /*cd00*/  HMMA.16816.F32 R8, R160.reuse, R10, RZ ;  /* 0x0000000aa008723c */ /* 0x040ff000000018ff */
[C---:B----4-:R-:W-:Y:S01]  /*cd10*/  HMMA.16816.F32 R12, R160.reuse, R16, RZ ;  /* 0x00000010a00c723c */ /* 0x050fe200000018ff */
[----:B--2---:R1:W5:Y:S04]  /*cd20*/  LDL.LU.64 R30, [R1+0x88] ;  /* 0x00008800011e7983 */ /* 0x0043680000300a00 */
[----:B---3--:R1:W5:Y:S03]  /*cd30*/  LDL.LU.64 R28, [R1+0x80] ;  /* 0x00008000011c7983 */ /* 0x0083660000300a00 */
[C---:B------:R-:W-:Y:S08]  /*cd40*/  HMMA.16816.F32 R16, R160.reuse, R18, RZ ;  /* 0x00000012a010723c */ /* 0x040ff000000018ff */
[C---:B------:R-:W-:Y:S08]  /*cd50*/  HMMA.16816.F32 R20, R160.reuse, R24, RZ ;  /* 0x00000018a014723c */ /* 0x040ff000000018ff */
[----:B------:R-:W-:Y:S08]  /*cd60*/  HMMA.16816.F32 R24, R160, R26, RZ ;  /* 0x0000001aa018723c */ /* 0x000ff000000018ff */
[C---:B------:R-:W-:Y:S08]  /*cd70*/  HMMA.16816.F32 R4, R164.reuse, R168, R4 ;  /* 0x000000a8a404723c */ /* 0x040ff00000001804 */
[C---:B------:R-:W-:Y:S01]  /*cd80*/  HMMA.16816.F32 R8, R164.reuse, R170, R8 ;  /* 0x000000aaa408723c */ /* 0x040fe20000001808 */
[----:B------:R-:W2:Y:S07]  /*cd90*/  LDSM.16.M88.4 R168, [R241+0x14080] ;  /* 0x01408000f1a8783b */ /* 0x000eae0000000200 */
[C---:B------:R-:W-:Y:S08]  /*cda0*/  HMMA.16816.F32 R12, R164.reuse, R172, R12 ;  /* 0x000000aca40c723c */ /* 0x040ff0000000180c */
        /* <DEDUP_REMOVED lines=121> */
[----:B------:R-:W4:Y:S01]  /*d540*/  LDSM.16.M88.4 R176, [R238+0x5800] ;  /* 0x00580000eeb0783b */ /* 0x000f220000000200 */
[----:B------:R-:W-:Y:S04]  /*d550*/  DEPBAR.LE SB0, 0x0 ;  /* 0x000080000000791a */ /* 0x000fe80000000000 */
[----:B------:R-:W-:Y:S02]  /*d560*/  BAR.SYNC.DEFER_BLOCKING 0x0 ;  /* 0x0000000000007b1d */ /* 0x000fe40000010000 */
[C---:B--2---:R-:W-:Y:S08]  /*d570*/  HMMA.16816.F32 R4, R232.reuse, R168, R4 ;  /* 0x000000a8e804723c */ /* 0x044ff00000001804 */
[C---:B------:R-:W-:Y:S08]  /*d580*/  HMMA.16816.F32 R8, R232.reuse, R170, R8 ;  /* 0x000000aae808723c */ /* 0x040ff00000001808 */
[C---:B---3--:R-:W-:Y:S08]  /*d590*/  HMMA.16816.F32 R12, R232.reuse, R172, R12 ;  /* 0x000000ace80c723c */ /* 0x048ff0000000180c */
[C---:B------:R-:W-:Y:S08]  /*d5a0*/  HMMA.16816.F32 R16, R232.reuse, R174, R16 ;  /* 0x000000aee810723c */ /* 0x040ff00000001810 */
[C---:B----4-:R-:W-:Y:S08]  /*d5b0*/  HMMA.16816.F32 R20, R232.reuse, R176, R20 ;  /* 0x000000b0e814723c */ /* 0x050ff00000001814 */
[----:B------:R-:W-:Y:S01]  /*d5c0*/  HMMA.16816.F32 R24, R232, R178, R24 ;  /* 0x000000b2e818723c */ /* 0x000fe20000001818 */
[----:B------:R-:W-:-:S07]  /*d5d0*/  @P0 BRA `(.L_x_1724) ;  /* 0x0000046000000947 */ /* 0x000fce0003800000 */
[----:B-1----:R-:W2:Y:S01]  /*d5e0*/  LDL R174, [R1+0x8] ;  /* 0x0000080001ae7983 */ /* 0x002ea20000100800 */
        /* <DEDUP_REMOVED lines=18> */
[----:B------:R-:W4:Y:S01]  /*d710*/  LDL R168, [R1+0x20] ;  /* 0x0000200001a87983 */ /* 0x000f220000100800 */
        /* <DEDUP_REMOVED lines=50> */
.L_x_1724:
[----:B-1----:R-:W2:Y:S01]  /*da40*/  LDL R132, [R1+0x78] ;  /* 0x0000780001847983 */ /* 0x002ea20000100800 */
        /* <DEDUP_REMOVED lines=36> */
.L_x_1727:
[----:B------:R-:W-:Y:S04]  /*dc90*/  MOV R171, c[0x0][0x32c] ;  /* 0x0000cb0000ab7a02 */ /* 0x000fe80000000f00 */
[----:B------:R-:W-:Y:S11]  /*dca0*/  ISETP.NE.AND P0, PT, R171, 0x1, PT ;  /* 0x00000001ab00780c */ /* 0x000ff60003f05270 */
[----:B------:R-:W-:Y:S02]  /*dcb0*/  @!UPT UIADD3 URZ, URZ, URZ, URZ ;  /* 0x0000003f3f3ff290 */ /* 0x000fe4000fffe03f */
[----:B------:R-:W-:Y:S05]  /*dcc0*/  @P0 IMAD.HI.U32 R171, R132, c[0x0][0x330], RZ ;  /* 0x0000cc0084ab0a27 */ /* 0x000fea00078e00ff */
[----:B------:R-:W-:Y:S02]  /*dcd0*/  @P0 SHF.R.U32.HI R132, RZ, c[0x0][0x334], R171 ;  /* 0x0000cd00ff840a19 */ /* 0x000fe400000116ab */
.L_x_1728:
[----:B------:R-:W-:Y:S05]  /*dce0*/  BSYNC B0 ;  /* 0x0000000000007941 */ /* 0x000fea0003800000 */
.L_x_1726:
[----:B------:R-:W-:Y:S05]  /*dcf0*/  IMAD R132, R132, c[0x0][0x32c], R170 ;  /* 0x0000cb0084847a24 */ /* 0x000fea00078e02aa */
[----:B------:R-:W-:Y:S02]  /*dd00*/  IMNMX R0, R0, R132, !PT ;  /* 0x0000008400007217 */ /* 0x000fe40007800200 */
[----:B------:R-:W-:Y:S04]  /*dd10*/  IADD3 R132, R132, c[0x0][0x32c], RZ ;  /* 0x0000cb0084847a10 */ /* 0x000fe80007ffe0ff */
[----:B------:R-:W-:Y:S02]  /*dd20*/  IMNMX R3, R3, R132, PT ;  /* 0x0000008403037217 */ /* 0x000fe40003800200 */
.L_x_1725:
        /* <DEDUP_REMOVED lines=87> */
.L_x_1731:
[----:B------:R-:W-:Y:S04]  /*e2a0*/  MOV R5, c[0x0][0x32c] ;  /* 0x0000cb0000057a02 */ /* 0x000fe80000000f00 */
[----:B------:R-:W-:Y:S11]  /*e2b0*/  ISETP.NE.AND P0, PT, R5, 0x1, PT ;  /* 0x000000010500780c */ /* 0x000ff60003f05270 */
[----:B------:R-:W-:Y:S02]  /*e2c0*/  @!UPT UIADD3 URZ, URZ, URZ, URZ ;  /* 0x0000003f3f3ff290 */ /* 0x000fe4000fffe03f */
[----:B------:R-:W-:Y:S05]  /*e2d0*/  @P0 IMAD.HI.U32 R5, R0, c[0x0][0x330], RZ ;  /* 0x0000cc0000050a27 */ /* 0x000fea00078e00ff */
[----:B------:R-:W-:Y:S02]  /*e2e0*/  @P0 SHF.R.U32.HI R0, RZ, c[0x0][0x334], R5 ;  /* 0x0000cd00ff000a19 */ /* 0x000fe40000011605 */
.L_x_1732:
[----:B------:R-:W-:Y:S05]  /*e2f0*/  BSYNC B0 ;  /* 0x0000000000007941 */ /* 0x000fea0003800000 */
.L_x_1730:
[----:B------:R-:W-:Y:S05]  /*e300*/  IMAD R0, R0, c[0x0][0x32c], R170 ;  /* 0x0000cb0000007a24 */ /* 0x000fea00078e02aa */
[----:B------:R-:W-:Y:S02]  /*e310*/  IMNMX R3, R3, R0, !PT ;  /* 0x0000000003037217 */ /* 0x000fe40007800200 */
[----:B------:R-:W-:Y:S04]  /*e320*/  IADD3 R0, R0, c[0x0][0x32c], RZ ;  /* 0x0000cb0000007a10 */ /* 0x000fe80007ffe0ff */
[----:B------:R-:W-:Y:S02]  /*e330*/  IMNMX R4, R4, R0, PT ;  /* 0x0000000004047217 */ /* 0x000fe40003800200 */
.L_x_1729:
        /* <DEDUP_REMOVED lines=63> */
[----:B------:R-:W-:Y:S01]  /*e730*/  ISETP.LT.OR P0, PT, R4, 0x9, P0 ;  /* 0x000000090400780c */ /* 0x000fe20000701670 */
[----:B------:R-:W-:Y:S01]  /*e740*/  UISETP.NE.AND UP0, UPT, UR14, URZ, UPT ;  /* 0x0000003f0e00728c */ /* 0x000fe2000bf05270 */
[----:B------:R-:W1:Y:S02]  /*e750*/  MUFU.EX2 R2, R0 ;  /* 0x0000000000027308 */ /* 0x000e640000000800 */
        /* <DEDUP_REMOVED lines=10> */
[----:B------:R-:W3:Y:S01]  /*e800*/  MUFU.EX2 R9, R9 ;  /* 0x0000000900097308 */ /* 0x000ee20000000800 */
[----:B------:R-:W-:Y:S02]  /*e810*/  FSEL R174, R14, -INF , !P0 ;  /* 0xff8000000eae7808 */ /* 0x000fe40004000000 */
[----:B------:R-:W-:Y:S01]  /*e820*/  ISETP.GT.AND P0, PT, R3, 0x11, P2 ;  /* 0x000000110300780c */ /* 0x000fe20001704270 */
[----:B-1----:R-:W-:Y:S01]  /*e830*/  FMUL.FTZ R20, R2, R140 ;  /* 0x0000008c02147220 */ /* 0x002fe20000410000 */
[----:B------:R-:W-:Y:S01]  /*e840*/  ISETP.LT.OR P1, PT, R4, 0x19, P1 ;  /* 0x000000190400780c */ /* 0x000fe20000f21670 */
[----:B------:R-:W-:Y:S01]  /*e850*/  FMUL.FTZ R12, R2, R148 ;  /* 0x00000094020c7220 */ /* 0x000fe20000410000 */
[----:B------:R-:W-:Y:S01]  /*e860*/  ISETP.LT.OR P0, PT, R4, 0x12, P0 ;  /* 0x000000120400780c */ /* 0x000fe20000701670 */
[----:B-----5:R-:W-:Y:S01]  /*e870*/  FMUL.FTZ R28, R2, R28 ;  /* 0x0000001c021c7220 */ /* 0x020fe20000410000 */
[----:B------:R-:W-:Y:S01]  /*e880*/  FSEL R175, R18, -INF , !P1 ;  /* 0xff80000012af7808 */ /* 0x000fe20004800000 */
[C---:B------:R-:W-:Y:S01]  /*e890*/  FMUL.FTZ R29, R2.reuse, R29 ;  /* 0x0000001d021d7220 */ /* 0x040fe20000410000 */
        /* <DEDUP_REMOVED lines=83> */
[----:B---3--:R-:W-:Y:S03]  /*edd0*/  F2FP.PACK_AB R170, R9, R8 ;  /* 0x0000000809aa723e */ /* 0x008fe600000000ff */
        /* <DEDUP_REMOVED lines=30> */
[----:B------:R-:W-:Y:S01]  /*efc0*/  MOV R149, R11 ;  /* 0x0000000b00957202 */ /* 0x000fe20000000f00 */
[----:B------:R-:W-:Y:S01]  /*efd0*/  FADD.FTZ R0, -R0, R134 ;  /* 0x0000008600007221 */ /* 0x000fe20000010100 */
[----:B------:R-:W-:Y:S01]  /*efe0*/  MUFU.EX2 R152, R152 ;  /* 0x0000009800987308 */ /* 0x000fe20000000800 */
[----:B------:R-:W-:Y:S02]  /*eff0*/  FMUL.FTZ R134, R3, c[0x0][0x2d0] ;  /* 0x0000b40003867a20 */ /* 0x000fe40000410000 */
[----:B------:R-:W-:Y:S02]  /*f000*/  FMUL.FTZ R0, R0, c[0x0][0x2d0] ;  /* 0x0000b40000007a20 */ /* 0x000fe40000410000 */
[----:B------:R-:W-:Y:S01]  /*f010*/  FMUL.FTZ R9, R2, R153 ;  /* 0x0000009902097220 */ /* 0x000fe20000410000 */
[----:B------:R-:W-:Y:S02]  /*f020*/  FSEL R134, R134, RZ, P0 ;  /* 0x000000ff86867208 */ /* 0x000fe40000000000 */
[----:B------:R-:W-:Y:S01]  /*f030*/  MOV R153, R24 ;  /* 0x0000001800997202 */ /* 0x000fe20000000f00 */
[----:B------:R-:W-:Y:S01]  /*f040*/  FMUL.FTZ R24, R2, R136 ;  /* 0x0000008802187220 */ /* 0x000fe20000410000 */
[----:B------:R-:W1:Y:S01]  /*f050*/  MUFU.EX2 R0, R0 ;  /* 0x0000000000007308 */ /* 0x000e620000000800 */
[--C-:B------:R-:W-:Y:S01]  /*f060*/  FFMA.FTZ R169, R6, c[0x0][0x2d0], -R134.reuse ;  /* 0x0000b40006a97a23 */ /* 0x100fe20000010886 */
[----:B------:R-:W-:Y:S01]  /*f070*/  PLOP3.LUT P0, PT, PT, PT, UP0, 0x80, 0x0 ;  /* 0x000000000000781c */ /* 0x000fe20003f0f008 */
[--C-:B------:R-:W-:Y:S02]  /*f080*/  FFMA.FTZ R7, R7, c[0x0][0x2d0], -R134.reuse ;  /* 0x0000b40007077a23 */ /* 0x100fe40000010886 */
[--C-:B------:R-:W-:Y:S05]  /*f090*/  FFMA.FTZ R2, R10, c[0x0][0x2d0], -R134.reuse ;  /* 0x0000b4000a027a23 */ /* 0x100fea0000010886 */
        /* <DEDUP_REMOVED lines=18> */
[C---:B---3--:R-:W-:Y:S01]  /*f1c0*/  FMUL.FTZ R7, R0.reuse, R159 ;  /* 0x0000009f00077220 */ /* 0x048fe20000410000 */
[----:B------:R-:W-:Y:S01]  /*f1d0*/  MOV R159, R140 ;  /* 0x0000008c009f7202 */ /* 0x000fe20000000f00 */
        /* <DEDUP_REMOVED lines=57> */
[----:B----4-:R-:W-:Y:S01]  /*f570*/  F2FP.PACK_AB R169, R144, R169 ;  /* 0x000000a990a9723e */ /* 0x010fe200000000ff */
[--C-:B------:R-:W-:Y:S01]  /*f580*/  FFMA.FTZ R0, R172, c[0x0][0x2d0], -R134.reuse ;  /* 0x0000b400ac007a23 */ /* 0x100fe20000010886 */
[----:B------:R-:W-:Y:S01]  /*f590*/  LDSM.16.MT88.4 R140, [R236+0x4880] ;  /* 0x00488000ec8c783b */ /* 0x000fe20000004200 */
        /* <DEDUP_REMOVED lines=16> */
[----:B------:R-:W-:Y:S10]  /*f6a0*/  MUFU.EX2 R176, R159 ;  /* 0x0000009f00b07308 */ /* 0x000ff40000000800 */
        /* <DEDUP_REMOVED lines=181> */
.L_x_1723:
        /* <DEDUP_REMOVED lines=157> */
.L_x_1691:
        /* <DEDUP_REMOVED lines=115> */
[----:B------:R-:W-:Y:S01]  /*11300*/  IMAD R9, R4, c[0x0][0x3e4], R9 ;  /* 0x0000f90004097a24 */ /* 0x000fe200078e0209 */
[----:B------:R-:W-:Y:S01]  /*11310*/  ISETP.GE.OR P5, PT, R5, R80, P0 ;  /* 0x000000500500720c */ /* 0x000fe200007a6670 */
[----:B------:R-:W-:Y:S01]  /*11320*/  IMAD.MOV.U32 R4, RZ, RZ, R8 ;  /* 0x000000ffff047224 */ /* 0x000fe200078e0008 */
[----:B------:R-:W-:Y:S01]  /*11330*/  @P3 SHF.R.U32.HI R4, RZ, c[0x0][0x4f0], R3 ;  /* 0x00013c00ff043a19 */ /* 0x000fe20000011603 */
[----:B------:R-:W-:Y:S01]  /*11340*/  IMAD.SHL.U32 R2, R10, 0x2, RZ ;  /* 0x000000020a027824 */ /* 0x000fe200078e00ff */
[----:B------:R-:W-:Y:S01]  /*11350*/  SHF.R.S32.HI R10, RZ, 0x1f, R12 ;  /* 0x0000001fff0a7819 */ /* 0x000fe2000001140c */
[----:B------:R-:W-:Y:S01]  /*11360*/  IMAD.IADD R7, R7, 0x1, R9 ;  /* 0x0000000107077824 */ /* 0x000fe200078e0209 */
[----:B------:R-:W-:-:S02]  /*11370*/  SHF.R.S32.HI R5, RZ, 0x1f, R4 ;  /* 0x0000001fff057819 */ /* 0x000fc40000011404 */
[----:B------:R-:W-:Y:S01]  /*11380*/  IADD3 R16, P0, R4, R16, RZ ;  /* 0x0000001004107210 */ /* 0x000fe20007f1e0ff */
[----:B------:R-:W-:Y:S01]  /*11390*/  IMAD R10, R10, c[0x0][0x3d8], RZ ;  /* 0x0000f6000a0a7a24 */ /* 0x000fe200078e02ff */
[C---:B------:R-:W-:Y:S01]  /*113a0*/  IADD3 R9, R2.reuse, 0x80, RZ ;  /* 0x0000008002097810 */ /* 0x040fe20007ffe0ff */
[----:B------:R-:W-:Y:S01]  /*113b0*/  STS [R2+0x80], R41 ;  /* 0x0000802902007388 */ /* 0x000fe20000000800 */
[----:B------:R-:W-:Y:S01]  /*113c0*/  IADD3.X R17, R5, R17, R21, P0, !PT ;  /* 0x0000001105117210 */ /* 0x000fe200007fe415 */
[----:B------:R-:W-:Y:S01]  /*113d0*/  IMAD.MOV R5, RZ, RZ, -R4 ;  /* 0x000000ffff057224 */ /* 0x000fe200078e0a04 */
[----:B------:R-:W-:Y:S01]  /*113e0*/  IADD3 R3, R2, 0x70, RZ ;  /* 0x0000007002037810 */ /* 0x000fe20007ffe0ff */
[C---:B------:R-:W-:Y:S01]  /*113f0*/  IMAD R20, R12.reuse, c[0x0][0x3dc], R10 ;  /* 0x0000f7000c147a24 */ /* 0x040fe200078e020a */
[----:B------:R-:W-:Y:S01]  /*11400*/  @P4 IADD3 R3, R9, 0x10, RZ ;  /* 0x0000001009034810 */ /* 0x000fe20007ffe0ff */
[----:B------:R-:W-:Y:S01]  /*11410*/  IMAD R5, R5, c[0x0][0x4e8], R8 ;  /* 0x00013a0005057a24 */ /* 0x000fe200078e0208 */
[----:B------:R-:W-:Y:S01]  /*11420*/  STS [R2+0x480], R158 ;  /* 0x0004809e02007388 */ /* 0x000fe20000000800 */
[----:B------:R-:W-:Y:S01]  /*11430*/  IMAD.MOV.U32 R8, RZ, RZ, 0x40 ;  /* 0x00000040ff087424 */ /* 0x000fe200078e00ff */
[----:B------:R-:W-:Y:S01]  /*11440*/  F2FP.PACK_AB R48, R49, R48 ;  /* 0x000000303130723e */ /* 0x000fe200000000ff */
[----:B------:R-:W-:Y:S01]  /*11450*/  IMAD.MOV.U32 R9, RZ, RZ, 0x20 ;  /* 0x00000020ff097424 */ /* 0x000fe200078e00ff */
        /* <DEDUP_REMOVED lines=106> */
[----:B------:R-:W-:Y:S04]  /*11b00*/  STS [R4+0xc080], R27 ;  /* 0x00c0801b04007388 */ /* 0x000fe80000000800 */
[----:B------:R4:W-:Y:S04]  /*11b10*/  STS [R4+0xc480], R110 ;  /* 0x00c4806e04007388 */ /* 0x0009e80000000800 */
[----:B------:R-:W-:Y:S01]  /*11b20*/  STS [R15+0xc000], R26 ;  /* 0x00c0001a0f007388 */ /* 0x000fe20000000800 */
[----:B-1----:R-:W-:-:S03]  /*11b30*/  LEA R29, P0, R12, c[0x0][0x380], 0x1 ;  /* 0x0000e0000c1d7a11 */ /* 0x002fc600078008ff */
[----:B------:R-:W-:Y:S01]  /*11b40*/  STS [R15+0xc400], R114 ;  /* 0x00c400720f007388 */ /* 0x000fe20000000800 */
[----:B--2---:R-:W-:-:S03]  /*11b50*/  IMAD.IADD R2, R13, 0x1, R20 ;  /* 0x000000010d027824 */ /* 0x004fc600078e0214 */
[----:B------:R-:W-:Y:S02]  /*11b60*/  STS [R6+0xc080], R25 ;  /* 0x00c0801906007388 */ /* 0x000fe40000000800 */
[----:B---3--:R-:W-:Y:S02]  /*11b70*/  LEA.HI.X R28, R12, c[0x0][0x384], R2, 0x1, P0 ;  /* 0x0000e1000c1c7a11 */ /* 0x008fe400000f0c02 */
[----:B------:R-:W-:Y:S04]  /*11b80*/  STS [R6+0xc480], R118 ;  /* 0x00c4807606007388 */ /* 0x000fe80000000800 */
[----:B------:R-:W-:Y:S04]  /*11b90*/  STS [R14+0xc000], R24 ;  /* 0x00c000180e007388 */ /* 0x000fe80000000800 */
[----:B------:R-:W-:Y:S01]  /*11ba0*/  STS [R14+0xc400], R122 ;  /* 0x00c4007a0e007388 */ /* 0x000fe20000000800 */
[----:B----4-:R-:W-:-:S03]  /*11bb0*/  IMAD.SHL.U32 R4, R18, 0x2, RZ ;  /* 0x0000000212047824 */ /* 0x010fc600078e00ff */
        /* <DEDUP_REMOVED lines=9> */
[----:B------:R-:W3:Y:S04]  /*11c50*/  SHFL.IDX PT, R2, R29, RZ, 0x181f ;  /* 0x00181fff1d027589 */ /* 0x000ee800000e0000 */
[----:B------:R-:W4:Y:S04]  /*11c60*/  SHFL.IDX PT, R3, R28, RZ, 0x181f ;  /* 0x00181fff1c037589 */ /* 0x000f2800000e0000 */
[----:B-1----:R1:W-:Y:S04]  /*11c70*/  @!P6 ST.E [R10.64], R36 ;  /* 0x000000240a00e985 */ /* 0x0023e8000c101918 */
[----:B--2---:R2:W-:Y:S04]  /*11c80*/  @!P5 ST.E [R8.64], R37 ;  /* 0x000000250800d985 */ /* 0x0045e8000c101918 */
[----:B------:R2:W2:Y:S04]  /*11c90*/  LDS.128 R44, [R4+0x1080] ;  /* 0x00108000042c7984 */ /* 0x0004a80000000c00 */
[----:B------:R2:W2:Y:S04]  /*11ca0*/  LDS.128 R60, [R4+0x2080] ;  /* 0x00208000043c7984 */ /* 0x0004a80000000c00 */
[----:B------:R2:W2:Y:S04]  /*11cb0*/  LDS.128 R72, [R4+0x3080] ;  /* 0x0030800004487984 */ /* 0x0004a80000000c00 */
[----:B------:R2:W2:Y:S01]  /*11cc0*/  LDS.128 R40, [R4+0x5080] ;  /* 0x0050800004287984 */ /* 0x0004a20000000c00 */
[----:B-1----:R-:W-:-:S03]  /*11cd0*/  IMAD R11, R81, 0x80, R19 ;  /* 0x00000080510b7824 */ /* 0x002fc600078e0213 */
[----:B------:R1:W1:Y:S02]  /*11ce0*/  LDS.128 R56, [R4+0x6080] ;  /* 0x0060800004387984 */ /* 0x0002640000000c00 */
[----:B------:R-:W-:Y:S02]  /*11cf0*/  ISETP.GE.AND P0, PT, R11, R80, PT ;  /* 0x000000500b00720c */ /* 0x000fe40003f06270 */
        /* <DEDUP_REMOVED lines=17> */
[----:B------:R1:W2:Y:S01]  /*11e10*/  LDS.128 R12, [R4+0xc080] ;  /* 0x00c08000040c7984 */ /* 0x0002a20000000c00 */
[----:B------:R-:W-:-:S07]  /*11e20*/  ISETP.GE.AND P3, PT, R0, c[0x0][0x3c8], PT ;  /* 0x0000f20000007a0c */ /* 0x000fce0003f66270 */
[----:B------:R-:W-:-:S04]  /*11e30*/  @!P2 SHF.R.S32.HI R5, RZ, 0x1f, R7 ;  /* 0x0000001fff05a819 */ /* 0x000fc80000011407 */
[----:B------:R-:W-:Y:S02]  /*11e40*/  @!P0 SHF.R.S32.HI R6, RZ, 0x1f, R9 ;  /* 0x0000001fff068819 */ /* 0x000fe40000011409 */
[----:B------:R-:W-:Y:S02]  /*11e50*/  @!P2 LEA.HI R7, R5, R7, RZ, 0x3 ;  /* 0x000000070507a211 */ /* 0x000fe400078f18ff */
[----:B-1----:R-:W-:-:S04]  /*11e60*/  @!P1 SHF.R.S32.HI R4, RZ, 0x1f, R8 ;  /* 0x0000001fff049819 */ /* 0x002fc80000011408 */
        /* <DEDUP_REMOVED lines=13> */
.L_x_1736:
[----:B---34-:R-:W-:Y:S05]  /*11f40*/  BSYNC B0 ;  /* 0x0000000000007941 */ /* 0x018fea0003800000 */
.L_x_1735:
        /* <DEDUP_REMOVED lines=30> */
.L_x_1738:
[----:B------:R-:W-:Y:S05]  /*12130*/  BSYNC B0 ;  /* 0x0000000000007941 */ /* 0x000fea0003800000 */
.L_x_1737:
        /* <DEDUP_REMOVED lines=30> */
.L_x_1740:
[----:B------:R-:W-:Y:S05]  /*12320*/  BSYNC B0 ;  /* 0x0000000000007941 */ /* 0x000fea0003800000 */
.L_x_1739:
        /* <DEDUP_REMOVED lines=31> */
.L_x_1734:
        /* <DEDUP_REMOVED lines=40> */
.L_x_1742:
[----:B------:R-:W-:Y:S05]  /*127a0*/  BSYNC B0 ;  /* 0x0000000000007941 */ /* 0x000fea0003800000 */
.L_x_1741:
        /* <DEDUP_REMOVED lines=70> */
.L_x_1744:
[----:B------:R-:W-:Y:S05]  /*12c10*/  BSYNC B0 ;  /* 0x0000000000007941 */ /* 0x000fea0003800000 */
.L_x_1743:
        /* <DEDUP_REMOVED lines=27> */
.L_x_1746:
[----:B------:R-:W-:Y:S05]  /*12dd0*/  BSYNC B0 ;  /* 0x0000000000007941 */ /* 0x000fea0003800000 */
.L_x_1745:
        /* <DEDUP_REMOVED lines=27> */
.L_x_1748:
[----:B------:R-:W-:Y:S05]  /*12f90*/  BSYNC B0 ;  /* 0x0000000000007941 */ /* 0x000fea0003800000 */
.L_x_1747:
        /* <DEDUP_REMOVED lines=28> */
.L_x_1749:
        /* <DEDUP_REMOVED lines=10> */
.L_x_3017:


//--------------------- .text._ZN7cutlass13device_kernelIN5flash19enable_sm80_to_sm89INS1_16FlashAttnFwdSm80INS1_25CollectiveMainloopFwdSm80ILi8ELi1ELb1EN4cute5tupleIJNS5_1CILi128EEENS7_ILi48EEENS7_ILi256EEEEEELi256ENS_6half_tEfNS_4arch4Sm80ELb0ELb1ELb0ELb1ELb0ELb0ELb1ELb0EEENS1_21CollectiveEpilogueFwdINS6_IJS8_SA_S9_EEENS6_IJNS7_ILi1EEESI_SI_EEESC_SE_Li256ELb1ELb1ELb0ELb0EEENS1_19SingleTileSchedulerILb1ELb0ELb1ELi128EEEEEEEEEvNT_6ParamsE --------------------------
	.section	.text._ZN7cutlass13device_kernelIN5flash19enable_sm80_to_sm89INS1_16FlashAttnFwdSm80INS1_25CollectiveMainloopFwdSm80ILi8ELi1ELb1EN4cute5tupleIJNS5_1CILi128EEENS7_ILi48EEENS7_ILi256EEEEEELi256ENS_6half_tEfNS_4arch4Sm80ELb0ELb1ELb0ELb1ELb0ELb0ELb1ELb0EEENS1_21CollectiveEpilogueFwdINS6_IJS8_SA_S9_EEENS6_IJNS7_ILi1EEESI_SI_EEESC_SE_Li256ELb1ELb1ELb0ELb0EEENS1_19SingleTileSchedulerILb1ELb0ELb1ELi128EEEEEEEEEvNT_6ParamsE,"ax",@progbits
	.sectioninfo	@"SHI_REGISTERS=255"
	.align	128
.text._ZN7cutlass13device_kernelIN5flash19enable_sm80_to_sm89INS1_16FlashAttnFwdSm80INS1_25CollectiveMainloopFwdSm80ILi8ELi1ELb1EN4cute5tupleIJNS5_1CILi128EEENS7_ILi48EEENS7_ILi256EEEEEELi256ENS_6half_tEfNS_4arch4Sm80ELb0ELb1ELb0ELb1ELb0ELb0ELb1ELb0EEENS1_21CollectiveEpilogueFwdINS6_IJS8_SA_S9_EEENS6_IJNS7_ILi1EEESI_SI_EEESC_SE_Li256ELb1ELb1ELb0ELb0EEENS1_19SingleTileSchedulerILb1ELb0ELb1ELi128EEEEEEEEEvNT_6ParamsE:
        .type           _ZN7cutlass13device_kernelIN5flash19enable_sm80_to_sm89INS1_16FlashAttnFwdSm80INS1_25CollectiveMainloopFwdSm80ILi8ELi1ELb1EN4cute5tupleIJNS5_1CILi128EEENS7_ILi48EEENS7_ILi256EEEEEELi256ENS_6half_tEfNS_4arch4Sm80ELb0ELb1ELb0ELb1ELb0ELb0ELb1ELb0EEENS1_21CollectiveEpilogueFwdINS6_IJS8_SA_S9_EEENS6_IJNS7_ILi1EEESI_SI_EEESC_SE_Li256ELb1ELb1ELb0ELb0EEENS1_19SingleTileSchedulerILb1ELb0ELb1ELi128EEEEEEEEEvNT_6ParamsE,@function
        .size           _ZN7cutlass13device_kernelIN5flash19enable_sm80_to_sm89INS1_16FlashAttnFwdSm80INS1_25CollectiveMainloopFwdSm80ILi8ELi1ELb1EN4cute5tupleIJNS5_1CILi128EEENS7_ILi48EEENS7_ILi256EEEEEELi256ENS_6half_tEfNS_4arch4Sm80ELb0ELb1ELb0ELb1ELb0ELb0ELb1ELb0EEENS1_21CollectiveEpilogueFwdINS6_IJS8_SA_S9_EEENS6_IJNS7_ILi1EEESI_SI_EEESC_SE_Li256ELb1ELb1ELb0ELb0EEENS1_19SingleTileSchedulerILb1ELb0ELb1ELi128EEEEEEEEEvNT_6ParamsE,(.L_x_3018 - _ZN7cutlass13device_kernelIN5flash19enable_sm80_to_sm89INS1_16FlashAttnFwdSm80INS1_25CollectiveMainloopFwdSm80ILi8ELi1ELb1EN4cute5tupleIJNS5_1CILi128EEENS7_ILi48EEENS7_ILi256EEEEEELi256ENS_6half_tEfNS_4arch4Sm80ELb0ELb1ELb0ELb1ELb0ELb0ELb1ELb0EEENS1_21CollectiveEpilogueFwdINS6_IJS8_SA_S9_EEENS6_IJNS7_ILi1EEESI_SI_EEESC_SE_Li256ELb1ELb1ELb0ELb0EEENS1_19SingleTileSchedulerILb1ELb0ELb1ELi128EEEEEEEEEvNT_6ParamsE)
        .other          _ZN7cutlass13device_kernelIN5flash19enable_sm80_to_sm89INS1_16FlashAttnFwdSm80INS1_25CollectiveMainloopFwdSm80ILi8ELi1ELb1EN4cute5tupleIJNS5_1CILi128EEENS7_ILi48EEENS7_ILi256EEEEEELi256ENS_6half_tEfNS_4arch4Sm80ELb0ELb1ELb0ELb1ELb0ELb0ELb1ELb0EEENS1_21CollectiveEpilogueFwdINS6_IJS8_SA_S9_EEENS6_IJNS7_ILi1EEESI_SI_EEESC_SE_Li256ELb1ELb1ELb0ELb0EEENS1_19SingleTileSchedulerILb1ELb0ELb1ELi128EEEEEEEEEvNT_6ParamsE,@"STO_CUDA_ENTRY STV_DEFAULT"
_ZN7cutlass13device_kernelIN5flash19enable_sm80_to_sm89INS1_16FlashAttnFwdSm80INS1_25CollectiveMainloopFwdSm80ILi8ELi1ELb1EN4cute5tupleIJNS5_1CILi128EEENS7_ILi48EEENS7_ILi256EEEEEELi256ENS_6half_tEfNS_4arch4Sm80ELb0ELb1ELb0ELb1ELb0ELb0ELb1ELb0EEENS1_21CollectiveEpilogueFwdINS6_IJS8_SA_S9_EEENS6_IJNS7_ILi1EEESI_SI_EEESC_SE_Li256ELb1ELb1ELb0ELb0EEENS1_19SingleTileSchedulerILb1ELb0ELb1ELi128EEEEEEEEEvNT_6ParamsE:
        /* <DEDUP_REMOVED lines=21> */
.L_x_1751:
        /* <DEDUP_REMOVED lines=13> */
.L_x_1753:
[----:B------:R-:W-:Y:S02]  /*0220*/  ULDC UR5, c[0x0][0x54c] ;  /* 0x0001530000057ab9 */ /* 0x000fe40000000800 */
.L_x_1752:
[----:B------:R-:W-:Y:S02]  /*0230*/  ULDC UR4, c[0x0][0x548] ;  /* 0x0001520000047ab9 */ /* 0x000fe40000000800 */
[----:B------:R-:W-:-:S02]  /*0240*/  USHF.L.U32 UR11, UR11, 0x7, URZ ;  /* 0x000000070b0b7899 */ /* 0x000fc4000800063f */
[----:B------:R-:W-:-:S04]  /*0250*/  UIMAD UR4, UR5, UR4, URZ ;  /* 0x00000004050472a4 */ /* 0x000fc8000f8e023f */
[----:B------:R-:W-:-:S04]  /*0260*/  UISETP.GE.AND UP0, UPT, UR11, UR4, UPT ;  /* 0x000000040b00728c */ /* 0x000fc8000bf06270 */
[----:B------:R-:W-:Y:S01]  /*0270*/  USEL UR13, UR13, 0xffffffff, !UP0 ;  /* 0xffffffff0d0d7887 */ /* 0x000fe2000c000000 */
[----:B------:R-:W-:Y:S05]  /*0280*/  BRA `(.L_x_1754) ;  /* 0x000001b000007947 */ /* 0x000fea0003800000 */
.L_x_1750:
        /* <DEDUP_REMOVED lines=8> */
.L_x_1755:
        /* <DEDUP_REMOVED lines=13> */
.L_x_1757:
[----:B------:R-:W-:Y:S02]  /*03e0*/  ULDC UR5, c[0x0][0x54c] ;  /* 0x0001530000057ab9 */ /* 0x000fe40000000800 */
.L_x_1756:
[----:B------:R-:W-:Y:S02]  /*03f0*/  ULDC UR4, c[0x0][0x548] ;  /* 0x0001520000047ab9 */ /* 0x000fe40000000800 */
[----:B------:R-:W-:-:S02]  /*0400*/  USHF.L.U32 UR11, UR11, 0x7, URZ ;  /* 0x000000070b0b7899 */ /* 0x000fc4000800063f */
[----:B------:R-:W-:-:S04]  /*0410*/  UIMAD UR4, UR5, UR4, URZ ;  /* 0x00000004050472a4 */ /* 0x000fc8000f8e023f */
[----:B------:R-:W-:-:S04]  /*0420*/  UISETP.GE.AND UP0, UPT, UR11, UR4, UPT ;  /* 0x000000040b00728c */ /* 0x000fc8000bf06270 */
[----:B------:R-:W-:-:S06]  /*0430*/  USEL UR13, UR13, 0xffffffff, !UP0 ;  /* 0xffffffff0d0d7887 */ /* 0x000fcc000c000000 */
.L_x_1754:
        /* <DEDUP_REMOVED lines=55> */
.L_x_1758:
        /* <DEDUP_REMOVED lines=10> */
.L_x_1759:
[----:B------:R-:W-:Y:S05]  /*0850*/  @!P3 BRA `(.L_x_1760) ;  /* 0x000000500000b947 */ /* 0x000fea0003800000 */
[----:B------:R1:W2:Y:S04]  /*0860*/  LDG.E R0, [R2.64] ;  /* 0x0000001202007981 */ /* 0x0002a8000c1e1900 */
[----:B-1----:R-:W3:Y:S01]  /*0870*/  LDG.E R2, [R2.64+0x4] ;  /* 0x0000041202027981 */ /* 0x002ee2000c1e1900 */
[----:B--2---:R-:W1:Y:S08]  /*0880*/  R2UR UR10, R0 ;  /* 0x00000000000a73c2 */ /* 0x004e7000000e0000 */
[----:B---3--:R-:W1:Y:S02]  /*0890*/  R2UR UR4, R2 ;  /* 0x00000000020473c2 */ /* 0x008e6400000e0000 */
[----:B-1----:R-:W-:-:S06]  /*08a0*/  UIADD3 UR10, -UR10, UR4, URZ ;  /* 0x000000040a0a7290 */ /* 0x002fcc000fffe13f */
.L_x_1760:
        /* <DEDUP_REMOVED lines=30> */
.L_x_1762:
[----:B------:R-:W-:Y:S02]  /*0a90*/  UISETP.NE.AND UP0, UPT, UR9, 0x1, UPT ;  /* 0x000000010900788c */ /* 0x000fe4000bf05270 */
[----:B------:R-:W-:Y:S02]  /*0aa0*/  ULDC.64 UR4, c[0x0][0x330] ;  /* 0x0000cc0000047ab9 */ /* 0x000fe40000000a00 */
[----:B------:R-:W-:-:S07]  /*0ab0*/  UIMAD.WIDE.U32 UR20, UR16, UR4, URZ ;  /* 0x00000004101472a5 */ /* 0x000fce000f8e003f */
[----:B------:R-:W-:Y:S02]  /*0ac0*/  @UP0 UMOV UR17, UR21 ;  /* 0x0000001500110c82 */ /* 0x000fe40008000000 */
[----:B------:R-:W-:Y:S02]  /*0ad0*/  @UP0 USHF.R.U32.HI UR16, URZ, UR5, UR17 ;  /* 0x000000053f100299 */ /* 0x000fe40008011611 */
.L_x_1763:
[----:B------:R-:W-:Y:S02]  /*0ae0*/  ULDC UR4, c[0x0][0x32c] ;  /* 0x0000cb0000047ab9 */ /* 0x000fe40000000800 */
[----:B------:R-:W-:-:S04]  /*0af0*/  UIMAD UR4, UR16, UR9, UR4 ;  /* 0x00000009100472a4 */ /* 0x000fc8000f8e0204 */
[----:B------:R-:W-:-:S04]  /*0b00*/  UISETP.LT.AND UP0, UPT, UR8, UR4, UPT ;  /* 0x000000040800728c */ /* 0x000fc8000bf01270 */
[----:B------:R-:W-:Y:S02]  /*0b10*/  USEL UR8, UR8, UR4, UP0 ;  /* 0x0000000408087287 */ /* 0x000fe40008000000 */
.L_x_1761:
        /* <DEDUP_REMOVED lines=34> */
.L_x_1765:
[----:B------:R-:W-:Y:S02]  /*0d40*/  UISETP.NE.AND UP0, UPT, UR9, 0x1, UPT ;  /* 0x000000010900788c */ /* 0x000fe4000bf05270 */
[----:B------:R-:W-:Y:S02]  /*0d50*/  ULDC.64 UR4, c[0x0][0x330] ;  /* 0x0000cc0000047ab9 */ /* 0x000fe40000000a00 */
[----:B------:R-:W-:-:S07]  /*0d60*/  UIMAD.WIDE.U32 UR22, UR20, UR4, URZ ;  /* 0x00000004141672a5 */ /* 0x000fce000f8e003f */
[----:B------:R-:W-:Y:S02]  /*0d70*/  @UP0 UMOV UR21, UR23 ;  /* 0x0000001700150c82 */ /* 0x000fe40008000000 */
[----:B------:R-:W-:Y:S02]  /*0d80*/  @UP0 USHF.R.U32.HI UR20, URZ, UR5, UR21 ;  /* 0x000000053f140299 */ /* 0x000fe40008011615 */
.L_x_1766:
[----:B------:R-:W-:Y:S02]  /*0d90*/  ULDC UR4, c[0x0][0x32c] ;  /* 0x0000cb0000047ab9 */ /* 0x000fe40000000800 */
[----:B------:R-:W-:-:S04]  /*0da0*/  UIMAD UR4, UR20, UR4, URZ ;  /* 0x00000004140472a4 */ /* 0x000fc8000f8e023f */
[----:B------:R-:W-:-:S04]  /*0db0*/  UISETP.LT.AND UP0, UPT, UR8, UR4, UPT ;  /* 0x000000040800728c */ /* 0x000fc8000bf01270 */
[----:B------:R-:W-:-:S04]  /*0dc0*/  USEL UR8, UR8, UR4, !UP0 ;  /* 0x0000000408087287 */ /* 0x000fc8000c000000 */
.L_x_1764:
        /* <DEDUP_REMOVED lines=122> */
[----:B------:R-:W-:-:S02]  /*1570*/  UIMAD UR5, UR22, UR5, UR7 ;  /* 0x00000005160572a4 */ /* 0x000fc4000f8e0207 */
[----:B------:R-:W-:Y:S02]  /*1580*/  UIMAD.WIDE.U32 UR22, UR22, UR4, UR26 ;  /* 0x00000004161672a5 */ /* 0x000fe4000f8e001a */
        /* <DEDUP_REMOVED lines=15> */
[----:B------:R-:W-:-:S02]  /*1680*/  UIMAD UR6, UR21, UR6, URZ ;  /* 0x00000006150672a4 */ /* 0x000fc4000f8e023f */
[----:B------:R-:W-:Y:S02]  /*1690*/  IMAD.U32 R64, RZ, RZ, UR22 ;  /* 0x00000016ff407e24 */ /* 0x000fe4000f8e00ff */
[----:B------:R-:W-:Y:S01]  /*16a0*/  IMAD R0, R0, c[0x0][0x2c4], R3 ;  /* 0x0000b10000007a24 */ /* 0x000fe200078e0203 */
[----:B------:R-:W-:Y:S01]  /*16b0*/  UIMAD UR25, UR24, UR7, UR6 ;  /* 0x00000007181972a4 */ /* 0x000fe2000f8e0206 */
[----:B------:R-:W-:Y:S02]  /*16c0*/  IMAD R3, R6, c[0x0][0x1b0], RZ ;  /* 0x00006c0006037a24 */ /* 0x000fe400078e02ff */
[----:B------:R-:W-:Y:S01]  /*16d0*/  ULDC.64 UR6, c[0x0][0x1f0] ;  /* 0x00007c0000067ab9 */ /* 0x000fe20000000a00 */
[----:B------:R-:W-:Y:S01]  /*16e0*/  SHF.R.S32.HI R6, RZ, 0x1f, R0 ;  /* 0x0000001fff067819 */ /* 0x000fe20000011400 */
[C---:B------:R-:W-:Y:S02]  /*16f0*/  IMAD R7, R2.reuse, c[0x0][0x1b4], R3 ;  /* 0x00006d0002077a24 */ /* 0x040fe400078e0203 */
[----:B------:R-:W-:-:S04]  /*1700*/  IMAD.WIDE.U32 R2, R2, c[0x0][0x1b0], R4 ;  /* 0x00006c0002027a25 */ /* 0x000fc800078e0004 */
[----:B------:R-:W-:Y:S01]  /*1710*/  IMAD R4, R6, c[0x0][0x1a8], RZ ;  /* 0x00006a0006047a24 */ /* 0x000fe200078e02ff */
[----:B------:R-:W-:Y:S01]  /*1720*/  IADD3 R6, R17, 0x20, RZ ;  /* 0x0000002011067810 */ /* 0x000fe20007ffe0ff */
[----:B------:R-:W-:Y:S02]  /*1730*/  IMAD.IADD R3, R3, 0x1, R7 ;  /* 0x0000000103037824 */ /* 0x000fe400078e0207 */
[----:B------:R-:W-:Y:S01]  /*1740*/  IMAD R7, R0, c[0x0][0x1ac], R4 ;  /* 0x00006b0000077a24 */ /* 0x000fe200078e0204 */
[----:B------:R-:W-:Y:S01]  /*1750*/  ISETP.GE.AND P2, PT, R6, UR4, PT ;  /* 0x0000000406007c0c */ /* 0x000fe2000bf46270 */
[----:B------:R-:W-:Y:S01]  /*1760*/  IMAD.WIDE.U32 R4, R0, c[0x0][0x1a8], R2 ;  /* 0x00006a0000047a25 */ /* 0x000fe200078e0002 */
[----:B------:R-:W-:-:S03]  /*1770*/  LEA.HI R6, R67, R81, RZ, 0x6 ;  /* 0x0000005143067211 */ /* 0x000fc600078f30ff */
[----:B------:R-:W-:Y:S01]  /*1780*/  IMAD.SHL.U32 R0, R69, 0x40, RZ ;  /* 0x0000004045007824 */ /* 0x000fe200078e00ff */
[----:B------:R-:W-:Y:S01]  /*1790*/  LEA R20, P0, R4, c[0x0][0x160], 0x1 ;  /* 0x0000580004147a11 */ /* 0x000fe200078008ff */
[----:B------:R-:W-:Y:S02]  /*17a0*/  IMAD.SHL.U32 R2, R26, 0x8, RZ ;  /* 0x000000081a027824 */ /* 0x000fe400078e00ff */
[----:B------:R-:W-:Y:S01]  /*17b0*/  IMAD.IADD R3, R5, 0x1, R7 ;  /* 0x0000000105037824 */ /* 0x000fe200078e0207 */
[----:B------:R-:W-:Y:S01]  /*17c0*/  LOP3.LUT R0, R0, 0x1c0, RZ, 0xc0, !PT ;  /* 0x000001c000007812 */ /* 0x000fe200078ec0ff */
[----:B------:R-:W-:Y:S01]  /*17d0*/  IMAD.SHL.U32 R6, R6, 0x8, RZ ;  /* 0x0000000806067824 */ /* 0x000fe200078e00ff */
[----:B------:R-:W-:Y:S02]  /*17e0*/  IADD3 R7, R17, 0x40, RZ ;  /* 0x0000004011077810 */ /* 0x000fe40007ffe0ff */
[----:B------:R-:W-:Y:S02]  /*17f0*/  LOP3.LUT R5, R0, 0x38, R2, 0xf8, !PT ;  /* 0x0000003800057812 */ /* 0x000fe400078ef802 */
[----:B------:R-:W-:-:S02]  /*1800*/  SHF.R.U32.HI R0, RZ, 0x3, R0 ;  /* 0x00000003ff007819 */ /* 0x000fc40000011600 */
[----:B------:R-:W-:Y:S02]  /*1810*/  LEA.HI.X R19, R4, c[0x0][0x164], R3, 0x1, P0 ;  /* 0x0000590004137a11 */ /* 0x000fe400000f0c03 */
[----:B------:R-:W1:Y:S01]  /*1820*/  SHFL.IDX PT, R4, R20, RZ, 0x181f ;  /* 0x00181fff14047589 */ /* 0x000e6200000e0000 */
[----:B------:R-:W-:Y:S02]  /*1830*/  LOP3.LUT R3, R5, R0, RZ, 0x3c, !PT ;  /* 0x0000000005037212 */ /* 0x000fe400078e3cff */
[----:B------:R-:W-:Y:S01]  /*1840*/  ISETP.GE.AND P0, PT, R17, UR4, PT ;  /* 0x0000000411007c0c */ /* 0x000fe2000bf06270 */
[----:B------:R-:W3:Y:S01]  /*1850*/  SHFL.IDX PT, R5, R19, RZ, 0x181f ;  /* 0x00181fff13057589 */ /* 0x000ee200000e0000 */
[----:B------:R-:W-:Y:S02]  /*1860*/  SHF.R.S32.HI R0, RZ, 0x1f, R9 ;  /* 0x0000001fff007819 */ /* 0x000fe40000011409 */
[----:B------:R-:W-:Y:S02]  /*1870*/  IADD3 R9, P3, R9, R69, RZ ;  /* 0x0000004509097210 */ /* 0x000fe40007f7e0ff */
[----:B------:R-:W-:-:S02]  /*1880*/  LOP3.LUT R18, R3, 0xfffffe00, R6, 0xf8, !PT ;  /* 0xfffffe0003127812 */ /* 0x000fc400078ef806 */
[----:B------:R-:W-:Y:S01]  /*1890*/  LEA.HI.X.SX32 R21, R69, R0, 0x1, P3 ;  /* 0x0000000045157211 */ /* 0x000fe200018f0eff */
[----:B------:R-:W5:Y:S01]  /*18a0*/  SHFL.IDX PT, R6, R20, 0x1, 0x181f ;  /* 0x00381f0014067f89 */ /* 0x000f6200000e0000 */
[----:B------:R-:W-:Y:S01]  /*18b0*/  IADD3 R0, R2, 0x80, RZ ;  /* 0x0000008002007810 */ /* 0x000fe20007ffe0ff */
[----:B------:R-:W-:Y:S01]  /*18c0*/  IMAD.SHL.U32 R68, R18, 0x2, RZ ;  /* 0x0000000212447824 */ /* 0x000fe200078e00ff */
[----:B------:R-:W-:Y:S02]  /*18d0*/  IADD3 R27, R2, 0xc0, RZ ;  /* 0x000000c0021b7810 */ /* 0x000fe40007ffe0ff */
[----:B------:R-:W-:Y:S02]  /*18e0*/  ISETP.GE.AND P1, PT, R7, UR4, PT ;  /* 0x0000000407007c0c */ /* 0x000fe4000bf26270 */
[----:B------:R-:W-:Y:S01]  /*18f0*/  @!P0 SHF.R.S32.HI R11, RZ, 0x1f, R0 ;  /* 0x0000001fff0b8819 */ /* 0x000fe20000011400 */
[----:B------:R-:W2:Y:S01]  /*1900*/  SHFL.IDX PT, R7, R19, 0x1, 0x181f ;  /* 0x00381f0013077f89 */ /* 0x000ea200000e0000 */
[----:B------:R-:W-:-:S02]  /*1910*/  SHF.R.S32.HI R3, RZ, 0x1f, R2 ;  /* 0x0000001fff037819 */ /* 0x000fc40000011402 */
[----:B------:R-:W-:Y:S01]  /*1920*/  @!P0 SHF.R.S32.HI R14, RZ, 0x1f, R27 ;  /* 0x0000001fff0e8819 */ /* 0x000fe2000001141b */
[----:B------:R-:W-:Y:S01]  /*1930*/  STL [R1+0x4], R68 ;  /* 0x0000044401007387 */ /* 0x000fe20000100800 */
[----:B-1----:R-:W-:Y:S01]  /*1940*/  @!P0 LEA R10, P3, R2, R4, 0x1 ;  /* 0x00000004020a8211 */ /* 0x002fe200078608ff */
[--C-:B------:R-:W-:Y:S01]  /*1950*/  IMAD.WIDE.U32 R22, R9, c[0x0][0x1e0], R2.reuse ;  /* 0x0000780009167a25 */ /* 0x100fe200078e0002 */
[----:B------:R-:W-:Y:S02]  /*1960*/  @!P0 LEA.HI R13, R11, R0, RZ, 0x3 ;  /* 0x000000000b0d8211 */ /* 0x000fe400078f18ff */
[----:B------:R-:W-:Y:S01]  /*1970*/  ISETP.GE.AND P6, PT, R0, c[0x0][0x198], PT ;  /* 0x0000660000007a0c */ /* 0x000fe20003fc6270 */
[----:B------:R-:W-:Y:S01]  /*1980*/  IMAD.WIDE.U32 R24, R9, c[0x0][0x208], R2 ;  /* 0x0000820009187a25 */ /* 0x000fe200078e0002 */
[----:B---3--:R-:W-:Y:S02]  /*1990*/  @!P0 LEA.HI.X R11, R2, R5, R3, 0x1, P3 ;  /* 0x00000005020b8211 */ /* 0x008fe400018f0c03 */
[----:B------:R-:W-:-:S02]  /*19a0*/  ISETP.GE.AND P3, PT, R27, c[0x0][0x198], PT ;  /* 0x000066001b007a0c */ /* 0x000fc40003f66270 */
        /* <DEDUP_REMOVED lines=174> */
[----:B------:R-:W-:Y:S02]  /*2490*/  @!P3 IMAD.MOV.U32 R7, RZ, RZ, c[0x0][0x208] ;  /* 0x00008200ff07b624 */ /* 0x000fe400078e00ff */
[----:B------:R-:W-:-:S03]  /*24a0*/  @!P3 IMAD.MOV.U32 R11, RZ, RZ, c[0x0][0x20c] ;  /* 0x00008300ff0bb624 */ /* 0x000fc600078e00ff */
[----:B---3--:R-:W-:-:S03]  /*24b0*/  @!P3 LEA R14, P0, R7, R12, 0x6 ;  /* 0x0000000c070eb211 */ /* 0x008fc600078030ff */
[----:B------:R2:W-:Y:S01]  /*24c0*/  @P1 LDGSTS.E.BYPASS.LTC128B.128 [R68+0x15080], [R8.64], !P2 ;  /* 0x1508000008441fae */ /* 0x0005e2000d101d52 */
[----:B------:R-:W-:Y:S02]  /*24d0*/  @!P3 LEA.HI.X R15, R7, R13, R11, 0x6, P0 ;  /* 0x0000000d070fb211 */ /* 0x000fe400000f340b */
[----:B------:R-:W-:Y:S01]  /*24e0*/  LOP3.LUT P0, RZ, R26, 0x2, RZ, 0xc0, !PT ;  /* 0x000000021aff7812 */ /* 0x000fe2000780c0ff */
[----:B------:R2:W-:Y:S01]  /*24f0*/  @P1 LDGSTS.E.BYPASS.LTC128B.128 [R68+0x16880], [R8.64+0x80], !P6 ;  /* 0x1688008008441fae */ /* 0x0005e2000f101d52 */
[----:B------:R-:W-:Y:S02]  /*2500*/  SEL R7, RZ, 0x1, P2 ;  /* 0x00000001ff077807 */ /* 0x000fe40001000000 */
[----:B------:R-:W-:Y:S01]  /*2510*/  P2R R11, PR, RZ, 0x8 ;  /* 0x00000008ff0b7803 */ /* 0x000fe20000000000 */
[----:B------:R2:W-:Y:S04]  /*2520*/  @P1 LDGSTS.E.BYPASS.LTC128B.128 [R68+0x18080], [R8.64+0x100], !P5 ;  /* 0x1808010008441fae */ /* 0x0005e8000e901d52 */
[----:B------:R2:W-:Y:S01]  /*2530*/  @P1 LDGSTS.E.BYPASS.LTC128B.128 [R68+0x19880], [R8.64+0x180], !P4 ;  /* 0x1988018008441fae */ /* 0x0005e2000e101d52 */
[----:B-1----:R-:W-:-:S02]  /*2540*/  LOP3.LUT R2, R10, 0xfffffff0, RZ, 0xc0, !PT ;  /* 0xfffffff00a027812 */ /* 0x002fc400078ec0ff */
        /* <DEDUP_REMOVED lines=84> */
[----:B------:R-:W1:Y:S04]  /*2a90*/  LDSM.16.M88.4 R20, [R135+0x14880] ;  /* 0x014880008714783b */ /* 0x000e680000000200 */
[----:B------:R-:W3:Y:S04]  /*2aa0*/  LDSM.16.M88.4 R32, [R135+0x15080] ;  /* 0x015080008720783b */ /* 0x000ee80000000200 */
[----:B------:R-:W-:Y:S04]  /*2ab0*/  LDSM.16.M88.4 R40, [R242] ;  /* 0x00000000f228783b */ /* 0x000fe80000000200 */
[----:B------:R-:W4:Y:S04]  /*2ac0*/  LDSM.16.M88.4 R44, [R242+0x800] ;  /* 0x00080000f22c783b */ /* 0x000f280000000200 */
[----:B------:R-:W5:Y:S04]  /*2ad0*/  LDSM.16.M88.4 R52, [R242+0x1000] ;  /* 0x00100000f234783b */ /* 0x000f680000000200 */
        /* <DEDUP_REMOVED lines=17> */
[----:B---3--:R-:W-:Y:S03]  /*2bf0*/  HMMA.16816.F32 R36, R160, R32, RZ ;  /* 0x00000020a024723c */ /* 0x008fe600000018ff */
[----:B------:R-:W-:-:S05]  /*2c00*/  ISETP.LT.OR P3, PT, R5, 0x1, !P0 ;  /* 0x000000010500780c */ /* 0x000fca0004761670 */
[----:B------:R-:W-:Y:S08]  /*2c10*/  HMMA.16816.F32 R32, R160, R34, RZ ;  /* 0x00000022a020723c */ /* 0x000ff000000018ff */
[----:B------:R1:W-:Y:S01]  /*2c20*/  LDGSTS.E.BYPASS.LTC128B.128 [R68+0x8880], [R12.64+0x180], !P3 ;  /* 0x088801800c447fae */ /* 0x0003e2000d901d52 */
[----:B------:R-:W-:Y:S01]  /*2c30*/  ISETP.NE.AND P3, PT, R11, RZ, PT ;  /* 0x000000ff0b00720c */ /* 0x000fe20003f65270 */
[----:B----4-:R-:W-:Y:S08]  /*2c40*/  HMMA.16816.F32 R20, R164, R44, R24 ;  /* 0x0000002ca414723c */ /* 0x010ff00000001818 */
[----:B--2---:R-:W-:Y:S04]  /*2c50*/  HMMA.16816.F32 R8, R160, R16, RZ ;  /* 0x00000010a008723c */ /* 0x004fe800000018ff */
[----:B------:R-:W-:-:S02]  /*2c60*/  @!P3 ISETP.LT.OR P6, PT, R5, 0x21, !P6 ;  /* 0x000000210500b80c */ /* 0x000fc400077c1670 */
[C---:B------:R-:W-:Y:S02]  /*2c70*/  @!P3 ISETP.LT.OR P2, PT, R5.reuse, 0x21, !P2 ;  /* 0x000000210500b80c */ /* 0x040fe40005741670 */
[C---:B------:R-:W-:Y:S01]  /*2c80*/  @!P3 ISETP.LT.OR P1, PT, R5.reuse, 0x21, !P1 ;  /* 0x000000210500b80c */ /* 0x040fe20004f21670 */
[----:B------:R-:W-:Y:S01]  /*2c90*/  HMMA.16816.F32 R16, R160, R18, RZ ;  /* 0x00000012a010723c */ /* 0x000fe200000018ff */
[----:B------:R-:W-:-:S07]  /*2ca0*/  @!P3 ISETP.LT.OR P0, PT, R5, 0x21, !P0 ;  /* 0x000000210500b80c */ /* 0x000fce0004701670 */
[----:B------:R1:W-:Y:S01]  /*2cb0*/  @!P3 LDGSTS.E.BYPASS.LTC128B.128 [R68+0x5080], [R14.64], !P6 ;  /* 0x050800000e44bfae */ /* 0x0003e2000f101d52 */
[C---:B------:R-:W-:Y:S01]  /*2cc0*/  HMMA.16816.F32 R24, R164.reuse, R46, R28 ;  /* 0x0000002ea418723c */ /* 0x040fe2000000181c */
[----:B------:R-:W-:Y:S02]  /*2cd0*/  ISETP.NE.AND P6, PT, R7, RZ, PT ;  /* 0x000000ff0700720c */ /* 0x000fe40003fc5270 */
[----:B------:R1:W-:Y:S04]  /*2ce0*/  @!P3 LDGSTS.E.BYPASS.LTC128B.128 [R68+0x6880], [R14.64+0x80], !P2 ;  /* 0x068800800e44bfae */ /* 0x0003e8000d101d52 */
[----:B------:R1:W-:Y:S01]  /*2cf0*/  @!P3 LDGSTS.E.BYPASS.LTC128B.128 [R68+0x8080], [R14.64+0x100], !P1 ;  /* 0x080801000e44bfae */ /* 0x0003e2000c901d52 */
[----:B------:R-:W-:Y:S03]  /*2d00*/  HMMA.16816.F32 R8, R164, R40, R8 ;  /* 0x00000028a408723c */ /* 0x000fe60000001808 */
[----:B------:R1:W-:Y:S01]  /*2d10*/  @!P3 LDGSTS.E.BYPASS.LTC128B.128 [R68+0x9880], [R14.64+0x180], !P0 ;  /* 0x098801800e44bfae */ /* 0x0003e2000c101d52 */
[----:B------:R-:W-:-:S03]  /*2d20*/  PLOP3.LUT P0, PT, PT, PT, UP0, 0x40, 0x0 ;  /* 0x000000000000781c */ /* 0x000fc60003f0e808 */
[----:B------:R-:W2:Y:S01]  /*2d30*/  LDSM.16.M88.4 R48, [R241+0x14080] ;  /* 0x01408000f130783b */ /* 0x000ea20000000200 */
[C---:B------:R-:W-:Y:S03]  /*2d40*/  HMMA.16816.F32 R16, R164.reuse, R42, R16 ;  /* 0x0000002aa410723c */ /* 0x040fe60000001810 */
[----:B------:R-:W3:Y:S04]  /*2d50*/  LDSM.16.M88.4 R56, [R241+0x14880] ;  /* 0x01488000f138783b */ /* 0x000ee80000000200 */
[----:B------:R-:W4:Y:S01]  /*2d60*/  LDSM.16.M88.4 R60, [R241+0x15080] ;  /* 0x01508000f13c783b */ /* 0x000f220000000200 */
[C---:B-----5:R-:W-:Y:S03]  /*2d70*/  HMMA.16816.F32 R28, R164.reuse, R52, R36 ;  /* 0x00000034a41c723c */ /* 0x060fe60000001824 */
[----:B------:R-:W-:Y:S04]  /*2d80*/  LDSM.16.M88.4 R40, [R238+0x800] ;  /* 0x00080000ee28783b */ /* 0x000fe80000000200 */
[----:B------:R-:W-:Y:S01]  /*2d90*/  LDSM.16.M88.4 R36, [R135+0x15880] ;  /* 0x015880008724783b */ /* 0x000fe20000000200 */
[----:B------:R-:W-:Y:S03]  /*2da0*/  HMMA.16816.F32 R32, R164, R54, R32 ;  /* 0x00000036a420723c */ /* 0x000fe60000001820 */
[----:B------:R-:W-:Y:S04]  /*2db0*/  LDSM.16.M88.4 R52, [R238+0x1000] ;  /* 0x00100000ee34783b */ /* 0x000fe80000000200 */
[----:B-1----:R-:W1:Y:S04]  /*2dc0*/  LDSM.16.M88.4 R12, [R238] ;  /* 0x00000000ee0c783b */ /* 0x002e680000000200 */
[----:B------:R-:W5:Y:S04]  /*2dd0*/  LDSM.16.M88.4 R44, [R135+0x16080] ;  /* 0x01608000872c783b */ /* 0x000f680000000200 */
[----:B------:R-:W0:Y:S01]  /*2de0*/  LDGDEPBAR ;  /* 0x00000000000079af */ /* 0x000e220000000000 */
[C---:B--2---:R-:W-:Y:S08]  /*2df0*/  HMMA.16816.F32 R8, R180.reuse, R48, R8 ;  /* 0x00000030b408723c */ /* 0x044ff00000001808 */
[C---:B------:R-:W-:Y:S01]  /*2e00*/  HMMA.16816.F32 R16, R180.reuse, R50, R16 ;  /* 0x00000032b410723c */ /* 0x040fe20000001810 */
[----:B------:R-:W-:Y:S07]  /*2e10*/  LDSM.16.M88.4 R48, [R242+0x2800] ;  /* 0x00280000f230783b */ /* 0x000fee0000000200 */
        /* <DEDUP_REMOVED lines=17> */
[----:B------:R-:W4:Y:S07]  /*2f30*/  LDSM.16.M88.4 R36, [R241+0x15880] ;  /* 0x01588000f124783b */ /* 0x000f2e0000000200 */
[C---:B-----5:R-:W-:Y:S08]  /*2f40*/  HMMA.16816.F32 R20, R188.reuse, R44, R20 ;  /* 0x0000002cbc14723c */ /* 0x060ff00000001814 */
[C---:B------:R-:W-:Y:S01]  /*2f50*/  HMMA.16816.F32 R24, R188.reuse, R46, R24 ;  /* 0x0000002ebc18723c */ /* 0x040fe20000001818 */
[----:B------:R-:W5:Y:S07]  /*2f60*/  LDSM.16.M88.4 R44, [R241+0x16080] ;  /* 0x01608000f12c783b */ /* 0x000f6e0000000200 */
        /* <DEDUP_REMOVED lines=74> */
[C---:B--2---:R-:W-:Y:S08]  /*3410*/  HMMA.16816.F32 R24, R224.reuse, R36, R20 ;  /* 0x00000024e018723c */ /* 0x044ff00000001814 */
[C---:B------:R-:W-:Y:S01]  /*3420*/  HMMA.16816.F32 R20, R224.reuse, R38, R16 ;  /* 0x00000026e014723c */ /* 0x040fe20000001810 */
[----:B------:R-:W-:Y:S07]  /*3430*/  LDSM.16.M88.4 R36, [R238+0x5800] ;  /* 0x00580000ee24783b */ /* 0x000fee0000000200 */
[C---:B-1----:R-:W-:Y:S08]  /*3440*/  HMMA.16816.F32 R16, R224.reuse, R44, R12 ;  /* 0x0000002ce010723c */ /* 0x042ff0000000180c */
        /* <DEDUP_REMOVED lines=50> */
.L_x_1768:
[----:B------:R-:W-:Y:S01]  /*3770*/  LOP3.LUT R2, R66, 0xffffffe0, RZ, 0xc0, !PT ;  /* 0xffffffe042027812 */ /* 0x000fe200078ec0ff */
[----:B------:R-:W-:Y:S01]  /*3780*/  UISETP.NE.AND UP0, UPT, UR15, URZ, UPT ;  /* 0x0000003f0f00728c */ /* 0x000fe2000bf05270 */
[----:B------:R-:W-:Y:S01]  /*3790*/  LEA.HI R5, R67, R81, RZ, 0x2 ;  /* 0x0000005143057211 */ /* 0x000fe200078f10ff */
[----:B------:R-:W-:Y:S01]  /*37a0*/  ULDC UR7, c[0x0][0x324] ;  /* 0x0000c90000077ab9 */ /* 0x000fe20000000800 */
[----:B-1----:R-:W-:Y:S01]  /*37b0*/  SHF.R.S32.HI R7, RZ, 0x1f, R65 ;  /* 0x0000001fff077819 */ /* 0x002fe20000011441 */
[----:B------:R-:W-:Y:S01]  /*37c0*/  IMAD.IADD R2, R81, 0x1, -R2 ;  /* 0x0000000151027824 */ /* 0x000fe200078e0a02 */
[----:B------:R-:W-:Y:S01]  /*37d0*/  LOP3.LUT R5, R5, 0xfffffffc, RZ, 0xc0, !PT ;  /* 0xfffffffc05057812 */ /* 0x000fe200078ec0ff */
[----:B------:R-:W-:Y:S01]  /*37e0*/  ULOP3.LUT UR7, URZ, UR7, URZ, 0x33, !UPT ;  /* 0x000000073f077292 */ /* 0x000fe2000f8e333f */
[----:B------:R-:W-:Y:S01]  /*37f0*/  LEA.HI R7, R7, R65, RZ, 0x3 ;  /* 0x0000004107077211 */ /* 0x000fe200078f18ff */
[----:B------:R-:W0:Y:S01]  /*3800*/  LDGDEPBAR ;  /* 0x00000000000079af */ /* 0x000e220000000000 */
[----:B------:R-:W-:Y:S01]  /*3810*/  SHF.R.S32.HI R6, RZ, 0x1f, R2 ;  /* 0x0000001fff067819 */ /* 0x000fe20000011402 */
[----:B------:R-:W-:Y:S01]  /*3820*/  IMAD.IADD R5, R81, 0x1, -R5 ;  /* 0x0000000151057824 */ /* 0x000fe200078e0a05 */
[----:B------:R-:W-:-:S02]  /*3830*/  LOP3.LUT R7, R7, 0xffffff8, RZ, 0xc0, !PT ;  /* 0x0ffffff807077812 */ /* 0x000fc400078ec0ff */
[----:B------:R-:W-:Y:S02]  /*3840*/  LEA.HI R6, R6, R2, RZ, 0x2 ;  /* 0x0000000206067211 */ /* 0x000fe400078f10ff */
[----:B------:R-:W-:Y:S01]  /*3850*/  LEA.HI R8, R5, R5, RZ, 0x1 ;  /* 0x0000000505087211 */ /* 0x000fe200078f08ff */
[----:B------:R-:W-:Y:S01]  /*3860*/  IMAD.IADD R9, R65, 0x1, -R7 ;  /* 0x0000000141097824 */ /* 0x000fe200078e0a07 */
[----:B------:R-:W-:Y:S02]  /*3870*/  PLOP3.LUT P1, PT, PT, PT, UP0, 0x80, 0x0 ;  /* 0x000000000000781c */ /* 0x000fe40003f2f008 */
[----:B------:R-:W-:Y:S02]  /*3880*/  LEA.HI.SX32 R7, R6, UR11, 0x1e ;  /* 0x0000000b06077c11 */ /* 0x000fe4000f8ff2ff */
[----:B------:R-:W-:Y:S02]  /*3890*/  LOP3.LUT R8, R8, 0x1ffffffe, RZ, 0xc0, !PT ;  /* 0x1ffffffe08087812 */ /* 0x000fe400078ec0ff */
[----:B------:R-:W-:Y:S01]  /*38a0*/  PLOP3.LUT P0, PT, PT, PT, UP0, 0x80, 0x0 ;  /* 0x000000000000781c */ /* 0x000fe20003f0f008 */
[----:B------:R-:W-:Y:S01]  /*38b0*/  IMAD R7, R9, 0x10, R7 ;  /* 0x0000001009077824 */ /* 0x000fe200078e0207 */
[----:B------:R-:W-:Y:S01]  /*38c0*/  UISETP.GE.AND UP0, UPT, UR9, 0x1, UPT ;  /* 0x000000010900788c */ /* 0x000fe2000bf06270 */
        /* <DEDUP_REMOVED lines=14> */
[----:B------:R-:W-:Y:S02]  /*39b0*/  IADD3 R9, -R11, UR10, R64 ;  /* 0x0000000a0b097c10 */ /* 0x000fe4000fffe140 */
[----:B------:R-:W-:-:S04]  /*39c0*/  IADD3 R2, R2, -UR12, RZ ;  /* 0x8000000c02027c10 */ /* 0x000fc8000fffe0ff */
[C---:B------:R-:W-:Y:S02]  /*39d0*/  IADD3 R8, R2.reuse, c[0x0][0x328], RZ ;  /* 0x0000ca0002087a10 */ /* 0x040fe40007ffe0ff */
[----:B-1----:R-:W-:-:S03]  /*39e0*/  IADD3 R10, R2, UR7, RZ ;  /* 0x00000007020a7c10 */ /* 0x002fc6000fffe0ff */
[--C-:B--2---:R-:W-:Y:S02]  /*39f0*/  IMAD.IADD R5, R8, 0x1, R6.reuse ;  /* 0x0000000108057824 */ /* 0x104fe400078e0206 */
[----:B------:R-:W-:-:S03]  /*3a00*/  IMAD.IADD R2, R10, 0x1, R6 ;  /* 0x000000010a027824 */ /* 0x000fc600078e0206 */
[----:B------:R-:W-:Y:S02]  /*3a10*/  IMNMX R5, R5, R9, PT ;  /* 0x0000000905057217 */ /* 0x000fe40003800200 */
[----:B---3--:R-:W-:Y:S01]  /*3a20*/  IADD3 R11, -R11, UR22, RZ ;  /* 0x000000160b0b7c10 */ /* 0x008fe2000fffe1ff */
[----:B------:R-:W-:Y:S05]  /*3a30*/  @P0 BRA `(.L_x_1769) ;  /* 0x0000017000000947 */ /* 0x000fea0003800000 */
[----:B------:R-:W-:Y:S01]  /*3a40*/  IMAD.U32 R12, RZ, RZ, UR12 ;  /* 0x0000000cff0c7e24 */ /* 0x000fe2000f8e00ff */
        /* <DEDUP_REMOVED lines=12> */
.L_x_1771:
[----:B------:R-:W-:-:S06]  /*3b10*/  UISETP.NE.AND UP0, UPT, UR9, 0x1, UPT ;  /* 0x000000010900788c */ /* 0x000fcc000bf05270 */
[----:B------:R-:W-:Y:S02]  /*3b20*/  PLOP3.LUT P1, PT, PT, PT, UP0, 0x80, 0x0 ;  /* 0x000000000000781c */ /* 0x000fe40003f2f008 */
[----:B------:R-:W-:-:S11]  /*3b30*/  PLOP3.LUT P0, PT, PT, PT, UP0, 0x80, 0x0 ;  /* 0x000000000000781c */ /* 0x000fd60003f0f008 */
[----:B------:R-:W-:-:S05]  /*3b40*/  @P1 IMAD.HI.U32 R12, R6, c[0x0][0x330], RZ ;  /* 0x0000cc00060c1a27 */ /* 0x000fca00078e00ff */
[----:B------:R-:W-:Y:S02]  /*3b50*/  @P0 SHF.R.U32.HI R6, RZ, c[0x0][0x334], R12 ;  /* 0x0000cd00ff060a19 */ /* 0x000fe4000001160c */
.L_x_1772:
[----:B------:R-:W-:Y:S05]  /*3b60*/  BSYNC B0 ;  /* 0x0000000000007941 */ /* 0x000fea0003800000 */
.L_x_1770:
[----:B------:R-:W-:-:S05]  /*3b70*/  IMAD R6, R6, c[0x0][0x32c], R11 ;  /* 0x0000cb0006067a24 */ /* 0x000fca00078e020b */
[----:B------:R-:W-:Y:S02]  /*3b80*/  IADD3 R12, R6, c[0x0][0x32c], RZ ;  /* 0x0000cb00060c7a10 */ /* 0x000fe40007ffe0ff */
[----:B------:R-:W-:Y:S02]  /*3b90*/  IMNMX R2, R2, R6, !PT ;  /* 0x0000000602027217 */ /* 0x000fe40007800200 */
[----:B------:R-:W-:Y:S02]  /*3ba0*/  IMNMX R5, R5, R12, PT ;  /* 0x0000000c05057217 */ /* 0x000fe40003800200 */
.L_x_1769:
        /* <DEDUP_REMOVED lines=37> */
[----:B------:R-:W-:Y:S01]  /*3e00*/  UISETP.GE.AND UP6, UPT, UR9, 0x1, UPT ;  /* 0x000000010900788c */ /* 0x000fe2000bfc6270 */
        /* <DEDUP_REMOVED lines=36> */
[----:B------:R-:W-:Y:S01]  /*4050*/  IMAD.U32 R7, RZ, RZ, UR12 ;  /* 0x0000000cff077e24 */ /* 0x000fe2000f8e00ff */
        /* <DEDUP_REMOVED lines=14> */
.L_x_1775:
[----:B------:R-:W-:Y:S02]  /*4140*/  UP2UR UR22, UPR, URZ, 0x1 ;  /* 0x000000013f167883 */ /* 0x000fe40008000000 */
[----:B------:R-:W-:-:S06]  /*4150*/  UISETP.NE.AND UP0, UPT, UR9, 0x1, UPT ;  /* 0x000000010900788c */ /* 0x000fcc000bf05270 */
[----:B------:R-:W-:Y:S02]  /*4160*/  PLOP3.LUT P1, PT, PT, PT, UP0, 0x80, 0x0 ;  /* 0x000000000000781c */ /* 0x000fe40003f2f008 */
[----:B------:R-:W-:Y:S01]  /*4170*/  PLOP3.LUT P0, PT, PT, PT, UP0, 0x80, 0x0 ;  /* 0x000000000000781c */ /* 0x000fe20003f0f008 */
[----:B------:R-:W-:-:S10]  /*4180*/  UISETP.NE.AND UP0, UPT, UR22, URZ, UPT ;  /* 0x0000003f1600728c */ /* 0x000fd4000bf05270 */
[----:B------:R-:W-:-:S05]  /*4190*/  @P1 IMAD.HI.U32 R7, R6, c[0x0][0x330], RZ ;  /* 0x0000cc0006071a27 */ /* 0x000fca00078e00ff */
[----:B------:R-:W-:Y:S02]  /*41a0*/  @P0 SHF.R.U32.HI R6, RZ, c[0x0][0x334], R7 ;  /* 0x0000cd00ff060a19 */ /* 0x000fe40000011607 */
.L_x_1776:
[----:B------:R-:W-:Y:S05]  /*41b0*/  BSYNC B0 ;  /* 0x0000000000007941 */ /* 0x000fea0003800000 */
.L_x_1774:
[----:B------:R-:W-:-:S05]  /*41c0*/  IMAD R6, R6, c[0x0][0x32c], R11 ;  /* 0x0000cb0006067a24 */ /* 0x000fca00078e020b */
[----:B------:R-:W-:Y:S02]  /*41d0*/  IADD3 R7, R6, c[0x0][0x32c], RZ ;  /* 0x0000cb0006077a10 */ /* 0x000fe40007ffe0ff */
[----:B------:R-:W-:Y:S02]  /*41e0*/  IMNMX R2, R2, R6, !PT ;  /* 0x0000000602027217 */ /* 0x000fe40007800200 */
[----:B------:R-:W-:Y:S02]  /*41f0*/  IMNMX R5, R5, R7, PT ;  /* 0x0000000705057217 */ /* 0x000fe40003800200 */
.L_x_1773:
        /* <DEDUP_REMOVED lines=63> */
[----:B------:R-:W-:-:S02]  /*45f0*/  FMNMX.FTZ R133, R94, R7, !PT ;  /* 0x000000075e857209 */ /* 0x000fc40007810000 */
[----:B------:R-:W-:Y:S01]  /*4600*/  FSEL R7, R31, -INF , !P0 ;  /* 0xff8000001f077808 */ /* 0x000fe20004000000 */
[----:B------:R-:W-:Y:S01]  /*4610*/  STL [R1+0x80], R135 ;  /* 0x0000808701007387 */ /* 0x000fe20000100800 */
[----:B------:R-:W-:Y:S02]  /*4620*/  PLOP3.LUT P0, PT, PT, PT, UP4, 0x40, 0x0 ;  /* 0x000000000000781c */ /* 0x000fe40003f0e848 */
[----:B------:R-:W-:Y:S01]  /*4630*/  ISETP.GT.AND P1, PT, R2, 0x18, P1 ;  /* 0x000000180200780c */ /* 0x000fe20000f24270 */
[----:B------:R-:W-:Y:S01]  /*4640*/  LDSM.16.MT88.4 R28, [R237+0x4080] ;  /* 0x00408000ed1c783b */ /* 0x000fe20000004200 */
[----:B------:R-:W-:Y:S02]  /*4650*/  FMNMX.FTZ R23, R6, R11, !PT ;  /* 0x0000000b06177209 */ /* 0x000fe40007810000 */
[----:B------:R-:W-:Y:S02]  /*4660*/  ISETP.GT.AND P0, PT, R2, 0x19, P0 ;  /* 0x000000190200780c */ /* 0x000fe40000704270 */
[----:B------:R-:W-:-:S02]  /*4670*/  ISETP.LT.OR P1, PT, R5, 0x19, P1 ;  /* 0x000000190500780c */ /* 0x000fc40000f21670 */
[----:B------:R-:W-:Y:S02]  /*4680*/  FMNMX.FTZ R23, R10, R23, !PT ;  /* 0x000000170a177209 */ /* 0x000fe40007810000 */
[----:B------:R-:W-:Y:S02]  /*4690*/  ISETP.LT.OR P0, PT, R5, 0x1a, P0 ;  /* 0x0000001a0500780c */ /* 0x000fe40000701670 */
[----:B------:R-:W-:Y:S02]  /*46a0*/  FSEL R13, R42, -INF , !P1 ;  /* 0xff8000002a0d7808 */ /* 0x000fe40004800000 */
[----:B------:R-:W-:Y:S02]  /*46b0*/  PLOP3.LUT P1, PT, PT, PT, UP3, 0x40, 0x0 ;  /* 0x000000000000781c */ /* 0x000fe40003f2e838 */
[----:B------:R-:W-:Y:S02]  /*46c0*/  FMNMX.FTZ R23, R9, R23, !PT ;  /* 0x0000001709177209 */ /* 0x000fe40007810000 */
[----:B------:R-:W-:-:S02]  /*46d0*/  FSEL R15, R43, -INF , !P0 ;  /* 0xff8000002b0f7808 */ /* 0x000fc40004000000 */
[----:B------:R-:W-:Y:S01]  /*46e0*/  PLOP3.LUT P0, PT, PT, PT, UP2, 0x40, 0x0 ;  /* 0x000000000000781c */ /* 0x000fe20003f0e828 */
[----:B------:R-:W-:Y:S01]  /*46f0*/  LDSM.16.MT88.4 R40, [R240+0x4880] ;  /* 0x00488000f028783b */ /* 0x000fe20000004200 */
[----:B------:R-:W-:Y:S02]  /*4700*/  ISETP.GT.AND P1, PT, R2, 0x20, P1 ;  /* 0x000000200200780c */ /* 0x000fe40000f24270 */
[----:B------:R-:W-:Y:S02]  /*4710*/  FMNMX.FTZ R23, R8, R23, !PT ;  /* 0x0000001708177209 */ /* 0x000fe40007810000 */
[----:B------:R-:W-:Y:S02]  /*4720*/  ISETP.GT.AND P0, PT, R2, 0x21, P0 ;  /* 0x000000210200780c */ /* 0x000fe40000704270 */
[----:B------:R-:W-:Y:S02]  /*4730*/  ISETP.LT.OR P1, PT, R5, 0x21, P1 ;  /* 0x000000210500780c */ /* 0x000fe40000f21670 */
[----:B------:R-:W-:-:S02]  /*4740*/  FMNMX.FTZ R23, R7, R23, !PT ;  /* 0x0000001707177209 */ /* 0x000fc40007810000 */
[----:B------:R-:W-:Y:S02]  /*4750*/  ISETP.LT.OR P0, PT, R5, 0x22, P0 ;  /* 0x000000220500780c */ /* 0x000fe40000701670 */
        /* <DEDUP_REMOVED lines=11> */
[----:B------:R-:W-:Y:S02]  /*4810*/  FMNMX.FTZ R133, R93, R133, !PT ;  /* 0x000000855d857209 */ /* 0x000fe40007810000 */
[----:B------:R-:W-:-:S02]  /*4820*/  ISETP.LT.OR P0, PT, R5, 0x2a, P0 ;  /* 0x0000002a0500780c */ /* 0x000fc40000701670 */
[----:B------:R-:W-:Y:S01]  /*4830*/  FSEL R90, R38, -INF , !P1 ;  /* 0xff800000265a7808 */ /* 0x000fe20004800000 */
[----:B------:R-:W1:Y:S01]  /*4840*/  SHFL.BFLY PT, R12, R133, 0x2, 0x1f ;  /* 0x0c401f00850c7f89 */ /* 0x000e6200000e0000 */
[----:B------:R-:W-:Y:S02]  /*4850*/  FMNMX.FTZ R132, R92, R132, !PT ;  /* 0x000000845c847209 */ /* 0x000fe40007810000 */
        /* <DEDUP_REMOVED lines=379> */
.L_x_1778:
[----:B------:R-:W-:Y:S02]  /*6010*/  UISETP.NE.AND UP0, UPT, UR9, 0x1, UPT ;  /* 0x000000010900788c */ /* 0x000fe4000bf05270 */
[----:B------:R-:W-:Y:S02]  /*6020*/  ULDC.64 UR4, c[0x0][0x330] ;  /* 0x0000cc0000047ab9 */ /* 0x000fe40000000a00 */
[----:B------:R-:W-:-:S07]  /*6030*/  UIMAD.WIDE.U32 UR22, UR16, UR4, URZ ;  /* 0x00000004101672a5 */ /* 0x000fce000f8e003f */
[----:B------:R-:W-:Y:S02]  /*6040*/  @UP0 UMOV UR21, UR23 ;  /* 0x0000001700150c82 */ /* 0x000fe40008000000 */
[----:B------:R-:W-:Y:S02]  /*6050*/  @UP0 USHF.R.U32.HI UR16, URZ, UR5, UR21 ;  /* 0x000000053f100299 */ /* 0x000fe40008011615 */
.L_x_1779:
[----:B------:R-:W-:Y:S02]  /*6060*/  ULDC UR4, c[0x0][0x32c] ;  /* 0x0000cb0000047ab9 */ /* 0x000fe40000000800 */
[----:B------:R-:W-:-:S04]  /*6070*/  UIMAD UR4, UR16, UR9, UR4 ;  /* 0x00000009100472a4 */ /* 0x000fc8000f8e0204 */
[----:B------:R-:W-:-:S04]  /*6080*/  UISETP.LT.AND UP0, UPT, UR11, UR4, UPT ;  /* 0x000000040b00728c */ /* 0x000fc8000bf01270 */
[----:B------:R-:W-:-:S04]  /*6090*/  USEL UR11, UR11, UR4, UP0 ;  /* 0x000000040b0b7287 */ /* 0x000fc80008000000 */
.L_x_1777:
        /* <DEDUP_REMOVED lines=38> */
.L_x_1791:
        /* <DEDUP_REMOVED lines=79> */
.L_x_1781:
        /* <DEDUP_REMOVED lines=222> */
.L_x_1782:
        /* <DEDUP_REMOVED lines=36> */
.L_x_1785:
[----:B------:R-:W-:Y:S04]  /*7810*/  MOV R170, c[0x0][0x32c] ;  /* 0x0000cb0000aa7a02 */ /* 0x000fe80000000f00 */
[----:B------:R-:W-:Y:S11]  /*7820*/  ISETP.NE.AND P0, PT, R170, 0x1, PT ;  /* 0x00000001aa00780c */ /* 0x000ff60003f05270 */
[----:B------:R-:W-:Y:S02]  /*7830*/  @!UPT UIADD3 URZ, URZ, URZ, URZ ;  /* 0x0000003f3f3ff290 */ /* 0x000fe4000fffe03f */
[----:B------:R-:W-:Y:S05]  /*7840*/  @P0 IMAD.HI.U32 R170, R132, c[0x0][0x330], RZ ;  /* 0x0000cc0084aa0a27 */ /* 0x000fea00078e00ff */
[----:B------:R-:W-:Y:S02]  /*7850*/  @P0 SHF.R.U32.HI R132, RZ, c[0x0][0x334], R170 ;  /* 0x0000cd00ff840a19 */ /* 0x000fe400000116aa */
.L_x_1786:
[----:B------:R-:W-:Y:S05]  /*7860*/  BSYNC B0 ;  /* 0x0000000000007941 */ /* 0x000fea0003800000 */
.L_x_1784:
[----:B------:R-:W-:Y:S05]  /*7870*/  IADD3 R170, -R171, UR4, RZ ;  /* 0x00000004abaa7c10 */ /* 0x000fea000fffe1ff */
[----:B------:R-:W-:Y:S05]  /*7880*/  IMAD R132, R132, c[0x0][0x32c], R170 ;  /* 0x0000cb0084847a24 */ /* 0x000fea00078e02aa */
[----:B------:R-:W-:Y:S02]  /*7890*/  IMNMX R0, R0, R132, !PT ;  /* 0x0000008400007217 */ /* 0x000fe40007800200 */
[----:B------:R-:W-:Y:S04]  /*78a0*/  IADD3 R132, R132, c[0x0][0x32c], RZ ;  /* 0x0000cb0084847a10 */ /* 0x000fe80007ffe0ff */
[----:B------:R-:W-:Y:S02]  /*78b0*/  IMNMX R3, R3, R132, PT ;  /* 0x0000008403037217 */ /* 0x000fe40003800200 */
.L_x_1783:
        /* <DEDUP_REMOVED lines=87> */
.L_x_1789:
[----:B------:R-:W-:Y:S04]  /*7e30*/  MOV R5, c[0x0][0x32c] ;  /* 0x0000cb0000057a02 */ /* 0x000fe80000000f00 */
[----:B------:R-:W-:Y:S11]  /*7e40*/  ISETP.NE.AND P0, PT, R5, 0x1, PT ;  /* 0x000000010500780c */ /* 0x000ff60003f05270 */
[----:B------:R-:W-:Y:S02]  /*7e50*/  @!UPT UIADD3 URZ, URZ, URZ, URZ ;  /* 0x0000003f3f3ff290 */ /* 0x000fe4000fffe03f */
[----:B------:R-:W-:Y:S05]  /*7e60*/  @P0 IMAD.HI.U32 R5, R0, c[0x0][0x330], RZ ;  /* 0x0000cc0000050a27 */ /* 0x000fea00078e00ff */
[----:B------:R-:W-:Y:S02]  /*7e70*/  @P0 SHF.R.U32.HI R0, RZ, c[0x0][0x334], R5 ;  /* 0x0000cd00ff000a19 */ /* 0x000fe40000011605 */
.L_x_1790:
[----:B------:R-:W-:Y:S05]  /*7e80*/  BSYNC B0 ;  /* 0x0000000000007941 */ /* 0x000fea0003800000 */
.L_x_1788:
[----:B------:R-:W-:Y:S05]  /*7e90*/  IADD3 R5, -R171, UR4, RZ ;  /* 0x00000004ab057c10 */ /* 0x000fea000fffe1ff */
[----:B------:R-:W-:Y:S05]  /*7ea0*/  IMAD R0, R0, c[0x0][0x32c], R5 ;  /* 0x0000cb0000007a24 */ /* 0x000fea00078e0205 */
[----:B------:R-:W-:Y:S02]  /*7eb0*/  IMNMX R3, R3, R0, !PT ;  /* 0x0000000003037217 */ /* 0x000fe40007800200 */
[----:B------:R-:W-:Y:S04]  /*7ec0*/  IADD3 R0, R0, c[0x0][0x32c], RZ ;  /* 0x0000cb0000007a10 */ /* 0x000fe80007ffe0ff */
[----:B------:R-:W-:Y:S02]  /*7ed0*/  IMNMX R4, R4, R0, PT ;  /* 0x0000000004047217 */ /* 0x000fe40003800200 */
.L_x_1787:
        /* <DEDUP_REMOVED lines=493> */
.L_x_1780:
        /* <DEDUP_REMOVED lines=25> */
.L_x_1793:
[----:B------:R-:W-:Y:S02]  /*9f40*/  ULDC UR4, c[0x0][0x32c] ;  /* 0x0000cb0000047ab9 */ /* 0x000fe40000000800 */
[----:B------:R-:W-:-:S03]  /*9f50*/  UISETP.NE.AND UP0, UPT, UR4, 0x1, UPT ;  /* 0x000000010400788c */ /* 0x000fc6000bf05270 */
[----:B------:R-:W-:Y:S02]  /*9f60*/  ULDC.64 UR4, c[0x0][0x330] ;  /* 0x0000cc0000047ab9 */ /* 0x000fe40000000a00 */
[----:B------:R-:W-:-:S07]  /*9f70*/  UIMAD.WIDE.U32 UR22, UR11, UR4, URZ ;  /* 0x000000040b1672a5 */ /* 0x000fce000f8e003f */
[----:B------:R-:W-:Y:S02]  /*9f80*/  @UP0 UMOV UR21, UR23 ;  /* 0x0000001700150c82 */ /* 0x000fe40008000000 */
[----:B------:R-:W-:Y:S02]  /*9f90*/  @UP0 USHF.R.U32.HI UR11, URZ, UR5, UR21 ;  /* 0x000000053f0b0299 */ /* 0x000fe40008011615 */
.L_x_1794:
[----:B------:R-:W-:Y:S02]  /*9fa0*/  ULDC UR4, c[0x0][0x32c] ;  /* 0x0000cb0000047ab9 */ /* 0x000fe40000000800 */
[----:B------:R-:W-:-:S04]  /*9fb0*/  UIMAD UR4, UR11, UR4, URZ ;  /* 0x000000040b0472a4 */ /* 0x000fc8000f8e023f */
[----:B------:R-:W-:-:S04]  /*9fc0*/  UISETP.LT.AND UP0, UPT, UR9, UR4, UPT ;  /* 0x000000040900728c */ /* 0x000fc8000bf01270 */
[----:B------:R-:W-:-:S04]  /*9fd0*/  USEL UR9, UR9, UR4, !UP0 ;  /* 0x0000000409097287 */ /* 0x000fc8000c000000 */
.L_x_1792:
        /* <DEDUP_REMOVED lines=37> */
.L_x_1798:
        /* <DEDUP_REMOVED lines=82> */
.L_x_1796:
        /* <DEDUP_REMOVED lines=222> */
.L_x_1797:
        /* <DEDUP_REMOVED lines=421> */
.L_x_1795:
        /* <DEDUP_REMOVED lines=44> */
.L_x_1809:
        /* <DEDUP_REMOVED lines=290> */
.L_x_1800:
[----:B-1----:R-:W2:Y:S01]  /*e460*/  LDL R3, [R1+0x78] ;  /* 0x0000780001037983 */ /* 0x002ea20000100800 */
        /* <DEDUP_REMOVED lines=8> */
[----:B------:R-:W-:Y:S01]  /*e4f0*/  IMAD.MOV.U32 R133, RZ, RZ, R3 ;  /* 0x000000ffff857224 */ /* 0x000fe200078e0003 */
[----:B------:R-:W-:Y:S01]  /*e500*/  @P0 SHF.R.U32.HI R133, RZ, c[0x0][0x2cc], R0 ;  /* 0x0000b300ff850a19 */ /* 0x000fe20000011600 */
[----:B------:R-:W-:Y:S01]  /*e510*/  IMAD.U32 R0, RZ, RZ, UR4 ;  /* 0x00000004ff007e24 */ /* 0x000fe2000f8e00ff */
[----:B------:R-:W-:Y:S01]  /*e520*/  PLOP3.LUT P0, PT, PT, PT, UP0, 0x40, 0x0 ;  /* 0x000000000000781c */ /* 0x000fe20003f0e808 */
[----:B------:R-:W-:Y:S02]  /*e530*/  IMAD.U32 R3, RZ, RZ, UR12 ;  /* 0x0000000cff037e24 */ /* 0x000fe4000f8e00ff */
[----:B------:R-:W1:Y:S01]  /*e540*/  SHFL.IDX PT, R132, R133, RZ, 0x1c1f ;  /* 0x001c1fff85847589 */ /* 0x000e6200000e0000 */
[C---:B---3--:R-:W-:Y:S02]  /*e550*/  IADD3 R0, -R170.reuse, 0x1, R0 ;  /* 0x00000001aa007810 */ /* 0x048fe40007ffe100 */
[----:B------:R-:W-:Y:S02]  /*e560*/  IADD3 R170, -R170, UR4, RZ ;  /* 0x00000004aaaa7c10 */ /* 0x000fe4000fffe1ff */
        /* <DEDUP_REMOVED lines=20> */
.L_x_1803:
[----:B------:R-:W-:Y:S04]  /*e6b0*/  MOV R171, c[0x0][0x32c] ;  /* 0x0000cb0000ab7a02 */ /* 0x000fe80000000f00 */
[----:B------:R-:W-:Y:S11]  /*e6c0*/  ISETP.NE.AND P0, PT, R171, 0x1, PT ;  /* 0x00000001ab00780c */ /* 0x000ff60003f05270 */
[----:B------:R-:W-:Y:S02]  /*e6d0*/  @!UPT UIADD3 URZ, URZ, URZ, URZ ;  /* 0x0000003f3f3ff290 */ /* 0x000fe4000fffe03f */
[----:B------:R-:W-:Y:S05]  /*e6e0*/  @P0 IMAD.HI.U32 R171, R132, c[0x0][0x330], RZ ;  /* 0x0000cc0084ab0a27 */ /* 0x000fea00078e00ff */
[----:B------:R-:W-:Y:S02]  /*e6f0*/  @P0 SHF.R.U32.HI R132, RZ, c[0x0][0x334], R171 ;  /* 0x0000cd00ff840a19 */ /* 0x000fe400000116ab */
.L_x_1804:
[----:B------:R-:W-:Y:S05]  /*e700*/  BSYNC B0 ;  /* 0x0000000000007941 */ /* 0x000fea0003800000 */
.L_x_1802:
[----:B------:R-:W-:Y:S05]  /*e710*/  IMAD R132, R132, c[0x0][0x32c], R170 ;  /* 0x0000cb0084847a24 */ /* 0x000fea00078e02aa */
[----:B------:R-:W-:Y:S02]  /*e720*/  IMNMX R0, R0, R132, !PT ;  /* 0x0000008400007217 */ /* 0x000fe40007800200 */
[----:B------:R-:W-:Y:S04]  /*e730*/  IADD3 R132, R132, c[0x0][0x32c], RZ ;  /* 0x0000cb0084847a10 */ /* 0x000fe80007ffe0ff */
[----:B------:R-:W-:Y:S02]  /*e740*/  IMNMX R3, R3, R132, PT ;  /* 0x0000008403037217 */ /* 0x000fe40003800200 */
.L_x_1801:
        /* <DEDUP_REMOVED lines=87> */
.L_x_1807:
[----:B------:R-:W-:Y:S04]  /*ecc0*/  MOV R5, c[0x0][0x32c] ;  /* 0x0000cb0000057a02 */ /* 0x000fe80000000f00 */
[----:B------:R-:W-:Y:S11]  /*ecd0*/  ISETP.NE.AND P0, PT, R5, 0x1, PT ;  /* 0x000000010500780c */ /* 0x000ff60003f05270 */
[----:B------:R-:W-:Y:S02]  /*ece0*/  @!UPT UIADD3 URZ, URZ, URZ, URZ ;  /* 0x0000003f3f3ff290 */ /* 0x000fe4000fffe03f */
[----:B------:R-:W-:Y:S05]  /*ecf0*/  @P0 IMAD.HI.U32 R5, R0, c[0x0][0x330], RZ ;  /* 0x0000cc0000050a27 */ /* 0x000fea00078e00ff */
[----:B------:R-:W-:Y:S02]  /*ed00*/  @P0 SHF.R.U32.HI R0, RZ, c[0x0][0x334], R5 ;  /* 0x0000cd00ff000a19 */ /* 0x000fe40000011605 */
.L_x_1808:
[----:B------:R-:W-:Y:S05]  /*ed10*/  BSYNC B0 ;  /* 0x0000000000007941 */ /* 0x000fea0003800000 */
.L_x_1806:
[----:B------:R-:W-:Y:S05]  /*ed20*/  IMAD R0, R0, c[0x0][0x32c], R170 ;  /* 0x0000cb0000007a24 */ /* 0x000fea00078e02aa */
[----:B------:R-:W-:Y:S02]  /*ed30*/  IMNMX R3, R3, R0, !PT ;  /* 0x0000000003037217 */ /* 0x000fe40007800200 */
[----:B------:R-:W-:Y:S04]  /*ed40*/  IADD3 R0, R0, c[0x0][0x32c], RZ ;  /* 0x0000cb0000007a10 */ /* 0x000fe80007ffe0ff */
[----:B------:R-:W-:Y:S02]  /*ed50*/  IMNMX R4, R4, R0, PT ;  /* 0x0000000004047217 */ /* 0x000fe40003800200 */
.L_x_1805:
        /* <DEDUP_REMOVED lines=492> */
.L_x_1799:
        /* <DEDUP_REMOVED lines=157> */
.L_x_1767:
        /* <DEDUP_REMOVED lines=196> */
.L_x_1811:
        /* <DEDUP_REMOVED lines=159> */
.L_x_1813:
[----:B--234-:R-:W-:Y:S05]  /*12c20*/  BSYNC B0 ;  /* 0x0000000000007941 */ /* 0x01cfea0003800000 */
.L_x_1812:
        /* <DEDUP_REMOVED lines=30> */
.L_x_1815:
[----:B------:R-:W-:Y:S05]  /*12e10*/  BSYNC B0 ;  /* 0x0000000000007941 */ /* 0x000fea0003800000 */
.L_x_1814:
        /* <DEDUP_REMOVED lines=30> */
.L_x_1817:
[----:B------:R-:W-:Y:S05]  /*13000*/  BSYNC B0 ;  /* 0x0000000000007941 */ /* 0x000fea0003800000 */
.L_x_1816:
        /* <DEDUP_REMOVED lines=31> */
.L_x_1810:
        /* <DEDUP_REMOVED lines=31> */
.L_x_1818:
        /* <DEDUP_REMOVED lines=45> */
.L_x_1820:
[----:B------:R-:W-:Y:S05]  /*136c0*/  BSYNC B0 ;  /* 0x0000000000007941 */ /* 0x000fea0003800000 */
.L_x_1819:
        /* <DEDUP_REMOVED lines=80> */
.L_x_1822:
[----:B------:R-:W-:Y:S05]  /*13bd0*/  BSYNC B0 ;  /* 0x0000000000007941 */ /* 0x000fea0003800000 */
.L_x_1821:
        /* <DEDUP_REMOVED lines=27> */
.L_x_1824:
[----:B------:R-:W-:Y:S05]  /*13d90*/  BSYNC B0 ;  /* 0x0000000000007941 */ /* 0x000fea0003800000 */
.L_x_1823:
        /* <DEDUP_REMOVED lines=27> */
.L_x_1826:
[----:B------:R-:W-:Y:S05]  /*13f50*/  BSYNC B0 ;  /* 0x0000000000007941 */ /* 0x000fea0003800000 */
.L_x_1825:
        /* <DEDUP_REMOVED lines=28> */
.L_x_1827:
        /* <DEDUP_REMOVED lines=14> */
.L_x_3018:


//--------------------- .text._ZN7cutlass13device_kernelIN5flash19enable_sm80_to_sm89INS1_16FlashAttnFwdSm80INS1_25CollectiveMainloopFwdSm80ILi8ELi1ELb0EN4cute5tupleIJNS5_1CILi128EEENS7_ILi32EEENS7_ILi256EEEEEELi256ENS_6half_tEfNS_4arch4Sm80ELb0ELb1ELb0ELb1ELb0ELb1ELb1ELb0EEENS1_21CollectiveEpilogueFwdINS6_IJS8_SA_S9_EEENS6_IJNS7_ILi1EEESI_SI_EEESC_SE_Li256ELb1ELb1ELb0ELb0EEENS1_19SingleTileSchedulerILb1ELb0ELb1ELi128EEEEEEEEEvNT_6ParamsE --------------------------
	.section	.text._ZN7cutlass13device_kernelIN5flash19enable_sm80_to_sm89INS1_16FlashAttnFwdSm80INS1_25CollectiveMainloopFwdSm80ILi8ELi1ELb0EN4cute5tupleIJNS5_1CILi128EEENS7_ILi32EEENS7_ILi256EEEEEELi256ENS_6half_tEfNS_4arch4Sm80ELb0ELb1ELb0ELb1ELb0ELb1ELb1ELb0EEENS1_21CollectiveEpilogueFwdINS6_IJS8_SA_S9_EEENS6_IJNS7_ILi1EEESI_SI_EEESC_SE_Li256ELb1ELb1ELb0ELb0EEENS1_19SingleTileSchedulerILb1ELb0ELb1ELi128EEEEEEEEEvNT_6ParamsE,"ax",@progbits
	.sectioninfo	@"SHI_REGISTERS=245"
	.align	128
.text._ZN7cutlass13device_kernelIN5flash19enable_sm80_to_sm89INS1_16FlashAttnFwdSm80INS1_25CollectiveMainloopFwdSm80ILi8ELi1ELb0EN4cute5tupleIJNS5_1CILi128EEENS7_ILi32EEENS7_ILi256EEEEEELi256ENS_6half_tEfNS_4arch4Sm80ELb0ELb1ELb0ELb1ELb0ELb1ELb1ELb0EEENS1_21CollectiveEpilogueFwdINS6_IJS8_SA_S9_EEENS6_IJNS7_ILi1EEESI_SI_EEESC_SE_Li256ELb1ELb1ELb0ELb0EEENS1_19SingleTileSchedulerILb1ELb0ELb1ELi128EEEEEEEEEvNT_6ParamsE:
        .type           _ZN7cutlass13device_kernelIN5flash19enable_sm80_to_sm89INS1_16FlashAttnFwdSm80INS1_25CollectiveMainloopFwdSm80ILi8ELi1ELb0EN4cute5tupleIJNS5_1CILi128EEENS7_ILi32EEENS7_ILi256EEEEEELi256ENS_6half_tEfNS_4arch4Sm80ELb0ELb1ELb0ELb1ELb0ELb1ELb1ELb0EEENS1_21CollectiveEpilogueFwdINS6_IJS8_SA_S9_EEENS6_IJNS7_ILi1EEESI_SI_EEESC_SE_Li256ELb1ELb1ELb0ELb0EEENS1_19SingleTileSchedulerILb1ELb0ELb1ELi128EEEEEEEEEvNT_6ParamsE,@function
        .size           _ZN7cutlass13device_kernelIN5flash19enable_sm80_to_sm89INS1_16FlashAttnFwdSm80INS1_25CollectiveMainloopFwdSm80ILi8ELi1ELb0EN4cute5tupleIJNS5_1CILi128EEENS7_ILi32EEENS7_ILi256EEEEEELi256ENS_6half_tEfNS_4arch4Sm80ELb0ELb1ELb0ELb1ELb0ELb1ELb1ELb0EEENS1_21CollectiveEpilogueFwdINS6_IJS8_SA_S9_EEENS6_IJNS7_ILi1EEESI_SI_EEESC_SE_Li256ELb1ELb1ELb0ELb0EEENS1_19SingleTileSchedulerILb1ELb0ELb1ELi128EEEEEEEEEvNT_6ParamsE,(.L_x_3019 - _ZN7cutlass13device_kernelIN5flash19enable_sm80_to_sm89INS1_16FlashAttnFwdSm80INS1_25CollectiveMainloopFwdSm80ILi8ELi1ELb0EN4cute5tupleIJNS5_1CILi128EEENS7_ILi32EEENS7_ILi256EEEEEELi256ENS_6half_tEfNS_4arch4Sm80ELb0ELb1ELb0ELb1ELb0ELb1ELb1ELb0EEENS1_21CollectiveEpilogueFwdINS6_IJS8_SA_S9_EEENS6_IJNS7_ILi1EEESI_SI_EEESC_SE_Li256ELb1ELb1ELb0ELb0EEENS1_19SingleTileSchedulerILb1ELb0ELb1ELi128EEEEEEEEEvNT_6ParamsE)
        .other          _ZN7cutlass13device_kernelIN5flash19enable_sm80_to_sm89INS1_16FlashAttnFwdSm80INS1_25CollectiveMainloopFwdSm80ILi8ELi1ELb0EN4cute5tupleIJNS5_1CILi128EEENS7_ILi32EEENS7_ILi256EEEEEELi256ENS_6half_tEfNS_4arch4Sm80ELb0ELb1ELb0ELb1ELb0ELb1ELb1ELb0EEENS1_21CollectiveEpilogueFwdINS6_IJS8_SA_S9_EEENS6_IJNS7_ILi1EEESI_SI_EEESC_SE_Li256ELb1ELb1ELb0ELb0EEENS1_19SingleTileSchedulerILb1ELb0ELb1ELi128EEEEEEEEEvNT_6ParamsE,@"STO_CUDA_ENTRY STV_DEFAULT"
_ZN7cutlass13device_kernelIN5flash19enable_sm80_to_sm89INS1_16FlashAttnFwdSm80INS1_25CollectiveMainloopFwdSm80ILi8ELi1ELb0EN4cute5tupleIJNS5_1CILi128EEENS7_ILi32EEENS7_ILi256EEEEEELi256ENS_6half_tEfNS_4arch4Sm80ELb0ELb1ELb0ELb1ELb0ELb1ELb1ELb0EEENS1_21CollectiveEpilogueFwdINS6_IJS8_SA_S9_EEENS6_IJNS7_ILi1EEESI_SI_EEESC_SE_Li256ELb1ELb1ELb0ELb0EEENS1_19SingleTileSchedulerILb1ELb0ELb1ELi128EEEEEEEEEvNT_6ParamsE:
        /* <DEDUP_REMOVED lines=20> */
.L_x_1829:
        /* <DEDUP_REMOVED lines=13> */
.L_x_1831:
[----:B------:R-:W-:Y:S02]  /*0210*/  ULDC UR5, c[0x0][0x54c] ;  /* 0x0001530000057ab9 */ /* 0x000fe40000000800 */
.L_x_1830:
[----:B------:R-:W-:Y:S02]  /*0220*/  ULDC UR4, c[0x0][0x548] ;  /* 0x0001520000047ab9 */ /* 0x000fe40000000800 */
[----:B------:R-:W-:-:S02]  /*0230*/  USHF.L.U32 UR23, UR21, 0x7, URZ ;  /* 0x0000000715177899 */ /* 0x000fc4000800063f */
[----:B------:R-:W-:-:S04]  /*0240*/  UIMAD UR4, UR5, UR4, URZ ;  /* 0x00000004050472a4 */ /* 0x000fc8000f8e023f */
[----:B------:R-:W-:-:S04]  /*0250*/  UISETP.GE.AND UP0, UPT, UR23, UR4, UPT ;  /* 0x000000041700728c */ /* 0x000fc8000bf06270 */
[----:B------:R-:W-:Y:S01]  /*0260*/  USEL UR29, UR29, 0xffffffff, !UP0 ;  /* 0xffffffff1d1d7887 */ /* 0x000fe2000c000000 */
[----:B------:R-:W-:Y:S05]  /*0270*/  BRA `(.L_x_1832) ;  /* 0x000001b000007947 */ /* 0x000fea0003800000 */
.L_x_1828:
        /* <DEDUP_REMOVED lines=8> */
.L_x_1833:
        /* <DEDUP_REMOVED lines=13> */
.L_x_1835:
[----:B------:R-:W-:Y:S02]  /*03d0*/  ULDC UR5, c[0x0][0x54c] ;  /* 0x0001530000057ab9 */ /* 0x000fe40000000800 */
.L_x_1834:
[----:B------:R-:W-:Y:S02]  /*03e0*/  ULDC UR4, c[0x0][0x548] ;  /* 0x0001520000047ab9 */ /* 0x000fe40000000800 */
[----:B------:R-:W-:-:S02]  /*03f0*/  USHF.L.U32 UR23, UR21, 0x7, URZ ;  /* 0x0000000715177899 */ /* 0x000fc4000800063f */
[----:B------:R-:W-:-:S04]  /*0400*/  UIMAD UR4, UR5, UR4, URZ ;  /* 0x00000004050472a4 */ /* 0x000fc8000f8e023f */
[----:B------:R-:W-:-:S04]  /*0410*/  UISETP.GE.AND UP0, UPT, UR23, UR4, UPT ;  /* 0x000000041700728c */ /* 0x000fc8000bf06270 */
[----:B------:R-:W-:-:S06]  /*0420*/  USEL UR29, UR29, 0xffffffff, !UP0 ;  /* 0xffffffff1d1d7887 */ /* 0x000fcc000c000000 */
.L_x_1832:
        /* <DEDUP_REMOVED lines=65> */
.L_x_1836:
        /* <DEDUP_REMOVED lines=10> */
.L_x_1837:
[----:B------:R-:W-:Y:S05]  /*08e0*/  @!P2 BRA `(.L_x_1838) ;  /* 0x000000500000a947 */ /* 0x000fea0003800000 */
[----:B-1----:R-:W2:Y:S04]  /*08f0*/  LDG.E R0, [R8.64] ;  /* 0x0000001e08007981 */ /* 0x002ea8000c1e1900 */
[----:B----4-:R-:W4:Y:S01]  /*0900*/  LDG.E R2, [R8.64+0x4] ;  /* 0x0000041e08027981 */ /* 0x010f22000c1e1900 */
[----:B--2---:R-:W1:Y:S08]  /*0910*/  R2UR UR9, R0 ;  /* 0x00000000000973c2 */ /* 0x004e7000000e0000 */
[----:B----4-:R-:W1:Y:S02]  /*0920*/  R2UR UR4, R2 ;  /* 0x00000000020473c2 */ /* 0x010e6400000e0000 */
[----:B-1----:R-:W-:-:S06]  /*0930*/  UIADD3 UR9, -UR9, UR4, URZ ;  /* 0x0000000409097290 */ /* 0x002fcc000fffe13f */
.L_x_1838:
        /* <DEDUP_REMOVED lines=41> */
.L_x_1840:
[----:B------:R-:W-:Y:S02]  /*0bd0*/  UISETP.NE.AND UP0, UPT, UR5, 0x1, UPT ;  /* 0x000000010500788c */ /* 0x000fe4000bf05270 */
[----:B------:R-:W-:Y:S02]  /*0be0*/  ULDC.64 UR6, c[0x0][0x330] ;  /* 0x0000cc0000067ab9 */ /* 0x000fe40000000a00 */
[----:B------:R-:W-:-:S07]  /*0bf0*/  UIMAD.WIDE.U32 UR12, UR4, UR6, URZ ;  /* 0x00000006040c72a5 */ /* 0x000fce000f8e003f */
[----:B------:R-:W-:Y:S02]  /*0c00*/  @UP0 USHF.R.U32.HI UR4, URZ, UR7, UR13 ;  /* 0x000000073f040299 */ /* 0x000fe4000801160d */
.L_x_1841:
[----:B------:R-:W-:Y:S02]  /*0c10*/  ULDC UR6, c[0x0][0x32c] ;  /* 0x0000cb0000067ab9 */ /* 0x000fe40000000800 */
[----:B------:R-:W-:-:S04]  /*0c20*/  UIMAD UR6, UR4, UR5, UR6 ;  /* 0x00000005040672a4 */ /* 0x000fc8000f8e0206 */
[----:B------:R-:W-:-:S04]  /*0c30*/  UISETP.LT.AND UP0, UPT, UR11, UR6, UPT ;  /* 0x000000060b00728c */ /* 0x000fc8000bf01270 */
[----:B------:R-:W-:-:S03]  /*0c40*/  USEL UR11, UR11, UR6, UP0 ;  /* 0x000000060b0b7287 */ /* 0x000fc60008000000 */
.L_x_1839:
        /* <DEDUP_REMOVED lines=26> */
.L_x_1843:
[----:B------:R-:W-:-:S03]  /*0df0*/  UISETP.NE.AND UP0, UPT, UR5, 0x1, UPT ;  /* 0x000000010500788c */ /* 0x000fc6000bf05270 */
[----:B------:R-:W-:Y:S02]  /*0e00*/  ULDC.64 UR4, c[0x0][0x330] ;  /* 0x0000cc0000047ab9 */ /* 0x000fe40000000a00 */
[----:B------:R-:W-:-:S07]  /*0e10*/  UIMAD.WIDE.U32 UR32, UR7, UR4, URZ ;  /* 0x00000004072072a5 */ /* 0x000fce000f8e003f */
[----:B------:R-:W-:Y:S02]  /*0e20*/  @UP0 UMOV UR17, UR33 ;  /* 0x0000002100110c82 */ /* 0x000fe40008000000 */
[----:B------:R-:W-:Y:S02]  /*0e30*/  @UP0 USHF.R.U32.HI UR7, URZ, UR5, UR17 ;  /* 0x000000053f070299 */ /* 0x000fe40008011611 */
.L_x_1844:
[----:B------:R-:W-:Y:S02]  /*0e40*/  ULDC UR4, c[0x0][0x32c] ;  /* 0x0000cb0000047ab9 */ /* 0x000fe40000000800 */
[----:B------:R-:W-:-:S04]  /*0e50*/  UIMAD UR4, UR7, UR4, URZ ;  /* 0x00000004070472a4 */ /* 0x000fc8000f8e023f */
[----:B------:R-:W-:-:S04]  /*0e60*/  UISETP.LT.AND UP0, UPT, UR6, UR4, UPT ;  /* 0x000000040600728c */ /* 0x000fc8000bf01270 */
[----:B------:R-:W-:Y:S02]  /*0e70*/  USEL UR6, UR6, UR4, !UP0 ;  /* 0x0000000406067287 */ /* 0x000fe4000c000000 */
.L_x_1842:
        /* <DEDUP_REMOVED lines=153> */
.L_x_1847:
[----:B------:R-:W-:Y:S05]  /*1810*/  BSYNC B0 ;  /* 0x0000000000007941 */ /* 0x000fea0003800000 */
.L_x_1846:
        /* <DEDUP_REMOVED lines=141> */
.L_x_1866:
        /* <DEDUP_REMOVED lines=64> */
.L_x_1852:
[----:B------:R-:W-:Y:S05]  /*24f0*/  BSYNC B0 ;  /* 0x0000000000007941 */ /* 0x000fea0003800000 */
.L_x_1851:
        /* <DEDUP_REMOVED lines=77> */
.L_x_1855:
[----:B------:R-:W-:Y:S05]  /*29d0*/  BSYNC B0 ;  /* 0x0000000000007941 */ /* 0x000fea0003800000 */
.L_x_1854:
        /* <DEDUP_REMOVED lines=56> */
.L_x_1857:
[----:B------:R-:W-:Y:S05]  /*2d60*/  BSYNC B0 ;  /* 0x0000000000007941 */ /* 0x000fea0003800000 */
.L_x_1856:
        /* <DEDUP_REMOVED lines=56> */
.L_x_1859:
[----:B------:R-:W-:Y:S05]  /*30f0*/  BSYNC B0 ;  /* 0x0000000000007941 */ /* 0x000fea0003800000 */
.L_x_1858:
        /* <DEDUP_REMOVED lines=56> */
.L_x_1850:
        /* <DEDUP_REMOVED lines=29> */
.L_x_1861:
[----:B------:R-:W-:Y:S05]  /*3650*/  BSYNC B0 ;  /* 0x0000000000007941 */ /* 0x000fea0003800000 */
.L_x_1860:
        /* <DEDUP_REMOVED lines=136> */
.L_x_1863:
[----:B------:R-:W-:Y:S05]  /*3ee0*/  BSYNC B0 ;  /* 0x0000000000007941 */ /* 0x000fea0003800000 */
.L_x_1862:
        /* <DEDUP_REMOVED lines=115> */
.L_x_1849:
        /* <DEDUP_REMOVED lines=18> */
.L_x_1853:
[----:B------:R-:W-:Y:S05]  /*4740*/  BSYNC B1 ;  /* 0x0000000000017941 */ /* 0x000fea0003800000 */
.L_x_1848:
        /* <DEDUP_REMOVED lines=57> */
.L_x_1865:
[----:B-1----:R-:W-:Y:S05]  /*4ae0*/  BSYNC B0 ;  /* 0x0000000000007941 */ /* 0x002fea0003800000 */
.L_x_1864:
        /* <DEDUP_REMOVED lines=27> */
.L_x_1845:
        /* <DEDUP_REMOVED lines=22> */
.L_x_1868:
[----:B------:R-:W-:Y:S02]  /*4e00*/  UISETP.NE.AND UP0, UPT, UR6, 0x1, UPT ;  /* 0x000000010600788c */ /* 0x000fe4000bf05270 */
[----:B------:R-:W-:Y:S02]  /*4e10*/  ULDC.64 UR4, c[0x0][0x330] ;  /* 0x0000cc0000047ab9 */ /* 0x000fe40000000a00 */
[----:B------:R-:W-:-:S07]  /*4e20*/  UIMAD.WIDE.U32 UR10, UR8, UR4, URZ ;  /* 0x00000004080a72a5 */ /* 0x000fce000f8e003f */
[----:B------:R-:W-:Y:S02]  /*4e30*/  @UP0 UMOV UR9, UR11 ;  /* 0x0000000b00090c82 */ /* 0x000fe40008000000 */
[----:B------:R-:W-:Y:S02]  /*4e40*/  @UP0 USHF.R.U32.HI UR8, URZ, UR5, UR9 ;  /* 0x000000053f080299 */ /* 0x000fe40008011609 */
.L_x_1869:
[----:B------:R-:W-:Y:S02]  /*4e50*/  ULDC UR4, c[0x0][0x32c] ;  /* 0x0000cb0000047ab9 */ /* 0x000fe40000000800 */
[----:B------:R-:W-:-:S04]  /*4e60*/  UIMAD UR4, UR8, UR6, UR4 ;  /* 0x00000006080472a4 */ /* 0x000fc8000f8e0204 */
[----:B------:R-:W-:-:S04]  /*4e70*/  UISETP.LT.AND UP0, UPT, UR7, UR4, UPT ;  /* 0x000000040700728c */ /* 0x000fc8000bf01270 */
[----:B------:R-:W-:-:S04]  /*4e80*/  USEL UR7, UR7, UR4, UP0 ;  /* 0x0000000407077287 */ /* 0x000fc80008000000 */
.L_x_1867:
        /* <DEDUP_REMOVED lines=27> */
.L_x_1871:
[----:B------:R-:W-:Y:S02]  /*5040*/  ULDC UR4, c[0x0][0x32c] ;  /* 0x0000cb0000047ab9 */ /* 0x000fe40000000800 */
[----:B------:R-:W-:-:S03]  /*5050*/  UISETP.NE.AND UP0, UPT, UR4, 0x1, UPT ;  /* 0x000000010400788c */ /* 0x000fc6000bf05270 */
[----:B------:R-:W-:Y:S02]  /*5060*/  ULDC.64 UR4, c[0x0][0x330] ;  /* 0x0000cc0000047ab9 */ /* 0x000fe40000000a00 */
[----:B------:R-:W-:-:S06]  /*5070*/  UIMAD.WIDE.U32 UR8, UR7, UR4, URZ ;  /* 0x00000004070872a5 */ /* 0x000fcc000f8e003f */
[----:B------:R-:W-:Y:S02]  /*5080*/  @UP0 USHF.R.U32.HI UR7, URZ, UR5, UR9 ;  /* 0x000000053f070299 */ /* 0x000fe40008011609 */
.L_x_1872:
[----:B------:R-:W-:Y:S02]  /*5090*/  ULDC UR4, c[0x0][0x32c] ;  /* 0x0000cb0000047ab9 */ /* 0x000fe40000000800 */
[----:B------:R-:W-:-:S04]  /*50a0*/  UIMAD UR4, UR7, UR4, URZ ;  /* 0x00000004070472a4 */ /* 0x000fc8000f8e023f */
[----:B------:R-:W-:-:S04]  /*50b0*/  UISETP.LT.AND UP0, UPT, UR6, UR4, UPT ;  /* 0x000000040600728c */ /* 0x000fc8000bf01270 */
[----:B------:R-:W-:-:S04]  /*50c0*/  USEL UR6, UR6, UR4, !UP0 ;  /* 0x0000000406067287 */ /* 0x000fc8000c000000 */
.L_x_1870:
        /* <DEDUP_REMOVED lines=293> */
.L_x_1875:
[----:B-1-34-:R-:W-:Y:S05]  /*6320*/  BSYNC B0 ;  /* 0x0000000000007941 */ /* 0x01afea0003800000 */
.L_x_1874:
        /* <DEDUP_REMOVED lines=29> */
.L_x_1877:
[----:B------:R-:W-:Y:S05]  /*6500*/  BSYNC B0 ;  /* 0x0000000000007941 */ /* 0x000fea0003800000 */
.L_x_1876:
        /* <DEDUP_REMOVED lines=30> */
.L_x_1879:
[----:B------:R-:W-:Y:S05]  /*66f0*/  BSYNC B0 ;  /* 0x0000000000007941 */ /* 0x000fea0003800000 */
.L_x_1878:
        /* <DEDUP_REMOVED lines=39> */
.L_x_1880:
        /* <DEDUP_REMOVED lines=90> */
.L_x_1884:
[----:B--2---:R-:W-:Y:S05]  /*6f10*/  BSYNC B0 ;  /* 0x0000000000007941 */ /* 0x004fea0003800000 */
.L_x_1883:
        /* <DEDUP_REMOVED lines=78> */
.L_x_1886:
[----:B------:R-:W-:Y:S05]  /*7400*/  BSYNC B0 ;  /* 0x0000000000007941 */ /* 0x000fea0003800000 */
.L_x_1885:
        /* <DEDUP_REMOVED lines=80> */
.L_x_1888:
[----:B---34-:R-:W-:Y:S05]  /*7910*/  BSYNC B0 ;  /* 0x0000000000007941 */ /* 0x018fea0003800000 */
.L_x_1887:
        /* <DEDUP_REMOVED lines=78> */
.L_x_1890:
[----:B---3--:R-:W-:Y:S05]  /*7e00*/  BSYNC B0 ;  /* 0x0000000000007941 */ /* 0x008fea0003800000 */
.L_x_1889:
        /* <DEDUP_REMOVED lines=79> */
.L_x_1894:
[----:B------:R-:W-:Y:S05]  /*8300*/  BSYNC B0 ;  /* 0x0000000000007941 */ /* 0x000fea0003800000 */
.L_x_1893:
        /* <DEDUP_REMOVED lines=46> */
.L_x_1896:
[----:B------:R-:W-:Y:S05]  /*85f0*/  BSYNC B0 ;  /* 0x0000000000007941 */ /* 0x000fea0003800000 */
.L_x_1895:
        /* <DEDUP_REMOVED lines=46> */
.L_x_1898:
[----:B------:R-:W-:Y:S05]  /*88e0*/  BSYNC B0 ;  /* 0x0000000000007941 */ /* 0x000fea0003800000 */
.L_x_1897:
        /* <DEDUP_REMOVED lines=45> */
.L_x_1892:
[----:B------:R-:W-:Y:S05]  /*8bc0*/  BSYNC B1 ;  /* 0x0000000000017941 */ /* 0x000fea0003800000 */
.L_x_1891:
        /* <DEDUP_REMOVED lines=49> */
.L_x_1902:
[----:B------:R-:W-:Y:S05]  /*8ee0*/  BSYNC B0 ;  /* 0x0000000000007941 */ /* 0x000fea0003800000 */
.L_x_1901:
        /* <DEDUP_REMOVED lines=46> */
.L_x_1904:
[----:B------:R-:W-:Y:S05]  /*91d0*/  BSYNC B0 ;  /* 0x0000000000007941 */ /* 0x000fea0003800000 */
.L_x_1903:
        /* <DEDUP_REMOVED lines=46> */
.L_x_1906:
[----:B------:R-:W-:Y:S05]  /*94c0*/  BSYNC B0 ;  /* 0x0000000000007941 */ /* 0x000fea0003800000 */
.L_x_1905:
        /* <DEDUP_REMOVED lines=45> */
.L_x_1900:
[----:B------:R-:W-:Y:S05]  /*97a0*/  BSYNC B1 ;  /* 0x0000000000017941 */ /* 0x000fea0003800000 */
.L_x_1899:
        /* <DEDUP_REMOVED lines=49> */
.L_x_1910:
[----:B------:R-:W-:Y:S05]  /*9ac0*/  BSYNC B0 ;  /* 0x0000000000007941 */ /* 0x000fea0003800000 */
.L_x_1909:
        /* <DEDUP_REMOVED lines=46> */
.L_x_1912:
[----:B------:R-:W-:Y:S05]  /*9db0*/  BSYNC B0 ;  /* 0x0000000000007941 */ /* 0x000fea0003800000 */
.L_x_1911:
        /* <DEDUP_REMOVED lines=46> */
.L_x_1914:
[----:B------:R-:W-:Y:S05]  /*a0a0*/  BSYNC B0 ;  /* 0x0000000000007941 */ /* 0x000fea0003800000 */
.L_x_1913:
        /* <DEDUP_REMOVED lines=45> */
.L_x_1908:
[----:B------:R-:W-:Y:S05]  /*a380*/  BSYNC B1 ;  /* 0x0000000000017941 */ /* 0x000fea0003800000 */
.L_x_1907:
        /* <DEDUP_REMOVED lines=48> */
.L_x_1917:
[----:B------:R-:W-:Y:S05]  /*a690*/  BSYNC B0 ;  /* 0x0000000000007941 */ /* 0x000fea0003800000 */
.L_x_1916:
        /* <DEDUP_REMOVED lines=46> */
.L_x_1919:
[----:B------:R-:W-:Y:S05]  /*a980*/  BSYNC B0 ;  /* 0x0000000000007941 */ /* 0x000fea0003800000 */
.L_x_1918:
        /* <DEDUP_REMOVED lines=46> */
.L_x_1921:
[----:B------:R-:W-:Y:S05]  /*ac70*/  BSYNC B0 ;  /* 0x0000000000007941 */ /* 0x000fea0003800000 */
.L_x_1920:
        /* <DEDUP_REMOVED lines=46> */
.L_x_1882:
        /* <DEDUP_REMOVED lines=60> */
.L_x_1923:
[----:B--2---:R-:W-:Y:S05]  /*b320*/  BSYNC B0 ;  /* 0x0000000000007941 */ /* 0x004fea0003800000 */
.L_x_1922:
        /* <DEDUP_REMOVED lines=63> */
.L_x_1925:
[----:B----4-:R-:W-:Y:S05]  /*b720*/  BSYNC B0 ;  /* 0x0000000000007941 */ /* 0x010fea0003800000 */
.L_x_1924:
        /* <DEDUP_REMOVED lines=65> */
.L_x_1927:
[----:B--2-4-:R-:W-:Y:S05]  /*bb40*/  BSYNC B0 ;  /* 0x0000000000007941 */ /* 0x014fea0003800000 */
.L_x_1926:
        /* <DEDUP_REMOVED lines=63> */
.L_x_1929:
[----:B----4-:R-:W-:Y:S05]  /*bf40*/  BSYNC B0 ;  /* 0x0000000000007941 */ /* 0x010fea0003800000 */
.L_x_1928:
        /* <DEDUP_REMOVED lines=133> */
.L_x_1933:
[----:B------:R-:W-:Y:S05]  /*c7a0*/  BSYNC B0 ;  /* 0x0000000000007941 */ /* 0x000fea0003800000 */
.L_x_1932:
        /* <DEDUP_REMOVED lines=105> */
.L_x_1931:
[----:B------:R-:W-:Y:S05]  /*ce40*/  BSYNC B1 ;  /* 0x0000000000017941 */ /* 0x000fea0003800000 */
.L_x_1930:
        /* <DEDUP_REMOVED lines=114> */
.L_x_1937:
[----:B------:R-:W-:Y:S05]  /*d570*/  BSYNC B0 ;  /* 0x0000000000007941 */ /* 0x000fea0003800000 */
.L_x_1936:
        /* <DEDUP_REMOVED lines=105> */
.L_x_1935:
[----:B------:R-:W-:Y:S05]  /*dc10*/  BSYNC B1 ;  /* 0x0000000000017941 */ /* 0x000fea0003800000 */
.L_x_1934:
        /* <DEDUP_REMOVED lines=114> */
.L_x_1941:
[----:B------:R-:W-:Y:S05]  /*e340*/  BSYNC B0 ;  /* 0x0000000000007941 */ /* 0x000fea0003800000 */
.L_x_1940:
        /* <DEDUP_REMOVED lines=105> */
.L_x_1939:
[----:B------:R-:W-:Y:S05]  /*e9e0*/  BSYNC B1 ;  /* 0x0000000000017941 */ /* 0x000fea0003800000 */
.L_x_1938:
        /* <DEDUP_REMOVED lines=113> */
.L_x_1943:
[----:B------:R-:W-:Y:S05]  /*f100*/  BSYNC B0 ;  /* 0x0000000000007941 */ /* 0x000fea0003800000 */
.L_x_1942:
        /* <DEDUP_REMOVED lines=105> */
.L_x_1915:
[----:B------:R-:W-:Y:S05]  /*f7a0*/  BSYNC B2 ;  /* 0x0000000000027941 */ /* 0x000fea0003800000 */
.L_x_1881:
        /* <DEDUP_REMOVED lines=42> */
[----:B------:R-:W2:Y:S01]  /*fa50*/  LDSM.16.M88.4 R16, [R213+0xc880] ;  /* 0x00c88000d510783b */ /* 0x000ea20000000200 */
        /* <DEDUP_REMOVED lines=9> */
[----:B------:R-:W3:Y:S01]  /*faf0*/  LDSM.16.M88.4 R12, [R212] ;  /* 0x00000000d40c783b */ /* 0x000ee20000000200 */
[----:B------:R-:W-:Y:S01]  /*fb00*/  LOP3.LUT P2, RZ, R8, 0x2, RZ, 0xc0, !PT ;  /* 0x0000000208ff7812 */ /* 0x000fe2000784c0ff */
[----:B------:R-:W-:Y:S01]  /*fb10*/  @UP0 UIADD3 UR5, UR13, -0x2, URZ ;  /* 0xfffffffe0d050890 */ /* 0x000fe2000fffe03f */
[C---:B------:R-:W-:Y:S01]  /*fb20*/  ISETP.GE.OR P0, PT, R54.reuse, UR4, !P0 ;  /* 0x0000000436007c0c */ /* 0x040fe2000c706670 */
[----:B------:R-:W4:Y:S01]  /*fb30*/  LDSM.16.M88.4 R56, [R212+0x800] ;  /* 0x00080000d438783b */ /* 0x000f220000000200 */
[----:B------:R-:W-:Y:S01]  /*fb40*/  ISETP.GE.OR P2, PT, R54, UR4, !P2 ;  /* 0x0000000436007c0c */ /* 0x000fe2000d746670 */
[----:B------:R-:W-:Y:S01]  /*fb50*/  IMAD.IADD R208, R213, 0x1, R0 ;  /* 0x00000001d5d07824 */ /* 0x000fe200078e0200 */
[----:B------:R-:W-:Y:S01]  /*fb60*/  PLOP3.LUT P3, PT, PT, PT, UP0, 0x80, 0x0 ;  /* 0x000000000000781c */ /* 0x000fe20003f6f008 */
        /* <DEDUP_REMOVED lines=10> */
[----:B------:R-:W-:Y:S01]  /*fc10*/  PLOP3.LUT P4, PT, PT, PT, UP0, 0x80, 0x0 ;  /* 0x000000000000781c */ /* 0x000fe20003f8f008 */
[----:B------:R-:W-:Y:S01]  /*fc20*/  IMAD.IADD R0, R55, 0x1, -R0 ;  /* 0x0000000137007824 */ /* 0x000fe200078e0a00 */
[----:B------:R-:W-:Y:S01]  /*fc30*/  LOP3.LUT P4, RZ, R215, 0x2, RZ, 0xc0, !PT ;  /* 0x00000002d7ff7812 */ /* 0x000fe2000788c0ff */
[----:B------:R5:W-:Y:S01]  /*fc40*/  LDGSTS.E.BYPASS.LTC128B.128 [R218+0x9080], [R32.64+0x80], !P2 ;  /* 0x0908008020da7fae */ /* 0x000be2000d101d5e */
[----:B------:R-:W-:Y:S01]  /*fc50*/  PLOP3.LUT P2, PT, PT, PT, UP0, 0x80, 0x0 ;  /* 0x000000000000781c */ /* 0x000fe20003f4f008 */
[----:B------:R-:W-:Y:S01]  /*fc60*/  ULOP3.LUT UR7, URZ, UR7, URZ, 0x33, !UPT ;  /* 0x000000073f077292 */ /* 0x000fe2000f8e333f */
[----:B------:R-:W-:-:S02]  /*fc70*/  IADD3 R203, R212, 0x800, RZ ;  /* 0x00000800d4cb7810 */ /* 0x000fc40007ffe0ff */
[C---:B------:R-:W-:Y:S02]  /*fc80*/  IADD3 R201, R212.reuse, 0x1000, RZ ;  /* 0x00001000d4c97810 */ /* 0x040fe40007ffe0ff */
[C---:B------:R-:W-:Y:S01]  /*fc90*/  IADD3 R200, R212.reuse, 0x1800, RZ ;  /* 0x00001800d4c87810 */ /* 0x040fe20007ffe0ff */
[C---:B-1----:R-:W-:Y:S01]  /*fca0*/  HMMA.16816.F32 R28, R36.reuse, R24, RZ ;  /* 0x00000018241c723c */ /* 0x042fe200000018ff */
[----:B------:R5:W-:Y:S01]  /*fcb0*/  LDGSTS.E.BYPASS.LTC128B.128 [R218+0xa080], [R32.64+0x100], !P1 ;  /* 0x0a08010020da7fae */ /* 0x000be2000c901d5e */
[----:B------:R-:W-:Y:S02]  /*fcc0*/  PLOP3.LUT P1, PT, PT, PT, UP0, 0x80, 0x0 ;  /* 0x000000000000781c */ /* 0x000fe40003f2f008 */
[C---:B------:R-:W-:Y:S01]  /*fcd0*/  IADD3 R199, R212.reuse, 0x2000, RZ ;  /* 0x00002000d4c77810 */ /* 0x040fe20007ffe0ff */
[----:B------:R5:W-:Y:S01]  /*fce0*/  LDGSTS.E.BYPASS.LTC128B.128 [R218+0xb080], [R32.64+0x180], !P0 ;  /* 0x0b08018020da7fae */ /* 0x000be2000c101d5e */
[----:B------:R-:W-:Y:S02]  /*fcf0*/  PLOP3.LUT P0, PT, PT, PT, UP0, 0x80, 0x0 ;  /* 0x000000000000781c */ /* 0x000fe40003f0f008 */
[----:B------:R-:W-:Y:S01]  /*fd00*/  HMMA.16816.F32 R24, R36, R26, RZ ;  /* 0x0000001a2418723c */ /* 0x000fe200000018ff */
[----:B------:R-:W-:Y:S01]  /*fd10*/  LDSM.16.M88.4 R44, [R209+0x10080] ;  /* 0x01008000d12c783b */ /* 0x000fe20000000200 */
[----:B------:R-:W-:-:S02]  /*fd20*/  IADD3 R198, R212, 0x2800, RZ ;  /* 0x00002800d4c67810 */ /* 0x000fc40007ffe0ff */
[C---:B------:R-:W-:Y:S01]  /*fd30*/  IADD3 R197, R212.reuse, 0x3000, RZ ;  /* 0x00003000d4c57810 */ /* 0x040fe20007ffe0ff */
[----:B------:R-:W1:Y:S01]  /*fd40*/  LDSM.16.M88.4 R8, [R208+0xc080] ;  /* 0x00c08000d008783b */ /* 0x000e620000000200 */
[----:B------:R-:W-:Y:S02]  /*fd50*/  IADD3 R196, R212, 0x3800, RZ ;  /* 0x00003800d4c47810 */ /* 0x000fe40007ffe0ff */
[C---:B--2---:R-:W-:Y:S01]  /*fd60*/  HMMA.16816.F32 R20, R36.reuse, R16, RZ ;  /* 0x000000102414723c */ /* 0x044fe200000018ff */
[----:B------:R-:W2:Y:S04]  /*fd70*/  LDSM.16.M88.4 R40, [R208+0xc880] ;  /* 0x00c88000d028783b */ /* 0x000ea80000000200 */
[----:B------:R-:W0:Y:S03]  /*fd80*/  LDGDEPBAR ;  /* 0x00000000000079af */ /* 0x000e260000000000 */
[----:B------:R-:W-:Y:S01]  /*fd90*/  HMMA.16816.F32 R36, R36, R18, RZ ;  /* 0x000000122424723c */ /* 0x000fe200000018ff */
[----:B------:R-:W-:Y:S07]  /*fda0*/  LDSM.16.M88.4 R16, [R207+0x10080] ;  /* 0x01008000cf10783b */ /* 0x000fee0000000200 */
[C---:B---3--:R-:W-:Y:S01]  /*fdb0*/  HMMA.16816.F32 R28, R48.reuse, R12, R28 ;  /* 0x0000000c301c723c */ /* 0x048fe2000000181c */
[----:B-----5:R-:W-:Y:S07]  /*fdc0*/  LDSM.16.M88.4 R32, [R202+0x800] ;  /* 0x00080000ca20783b */ /* 0x020fee0000000200 */
[C---:B------:R-:W-:Y:S01]  /*fdd0*/  HMMA.16816.F32 R24, R48.reuse, R14, R24 ;  /* 0x0000000e3018723c */ /* 0x040fe20000001818 */
[----:B------:R-:W3:Y:S07]  /*fde0*/  LDSM.16.M88.4 R12, [R202] ;  /* 0x00000000ca0c783b */ /* 0x000eee0000000200 */
[C---:B----4-:R-:W-:Y:S08]  /*fdf0*/  HMMA.16816.F32 R20, R48.reuse, R56, R20 ;  /* 0x000000383014723c */ /* 0x050ff00000001814 */
        /* <DEDUP_REMOVED lines=51> */
[----:B------:R-:W3:Y:S03]  /*10130*/  LDSM.16.M88.4 R36, [R202+0x2000] ;  /* 0x00200000ca24783b */ /* 0x000ee60000000200 */
[C---:B--2---:R-:W-:Y:S08]  /*10140*/  HMMA.16816.F32 R28, R12.reuse, R32, R28 ;  /* 0x000000200c1c723c */ /* 0x044ff0000000181c */
[C---:B------:R-:W-:Y:S01]  /*10150*/  HMMA.16816.F32 R24, R12.reuse, R34, R24 ;  /* 0x000000220c18723c */ /* 0x040fe20000001818 */
[----:B------:R-:W2:Y:S07]  /*10160*/  LDSM.16.M88.4 R32, [R202+0x2800] ;  /* 0x00280000ca20783b */ /* 0x000eae0000000200 */
[C---:B------:R-:W-:Y:S08]  /*10170*/  HMMA.16816.F32 R20, R12.reuse, R16, R20 ;  /* 0x000000100c14723c */ /* 0x040ff00000001814 */
[----:B------:R-:W-:Y:S01]  /*10180*/  HMMA.16816.F32 R44, R12, R18, R44 ;  /* 0x000000120c2c723c */ /* 0x000fe2000000182c */
[----:B------:R-:W-:Y:S04]  /*10190*/  LDSM.16.M88.4 R16, [R214+0x1c080] ;  /* 0x01c08000d610783b */ /* 0x000fe80000000200 */
[----:B------:R-:W4:Y:S03]  /*101a0*/  LDSM.16.M88.4 R12, [R213+0xf080] ;  /* 0x00f08000d50c783b */ /* 0x000f260000000200 */
[C---:B-1----:R-:W-:Y:S08]  /*101b0*/  HMMA.16816.F32 R28, R48.reuse, R8, R28 ;  /* 0x00000008301c723c */ /* 0x042ff0000000181c */
[C---:B------:R-:W-:Y:S01]  /*101c0*/  HMMA.16816.F32 R24, R48.reuse, R10, R24 ;  /* 0x0000000a3018723c */ /* 0x040fe20000001818 */
[----:B------:R-:W1:Y:S07]  /*101d0*/  LDSM.16.M88.4 R8, [R213+0xf880] ;  /* 0x00f88000d508783b */ /* 0x000e6e0000000200 */
[C---:B------:R-:W-:Y:S08]  /*101e0*/  HMMA.16816.F32 R20, R48.reuse, R56, R20 ;  /* 0x000000383014723c */ /* 0x040ff00000001814 */
[----:B------:R-:W-:Y:S08]  /*101f0*/  HMMA.16816.F32 R44, R48, R58, R44 ;  /* 0x0000003a302c723c */ /* 0x000ff0000000182c */
[C---:B---3--:R-:W-:Y:S08]  /*10200*/  HMMA.16816.F32 R28, R40.reuse, R36, R28 ;  /* 0x00000024281c723c */ /* 0x048ff0000000181c */
[C---:B------:R-:W-:Y:S01]  /*10210*/  HMMA.16816.F32 R24, R40.reuse, R38, R24 ;  /* 0x000000262818723c */ /* 0x040fe20000001818 */
[----:B------:R-:W-:Y:S07]  /*10220*/  LDSM.16.M88.4 R36, [R210+0x1c080] ;  /* 0x01c08000d224783b */ /* 0x000fee0000000200 */
[C---:B--2---:R-:W-:Y:S01]  /*10230*/  HMMA.16816.F32 R48, R40.reuse, R32, R20 ;  /* 0x000000202830723c */ /* 0x044fe20000001814 */
[----:B------:R-:W2:Y:S07]  /*10240*/  LDSM.16.M88.4 R20, [R212+0x3000] ;  /* 0x00300000d414783b */ /* 0x000eae0000000200 */
[----:B------:R-:W-:Y:S01]  /*10250*/  HMMA.16816.F32 R44, R40, R34, R44 ;  /* 0x00000022282c723c */ /* 0x000fe2000000182c */
[----:B------:R-:W3:Y:S04]  /*10260*/  LDSM.16.M88.4 R32, [R212+0x3800] ;  /* 0x00380000d420783b */ /* 0x000ee80000000200 */
[----:B------:R-:W-:Y:S03]  /*10270*/  LDSM.16.M88.4 R40, [R209+0x1c080] ;  /* 0x01c08000d128783b */ /* 0x000fe60000000200 */
[C---:B----4-:R-:W-:Y:S08]  /*10280*/  HMMA.16816.F32 R28, R16.reuse, R12, R28 ;  /* 0x0000000c101c723c */ /* 0x050ff0000000181c */
[C---:B------:R-:W-:Y:S01]  /*10290*/  HMMA.16816.F32 R24, R16.reuse, R14, R24 ;  /* 0x0000000e1018723c */ /* 0x040fe20000001818 */
[----:B------:R-:W4:Y:S07]  /*102a0*/  LDSM.16.M88.4 R12, [R208+0xf080] ;  /* 0x00f08000d00c783b */ /* 0x000f2e0000000200 */
[C---:B-1----:R-:W-:Y:S08]  /*102b0*/  HMMA.16816.F32 R48, R16.reuse, R8, R48 ;  /* 0x000000081030723c */ /* 0x042ff00000001830 */
[----:B------:R-:W-:Y:S01]  /*102c0*/  HMMA.16816.F32 R44, R16, R10, R44 ;  /* 0x0000000a102c723c */ /* 0x000fe2000000182c */
[----:B------:R-:W1:Y:S04]  /*102d0*/  LDSM.16.M88.4 R8, [R208+0xf880] ;  /* 0x00f88000d008783b */ /* 0x000e680000000200 */
[----:B------:R-:W-:Y:S03]  /*102e0*/  LDSM.16.M88.4 R16, [R202+0x3000] ;  /* 0x00300000ca10783b */ /* 0x000fe60000000200 */
[C---:B--2---:R-:W-:Y:S08]  /*102f0*/  HMMA.16816.F32 R28, R36.reuse, R20, R28 ;  /* 0x00000014241c723c */ /* 0x044ff0000000181c */
[C---:B------:R-:W-:Y:S01]  /*10300*/  HMMA.16816.F32 R24, R36.reuse, R22, R24 ;  /* 0x000000162418723c */ /* 0x040fe20000001818 */
[----:B------:R-:W2:Y:S07]  /*10310*/  LDSM.16.M88.4 R20, [R207+0x1c080] ;  /* 0x01c08000cf14783b */ /* 0x000eae0000000200 */
[C---:B---3--:R-:W-:Y:S08]  /*10320*/  HMMA.16816.F32 R48, R36.reuse, R32, R48 ;  /* 0x000000202430723c */ /* 0x048ff00000001830 */
[----:B------:R-:W-:Y:S07]  /*10330*/  HMMA.16816.F32 R44, R36, R34, R44 ;  /* 0x00000022242c723c */ /* 0x000fee000000182c */
[----:B------:R-:W-:Y:S01]  /*10340*/  @P1 IMAD.MOV.U32 R34, RZ, RZ, R216 ;  /* 0x000000ffff221224 */ /* 0x000fe200078e00d8 */
[----:B----4-:R-:W-:Y:S01]  /*10350*/  HMMA.16816.F32 R28, R40, R12, R28 ;  /* 0x0000000c281c723c */ /* 0x010fe2000000181c */
[----:B------:R-:W-:Y:S01]  /*10360*/  @P1 IMAD.MOV.U32 R35, RZ, RZ, R223 ;  /* 0x000000ffff231224 */ /* 0x000fe200078e00df */
[----:B------:R-:W-:-:S03]  /*10370*/  PLOP3.LUT P1, PT, PT, PT, UP0, 0x80, 0x0 ;  /* 0x000000000000781c */ /* 0x000fc60003f2f008 */
[----:B------:R-:W-:Y:S01]  /*10380*/  @P0 IMAD.WIDE.U32 R34, R7, UR5, R34 ;  /* 0x0000000507220c25 */ /* 0x000fe2000f8e0022 */
[----:B------:R-:W-:Y:S01]  /*10390*/  @UP0 UIMAD UR5, UR11, UR5, URZ ;  /* 0x000000050b0502a4 */ /* 0x000fe2000f8e023f */
[----:B------:R-:W-:Y:S01]  /*103a0*/  LEA.HI R12, R6, R55, RZ, 0x2 ;  /* 0x00000037060c7211 */ /* 0x000fe200078f10ff */
[C---:B------:R-:W-:Y:S01]  /*103b0*/  HMMA.16816.F32 R24, R40.reuse, R14, R24 ;  /* 0x0000000e2818723c */ /* 0x040fe20000001818 */
[----:B------:R-:W-:Y:S01]  /*103c0*/  SHF.R.S32.HI R6, RZ, 0x1f, R53 ;  /* 0x0000001fff067819 */ /* 0x000fe20000011435 */
[----:B------:R-:W-:Y:S01]  /*103d0*/  @UP0 UIMAD UR4, UR4, UR8, UR5 ;  /* 0x00000008040402a4 */ /* 0x000fe2000f8e0205 */
[----:B------:R-:W-:Y:S02]  /*103e0*/  PLOP3.LUT P0, PT, PT, PT, UP0, 0x80, 0x0 ;  /* 0x000000000000781c */ /* 0x000fe40003f0f008 */
[----:B------:R-:W-:Y:S02]  /*103f0*/  LEA.HI R6, R6, R53, RZ, 0x3 ;  /* 0x0000003506067211 */ /* 0x000fe400078f18ff */
[----:B------:R-:W-:Y:S01]  /*10400*/  LOP3.LUT R12, R12, 0xfffffffc, RZ, 0xc0, !PT ;  /* 0xfffffffc0c0c7812 */ /* 0x000fe200078ec0ff */
[----:B-1----:R-:W-:Y:S01]  /*10410*/  HMMA.16816.F32 R48, R40, R8, R48 ;  /* 0x000000082830723c */ /* 0x002fe20000001830 */
[----:B------:R-:W-:-:S02]  /*10420*/  @P2 LEA R32, P2, R34, c[0x0][0x1c8], 0x1 ;  /* 0x0000720022202a11 */ /* 0x000fc400078408ff */
[----:B------:R-:W-:Y:S01]  /*10430*/  LOP3.LUT R6, R6, 0xffffff8, RZ, 0xc0, !PT ;  /* 0x0ffffff806067812 */ /* 0x000fe200078ec0ff */
[----:B------:R-:W-:Y:S01]  /*10440*/  IMAD.IADD R55, R55, 0x1, -R12 ;  /* 0x0000000137377824 */ /* 0x000fe200078e0a0c */
[----:B------:R-:W-:Y:S01]  /*10450*/  SHF.R.S32.HI R7, RZ, 0x1f, R0 ;  /* 0x0000001fff077819 */ /* 0x000fe20000011400 */
[----:B------:R-:W1:Y:S01]  /*10460*/  LDSM.16.M88.4 R12, [R202+0x3800] ;  /* 0x00380000ca0c783b */ /* 0x000e620000000200 */
[----:B------:R-:W-:Y:S01]  /*10470*/  @P1 IADD3 R33, R35, UR4, RZ ;  /* 0x0000000423211c10 */ /* 0x000fe2000fffe0ff */
[----:B------:R-:W-:Y:S01]  /*10480*/  IMAD.IADD R53, R53, 0x1, -R6 ;  /* 0x0000000135357824 */ /* 0x000fe200078e0a06 */
[----:B------:R-:W-:Y:S01]  /*10490*/  LEA.HI R6, R7, R0, RZ, 0x2 ;  /* 0x0000000007067211 */ /* 0x000fe200078f10ff */
[----:B------:R-:W-:-:S04]  /*104a0*/  DEPBAR.LE SB0, 0x0 ;  /* 0x000080000000791a */ /* 0x000fc80000000000 */
[----:B------:R-:W-:Y:S01]  /*104b0*/  LEA.HI R7, R55, R55, RZ, 0x1 ;  /* 0x0000003737077211 */ /* 0x000fe200078f08ff */
[----:B------:R-:W-:Y:S01]  /*104c0*/  HMMA.16816.F32 R44, R40, R10, R44 ;  /* 0x0000000a282c723c */ /* 0x000fe2000000182c */
[----:B------:R-:W-:Y:S01]  /*104d0*/  @P0 LEA.HI.X R33, R34, c[0x0][0x1cc], R33, 0x1, P2 ;  /* 0x0000730022210a11 */ /* 0x000fe200010f0c21 */
[----:B------:R-:W-:Y:S01]  /*104e0*/  BAR.SYNC.DEFER_BLOCKING 0x0 ;  /* 0x0000000000007b1d */ /* 0x000fe20000010000 */
[C---:B------:R-:W-:Y:S02]  /*104f0*/  LEA.HI.SX32 R8, R6.reuse, UR23, 0x1e ;  /* 0x0000001706087c11 */ /* 0x040fe4000f8ff2ff */
[----:B------:R-:W-:Y:S02]  /*10500*/  LOP3.LUT R34, R7, 0x1ffffffe, RZ, 0xc0, !PT ;  /* 0x1ffffffe07227812 */ /* 0x000fe400078ec0ff */
[----:B------:R-:W-:Y:S01]  /*10510*/  PLOP3.LUT P1, PT, PT, PT, UP3, 0x80, 0x0 ;  /* 0x000000000000781c */ /* 0x000fe20003f2f038 */
[----:B------:R-:W-:Y:S01]  /*10520*/  IMAD R8, R53, 0x10, R8 ;  /* 0x0000001035087824 */ /* 0x000fe200078e0208 */
[----:B------:R-:W-:Y:S01]  /*10530*/  PLOP3.LUT P0, PT, PT, PT, UP3, 0x80, 0x0 ;  /* 0x000000000000781c */ /* 0x000fe20003f0f038 */
[----:B------:R-:W-:Y:S01]  /*10540*/  IMAD.IADD R219, R55, 0x1, -R34 ;  /* 0x0000000137db7824 */ /* 0x000fe200078e0a22 */
[----:B------:R-:W-:Y:S01]  /*10550*/  PLOP3.LUT P2, PT, PT, PT, UP0, 0x80, 0x0 ;  /* 0x000000000000781c */ /* 0x000fe20003f4f008 */
[----:B--2---:R-:W-:Y:S01]  /*10560*/  HMMA.16816.F32 R28, R20, R16, R28 ;  /* 0x00000010141c723c */ /* 0x004fe2000000181c */
[----:B------:R-:W-:Y:S01]  /*10570*/  LOP3.LUT R9, R6, 0x7ffffffc, RZ, 0xc0, !PT ;  /* 0x7ffffffc06097812 */ /* 0x000fe200078ec0ff */
[----:B------:R-:W-:-:S04]  /*10580*/  IMAD R219, R219, 0x8, R8 ;  /* 0x00000008dbdb7824 */ /* 0x000fc800078e0208 */
[----:B------:R-:W-:Y:S02]  /*10590*/  IMAD.MOV.U32 R7, RZ, RZ, R219 ;  /* 0x000000ffff077224 */ /* 0x000fe400078e00db */
[----:B------:R-:W-:Y:S01]  /*105a0*/  @P1 IMAD.HI.U32 R8, R219, c[0x0][0x2c8], RZ ;  /* 0x0000b200db081a27 */ /* 0x000fe200078e00ff */
[----:B------:R-:W-:Y:S01]  /*105b0*/  PLOP3.LUT P1, PT, PT, PT, UP0, 0x80, 0x0 ;  /* 0x000000000000781c */ /* 0x000fe20003f2f008 */
[C---:B------:R-:W-:Y:S02]  /*105c0*/  HMMA.16816.F32 R24, R20.reuse, R18, R24 ;  /* 0x000000121418723c */ /* 0x040fe40000001818 */
[----:B------:R-:W-:Y:S01]  /*105d0*/  IMAD.IADD R224, R0, 0x1, -R9 ;  /* 0x0000000100e07824 */ /* 0x000fe200078e0a09 */
[----:B------:R-:W-:Y:S01]  /*105e0*/  @P0 SHF.R.U32.HI R7, RZ, c[0x0][0x2cc], R8 ;  /* 0x0000b300ff070a19 */ /* 0x000fe20000011608 */
[----:B------:R-:W-:Y:S01]  /*105f0*/  @!PT LDS RZ, [RZ] ;  /* 0x00000000fffff984 */ /* 0x000fe20000000800 */
[----:B------:R-:W-:Y:S01]  /*10600*/  @!PT LDS RZ, [RZ] ;  /* 0x00000000fffff984 */ /* 0x000fe20000000800 */
[----:B------:R-:W-:Y:S01]  /*10610*/  @!PT LDS RZ, [RZ] ;  /* 0x00000000fffff984 */ /* 0x000fe20000000800 */
[----:B------:R2:W-:Y:S01]  /*10620*/  @P3 LDGSTS.E.BYPASS.LTC128B.128 [R218+0xc080], [R32.64], !P6 ;  /* 0x0c08000020da3fae */ /* 0x0005e2000f101d5e */
[----:B------:R-:W-:Y:S01]  /*10630*/  LOP3.LUT P3, RZ, R215, 0x4, RZ, 0xc0, !PT ;  /* 0x00000004d7ff7812 */ /* 0x000fe2000786c0ff */
[----:B------:R-:W-:Y:S01]  /*10640*/  IMAD.U32 R9, RZ, RZ, UR9 ;  /* 0x00000009ff097e24 */ /* 0x000fe2000f8e00ff */
[----:B------:R-:W-:Y:S01]  /*10650*/  PLOP3.LUT P0, PT, PT, PT, UP0, 0x80, 0x0 ;  /* 0x000000000000781c */ /* 0x000fe20003f0f008 */
[----:B------:R-:W3:Y:S01]  /*10660*/  SHFL.IDX PT, R6, R7, RZ, 0x1c1f ;  /* 0x001c1fff07067589 */ /* 0x000ee200000e0000 */
[----:B------:R-:W-:Y:S01]  /*10670*/  IMAD.SHL.U32 R224, R224, 0x2, RZ ;  /* 0x00000002e0e07824 */ /* 0x000fe200078e00ff */
[----:B-1----:R-:W-:Y:S04]  /*10680*/  HMMA.16816.F32 R48, R20, R12, R48 ;  /* 0x0000000c1430723c */ /* 0x002fe80000001830 */
[----:B------:R-:W-:-:S02]  /*10690*/  IADD3 R9, R9, -UR28, -R224 ;  /* 0x8000001c09097c10 */ /* 0x000fc4000fffe8e0 */
[----:B------:R-:W-:Y:S02]  /*106a0*/  IADD3 R0, -R224, UR16, -R5 ;  /* 0x00000010e0007c10 */ /* 0x000fe4000fffe905 */
[----:B------:R2:W-:Y:S01]  /*106b0*/  @P2 LDGSTS.E.BYPASS.LTC128B.128 [R218+0xd080], [R32.64+0x80], !P3 ;  /* 0x0d08008020da2fae */ /* 0x0005e2000d901d5e */
[C---:B------:R-:W-:Y:S01]  /*106c0*/  IADD3 R11, R9.reuse, c[0x0][0x328], RZ ;  /* 0x0000ca00090b7a10 */ /* 0x040fe20007ffe0ff */
[----:B------:R-:W-:Y:S01]  /*106d0*/  HMMA.16816.F32 R44, R20, R14, R44 ;  /* 0x0000000e142c723c */ /* 0x000fe2000000182c */
[----:B------:R-:W-:Y:S01]  /*106e0*/  IADD3 R9, R9, UR7, RZ ;  /* 0x0000000709097c10 */ /* 0x000fe2000fffe0ff */
[----:B------:R2:W-:Y:S04]  /*106f0*/  @P1 LDGSTS.E.BYPASS.LTC128B.128 [R218+0xe080], [R32.64+0x100], !P4 ;  /* 0x0e08010020da1fae */ /* 0x0005e8000e101d5e */
[----:B------:R2:W-:Y:S01]  /*10700*/  @P0 LDGSTS.E.BYPASS.LTC128B.128 [R218+0xf080], [R32.64+0x180], !P5 ;  /* 0x0f08018020da0fae */ /* 0x0005e2000e901d5e */
[----:B------:R-:W-:-:S03]  /*10710*/  PLOP3.LUT P0, PT, PT, PT, UP2, 0x40, 0x0 ;  /* 0x000000000000781c */ /* 0x000fc60003f0e828 */
[----:B------:R-:W0:Y:S01]  /*10720*/  LDGDEPBAR ;  /* 0x00000000000079af */ /* 0x000e220000000000 */
[--C-:B---3--:R-:W-:Y:S02]  /*10730*/  IMAD.IADD R13, R11, 0x1, R6.reuse ;  /* 0x000000010b0d7824 */ /* 0x108fe400078e0206 */
[----:B------:R-:W-:-:S03]  /*10740*/  IMAD.IADD R10, R9, 0x1, R6 ;  /* 0x00000001090a7824 */ /* 0x000fc600078e0206 */
[----:B------:R-:W-:-:S04]  /*10750*/  IMNMX R12, R13, R0, PT ;  /* 0x000000000d0c7217 */ /* 0x000fc80003800200 */
[----:B------:R-:W-:Y:S05]  /*10760*/  @P0 BRA `(.L_x_1944) ;  /* 0x0000016000000947 */ /* 0x000fea0003800000 */
[----:B------:R-:W-:Y:S01]  /*10770*/  IMAD.U32 R13, RZ, RZ, UR28 ;  /* 0x0000001cff0d7e24 */ /* 0x000fe2000f8e00ff */
        /* <DEDUP_REMOVED lines=11> */
.L_x_1946:
[----:B------:R-:W-:-:S04]  /*10830*/  MOV R6, c[0x0][0x32c] ;  /* 0x0000cb0000067a02 */ /* 0x000fc80000000f00 */
[----:B------:R-:W-:-:S13]  /*10840*/  ISETP.NE.AND P0, PT, R6, 0x1, PT ;  /* 0x000000010600780c */ /* 0x000fda0003f05270 */
[----:B------:R-:W-:-:S05]  /*10850*/  @P0 IMAD.HI.U32 R6, R8, c[0x0][0x330], RZ ;  /* 0x0000cc0008060a27 */ /* 0x000fca00078e00ff */
[----:B------:R-:W-:Y:S02]  /*10860*/  @P0 SHF.R.U32.HI R8, RZ, c[0x0][0x334], R6 ;  /* 0x0000cd00ff080a19 */ /* 0x000fe40000011606 */
.L_x_1947:
[----:B------:R-:W-:Y:S05]  /*10870*/  BSYNC B0 ;  /* 0x0000000000007941 */ /* 0x000fea0003800000 */
.L_x_1945:
[----:B------:R-:W-:-:S04]  /*10880*/  IMAD R15, R8, c[0x0][0x32c], -R5 ;  /* 0x0000cb00080f7a24 */ /* 0x000fc800078e0a05 */
[----:B------:R-:W-:-:S05]  /*10890*/  IMAD.IADD R15, R15, 0x1, -R224 ;  /* 0x000000010f0f7824 */ /* 0x000fca00078e0ae0 */
[----:B------:R-:W-:Y:S02]  /*108a0*/  IADD3 R13, R15, c[0x0][0x32c], RZ ;  /* 0x0000cb000f0d7a10 */ /* 0x000fe40007ffe0ff */
[----:B------:R-:W-:Y:S02]  /*108b0*/  IMNMX R10, R10, R15, !PT ;  /* 0x0000000f0a0a7217 */ /* 0x000fe40007800200 */
[----:B------:R-:W-:Y:S02]  /*108c0*/  IMNMX R12, R12, R13, PT ;  /* 0x0000000d0c0c7217 */ /* 0x000fe40003800200 */
.L_x_1944:
[----:B------:R-:W-:Y:S01]  /*108d0*/  ISETP.LT.AND P2, PT, RZ, UR13, PT ;  /* 0x0000000dff007c0c */ /* 0x000fe2000bf41270 */
[----:B------:R-:W1:Y:S03]  /*108e0*/  SHFL.IDX PT, R14, R7, 0x1, 0x1c1f ;  /* 0x003c1f00070e7f89 */ /* 0x000e6600000e0000 */
[C---:B------:R-:W-:Y:S02]  /*108f0*/  ISETP.GT.AND P0, PT, R10.reuse, 0x1, P2 ;  /* 0x000000010a00780c */ /* 0x040fe40001704270 */
[----:B------:R-:W-:-:S02]  /*10900*/  ISETP.GT.AND P1, PT, R10, RZ, P2 ;  /* 0x000000ff0a00720c */ /* 0x000fc40001724270 */
[C---:B------:R-:W-:Y:S02]  /*10910*/  ISETP.LT.OR P0, PT, R12.reuse, 0x2, P0 ;  /* 0x000000020c00780c */ /* 0x040fe40000701670 */
[----:B------:R-:W-:Y:S02]  /*10920*/  ISETP.LT.OR P1, PT, R12, 0x1, P1 ;  /* 0x000000010c00780c */ /* 0x000fe40000f21670 */
[----:B------:R-:W-:Y:S02]  /*10930*/  FSEL R29, R29, -INF , !P0 ;  /* 0xff8000001d1d7808 */ /* 0x000fe40004000000 */
[----:B------:R-:W-:Y:S02]  /*10940*/  ISETP.GT.AND P0, PT, R10, 0x9, P2 ;  /* 0x000000090a00780c */ /* 0x000fe40001704270 */
[----:B------:R-:W-:Y:S02]  /*10950*/  FSEL R28, R28, -INF , !P1 ;  /* 0xff8000001c1c7808 */ /* 0x000fe40004800000 */
[----:B------:R-:W-:-:S02]  /*10960*/  ISETP.GT.AND P1, PT, R10, 0x8, P2 ;  /* 0x000000080a00780c */ /* 0x000fc40001724270 */
[C---:B------:R-:W-:Y:S02]  /*10970*/  ISETP.LT.OR P0, PT, R12.reuse, 0xa, P0 ;  /* 0x0000000a0c00780c */ /* 0x040fe40000701670 */
[----:B------:R-:W-:Y:S02]  /*10980*/  ISETP.LT.OR P1, PT, R12, 0x9, P1 ;  /* 0x000000090c00780c */ /* 0x000fe40000f21670 */
[----:B------:R-:W-:Y:S01]  /*10990*/  FSEL R8, R25, -INF , !P0 ;  /* 0xff80000019087808 */ /* 0x000fe20004000000 */
[--C-:B-1----:R-:W-:Y:S01]  /*109a0*/  IMAD.IADD R11, R11, 0x1, R14.reuse ;  /* 0x000000010b0b7824 */ /* 0x102fe200078e020e */
[----:B------:R-:W-:Y:S01]  /*109b0*/  ISETP.GT.AND P0, PT, R10, 0x11, P2 ;  /* 0x000000110a00780c */ /* 0x000fe20001704270 */
[----:B------:R-:W-:Y:S01]  /*109c0*/  IMAD.IADD R9, R9, 0x1, R14 ;  /* 0x0000000109097824 */ /* 0x000fe200078e020e */
[----:B------:R-:W-:Y:S02]  /*109d0*/  FSEL R24, R24, -INF , !P1 ;  /* 0xff80000018187808 */ /* 0x000fe40004800000 */
[----:B------:R-:W-:-:S02]  /*109e0*/  ISETP.GT.AND P1, PT, R10, 0x10, P2 ;  /* 0x000000100a00780c */ /* 0x000fc40001724270 */
[C---:B------:R-:W-:Y:S02]  /*109f0*/  ISETP.LT.OR P0, PT, R12.reuse, 0x12, P0 ;  /* 0x000000120c00780c */ /* 0x040fe40000701670 */
[----:B------:R-:W-:Y:S02]  /*10a00*/  ISETP.LT.OR P1, PT, R12, 0x11, P1 ;  /* 0x000000110c00780c */ /* 0x000fe40000f21670 */
[----:B------:R-:W-:Y:S02]  /*10a10*/  FSEL R16, R49, -INF , !P0 ;  /* 0xff80000031107808 */ /* 0x000fe40004000000 */
[----:B------:R-:W-:Y:S02]  /*10a20*/  ISETP.GT.AND P0, PT, R10, 0x19, P2 ;  /* 0x000000190a00780c */ /* 0x000fe40001704270 */
[----:B------:R-:W-:Y:S02]  /*10a30*/  FSEL R18, R48, -INF , !P1 ;  /* 0xff80000030127808 */ /* 0x000fe40004800000 */
[----:B------:R-:W-:-:S02]  /*10a40*/  ISETP.LT.OR P1, PT, R12, 0x1a, P0 ;  /* 0x0000001a0c00780c */ /* 0x000fc40000721670 */
[----:B------:R-:W-:Y:S02]  /*10a50*/  PLOP3.LUT P0, PT, PT, PT, UP2, 0x40, 0x0 ;  /* 0x000000000000781c */ /* 0x000fe40003f0e828 */
[----:B------:R-:W-:Y:S02]  /*10a60*/  ISETP.GT.AND P3, PT, R10, 0x18, P2 ;  /* 0x000000180a00780c */ /* 0x000fe40001764270 */
[----:B------:R-:W-:Y:S02]  /*10a70*/  IMNMX R0, R11, R0, PT ;  /* 0x000000000b007217 */ /* 0x000fe40003800200 */
[----:B------:R-:W-:Y:S02]  /*10a80*/  ISETP.LT.OR P3, PT, R12, 0x19, P3 ;  /* 0x000000190c00780c */ /* 0x000fe40001f61670 */
[----:B------:R-:W-:Y:S02]  /*10a90*/  FSEL R10, R45, -INF , !P1 ;  /* 0xff8000002d0a7808 */ /* 0x000fe40004800000 */
[----:B------:R-:W-:-:S03]  /*10aa0*/  FSEL R6, R44, -INF , !P3 ;  /* 0xff8000002c067808 */ /* 0x000fc60005800000 */
        /* <DEDUP_REMOVED lines=13> */
.L_x_1950:
[----:B------:R-:W-:-:S04]  /*10b80*/  MOV R7, c[0x0][0x32c] ;  /* 0x0000cb0000077a02 */ /* 0x000fc80000000f00 */
[----:B------:R-:W-:-:S13]  /*10b90*/  ISETP.NE.AND P0, PT, R7, 0x1, PT ;  /* 0x000000010700780c */ /* 0x000fda0003f05270 */
[----:B------:R-:W-:-:S05]  /*10ba0*/  @P0 IMAD.HI.U32 R7, R14, c[0x0][0x330], RZ ;  /* 0x0000cc000e070a27 */ /* 0x000fca00078e00ff */
[----:B------:R-:W-:Y:S02]  /*10bb0*/  @P0 SHF.R.U32.HI R14, RZ, c[0x0][0x334], R7 ;  /* 0x0000cd00ff0e0a19 */ /* 0x000fe40000011607 */
.L_x_1951:
[----:B------:R-:W-:Y:S05]  /*10bc0*/  BSYNC B0 ;  /* 0x0000000000007941 */ /* 0x000fea0003800000 */
.L_x_1949:
[----:B------:R-:W-:-:S04]  /*10bd0*/  IMAD R5, R14, c[0x0][0x32c], -R5 ;  /* 0x0000cb000e057a24 */ /* 0x000fc800078e0a05 */
[----:B------:R-:W-:-:S05]  /*10be0*/  IMAD.IADD R12, R5, 0x1, -R224 ;  /* 0x00000001050c7824 */ /* 0x000fca00078e0ae0 */
[----:B------:R-:W-:Y:S02]  /*10bf0*/  IADD3 R5, R12, c[0x0][0x32c], RZ ;  /* 0x0000cb000c057a10 */ /* 0x000fe40007ffe0ff */
[----:B------:R-:W-:Y:S02]  /*10c00*/  IMNMX R9, R9, R12, !PT ;  /* 0x0000000c09097217 */ /* 0x000fe40007800200 */
[----:B------:R-:W-:Y:S02]  /*10c10*/  IMNMX R0, R0, R5, PT ;  /* 0x0000000500007217 */ /* 0x000fe40003800200 */
.L_x_1948:
[----:B------:R-:W-:Y:S01]  /*10c20*/  FMNMX.FTZ R7, R28, R29, !PT ;  /* 0x0000001d1c077209 */ /* 0x000fe20007810000 */
[----:B------:R-:W-:Y:S01]  /*10c30*/  IMAD.SHL.U32 R211, R4, 0x2, RZ ;  /* 0x0000000204d37824 */ /* 0x000fe200078e00ff */
[----:B------:R-:W-:Y:S01]  /*10c40*/  ISETP.GT.AND P0, PT, R9, 0x1, P2 ;  /* 0x000000010900780c */ /* 0x000fe20001704270 */
[----:B------:R-:W-:Y:S01]  /*10c50*/  @UP3 USHF.L.U32 UR21, UR21, 0x7, URZ ;  /* 0x0000000715153899 */ /* 0x000fe2000800063f */
[----:B------:R-:W-:Y:S01]  /*10c60*/  FMNMX.FTZ R7, R24, R7, !PT ;  /* 0x0000000718077209 */ /* 0x000fe20007810000 */
[--C-:B------:R-:W-:Y:S01]  /*10c70*/  IMAD R206, R2, 0x2, R211.reuse ;  /* 0x0000000202ce7824 */ /* 0x100fe200078e02d3 */
[----:B------:R-:W-:Y:S01]  /*10c80*/  ISETP.LT.OR P1, PT, R0, 0x2, P0 ;  /* 0x000000020000780c */ /* 0x000fe20000721670 */
[----:B------:R-:W-:Y:S01]  /*10c90*/  LDSM.16.MT88.4 R140, [R211+0x8080] ;  /* 0x00808000d38c783b */ /* 0x000fe20000004200 */
[----:B------:R-:W-:Y:S01]  /*10ca0*/  FMNMX.FTZ R7, R8, R7, !PT ;  /* 0x0000000708077209 */ /* 0x000fe20007810000 */
[----:B------:R-:W-:Y:S01]  /*10cb0*/  IMAD R205, R3, 0x2, R211 ;  /* 0x0000000203cd7824 */ /* 0x000fe200078e02d3 */
[----:B------:R-:W-:Y:S01]  /*10cc0*/  ISETP.GT.AND P0, PT, R9, 0x8, P2 ;  /* 0x000000080900780c */ /* 0x000fe20001704270 */
[----:B------:R-:W-:Y:S01]  /*10cd0*/  LDSM.16.MT88.4 R136, [R206+0x8080] ;  /* 0x00808000ce88783b */ /* 0x000fe20000004200 */
[----:B------:R-:W-:Y:S01]  /*10ce0*/  FSEL R31, R31, -INF , !P1 ;  /* 0xff8000001f1f7808 */ /* 0x000fe20004800000 */
[----:B------:R-:W-:Y:S01]  /*10cf0*/  IMAD R204, R3, 0x2, R206 ;  /* 0x0000000203cc7824 */ /* 0x000fe200078e02ce */
[----:B------:R-:W-:Y:S01]  /*10d00*/  FMNMX.FTZ R7, R18, R7, !PT ;  /* 0x0000000712077209 */ /* 0x000fe20007810000 */
[----:B------:R-:W-:Y:S01]  /*10d10*/  LDSM.16.MT88.4 R40, [R211+0x9080] ;  /* 0x00908000d328783b */ /* 0x000fe20000004200 */
[C---:B------:R-:W-:Y:S01]  /*10d20*/  ISETP.GT.AND P1, PT, R9.reuse, RZ, P2 ;  /* 0x000000ff0900720c */ /* 0x040fe20001724270 */
[----:B------:R-:W-:Y:S01]  /*10d30*/  ULDC.64 UR4, c[0x0][0x2c8] ;  /* 0x0000b20000047ab9 */ /* 0x000fe20000000a00 */
[----:B------:R-:W-:Y:S01]  /*10d40*/  ISETP.LT.OR P0, PT, R0, 0x9, P0 ;  /* 0x000000090000780c */ /* 0x000fe20000701670 */
[----:B--2---:R-:W-:Y:S01]  /*10d50*/  LDSM.16.MT88.4 R32, [R204+0x8080] ;  /* 0x00808000cc20783b */ /* 0x004fe20000004200 */
[----:B------:R-:W-:Y:S01]  /*10d60*/  FMNMX.FTZ R7, R16, R7, !PT ;  /* 0x0000000710077209 */ /* 0x000fe20007810000 */
[----:B------:R-:W-:Y:S01]  /*10d70*/  UIMAD.WIDE.U32 UR8, UR21, UR4, URZ ;  /* 0x00000004150872a5 */ /* 0x000fe2000f8e003f */
[----:B------:R-:W-:Y:S01]  /*10d80*/  ISETP.LT.OR P1, PT, R0, 0x1, P1 ;  /* 0x000000010000780c */ /* 0x000fe20000f21670 */
[----:B------:R-:W-:Y:S01]  /*10d90*/  LDSM.16.MT88.4 R56, [R205+0x9080] ;  /* 0x00908000cd38783b */ /* 0x000fe20000004200 */
[----:B------:R-:W-:Y:S01]  /*10da0*/  FSEL R5, R26, -INF , !P0 ;  /* 0xff8000001a057808 */ /* 0x000fe20004000000 */
[----:B------:R-:W-:Y:S01]  /*10db0*/  @UP3 USHF.R.U32.HI UR23, URZ, UR5, UR9 ;  /* 0x000000053f173299 */ /* 0x000fe20008011609 */
[C---:B------:R-:W-:Y:S01]  /*10dc0*/  ISETP.GT.AND P0, PT, R9.reuse, 0x9, P2 ;  /* 0x000000090900780c */ /* 0x040fe20001704270 */
[----:B------:R-:W-:Y:S01]  /*10dd0*/  LDSM.16.MT88.4 R64, [R204+0x9080] ;  /* 0x00908000cc40783b */ /* 0x000fe20000004200 */
[----:B------:R-:W-:Y:S01]  /*10de0*/  FMNMX.FTZ R7, R6, R7, !PT ;  /* 0x0000000706077209 */ /* 0x000fe20007810000 */
[----:B------:R-:W-:Y:S01]  /*10df0*/  UIADD3 UR14, UR14, UR23, URZ ;  /* 0x000000170e0e7290 */ /* 0x000fe2000fffe03f */
[----:B------:R-:W-:Y:S01]  /*10e00*/  FSEL R30, R30, -INF , !P1 ;  /* 0xff8000001e1e7808 */ /* 0x000fe20004800000 */
[----:B------:R-:W-:Y:S01]  /*10e10*/  LDSM.16.MT88.4 R72, [R211+0xa080] ;  /* 0x00a08000d348783b */ /* 0x000fe20000004200 */
[----:B------:R-:W-:Y:S01]  /*10e20*/  ISETP.LT.OR P0, PT, R0, 0xa, P0 ;  /* 0x0000000a0000780c */ /* 0x000fe20000701670 */
[----:B------:R-:W-:Y:S01]  /*10e30*/  ULDC UR9, c[0x0][0x328] ;  /* 0x0000ca0000097ab9 */ /* 0x000fe20000000800 */
[----:B------:R-:W-:Y:S01]  /*10e40*/  ISETP.GT.AND P1, PT, R9, 0x10, P2 ;  /* 0x000000100900780c */ /* 0x000fe20001724270 */
[----:B------:R-:W-:Y:S01]  /*10e50*/  LDSM.16.MT88.4 R80, [R206+0xa080] ;  /* 0x00a08000ce50783b */ /* 0x000fe20000004200 */
[----:B------:R-:W-:Y:S01]  /*10e60*/  FMNMX.FTZ R7, R10, R7, !PT ;  /* 0x000000070a077209 */ /* 0x000fe20007810000 */
[----:B------:R-:W-:Y:S01]  /*10e70*/  UIADD3 UR13, UR13, -0x2, URZ ;  /* 0xfffffffe0d0d7890 */ /* 0x000fe2000fffe03f */
[----:B------:R-:W-:Y:S01]  /*10e80*/  FMNMX.FTZ R14, R30, R31, !PT ;  /* 0x0000001f1e0e7209 */ /* 0x000fe20007810000 */
[----:B------:R-:W-:Y:S01]  /*10e90*/  LDSM.16.MT88.4 R88, [R205+0xa080] ;  /* 0x00a08000cd58783b */ /* 0x000fe20000004200 */
[----:B------:R-:W-:Y:S01]  /*10ea0*/  FSEL R27, R27, -INF , !P0 ;  /* 0xff8000001b1b7808 */ /* 0x000fe20004000000 */
[----:B------:R-:W-:Y:S01]  /*10eb0*/  UIADD3 UR9, UR14, UR9, URZ ;  /* 0x000000090e097290 */ /* 0x000fe2000fffe03f */
[----:B------:R-:W-:Y:S01]  /*10ec0*/  ISETP.LT.OR P1, PT, R0, 0x11, P1 ;  /* 0x000000110000780c */ /* 0x000fe20000f21670 */
[----:B------:R-:W1:Y:S01]  /*10ed0*/  SHFL.BFLY PT, R12, R7, 0x2, 0x1f ;  /* 0x0c401f00070c7f89 */ /* 0x000e6200000e0000 */
[----:B------:R-:W-:-:S02]  /*10ee0*/  ISETP.GT.AND P0, PT, R9, 0x11, P2 ;  /* 0x000000110900780c */ /* 0x000fc40001704270 */
[----:B------:R-:W-:Y:S01]  /*10ef0*/  FMNMX.FTZ R14, R5, R14, !PT ;  /* 0x0000000e050e7209 */ /* 0x000fe20007810000 */
[----:B------:R-:W-:Y:S01]  /*10f00*/  LDSM.16.MT88.4 R96, [R204+0xa080] ;  /* 0x00a08000cc60783b */ /* 0x000fe20000004200 */
[----:B------:R-:W-:Y:S02]  /*10f10*/  FSEL R17, R50, -INF , !P1 ;  /* 0xff80000032117808 */ /* 0x000fe40004800000 */
[----:B------:R-:W-:Y:S01]  /*10f20*/  ISETP.LT.OR P3, PT, R0, 0x12, P0 ;  /* 0x000000120000780c */ /* 0x000fe20000761670 */
[----:B------:R-:W-:Y:S01]  /*10f30*/  LDSM.16.MT88.4 R104, [R211+0xb080] ;  /* 0x00b08000d368783b */ /* 0x000fe20000004200 */
[----:B------:R-:W-:Y:S02]  /*10f40*/  ISETP.GT.AND P1, PT, R9, 0x18, P2 ;  /* 0x000000180900780c */ /* 0x000fe40001724270 */
[----:B------:R-:W-:Y:S01]  /*10f50*/  FMNMX.FTZ R14, R27, R14, !PT ;  /* 0x0000000e1b0e7209 */ /* 0x000fe20007810000 */
[----:B------:R-:W-:Y:S01]  /*10f60*/  LDSM.16.MT88.4 R112, [R206+0xb080] ;  /* 0x00b08000ce70783b */ /* 0x000fe20000004200 */
[----:B------:R-:W-:-:S02]  /*10f70*/  ISETP.GT.AND P0, PT, R9, 0x19, P2 ;  /* 0x000000190900780c */ /* 0x000fc40001704270 */
[----:B------:R-:W-:Y:S01]  /*10f80*/  FSEL R101, R51, -INF , !P3 ;  /* 0xff80000033657808 */ /* 0x000fe20005800000 */
[----:B------:R-:W-:Y:S01]  /*10f90*/  LDSM.16.MT88.4 R120, [R205+0xb080] ;  /* 0x00b08000cd78783b */ /* 0x000fe20000004200 */
[C---:B------:R-:W-:Y:S02]  /*10fa0*/  ISETP.LT.OR P1, PT, R0.reuse, 0x19, P1 ;  /* 0x000000190000780c */ /* 0x040fe40000f21670 */
[----:B------:R-:W-:Y:S01]  /*10fb0*/  FMNMX.FTZ R14, R17, R14, !PT ;  /* 0x0000000e110e7209 */ /* 0x000fe20007810000 */
[----:B------:R-:W-:Y:S01]  /*10fc0*/  LDSM.16.MT88.4 R48, [R206+0x9080] ;  /* 0x00908000ce30783b */ /* 0x000fe20000004200 */
[----:B------:R-:W-:Y:S02]  /*10fd0*/  ISETP.LT.OR P0, PT, R0, 0x1a, P0 ;  /* 0x0000001a0000780c */ /* 0x000fe40000701670 */
[----:B------:R-:W-:Y:S01]  /*10fe0*/  FSEL R11, R46, -INF , !P1 ;  /* 0xff8000002e0b7808 */ /* 0x000fe20004800000 */
        /* <DEDUP_REMOVED lines=29> */
[--C-:B------:R-:W-:Y:S01]  /*111c0*/  FFMA.FTZ R231, R6, c[0x0][0x2d0], -R19.reuse ;  /* 0x0000b40006e77a23 */ /* 0x100fe20000010813 */
[----:B------:R-:W-:Y:S01]  /*111d0*/  LDSM.16.MT88.4 R148, [R206+0xb880] ;  /* 0x00b88000ce94783b */ /* 0x000fe20000004200 */
[--C-:B------:R-:W-:Y:S02]  /*111e0*/  FFMA.FTZ R232, R18, c[0x0][0x2d0], -R19.reuse ;  /* 0x0000b40012e87a23 */ /* 0x100fe40000010813 */
[--C-:B------:R-:W-:Y:S02]  /*111f0*/  FFMA.FTZ R3, R16, c[0x0][0x2d0], -R19.reuse ;  /* 0x0000b40010037a23 */ /* 0x100fe40000010813 */
[----:B------:R-:W-:Y:S01]  /*11200*/  FFMA.FTZ R234, R10, c[0x0][0x2d0], -R19 ;  /* 0x0000b4000aea7a23 */ /* 0x000fe20000010813 */
[----:B------:R-:W-:Y:S01]  /*11210*/  MUFU.EX2 R226, R226 ;  /* 0x000000e200e27308 */ /* 0x000fe20000000800 */
[----:B-1----:R-:W-:-:S07]  /*11220*/  FMNMX.FTZ R12, R7, R12, !PT ;  /* 0x0000000c070c7209 */ /* 0x002fce0007810000 */
[----:B------:R-:W1:Y:S01]  /*11230*/  MUFU.EX2 R225, R225 ;  /* 0x000000e100e17308 */ /* 0x000e620000000800 */
[C---:B------:R-:W-:Y:S01]  /*11240*/  FSETP.NEU.FTZ.AND P0, PT, R12.reuse, -INF , PT ;  /* 0xff8000000c00780b */ /* 0x040fe20003f1d000 */
[----:B------:R-:W-:-:S05]  /*11250*/  FMUL.FTZ R7, R12, c[0x0][0x2d0] ;  /* 0x0000b4000c077a20 */ /* 0x000fca0000410000 */
[----:B------:R-:W-:Y:S01]  /*11260*/  FSEL R8, R7, RZ, P0 ;  /* 0x000000ff07087208 */ /* 0x000fe20000000000 */
[----:B------:R-:W2:Y:S01]  /*11270*/  MUFU.EX2 R14, R14 ;  /* 0x0000000e000e7308 */ /* 0x000ea20000000800 */
[----:B------:R-:W-:-:S03]  /*11280*/  PLOP3.LUT P0, PT, PT, PT, UP2, 0x40, 0x0 ;  /* 0x000000000000781c */ /* 0x000fc60003f0e828 */
[--C-:B------:R-:W-:Y:S02]  /*11290*/  FFMA.FTZ R230, R30, c[0x0][0x2d0], -R8.reuse ;  /* 0x0000b4001ee67a23 */ /* 0x100fe40000010808 */
[--C-:B------:R-:W-:Y:S02]  /*112a0*/  FFMA.FTZ R227, R31, c[0x0][0x2d0], -R8.reuse ;  /* 0x0000b4001fe37a23 */ /* 0x100fe40000010808 */
[--C-:B------:R-:W-:Y:S01]  /*112b0*/  FFMA.FTZ R15, R5, c[0x0][0x2d0], -R8.reuse ;  /* 0x0000b400050f7a23 */ /* 0x100fe20000010808 */
[----:B-1----:R-:W-:Y:S01]  /*112c0*/  F2FP.PACK_AB R128, R225, R226 ;  /* 0x000000e2e180723e */ /* 0x002fe200000000ff */
[--C-:B------:R-:W-:Y:S01]  /*112d0*/  FFMA.FTZ R2, R27, c[0x0][0x2d0], -R8.reuse ;  /* 0x0000b4001b027a23 */ /* 0x100fe20000010808 */
[----:B------:R-:W-:Y:S01]  /*112e0*/  LDSM.16.MT88.4 R4, [R204+0xb080] ;  /* 0x00b08000cc04783b */ /* 0x000fe20000004200 */
[----:B------:R-:W-:Y:S01]  /*112f0*/  MUFU.EX2 R230, R230 ;  /* 0x000000e600e67308 */ /* 0x000fe20000000800 */
[--C-:B------:R-:W-:Y:S02]  /*11300*/  FFMA.FTZ R233, R17, c[0x0][0x2d0], -R8.reuse ;  /* 0x0000b40011e97a23 */ /* 0x100fe40000010808 */
[----:B------:R-:W1:Y:S01]  /*11310*/  LDSM.16.MT88.4 R24, [R205+0x8080] ;  /* 0x00808000cd18783b */ /* 0x000e620000004200 */
[--C-:B------:R-:W-:Y:S01]  /*11320*/  FFMA.FTZ R236, R101, c[0x0][0x2d0], -R8.reuse ;  /* 0x0000b40065ec7a23 */ /* 0x100fe20000010808 */
[----:B--2---:R-:W-:Y:S01]  /*11330*/  F2FP.PACK_AB R130, R13, R14 ;  /* 0x0000000e0d82723e */ /* 0x004fe200000000ff */
[--C-:B------:R-:W-:Y:S01]  /*11340*/  FFMA.FTZ R235, R11, c[0x0][0x2d0], -R8.reuse ;  /* 0x0000b4000beb7a23 */ /* 0x100fe20000010808 */
[----:B------:R-:W2:Y:S01]  /*11350*/  LDSM.16.MT88.4 R16, [R211+0x8880] ;  /* 0x00888000d310783b */ /* 0x000ea20000004200 */
[----:B------:R-:W3:Y:S01]  /*11360*/  MUFU.EX2 R227, R227 ;  /* 0x000000e300e37308 */ /* 0x000ee20000000800 */
[----:B------:R-:W-:-:S02]  /*11370*/  FFMA.FTZ R238, R9, c[0x0][0x2d0], -R8 ;  /* 0x0000b40009ee7a23 */ /* 0x000fc40000010808 */
[----:B------:R-:W4:Y:S01]  /*11380*/  LDSM.16.MT88.4 R8, [R206+0x8880] ;  /* 0x00888000ce08783b */ /* 0x000f220000004200 */
[----:B------:R-:W-:-:S04]  /*11390*/  FADD.FTZ R225, R226, R225 ;  /* 0x000000e1e2e17221 */ /* 0x000fc80000010000 */
[----:B------:R-:W-:Y:S01]  /*113a0*/  MUFU.EX2 R15, R15 ;  /* 0x0000000f000f7308 */ /* 0x000fe20000000800 */
[----:B------:R-:W-:-:S04]  /*113b0*/  FADD.FTZ R14, R14, R225 ;  /* 0x000000e10e0e7221 */ /* 0x000fc80000010000 */
[----:B------:R-:W-:-:S03]  /*113c0*/  FADD.FTZ R13, R13, R14 ;  /* 0x0000000e0d0d7221 */ /* 0x000fc60000010000 */
[----:B------:R-:W5:Y:S01]  /*113d0*/  MUFU.EX2 R2, R2 ;  /* 0x0000000200027308 */ /* 0x000f620000000800 */
[----:B---3--:R-:W-:Y:S01]  /*113e0*/  F2FP.PACK_AB R129, R227, R230 ;  /* 0x000000e6e381723e */ /* 0x008fe200000000ff */
[----:B------:R-:W-:-:S06]  /*113f0*/  FADD.FTZ R230, R230, R227 ;  /* 0x000000e3e6e67221 */ /* 0x000fcc0000010000 */
[----:B------:R-:W-:Y:S01]  /*11400*/  MUFU.EX2 R232, R232 ;  /* 0x000000e800e87308 */ /* 0x000fe20000000800 */
[----:B-----5:R-:W-:-:S07]  /*11410*/  F2FP.PACK_AB R131, R2, R15 ;  /* 0x0000000f0283723e */ /* 0x020fce00000000ff */
[----:B------:R-:W3:Y:S01]  /*11420*/  MUFU.EX2 R3, R3 ;  /* 0x0000000300037308 */ /* 0x000ee20000000800 */
        /* <DEDUP_REMOVED lines=39> */
[----:B---3--:R-:W-:Y:S01]  /*116a0*/  F2FP.PACK_AB R4, R3, R232 ;  /* 0x000000e80304723e */ /* 0x008fe200000000ff */
        /* <DEDUP_REMOVED lines=11> */
[----:B--2---:R-:W-:Y:S01]  /*11760*/  HMMA.16816.F32 R144, R4, R16, R144 ;  /* 0x000000100490723c */ /* 0x004fe20000001890 */
[----:B------:R-:W-:-:S07]  /*11770*/  FADD.FTZ R225, R238, R225 ;  /* 0x000000e1eee17221 */ /* 0x000fce0000010000 */
[C---:B------:R-:W-:Y:S01]  /*11780*/  HMMA.16816.F32 R140, R4.reuse, R18, R140 ;  /* 0x00000012048c723c */ /* 0x040fe2000000188c */
[----:B------:R-:W1:Y:S07]  /*11790*/  LDSM.16.MT88.4 R16, [R205+0xb880] ;  /* 0x00b88000cd10783b */ /* 0x000e6e0000004200 */
[C---:B----4-:R-:W-:Y:S08]  /*117a0*/  HMMA.16816.F32 R132, R4.reuse, R8, R132 ;  /* 0x000000080484723c */ /* 0x050ff00000001884 */
        /* <DEDUP_REMOVED lines=43> */
.L_x_1953:
[----:B------:R-:W-:Y:S02]  /*11a60*/  UISETP.NE.AND UP0, UPT, UR8, 0x1, UPT ;  /* 0x000000010800788c */ /* 0x000fe4000bf05270 */
[----:B------:R-:W-:Y:S02]  /*11a70*/  ULDC.64 UR4, c[0x0][0x330] ;  /* 0x0000cc0000047ab9 */ /* 0x000fe40000000a00 */
[----:B------:R-:W-:-:S07]  /*11a80*/  UIMAD.WIDE.U32 UR14, UR10, UR4, URZ ;  /* 0x000000040a0e72a5 */ /* 0x000fce000f8e003f */
[----:B------:R-:W-:Y:S02]  /*11a90*/  @UP0 UMOV UR11, UR15 ;  /* 0x0000000f000b0c82 */ /* 0x000fe40008000000 */
[----:B------:R-:W-:Y:S02]  /*11aa0*/  @UP0 USHF.R.U32.HI UR10, URZ, UR5, UR11 ;  /* 0x000000053f0a0299 */ /* 0x000fe4000801160b */
.L_x_1954:
[----:B------:R-:W-:Y:S02]  /*11ab0*/  ULDC UR4, c[0x0][0x32c] ;  /* 0x0000cb0000047ab9 */ /* 0x000fe40000000800 */
[----:B------:R-:W-:-:S04]  /*11ac0*/  UIMAD UR4, UR10, UR8, UR4 ;  /* 0x000000080a0472a4 */ /* 0x000fc8000f8e0204 */
[----:B------:R-:W-:-:S04]  /*11ad0*/  UISETP.LT.AND UP0, UPT, UR9, UR4, UPT ;  /* 0x000000040900728c */ /* 0x000fc8000bf01270 */
[----:B------:R-:W-:-:S04]  /*11ae0*/  USEL UR9, UR9, UR4, UP0 ;  /* 0x0000000409097287 */ /* 0x000fc80008000000 */
.L_x_1952:
        /* <DEDUP_REMOVED lines=16> */
.L_x_1964:
[----:B------:R-:W-:Y:S04]  /*11bf0*/  DEPBAR.LE SB0, 0x0 ;  /* 0x000080000000791a */ /* 0x000fe80000000000 */
[----:B------:R-:W-:Y:S01]  /*11c00*/  BAR.SYNC.DEFER_BLOCKING 0x0 ;  /* 0x0000000000007b1d */ /* 0x000fe20000010000 */
[----:B------:R-:W-:Y:S01]  /*11c10*/  UISETP.GT.AND UP0, UPT, UR6, UR13, UPT ;  /* 0x0000000d0600728c */ /* 0x000fe2000bf04270 */
[C---:B------:R-:W-:Y:S01]  /*11c20*/  LOP3.LUT P5, RZ, R215.reuse, 0x2, RZ, 0xc0, !PT ;  /* 0x00000002d7ff7812 */ /* 0x040fe200078ac0ff */
[----:B------:R-:W-:Y:S01]  /*11c30*/  IMAD.U32 R185, RZ, RZ, UR28 ;  /* 0x0000001cffb97e24 */ /* 0x000fe2000f8e00ff */
[C---:B------:R-:W-:Y:S03]  /*11c40*/  LOP3.LUT P4, RZ, R215.reuse, 0x1, RZ, 0xc0, !PT ;  /* 0x00000001d7ff7812 */ /* 0x040fe6000788c0ff */
        /* <DEDUP_REMOVED lines=13> */
[----:B------:R-:W-:Y:S01]  /*11d20*/  @!UP0 UIADD3 UR11, UR15, UR11, URZ ;  /* 0x0000000b0f0b8290 */ /* 0x000fe2000fffe03f */
[----:B------:R-:W1:Y:S04]  /*11d30*/  LDSM.16.M88.4 R152, [R213+0xc080] ;  /* 0x00c08000d598783b */ /* 0x000e680000000200 */
[----:B------:R-:W2:Y:S01]  /*11d40*/  LDSM.16.M88.4 R156, [R213+0xc880] ;  /* 0x00c88000d59c783b */ /* 0x000ea20000000200 */
[----:B------:R-:W-:Y:S03]  /*11d50*/  IMAD.U32 R181, RZ, RZ, UR11 ;  /* 0x0000000bffb57e24 */ /* 0x000fe6000f8e00ff */
[----:B------:R-:W-:Y:S02]  /*11d60*/  LDSM.16.M88.4 R160, [R210+0x10080] ;  /* 0x01008000d2a0783b */ /* 0x000fe40000000200 */
[----:B------:R-:W-:Y:S02]  /*11d70*/  @!P2 LEA.HI.X R181, R180, R221, R181, 0x5, P0 ;  /* 0x000000ddb4b5a211 */ /* 0x000fe400000f2cb5 */
[C---:B------:R-:W-:Y:S01]  /*11d80*/  @!P1 LEA R180, P1, R0.reuse, c[0x0][0x1f8], 0x1 ;  /* 0x00007e0000b49a11 */ /* 0x040fe200078208ff */
[----:B------:R-:W3:Y:S01]  /*11d90*/  LDSM.16.M88.4 R164, [R212] ;  /* 0x00000000d4a4783b */ /* 0x000ee20000000200 */
[----:B------:R-:W-:Y:S02]  /*11da0*/  PLOP3.LUT P0, PT, PT, PT, UP0, 0x80, 0x0 ;  /* 0x000000000000781c */ /* 0x000fe40003f0f008 */
[----:B------:R-:W-:Y:S01]  /*11db0*/  PLOP3.LUT P2, PT, PT, PT, UP0, 0x80, 0x0 ;  /* 0x000000000000781c */ /* 0x000fe20003f4f008 */
[----:B------:R-:W4:Y:S10]  /*11dc0*/  LDSM.16.M88.4 R168, [R203] ;  /* 0x00000000cba8783b */ /* 0x000f340000000200 */
        /* <DEDUP_REMOVED lines=9> */
[----:B------:R-:W-:Y:S02]  /*11e60*/  UISETP.GT.AND UP0, UPT, UR13, UR6, UPT ;  /* 0x000000060d00728c */ /* 0x000fe4000bf04270 */
[----:B------:R1:W-:Y:S01]  /*11e70*/  @!P2 LDGSTS.E.BYPASS.LTC128B.128 [R218+0x9080], [R180.64+0x80], !P3 ;  /* 0x09080080b4daafae */ /* 0x0003e2000d901d5e */
[C---:B------:R-:W-:Y:S03]  /*11e80*/  HMMA.16816.F32 R8, R148.reuse, R154, RZ ;  /* 0x0000009a9408723c */ /* 0x040fe600000018ff */
[----:B------:R1:W-:Y:S01]  /*11e90*/  @!P1 LDGSTS.E.BYPASS.LTC128B.128 [R218+0xa080], [R180.64+0x100], !P5 ;  /* 0x0a080100b4da9fae */ /* 0x0003e2000e901d5e */
[----:B------:R-:W-:Y:S02]  /*11ea0*/  PLOP3.LUT P3, PT, PT, PT, UP0, 0x80, 0x0 ;  /* 0x000000000000781c */ /* 0x000fe40003f6f008 */
[----:B------:R-:W-:Y:S02]  /*11eb0*/  PLOP3.LUT P2, PT, PT, PT, UP0, 0x80, 0x0 ;  /* 0x000000000000781c */ /* 0x000fe40003f4f008 */
[----:B------:R-:W-:Y:S01]  /*11ec0*/  @UP0 UIADD3 UR12, UR13, -0x1, URZ ;  /* 0xffffffff0d0c0890 */ /* 0x000fe2000fffe03f */
[C---:B--2---:R-:W-:Y:S01]  /*11ed0*/  HMMA.16816.F32 R12, R148.reuse, R156, RZ ;  /* 0x0000009c940c723c */ /* 0x044fe200000018ff */
[----:B------:R1:W-:Y:S01]  /*11ee0*/  @!P0 LDGSTS.E.BYPASS.LTC128B.128 [R218+0xb080], [R180.64+0x180], !P4 ;  /* 0x0b080180b4da8fae */ /* 0x0003e2000e101d5e */
[----:B------:R-:W-:Y:S01]  /*11ef0*/  PLOP3.LUT P0, PT, PT, PT, UP0, 0x80, 0x0 ;  /* 0x000000000000781c */ /* 0x000fe20003f0f008 */
[----:B------:R-:W-:Y:S02]  /*11f00*/  @UP0 UIMAD.WIDE.U32 UR14, UR12, UR4, URZ ;  /* 0x000000040c0e02a5 */ /* 0x000fe4000f8e003f */
[----:B------:R-:W-:Y:S01]  /*11f10*/  LDSM.16.M88.4 R152, [R209+0x10080] ;  /* 0x01008000d198783b */ /* 0x000fe20000000200 */
[----:B------:R-:W-:Y:S02]  /*11f20*/  @UP0 USHF.R.S32.HI UR11, URZ, 0x1f, UR12 ;  /* 0x0000001f3f0b0899 */ /* 0x000fe4000801140c */
[----:B------:R-:W-:Y:S01]  /*11f30*/  HMMA.16816.F32 R16, R148, R158, RZ ;  /* 0x0000009e9410723c */ /* 0x000fe200000018ff */
[----:B------:R-:W2:Y:S01]  /*11f40*/  LDSM.16.M88.4 R172, [R208+0xc080] ;  /* 0x00c08000d0ac783b */ /* 0x000ea20000000200 */
[----:B------:R-:W-:Y:S03]  /*11f50*/  @UP0 UIMAD UR11, UR11, UR4, URZ ;  /* 0x000000040b0b02a4 */ /* 0x000fe6000f8e023f */
[----:B------:R-:W0:Y:S01]  /*11f60*/  LDGDEPBAR ;  /* 0x00000000000079af */ /* 0x000e220000000000 */
[----:B------:R-:W-:Y:S02]  /*11f70*/  @UP0 UIMAD UR11, UR12, UR5, UR11 ;  /* 0x000000050c0b02a4 */ /* 0x000fe4000f8e020b */
[C---:B---3--:R-:W-:Y:S01]  /*11f80*/  HMMA.16816.F32 R4, R160.reuse, R164, R4 ;  /* 0x000000a4a004723c */ /* 0x048fe20000001804 */
[----:B------:R-:W3:Y:S01]  /*11f90*/  LDSM.16.M88.4 R176, [R208+0xc880] ;  /* 0x00c88000d0b0783b */ /* 0x000ee20000000200 */
[----:B------:R-:W-:Y:S03]  /*11fa0*/  @UP0 UIADD3 UR11, UR15, UR11, URZ ;  /* 0x0000000b0f0b0290 */ /* 0x000fe6000fffe03f */
[----:B------:R-:W-:Y:S03]  /*11fb0*/  LDSM.16.M88.4 R148, [R207+0x10080] ;  /* 0x01008000cf94783b */ /* 0x000fe60000000200 */
[C---:B------:R-:W-:Y:S01]  /*11fc0*/  HMMA.16816.F32 R8, R160.reuse, R166, R8 ;  /* 0x000000a6a008723c */ /* 0x040fe20000001808 */
[----:B------:R-:W5:Y:S03]  /*11fd0*/  LDSM.16.M88.4 R156, [R202] ;  /* 0x00000000ca9c783b */ /* 0x000f660000000200 */
[----:B-1----:R-:W-:Y:S01]  /*11fe0*/  IMAD.U32 R180, RZ, RZ, UR14 ;  /* 0x0000000effb47e24 */ /* 0x002fe2000f8e00ff */
[----:B------:R-:W1:Y:S01]  /*11ff0*/  LDSM.16.M88.4 R164, [R202+0x800] ;  /* 0x00080000caa4783b */ /* 0x000e620000000200 */
[----:B------:R-:W-:Y:S02]  /*12000*/  IMAD.U32 R181, RZ, RZ, UR15 ;  /* 0x0000000fffb57e24 */ /* 0x000fe4000f8e00ff */
[C---:B----4-:R-:W-:Y:S01]  /*12010*/  HMMA.16816.F32 R12, R160.reuse, R168, R12 ;  /* 0x000000a8a00c723c */ /* 0x050fe2000000180c */
[----:B------:R-:W-:Y:S01]  /*12020*/  IMAD.U32 R181, RZ, RZ, UR11 ;  /* 0x0000000bffb57e24 */ /* 0x000fe2000f8e00ff */
[----:B------:R-:W-:Y:S02]  /*12030*/  USHF.L.U32 UR11, UR13, 0x5, URZ ;  /* 0x000000050d0b7899 */ /* 0x000fe4000800063f */
[C---:B------:R-:W-:Y:S02]  /*12040*/  @P0 LEA R0, P1, R180.reuse, R216, 0x5 ;  /* 0x000000d8b4000211 */ /* 0x040fe400078228ff */
[----:B------:R-:W-:Y:S02]  /*12050*/  PLOP3.LUT P0, PT, PT, PT, UP0, 0x80, 0x0 ;  /* 0x000000000000781c */ /* 0x000fe40003f0f008 */
[----:B------:R-:W-:Y:S01]  /*12060*/  HMMA.16816.F32 R16, R160, R170, R16 ;  /* 0x000000aaa010723c */ /* 0x000fe20000001810 */
[----:B------:R-:W-:Y:S03]  /*12070*/  LDSM.16.M88.4 R160, [R214+0x14080] ;  /* 0x01408000d6a0783b */ /* 0x000fe60000000200 */
[----:B------:R-:W-:Y:S01]  /*12080*/  IMAD.U32 R183, RZ, RZ, UR11 ;  /* 0x0000000bffb77e24 */ /* 0x000fe2000f8e00ff */
[----:B------:R-:W4:Y:S03]  /*12090*/  LDSM.16.M88.4 R168, [R213+0xd080] ;  /* 0x00d08000d5a8783b */ /* 0x000f260000000200 */
[C---:B--2---:R-:W-:Y:S05]  /*120a0*/  HMMA.16816.F32 R4, R152.reuse, R172, R4 ;  /* 0x000000ac9804723c */ /* 0x044fea0000001804 */
[----:B------:R-:W-:Y:S02]  /*120b0*/  @P2 LEA.HI.X R181, R180, R223, R181, 0x5, P1 ;  /* 0x000000dfb4b52211 */ /* 0x000fe400008f2cb5 */
[----:B------:R-:W-:Y:S01]  /*120c0*/  @P0 LEA R180, P0, R0, c[0x0][0x1c8], 0x1 ;  /* 0x0000720000b40a11 */ /* 0x000fe200078008ff */
[C---:B------:R-:W-:Y:S01]  /*120d0*/  HMMA.16816.F32 R8, R152.reuse, R174, R8 ;  /* 0x000000ae9808723c */ /* 0x040fe20000001808 */
[----:B------:R-:W-:Y:S01]  /*120e0*/  LDSM.16.M88.4 R172, [R213+0xd880] ;  /* 0x00d88000d5ac783b */ /* 0x000fe20000000200 */
[----:B------:R-:W-:Y:S02]  /*120f0*/  PLOP3.LUT P2, PT, PT, PT, UP0, 0x80, 0x0 ;  /* 0x000000000000781c */ /* 0x000fe40003f4f008 */
[----:B------:R-:W-:Y:S02]  /*12100*/  PLOP3.LUT P1, PT, PT, PT, UP3, 0x80, 0x0 ;  /* 0x000000000000781c */ /* 0x000fe40003f2f038 */
[----:B------:R-:W-:Y:S02]  /*12110*/  IADD3 R184, -R224, 0x1, -R183 ;  /* 0x00000001e0b87810 */ /* 0x000fe40007ffe9b7 */
[C---:B---3--:R-:W-:Y:S04]  /*12120*/  HMMA.16816.F32 R12, R152.reuse, R176, R12 ;  /* 0x000000b0980c723c */ /* 0x048fe8000000180c */
[----:B------:R-:W-:Y:S03]  /*12130*/  IADD3 R185, -R185, UR16, R184 ;  /* 0x00000010b9b97c10 */ /* 0x000fe6000fffe1b8 */
[----:B------:R-:W-:Y:S01]  /*12140*/  @P2 LEA.HI.X R181, R0, c[0x0][0x1cc], R181, 0x1, P0 ;  /* 0x0000730000b52a11 */ /* 0x000fe200000f0cb5 */
[----:B------:R-:W-:Y:S01]  /*12150*/  HMMA.16816.F32 R16, R152, R178, R16 ;  /* 0x000000b29810723c */ /* 0x000fe20000001810 */
[----:B------:R-:W-:Y:S01]  /*12160*/  LDSM.16.M88.4 R152, [R210+0x14080] ;  /* 0x01408000d298783b */ /* 0x000fe20000000200 */
[----:B------:R-:W-:Y:S02]  /*12170*/  PLOP3.LUT P2, PT, PT, PT, UP0, 0x80, 0x0 ;  /* 0x000000000000781c */ /* 0x000fe40003f4f008 */
[----:B------:R-:W-:Y:S01]  /*12180*/  PLOP3.LUT P0, PT, PT, PT, UP0, 0x80, 0x0 ;  /* 0x000000000000781c */ /* 0x000fe20003f0f008 */
[----:B------:R-:W-:Y:S01]  /*12190*/  LDSM.16.M88.4 R176, [R200] ;  /* 0x00000000c8b0783b */ /* 0x000fe20000000200 */
[----:B------:R-:W-:Y:S01]  /*121a0*/  PLOP3.LUT P0, PT, PT, PT, UP0, 0x80, 0x0 ;  /* 0x000000000000781c */ /* 0x000fe20003f0f008 */
[----:B------:R-:W-:Y:S01]  /*121b0*/  IMAD.MOV.U32 R0, RZ, RZ, R219 ;  /* 0x000000ffff007224 */ /* 0x000fe200078e00db */
[C---:B-----5:R-:W-:Y:S05]  /*121c0*/  HMMA.16816.F32 R4, R148.reuse, R156, R4 ;  /* 0x0000009c9404723c */ /* 0x060fea0000001804 */
[----:B------:R-:W-:Y:S01]  /*121d0*/  @P1 IMAD.MOV.U32 R0, RZ, RZ, R227 ;  /* 0x000000ffff001224 */ /* 0x000fe200078e00e3 */
[----:B------:R-:W-:Y:S02]  /*121e0*/  PLOP3.LUT P1, PT, PT, PT, UP0, 0x80, 0x0 ;  /* 0x000000000000781c */ /* 0x000fe40003f2f008 */
[C---:B------:R-:W-:Y:S01]  /*121f0*/  HMMA.16816.F32 R8, R148.reuse, R158, R8 ;  /* 0x0000009e9408723c */ /* 0x040fe20000001808 */
[----:B------:R-:W-:Y:S03]  /*12200*/  LDSM.16.M88.4 R156, [R201] ;  /* 0x00000000c99c783b */ /* 0x000fe60000000200 */
[C---:B------:R-:W-:Y:S01]  /*12210*/  IADD3 R187, R185.reuse, c[0x0][0x328], RZ ;  /* 0x0000ca00b9bb7a10 */ /* 0x040fe20007ffe0ff */
[----:B------:R-:W2:Y:S01]  /*12220*/  SHFL.IDX PT, R182, R0, RZ, 0x1c1f ;  /* 0x001c1fff00b67589 */ /* 0x000ea200000e0000 */
[----:B------:R-:W-:Y:S02]  /*12230*/  IADD3 R185, R185, UR7, RZ ;  /* 0x00000007b9b97c10 */ /* 0x000fe4000fffe0ff */
[C---:B-1----:R-:W-:Y:S08]  /*12240*/  HMMA.16816.F32 R12, R148.reuse, R164, R12 ;  /* 0x000000a4940c723c */ /* 0x042ff0000000180c */
[----:B------:R-:W-:Y:S01]  /*12250*/  HMMA.16816.F32 R16, R148, R166, R16 ;  /* 0x000000a69410723c */ /* 0x000fe20000001810 */
[----:B------:R-:W-:Y:S04]  /*12260*/  LDSM.16.M88.4 R148, [R209+0x14080] ;  /* 0x01408000d194783b */ /* 0x000fe80000000200 */
[----:B------:R-:W1:Y:S03]  /*12270*/  LDSM.16.M88.4 R164, [R208+0xd080] ;  /* 0x00d08000d0a4783b */ /* 0x000e660000000200 */
[C---:B----4-:R-:W-:Y:S05]  /*12280*/  HMMA.16816.F32 R4, R160.reuse, R168, R4 ;  /* 0x000000a8a004723c */ /* 0x050fea0000001804 */
[--C-:B--2---:R-:W-:Y:S03]  /*12290*/  IMAD.IADD R184, R187, 0x1, R182.reuse ;  /* 0x00000001bbb87824 */ /* 0x104fe600078e02b6 */
[C---:B------:R-:W-:Y:S01]  /*122a0*/  HMMA.16816.F32 R8, R160.reuse, R170, R8 ;  /* 0x000000aaa008723c */ /* 0x040fe20000001808 */
[----:B------:R-:W2:Y:S07]  /*122b0*/  LDSM.16.M88.4 R168, [R208+0xd880] ;  /* 0x00d88000d0a8783b */ /* 0x000eae0000000200 */
[C---:B------:R-:W-:Y:S08]  /*122c0*/  HMMA.16816.F32 R12, R160.reuse, R172, R12 ;  /* 0x000000aca00c723c */ /* 0x040ff0000000180c */
[----:B------:R-:W-:Y:S01]  /*122d0*/  HMMA.16816.F32 R16, R160, R174, R16 ;  /* 0x000000aea010723c */ /* 0x000fe20000001810 */
[----:B------:R-:W-:Y:S04]  /*122e0*/  LDSM.16.M88.4 R160, [R202+0x1000] ;  /* 0x00100000caa0783b */ /* 0x000fe80000000200 */
[----:B------:R-:W-:Y:S03]  /*122f0*/  LDSM.16.M88.4 R172, [R202+0x1800] ;  /* 0x00180000caac783b */ /* 0x000fe60000000200 */
[C---:B------:R-:W-:Y:S08]  /*12300*/  HMMA.16816.F32 R4, R152.reuse, R156, R4 ;  /* 0x0000009c9804723c */ /* 0x040ff00000001804 */
[C---:B------:R-:W-:Y:S01]  /*12310*/  HMMA.16816.F32 R8, R152.reuse, R158, R8 ;  /* 0x0000009e9808723c */ /* 0x040fe20000001808 */
[----:B------:R-:W3:Y:S07]  /*12320*/  LDSM.16.M88.4 R156, [R207+0x14080] ;  /* 0x01408000cf9c783b */ /* 0x000eee0000000200 */
        /* <DEDUP_REMOVED lines=10> */
[----:B------:R-:W-:Y:S03]  /*123d0*/  LDSM.16.M88.4 R168, [R198] ;  /* 0x00000000c6a8783b */ /* 0x000fe60000000200 */
[C---:B---3--:R-:W-:Y:S08]  /*123e0*/  HMMA.16816.F32 R4, R156.reuse, R160, R4 ;  /* 0x000000a09c04723c */ /* 0x048ff00000001804 */
[C---:B------:R-:W-:Y:S01]  /*123f0*/  HMMA.16816.F32 R8, R156.reuse, R162, R8 ;  /* 0x000000a29c08723c */ /* 0x040fe20000001808 */
[----:B------:R-:W2:Y:S07]  /*12400*/  LDSM.16.M88.4 R160, [R199] ;  /* 0x00000000c7a0783b */ /* 0x000eae0000000200 */
        /* <DEDUP_REMOVED lines=17> */
[----:B------:R-:W-:Y:S03]  /*12520*/  LDSM.16.M88.4 R168, [R197] ;  /* 0x00000000c5a8783b */ /* 0x000fe60000000200 */
[C---:B-1----:R-:W-:Y:S08]  /*12530*/  HMMA.16816.F32 R4, R156.reuse, R164, R4 ;  /* 0x000000a49c04723c */ /* 0x042ff00000001804 */
[C---:B------:R-:W-:Y:S01]  /*12540*/  HMMA.16816.F32 R8, R156.reuse, R166, R8 ;  /* 0x000000a69c08723c */ /* 0x040fe20000001808 */
[----:B------:R-:W1:Y:S07]  /*12550*/  LDSM.16.M88.4 R164, [R213+0xf080] ;  /* 0x00f08000d5a4783b */ /* 0x000e6e0000000200 */
[C---:B------:R-:W-:Y:S08]  /*12560*/  HMMA.16816.F32 R12, R156.reuse, R172, R12 ;  /* 0x000000ac9c0c723c */ /* 0x040ff0000000180c */
[----:B------:R-:W-:Y:S01]  /*12570*/  HMMA.16816.F32 R16, R156, R174, R16 ;  /* 0x000000ae9c10723c */ /* 0x000fe20000001810 */
[----:B------:R-:W3:Y:S04]  /*12580*/  LDSM.16.M88.4 R156, [R213+0xf880] ;  /* 0x00f88000d59c783b */ /* 0x000ee80000000200 */
[----:B------:R-:W-:Y:S03]  /*12590*/  LDSM.16.M88.4 R172, [R208+0xf080] ;  /* 0x00f08000d0ac783b */ /* 0x000fe60000000200 */
[C---:B--2---:R-:W-:Y:S08]  /*125a0*/  HMMA.16816.F32 R4, R152.reuse, R160, R4 ;  /* 0x000000a09804723c */ /* 0x044ff00000001804 */
[C---:B------:R-:W-:Y:S01]  /*125b0*/  HMMA.16816.F32 R8, R152.reuse, R162, R8 ;  /* 0x000000a29808723c */ /* 0x040fe20000001808 */
[----:B------:R-:W2:Y:S07]  /*125c0*/  LDSM.16.M88.4 R160, [R210+0x1c080] ;  /* 0x01c08000d2a0783b */ /* 0x000eae0000000200 */
[C---:B------:R-:W-:Y:S08]  /*125d0*/  HMMA.16816.F32 R12, R152.reuse, R176, R12 ;  /* 0x000000b0980c723c */ /* 0x040ff0000000180c */
[----:B------:R-:W-:Y:S01]  /*125e0*/  HMMA.16816.F32 R16, R152, R178, R16 ;  /* 0x000000b29810723c */ /* 0x000fe20000001810 */
[----:B------:R-:W4:Y:S07]  /*125f0*/  LDSM.16.M88.4 R152, [R196] ;  /* 0x00000000c498783b */ /* 0x000f2e0000000200 */
[C---:B-1----:R-:W-:Y:S08]  /*12600*/  HMMA.16816.F32 R4, R148.reuse, R164, R4 ;  /* 0x000000a49404723c */ /* 0x042ff00000001804 */
[C---:B------:R-:W-:Y:S01]  /*12610*/  HMMA.16816.F32 R8, R148.reuse, R166, R8 ;  /* 0x000000a69408723c */ /* 0x040fe20000001808 */
[----:B------:R-:W1:Y:S07]  /*12620*/  LDSM.16.M88.4 R164, [R209+0x1c080] ;  /* 0x01c08000d1a4783b */ /* 0x000e6e0000000200 */
[C---:B---3--:R-:W-:Y:S08]  /*12630*/  HMMA.16816.F32 R12, R148.reuse, R156, R12 ;  /* 0x0000009c940c723c */ /* 0x048ff0000000180c */
[----:B------:R-:W-:Y:S01]  /*12640*/  HMMA.16816.F32 R16, R148, R158, R16 ;  /* 0x0000009e9410723c */ /* 0x000fe20000001810 */
[----:B------:R-:W3:Y:S04]  /*12650*/  LDSM.16.M88.4 R148, [R208+0xf880] ;  /* 0x00f88000d094783b */ /* 0x000ee80000000200 */
[----:B------:R-:W-:Y:S03]  /*12660*/  LDSM.16.M88.4 R156, [R207+0x1c080] ;  /* 0x01c08000cf9c783b */ /* 0x000fe60000000200 */
[C---:B--2---:R-:W-:Y:S08]  /*12670*/  HMMA.16816.F32 R4, R160.reuse, R168, R4 ;  /* 0x000000a8a004723c */ /* 0x044ff00000001804 */
[C---:B------:R-:W-:Y:S01]  /*12680*/  HMMA.16816.F32 R8, R160.reuse, R170, R8 ;  /* 0x000000aaa008723c */ /* 0x040fe20000001808 */
[----:B------:R-:W2:Y:S07]  /*12690*/  LDSM.16.M88.4 R168, [R202+0x3000] ;  /* 0x00300000caa8783b */ /* 0x000eae0000000200 */
[C---:B----4-:R-:W-:Y:S08]  /*126a0*/  HMMA.16816.F32 R12, R160.reuse, R152, R12 ;  /* 0x00000098a00c723c */ /* 0x050ff0000000180c */
[----:B------:R-:W-:Y:S01]  /*126b0*/  HMMA.16816.F32 R16, R160, R154, R16 ;  /* 0x0000009aa010723c */ /* 0x000fe20000001810 */
[----:B------:R-:W4:Y:S01]  /*126c0*/  LDSM.16.M88.4 R152, [R202+0x3800] ;  /* 0x00380000ca98783b */ /* 0x000f220000000200 */
[----:B------:R-:W-:Y:S04]  /*126d0*/  DEPBAR.LE SB0, 0x0 ;  /* 0x000080000000791a */ /* 0x000fe80000000000 */
[----:B------:R-:W-:Y:S02]  /*126e0*/  BAR.SYNC.DEFER_BLOCKING 0x0 ;  /* 0x0000000000007b1d */ /* 0x000fe40000010000 */
[C---:B-1----:R-:W-:Y:S08]  /*126f0*/  HMMA.16816.F32 R4, R164.reuse, R172, R4 ;  /* 0x000000aca404723c */ /* 0x042ff00000001804 */
[C---:B------:R-:W-:Y:S08]  /*12700*/  HMMA.16816.F32 R8, R164.reuse, R174, R8 ;  /* 0x000000aea408723c */ /* 0x040ff00000001808 */
[C---:B---3--:R-:W-:Y:S01]  /*12710*/  HMMA.16816.F32 R12, R164.reuse, R148, R12 ;  /* 0x00000094a40c723c */ /* 0x048fe2000000180c */
[----:B------:R-:W-:Y:S01]  /*12720*/  @!PT LDS RZ, [RZ] ;  /* 0x00000000fffff984 */ /* 0x000fe20000000800 */
[----:B------:R-:W-:Y:S01]  /*12730*/  @!PT LDS RZ, [RZ] ;  /* 0x00000000fffff984 */ /* 0x000fe20000000800 */
[----:B------:R-:W-:Y:S01]  /*12740*/  @!PT LDS RZ, [RZ] ;  /* 0x00000000fffff984 */ /* 0x000fe20000000800 */
[----:B------:R1:W-:Y:S02]  /*12750*/  @P3 LDGSTS.E.BYPASS.LTC128B.128 [R218+0xc080], [R180.64], !P6 ;  /* 0x0c080000b4da3fae */ /* 0x0003e4000f101d5e */
[----:B------:R-:W-:Y:S05]  /*12760*/  LOP3.LUT P3, RZ, R215, 0x4, RZ, 0xc0, !PT ;  /* 0x00000004d7ff7812 */ /* 0x000fea000786c0ff */
[----:B------:R-:W-:Y:S08]  /*12770*/  HMMA.16816.F32 R16, R164, R150, R16 ;  /* 0x00000096a410723c */ /* 0x000ff00000001810 */
[C---:B--2---:R-:W-:Y:S01]  /*12780*/  HMMA.16816.F32 R4, R156.reuse, R168, R4 ;  /* 0x000000a89c04723c */ /* 0x044fe20000001804 */
[----:B------:R1:W-:Y:S07]  /*12790*/  @P2 LDGSTS.E.BYPASS.LTC128B.128 [R218+0xd080], [R180.64+0x80], !P3 ;  /* 0x0d080080b4da2fae */ /* 0x0003ee000d901d5e */
[C---:B------:R-:W-:Y:S01]  /*127a0*/  HMMA.16816.F32 R8, R156.reuse, R170, R8 ;  /* 0x000000aa9c08723c */ /* 0x040fe20000001808 */
[----:B------:R1:W-:Y:S04]  /*127b0*/  @P1 LDGSTS.E.BYPASS.LTC128B.128 [R218+0xe080], [R180.64+0x100], !P5 ;  /* 0x0e080100b4da1fae */ /* 0x0003e8000e901d5e */
[----:B------:R1:W-:Y:S01]  /*127c0*/  @P0 LDGSTS.E.BYPASS.LTC128B.128 [R218+0xf080], [R180.64+0x180], !P4 ;  /* 0x0f080180b4da0fae */ /* 0x0003e2000e101d5e */
[----:B------:R-:W-:Y:S02]  /*127d0*/  PLOP3.LUT P0, PT, PT, PT, UP2, 0x40, 0x0 ;  /* 0x000000000000781c */ /* 0x000fe40003f0e828 */
[C---:B----4-:R-:W-:Y:S01]  /*127e0*/  HMMA.16816.F32 R12, R156.reuse, R152, R12 ;  /* 0x000000989c0c723c */ /* 0x050fe2000000180c */
[----:B------:R-:W0:Y:S07]  /*127f0*/  LDGDEPBAR ;  /* 0x00000000000079af */ /* 0x000e2e0000000000 */
[----:B------:R-:W-:Y:S04]  /*12800*/  HMMA.16816.F32 R16, R156, R154, R16 ;  /* 0x0000009a9c10723c */ /* 0x000fe80000001810 */
[----:B-1----:R-:W-:Y:S04]  /*12810*/  IMAD.IADD R180, R185, 0x1, R182 ;  /* 0x00000001b9b47824 */ /* 0x002fe800078e02b6 */
        /* <DEDUP_REMOVED lines=15> */
.L_x_1958:
[----:B------:R-:W-:Y:S04]  /*12910*/  MOV R148, c[0x0][0x32c] ;  /* 0x0000cb0000947a02 */ /* 0x000fe80000000f00 */
[----:B------:R-:W-:Y:S11]  /*12920*/  ISETP.NE.AND P0, PT, R148, 0x1, PT ;  /* 0x000000019400780c */ /* 0x000ff60003f05270 */
[----:B------:R-:W-:Y:S02]  /*12930*/  @!UPT UIADD3 URZ, URZ, URZ, URZ ;  /* 0x0000003f3f3ff290 */ /* 0x000fe4000fffe03f */
[----:B------:R-:W-:Y:S05]  /*12940*/  @P0 IMAD.HI.U32 R148, R182, c[0x0][0x330], RZ ;  /* 0x0000cc00b6940a27 */ /* 0x000fea00078e00ff */
[----:B------:R-:W-:Y:S02]  /*12950*/  @P0 SHF.R.U32.HI R182, RZ, c[0x0][0x334], R148 ;  /* 0x0000cd00ffb60a19 */ /* 0x000fe40000011694 */
.L_x_1959:
[----:B------:R-:W-:Y:S05]  /*12960*/  BSYNC B0 ;  /* 0x0000000000007941 */ /* 0x000fea0003800000 */
.L_x_1957:
[----:B------:R-:W-:Y:S04]  /*12970*/  IMAD R151, R182, c[0x0][0x32c], -R183 ;  /* 0x0000cb00b6977a24 */ /* 0x000fe800078e0ab7 */
[----:B------:R-:W-:Y:S05]  /*12980*/  IMAD.IADD R151, R151, 0x1, -R224 ;  /* 0x0000000197977824 */ /* 0x000fea00078e0ae0 */
[----:B------:R-:W-:Y:S02]  /*12990*/  IADD3 R149, R151, c[0x0][0x32c], RZ ;  /* 0x0000cb0097957a10 */ /* 0x000fe40007ffe0ff */
[----:B------:R-:W-:Y:S02]  /*129a0*/  IMNMX R180, R180, R151, !PT ;  /* 0x00000097b4b47217 */ /* 0x000fe40007800200 */
[----:B------:R-:W-:Y:S02]  /*129b0*/  IMNMX R184, R184, R149, PT ;  /* 0x00000095b8b87217 */ /* 0x000fe40003800200 */
.L_x_1956:
[----:B------:R-:W-:Y:S01]  /*129c0*/  UISETP.GT.AND UP0, UPT, UR13, -0x1, UPT ;  /* 0xffffffff0d00788c */ /* 0x000fe2000bf04270 */
[----:B------:R-:W1:Y:S05]  /*129d0*/  SHFL.IDX PT, R0, R0, 0x1, 0x1c1f ;  /* 0x003c1f0000007f89 */ /* 0x000e6a00000e0000 */
        /* <DEDUP_REMOVED lines=9> */
[----:B------:R-:W-:Y:S01]  /*12a70*/  FSEL R150, R5, -INF , !P0 ;  /* 0xff80000005967808 */ /* 0x000fe20004000000 */
[--C-:B-1----:R-:W-:Y:S01]  /*12a80*/  IMAD.IADD R187, R187, 0x1, R0.reuse ;  /* 0x00000001bbbb7824 */ /* 0x102fe200078e0200 */
        /* <DEDUP_REMOVED lines=39> */
.L_x_1962:
[----:B------:R-:W-:Y:S04]  /*12d00*/  MOV R0, c[0x0][0x32c] ;  /* 0x0000cb0000007a02 */ /* 0x000fe80000000f00 */
[----:B------:R-:W-:Y:S11]  /*12d10*/  ISETP.NE.AND P0, PT, R0, 0x1, PT ;  /* 0x000000010000780c */ /* 0x000ff60003f05270 */
[----:B------:R-:W-:Y:S02]  /*12d20*/  @!UPT UIADD3 URZ, URZ, URZ, URZ ;  /* 0x0000003f3f3ff290 */ /* 0x000fe4000fffe03f */
[----:B------:R-:W-:Y:S05]  /*12d30*/  @P0 IMAD.HI.U32 R0, R4, c[0x0][0x330], RZ ;  /* 0x0000cc0004000a27 */ /* 0x000fea00078e00ff */
[----:B------:R-:W-:Y:S02]  /*12d40*/  @P0 SHF.R.U32.HI R4, RZ, c[0x0][0x334], R0 ;  /* 0x0000cd00ff040a19 */ /* 0x000fe40000011600 */
.L_x_1963:
[----:B------:R-:W-:Y:S05]  /*12d50*/  BSYNC B0 ;  /* 0x0000000000007941 */ /* 0x000fea0003800000 */
.L_x_1961:
[----:B------:R-:W-:Y:S04]  /*12d60*/  IMAD R183, R4, c[0x0][0x32c], -R183 ;  /* 0x0000cb0004b77a24 */ /* 0x000fe800078e0ab7 */
[----:B------:R-:W-:Y:S05]  /*12d70*/  IMAD.IADD R4, R183, 0x1, -R224 ;  /* 0x00000001b7047824 */ /* 0x000fea00078e0ae0 */
[----:B------:R-:W-:Y:S02]  /*12d80*/  IADD3 R0, R4, c[0x0][0x32c], RZ ;  /* 0x0000cb0004007a10 */ /* 0x000fe40007ffe0ff */
[----:B------:R-:W-:Y:S02]  /*12d90*/  IMNMX R185, R185, R4, !PT ;  /* 0x00000004b9b97217 */ /* 0x000fe40007800200 */
[----:B------:R-:W-:Y:S02]  /*12da0*/  IMNMX R187, R187, R0, PT ;  /* 0x00000000bbbb7217 */ /* 0x000fe40003800200 */
.L_x_1960:
[----:B------:R-:W-:Y:S01]  /*12db0*/  FMNMX.FTZ R5, R152, R3, !PT ;  /* 0x0000000398057209 */ /* 0x000fe20007810000 */
[----:B------:R-:W-:Y:S01]  /*12dc0*/  LDSM.16.MT88.4 R156, [R206+0x8080] ;  /* 0x00808000ce9c783b */ /* 0x000fe20000004200 */
[----:B------:R-:W-:Y:S02]  /*12dd0*/  PLOP3.LUT P1, PT, PT, PT, UP0, 0x80, 0x0 ;  /* 0x000000000000781c */ /* 0x000fe40003f2f008 */
[----:B------:R-:W-:Y:S02]  /*12de0*/  FMNMX.FTZ R5, R150, R5, !PT ;  /* 0x0000000596057209 */ /* 0x000fe40007810000 */
[----:B------:R-:W-:Y:S02]  /*12df0*/  PLOP3.LUT P0, PT, PT, PT, UP0, 0x80, 0x0 ;  /* 0x000000000000781c */ /* 0x000fe40003f0f008 */
[----:B------:R-:W-:Y:S01]  /*12e00*/  FMNMX.FTZ R5, R154, R5, !PT ;  /* 0x000000059a057209 */ /* 0x000fe20007810000 */
[----:B------:R-:W-:Y:S01]  /*12e10*/  LDSM.16.MT88.4 R172, [R204+0x9880] ;  /* 0x00988000ccac783b */ /* 0x000fe20000004200 */
[C---:B------:R-:W-:Y:S02]  /*12e20*/  ISETP.GT.AND P1, PT, R185.reuse, RZ, P1 ;  /* 0x000000ffb900720c */ /* 0x040fe40000f24270 */
[----:B------:R-:W-:Y:S02]  /*12e30*/  FMNMX.FTZ R5, R8, R5, !PT ;  /* 0x0000000508057209 */ /* 0x000fe40007810000 */
[----:B------:R-:W-:Y:S02]  /*12e40*/  ISETP.GT.AND P0, PT, R185, 0x1, P0 ;  /* 0x00000001b900780c */ /* 0x000fe40000704270 */
[----:B------:R-:W-:Y:S01]  /*12e50*/  FMNMX.FTZ R5, R168, R5, !PT ;  /* 0x00000005a8057209 */ /* 0x000fe20007810000 */
[----:B------:R-:W-:Y:S01]  /*12e60*/  LDSM.16.MT88.4 R176, [R211+0xa880] ;  /* 0x00a88000d3b0783b */ /* 0x000fe20000004200 */
[C---:B------:R-:W-:Y:S02]  /*12e70*/  ISETP.LT.OR P2, PT, R187.reuse, 0x1, P1 ;  /* 0x00000001bb00780c */ /* 0x040fe40000f41670 */
[----:B------:R-:W-:Y:S02]  /*12e80*/  FMNMX.FTZ R5, R166, R5, !PT ;  /* 0x00000005a6057209 */ /* 0x000fe40007810000 */
[----:B------:R-:W-:Y:S02]  /*12e90*/  ISETP.LT.OR P1, PT, R187, 0x2, P0 ;  /* 0x00000002bb00780c */ /* 0x000fe40000721670 */
[----:B------:R-:W-:Y:S01]  /*12ea0*/  FMNMX.FTZ R5, R164, R5, !PT ;  /* 0x00000005a4057209 */ /* 0x000fe20007810000 */
[----:B------:R-:W-:Y:S01]  /*12eb0*/  LDSM.16.MT88.4 R180, [R206+0xa880] ;  /* 0x00a88000ceb4783b */ /* 0x000fe20000004200 */
[----:B------:R-:W-:Y:S02]  /*12ec0*/  PLOP3.LUT P3, PT, PT, PT, UP0, 0x80, 0x0 ;  /* 0x000000000000781c */ /* 0x000fe40003f6f008 */
[----:B------:R-:W-:Y:S02]  /*12ed0*/  FMNMX.FTZ R0, R162, R5, !PT ;  /* 0x00000005a2007209 */ /* 0x000fe40007810000 */
[----:B------:R-:W-:Y:S02]  /*12ee0*/  PLOP3.LUT P0, PT, PT, PT, UP0, 0x80, 0x0 ;  /* 0x000000000000781c */ /* 0x000fe40003f0f008 */
[----:B------:R-:W-:Y:S01]  /*12ef0*/  FSEL R13, R7, -INF , !P1 ;  /* 0xff800000070d7808 */ /* 0x000fe20004800000 */
[----:B------:R-:W1:Y:S01]  /*12f00*/  SHFL.BFLY PT, R5, R0, 0x2, 0x1f ;  /* 0x0c401f0000057f89 */ /* 0x000e6200000e0000 */
[C---:B------:R-:W-:Y:S02]  /*12f10*/  ISETP.GT.AND P1, PT, R185.reuse, 0x8, P3 ;  /* 0x00000008b900780c */ /* 0x040fe40001f24270 */
[----:B------:R-:W-:Y:S02]  /*12f20*/  ISETP.GT.AND P0, PT, R185, 0x9, P0 ;  /* 0x00000009b900780c */ /* 0x000fe40000704270 */
[----:B------:R-:W-:Y:S02]  /*12f30*/  FSEL R17, R6, -INF , !P2 ;  /* 0xff80000006117808 */ /* 0x000fe40005000000 */
[C---:B------:R-:W-:Y:S01]  /*12f40*/  ISETP.LT.OR P1, PT, R187.reuse, 0x9, P1 ;  /* 0x00000009bb00780c */ /* 0x040fe20000f21670 */
[----:B------:R-:W-:Y:S01]  /*12f50*/  LDSM.16.MT88.4 R188, [R211+0xb880] ;  /* 0x00b88000d3bc783b */ /* 0x000fe20000004200 */
[----:B------:R-:W-:Y:S02]  /*12f60*/  ISETP.LT.OR P0, PT, R187, 0xa, P0 ;  /* 0x0000000abb00780c */ /* 0x000fe40000701670 */
[----:B------:R-:W-:Y:S02]  /*12f70*/  PLOP3.LUT P2, PT, PT, PT, UP0, 0x80, 0x0 ;  /* 0x000000000000781c */ /* 0x000fe40003f4f008 */
[----:B------:R-:W-:Y:S02]  /*12f80*/  FMNMX.FTZ R4, R17, R2, !PT ;  /* 0x0000000211047209 */ /* 0x000fe40007810000 */
[----:B------:R-:W-:Y:S01]  /*12f90*/  ISETP.GT.AND P2, PT, R185, 0x10, P2 ;  /* 0x00000010b900780c */ /* 0x000fe20001744270 */
[----:B------:R-:W-:Y:S01]  /*12fa0*/  LDSM.16.MT88.4 R192, [R206+0xb880] ;  /* 0x00b88000cec0783b */ /* 0x000fe20000004200 */
[----:B------:R-:W-:Y:S02]  /*12fb0*/  FMNMX.FTZ R4, R13, R4, !PT ;  /* 0x000000040d047209 */ /* 0x000fe40007810000 */
[----:B------:R-:W-:Y:S02]  /*12fc0*/  FSEL R9, R10, -INF , !P1 ;  /* 0xff8000000a097808 */ /* 0x000fe40004800000 */
[----:B------:R-:W-:Y:S02]  /*12fd0*/  FSEL R11, R11, -INF , !P0 ;  /* 0xff8000000b0b7808 */ /* 0x000fe40004000000 */
[----:B------:R-:W-:Y:S02]  /*12fe0*/  PLOP3.LUT P0, PT, PT, PT, UP0, 0x80, 0x0 ;  /* 0x000000000000781c */ /* 0x000fe40003f0f008 */
[----:B------:R-:W-:Y:S02]  /*12ff0*/  ISETP.LT.OR P2, PT, R187, 0x11, P2 ;  /* 0x00000011bb00780c */ /* 0x000fe40001741670 */
[----:B------:R-:W-:Y:S02]  /*13000*/  ISETP.GT.AND P1, PT, R185, 0x11, P0 ;  /* 0x00000011b900780c */ /* 0x000fe40000724270 */
[----:B------:R-:W-:Y:S02]  /*13010*/  PLOP3.LUT P3, PT, PT, PT, UP0, 0x80, 0x0 ;  /* 0x000000000000781c */ /* 0x000fe40003f6f008 */
[----:B------:R-:W-:Y:S02]  /*13020*/  FMNMX.FTZ R4, R9, R4, !PT ;  /* 0x0000000409047209 */ /* 0x000fe40007810000 */
[----:B------:R-:W-:Y:S02]  /*13030*/  FSEL R165, R14, -INF , !P2 ;  /* 0xff8000000ea57808 */ /* 0x000fe40005000000 */
[----:B------:R-:W-:Y:S02]  /*13040*/  ISETP.LT.OR P2, PT, R187, 0x12, P1 ;  /* 0x00000012bb00780c */ /* 0x000fe40000f41670 */
[----:B------:R-:W-:Y:S02]  /*13050*/  ISETP.GT.AND P1, PT, R185, 0x18, P3 ;  /* 0x00000018b900780c */ /* 0x000fe40001f24270 */
[----:B------:R-:W-:Y:S01]  /*13060*/  PLOP3.LUT P0, PT, PT, PT, UP0, 0x80, 0x0 ;  /* 0x000000000000781c */ /* 0x000fe20003f0f008 */
[----:B------:R-:W-:Y:S01]  /*13070*/  UISETP.GT.AND UP0, UPT, UR13, UR10, UPT ;  /* 0x0000000a0d00728c */ /* 0x000fe2000bf04270 */
[----:B------:R-:W-:Y:S01]  /*13080*/  FMNMX.FTZ R4, R11, R4, !PT ;  /* 0x000000040b047209 */ /* 0x000fe20007810000 */
[----:B------:R-:W-:Y:S01]  /*13090*/  UIADD3 UR13, UR13, -0x1, URZ ;  /* 0xffffffff0d0d7890 */ /* 0x000fe2000fffe03f */
[----:B------:R-:W-:Y:S02]  /*130a0*/  ISETP.GT.AND P0, PT, R185, 0x19, P0 ;  /* 0x00000019b900780c */ /* 0x000fe40000704270 */
[----:B------:R-:W-:Y:S02]  /*130b0*/  FSEL R163, R15, -INF , !P2 ;  /* 0xff8000000fa37808 */ /* 0x000fe40005000000 */
[----:B------:R-:W-:Y:S02]  /*130c0*/  ISETP.LT.OR P1, PT, R187, 0x19, P1 ;  /* 0x00000019bb00780c */ /* 0x000fe40000f21670 */
[----:B------:R-:W-:Y:S02]  /*130d0*/  FMNMX.FTZ R4, R165, R4, !PT ;  /* 0x00000004a5047209 */ /* 0x000fe40007810000 */
[----:B------:R-:W-:Y:S02]  /*130e0*/  ISETP.LT.OR P0, PT, R187, 0x1a, P0 ;  /* 0x0000001abb00780c */ /* 0x000fe40000701670 */
[----:B------:R-:W-:Y:S01]  /*130f0*/  FSEL R161, R18, -INF , !P1 ;  /* 0xff80000012a17808 */ /* 0x000fe20004800000 */
[----:B------:R-:W-:Y:S01]  /*13100*/  LDSM.16.MT88.4 R184, [R204+0xa880] ;  /* 0x00a88000ccb8783b */ /* 0x000fe20000004200 */
        /* <DEDUP_REMOVED lines=37> */
[----:B------:R-:W3:Y:S01]  /*13360*/  LDSM.16.MT88.4 R12, [R211+0x8080] ;  /* 0x00808000d30c783b */ /* 0x000ee20000004200 */
[--C-:B------:R-:W-:Y:S02]  /*13370*/  FFMA.FTZ R235, R17, c[0x0][0x2d0], -R160.reuse ;  /* 0x0000b40011eb7a23 */ /* 0x100fe400000108a0 */
        /* <DEDUP_REMOVED lines=250> */
[C---:B---3--:R-:W-:Y:S07]  /*14320*/  HMMA.16816.F32 R84, R152.reuse, R12, R84 ;  /* 0x0000000c9854723c */ /* 0x048fee0000001854 */
[----:B------:R-:W-:Y:S01]  /*14330*/  MOV R12, R148 ;  /* 0x00000094000c7202 */ /* 0x000fe20000000f00 */
        /* <DEDUP_REMOVED lines=12> */
.L_x_1955:
        /* <DEDUP_REMOVED lines=22> */
.L_x_1966:
[----:B------:R-:W-:Y:S02]  /*14560*/  ULDC UR4, c[0x0][0x32c] ;  /* 0x0000cb0000047ab9 */ /* 0x000fe40000000800 */
[----:B------:R-:W-:-:S03]  /*14570*/  UISETP.NE.AND UP0, UPT, UR4, 0x1, UPT ;  /* 0x000000010400788c */ /* 0x000fc6000bf05270 */
[----:B------:R-:W-:Y:S02]  /*14580*/  ULDC.64 UR4, c[0x0][0x330] ;  /* 0x0000cc0000047ab9 */ /* 0x000fe40000000a00 */
[----:B------:R-:W-:-:S06]  /*14590*/  UIMAD.WIDE.U32 UR10, UR9, UR4, URZ ;  /* 0x00000004090a72a5 */ /* 0x000fcc000f8e003f */
[----:B------:R-:W-:Y:S02]  /*145a0*/  @UP0 USHF.R.U32.HI UR9, URZ, UR5, UR11 ;  /* 0x000000053f090299 */ /* 0x000fe4000801160b */
.L_x_1967:
[----:B------:R-:W-:Y:S02]  /*145b0*/  ULDC UR4, c[0x0][0x32c] ;  /* 0x0000cb0000047ab9 */ /* 0x000fe40000000800 */
[----:B------:R-:W-:-:S04]  /*145c0*/  UIMAD UR4, UR9, UR4, URZ ;  /* 0x00000004090472a4 */ /* 0x000fc8000f8e023f */
[----:B------:R-:W-:-:S04]  /*145d0*/  UISETP.LT.AND UP0, UPT, UR8, UR4, UPT ;  /* 0x000000040800728c */ /* 0x000fc8000bf01270 */
[----:B------:R-:W-:-:S04]  /*145e0*/  USEL UR8, UR8, UR4, !UP0 ;  /* 0x0000000408087287 */ /* 0x000fc8000c000000 */
.L_x_1965:
        /* <DEDUP_REMOVED lines=14> */
.L_x_1969:
[----:B------:R-:W-:Y:S04]  /*146d0*/  DEPBAR.LE SB0, 0x0 ;  /* 0x000080000000791a */ /* 0x000fe80000000000 */
[----:B------:R-:W-:Y:S01]  /*146e0*/  BAR.SYNC.DEFER_BLOCKING 0x0 ;  /* 0x0000000000007b1d */ /* 0x000fe20000010000 */
[----:B------:R-:W-:Y:S01]  /*146f0*/  UISETP.GT.AND UP0, UPT, UR6, UR12, UPT ;  /* 0x0000000c0600728c */ /* 0x000fe2000bf04270 */
[C---:B------:R-:W-:Y:S01]  /*14700*/  LOP3.LUT P5, RZ, R215.reuse, 0x2, RZ, 0xc0, !PT ;  /* 0x00000002d7ff7812 */ /* 0x040fe200078ac0ff */
[----:B------:R-:W-:Y:S01]  /*14710*/  UIADD3 UR13, UR12, -0x1, URZ ;  /* 0xffffffff0c0d7890 */ /* 0x000fe2000fffe03f */
[C---:B------:R-:W-:Y:S03]  /*14720*/  LOP3.LUT P4, RZ, R215.reuse, 0x1, RZ, 0xc0, !PT ;  /* 0x00000001d7ff7812 */ /* 0x040fe6000788c0ff */
[----:B------:R-:W-:Y:S02]  /*14730*/  PLOP3.LUT P0, PT, PT, PT, UP0, 0x80, 0x0 ;  /* 0x000000000000781c */ /* 0x000fe40003f0f008 */
[----:B------:R-:W-:Y:S02]  /*14740*/  PLOP3.LUT P2, PT, PT, PT, UP0, 0x80, 0x0 ;  /* 0x000000000000781c */ /* 0x000fe40003f4f008 */
[----:B------:R-:W-:Y:S01]  /*14750*/  PLOP3.LUT P1, PT, PT, PT, UP0, 0x80, 0x0 ;  /* 0x000000000000781c */ /* 0x000fe20003f2f008 */
[----:B------:R-:W-:Y:S01]  /*14760*/  @!UP0 UIMAD.WIDE.U32 UR14, UR12, UR8, URZ ;  /* 0x000000080c0e82a5 */ /* 0x000fe2000f8e003f */
[----:B------:R-:W-:Y:S01]  /*14770*/  PLOP3.LUT P3, PT, PT, PT, UP0, 0x80, 0x0 ;  /* 0x000000000000781c */ /* 0x000fe20003f6f008 */
[----:B------:R-:W-:Y:S01]  /*14780*/  @!UP0 USHF.R.S32.HI UR11, URZ, 0x1f, UR12 ;  /* 0x0000001f3f0b8899 */ /* 0x000fe2000801140c */
[C---:B------:R-:W-:Y:S03]  /*14790*/  LOP3.LUT P3, RZ, R215.reuse, 0x4, RZ, 0xc0, !PT ;  /* 0x00000004d7ff7812 */ /* 0x040fe6000786c0ff */
[----:B------:R-:W-:Y:S01]  /*147a0*/  @!UP0 UIMAD UR11, UR11, UR8, URZ ;  /* 0x000000080b0b82a4 */ /* 0x000fe2000f8e023f */
[----:B------:R-:W-:Y:S02]  /*147b0*/  MOV R4, UR14 ;  /* 0x0000000e00047c02 */ /* 0x000fe40008000f00 */
[----:B------:R-:W-:Y:S01]  /*147c0*/  MOV R5, UR15 ;  /* 0x0000000f00057c02 */ /* 0x000fe20008000f00 */
[----:B------:R-:W-:Y:S01]  /*147d0*/  @!UP0 UIMAD UR11, UR12, UR9, UR11 ;  /* 0x000000090c0b82a4 */ /* 0x000fe2000f8e020b */
[----:B------:R-:W-:Y:S01]  /*147e0*/  @!P0 LEA R0, P0, R4, R228, 0x5 ;  /* 0x000000e404008211 */ /* 0x000fe200078028ff */
[----:B------:R-:W-:Y:S02]  /*147f0*/  LDSM.16.M88.4 R16, [R214+0x10080] ;  /* 0x01008000d610783b */ /* 0x000fe40000000200 */
[----:B------:R-:W-:Y:S01]  /*14800*/  @!UP0 UIADD3 UR11, UR15, UR11, URZ ;  /* 0x0000000b0f0b8290 */ /* 0x000fe2000fffe03f */
[----:B------:R-:W-:Y:S04]  /*14810*/  @!P1 LEA R150, P1, R0, c[0x0][0x1f8], 0x1 ;  /* 0x00007e0000969a11 */ /* 0x000fe800078208ff */
[----:B------:R-:W1:Y:S01]  /*14820*/  LDSM.16.M88.4 R8, [R213+0xc080] ;  /* 0x00c08000d508783b */ /* 0x000e620000000200 */
[----:B------:R-:W-:Y:S04]  /*14830*/  MOV R151, UR11 ;  /* 0x0000000b00977c02 */ /* 0x000fe80008000f00 */
[----:B------:R-:W-:Y:S02]  /*14840*/  @!P2 LEA.HI.X R151, R4, R221, R151, 0x5, P0 ;  /* 0x000000dd0497a211 */ /* 0x000fe400000f2c97 */
[----:B------:R-:W-:Y:S01]  /*14850*/  PLOP3.LUT P0, PT, PT, PT, UP0, 0x80, 0x0 ;  /* 0x000000000000781c */ /* 0x000fe20003f0f008 */
[----:B------:R-:W2:Y:S01]  /*14860*/  LDSM.16.M88.4 R152, [R213+0xc880] ;  /* 0x00c88000d598783b */ /* 0x000ea20000000200 */
[----:B------:R-:W-:Y:S06]  /*14870*/  PLOP3.LUT P2, PT, PT, PT, UP0, 0x80, 0x0 ;  /* 0x000000000000781c */ /* 0x000fec0003f4f008 */
[----:B------:R-:W-:Y:S05]  /*14880*/  LDSM.16.M88.4 R156, [R210+0x10080] ;  /* 0x01008000d29c783b */ /* 0x000fea0000000200 */
[----:B------:R-:W-:Y:S02]  /*14890*/  @!P0 LEA.HI.X R151, R0, c[0x0][0x1fc], R151, 0x1, P1 ;  /* 0x00007f0000978a11 */ /* 0x000fe400008f0c97 */
[----:B------:R-:W-:Y:S01]  /*148a0*/  PLOP3.LUT P0, PT, PT, PT, UP0, 0x80, 0x0 ;  /* 0x000000000000781c */ /* 0x000fe20003f0f008 */
[----:B------:R-:W3:Y:S01]  /*148b0*/  LDSM.16.M88.4 R160, [R212] ;  /* 0x00000000d4a0783b */ /* 0x000ee20000000200 */
[----:B------:R-:W-:Y:S06]  /*148c0*/  PLOP3.LUT P1, PT, PT, PT, UP0, 0x80, 0x0 ;  /* 0x000000000000781c */ /* 0x000fec0003f2f008 */
[----:B------:R-:W4:Y:S07]  /*148d0*/  LDSM.16.M88.4 R164, [R203] ;  /* 0x00000000cba4783b */ /* 0x000f2e0000000200 */
[----:B------:R-:W-:Y:S01]  /*148e0*/  @!PT LDS RZ, [RZ] ;  /* 0x00000000fffff984 */ /* 0x000fe20000000800 */
[----:B------:R-:W-:Y:S01]  /*148f0*/  @!PT LDS RZ, [RZ] ;  /* 0x00000000fffff984 */ /* 0x000fe20000000800 */
[----:B------:R-:W-:Y:S01]  /*14900*/  @!PT LDS RZ, [RZ] ;  /* 0x00000000fffff984 */ /* 0x000fe20000000800 */
[----:B------:R5:W-:Y:S01]  /*14910*/  @!P0 LDGSTS.E.BYPASS.LTC128B.128 [R218+0x8080], [R150.64], !P6 ;  /* 0x0808000096da8fae */ /* 0x000be2000f101d5e */
[----:B------:R-:W-:Y:S01]  /*14920*/  PLOP3.LUT P0, PT, PT, PT, UP0, 0x80, 0x0 ;  /* 0x000000000000781c */ /* 0x000fe20003f0f008 */
[----:B------:R-:W-:Y:S01]  /*14930*/  UISETP.GT.AND UP0, UPT, UR12, UR6, UPT ;  /* 0x000000060c00728c */ /* 0x000fe2000bf04270 */
[C---:B-1----:R-:W-:Y:S04]  /*14940*/  HMMA.16816.F32 R4, R16.reuse, R8, RZ ;  /* 0x000000081004723c */ /* 0x042fe800000018ff */
[----:B------:R5:W-:Y:S01]  /*14950*/  @!P2 LDGSTS.E.BYPASS.LTC128B.128 [R218+0x9080], [R150.64+0x80], !P3 ;  /* 0x0908008096daafae */ /* 0x000be2000d901d5e */
[----:B------:R-:W-:Y:S02]  /*14960*/  PLOP3.LUT P2, PT, PT, PT, UP0, 0x80, 0x0 ;  /* 0x000000000000781c */ /* 0x000fe40003f4f008 */
[----:B------:R-:W-:Y:S01]  /*14970*/  PLOP3.LUT P3, PT, PT, PT, UP0, 0x80, 0x0 ;  /* 0x000000000000781c */ /* 0x000fe20003f6f008 */
[C---:B------:R-:W-:Y:S01]  /*14980*/  HMMA.16816.F32 R8, R16.reuse, R10, RZ ;  /* 0x0000000a1008723c */ /* 0x040fe200000018ff */
[----:B------:R-:W-:Y:S01]  /*14990*/  LOP3.LUT P3, RZ, R215, 0x4, RZ, 0xc0, !PT ;  /* 0x00000004d7ff7812 */ /* 0x000fe2000786c0ff */
[----:B------:R-:W-:Y:S01]  /*149a0*/  @UP0 UIMAD.WIDE.U32 UR14, UR13, UR4, URZ ;  /* 0x000000040d0e02a5 */ /* 0x000fe2000f8e003f */
[----:B------:R5:W-:Y:S01]  /*149b0*/  @!P1 LDGSTS.E.BYPASS.LTC128B.128 [R218+0xa080], [R150.64+0x100], !P5 ;  /* 0x0a08010096da9fae */ /* 0x000be2000e901d5e */
[----:B------:R-:W-:Y:S01]  /*149c0*/  PLOP3.LUT P1, PT, PT, PT, UP0, 0x80, 0x0 ;  /* 0x000000000000781c */ /* 0x000fe20003f2f008 */
[----:B------:R-:W-:Y:S03]  /*149d0*/  @UP0 USHF.R.S32.HI UR11, URZ, 0x1f, UR13 ;  /* 0x0000001f3f0b0899 */ /* 0x000fe6000801140d */
[C---:B--2---:R-:W-:Y:S01]  /*149e0*/  HMMA.16816.F32 R12, R16.reuse, R152, RZ ;  /* 0x00000098100c723c */ /* 0x044fe200000018ff */
[----:B------:R-:W-:Y:S01]  /*149f0*/  @UP0 UIMAD UR11, UR11, UR4, URZ ;  /* 0x000000040b0b02a4 */ /* 0x000fe2000f8e023f */
[----:B------:R5:W-:Y:S01]  /*14a00*/  @!P0 LDGSTS.E.BYPASS.LTC128B.128 [R218+0xb080], [R150.64+0x180], !P4 ;  /* 0x0b08018096da8fae */ /* 0x000be2000e101d5e */
[----:B------:R-:W-:Y:S02]  /*14a10*/  PLOP3.LUT P0, PT, PT, PT, UP0, 0x80, 0x0 ;  /* 0x000000000000781c */ /* 0x000fe40003f0f008 */
[----:B------:R-:W-:Y:S03]  /*14a20*/  @UP0 UIMAD UR11, UR13, UR5, UR11 ;  /* 0x000000050d0b02a4 */ /* 0x000fe6000f8e020b */
[----:B------:R-:W-:Y:S01]  /*14a30*/  HMMA.16816.F32 R16, R16, R154, RZ ;  /* 0x0000009a1010723c */ /* 0x000fe200000018ff */
[----:B------:R-:W-:Y:S01]  /*14a40*/  LDSM.16.M88.4 R168, [R209+0x10080] ;  /* 0x01008000d1a8783b */ /* 0x000fe20000000200 */
[----:B------:R-:W-:Y:S06]  /*14a50*/  @UP0 UIADD3 UR11, UR15, UR11, URZ ;  /* 0x0000000b0f0b0290 */ /* 0x000fec000fffe03f */
[C---:B---3--:R-:W-:Y:S01]  /*14a60*/  HMMA.16816.F32 R4, R156.reuse, R160, R4 ;  /* 0x000000a09c04723c */ /* 0x048fe20000001804 */
[----:B------:R-:W1:Y:S07]  /*14a70*/  LDSM.16.M88.4 R172, [R208+0xc080] ;  /* 0x00c08000d0ac783b */ /* 0x000e6e0000000200 */
        /* <DEDUP_REMOVED lines=13> */
[----:B------:R-:W-:Y:S04]  /*14b50*/  LDSM.16.M88.4 R172, [R201] ;  /* 0x00000000c9ac783b */ /* 0x000fe80000000200 */
[----:B------:R-:W-:Y:S03]  /*14b60*/  HMMA.16816.F32 R16, R168, R154, R16 ;  /* 0x0000009aa810723c */ /* 0x000fe60000001810 */
[----:B------:R-:W2:Y:S05]  /*14b70*/  LDSM.16.M88.4 R152, [R213+0xd880] ;  /* 0x00d88000d598783b */ /* 0x000eaa0000000200 */
[C---:B---3--:R-:W-:Y:S02]  /*14b80*/  HMMA.16816.F32 R4, R176.reuse, R180, R4 ;  /* 0x000000b4b004723c */ /* 0x048fe40000001804 */
[----:B------:R-:W3:Y:S06]  /*14b90*/  LDSM.16.M88.4 R168, [R210+0x14080] ;  /* 0x01408000d2a8783b */ /* 0x000eec0000000200 */
        /* <DEDUP_REMOVED lines=84> */
[----:B------:R-:W-:Y:S02]  /*150e0*/  FMNMX.FTZ R0, R4, R3, !PT ;  /* 0x0000000304007209 */ /* 0x000fe40007810000 */
[----:B------:R-:W-:Y:S02]  /*150f0*/  FMNMX.FTZ R2, R6, R149, !PT ;  /* 0x0000009506027209 */ /* 0x000fe40007810000 */
[----:B-----5:R-:W-:Y:S04]  /*15100*/  FMNMX.FTZ R151, R5, R0, !PT ;  /* 0x0000000005977209 */ /* 0x020fe80007810000 */
        /* <DEDUP_REMOVED lines=16> */
[----:B------:R-:W-:Y:S04]  /*15210*/  MOV R150, UR14 ;  /* 0x0000000e00967c02 */ /* 0x000fe80008000f00 */
[----:B------:R-:W1:Y:S01]  /*15220*/  SHFL.BFLY PT, R2, R157, 0x1, 0x1f ;  /* 0x0c201f009d027f89 */ /* 0x000e6200000e0000 */
[C---:B------:R-:W-:Y:S02]  /*15230*/  @P0 LEA R152, P0, R150.reuse, R216, 0x5 ;  /* 0x000000d896980211 */ /* 0x040fe400078028ff */
[----:B--2---:R-:W-:Y:S02]  /*15240*/  FMNMX.FTZ R151, R153, R0, !PT ;  /* 0x0000000099977209 */ /* 0x004fe40007810000 */
[----:B------:R-:W-:Y:S03]  /*15250*/  MOV R153, UR11 ;  /* 0x0000000b00997c02 */ /* 0x000fe60008000f00 */
[----:B------:R-:W2:Y:S06]  /*15260*/  SHFL.BFLY PT, R148, R151, 0x1, 0x1f ;  /* 0x0c201f0097947f89 */ /* 0x000eac00000e0000 */
[----:B------:R-:W-:Y:S02]  /*15270*/  @P2 LEA.HI.X R153, R150, R223, R153, 0x5, P0 ;  /* 0x000000df96992211 */ /* 0x000fe400000f2c99 */
[----:B------:R-:W-:Y:S02]  /*15280*/  PLOP3.LUT P0, PT, PT, PT, UP0, 0x80, 0x0 ;  /* 0x000000000000781c */ /* 0x000fe40003f0f008 */
[----:B------:R-:W-:Y:S02]  /*15290*/  PLOP3.LUT P2, PT, PT, PT, UP0, 0x80, 0x0 ;  /* 0x000000000000781c */ /* 0x000fe40003f4f008 */
[----:B-1----:R-:W-:Y:S05]  /*152a0*/  FMNMX.FTZ R0, R157, R2, !PT ;  /* 0x000000029d007209 */ /* 0x002fea0007810000 */
[C---:B------:R-:W-:Y:S02]  /*152b0*/  FMUL.FTZ R165, R0.reuse, c[0x0][0x2d0] ;  /* 0x0000b40000a57a20 */ /* 0x040fe40000410000 */
[----:B------:R-:W-:Y:S01]  /*152c0*/  FADD.FTZ R2, -R0, R3 ;  /* 0x0000000300027221 */ /* 0x000fe20000010100 */
[----:B--2---:R-:W-:Y:S01]  /*152d0*/  FMNMX.FTZ R148, R151, R148, !PT ;  /* 0x0000009497947209 */ /* 0x004fe20007810000 */
[----:B------:R-:W-:Y:S01]  /*152e0*/  FFMA.FTZ R150, R5, c[0x0][0x2d0], -R165 ;  /* 0x0000b40005967a23 */ /* 0x000fe200000108a5 */
[----:B------:R-:W-:Y:S01]  /*152f0*/  MOV R151, UR15 ;  /* 0x0000000f00977c02 */ /* 0x000fe20008000f00 */
[----:B------:R-:W-:Y:S02]  /*15300*/  FMUL.FTZ R3, R2, c[0x0][0x2d0] ;  /* 0x0000b40002037a20 */ /* 0x000fe40000410000 */
[C---:B------:R-:W-:Y:S02]  /*15310*/  FADD.FTZ R149, -R148.reuse, R149 ;  /* 0x0000009594957221 */ /* 0x040fe40000010100 */
[----:B------:R-:W-:Y:S01]  /*15320*/  FMUL.FTZ R164, R148, c[0x0][0x2d0] ;  /* 0x0000b40094a47a20 */ /* 0x000fe20000410000 */
[----:B------:R-:W-:Y:S01]  /*15330*/  MUFU.EX2 R150, R150 ;  /* 0x0000009600967308 */ /* 0x000fe20000000800 */
[----:B------:R-:W-:Y:S02]  /*15340*/  FMUL.FTZ R2, R149, c[0x0][0x2d0] ;  /* 0x0000b40095027a20 */ /* 0x000fe40000410000 */
[--C-:B------:R-:W-:Y:S01]  /*15350*/  FFMA.FTZ R149, R4, c[0x0][0x2d0], -R165.reuse ;  /* 0x0000b40004957a23 */ /* 0x100fe200000108a5 */
[----:B------:R-:W-:Y:S01]  /*15360*/  @P1 LEA R4, P1, R152, c[0x0][0x1c8], 0x1 ;  /* 0x0000720098041a11 */ /* 0x000fe200078208ff */
[--C-:B------:R-:W-:Y:S02]  /*15370*/  FFMA.FTZ R151, R8, c[0x0][0x2d0], -R165.reuse ;  /* 0x0000b40008977a23 */ /* 0x100fe400000108a5 */
[----:B------:R-:W-:Y:S02]  /*15380*/  FFMA.FTZ R192, R9, c[0x0][0x2d0], -R165 ;  /* 0x0000b40009c07a23 */ /* 0x000fe400000108a5 */
[--C-:B------:R-:W-:Y:S01]  /*15390*/  FFMA.FTZ R193, R6, c[0x0][0x2d0], -R164.reuse ;  /* 0x0000b40006c17a23 */ /* 0x100fe200000108a4 */
[----:B------:R-:W1:Y:S01]  /*153a0*/  MUFU.EX2 R3, R3 ;  /* 0x0000000300037308 */ /* 0x000e620000000800 */
[--C-:B------:R-:W-:Y:S02]  /*153b0*/  FFMA.FTZ R194, R7, c[0x0][0x2d0], -R164.reuse ;  /* 0x0000b40007c27a23 */ /* 0x100fe400000108a4 */
[--C-:B------:R-:W-:Y:S02]  /*153c0*/  FFMA.FTZ R195, R10, c[0x0][0x2d0], -R164.reuse ;  /* 0x0000b4000ac37a23 */ /* 0x100fe400000108a4 */
[--C-:B------:R-:W-:Y:S02]  /*153d0*/  FFMA.FTZ R230, R11, c[0x0][0x2d0], -R164.reuse ;  /* 0x0000b4000be67a23 */ /* 0x100fe400000108a4 */
[----:B------:R-:W-:Y:S01]  /*153e0*/  @P0 LEA.HI.X R5, R152, c[0x0][0x1cc], R153, 0x1, P1 ;  /* 0x0000730098050a11 */ /* 0x000fe200008f0c99 */
[--C-:B------:R-:W-:Y:S01]  /*153f0*/  FFMA.FTZ R231, R16, c[0x0][0x2d0], -R165.reuse ;  /* 0x0000b40010e77a23 */ /* 0x100fe200000108a5 */
[----:B------:R-:W-:Y:S01]  /*15400*/  PLOP3.LUT P0, PT, PT, PT, UP0, 0x80, 0x0 ;  /* 0x000000000000781c */ /* 0x000fe20003f0f008 */
[----:B------:R-:W2:Y:S01]  /*15410*/  MUFU.EX2 R2, R2 ;  /* 0x0000000200027308 */ /* 0x000ea20000000800 */
[----:B------:R-:W-:Y:S01]  /*15420*/  PLOP3.LUT P1, PT, PT, PT, UP0, 0x80, 0x0 ;  /* 0x000000000000781c */ /* 0x000fe20003f2f008 */
[--C-:B------:R-:W-:Y:S02]  /*15430*/  FFMA.FTZ R235, R18, c[0x0][0x2d0], -R164.reuse ;  /* 0x0000b40012eb7a23 */ /* 0x100fe400000108a4 */
[--C-:B------:R-:W-:Y:S02]  /*15440*/  FFMA.FTZ R227, R12, c[0x0][0x2d0], -R165.reuse ;  /* 0x0000b4000ce37a23 */ /* 0x100fe400000108a5 */
[--C-:B------:R-:W-:Y:S02]  /*15450*/  FFMA.FTZ R232, R13, c[0x0][0x2d0], -R165.reuse ;  /* 0x0000b4000de87a23 */ /* 0x100fe400000108a5 */
[----:B------:R-:W-:Y:S02]  /*15460*/  FFMA.FTZ R165, R17, c[0x0][0x2d0], -R165 ;  /* 0x0000b40011a57a23 */ /* 0x000fe400000108a5 */
[----:B------:R-:W-:Y:S01]  /*15470*/  MUFU.EX2 R149, R149 ;  /* 0x0000009500957308 */ /* 0x000fe20000000800 */
[--C-:B------:R-:W-:Y:S01]  /*15480*/  FFMA.FTZ R233, R14, c[0x0][0x2d0], -R164.reuse ;  /* 0x0000b4000ee97a23 */ /* 0x100fe200000108a4 */
[----:B------:R3:W-:Y:S01]  /*15490*/  @P0 LDGSTS.E.BYPASS.LTC128B.128 [R218+0xc080], [R4.64], !P6 ;  /* 0x0c08000004da0fae */ /* 0x0007e2000f101d5e */
[----:B------:R-:W-:Y:S01]  /*154a0*/  PLOP3.LUT P0, PT, PT, PT, UP0, 0x80, 0x0 ;  /* 0x000000000000781c */ /* 0x000fe20003f0f008 */
[C---:B-1----:R-:W-:Y:S01]  /*154b0*/  FMUL.FTZ R8, R3.reuse, R140 ;  /* 0x0000008c03087220 */ /* 0x042fe20000410000 */
[----:B------:R-:W-:Y:S01]  /*154c0*/  UISETP.GT.AND UP0, UPT, UR12, UR10, UPT ;  /* 0x0000000a0c00728c */ /* 0x000fe2000bf04270 */
[C---:B------:R-:W-:Y:S01]  /*154d0*/  FMUL.FTZ R9, R3.reuse, R141 ;  /* 0x0000008d03097220 */ /* 0x040fe20000410000 */
[----:B------:R-:W-:Y:S01]  /*154e0*/  UIADD3 UR12, UR12, -0x1, URZ ;  /* 0xffffffff0c0c7890 */ /* 0x000fe2000fffe03f */
[C---:B------:R-:W-:Y:S01]  /*154f0*/  FMUL.FTZ R132, R3.reuse, R132 ;  /* 0x0000008403847220 */ /* 0x040fe20000410000 */
[----:B------:R3:W-:Y:S01]  /*15500*/  @P2 LDGSTS.E.BYPASS.LTC128B.128 [R218+0xd080], [R4.64+0x80], !P3 ;  /* 0x0d08008004da2fae */ /* 0x0007e2000d901d5e */
[----:B------:R-:W-:Y:S01]  /*15510*/  MUFU.EX2 R151, R151 ;  /* 0x0000009700977308 */ /* 0x000fe20000000800 */
[C---:B------:R-:W-:Y:S02]  /*15520*/  FMUL.FTZ R133, R3.reuse, R133 ;  /* 0x0000008503857220 */ /* 0x040fe40000410000 */
[C---:B------:R-:W-:Y:S02]  /*15530*/  FMUL.FTZ R136, R3.reuse, R136 ;  /* 0x0000008803887220 */ /* 0x040fe40000410000 */
[C---:B--2---:R-:W-:Y:S01]  /*15540*/  FMUL.FTZ R6, R2.reuse, R146 ;  /* 0x0000009202067220 */ /* 0x044fe20000410000 */
[----:B------:R3:W-:Y:S01]  /*15550*/  @P1 LDGSTS.E.BYPASS.LTC128B.128 [R218+0xe080], [R4.64+0x100], !P5 ;  /* 0x0e08010004da1fae */ /* 0x0007e2000e901d5e */
[C---:B------:R-:W-:Y:S02]  /*15560*/  FMUL.FTZ R7, R2.reuse, R147 ;  /* 0x0000009302077220 */ /* 0x040fe40000410000 */
[C---:B------:R-:W-:Y:S01]  /*15570*/  FMUL.FTZ R10, R2.reuse, R142 ;  /* 0x0000008e020a7220 */ /* 0x040fe20000410000 */
[----:B------:R-:W1:Y:S01]  /*15580*/  MUFU.EX2 R192, R192 ;  /* 0x000000c000c07308 */ /* 0x000e620000000800 */
[C---:B------:R-:W-:Y:S02]  /*15590*/  FMUL.FTZ R11, R2.reuse, R143 ;  /* 0x0000008f020b7220 */ /* 0x040fe40000410000 */
[----:B------:R3:W-:Y:S01]  /*155a0*/  @P0 LDGSTS.E.BYPASS.LTC128B.128 [R218+0xf080], [R4.64+0x180], !P4 ;  /* 0x0f08018004da0fae */ /* 0x0007e2000e101d5e */
[C---:B------:R-:W-:Y:S01]  /*155b0*/  FMUL.FTZ R134, R2.reuse, R134 ;  /* 0x0000008602867220 */ /* 0x040fe20000410000 */
[----:B------:R-:W-:Y:S01]  /*155c0*/  PLOP3.LUT P0, PT, PT, PT, UP0, 0x80, 0x0 ;  /* 0x000000000000781c */ /* 0x000fe20003f0f008 */
[C---:B------:R-:W-:Y:S02]  /*155d0*/  FMUL.FTZ R135, R2.reuse, R135 ;  /* 0x0000008702877220 */ /* 0x040fe40000410000 */
[C---:B------:R-:W-:Y:S02]  /*155e0*/  FMUL.FTZ R137, R3.reuse, R137 ;  /* 0x0000008903897220 */ /* 0x040fe40000410000 */
[----:B------:R-:W2:Y:S01]  /*155f0*/  LDSM.16.MT88.4 R152, [R211+0x8080] ;  /* 0x00808000d398783b */ /* 0x000ea20000004200 */
[----:B------:R-:W-:Y:S01]  /*15600*/  MUFU.EX2 R193, R193 ;  /* 0x000000c100c17308 */ /* 0x000fe20000000800 */
[C---:B------:R-:W-:Y:S02]  /*15610*/  FMUL.FTZ R138, R2.reuse, R138 ;  /* 0x0000008a028a7220 */ /* 0x040fe40000410000 */
[C---:B------:R-:W-:Y:S02]  /*15620*/  FMUL.FTZ R139, R2.reuse, R139 ;  /* 0x0000008b028b7220 */ /* 0x040fe40000410000 */
[C---:B------:R-:W-:Y:S01]  /*15630*/  FMUL.FTZ R20, R3.reuse, R20 ;  /* 0x0000001403147220 */ /* 0x040fe20000410000 */
[----:B------:R-:W4:Y:S01]  /*15640*/  LDSM.16.MT88.4 R156, [R206+0x8080] ;  /* 0x00808000ce9c783b */ /* 0x000f220000004200 */
[C---:B------:R-:W-:Y:S02]  /*15650*/  FMUL.FTZ R21, R3.reuse, R21 ;  /* 0x0000001503157220 */ /* 0x040fe40000410000 */
[C---:B------:R-:W-:Y:S01]  /*15660*/  FMUL.FTZ R22, R2.reuse, R22 ;  /* 0x0000001602167220 */ /* 0x040fe20000410000 */
[----:B------:R-:W5:Y:S01]  /*15670*/  MUFU.EX2 R194, R194 ;  /* 0x000000c200c27308 */ /* 0x000f620000000800 */
[----:B------:R-:W-:Y:S02]  /*15680*/  FMUL.FTZ R23, R2, R23 ;  /* 0x0000001702177220 */ /* 0x000fe40000410000 */
[----:B------:R-:W2:Y:S01]  /*15690*/  LDSM.16.MT88.4 R160, [R205+0x8080] ;  /* 0x00808000cda0783b */ /* 0x000ea20000004200 */
[----:B-1----:R-:W-:Y:S01]  /*156a0*/  F2FP.PACK_AB R146, R192, R151 ;  /* 0x00000097c092723e */ /* 0x002fe200000000ff */
[C---:B------:R-:W-:Y:S02]  /*156b0*/  FMUL.FTZ R24, R3.reuse, R24 ;  /* 0x0000001803187220 */ /* 0x040fe40000410000 */
[C---:B------:R-:W-:Y:S02]  /*156c0*/  FMUL.FTZ R25, R3.reuse, R25 ;  /* 0x0000001903197220 */ /* 0x040fe40000410000 */
[C---:B---3--:R-:W-:Y:S01]  /*156d0*/  FMUL.FTZ R4, R3.reuse, R144 ;  /* 0x0000009003047220 */ /* 0x048fe20000410000 */
[----:B------:R-:W-:Y:S01]  /*156e0*/  MUFU.EX2 R195, R195 ;  /* 0x000000c300c37308 */ /* 0x000fe20000000800 */
[C---:B------:R-:W-:Y:S01]  /*156f0*/  FMUL.FTZ R5, R3.reuse, R145 ;  /* 0x0000009103057220 */ /* 0x040fe20000410000 */
[----:B------:R-:W-:Y:S01]  /*15700*/  F2FP.PACK_AB R144, R150, R149 ;  /* 0x000000959690723e */ /* 0x000fe200000000ff */
[----:B------:R-:W1:Y:S01]  /*15710*/  LDSM.16.MT88.4 R140, [R204+0x8080] ;  /* 0x00808000cc8c783b */ /* 0x000e620000004200 */
[C---:B------:R-:W-:Y:S02]  /*15720*/  FMUL.FTZ R26, R2.reuse, R26 ;  /* 0x0000001a021a7220 */ /* 0x040fe40000410000 */
[----:B------:R-:W-:Y:S02]  /*15730*/  FMUL.FTZ R27, R2, R27 ;  /* 0x0000001b021b7220 */ /* 0x000fe40000410000 */
[C---:B------:R-:W-:Y:S02]  /*15740*/  FMUL.FTZ R28, R3.reuse, R28 ;  /* 0x0000001c031c7220 */ /* 0x040fe40000410000 */
[----:B------:R-:W3:Y:S01]  /*15750*/  MUFU.EX2 R230, R230 ;  /* 0x000000e600e67308 */ /* 0x000ee20000000800 */
[----:B------:R-:W-:Y:S01]  /*15760*/  LDSM.16.MT88.4 R168, [R211+0xa880] ;  /* 0x00a88000d3a8783b */ /* 0x000fe20000004200 */
[C---:B------:R-:W-:Y:S01]  /*15770*/  FMUL.FTZ R29, R3.reuse, R29 ;  /* 0x0000001d031d7220 */ /* 0x040fe20000410000 */
[----:B-----5:R-:W-:Y:S01]  /*15780*/  F2FP.PACK_AB R145, R194, R193 ;  /* 0x000000c1c291723e */ /* 0x020fe200000000ff */
[C---:B------:R-:W-:Y:S02]  /*15790*/  FMUL.FTZ R30, R2.reuse, R30 ;  /* 0x0000001e021e7220 */ /* 0x040fe40000410000 */
[C---:B------:R-:W-:Y:S02]  /*157a0*/  FMUL.FTZ R31, R2.reuse, R31 ;  /* 0x0000001f021f7220 */ /* 0x040fe40000410000 */
[----:B------:R-:W-:Y:S01]  /*157b0*/  LDSM.16.MT88.4 R172, [R206+0xa880] ;  /* 0x00a88000ceac783b */ /* 0x000fe20000004200 */
[C---:B------:R-:W-:Y:S01]  /*157c0*/  FMUL.FTZ R32, R3.reuse, R32 ;  /* 0x0000002003207220 */ /* 0x040fe20000410000 */
[----:B------:R-:W-:Y:S01]  /*157d0*/  MUFU.EX2 R234, R165 ;  /* 0x000000a500ea7308 */ /* 0x000fe20000000800 */
[C---:B------:R-:W-:Y:S02]  /*157e0*/  FMUL.FTZ R33, R3.reuse, R33 ;  /* 0x0000002103217220 */ /* 0x040fe40000410000 */
[C---:B------:R-:W-:Y:S02]  /*157f0*/  FMUL.FTZ R34, R2.reuse, R34 ;  /* 0x0000002202227220 */ /* 0x040fe40000410000 */
[----:B------:R-:W-:Y:S01]  /*15800*/  LDSM.16.MT88.4 R176, [R205+0xa880] ;  /* 0x00a88000cdb0783b */ /* 0x000fe20000004200 */
[C---:B------:R-:W-:Y:S02]  /*15810*/  FMUL.FTZ R35, R2.reuse, R35 ;  /* 0x0000002302237220 */ /* 0x040fe40000410000 */
[C---:B------:R-:W-:Y:S02]  /*15820*/  FMUL.FTZ R36, R3.reuse, R36 ;  /* 0x0000002403247220 */ /* 0x040fe40000410000 */
[C---:B------:R-:W-:Y:S01]  /*15830*/  FMUL.FTZ R37, R3.reuse, R37 ;  /* 0x0000002503257220 */ /* 0x040fe20000410000 */
[----:B------:R-:W-:Y:S01]  /*15840*/  MUFU.EX2 R227, R227 ;  /* 0x000000e300e37308 */ /* 0x000fe20000000800 */
[----:B------:R-:W-:Y:S01]  /*15850*/  LDSM.16.MT88.4 R180, [R204+0xa880] ;  /* 0x00a88000ccb4783b */ /* 0x000fe20000004200 */
[----:B------:R-:W-:Y:S01]  /*15860*/  FMUL.FTZ R38, R2, R38 ;  /* 0x0000002602267220 */ /* 0x000fe20000410000 */
[----:B---3--:R-:W-:Y:S01]  /*15870*/  F2FP.PACK_AB R147, R230, R195 ;  /* 0x000000c3e693723e */ /* 0x008fe200000000ff */
[C---:B------:R-:W-:Y:S02]  /*15880*/  FMUL.FTZ R39, R2.reuse, R39 ;  /* 0x0000002702277220 */ /* 0x040fe40000410000 */
[C---:B------:R-:W-:Y:S02]  /*15890*/  FMUL.FTZ R40, R3.reuse, R40 ;  /* 0x0000002803287220 */ /* 0x040fe40000410000 */
[----:B------:R-:W-:Y:S01]  /*158a0*/  LDSM.16.MT88.4 R184, [R211+0xb880] ;  /* 0x00b88000d3b8783b */ /* 0x000fe20000004200 */
[C---:B------:R-:W-:Y:S01]  /*158b0*/  FMUL.FTZ R41, R3.reuse, R41 ;  /* 0x0000002903297220 */ /* 0x040fe20000410000 */
[C---:B--2---:R-:W-:Y:S01]  /*158c0*/  HMMA.16816.F32 R4, R144.reuse, R152, R4 ;  /* 0x000000989004723c */ /* 0x044fe20000001804 */
[----:B------:R-:W2:Y:S04]  /*158d0*/  MUFU.EX2 R232, R232 ;  /* 0x000000e800e87308 */ /* 0x000ea80000000800 */
[----:B------:R-:W-:Y:S01]  /*158e0*/  LDSM.16.MT88.4 R188, [R206+0xb880] ;  /* 0x00b88000cebc783b */ /* 0x000fe20000004200 */
[C---:B------:R-:W-:Y:S02]  /*158f0*/  FMUL.FTZ R42, R2.reuse, R42 ;  /* 0x0000002a022a7220 */ /* 0x040fe40000410000 */
[C---:B------:R-:W-:Y:S03]  /*15900*/  HMMA.16816.F32 R8, R144.reuse, R154, R8 ;  /* 0x0000009a9008723c */ /* 0x040fe60000001808 */
[----:B------:R-:W3:Y:S01]  /*15910*/  MUFU.EX2 R231, R231 ;  /* 0x000000e700e77308 */ /* 0x000ee20000000800 */
[----:B------:R-:W5:Y:S01]  /*15920*/  LDSM.16.MT88.4 R152, [R211+0x9080] ;  /* 0x00908000d398783b */ /* 0x000f620000004200 */
[C---:B------:R-:W-:Y:S02]  /*15930*/  FMUL.FTZ R43, R2.reuse, R43 ;  /* 0x0000002b022b7220 */ /* 0x040fe40000410000 */
[C---:B------:R-:W-:Y:S01]  /*15940*/  FMUL.FTZ R44, R3.reuse, R44 ;  /* 0x0000002c032c7220 */ /* 0x040fe20000410000 */
[C---:B----4-:R-:W-:Y:S03]  /*15950*/  HMMA.16816.F32 R132, R144.reuse, R156, R132 ;  /* 0x0000009c9084723c */ /* 0x050fe60000001884 */
[----:B------:R-:W0:Y:S01]  /*15960*/  LDGDEPBAR ;  /* 0x00000000000079af */ /* 0x000e220000000000 */
[C---:B------:R-:W-:Y:S01]  /*15970*/  FMUL.FTZ R45, R3.reuse, R45 ;  /* 0x0000002d032d7220 */ /* 0x040fe20000410000 */
[----:B------:R-:W-:Y:S01]  /*15980*/  MUFU.EX2 R233, R233 ;  /* 0x000000e900e97308 */ /* 0x000fe20000000800 */
[C---:B------:R-:W-:Y:S02]  /*15990*/  FMUL.FTZ R46, R2.reuse, R46 ;  /* 0x0000002e022e7220 */ /* 0x040fe40000410000 */
[C---:B------:R-:W-:Y:S02]  /*159a0*/  HMMA.16816.F32 R136, R144.reuse, R158, R136 ;  /* 0x0000009e9088723c */ /* 0x040fe40000001888 */
[----:B------:R-:W4:Y:S02]  /*159b0*/  LDSM.16.MT88.4 R156, [R206+0x9080] ;  /* 0x00908000ce9c783b */ /* 0x000f240000004200 */
[----:B------:R-:W-:Y:S01]  /*159c0*/  FMUL.FTZ R47, R2, R47 ;  /* 0x0000002f022f7220 */ /* 0x000fe20000410000 */
[----:B--2---:R-:W-:Y:S01]  /*159d0*/  F2FP.PACK_AB R12, R232, R227 ;  /* 0x000000e3e80c723e */ /* 0x004fe200000000ff */
[C---:B------:R-:W-:Y:S01]  /*159e0*/  FMUL.FTZ R48, R3.reuse, R48 ;  /* 0x0000003003307220 */ /* 0x040fe20000410000 */
[----:B------:R-:W-:Y:S01]  /*159f0*/  MUFU.EX2 R235, R235 ;  /* 0x000000eb00eb7308 */ /* 0x000fe20000000800 */
[C---:B------:R-:W-:Y:S04]  /*15a00*/  HMMA.16816.F32 R20, R144.reuse, R160, R20 ;  /* 0x000000a09014723c */ /* 0x040fe80000001814 */
[C---:B------:R-:W-:Y:S01]  /*15a10*/  FMUL.FTZ R49, R3.reuse, R49 ;  /* 0x0000003103317220 */ /* 0x040fe20000410000 */
[----:B---3--:R-:W-:Y:S01]  /*15a20*/  F2FP.PACK_AB R14, R234, R231 ;  /* 0x000000e7ea0e723e */ /* 0x008fe200000000ff */
[C---:B------:R-:W-:Y:S02]  /*15a30*/  FMUL.FTZ R50, R2.reuse, R50 ;  /* 0x0000003202327220 */ /* 0x040fe40000410000 */
[C---:B------:R-:W-:Y:S01]  /*15a40*/  HMMA.16816.F32 R24, R144.reuse, R162, R24 ;  /* 0x000000a29018723c */ /* 0x040fe20000001818 */
[----:B------:R-:W-:Y:S03]  /*15a50*/  LDSM.16.MT88.4 R160, [R204+0x8880] ;  /* 0x00888000cca0783b */ /* 0x000fe60000004200 */
        /* <DEDUP_REMOVED lines=9> */
[C---:B-----5:R-:W-:Y:S04]  /*15af0*/  HMMA.16816.F32 R36, R144.reuse, R152, R36 ;  /* 0x000000989024723c */ /* 0x060fe80000001824 */
[C---:B------:R-:W-:Y:S02]  /*15b00*/  FMUL.FTZ R57, R3.reuse, R57 ;  /* 0x0000003903397220 */ /* 0x040fe40000410000 */
[C---:B------:R-:W-:Y:S02]  /*15b10*/  FMUL.FTZ R58, R2.reuse, R58 ;  /* 0x0000003a023a7220 */ /* 0x040fe40000410000 */
[C---:B------:R-:W-:Y:S01]  /*15b20*/  HMMA.16816.F32 R40, R144.reuse, R154, R40 ;  /* 0x0000009a9028723c */ /* 0x040fe20000001828 */
[----:B------:R-:W2:Y:S03]  /*15b30*/  LDSM.16.MT88.4 R152, [R204+0x9080] ;  /* 0x00908000cc98783b */ /* 0x000ea60000004200 */
[C---:B------:R-:W-:Y:S02]  /*15b40*/  FMUL.FTZ R59, R2.reuse, R59 ;  /* 0x0000003b023b7220 */ /* 0x040fe40000410000 */
[C---:B------:R-:W-:Y:S02]  /*15b50*/  FMUL.FTZ R60, R3.reuse, R60 ;  /* 0x0000003c033c7220 */ /* 0x040fe40000410000 */
[C---:B----4-:R-:W-:Y:S04]  /*15b60*/  HMMA.16816.F32 R44, R144.reuse, R156, R44 ;  /* 0x0000009c902c723c */ /* 0x050fe8000000182c */
        /* <DEDUP_REMOVED lines=80> */
[----:B------:R-:W-:Y:S03]  /*16070*/  FMUL.FTZ R117, R3, R117 ;  /* 0x0000007503757220 */ /* 0x000fe60000410000 */
[C---:B------:R-:W-:Y:S01]  /*16080*/  HMMA.16816.F32 R112, R144.reuse, R154, R112 ;  /* 0x0000009a9070723c */ /* 0x040fe20000001870 */
[----:B------:R-:W2:Y:S02]  /*16090*/  LDSM.16.MT88.4 R152, [R211+0x8880] ;  /* 0x00888000d398783b */ /* 0x000ea40000004200 */
[C---:B------:R-:W-:Y:S02]  /*160a0*/  FMUL.FTZ R118, R2.reuse, R118 ;  /* 0x0000007602767220 */ /* 0x040fe40000410000 */
[C---:B------:R-:W-:Y:S02]  /*160b0*/  FMUL.FTZ R119, R2.reuse, R119 ;  /* 0x0000007702777220 */ /* 0x040fe40000410000 */
[--C-:B------:R-:W-:Y:S02]  /*160c0*/  FFMA.FTZ R236, R15, c[0x0][0x2d0], -R164.reuse ;  /* 0x0000b4000fec7a23 */ /* 0x100fe400000108a4 */
[----:B------:R-:W-:Y:S02]  /*160d0*/  FFMA.FTZ R164, R19, c[0x0][0x2d0], -R164 ;  /* 0x0000b40013a47a23 */ /* 0x000fe400000108a4 */
[----:B------:R-:W4:Y:S01]  /*160e0*/  LDSM.16.MT88.4 R16, [R206+0x8880] ;  /* 0x00888000ce10783b */ /* 0x000f220000004200 */
[C---:B---3--:R-:W-:Y:S01]  /*160f0*/  HMMA.16816.F32 R116, R144.reuse, R156, R116 ;  /* 0x0000009c9074723c */ /* 0x048fe20000001874 */
[----:B------:R3:W5:Y:S02]  /*16100*/  MUFU.EX2 R238, R164 ;  /* 0x000000a400ee7308 */ /* 0x0007640000000800 */
[C---:B------:R-:W-:Y:S02]  /*16110*/  FMUL.FTZ R120, R3.reuse, R120 ;  /* 0x0000007803787220 */ /* 0x040fe40000410000 */
[C---:B------:R-:W-:Y:S02]  /*16120*/  FMUL.FTZ R121, R3.reuse, R121 ;  /* 0x0000007903797220 */ /* 0x040fe40000410000 */
[C---:B------:R-:W-:Y:S02]  /*16130*/  FMUL.FTZ R122, R2.reuse, R122 ;  /* 0x0000007a027a7220 */ /* 0x040fe40000410000 */
[C---:B------:R-:W-:Y:S02]  /*16140*/  FMUL.FTZ R123, R2.reuse, R123 ;  /* 0x0000007b027b7220 */ /* 0x040fe40000410000 */
[----:B------:R-:W2:Y:S01]  /*16150*/  MUFU.EX2 R236, R236 ;  /* 0x000000ec00ec7308 */ /* 0x000ea20000000800 */
[C---:B------:R-:W-:Y:S02]  /*16160*/  FMUL.FTZ R124, R3.reuse, R124 ;  /* 0x0000007c037c7220 */ /* 0x040fe40000410000 */
[C---:B------:R-:W-:Y:S02]  /*16170*/  FMUL.FTZ R125, R3.reuse, R125 ;  /* 0x0000007d037d7220 */ /* 0x040fe40000410000 */
[C---:B------:R-:W-:Y:S01]  /*16180*/  HMMA.16816.F32 R120, R144.reuse, R158, R120 ;  /* 0x0000009e9078723c */ /* 0x040fe20000001878 */
[----:B------:R-:W4:Y:S02]  /*16190*/  LDSM.16.MT88.4 R156, [R205+0x8880] ;  /* 0x00888000cd9c783b */ /* 0x000f240000004200 */
[C---:B------:R-:W-:Y:S02]  /*161a0*/  FMUL.FTZ R126, R2.reuse, R126 ;  /* 0x0000007e027e7220 */ /* 0x040fe40000410000 */
[----:B------:R-:W-:Y:S02]  /*161b0*/  FMUL.FTZ R127, R2, R127 ;  /* 0x0000007f027f7220 */ /* 0x000fe40000410000 */
[C---:B------:R-:W-:Y:S01]  /*161c0*/  FMUL.FTZ R128, R3.reuse, R128 ;  /* 0x0000008003807220 */ /* 0x040fe20000410000 */
[----:B---3--:R-:W-:Y:S04]  /*161d0*/  LDSM.16.MT88.4 R164, [R206+0x9880] ;  /* 0x00988000cea4783b */ /* 0x008fe80000004200 */
[C---:B-1----:R-:W-:Y:S03]  /*161e0*/  HMMA.16816.F32 R124, R144.reuse, R140, R124 ;  /* 0x0000008c907c723c */ /* 0x042fe6000000187c */
[C---:B------:R-:W-:Y:S01]  /*161f0*/  FMUL.FTZ R129, R3.reuse, R129 ;  /* 0x0000008103817220 */ /* 0x040fe20000410000 */
[----:B-----5:R-:W-:Y:S01]  /*16200*/  F2FP.PACK_AB R15, R238, R235 ;  /* 0x000000ebee0f723e */ /* 0x020fe200000000ff */
[C---:B------:R-:W-:Y:S02]  /*16210*/  FMUL.FTZ R130, R2.reuse, R130 ;  /* 0x0000008202827220 */ /* 0x040fe40000410000 */
[----:B------:R-:W-:Y:S01]  /*16220*/  FMUL.FTZ R131, R2, R131 ;  /* 0x0000008302837220 */ /* 0x000fe20000410000 */
[----:B--2---:R-:W-:Y:S01]  /*16230*/  F2FP.PACK_AB R13, R236, R233 ;  /* 0x000000e9ec0d723e */ /* 0x004fe200000000ff */
[----:B------:R-:W-:Y:S03]  /*16240*/  FFMA.FTZ R149, R3, R226, R149 ;  /* 0x000000e203957223 */ /* 0x000fe60000010095 */
[----:B------:R-:W-:Y:S01]  /*16250*/  MOV R3, R0 ;  /* 0x0000000000037202 */ /* 0x000fe20000000f00 */
[----:B------:R-:W-:Y:S01]  /*16260*/  FFMA.FTZ R193, R2, R225, R193 ;  /* 0x000000e102c17223 */ /* 0x000fe200000100c1 */
[----:B------:R-:W-:Y:S03]  /*16270*/  HMMA.16816.F32 R128, R144, R142, R128 ;  /* 0x0000008e9080723c */ /* 0x000fe60000001880 */
[----:B------:R-:W-:Y:S01]  /*16280*/  FADD.FTZ R150, R150, R149 ;  /* 0x0000009596967221 */ /* 0x000fe20000010000 */
[-C--:B------:R-:W-:Y:S01]  /*16290*/  MOV R149, R148.reuse ;  /* 0x0000009400957202 */ /* 0x080fe20000000f00 */
[----:B------:R-:W-:Y:S02]  /*162a0*/  FADD.FTZ R194, R194, R193 ;  /* 0x000000c1c2c27221 */ /* 0x000fe40000010000 */
[----:B------:R-:W-:Y:S01]  /*162b0*/  FADD.FTZ R151, R151, R150 ;  /* 0x0000009697977221 */ /* 0x000fe20000010000 */
[C---:B------:R-:W-:Y:S01]  /*162c0*/  HMMA.16816.F32 R144, R12.reuse, R152, R4 ;  /* 0x000000980c90723c */ /* 0x040fe20000001804 */
[----:B------:R-:W1:Y:S04]  /*162d0*/  LDSM.16.MT88.4 R4, [R211+0x9880] ;  /* 0x00988000d304783b */ /* 0x000e680000004200 */
[----:B------:R-:W-:Y:S02]  /*162e0*/  FADD.FTZ R195, R195, R194 ;  /* 0x000000c2c3c37221 */ /* 0x000fe40000010000 */
[----:B------:R-:W-:Y:S01]  /*162f0*/  FADD.FTZ R192, R192, R151 ;  /* 0x00000097c0c07221 */ /* 0x000fe20000010000 */
[C---:B------:R-:W-:Y:S01]  /*16300*/  HMMA.16816.F32 R140, R12.reuse, R154, R8 ;  /* 0x0000009a0c8c723c */ /* 0x040fe20000001808 */
[----:B------:R-:W2:Y:S03]  /*16310*/  LDSM.16.MT88.4 R8, [R205+0x9880] ;  /* 0x00988000cd08783b */ /* 0x000ea60000004200 */
[----:B------:R-:W-:Y:S02]  /*16320*/  FADD.FTZ R230, R230, R195 ;  /* 0x000000c3e6e67221 */ /* 0x000fe40000010000 */
[----:B------:R-:W-:Y:S02]  /*16330*/  FADD.FTZ R227, R227, R192 ;  /* 0x000000c0e3e37221 */ /* 0x000fe40000010000 */
[C---:B----4-:R-:W-:Y:S01]  /*16340*/  HMMA.16816.F32 R132, R12.reuse, R16, R132 ;  /* 0x000000100c84723c */ /* 0x050fe20000001884 */
[----:B------:R-:W3:Y:S03]  /*16350*/  LDSM.16.MT88.4 R152, [R204+0x9880] ;  /* 0x00988000cc98783b */ /* 0x000ee60000004200 */
        /* <DEDUP_REMOVED lines=37> */
[----:B------:R-:W-:Y:S07]  /*165b0*/  HMMA.16816.F32 R128, R12, R158, R128 ;  /* 0x0000009e0c80723c */ /* 0x000fee0000001880 */
[----:B------:R-:W-:Y:S01]  /*165c0*/  MOV R12, R148 ;  /* 0x00000094000c7202 */ /* 0x000fe20000000f00 */
[----:B------:R-:W-:-:S05]  /*165d0*/  @P0 BRA `(.L_x_1969) ;  /* 0xffffe0f000000947 */ /* 0x000fca000383ffff */
.L_x_1968:
        /* <DEDUP_REMOVED lines=11> */
.L_x_1979:
        /* <DEDUP_REMOVED lines=18> */
[----:B------:R-:W-:Y:S01]  /*167b0*/  PLOP3.LUT P0, PT, PT, PT, UP0, 0x80, 0x0 ;  /* 0x000000000000781c */ /* 0x000fe20003f0f008 */
[----:B------:R-:W-:Y:S01]  /*167c0*/  @UP0 USHF.R.S32.HI UR9, URZ, 0x1f, UR11 ;  /* 0x0000001f3f090899 */ /* 0x000fe2000801140b */
[----:B------:R-:W-:Y:S03]  /*167d0*/  LDSM.16.M88.4 R16, [R214+0x10080] ;  /* 0x01008000d610783b */ /* 0x000fe60000000200 */
[----:B------:R-:W-:Y:S01]  /*167e0*/  @UP0 UIMAD UR9, UR9, UR4, URZ ;  /* 0x00000004090902a4 */ /* 0x000fe2000f8e023f */
[----:B------:R-:W1:Y:S03]  /*167f0*/  LDSM.16.M88.4 R8, [R213+0xc080] ;  /* 0x00c08000d508783b */ /* 0x000e660000000200 */
[----:B------:R-:W-:Y:S01]  /*16800*/  @UP0 UIMAD UR9, UR11, UR5, UR9 ;  /* 0x000000050b0902a4 */ /* 0x000fe2000f8e0209 */
[----:B------:R-:W2:Y:S03]  /*16810*/  LDSM.16.M88.4 R148, [R213+0xc880] ;  /* 0x00c88000d594783b */ /* 0x000ea60000000200 */
[----:B------:R-:W-:Y:S01]  /*16820*/  @UP0 UIADD3 UR9, UR15, UR9, URZ ;  /* 0x000000090f090290 */ /* 0x000fe2000fffe03f */
[----:B------:R-:W-:Y:S04]  /*16830*/  LDSM.16.M88.4 R152, [R210+0x10080] ;  /* 0x01008000d298783b */ /* 0x000fe80000000200 */
[----:B------:R-:W3:Y:S04]  /*16840*/  LDSM.16.M88.4 R156, [R212] ;  /* 0x00000000d49c783b */ /* 0x000ee80000000200 */
[----:B------:R-:W4:Y:S04]  /*16850*/  LDSM.16.M88.4 R160, [R203] ;  /* 0x00000000cba0783b */ /* 0x000f280000000200 */
[----:B------:R-:W-:Y:S01]  /*16860*/  @!PT LDS RZ, [RZ] ;  /* 0x00000000fffff984 */ /* 0x000fe20000000800 */
[----:B------:R-:W-:Y:S01]  /*16870*/  @!PT LDS RZ, [RZ] ;  /* 0x00000000fffff984 */ /* 0x000fe20000000800 */
[----:B------:R-:W-:Y:S01]  /*16880*/  @!PT LDS RZ, [RZ] ;  /* 0x00000000fffff984 */ /* 0x000fe20000000800 */
[----:B------:R2:W-:Y:S04]  /*16890*/  LDGSTS.E.BYPASS.LTC128B.128 [R218+0x8080], [R176.64], !P6 ;  /* 0x08080000b0da7fae */ /* 0x0005e8000f101d5e */
[----:B------:R2:W-:Y:S01]  /*168a0*/  LDGSTS.E.BYPASS.LTC128B.128 [R218+0x9080], [R176.64+0x80], !P2 ;  /* 0x09080080b0da7fae */ /* 0x0005e2000d101d5e */
[----:B------:R-:W-:Y:S03]  /*168b0*/  PLOP3.LUT P2, PT, PT, PT, UP0, 0x80, 0x0 ;  /* 0x000000000000781c */ /* 0x000fe60003f4f008 */
[----:B------:R2:W-:Y:S04]  /*168c0*/  LDGSTS.E.BYPASS.LTC128B.128 [R218+0xa080], [R176.64+0x100], !P1 ;  /* 0x0a080100b0da7fae */ /* 0x0005e8000c901d5e */
[----:B------:R3:W-:Y:S04]  /*168d0*/  LDGSTS.E.BYPASS.LTC128B.128 [R218+0xb080], [R176.64+0x180], !P5 ;  /* 0x0b080180b0da7fae */ /* 0x0007e8000e901d5e */
[----:B------:R-:W-:Y:S01]  /*168e0*/  LDSM.16.M88.4 R164, [R209+0x10080] ;  /* 0x01008000d1a4783b */ /* 0x000fe20000000200 */
[C---:B-1----:R-:W-:Y:S03]  /*168f0*/  HMMA.16816.F32 R4, R16.reuse, R8, RZ ;  /* 0x000000081004723c */ /* 0x042fe600000018ff */
[----:B------:R-:W0:Y:S04]  /*16900*/  LDGDEPBAR ;  /* 0x00000000000079af */ /* 0x000e280000000000 */
[----:B------:R-:W1:Y:S01]  /*16910*/  LDSM.16.M88.4 R168, [R208+0xc080] ;  /* 0x00c08000d0a8783b */ /* 0x000e620000000200 */
[C---:B------:R-:W-:Y:S03]  /*16920*/  HMMA.16816.F32 R8, R16.reuse, R10, RZ ;  /* 0x0000000a1008723c */ /* 0x040fe600000018ff */
[----:B------:R-:W-:Y:S05]  /*16930*/  LDSM.16.M88.4 R172, [R202] ;  /* 0x00000000caac783b */ /* 0x000fea0000000200 */
[C---:B--2---:R-:W-:Y:S08]  /*16940*/  HMMA.16816.F32 R12, R16.reuse, R148, RZ ;  /* 0x00000094100c723c */ /* 0x044ff000000018ff */
[----:B------:R-:W-:Y:S01]  /*16950*/  HMMA.16816.F32 R16, R16, R150, RZ ;  /* 0x000000961010723c */ /* 0x000fe200000018ff */
[----:B------:R-:W2:Y:S07]  /*16960*/  LDSM.16.M88.4 R148, [R208+0xc880] ;  /* 0x00c88000d094783b */ /* 0x000eae0000000200 */
[C---:B---3--:R-:W-:Y:S08]  /*16970*/  HMMA.16816.F32 R4, R152.reuse, R156, R4 ;  /* 0x0000009c9804723c */ /* 0x048ff00000001804 */
[C---:B------:R-:W-:Y:S01]  /*16980*/  HMMA.16816.F32 R8, R152.reuse, R158, R8 ;  /* 0x0000009e9808723c */ /* 0x040fe20000001808 */
[----:B------:R-:W3:Y:S07]  /*16990*/  LDSM.16.M88.4 R156, [R207+0x10080] ;  /* 0x01008000cf9c783b */ /* 0x000eee0000000200 */
[C---:B----4-:R-:W-:Y:S08]  /*169a0*/  HMMA.16816.F32 R12, R152.reuse, R160, R12 ;  /* 0x000000a0980c723c */ /* 0x050ff0000000180c */
[----:B------:R-:W-:Y:S01]  /*169b0*/  HMMA.16816.F32 R16, R152, R162, R16 ;  /* 0x000000a29810723c */ /* 0x000fe20000001810 */
[----:B------:R-:W4:Y:S04]  /*169c0*/  LDSM.16.M88.4 R152, [R202+0x800] ;  /* 0x00080000ca98783b */ /* 0x000f280000000200 */
[----:B------:R-:W-:Y:S03]  /*169d0*/  LDSM.16.M88.4 R160, [R214+0x14080] ;  /* 0x01408000d6a0783b */ /* 0x000fe60000000200 */
[C---:B-1----:R-:W-:Y:S08]  /*169e0*/  HMMA.16816.F32 R4, R164.reuse, R168, R4 ;  /* 0x000000a8a404723c */ /* 0x042ff00000001804 */
[C---:B------:R-:W-:Y:S01]  /*169f0*/  HMMA.16816.F32 R8, R164.reuse, R170, R8 ;  /* 0x000000aaa408723c */ /* 0x040fe20000001808 */
[----:B------:R-:W1:Y:S07]  /*16a00*/  LDSM.16.M88.4 R168, [R213+0xd080] ;  /* 0x00d08000d5a8783b */ /* 0x000e6e0000000200 */
[C---:B--2---:R-:W-:Y:S08]  /*16a10*/  HMMA.16816.F32 R12, R164.reuse, R148, R12 ;  /* 0x00000094a40c723c */ /* 0x044ff0000000180c */
[----:B------:R-:W-:Y:S01]  /*16a20*/  HMMA.16816.F32 R16, R164, R150, R16 ;  /* 0x00000096a410723c */ /* 0x000fe20000001810 */
[----:B------:R-:W2:Y:S04]  /*16a30*/  LDSM.16.M88.4 R148, [R213+0xd880] ;  /* 0x00d88000d594783b */ /* 0x000ea80000000200 */
[----:B------:R-:W-:Y:S03]  /*16a40*/  LDSM.16.M88.4 R164, [R210+0x14080] ;  /* 0x01408000d2a4783b */ /* 0x000fe60000000200 */
[C---:B---3--:R-:W-:Y:S08]  /*16a50*/  HMMA.16816.F32 R4, R156.reuse, R172, R4 ;  /* 0x000000ac9c04723c */ /* 0x048ff00000001804 */
[C---:B------:R-:W-:Y:S01]  /*16a60*/  HMMA.16816.F32 R8, R156.reuse, R174, R8 ;  /* 0x000000ae9c08723c */ /* 0x040fe20000001808 */
[----:B------:R-:W3:Y:S07]  /*16a70*/  LDSM.16.M88.4 R172, [R201] ;  /* 0x00000000c9ac783b */ /* 0x000eee0000000200 */
[C---:B----4-:R-:W-:Y:S08]  /*16a80*/  HMMA.16816.F32 R12, R156.reuse, R152, R12 ;  /* 0x000000989c0c723c */ /* 0x050ff0000000180c */
[----:B------:R-:W-:Y:S01]  /*16a90*/  HMMA.16816.F32 R16, R156, R154, R16 ;  /* 0x0000009a9c10723c */ /* 0x000fe20000001810 */
[----:B------:R-:W4:Y:S04]  /*16aa0*/  LDSM.16.M88.4 R152, [R200] ;  /* 0x00000000c898783b */ /* 0x000f280000000200 */
        /* <DEDUP_REMOVED lines=58> */
[C---:B------:R-:W-:Y:S07]  /*16e50*/  HMMA.16816.F32 R8, R156.reuse, R170, R8 ;  /* 0x000000aa9c08723c */ /* 0x040fee0000001808 */
[----:B------:R-:W-:Y:S01]  /*16e60*/  IMAD.U32 R170, RZ, RZ, UR14 ;  /* 0x0000000effaa7e24 */ /* 0x000fe2000f8e00ff */
[C---:B--2---:R-:W-:Y:S01]  /*16e70*/  HMMA.16816.F32 R12, R156.reuse, R148, R12 ;  /* 0x000000949c0c723c */ /* 0x044fe2000000180c */
[----:B------:R-:W-:Y:S03]  /*16e80*/  IMAD.U32 R171, RZ, RZ, UR15 ;  /* 0x0000000fffab7e24 */ /* 0x000fe6000f8e00ff */
[C---:B------:R-:W-:Y:S01]  /*16e90*/  @P0 LEA R168, P1, R170.reuse, R216, 0x5 ;  /* 0x000000d8aaa80211 */ /* 0x040fe200078228ff */
[----:B------:R-:W-:Y:S01]  /*16ea0*/  IMAD.U32 R171, RZ, RZ, UR9 ;  /* 0x00000009ffab7e24 */ /* 0x000fe2000f8e00ff */
[----:B------:R-:W-:Y:S01]  /*16eb0*/  PLOP3.LUT P0, PT, PT, PT, UP0, 0x80, 0x0 ;  /* 0x000000000000781c */ /* 0x000fe20003f0f008 */
[----:B------:R-:W-:Y:S01]  /*16ec0*/  USHF.L.U32 UR9, UR13, 0x5, URZ ;  /* 0x000000050d097899 */ /* 0x000fe2000800063f */
[----:B------:R-:W-:Y:S01]  /*16ed0*/  HMMA.16816.F32 R16, R156, R150, R16 ;  /* 0x000000969c10723c */ /* 0x000fe20000001810 */
[----:B------:R-:W-:Y:S04]  /*16ee0*/  LDSM.16.M88.4 R148, [R209+0x1c080] ;  /* 0x01c08000d194783b */ /* 0x000fe80000000200 */
[----:B------:R-:W1:Y:S03]  /*16ef0*/  LDSM.16.M88.4 R156, [R208+0xf080] ;  /* 0x00f08000d09c783b */ /* 0x000e660000000200 */
[C---:B---3--:R-:W-:Y:S05]  /*16f00*/  HMMA.16816.F32 R4, R160.reuse, R172, R4 ;  /* 0x000000aca004723c */ /* 0x048fea0000001804 */
[----:B------:R-:W-:Y:S02]  /*16f10*/  @P2 LEA.HI.X R171, R170, R223, R171, 0x5, P1 ;  /* 0x000000dfaaab2211 */ /* 0x000fe400008f2cab */
[----:B------:R-:W-:Y:S01]  /*16f20*/  PLOP3.LUT P2, PT, PT, PT, UP0, 0x80, 0x0 ;  /* 0x000000000000781c */ /* 0x000fe20003f4f008 */
[C---:B------:R-:W-:Y:S01]  /*16f30*/  HMMA.16816.F32 R8, R160.reuse, R174, R8 ;  /* 0x000000aea008723c */ /* 0x040fe20000001808 */
[----:B------:R-:W-:Y:S03]  /*16f40*/  PLOP3.LUT P1, PT, PT, PT, UP3, 0x80, 0x0 ;  /* 0x000000000000781c */ /* 0x000fe60003f2f038 */
[C---:B------:R-:W-:Y:S04]  /*16f50*/  @P0 LEA R0, P0, R168.reuse, c[0x0][0x1c8], 0x1 ;  /* 0x00007200a8000a11 */ /* 0x040fe800078008ff */
[C---:B----4-:R-:W-:Y:S08]  /*16f60*/  HMMA.16816.F32 R12, R160.reuse, R152, R12 ;  /* 0x00000098a00c723c */ /* 0x050ff0000000180c */
[----:B------:R-:W-:Y:S01]  /*16f70*/  HMMA.16816.F32 R16, R160, R154, R16 ;  /* 0x0000009aa010723c */ /* 0x000fe20000001810 */
[----:B------:R-:W-:Y:S04]  /*16f80*/  LDSM.16.M88.4 R152, [R207+0x1c080] ;  /* 0x01c08000cf98783b */ /* 0x000fe80000000200 */
[----:B------:R-:W2:Y:S03]  /*16f90*/  LDSM.16.M88.4 R160, [R202+0x3000] ;  /* 0x00300000caa0783b */ /* 0x000ea60000000200 */
[C---:B-1----:R-:W-:Y:S08]  /*16fa0*/  HMMA.16816.F32 R4, R148.reuse, R156, R4 ;  /* 0x0000009c9404723c */ /* 0x042ff00000001804 */
[C---:B------:R-:W-:Y:S01]  /*16fb0*/  HMMA.16816.F32 R8, R148.reuse, R158, R8 ;  /* 0x0000009e9408723c */ /* 0x040fe20000001808 */
[----:B------:R-:W1:Y:S01]  /*16fc0*/  LDSM.16.M88.4 R156, [R202+0x3800] ;  /* 0x00380000ca9c783b */ /* 0x000e620000000200 */
[----:B------:R-:W-:Y:S04]  /*16fd0*/  DEPBAR.LE SB0, 0x0 ;  /* 0x000080000000791a */ /* 0x000fe80000000000 */
[----:B------:R-:W-:Y:S02]  /*16fe0*/  BAR.SYNC.DEFER_BLOCKING 0x0 ;  /* 0x0000000000007b1d */ /* 0x000fe40000010000 */
[C---:B------:R-:W-:Y:S07]  /*16ff0*/  HMMA.16816.F32 R12, R148.reuse, R164, R12 ;  /* 0x000000a4940c723c */ /* 0x040fee000000180c */
[----:B------:R-:W-:Y:S01]  /*17000*/  @P2 LEA.HI.X R165, R168, c[0x0][0x1cc], R171, 0x1, P0 ;  /* 0x00007300a8a52a11 */ /* 0x000fe200000f0cab */
[----:B------:R-:W-:Y:S01]  /*17010*/  HMMA.16816.F32 R16, R148, R166, R16 ;  /* 0x000000a69410723c */ /* 0x000fe20000001810 */
[----:B------:R-:W-:Y:S02]  /*17020*/  PLOP3.LUT P0, PT, PT, PT, UP3, 0x80, 0x0 ;  /* 0x000000000000781c */ /* 0x000fe40003f0f038 */
[----:B------:R-:W-:Y:S01]  /*17030*/  PLOP3.LUT P2, PT, PT, PT, UP0, 0x80, 0x0 ;  /* 0x000000000000781c */ /* 0x000fe20003f4f008 */
[----:B------:R-:W-:Y:S01]  /*17040*/  @P4 IMAD.MOV.U32 R164, RZ, RZ, R0 ;  /* 0x000000ffffa44224 */ /* 0x000fe200078e0000 */
[----:B------:R-:W-:Y:S02]  /*17050*/  LOP3.LUT P4, RZ, R215, 0x2, RZ, 0xc0, !PT ;  /* 0x00000002d7ff7812 */ /* 0x000fe4000788c0ff */
[----:B------:R-:W-:Y:S01]  /*17060*/  @P1 IMAD.HI.U32 R149, R219, c[0x0][0x2c8], RZ ;  /* 0x0000b200db951a27 */ /* 0x000fe200078e00ff */
[C---:B--2---:R-:W-:Y:S01]  /*17070*/  HMMA.16816.F32 R4, R152.reuse, R160, R4 ;  /* 0x000000a09804723c */ /* 0x044fe20000001804 */
[----:B------:R-:W-:Y:S03]  /*17080*/  PLOP3.LUT P1, PT, PT, PT, UP0, 0x80, 0x0 ;  /* 0x000000000000781c */ /* 0x000fe60003f2f008 */
[----:B------:R-:W-:Y:S01]  /*17090*/  IMAD.U32 R151, RZ, RZ, UR28 ;  /* 0x0000001cff977e24 */ /* 0x000fe2000f8e00ff */
[----:B------:R-:W-:Y:S01]  /*170a0*/  @!PT LDS RZ, [RZ] ;  /* 0x00000000fffff984 */ /* 0x000fe20000000800 */
[----:B------:R-:W-:Y:S01]  /*170b0*/  @!PT LDS RZ, [RZ] ;  /* 0x00000000fffff984 */ /* 0x000fe20000000800 */
[----:B------:R-:W-:Y:S01]  /*170c0*/  @!PT LDS RZ, [RZ] ;  /* 0x00000000fffff984 */ /* 0x000fe20000000800 */
[----:B------:R2:W-:Y:S01]  /*170d0*/  @P3 LDGSTS.E.BYPASS.LTC128B.128 [R218+0xc080], [R164.64], !P6 ;  /* 0x0c080000a4da3fae */ /* 0x0005e2000f101d5e */
[----:B------:R-:W-:Y:S02]  /*170e0*/  LOP3.LUT P3, RZ, R215, 0x4, RZ, 0xc0, !PT ;  /* 0x00000004d7ff7812 */ /* 0x000fe4000786c0ff */
[C---:B------:R-:W-:Y:S04]  /*170f0*/  HMMA.16816.F32 R8, R152.reuse, R162, R8 ;  /* 0x000000a29808723c */ /* 0x040fe80000001808 */
[----:B------:R-:W-:Y:S01]  /*17100*/  IMAD.MOV.U32 R148, RZ, RZ, R219 ;  /* 0x000000ffff947224 */ /* 0x000fe200078e00db */
[----:B------:R-:W-:Y:S01]  /*17110*/  @P0 SHF.R.U32.HI R148, RZ, c[0x0][0x2cc], R149 ;  /* 0x0000b300ff940a19 */ /* 0x000fe20000011695 */
[----:B------:R-:W-:Y:S01]  /*17120*/  IMAD.U32 R149, RZ, RZ, UR9 ;  /* 0x00000009ff957e24 */ /* 0x000fe2000f8e00ff */
[----:B------:R-:W-:Y:S01]  /*17130*/  PLOP3.LUT P0, PT, PT, PT, UP0, 0x80, 0x0 ;  /* 0x000000000000781c */ /* 0x000fe20003f0f008 */
[C---:B-1----:R-:W-:Y:S02]  /*17140*/  HMMA.16816.F32 R12, R152.reuse, R156, R12 ;  /* 0x0000009c980c723c */ /* 0x042fe4000000180c */
[----:B------:R-:W1:Y:S02]  /*17150*/  SHFL.IDX PT, R0, R148, RZ, 0x1c1f ;  /* 0x001c1fff94007589 */ /* 0x000e6400000e0000 */
[----:B------:R-:W-:Y:S02]  /*17160*/  IADD3 R150, -R224, 0x1, -R149 ;  /* 0x00000001e0967810 */ /* 0x000fe40007ffe995 */
[----:B------:R2:W-:Y:S02]  /*17170*/  @P2 LDGSTS.E.BYPASS.LTC128B.128 [R218+0xd080], [R164.64+0x80], !P3 ;  /* 0x0d080080a4da2fae */ /* 0x0005e4000d901d5e */
[----:B------:R-:W-:Y:S01]  /*17180*/  IADD3 R151, -R151, UR16, R150 ;  /* 0x0000001097977c10 */ /* 0x000fe2000fffe196 */
[----:B------:R-:W-:Y:S01]  /*17190*/  HMMA.16816.F32 R16, R152, R158, R16 ;  /* 0x0000009e9810723c */ /* 0x000fe20000001810 */
[----:B------:R2:W-:Y:S04]  /*171a0*/  @P1 LDGSTS.E.BYPASS.LTC128B.128 [R218+0xe080], [R164.64+0x100], !P4 ;  /* 0x0e080100a4da1fae */ /* 0x0005e8000e101d5e */
[----:B------:R2:W-:Y:S01]  /*171b0*/  @P0 LDGSTS.E.BYPASS.LTC128B.128 [R218+0xf080], [R164.64+0x180], !P5 ;  /* 0x0f080180a4da0fae */ /* 0x0005e2000e901d5e */
[----:B------:R-:W-:Y:S02]  /*171c0*/  PLOP3.LUT P0, PT, PT, PT, UP2, 0x40, 0x0 ;  /* 0x000000000000781c */ /* 0x000fe40003f0e828 */
[C---:B------:R-:W-:Y:S01]  /*171d0*/  IADD3 R153, R151.reuse, c[0x0][0x328], RZ ;  /* 0x0000ca0097997a10 */ /* 0x040fe20007ffe0ff */
[----:B------:R-:W0:Y:S03]  /*171e0*/  LDGDEPBAR ;  /* 0x00000000000079af */ /* 0x000e260000000000 */
[----:B------:R-:W-:Y:S01]  /*171f0*/  IADD3 R151, R151, UR7, RZ ;  /* 0x0000000797977c10 */ /* 0x000fe2000fffe0ff */
[--C-:B-1----:R-:W-:Y:S04]  /*17200*/  IMAD.IADD R156, R153, 0x1, R0.reuse ;  /* 0x00000001999c7824 */ /* 0x102fe800078e0200 */
[----:B------:R-:W-:Y:S02]  /*17210*/  IMAD.IADD R155, R151, 0x1, R0 ;  /* 0x00000001979b7824 */ /* 0x000fe400078e0200 */
        /* <DEDUP_REMOVED lines=15> */
.L_x_1973:
[----:B------:R-:W-:Y:S04]  /*17310*/  MOV R0, c[0x0][0x32c] ;  /* 0x0000cb0000007a02 */ /* 0x000fe80000000f00 */
[----:B------:R-:W-:Y:S11]  /*17320*/  ISETP.NE.AND P0, PT, R0, 0x1, PT ;  /* 0x000000010000780c */ /* 0x000ff60003f05270 */
[----:B------:R-:W-:Y:S02]  /*17330*/  @!UPT UIADD3 URZ, URZ, URZ, URZ ;  /* 0x0000003f3f3ff290 */ /* 0x000fe4000fffe03f */
[----:B------:R-:W-:Y:S05]  /*17340*/  @P0 IMAD.HI.U32 R0, R150, c[0x0][0x330], RZ ;  /* 0x0000cc0096000a27 */ /* 0x000fea00078e00ff */
[----:B------:R-:W-:Y:S02]  /*17350*/  @P0 SHF.R.U32.HI R150, RZ, c[0x0][0x334], R0 ;  /* 0x0000cd00ff960a19 */ /* 0x000fe40000011600 */
.L_x_1974:
[----:B------:R-:W-:Y:S05]  /*17360*/  BSYNC B0 ;  /* 0x0000000000007941 */ /* 0x000fea0003800000 */
.L_x_1972:
[----:B------:R-:W-:Y:S04]  /*17370*/  IMAD R157, R150, c[0x0][0x32c], -R149 ;  /* 0x0000cb00969d7a24 */ /* 0x000fe800078e0a95 */
[----:B------:R-:W-:Y:S05]  /*17380*/  IMAD.IADD R0, R157, 0x1, -R224 ;  /* 0x000000019d007824 */ /* 0x000fea00078e0ae0 */
[----:B------:R-:W-:Y:S02]  /*17390*/  IADD3 R157, R0, c[0x0][0x32c], RZ ;  /* 0x0000cb00009d7a10 */ /* 0x000fe40007ffe0ff */
[----:B------:R-:W-:Y:S02]  /*173a0*/  IMNMX R155, R155, R0, !PT ;  /* 0x000000009b9b7217 */ /* 0x000fe40007800200 */
[----:B------:R-:W-:Y:S02]  /*173b0*/  IMNMX R156, R156, R157, PT ;  /* 0x0000009d9c9c7217 */ /* 0x000fe40003800200 */
.L_x_1971:
        /* <DEDUP_REMOVED lines=25> */
[----:B--2---:R-:W-:Y:S02]  /*17550*/  FSEL R164, R12, -INF , !P0 ;  /* 0xff8000000ca47808 */ /* 0x004fe40004000000 */
        /* <DEDUP_REMOVED lines=26> */
.L_x_1977:
[----:B------:R-:W-:Y:S04]  /*17700*/  MOV R0, c[0x0][0x32c] ;  /* 0x0000cb0000007a02 */ /* 0x000fe80000000f00 */
[----:B------:R-:W-:Y:S11]  /*17710*/  ISETP.NE.AND P0, PT, R0, 0x1, PT ;  /* 0x000000010000780c */ /* 0x000ff60003f05270 */
[----:B------:R-:W-:Y:S02]  /*17720*/  @!UPT UIADD3 URZ, URZ, URZ, URZ ;  /* 0x0000003f3f3ff290 */ /* 0x000fe4000fffe03f */
[----:B------:R-:W-:Y:S05]  /*17730*/  @P0 IMAD.HI.U32 R0, R4, c[0x0][0x330], RZ ;  /* 0x0000cc0004000a27 */ /* 0x000fea00078e00ff */
[----:B------:R-:W-:Y:S02]  /*17740*/  @P0 SHF.R.U32.HI R4, RZ, c[0x0][0x334], R0 ;  /* 0x0000cd00ff040a19 */ /* 0x000fe40000011600 */
.L_x_1978:
[----:B------:R-:W-:Y:S05]  /*17750*/  BSYNC B0 ;  /* 0x0000000000007941 */ /* 0x000fea0003800000 */
.L_x_1976:
[----:B------:R-:W-:Y:S04]  /*17760*/  IMAD R149, R4, c[0x0][0x32c], -R149 ;  /* 0x0000cb0004957a24 */ /* 0x000fe800078e0a95 */
[----:B------:R-:W-:Y:S05]  /*17770*/  IMAD.IADD R4, R149, 0x1, -R224 ;  /* 0x0000000195047824 */ /* 0x000fea00078e0ae0 */
[----:B------:R-:W-:Y:S02]  /*17780*/  IADD3 R0, R4, c[0x0][0x32c], RZ ;  /* 0x0000cb0004007a10 */ /* 0x000fe40007ffe0ff */
[----:B------:R-:W-:Y:S02]  /*17790*/  IMNMX R151, R151, R4, !PT ;  /* 0x0000000497977217 */ /* 0x000fe40007800200 */
[----:B------:R-:W-:Y:S02]  /*177a0*/  IMNMX R153, R153, R0, PT ;  /* 0x0000000099997217 */ /* 0x000fe40003800200 */
.L_x_1975:
        /* <DEDUP_REMOVED lines=22> */
[----:B------:R-:W-:Y:S02]  /*17910*/  ISETP.GT.AND P0, PT, R151, 0x9, P0 ;  /* 0x000000099700780c */ /* 0x000fe40000704270 */
[----:B------:R-:W-:Y:S02]  /*17920*/  FSEL R17, R7, -INF , !P1 ;  /* 0xff80000007117808 */ /* 0x000fe40004800000 */
[----:B------:R-:W-:Y:S02]  /*17930*/  ISETP.GT.AND P1, PT, R151, 0x8, P3 ;  /* 0x000000089700780c */ /* 0x000fe40001f24270 */
[C---:B------:R-:W-:Y:S01]  /*17940*/  ISETP.LT.OR P0, PT, R153.reuse, 0xa, P0 ;  /* 0x0000000a9900780c */ /* 0x040fe20000701670 */
[----:B------:R-:W-:Y:S01]  /*17950*/  LDSM.16.MT88.4 R184, [R211+0xb880] ;  /* 0x00b88000d3b8783b */ /* 0x000fe20000004200 */
[----:B------:R-:W-:Y:S02]  /*17960*/  ISETP.LT.OR P1, PT, R153, 0x9, P1 ;  /* 0x000000099900780c */ /* 0x000fe40000f21670 */
[----:B------:R-:W-:Y:S02]  /*17970*/  FMNMX.FTZ R4, R149, R2, !PT ;  /* 0x0000000295047209 */ /* 0x000fe40007810000 */
[----:B------:R-:W-:Y:S02]  /*17980*/  PLOP3.LUT P2, PT, PT, PT, UP0, 0x80, 0x0 ;  /* 0x000000000000781c */ /* 0x000fe40003f4f008 */
[----:B------:R-:W-:Y:S01]  /*17990*/  FSEL R9, R10, -INF , !P1 ;  /* 0xff8000000a097808 */ /* 0x000fe20004800000 */
[----:B------:R-:W-:Y:S01]  /*179a0*/  LDSM.16.MT88.4 R188, [R206+0xb880] ;  /* 0x00b88000cebc783b */ /* 0x000fe20000004200 */
[----:B------:R-:W-:Y:S02]  /*179b0*/  ISETP.GT.AND P2, PT, R151, 0x10, P2 ;  /* 0x000000109700780c */ /* 0x000fe40001744270 */
[----:B------:R-:W-:Y:S02]  /*179c0*/  FSEL R11, R11, -INF , !P0 ;  /* 0xff8000000b0b7808 */ /* 0x000fe40004000000 */
[----:B------:R-:W-:Y:S02]  /*179d0*/  PLOP3.LUT P0, PT, PT, PT, UP0, 0x80, 0x0 ;  /* 0x000000000000781c */ /* 0x000fe40003f0f008 */
[----:B------:R-:W-:Y:S02]  /*179e0*/  FMNMX.FTZ R4, R17, R4, !PT ;  /* 0x0000000411047209 */ /* 0x000fe40007810000 */
        /* <DEDUP_REMOVED lines=16> */
[----:B------:R-:W-:Y:S02]  /*17af0*/  FSEL R157, R18, -INF , !P1 ;  /* 0xff800000129d7808 */ /* 0x000fe40004800000 */
        /* <DEDUP_REMOVED lines=17> */
[----:B------:R-:W-:Y:S01]  /*17c10*/  FMUL.FTZ R6, R3, c[0x0][0x2d0] ;  /* 0x0000b40003067a20 */ /* 0x000fe20000410000 */
[----:B------:R-:W-:Y:S01]  /*17c20*/  MUFU.EX2 R15, R15 ;  /* 0x0000000f000f7308 */ /* 0x000fe20000000800 */
[--C-:B------:R-:W-:Y:S02]  /*17c30*/  FFMA.FTZ R14, R154, c[0x0][0x2d0], -R163.reuse ;  /* 0x0000b4009a0e7a23 */ /* 0x100fe400000108a3 */
[--C-:B------:R-:W-:Y:S01]  /*17c40*/  FFMA.FTZ R193, R8, c[0x0][0x2d0], -R163.reuse ;  /* 0x0000b40008c17a23 */ /* 0x100fe200000108a3 */
[----:B------:R-:W-:Y:S01]  /*17c50*/  LDSM.16.MT88.4 R152, [R206+0x8080] ;  /* 0x00808000ce98783b */ /* 0x000fe20000004200 */
[--C-:B------:R-:W-:Y:S02]  /*17c60*/  FFMA.FTZ R229, R164, c[0x0][0x2d0], -R163.reuse ;  /* 0x0000b400a4e57a23 */ /* 0x100fe400000108a3 */
[--C-:B------:R-:W-:Y:S02]  /*17c70*/  FFMA.FTZ R230, R162, c[0x0][0x2d0], -R163.reuse ;  /* 0x0000b400a2e67a23 */ /* 0x100fe400000108a3 */
[--C-:B------:R-:W-:Y:S01]  /*17c80*/  FFMA.FTZ R231, R160, c[0x0][0x2d0], -R163.reuse ;  /* 0x0000b400a0e77a23 */ /* 0x100fe200000108a3 */
[----:B------:R-:W2:Y:S01]  /*17c90*/  MUFU.EX2 R3, R6 ;  /* 0x0000000600037308 */ /* 0x000ea20000000800 */
[----:B------:R-:W-:Y:S01]  /*17ca0*/  FFMA.FTZ R163, R158, c[0x0][0x2d0], -R163 ;  /* 0x0000b4009ea37a23 */ /* 0x000fe200000108a3 */
[----:B------:R-:W-:Y:S01]  /*17cb0*/  LDSM.16.MT88.4 R164, [R206+0x9880] ;  /* 0x00988000cea4783b */ /* 0x000fe20000004200 */
        /* <DEDUP_REMOVED lines=10> */
[----:B------:R-:W3:Y:S01]  /*17d60*/  LDSM.16.MT88.4 R148, [R211+0x8080] ;  /* 0x00808000d394783b */ /* 0x000ee20000004200 */
[----:B------:R-:W-:Y:S02]  /*17d70*/  FMUL.FTZ R2, R5, c[0x0][0x2d0] ;  /* 0x0000b40005027a20 */ /* 0x000fe40000410000 */
[--C-:B------:R-:W-:Y:S02]  /*17d80*/  FFMA.FTZ R227, R17, c[0x0][0x2d0], -R156.reuse ;  /* 0x0000b40011e37a23 */ /* 0x100fe4000001089c */
[--C-:B------:R-:W-:Y:S02]  /*17d90*/  FFMA.FTZ R195, R9, c[0x0][0x2d0], -R156.reuse ;  /* 0x0000b40009c37a23 */ /* 0x100fe4000001089c */
[--C-:B------:R-:W-:Y:S02]  /*17da0*/  FFMA.FTZ R194, R11, c[0x0][0x2d0], -R156.reuse ;  /* 0x0000b4000bc27a23 */ /* 0x100fe4000001089c */
        /* <DEDUP_REMOVED lines=10> */
[----:B------:R-:W-:Y:S02]  /*17e50*/  FMUL.FTZ R137, R3, R137 ;  /* 0x0000008903897220 */ /* 0x000fe40000410000 */
[--C-:B------:R-:W-:Y:S02]  /*17e60*/  FFMA.FTZ R233, R161, c[0x0][0x2d0], -R156.reuse ;  /* 0x0000b400a1e97a23 */ /* 0x100fe4000001089c */
[--C-:B------:R-:W-:Y:S01]  /*17e70*/  FFMA.FTZ R234, R159, c[0x0][0x2d0], -R156.reuse ;  /* 0x0000b4009fea7a23 */ /* 0x100fe2000001089c */
[----:B------:R-:W-:Y:S01]  /*17e80*/  MUFU.EX2 R228, R228 ;  /* 0x000000e400e47308 */ /* 0x000fe20000000800 */
[--C-:B------:R-:W-:Y:S02]  /*17e90*/  FFMA.FTZ R235, R157, c[0x0][0x2d0], -R156.reuse ;  /* 0x0000b4009deb7a23 */ /* 0x100fe4000001089c */
[----:B------:R-:W-:Y:S02]  /*17ea0*/  FFMA.FTZ R156, R13, c[0x0][0x2d0], -R156 ;  /* 0x0000b4000d9c7a23 */ /* 0x000fe4000001089c */
[C---:B----4-:R-:W-:Y:S02]  /*17eb0*/  FMUL.FTZ R6, R2.reuse, R146 ;  /* 0x0000009202067220 */ /* 0x050fe40000410000 */
[C---:B------:R-:W-:Y:S02]  /*17ec0*/  FMUL.FTZ R7, R2.reuse, R147 ;  /* 0x0000009302077220 */ /* 0x040fe40000410000 */
[----:B------:R-:W2:Y:S01]  /*17ed0*/  LDSM.16.MT88.4 R144, [R205+0x8080] ;  /* 0x00808000cd90783b */ /* 0x000ea20000004200 */
[----:B------:R-:W4:Y:S01]  /*17ee0*/  MUFU.EX2 R227, R227 ;  /* 0x000000e300e37308 */ /* 0x000f220000000800 */
[C---:B------:R-:W-:Y:S02]  /*17ef0*/  FMUL.FTZ R10, R2.reuse, R142 ;  /* 0x0000008e020a7220 */ /* 0x040fe40000410000 */
[C---:B------:R-:W-:Y:S01]  /*17f00*/  FMUL.FTZ R11, R2.reuse, R143 ;  /* 0x0000008f020b7220 */ /* 0x040fe20000410000 */
[----:B-1----:R-:W-:Y:S01]  /*17f10*/  F2FP.PACK_AB R18, R193, R14 ;  /* 0x0000000ec112723e */ /* 0x002fe200000000ff */
[C---:B------:R-:W-:Y:S02]  /*17f20*/  FMUL.FTZ R134, R2.reuse, R134 ;  /* 0x0000008602867220 */ /* 0x040fe40000410000 */
[----:B------:R-:W1:Y:S01]  /*17f30*/  LDSM.16.MT88.4 R140, [R204+0x8080] ;  /* 0x00808000cc8c783b */ /* 0x000e620000004200 */
[C---:B------:R-:W-:Y:S02]  /*17f40*/  FMUL.FTZ R135, R2.reuse, R135 ;  /* 0x0000008702877220 */ /* 0x040fe40000410000 */
        /* <DEDUP_REMOVED lines=8> */
[----:B------:R-:W-:Y:S01]  /*17fd0*/  FMUL.FTZ R24, R3, R24 ;  /* 0x0000001803187220 */ /* 0x000fe20000410000 */
[----:B----4-:R-:W-:Y:S01]  /*17fe0*/  F2FP.PACK_AB R17, R227, R228 ;  /* 0x000000e4e311723e */ /* 0x010fe200000000ff */
        /* <DEDUP_REMOVED lines=12> */
[----:B-----5:R-:W-:Y:S01]  /*180b0*/  F2FP.PACK_AB R19, R194, R195 ;  /* 0x000000c3c213723e */ /* 0x020fe200000000ff */
[C---:B------:R-:W-:Y:S02]  /*180c0*/  FMUL.FTZ R35, R2.reuse, R35 ;  /* 0x0000002302237220 */ /* 0x040fe40000410000 */
[C---:B------:R-:W-:Y:S02]  /*180d0*/  FMUL.FTZ R36, R3.reuse, R36 ;  /* 0x0000002403247220 */ /* 0x040fe40000410000 */
[C---:B------:R-:W-:Y:S01]  /*180e0*/  FMUL.FTZ R37, R3.reuse, R37 ;  /* 0x0000002503257220 */ /* 0x040fe20000410000 */
[----:B------:R-:W-:Y:S01]  /*180f0*/  MUFU.EX2 R229, R229 ;  /* 0x000000e500e57308 */ /* 0x000fe20000000800 */
[C---:B---3--:R-:W-:Y:S01]  /*18100*/  HMMA.16816.F32 R4, R16.reuse, R148, R4 ;  /* 0x000000941004723c */ /* 0x048fe20000001804 */
[----:B----4-:R-:W-:Y:S04]  /*18110*/  LDSM.16.MT88.4 R156, [R205+0x8880] ;  /* 0x00888000cd9c783b */ /* 0x010fe80000004200 */
[C---:B------:R-:W-:Y:S02]  /*18120*/  FMUL.FTZ R38, R2.reuse, R38 ;  /* 0x0000002602267220 */ /* 0x040fe40000410000 */
[C---:B------:R-:W-:Y:S01]  /*18130*/  FMUL.FTZ R39, R2.reuse, R39 ;  /* 0x0000002702277220 */ /* 0x040fe20000410000 */
[C---:B------:R-:W-:Y:S01]  /*18140*/  HMMA.16816.F32 R8, R16.reuse, R150, R8 ;  /* 0x000000961008723c */ /* 0x040fe20000001808 */
[----:B------:R-:W3:Y:S01]  /*18150*/  MUFU.EX2 R230, R230 ;  /* 0x000000e600e67308 */ /* 0x000ee20000000800 */
[----:B------:R-:W4:Y:S02]  /*18160*/  LDSM.16.MT88.4 R148, [R211+0x9080] ;  /* 0x00908000d394783b */ /* 0x000f240000004200 */
[C---:B------:R-:W-:Y:S02]  /*18170*/  FMUL.FTZ R40, R3.reuse, R40 ;  /* 0x0000002803287220 */ /* 0x040fe40000410000 */
[C---:B------:R-:W-:Y:S02]  /*18180*/  FMUL.FTZ R41, R3.reuse, R41 ;  /* 0x0000002903297220 */ /* 0x040fe40000410000 */
[C---:B------:R-:W-:Y:S02]  /*18190*/  HMMA.16816.F32 R132, R16.reuse, R152, R132 ;  /* 0x000000981084723c */ /* 0x040fe40000001884 */
[----:B-1----:R-:W-:Y:S02]  /*181a0*/  LDSM.16.MT88.4 R160, [R204+0x8880] ;  /* 0x00888000cca0783b */ /* 0x002fe40000004200 */
[C---:B------:R-:W-:Y:S01]  /*181b0*/  FMUL.FTZ R42, R2.reuse, R42 ;  /* 0x0000002a022a7220 */ /* 0x040fe20000410000 */
[----:B------:R-:W1:Y:S01]  /*181c0*/  MUFU.EX2 R231, R231 ;  /* 0x000000e700e77308 */ /* 0x000e620000000800 */
[C---:B------:R-:W-:Y:S02]  /*181d0*/  FMUL.FTZ R43, R2.reuse, R43 ;  /* 0x0000002b022b7220 */ /* 0x040fe40000410000 */
[C---:B------:R-:W-:Y:S02]  /*181e0*/  HMMA.16816.F32 R136, R16.reuse, R154, R136 ;  /* 0x0000009a1088723c */ /* 0x040fe40000001888 */
[----:B------:R-:W-:Y:S02]  /*181f0*/  LDSM.16.MT88.4 R152, [R206+0x8880] ;  /* 0x00888000ce98783b */ /* 0x000fe40000004200 */
[C---:B------:R-:W-:Y:S02]  /*18200*/  FMUL.FTZ R44, R3.reuse, R44 ;  /* 0x0000002c032c7220 */ /* 0x040fe40000410000 */
[C---:B------:R-:W-:Y:S01]  /*18210*/  FMUL.FTZ R45, R3.reuse, R45 ;  /* 0x0000002d032d7220 */ /* 0x040fe20000410000 */
[----:B------:R-:W-:Y:S01]  /*18220*/  MUFU.EX2 R233, R233 ;  /* 0x000000e900e97308 */ /* 0x000fe20000000800 */
[C---:B--2---:R-:W-:Y:S04]  /*18230*/  HMMA.16816.F32 R20, R16.reuse, R144, R20 ;  /* 0x000000901014723c */ /* 0x044fe80000001814 */
[C---:B------:R-:W-:Y:S02]  /*18240*/  FMUL.FTZ R46, R2.reuse, R46 ;  /* 0x0000002e022e7220 */ /* 0x040fe40000410000 */
[C---:B------:R-:W-:Y:S02]  /*18250*/  FMUL.FTZ R47, R2.reuse, R47 ;  /* 0x0000002f022f7220 */ /* 0x040fe40000410000 */
[C---:B------:R-:W-:Y:S01]  /*18260*/  HMMA.16816.F32 R24, R16.reuse, R146, R24 ;  /* 0x000000921018723c */ /* 0x040fe20000001818 */
[----:B------:R-:W2:Y:S01]  /*18270*/  LDSM.16.MT88.4 R144, [R206+0x9080] ;  /* 0x00908000ce90783b */ /* 0x000ea20000004200 */
[----:B------:R-:W5:Y:S02]  /*18280*/  MUFU.EX2 R234, R234 ;  /* 0x000000ea00ea7308 */ /* 0x000f640000000800 */
[C---:B------:R-:W-:Y:S02]  /*18290*/  FMUL.FTZ R48, R3.reuse, R48 ;  /* 0x0000003003307220 */ /* 0x040fe40000410000 */
[C---:B------:R-:W-:Y:S02]  /*182a0*/  FMUL.FTZ R49, R3.reuse, R49 ;  /* 0x0000003103317220 */ /* 0x040fe40000410000 */
[C---:B------:R-:W-:Y:S04]  /*182b0*/  HMMA.16816.F32 R28, R16.reuse, R140, R28 ;  /* 0x0000008c101c723c */ /* 0x040fe8000000181c */
[C---:B------:R-:W-:Y:S01]  /*182c0*/  FMUL.FTZ R50, R2.reuse, R50 ;  /* 0x0000003202327220 */ /* 0x040fe20000410000 */
[----:B------:R-:W1:Y:S01]  /*182d0*/  MUFU.EX2 R235, R235 ;  /* 0x000000eb00eb7308 */ /* 0x000e620000000800 */
[C---:B------:R-:W-:Y:S02]  /*182e0*/  FMUL.FTZ R51, R2.reuse, R51 ;  /* 0x0000003302337220 */ /* 0x040fe40000410000 */
[C---:B------:R-:W-:Y:S01]  /*182f0*/  HMMA.16816.F32 R32, R16.reuse, R142, R32 ;  /* 0x0000008e1020723c */ /* 0x040fe20000001820 */
[----:B------:R-:W1:Y:S03]  /*18300*/  LDSM.16.MT88.4 R140, [R205+0x9080] ;  /* 0x00908000cd8c783b */ /* 0x000e660000004200 */
        /* <DEDUP_REMOVED lines=120> */
[----:B---3--:R-:W-:Y:S01]  /*18a90*/  F2FP.PACK_AB R16, R230, R229 ;  /* 0x000000e5e610723e */ /* 0x008fe200000000ff */
[----:B------:R-:W-:Y:S01]  /*18aa0*/  FADD.FTZ R14, R14, R15 ;  /* 0x0000000f0e0e7221 */ /* 0x000fe20000010000 */
[----:B------:R-:W-:Y:S03]  /*18ab0*/  F2FP.PACK_AB R18, R232, R231 ;  /* 0x000000e7e812723e */ /* 0x000fe600000000ff */
[----:B-----5:R-:W-:Y:S01]  /*18ac0*/  F2FP.PACK_AB R17, R234, R233 ;  /* 0x000000e9ea11723e */ /* 0x020fe200000000ff */
[----:B------:R-:W-:Y:S01]  /*18ad0*/  FADD.FTZ R195, R195, R228 ;  /* 0x000000e4c3c37221 */ /* 0x000fe20000010000 */
[----:B------:R-:W-:Y:S01]  /*18ae0*/  F2FP.PACK_AB R19, R236, R235 ;  /* 0x000000ebec13723e */ /* 0x000fe200000000ff */
[----:B------:R-:W-:Y:S02]  /*18af0*/  FADD.FTZ R14, R193, R14 ;  /* 0x0000000ec10e7221 */ /* 0x000fe40000010000 */
[----:B------:R-:W-:Y:S02]  /*18b00*/  FADD.FTZ R194, R194, R195 ;  /* 0x000000c3c2c27221 */ /* 0x000fe40000010000 */
[----:B------:R-:W-:Y:S02]  /*18b10*/  FADD.FTZ R229, R229, R14 ;  /* 0x0000000ee5e57221 */ /* 0x000fe40000010000 */
[C---:B----4-:R-:W-:Y:S01]  /*18b20*/  HMMA.16816.F32 R144, R16.reuse, R148, R4 ;  /* 0x000000941090723c */ /* 0x050fe20000001804 */
        /* <DEDUP_REMOVED lines=14> */
[C---:B------:R-:W-:Y:S08]  /*18c10*/  HMMA.16816.F32 R20, R16.reuse, R156, R20 ;  /* 0x0000009c1014723c */ /* 0x040ff00000001814 */
[C---:B------:R-:W-:Y:S01]  /*18c20*/  HMMA.16816.F32 R24, R16.reuse, R158, R24 ;  /* 0x0000009e1018723c */ /* 0x040fe20000001818 */
[----:B------:R-:W5:Y:S07]  /*18c30*/  LDSM.16.MT88.4 R156, [R204+0xb880] ;  /* 0x00b88000cc9c783b */ /* 0x000f6e0000004200 */
        /* <DEDUP_REMOVED lines=27> */
.L_x_1970:
        /* <DEDUP_REMOVED lines=155> */
.L_x_1873:
        /* <DEDUP_REMOVED lines=197> */
.L_x_1981:
        /* <DEDUP_REMOVED lines=157> */
.L_x_1983:
[----:B--234-:R-:W-:Y:S05]  /*1adc0*/  BSYNC B0 ;  /* 0x0000000000007941 */ /* 0x01cfea0003800000 */
.L_x_1982:
        /* <DEDUP_REMOVED lines=30> */
.L_x_1985:
[----:B------:R-:W-:Y:S05]  /*1afb0*/  BSYNC B0 ;  /* 0x0000000000007941 */ /* 0x000fea0003800000 */
.L_x_1984:
        /* <DEDUP_REMOVED lines=30> */
.L_x_1987:
[----:B------:R-:W-:Y:S05]  /*1b1a0*/  BSYNC B0 ;  /* 0x0000000000007941 */ /* 0x000fea0003800000 */
.L_x_1986:
        /* <DEDUP_REMOVED lines=31> */
.L_x_1980:
        /* <DEDUP_REMOVED lines=31> */
.L_x_1988:
        /* <DEDUP_REMOVED lines=43> */
.L_x_1990:
[----:B------:R-:W-:Y:S05]  /*1b840*/  BSYNC B0 ;  /* 0x0000000000007941 */ /* 0x000fea0003800000 */
.L_x_1989:
        /* <DEDUP_REMOVED lines=77> */
.L_x_1992:
[----:B------:R-:W-:Y:S05]  /*1bd20*/  BSYNC B0 ;  /* 0x0000000000007941 */ /* 0x000fea0003800000 */
.L_x_1991:
        /* <DEDUP_REMOVED lines=27> */
.L_x_1994:
[----:B------:R-:W-:Y:S05]  /*1bee0*/  BSYNC B0 ;  /* 0x0000000000007941 */ /* 0x000fea0003800000 */
.L_x_1993:
        /* <DEDUP_REMOVED lines=27> */
.L_x_1996:
[----:B------:R-:W-:Y:S05]  /*1c0a0*/  BSYNC B0 ;  /* 0x0000000000007941 */ /* 0x000fea0003800000 */
.L_x_1995:
        /* <DEDUP_REMOVED lines=28> */
.L_x_1997:
        /* <DEDUP_REMOVED lines=9> */
.L_x_3019:


//--------------------- .text._ZN7cutlass13device_kernelIN5flash19enable_sm80_to_sm89INS1_16FlashAttnFwdSm80INS1_25CollectiveMainloopFwdSm80ILi8ELi1ELb1EN4cute5tupleIJNS5_1CILi128EEENS7_ILi64EEENS7_ILi256EEEEEELi256ENS_6half_tEfNS_4arch4Sm80ELb1ELb0ELb0ELb0ELb0ELb0ELb1ELb0EEENS1_21CollectiveEpilogueFwdINS6_IJS8_SA_S9_EEENS6_IJNS7_ILi1EEESI_SI_EEESC_SE_Li256ELb0ELb1ELb0ELb0EEENS1_30DynamicPersistentTileSchedulerILi256ELi256ELb0ELb1ELb0EEEEEEEEEvNT_6ParamsE --------------------------
	.section	.text._ZN7cutlass13device_kernelIN5flash19enable_sm80_to_sm89INS1_16FlashAttnFwdSm80INS1_25CollectiveMainloopFwdSm80ILi8ELi1ELb1EN4cute5tupleIJNS5_1CILi128EEENS7_ILi64EEENS7_ILi256EEEEEELi256ENS_6half_tEfNS_4arch4Sm80ELb1ELb0ELb0ELb0ELb0ELb0ELb1ELb0EEENS1_21CollectiveEpilogueFwdINS6_IJS8_SA_S9_EEENS6_IJNS7_ILi1EEESI_SI_EEESC_SE_Li256ELb0ELb1ELb0ELb0EEENS1_30DynamicPersistentTileSchedulerILi256ELi256ELb0ELb1ELb0EEEEEEEEEvNT_6ParamsE,"ax",@progbits
	.sectioninfo	@"SHI_REGISTERS=255"
	.align	128
.text._ZN7cutlass13device_kernelIN5flash19enable_sm80_to_sm89INS1_16FlashAttnFwdSm80INS1_25CollectiveMainloopFwdSm80ILi8ELi1ELb1EN4cute5tupleIJNS5_1CILi128EEENS7_ILi64EEENS7_ILi256EEEEEELi256ENS_6half_tEfNS_4arch4Sm80ELb1ELb0ELb0ELb0ELb0ELb0ELb1ELb0EEENS1_21CollectiveEpilogueFwdINS6_IJS8_SA_S9_EEENS6_IJNS7_ILi1EEESI_SI_EEESC_SE_Li256ELb0ELb1ELb0ELb0EEENS1_30DynamicPersistentTileSchedulerILi256ELi256ELb0ELb1ELb0EEEEEEEEEvNT_6ParamsE:
        .type           _ZN7cutlass13device_kernelIN5flash19enable_sm80_to_sm89INS1_16FlashAttnFwdSm80INS1_25CollectiveMainloopFwdSm80ILi8ELi1ELb1EN4cute5tupleIJNS5_1CILi128EEENS7_ILi64EEENS7_ILi256EEEEEELi256ENS_6half_tEfNS_4arch4Sm80ELb1ELb0ELb0ELb0ELb0ELb0ELb1ELb0EEENS1_21CollectiveEpilogueFwdINS6_IJS8_SA_S9_EEENS6_IJNS7_ILi1EEESI_SI_EEESC_SE_Li256ELb0ELb1ELb0ELb0EEENS1_30DynamicPersistentTileSchedulerILi256ELi256ELb0ELb1ELb0EEEEEEEEEvNT_6ParamsE,@function
        .size           _ZN7cutlass13device_kernelIN5flash19enable_sm80_to_sm89INS1_16FlashAttnFwdSm80INS1_25CollectiveMainloopFwdSm80ILi8ELi1ELb1EN4cute5tupleIJNS5_1CILi128EEENS7_ILi64EEENS7_ILi256EEEEEELi256ENS_6half_tEfNS_4arch4Sm80ELb1ELb0ELb0ELb0ELb0ELb0ELb1ELb0EEENS1_21CollectiveEpilogueFwdINS6_IJS8_SA_S9_EEENS6_IJNS7_ILi1EEESI_SI_EEESC_SE_Li256ELb0ELb1ELb0ELb0EEENS1_30DynamicPersistentTileSchedulerILi256ELi256ELb0ELb1ELb0EEEEEEEEEvNT_6ParamsE,(.L_x_3020 - _ZN7cutlass13device_kernelIN5flash19enable_sm80_to_sm89INS1_16FlashAttnFwdSm80INS1_25CollectiveMainloopFwdSm80ILi8ELi1ELb1EN4cute5tupleIJNS5_1CILi128EEENS7_ILi64EEENS7_ILi256EEEEEELi256ENS_6half_tEfNS_4arch4Sm80ELb1ELb0ELb0ELb0ELb0ELb0ELb1ELb0EEENS1_21CollectiveEpilogueFwdINS6_IJS8_SA_S9_EEENS6_IJNS7_ILi1EEESI_SI_EEESC_SE_Li256ELb0ELb1ELb0ELb0EEENS1_30DynamicPersistentTileSchedulerILi256ELi256ELb0ELb1ELb0EEEEEEEEEvNT_6ParamsE)
        .other          _ZN7cutlass13device_kernelIN5flash19enable_sm80_to_sm89INS1_16FlashAttnFwdSm80INS1_25CollectiveMainloopFwdSm80ILi8ELi1ELb1EN4cute5tupleIJNS5_1CILi128EEENS7_ILi64EEENS7_ILi256EEEEEELi256ENS_6half_tEfNS_4arch4Sm80ELb1ELb0ELb0ELb0ELb0ELb0ELb1ELb0EEENS1_21CollectiveEpilogueFwdINS6_IJS8_SA_S9_EEENS6_IJNS7_ILi1EEESI_SI_EEESC_SE_Li256ELb0ELb1ELb0ELb0EEENS1_30DynamicPersistentTileSchedulerILi256ELi256ELb0ELb1ELb0EEEEEEEEEvNT_6ParamsE,@"STO_CUDA_ENTRY STV_DEFAULT"
_ZN7cutlass13device_kernelIN5flash19enable_sm80_to_sm89INS1_16FlashAttnFwdSm80INS1_25CollectiveMainloopFwdSm80ILi8ELi1ELb1EN4cute5tupleIJNS5_1CILi128EEENS7_ILi64EEENS7_ILi256EEEEEELi256ENS_6half_tEfNS_4arch4Sm80ELb1ELb0ELb0ELb0ELb0ELb0ELb1ELb0EEENS1_21CollectiveEpilogueFwdINS6_IJS8_SA_S9_EEENS6_IJNS7_ILi1EEESI_SI_EEESC_SE_Li256ELb0ELb1ELb0ELb0EEENS1_30DynamicPersistentTileSchedulerILi256ELi256ELb0ELb1ELb0EEEEEEEEEvNT_6ParamsE:
        /* <DEDUP_REMOVED lines=191> */
.L_x_2039:
        /* <DEDUP_REMOVED lines=19> */
.L_x_1999:
[----:B------:R-:W-:-:S04]  /*0d20*/  MOV R0, c[0x0][0x554] ;  /* 0x0001550000007a02 */ /* 0x000fc80000000f00 */
[----:B------:R-:W-:Y:S02]  /*0d30*/  ISETP.NE.AND P0, PT, R0, 0x1, PT ;  /* 0x000000010000780c */ /* 0x000fe40003f05270 */
[----:B------:R-:W-:-:S11]  /*0d40*/  MOV R0, R2 ;  /* 0x0000000200007202 */ /* 0x000fd60000000f00 */
[----:B------:R-:W-:-:S05]  /*0d50*/  @P0 IMAD.HI.U32 R4, R2, c[0x0][0x558], RZ ;  /* 0x0001560002040a27 */ /* 0x000fca00078e00ff */
[----:B------:R-:W-:-:S05]  /*0d60*/  @P0 SHF.R.U32.HI R0, RZ, c[0x0][0x55c], R4 ;  /* 0x00015700ff000a19 */ /* 0x000fca0000011604 */
[----:B------:R-:W-:Y:S02]  /*0d70*/  IMAD R4, R0, c[0x0][0x554], RZ ;  /* 0x0001550000047a24 */ /* 0x000fe400078e02ff */
.L_x_2000:
[----:B------:R-:W-:Y:S05]  /*0d80*/  BSYNC B0 ;  /* 0x0000000000007941 */ /* 0x000fea0003800000 */
.L_x_1998:
        /* <DEDUP_REMOVED lines=195> */
[----:B------:R-:W3:Y:S01]  /*19c0*/  LDL R86, [R1] ;  /* 0x0000000001567983 */ /* 0x000ee20000100800 */
        /* <DEDUP_REMOVED lines=13> */
[----:B------:R-:W3:Y:S04]  /*1aa0*/  LDL R87, [R1+0x2c] ;  /* 0x00002c0001577983 */ /* 0x000ee80000100800 */
        /* <DEDUP_REMOVED lines=54> */
[----:B------:R-:W-:-:S03]  /*1e10*/  IADD3 R7, R7, 0x60, RZ ;  /* 0x0000006007077810 */ /* 0x000fc60007ffe0ff */
[----:B-----5:R-:W5:Y:S01]  /*1e20*/  LDL R18, [R1+0x8] ;  /* 0x0000080001127983 */ /* 0x020f620000100800 */
[----:B-1----:R-:W-:-:S04]  /*1e30*/  @!P1 LEA R16, P0, R50, R0, 0x1 ;  /* 0x0000000032109211 */ /* 0x002fc800078008ff */
[----:B--2---:R-:W-:Y:S02]  /*1e40*/  @!P1 LEA.HI.X R17, R50, R2, R51, 0x1, P0 ;  /* 0x0000000232119211 */ /* 0x004fe400000f0c33 */
[----:B------:R-:W-:-:S04]  /*1e50*/  @!P1 LEA R14, P0, R47, R0, 0x1 ;  /* 0x000000002f0e9211 */ /* 0x000fc800078008ff */
[----:B------:R-:W-:Y:S02]  /*1e60*/  @!P1 LEA.HI.X R15, R47, R2, R34, 0x1, P0 ;  /* 0x000000022f0f9211 */ /* 0x000fe400000f0c22 */
[----:B------:R-:W-:-:S13]  /*1e70*/  ISETP.GE.AND P0, PT, R31, c[0x0][0x198], PT ;  /* 0x000066001f007a0c */ /* 0x000fda0003f06270 */
[----:B------:R1:W-:Y:S01]  /*1e80*/  @!P2 LDGSTS.E.BYPASS.LTC128B.128 [R82+0xd100], [R8.64], !P0 ;  /* 0x0d1000000852afae */ /* 0x0003e2000c101d46 */
[----:B---3--:R-:W-:-:S03]  /*1e90*/  @!P1 LEA R12, P0, R30, R0, 0x1 ;  /* 0x000000001e0c9211 */ /* 0x008fc600078008ff */
        /* <DEDUP_REMOVED lines=16> */
[----:B------:R-:W4:Y:S01]  /*1fa0*/  LDL R13, [R1+0x54] ;  /* 0x00005400010d7983 */ /* 0x000f220000100800 */
[----:B------:R-:W-:-:S03]  /*1fb0*/  ISETP.GE.AND P2, PT, R31, c[0x0][0x198], PT ;  /* 0x000066001f007a0c */ /* 0x000fc60003f46270 */
[----:B------:R-:W2:Y:S10]  /*1fc0*/  LDL R12, [R1+0x50] ;  /* 0x00005000010c7983 */ /* 0x000eb40000100800 */
        /* <DEDUP_REMOVED lines=31> */
[C---:B------:R-:W-:Y:S02]  /*21c0*/  IMAD.WIDE.U32 R10, R5.reuse, c[0x0][0x1e0], RZ ;  /* 0x00007800050a7a25 */ /* 0x040fe400078e00ff */
[----:B------:R1:W-:Y:S04]  /*21d0*/  @P1 LDGSTS.E.BYPASS.LTC128B.128 [R82+0x12100], [R2.64+0x80], !P5 ;  /* 0x1210008002521fae */ /* 0x0003e8000e901d46 */
[----:B------:R1:W-:Y:S04]  /*21e0*/  @P1 LDGSTS.E.BYPASS.LTC128B.128 [R82+0x14100], [R2.64+0x100], !P4 ;  /* 0x1410010002521fae */ /* 0x0003e8000e101d46 */
[----:B------:R1:W-:Y:S01]  /*21f0*/  @P1 LDGSTS.E.BYPASS.LTC128B.128 [R82+0x16100], [R2.64+0x180], !P3 ;  /* 0x1610018002521fae */ /* 0x0003e2000d901d46 */
[----:B------:R-:W-:Y:S01]  /*2200*/  @P0 IADD3 R0, P1, R0, R10, RZ ;  /* 0x0000000a00000210 */ /* 0x000fe20007f3e0ff */
[----:B-1----:R-:W-:-:S05]  /*2210*/  IMAD R2, R5, c[0x0][0x1e4], RZ ;  /* 0x0000790005027a24 */ /* 0x002fca00078e02ff */
[----:B------:R-:W-:Y:S02]  /*2220*/  @P0 IADD3.X R4, R4, R11, R2, P1, !PT ;  /* 0x0000000b04040210 */ /* 0x000fe40000ffe402 */
[----:B------:R-:W5:Y:S01]  /*2230*/  LDL R11, [R1+0x3c] ;  /* 0x00003c00010b7983 */ /* 0x000f620000100800 */
        /* <DEDUP_REMOVED lines=10> */
[----:B------:R-:W-:-:S03]  /*22e0*/  LEA R0, P0, R4, R28, 0x6 ;  /* 0x0000001c04007211 */ /* 0x000fc600078030ff */
[----:B------:R-:W0:Y:S01]  /*22f0*/  LDGDEPBAR ;  /* 0x00000000000079af */ /* 0x000e220000000000 */
[----:B------:R-:W-:Y:S01]  /*2300*/  LEA.HI.X R4, R4, R27, R7, 0x6, P0 ;  /* 0x0000001b04047211 */ /* 0x000fe200000f3407 */
[----:B------:R-:W-:Y:S01]  /*2310*/  IMAD R7, R6, R80, c[0x0][0x1d0] ;  /* 0x0000740006077624 */ /* 0x000fe200078e0250 */
[----:B------:R-:W-:Y:S02]  /*2320*/  P2R R8, PR, RZ, 0x40 ;  /* 0x00000040ff087803 */ /* 0x000fe40000000000 */
[----:B-1----:R-:W-:Y:S01]  /*2330*/  LOP3.LUT R3, R22, 0x1, RZ, 0xc0, !PT ;  /* 0x0000000116037812 */ /* 0x002fe200078ec0ff */
[----:B------:R-:W-:-:S04]  /*2340*/  DEPBAR.LE SB0, 0x1 ;  /* 0x000080400000791a */ /* 0x000fc80000000000 */
[C---:B------:R-:W-:Y:S01]  /*2350*/  LEA R2, P0, R0.reuse, c[0x0][0x1f8], 0x1 ;  /* 0x00007e0000027a11 */ /* 0x040fe200078008ff */
[----:B------:R-:W-:Y:S01]  /*2360*/  BAR.SYNC.DEFER_BLOCKING 0x0 ;  /* 0x0000000000007b1d */ /* 0x000fe20000010000 */
[----:B------:R-:W-:Y:S02]  /*2370*/  ISETP.NE.U32.AND P6, PT, R3, 0x1, PT ;  /* 0x000000010300780c */ /* 0x000fe40003fc5070 */
[----:B------:R-:W-:Y:S01]  /*2380*/  LEA.HI.X R3, R0, c[0x0][0x1fc], R4, 0x1, P0 ;  /* 0x00007f0000037a11 */ /* 0x000fe200000f0c04 */
[----:B------:R-:W-:Y:S02]  /*2390*/  IMAD.IADD R0, R7, 0x1, -R46 ;  /* 0x0000000107007824 */ /* 0x000fe400078e0a2e */
[----:B------:R-:W1:Y:S02]  /*23a0*/  S2R R46, SR_TID.X ;  /* 0x00000000002e7919 */ /* 0x000e640000002100 */
[----:B-1----:R-:W-:-:S04]  /*23b0*/  SHF.R.S32.HI R15, RZ, 0x1f, R46 ;  /* 0x0000001fff0f7819 */ /* 0x002fc8000001142e */
[----:B------:R-:W-:-:S04]  /*23c0*/  LEA.HI R15, R15, R46, RZ, 0x5 ;  /* 0x0000002e0f0f7211 */ /* 0x000fc800078f28ff */
[----:B------:R-:W-:Y:S01]  /*23d0*/  SHF.R.S32.HI R15, RZ, 0x5, R15 ;  /* 0x00000005ff0f7819 */ /* 0x000fe2000001140f */
[----:B---3--:R-:W-:Y:S04]  /*23e0*/  LDSM.16.M88.4 R172, [R14] ;  /* 0x000000000eac783b */ /* 0x008fe80000000200 */
[----:B------:R-:W-:Y:S01]  /*23f0*/  IMAD R15, R15, 0x800, R248 ;  /* 0x000008000f0f7824 */ /* 0x000fe200078e02f8 */
[----:B------:R-:W-:Y:S04]  /*2400*/  LDSM.16.M88.4 R204, [R14+0x4000] ;  /* 0x004000000ecc783b */ /* 0x000fe80000000200 */
[----:B------:R-:W-:Y:S04]  /*2410*/  LDSM.16.M88.4 R168, [R15] ;  /* 0x000000000fa8783b */ /* 0x000fe80000000200 */
[----:B----4-:R-:W-:Y:S04]  /*2420*/  LDSM.16.M88.4 R192, [R13] ;  /* 0x000000000dc0783b */ /* 0x010fe80000000200 */
[----:B--2---:R-:W-:Y:S04]  /*2430*/  LDSM.16.M88.4 R196, [R12] ;  /* 0x000000000cc4783b */ /* 0x004fe80000000200 */
        /* <DEDUP_REMOVED lines=12> */
[----:B------:R-:W-:-:S02]  /*2500*/  IMAD.MOV.U32 R5, RZ, RZ, c[0x0][0x208] ;  /* 0x00008200ff057624 */ /* 0x000fc400078e00ff */
[----:B------:R-:W-:-:S03]  /*2510*/  IMAD.MOV.U32 R10, RZ, RZ, c[0x0][0x20c] ;  /* 0x00008300ff0a7624 */ /* 0x000fc600078e00ff */
[----:B------:R-:W-:-:S04]  /*2520*/  LEA R4, P0, R5, R2, 0x6 ;  /* 0x0000000205047211 */ /* 0x000fc800078030ff */
[----:B------:R-:W-:Y:S01]  /*2530*/  LEA.HI.X R5, R5, R3, R10, 0x6, P0 ;  /* 0x0000000305057211 */ /* 0x000fe200000f340a */
[----:B------:R-:W-:-:S04]  /*2540*/  DEPBAR.LE SB0, 0x0 ;  /* 0x000080000000791a */ /* 0x000fc80000000000 */
[----:B------:R-:W-:Y:S01]  /*2550*/  BAR.SYNC.DEFER_BLOCKING 0x0 ;  /* 0x0000000000007b1d */ /* 0x000fe20000010000 */
[----:B------:R-:W-:Y:S02]  /*2560*/  ISETP.LT.OR P0, PT, R0, 0x1, P6 ;  /* 0x000000010000780c */ /* 0x000fe40003701670 */
[C---:B------:R-:W-:Y:S02]  /*2570*/  LOP3.LUT P2, RZ, R22.reuse, 0x2, RZ, 0xc0, !PT ;  /* 0x0000000216ff7812 */ /* 0x040fe4000784c0ff */
[----:B------:R-:W-:Y:S01]  /*2580*/  LOP3.LUT P1, RZ, R22, 0x4, RZ, 0xc0, !PT ;  /* 0x0000000416ff7812 */ /* 0x000fe2000782c0ff */
[----:B------:R-:W-:Y:S04]  /*2590*/  LDSM.16.M88.4 R12, [R249] ;  /* 0x00000000f90c783b */ /* 0x000fe80000000200 */
[----:B------:R-:W1:Y:S04]  /*25a0*/  LDSM.16.M88.4 R24, [R249+0x800] ;  /* 0x00080000f918783b */ /* 0x000e680000000200 */
[----:B------:R-:W2:Y:S04]  /*25b0*/  LDSM.16.M88.4 R28, [R249+0x1000] ;  /* 0x00100000f91c783b */ /* 0x000ea80000000200 */
[----:B------:R-:W3:Y:S04]  /*25c0*/  LDSM.16.M88.4 R32, [R249+0x1800] ;  /* 0x00180000f920783b */ /* 0x000ee80000000200 */
[----:B-----5:R-:W-:Y:S04]  /*25d0*/  LDSM.16.M88.4 R40, [R18] ;  /* 0x000000001228783b */ /* 0x020fe80000000200 */
[----:B------:R-:W4:Y:S04]  /*25e0*/  LDSM.16.M88.4 R52, [R17] ;  /* 0x000000001134783b */ /* 0x000f280000000200 */
[----:B------:R-:W2:Y:S01]  /*25f0*/  LDSM.16.M88.4 R60, [R16] ;  /* 0x00000000103c783b */ /* 0x000ea20000000200 */
[----:B------:R-:W-:-:S02]  /*2600*/  P2R R9, PR, RZ, 0x20 ;  /* 0x00000020ff097803 */ /* 0x000fc40000000000 */
[C---:B------:R-:W-:Y:S01]  /*2610*/  ISETP.LT.OR P6, PT, R0.reuse, 0x21, P6 ;  /* 0x000000210000780c */ /* 0x040fe200037c1670 */
        /* <DEDUP_REMOVED lines=8> */
[C---:B------:R-:W-:Y:S02]  /*26a0*/  ISETP.LT.OR P2, PT, R0.reuse, 0x21, !P2 ;  /* 0x000000210000780c */ /* 0x040fe40005741670 */
[----:B------:R-:W-:-:S09]  /*26b0*/  ISETP.LT.OR P1, PT, R0, 0x21, !P1 ;  /* 0x000000210000780c */ /* 0x000fd20004f21670 */
[----:B------:R1:W-:Y:S01]  /*26c0*/  LDGSTS.E.BYPASS.LTC128B.128 [R82+0x4100], [R2.64+0x100], !P0 ;  /* 0x0410010002527fae */ /* 0x0003e2000c101d46 */
[----:B------:R-:W-:-:S04]  /*26d0*/  LOP3.LUT P0, RZ, R22, 0x8, RZ, 0xc0, !PT ;  /* 0x0000000816ff7812 */ /* 0x000fc8000780c0ff */
[C---:B------:R-:W-:Y:S02]  /*26e0*/  ISETP.LT.OR P5, PT, R0.reuse, 0x1, !P0 ;  /* 0x000000010000780c */ /* 0x040fe400047a1670 */
[----:B------:R-:W-:Y:S02]  /*26f0*/  ISETP.LT.OR P0, PT, R0, 0x21, !P0 ;  /* 0x000000210000780c */ /* 0x000fe40004701670 */
[----:B------:R-:W5:Y:S09]  /*2700*/  LDL R0, [R1+0x1c] ;  /* 0x00001c0001007983 */ /* 0x000f720000100800 */
[----:B------:R1:W-:Y:S04]  /*2710*/  LDGSTS.E.BYPASS.LTC128B.128 [R82+0x6100], [R2.64+0x180], !P5 ;  /* 0x0610018002527fae */ /* 0x0003e8000e901d46 */
[----:B------:R2:W-:Y:S04]  /*2720*/  LDGSTS.E.BYPASS.LTC128B.128 [R82+0x1100], [R4.64], !P6 ;  /* 0x0110000004527fae */ /* 0x0005e8000f101d46 */
[----:B------:R2:W-:Y:S04]  /*2730*/  LDGSTS.E.BYPASS.LTC128B.128 [R82+0x3100], [R4.64+0x80], !P2 ;  /* 0x0310008004527fae */ /* 0x0005e8000d101d46 */
[----:B------:R2:W-:Y:S04]  /*2740*/  LDGSTS.E.BYPASS.LTC128B.128 [R82+0x5100], [R4.64+0x100], !P1 ;  /* 0x0510010004527fae */ /* 0x0005e8000c901d46 */
[----:B------:R2:W-:Y:S04]  /*2750*/  LDGSTS.E.BYPASS.LTC128B.128 [R82+0x7100], [R4.64+0x180], !P0 ;  /* 0x0710018004527fae */ /* 0x0005e8000c101d46 */
[----:B-1----:R-:W5:Y:S04]  /*2760*/  LDL R3, [R1+0x24] ;  /* 0x0000240001037983 */ /* 0x002f680000100800 */
[----:B------:R-:W5:Y:S01]  /*2770*/  LDL R2, [R1+0x20] ;  /* 0x0000200001027983 */ /* 0x000f620000100800 */
[----:B------:R-:W-:Y:S01]  /*2780*/  HMMA.16816.F32 R20, R168, R24, RZ ;  /* 0x00000018a814723c */ /* 0x000fe200000018ff */
[----:B------:R-:W-:-:S02]  /*2790*/  ISETP.NE.AND P5, PT, R9, RZ, PT ;  /* 0x000000ff0900720c */ /* 0x000fc40003fa5270 */
[----:B------:R-:W-:Y:S01]  /*27a0*/  ISETP.NE.AND P6, PT, R8, RZ, PT ;  /* 0x000000ff0800720c */ /* 0x000fe20003fc5270 */
[----:B------:R-:W1:Y:S04]  /*27b0*/  LDSM.16.M88.4 R68, [R86+0x800] ;  /* 0x000800005644783b */ /* 0x000e680000000200 */
[----:B--2---:R-:W2:Y:S01]  /*27c0*/  LDL R4, [R1+0x28] ;  /* 0x0000280001047983 */ /* 0x004ea20000100800 */
[C---:B------:R-:W-:Y:S03]  /*27d0*/  HMMA.16816.F32 R24, R168.reuse, R26, RZ ;  /* 0x0000001aa818723c */ /* 0x040fe600000018ff */
[----:B------:R-:W1:Y:S04]  /*27e0*/  LDSM.16.M88.4 R72, [R86+0x1000] ;  /* 0x001000005648783b */ /* 0x000e680000000200 */
[----:B------:R-:W1:Y:S01]  /*27f0*/  LDSM.16.M88.4 R76, [R86+0x1800] ;  /* 0x00180000564c783b */ /* 0x000e620000000200 */
[C---:B------:R-:W-:Y:S03]  /*2800*/  HMMA.16816.F32 R8, R168.reuse, R12, RZ ;  /* 0x0000000ca808723c */ /* 0x040fe600000018ff */
[----:B------:R-:W1:Y:S04]  /*2810*/  LDSM.16.M88.4 R56, [R86] ;  /* 0x000000005638783b */ /* 0x000e680000000200 */
[----:B------:R-:W0:Y:S01]  /*2820*/  LDGDEPBAR ;  /* 0x00000000000079af */ /* 0x000e220000000000 */
[C---:B------:R-:W-:Y:S08]  /*2830*/  HMMA.16816.F32 R16, R168.reuse, R14, RZ ;  /* 0x0000000ea810723c */ /* 0x040ff000000018ff */
[C---:B------:R-:W-:Y:S08]  /*2840*/  HMMA.16816.F32 R12, R168.reuse, R28, RZ ;  /* 0x0000001ca80c723c */ /* 0x040ff000000018ff */
[C---:B------:R-:W-:Y:S08]  /*2850*/  HMMA.16816.F32 R36, R168.reuse, R30, RZ ;  /* 0x0000001ea824723c */ /* 0x040ff000000018ff */
[C---:B---3--:R-:W-:Y:S08]  /*2860*/  HMMA.16816.F32 R48, R168.reuse, R32, RZ ;  /* 0x00000020a830723c */ /* 0x048ff000000018ff */
[----:B------:R-:W-:Y:S08]  /*2870*/  HMMA.16816.F32 R44, R168, R34, RZ ;  /* 0x00000022a82c723c */ /* 0x000ff000000018ff */
[C---:B----4-:R-:W-:Y:S08]  /*2880*/  HMMA.16816.F32 R20, R172.reuse, R52, R20 ;  /* 0x00000034ac14723c */ /* 0x050ff00000001814 */
[C---:B------:R-:W-:Y:S01]  /*2890*/  HMMA.16816.F32 R24, R172.reuse, R54, R24 ;  /* 0x00000036ac18723c */ /* 0x040fe20000001818 */
[----:B------:R-:W-:Y:S07]  /*28a0*/  LDSM.16.M88.4 R52, [R249+0x2800] ;  /* 0x00280000f934783b */ /* 0x000fee0000000200 */
[C---:B------:R-:W-:Y:S01]  /*28b0*/  HMMA.16816.F32 R28, R172.reuse, R60, R12 ;  /* 0x0000003cac1c723c */ /* 0x040fe2000000180c */
[----:B------:R-:W-:Y:S07]  /*28c0*/  LDSM.16.M88.4 R12, [R250] ;  /* 0x00000000fa0c783b */ /* 0x000fee0000000200 */
[C---:B------:R-:W-:Y:S01]  /*28d0*/  HMMA.16816.F32 R32, R172.reuse, R62, R36 ;  /* 0x0000003eac20723c */ /* 0x040fe20000001824 */
[----:B------:R-:W-:Y:S07]  /*28e0*/  LDSM.16.M88.4 R60, [R250+0x1000] ;  /* 0x00100000fa3c783b */ /* 0x000fee0000000200 */
[C---:B------:R-:W-:Y:S08]  /*28f0*/  HMMA.16816.F32 R8, R172.reuse, R40, R8 ;  /* 0x00000028ac08723c */ /* 0x040ff00000001808 */
[C---:B------:R-:W-:Y:S08]  /*2900*/  HMMA.16816.F32 R16, R172.reuse, R42, R16 ;  /* 0x0000002aac10723c */ /* 0x040ff00000001810 */
[C---:B------:R-:W-:Y:S01]  /*2910*/  HMMA.16816.F32 R36, R172.reuse, R64, R48 ;  /* 0x00000040ac24723c */ /* 0x040fe20000001830 */
[----:B------:R-:W3:Y:S07]  /*2920*/  LDSM.16.M88.4 R48, [R250+0x800] ;  /* 0x00080000fa30783b */ /* 0x000eee0000000200 */
[----:B------:R-:W-:Y:S01]  /*2930*/  HMMA.16816.F32 R40, R172, R66, R44 ;  /* 0x00000042ac28723c */ /* 0x000fe2000000182c */
[----:B------:R-:W4:Y:S04]  /*2940*/  LDSM.16.M88.4 R64, [R250+0x1800] ;  /* 0x00180000fa40783b */ /* 0x000f280000000200 */
[----:B------:R-:W-:Y:S03]  /*2950*/  LDSM.16.M88.4 R44, [R249+0x2000] ;  /* 0x00200000f92c783b */ /* 0x000fe60000000200 */
[C---:B-1----:R-:W-:Y:S08]  /*2960*/  HMMA.16816.F32 R20, R192.reuse, R68, R20 ;  /* 0x00000044c014723c */ /* 0x042ff00000001814 */
[C---:B------:R-:W-:Y:S01]  /*2970*/  HMMA.16816.F32 R24, R192.reuse, R70, R24 ;  /* 0x00000046c018723c */ /* 0x040fe20000001818 */
[----:B------:R-:W-:Y:S07]  /*2980*/  LDSM.16.M88.4 R68, [R87] ;  /* 0x000000005744783b */ /* 0x000fee0000000200 */
[C---:B------:R-:W-:Y:S08]  /*2990*/  HMMA.16816.F32 R28, R192.reuse, R72, R28 ;  /* 0x00000048c01c723c */ /* 0x040ff0000000181c */
[C---:B------:R-:W-:Y:S01]  /*29a0*/  HMMA.16816.F32 R32, R192.reuse, R74, R32 ;  /* 0x0000004ac020723c */ /* 0x040fe20000001820 */
[----:B------:R-:W-:Y:S07]  /*29b0*/  LDSM.16.M88.4 R72, [R249+0x3800] ;  /* 0x00380000f948783b */ /* 0x000fee0000000200 */
[C---:B------:R-:W-:Y:S08]  /*29c0*/  HMMA.16816.F32 R36, R192.reuse, R76, R36 ;  /* 0x0000004cc024723c */ /* 0x040ff00000001824 */
[C---:B------:R-:W-:Y:S01]  /*29d0*/  HMMA.16816.F32 R40, R192.reuse, R78, R40 ;  /* 0x0000004ec028723c */ /* 0x040fe20000001828 */
[----:B------:R-:W-:Y:S07]  /*29e0*/  LDSM.16.M88.4 R76, [R86+0x5800] ;  /* 0x00580000564c783b */ /* 0x000fee0000000200 */
[C---:B------:R-:W-:Y:S08]  /*29f0*/  HMMA.16816.F32 R8, R192.reuse, R56, R8 ;  /* 0x00000038c008723c */ /* 0x040ff00000001808 */
[----:B------:R-:W-:Y:S01]  /*2a00*/  HMMA.16816.F32 R16, R192, R58, R16 ;  /* 0x0000003ac010723c */ /* 0x000fe20000001810 */
[----:B------:R-:W1:Y:S07]  /*2a10*/  LDSM.16.M88.4 R56, [R249+0x3000] ;  /* 0x00300000f938783b */ /* 0x000e6e0000000200 */
[C---:B---3--:R-:W-:Y:S08]  /*2a20*/  HMMA.16816.F32 R20, R196.reuse, R48, R20 ;  /* 0x00000030c414723c */ /* 0x048ff00000001814 */
[C---:B------:R-:W-:Y:S01]  /*2a30*/  HMMA.16816.F32 R24, R196.reuse, R50, R24 ;  /* 0x00000032c418723c */ /* 0x040fe20000001818 */
[----:B------:R-:W3:Y:S07]  /*2a40*/  LDSM.16.M88.4 R48, [R89] ;  /* 0x000000005930783b */ /* 0x000eee0000000200 */
[C---:B------:R-:W-:Y:S08]  /*2a50*/  HMMA.16816.F32 R28, R196.reuse, R60, R28 ;  /* 0x0000003cc41c723c */ /* 0x040ff0000000181c */
[C---:B------:R-:W-:Y:S01]  /*2a60*/  HMMA.16816.F32 R32, R196.reuse, R62, R32 ;  /* 0x0000003ec420723c */ /* 0x040fe20000001820 */
[----:B------:R-:W1:Y:S07]  /*2a70*/  LDSM.16.M88.4 R60, [R88] ;  /* 0x00000000583c783b */ /* 0x000e6e0000000200 */
[C---:B----4-:R-:W-:Y:S08]  /*2a80*/  HMMA.16816.F32 R36, R196.reuse, R64, R36 ;  /* 0x00000040c424723c */ /* 0x050ff00000001824 */
[C---:B------:R-:W-:Y:S01]  /*2a90*/  HMMA.16816.F32 R40, R196.reuse, R66, R40 ;  /* 0x00000042c428723c */ /* 0x040fe20000001828 */
[----:B------:R-:W-:Y:S07]  /*2aa0*/  LDSM.16.M88.4 R64, [R86+0x3000] ;  /* 0x003000005640783b */ /* 0x000fee0000000200 */
[C---:B------:R-:W-:Y:S08]  /*2ab0*/  HMMA.16816.F32 R8, R196.reuse, R12, R8 ;  /* 0x0000000cc408723c */ /* 0x040ff00000001808 */
[----:B------:R-:W-:Y:S01]  /*2ac0*/  HMMA.16816.F32 R16, R196, R14, R16 ;  /* 0x0000000ec410723c */ /* 0x000fe20000001810 */
[----:B------:R-:W4:Y:S07]  /*2ad0*/  LDSM.16.M88.4 R12, [R90] ;  /* 0x000000005a0c783b */ /* 0x000f2e0000000200 */
[C---:B------:R-:W-:Y:S08]  /*2ae0*/  HMMA.16816.F32 R20, R200.reuse, R52, R20 ;  /* 0x00000034c814723c */ /* 0x040ff00000001814 */
[C---:B------:R-:W-:Y:S01]  /*2af0*/  HMMA.16816.F32 R24, R200.reuse, R54, R24 ;  /* 0x00000036c818723c */ /* 0x040fe20000001818 */
[----:B------:R-:W-:Y:S07]  /*2b00*/  LDSM.16.M88.4 R52, [R250+0x2800] ;  /* 0x00280000fa34783b */ /* 0x000fee0000000200 */
        /* <DEDUP_REMOVED lines=9> */
[C---:B---3--:R-:W-:Y:S08]  /*2ba0*/  HMMA.16816.F32 R20, R204.reuse, R48, R20 ;  /* 0x00000030cc14723c */ /* 0x048ff00000001814 */
[C---:B------:R-:W-:Y:S01]  /*2bb0*/  HMMA.16816.F32 R24, R204.reuse, R50, R24 ;  /* 0x00000032cc18723c */ /* 0x040fe20000001818 */
[----:B------:R-:W-:Y:S07]  /*2bc0*/  LDSM.16.M88.4 R48, [R249+0x4000] ;  /* 0x00400000f930783b */ /* 0x000fee0000000200 */
[C---:B------:R-:W-:Y:S08]  /*2bd0*/  HMMA.16816.F32 R28, R204.reuse, R60, R28 ;  /* 0x0000003ccc1c723c */ /* 0x040ff0000000181c */
[C---:B------:R-:W-:Y:S01]  /*2be0*/  HMMA.16816.F32 R32, R204.reuse, R62, R32 ;  /* 0x0000003ecc20723c */ /* 0x040fe20000001820 */
[----:B------:R-:W3:Y:S07]  /*2bf0*/  LDSM.16.M88.4 R60, [R250+0x3000] ;  /* 0x00300000fa3c783b */ /* 0x000eee0000000200 */
[C---:B------:R-:W-:Y:S08]  /*2c00*/  HMMA.16816.F32 R36, R204.reuse, R68, R36 ;  /* 0x00000044cc24723c */ /* 0x040ff00000001824 */
[C---:B------:R-:W-:Y:S01]  /*2c10*/  HMMA.16816.F32 R40, R204.reuse, R70, R40 ;  /* 0x00000046cc28723c */ /* 0x040fe20000001828 */
[----:B------:R-:W2:Y:S07]  /*2c20*/  LDSM.16.M88.4 R68, [R250+0x3800] ;  /* 0x00380000fa44783b */ /* 0x000eae0000000200 */
[C---:B----4-:R-:W-:Y:S08]  /*2c30*/  HMMA.16816.F32 R8, R204.reuse, R12, R8 ;  /* 0x0000000ccc08723c */ /* 0x050ff00000001808 */
[----:B------:R-:W-:Y:S01]  /*2c40*/  HMMA.16816.F32 R16, R204, R14, R16 ;  /* 0x0000000ecc10723c */ /* 0x000fe20000001810 */
[----:B------:R-:W4:Y:S07]  /*2c50*/  LDSM.16.M88.4 R12, [R250+0x2000] ;  /* 0x00200000fa0c783b */ /* 0x000f2e0000000200 */
        /* <DEDUP_REMOVED lines=11> */
[----:B--2---:R2:W1:Y:S07]  /*2d10*/  LDSM.16.M88.4 R44, [R4] ;  /* 0x00000000042c783b */ /* 0x00446e0000000200 */
[C---:B------:R-:W-:Y:S08]  /*2d20*/  HMMA.16816.F32 R20, R212.reuse, R52, R20 ;  /* 0x00000034d414723c */ /* 0x040ff00000001814 */
[C---:B------:R-:W-:Y:S01]  /*2d30*/  HMMA.16816.F32 R24, R212.reuse, R54, R24 ;  /* 0x00000036d418723c */ /* 0x040fe20000001818 */
[----:B-----5:R5:W1:Y:S04]  /*2d40*/  LDSM.16.M88.4 R52, [R3] ;  /* 0x000000000334783b */ /* 0x020a680000000200 */
[----:B--2---:R-:W2:Y:S03]  /*2d50*/  LDL R4, [R1+0x18] ;  /* 0x0000180001047983 */ /* 0x004ea60000100800 */
[C---:B---3--:R-:W-:Y:S08]  /*2d60*/  HMMA.16816.F32 R28, R212.reuse, R60, R28 ;  /* 0x0000003cd41c723c */ /* 0x048ff0000000181c */
[C---:B------:R-:W-:Y:S01]  /*2d70*/  HMMA.16816.F32 R32, R212.reuse, R62, R32 ;  /* 0x0000003ed420723c */ /* 0x040fe20000001820 */
[----:B------:R3:W1:Y:S04]  /*2d80*/  LDSM.16.M88.4 R60, [R2] ;  /* 0x00000000023c783b */ /* 0x0006680000000200 */
[----:B-----5:R-:W5:Y:S03]  /*2d90*/  LDL R3, [R1+0x14] ;  /* 0x0000140001037983 */ /* 0x020f660000100800 */
[C---:B------:R-:W-:Y:S08]  /*2da0*/  HMMA.16816.F32 R36, R212.reuse, R68, R36 ;  /* 0x00000044d424723c */ /* 0x040ff00000001824 */
[C---:B------:R-:W-:Y:S01]  /*2db0*/  HMMA.16816.F32 R40, R212.reuse, R70, R40 ;  /* 0x00000046d428723c */ /* 0x040fe20000001828 */
[----:B------:R4:W1:Y:S04]  /*2dc0*/  LDSM.16.M88.4 R68, [R0] ;  /* 0x000000000044783b */ /* 0x0008680000000200 */
[----:B---3--:R-:W3:Y:S04]  /*2dd0*/  LDL R2, [R1+0x10] ;  /* 0x0000100001027983 */ /* 0x008ee80000100800 */
[----:B----4-:R-:W4:Y:S01]  /*2de0*/  LDL R0, [R1+0xc] ;  /* 0x00000c0001007983 */ /* 0x010f220000100800 */
[C---:B------:R-:W-:Y:S08]  /*2df0*/  HMMA.16816.F32 R8, R212.reuse, R12, R8 ;  /* 0x0000000cd408723c */ /* 0x040ff00000001808 */
[----:B------:R-:W-:Y:S08]  /*2e00*/  HMMA.16816.F32 R16, R212, R14, R16 ;  /* 0x0000000ed410723c */ /* 0x000ff00000001810 */
[C---:B-1----:R-:W-:Y:S08]  /*2e10*/  HMMA.16816.F32 R20, R216.reuse, R56, R20 ;  /* 0x00000038d814723c */ /* 0x042ff00000001814 */
[C---:B------:R-:W-:Y:S08]  /*2e20*/  HMMA.16816.F32 R12, R216.reuse, R48, R8 ;  /* 0x00000030d80c723c */ /* 0x040ff00000001808 */
[C---:B------:R-:W-:Y:S01]  /*2e30*/  HMMA.16816.F32 R8, R216.reuse, R50, R16 ;  /* 0x00000032d808723c */ /* 0x040fe20000001810 */
[----:B------:R-:W1:Y:S07]  /*2e40*/  LDSM.16.M88.4 R48, [R86+0x4000] ;  /* 0x004000005630783b */ /* 0x000e6e0000000200 */
[C---:B------:R-:W-:Y:S01]  /*2e50*/  HMMA.16816.F32 R24, R216.reuse, R58, R24 ;  /* 0x0000003ad818723c */ /* 0x040fe20000001818 */
[----:B------:R-:W1:Y:S07]  /*2e60*/  LDSM.16.M88.4 R56, [R86+0x4800] ;  /* 0x004800005638783b */ /* 0x000e6e0000000200 */
[C---:B------:R-:W-:Y:S08]  /*2e70*/  HMMA.16816.F32 R28, R216.reuse, R64, R28 ;  /* 0x00000040d81c723c */ /* 0x040ff0000000181c */
        /* <DEDUP_REMOVED lines=8> */
[C---:B------:R-:W-:Y:S08]  /*2f00*/  HMMA.16816.F32 R8, R220.reuse, R52, R20 ;  /* 0x00000034dc08723c */ /* 0x040ff00000001814 */
[C---:B------:R-:W-:Y:S01]  /*2f10*/  HMMA.16816.F32 R24, R220.reuse, R54, R24 ;  /* 0x00000036dc18723c */ /* 0x040fe20000001818 */
[----:B------:R-:W1:Y:S07]  /*2f20*/  LDSM.16.M88.4 R52, [R250+0x4800] ;  /* 0x00480000fa34783b */ /* 0x000e6e0000000200 */
[C---:B------:R-:W-:Y:S08]  /*2f30*/  HMMA.16816.F32 R28, R220.reuse, R60, R28 ;  /* 0x0000003cdc1c723c */ /* 0x040ff0000000181c */
[C---:B------:R-:W-:Y:S01]  /*2f40*/  HMMA.16816.F32 R32, R220.reuse, R62, R32 ;  /* 0x0000003edc20723c */ /* 0x040fe20000001820 */
[----:B------:R-:W2:Y:S07]  /*2f50*/  LDSM.16.M88.4 R60, [R250+0x5000] ;  /* 0x00500000fa3c783b */ /* 0x000eae0000000200 */
[C---:B------:R-:W-:Y:S08]  /*2f60*/  HMMA.16816.F32 R36, R220.reuse, R68, R36 ;  /* 0x00000044dc24723c */ /* 0x040ff00000001824 */
[----:B------:R-:W-:Y:S01]  /*2f70*/  HMMA.16816.F32 R40, R220, R70, R40 ;  /* 0x00000046dc28723c */ /* 0x000fe20000001828 */
        /* <DEDUP_REMOVED lines=8> */
[C---:B------:R-:W-:Y:S08]  /*3000*/  HMMA.16816.F32 R32, R224.reuse, R66, R32 ;  /* 0x00000042e020723c */ /* 0x040ff00000001820 */
[C---:B------:R-:W-:Y:S08]  /*3010*/  HMMA.16816.F32 R36, R224.reuse, R76, R36 ;  /* 0x0000004ce024723c */ /* 0x040ff00000001824 */
[----:B------:R-:W-:Y:S01]  /*3020*/  HMMA.16816.F32 R40, R224, R78, R40 ;  /* 0x0000004ee028723c */ /* 0x000fe20000001828 */
[----:B------:R-:W1:Y:S07]  /*3030*/  LDSM.16.M88.4 R76, [R249+0x7800] ;  /* 0x00780000f94c783b */ /* 0x000e6e0000000200 */
[C---:B------:R-:W-:Y:S08]  /*3040*/  HMMA.16816.F32 R24, R228.reuse, R44, R20 ;  /* 0x0000002ce418723c */ /* 0x040ff00000001814 */
[C---:B------:R-:W-:Y:S08]  /*3050*/  HMMA.16816.F32 R20, R228.reuse, R46, R16 ;  /* 0x0000002ee414723c */ /* 0x040ff00000001810 */
[C---:B------:R-:W-:Y:S08]  /*3060*/  HMMA.16816.F32 R16, R228.reuse, R52, R12 ;  /* 0x00000034e410723c */ /* 0x040ff0000000180c */
[C---:B------:R-:W-:Y:S08]  /*3070*/  HMMA.16816.F32 R12, R228.reuse, R54, R8 ;  /* 0x00000036e40c723c */ /* 0x040ff00000001808 */
[C---:B--2---:R-:W-:Y:S08]  /*3080*/  HMMA.16816.F32 R8, R228.reuse, R60, R28 ;  /* 0x0000003ce408723c */ /* 0x044ff0000000181c */
[C---:B------:R-:W-:Y:S01]  /*3090*/  HMMA.16816.F32 R32, R228.reuse, R62, R32 ;  /* 0x0000003ee420723c */ /* 0x040fe20000001820 */
[----:B------:R-:W-:Y:S04]  /*30a0*/  LDSM.16.M88.4 R60, [R86+0x6800] ;  /* 0x00680000563c783b */ /* 0x000fe80000000200 */
[----:B------:R-:W2:Y:S03]  /*30b0*/  LDSM.16.M88.4 R44, [R4] ;  /* 0x00000000042c783b */ /* 0x000ea60000000200 */
[C---:B------:R-:W-:Y:S08]  /*30c0*/  HMMA.16816.F32 R36, R228.reuse, R72, R36 ;  /* 0x00000048e424723c */ /* 0x040ff00000001824 */
[----:B------:R-:W-:Y:S01]  /*30d0*/  HMMA.16816.F32 R40, R228, R74, R40 ;  /* 0x0000004ae428723c */ /* 0x000fe20000001828 */
[----:B-----5:R-:W5:Y:S04]  /*30e0*/  LDSM.16.M88.4 R52, [R3] ;  /* 0x000000000334783b */ /* 0x020f680000000200 */
[----:B---3--:R-:W3:Y:S03]  /*30f0*/  LDSM.16.M88.4 R64, [R2] ;  /* 0x000000000240783b */ /* 0x008ee60000000200 */
[C---:B-1----:R-:W-:Y:S01]  /*3100*/  HMMA.16816.F32 R28, R232.reuse, R48, R24 ;  /* 0x00000030e81c723c */ /* 0x042fe20000001818 */
[----:B----4-:R-:W1:Y:S07]  /*3110*/  LDSM.16.M88.4 R72, [R0] ;  /* 0x000000000048783b */ /* 0x010e6e0000000200 */
[C---:B------:R-:W-:Y:S01]  /*3120*/  HMMA.16816.F32 R24, R232.reuse, R50, R20 ;  /* 0x00000032e818723c */ /* 0x040fe20000001814 */
[----:B------:R-:W-:Y:S07]  /*3130*/  LDSM.16.M88.4 R48, [R250+0x6800] ;  /* 0x00680000fa30783b */ /* 0x000fee0000000200 */
[C---:B------:R-:W-:Y:S08]  /*3140*/  HMMA.16816.F32 R20, R232.reuse, R56, R16 ;  /* 0x00000038e814723c */ /* 0x040ff00000001810 */
[C---:B------:R-:W-:Y:S01]  /*3150*/  HMMA.16816.F32 R16, R232.reuse, R58, R12 ;  /* 0x0000003ae810723c */ /* 0x040fe2000000180c */
[----:B------:R-:W4:Y:S07]  /*3160*/  LDSM.16.M88.4 R56, [R86+0x6000] ;  /* 0x006000005638783b */ /* 0x000f2e0000000200 */
[C---:B------:R-:W-:Y:S08]  /*3170*/  HMMA.16816.F32 R12, R232.reuse, R68, R8 ;  /* 0x00000044e80c723c */ /* 0x040ff00000001808 */
[C---:B------:R-:W-:Y:S01]  /*3180*/  HMMA.16816.F32 R8, R232.reuse, R70, R32 ;  /* 0x00000046e808723c */ /* 0x040fe20000001820 */
[----:B------:R-:W1:Y:S07]  /*3190*/  LDSM.16.M88.4 R68, [R86+0x7000] ;  /* 0x007000005644783b */ /* 0x000e6e0000000200 */
[C---:B------:R-:W-:Y:S08]  /*31a0*/  HMMA.16816.F32 R36, R232.reuse, R76, R36 ;  /* 0x0000004ce824723c */ /* 0x040ff00000001824 */
[----:B------:R-:W-:Y:S01]  /*31b0*/  HMMA.16816.F32 R40, R232, R78, R40 ;  /* 0x0000004ee828723c */ /* 0x000fe20000001828 */
[----:B------:R-:W1:Y:S07]  /*31c0*/  LDSM.16.M88.4 R76, [R86+0x7800] ;  /* 0x00780000564c783b */ /* 0x000e6e0000000200 */
[C---:B--2---:R-:W-:Y:S08]  /*31d0*/  HMMA.16816.F32 R32, R236.reuse, R44, R28 ;  /* 0x0000002cec20723c */ /* 0x044ff0000000181c */
[C---:B------:R-:W-:Y:S01]  /*31e0*/  HMMA.16816.F32 R28, R236.reuse, R46, R24 ;  /* 0x0000002eec1c723c */ /* 0x040fe20000001818 */
[----:B------:R-:W-:Y:S07]  /*31f0*/  LDSM.16.M88.4 R44, [R250+0x7000] ;  /* 0x00700000fa2c783b */ /* 0x000fee0000000200 */
[C---:B-----5:R-:W-:Y:S08]  /*3200*/  HMMA.16816.F32 R24, R236.reuse, R52, R20 ;  /* 0x00000034ec18723c */ /* 0x060ff00000001814 */
[C---:B------:R-:W-:Y:S01]  /*3210*/  HMMA.16816.F32 R20, R236.reuse, R54, R16 ;  /* 0x00000036ec14723c */ /* 0x040fe20000001810 */
[----:B------:R-:W2:Y:S07]  /*3220*/  LDSM.16.M88.4 R52, [R250+0x6000] ;  /* 0x00600000fa34783b */ /* 0x000eae0000000200 */
[C---:B---3--:R-:W-:Y:S08]  /*3230*/  HMMA.16816.F32 R16, R236.reuse, R64, R12 ;  /* 0x00000040ec10723c */ /* 0x048ff0000000180c */
[----:B------:R-:W-:Y:S01]  /*3240*/  HMMA.16816.F32 R12, R236, R66, R8 ;  /* 0x00000042ec0c723c */ /* 0x000fe20000001808 */
[----:B------:R-:W3:Y:S01]  /*3250*/  LDSM.16.M88.4 R64, [R250+0x7800] ;  /* 0x00780000fa40783b */ /* 0x000ee20000000200 */
[----:B------:R-:W-:Y:S01]  /*3260*/  ISETP.GE.AND P0, PT, R158, 0x2, PT ;  /* 0x000000029e00780c */ /* 0x000fe20003f06270 */
[----:B------:R-:W-:-:S05]  /*3270*/  DEPBAR.LE SB0, 0x0 ;  /* 0x000080000000791a */ /* 0x000fca0000000000 */
[C---:B-1----:R-:W-:Y:S08]  /*3280*/  HMMA.16816.F32 R8, R236.reuse, R72, R36 ;  /* 0x00000048ec08723c */ /* 0x042ff00000001824 */
[----:B------:R-:W-:Y:S08]  /*3290*/  HMMA.16816.F32 R40, R236, R74, R40 ;  /* 0x0000004aec28723c */ /* 0x000ff00000001828 */
[C---:B----4-:R-:W-:Y:S08]  /*32a0*/  HMMA.16816.F32 R36, R240.reuse, R56, R32 ;  /* 0x00000038f024723c */ /* 0x050ff00000001820 */
[C---:B------:R-:W-:Y:S08]  /*32b0*/  HMMA.16816.F32 R32, R240.reuse, R58, R28 ;  /* 0x0000003af020723c */ /* 0x040ff0000000181c */
[C---:B------:R-:W-:Y:S08]  /*32c0*/  HMMA.16816.F32 R28, R240.reuse, R60, R24 ;  /* 0x0000003cf01c723c */ /* 0x040ff00000001818 */
[C---:B------:R-:W-:Y:S08]  /*32d0*/  HMMA.16816.F32 R24, R240.reuse, R62, R20 ;  /* 0x0000003ef018723c */ /* 0x040ff00000001814 */
[C---:B------:R-:W-:Y:S08]  /*32e0*/  HMMA.16816.F32 R20, R240.reuse, R68, R16 ;  /* 0x00000044f014723c */ /* 0x040ff00000001810 */
[C---:B------:R-:W-:Y:S08]  /*32f0*/  HMMA.16816.F32 R16, R240.reuse, R70, R12 ;  /* 0x00000046f010723c */ /* 0x040ff0000000180c */
[C---:B------:R-:W-:Y:S08]  /*3300*/  HMMA.16816.F32 R12, R240.reuse, R76, R8 ;  /* 0x0000004cf00c723c */ /* 0x040ff00000001808 */
[----:B------:R-:W-:Y:S01]  /*3310*/  HMMA.16816.F32 R8, R240, R78, R40 ;  /* 0x0000004ef008723c */ /* 0x000fe20000001828 */
[----:B------:R-:W-:Y:S07]  /*3320*/  BSSY B0, `(.L_x_2002) ;  /* 0x0000025000007945 */ /* 0x000fee0003800000 */
        /* <DEDUP_REMOVED lines=8> */
[----:B------:R-:W-:Y:S06]  /*33b0*/  BAR.SYNC.DEFER_BLOCKING 0x0 ;  /* 0x0000000000007b1d */ /* 0x000fec0000010000 */
[----:B------:R-:W-:Y:S01]  /*33c0*/  @!UPT UIADD3 URZ, URZ, URZ, URZ ;  /* 0x0000003f3f3ff290 */ /* 0x000fe2000fffe03f */
[----:B------:R-:W-:Y:S11]  /*33d0*/  @!P0 BRA `(.L_x_2003) ;  /* 0x0000019000008947 */ /* 0x000ff60003800000 */
[----:B------:R-:W-:Y:S01]  /*33e0*/  IADD3 R0, R158, -0x2, RZ ;  /* 0xfffffffe9e007810 */ /* 0x000fe20007ffe0ff */
        /* <DEDUP_REMOVED lines=24> */
.L_x_2003:
[----:B------:R-:W-:Y:S05]  /*3570*/  BSYNC B0 ;  /* 0x0000000000007941 */ /* 0x000fea0003800000 */
.L_x_2002:
[----:B------:R-:W2:Y:S04]  /*3580*/  LDL R0, [R1+0xb0] ;  /* 0x0000b00001007983 */ /* 0x000ea80000100800 */
[----:B-1----:R-:W3:Y:S01]  /*3590*/  LDL R3, [R1+0xb4] ;  /* 0x0000b40001037983 */ /* 0x002ee20000100800 */
[----:B------:R-:W-:-:S03]  /*35a0*/  ISETP.NE.AND P2, PT, R81, 0x1, PT ;  /* 0x000000015100780c */ /* 0x000fc60003f45270 */
[----:B------:R-:W4:Y:S04]  /*35b0*/  LDL R60, [R1+0x48] ;  /* 0x00004800013c7983 */ /* 0x000f280000100800 */
[----:B------:R-:W5:Y:S04]  /*35c0*/  LDL R131, [R1+0x4] ;  /* 0x0000040001837983 */ /* 0x000f680000100800 */
[----:B------:R-:W-:Y:S04]  /*35d0*/  LDSM.16.MT88.4 R56, [R251+0x800] ;  /* 0x00080000fb38783b */ /* 0x000fe80000004200 */
[----:B------:R-:W-:Y:S04]  /*35e0*/  LDSM.16.MT88.4 R40, [R252+0x800] ;  /* 0x00080000fc28783b */ /* 0x000fe80000004200 */
[----:B------:R-:W-:Y:S04]  /*35f0*/  LDSM.16.MT88.4 R64, [R252+0x2000] ;  /* 0x00200000fc40783b */ /* 0x000fe80000004200 */
[----:B------:R-:W-:Y:S04]  /*3600*/  LDSM.16.MT88.4 R68, [R251+0x2000] ;  /* 0x00200000fb44783b */ /* 0x000fe80000004200 */
[----:B------:R-:W-:Y:S04]  /*3610*/  LDSM.16.MT88.4 R72, [R251+0x2800] ;  /* 0x00280000fb48783b */ /* 0x000fe80000004200 */
[----:B------:R-:W-:Y:S04]  /*3620*/  LDSM.16.MT88.4 R76, [R248+0x4000] ;  /* 0x00400000f84c783b */ /* 0x000fe80000004200 */
[----:B------:R-:W0:Y:S01]  /*3630*/  LDGDEPBAR ;  /* 0x00000000000079af */ /* 0x000e220000000000 */
[----:B--2---:R-:W-:-:S04]  /*3640*/  IMAD.IADD R0, R0, 0x1, R159 ;  /* 0x0000000100007824 */ /* 0x004fc800078e029f */
[----:B------:R-:W-:-:S05]  /*3650*/  @P2 IMAD.HI.U32 R2, R0, c[0x0][0x2c8], RZ ;  /* 0x0000b20000022a27 */ /* 0x000fca00078e00ff */
[----:B------:R-:W-:Y:S01]  /*3660*/  @P2 SHF.R.U32.HI R0, RZ, c[0x0][0x2cc], R2 ;  /* 0x0000b300ff002a19 */ /* 0x000fe20000011602 */
[----:B------:R-:W-:-:S04]  /*3670*/  IMAD R2, R6, R80, 0x1 ;  /* 0x0000000106027424 */ /* 0x000fc800078e0250 */
[----:B------:R-:W1:Y:S04]  /*3680*/  SHFL.IDX PT, R4, R0, RZ, 0x1c1f ;  /* 0x001c1fff00047589 */ /* 0x000e6800000e0000 */
[----:B------:R3:W2:Y:S02]  /*3690*/  SHFL.IDX PT, R5, R0, 0x1, 0x1c1f ;  /* 0x003c1f0000057f89 */ /* 0x0006a400000e0000 */
[----:B---3--:R-:W-:Y:S01]  /*36a0*/  IADD3 R0, -R3, c[0x0][0x1d0], R2 ;  /* 0x0000740003007a10 */ /* 0x008fe20007ffe102 */
[----:B------:R-:W-:-:S03]  /*36b0*/  IMAD.IADD R3, R7, 0x1, -R3 ;  /* 0x0000000107037824 */ /* 0x000fc600078e0a03 */
[----:B------:R-:W-:-:S05]  /*36c0*/  IADD3 R0, R0, -c[0x0][0x168], RZ ;  /* 0x80005a0000007a10 */ /* 0x000fca0007ffe0ff */
[----:B-1----:R-:W-:-:S05]  /*36d0*/  IMAD.IADD R2, R0, 0x1, R4 ;  /* 0x0000000100027824 */ /* 0x002fca00078e0204 */
[----:B------:R-:W-:-:S04]  /*36e0*/  IMNMX R2, R3, R2, PT ;  /* 0x0000000203027217 */ /* 0x000fc80003800200 */
[C---:B------:R-:W-:Y:S02]  /*36f0*/  ISETP.GT.AND P0, PT, R2.reuse, RZ, PT ;  /* 0x000000ff0200720c */ /* 0x040fe40003f04270 */
[----:B------:R-:W-:Y:S02]  /*3700*/  ISETP.GT.AND P1, PT, R2, 0x1, PT ;  /* 0x000000010200780c */ /* 0x000fe40003f24270 */
[----:B------:R-:W-:Y:S02]  /*3710*/  FSEL R17, R36, -INF , P0 ;  /* 0xff80000024117808 */ /* 0x000fe40000000000 */
[----:B------:R-:W-:Y:S02]  /*3720*/  ISETP.GT.AND P0, PT, R2, 0x8, PT ;  /* 0x000000080200780c */ /* 0x000fe40003f04270 */
[----:B------:R-:W-:Y:S01]  /*3730*/  FSEL R10, R37, -INF , P1 ;  /* 0xff800000250a7808 */ /* 0x000fe20000800000 */
[----:B--2---:R-:W-:Y:S01]  /*3740*/  IMAD.IADD R0, R0, 0x1, R5 ;  /* 0x0000000100007824 */ /* 0x004fe200078e0205 */
[----:B------:R-:W-:-:S02]  /*3750*/  ISETP.GT.AND P1, PT, R2, 0x9, PT ;  /* 0x000000090200780c */ /* 0x000fc40003f24270 */
[----:B------:R-:W-:Y:S02]  /*3760*/  FSEL R9, R52, -INF , P0 ;  /* 0xff80000034097808 */ /* 0x000fe40000000000 */
[----:B------:R-:W-:Y:S02]  /*3770*/  FMNMX.FTZ R5, R17, R10, !PT ;  /* 0x0000000a11057209 */ /* 0x000fe40007810000 */
[C---:B------:R-:W-:Y:S02]  /*3780*/  ISETP.GT.AND P0, PT, R2.reuse, 0x10, PT ;  /* 0x000000100200780c */ /* 0x040fe40003f04270 */
[----:B------:R-:W-:Y:S02]  /*3790*/  FSEL R4, R53, -INF , P1 ;  /* 0xff80000035047808 */ /* 0x000fe40000800000 */
[----:B------:R-:W-:Y:S02]  /*37a0*/  IMNMX R0, R3, R0, PT ;  /* 0x0000000003007217 */ /* 0x000fe40003800200 */
        /* <DEDUP_REMOVED lines=8> */
[C---:B------:R-:W-:Y:S02]  /*3830*/  ISETP.GT.AND P0, PT, R2.reuse, 0x20, PT ;  /* 0x000000200200780c */ /* 0x040fe40003f04270 */
        /* <DEDUP_REMOVED lines=15> */
[----:B------:R-:W-:-:S02]  /*3930*/  ISETP.GT.AND P0, PT, R0, RZ, PT ;  /* 0x000000ff0000720c */ /* 0x000fc40003f04270 */
[----:B------:R-:W-:Y:S02]  /*3940*/  FSEL R103, R21, -INF , P1 ;  /* 0xff80000015677808 */ /* 0x000fe40000800000 */
[----:B------:R-:W-:Y:S02]  /*3950*/  FMNMX.FTZ R5, R111, R5, !PT ;  /* 0x000000056f057209 */ /* 0x000fe40007810000 */
[----:B------:R-:W-:Y:S02]  /*3960*/  ISETP.GT.AND P1, PT, R0, 0x1, PT ;  /* 0x000000010000780c */ /* 0x000fe40003f24270 */
[----:B------:R-:W-:Y:S02]  /*3970*/  FSEL R15, R38, -INF , P0 ;  /* 0xff800000260f7808 */ /* 0x000fe40000000000 */
[----:B------:R-:W-:Y:S02]  /*3980*/  ISETP.GT.AND P0, PT, R0, 0x8, PT ;  /* 0x000000080000780c */ /* 0x000fe40003f04270 */
[----:B------:R-:W-:-:S02]  /*3990*/  FMNMX.FTZ R5, R110, R5, !PT ;  /* 0x000000056e057209 */ /* 0x000fc40007810000 */
[----:B------:R-:W-:Y:S02]  /*39a0*/  FSEL R14, R39, -INF , P1 ;  /* 0xff800000270e7808 */ /* 0x000fe40000800000 */
[----:B------:R-:W-:Y:S01]  /*39b0*/  FSEL R13, R54, -INF , P0 ;  /* 0xff800000360d7808 */ /* 0x000fe20000000000 */
[----:B------:R-:W-:Y:S01]  /*39c0*/  LDSM.16.MT88.4 R36, [R248+0x800] ;  /* 0x00080000f824783b */ /* 0x000fe20000004200 */
[----:B------:R-:W-:Y:S02]  /*39d0*/  ISETP.GT.AND P0, PT, R2, 0x38, PT ;  /* 0x000000380200780c */ /* 0x000fe40003f04270 */
[----:B------:R-:W-:Y:S02]  /*39e0*/  FMNMX.FTZ R5, R109, R5, !PT ;  /* 0x000000056d057209 */ /* 0x000fe40007810000 */
[----:B------:R-:W-:Y:S02]  /*39f0*/  ISETP.GT.AND P1, PT, R0, 0x9, PT ;  /* 0x000000090000780c */ /* 0x000fe40003f24270 */
[----:B------:R-:W-:-:S02]  /*3a00*/  FMNMX.FTZ R6, R15, R14, !PT ;  /* 0x0000000e0f067209 */ /* 0x000fc40007810000 */
[----:B------:R-:W-:Y:S02]  /*3a10*/  FSEL R97, R24, -INF , P0 ;  /* 0xff80000018617808 */ /* 0x000fe40000000000 */
[----:B------:R-:W-:Y:S02]  /*3a20*/  FMNMX.FTZ R5, R107, R5, !PT ;  /* 0x000000056b057209 */ /* 0x000fe40007810000 */
[----:B------:R-:W-:Y:S02]  /*3a30*/  FSEL R12, R55, -INF , P1 ;  /* 0xff800000370c7808 */ /* 0x000fe40000800000 */
[C---:B------:R-:W-:Y:S01]  /*3a40*/  ISETP.GT.AND P0, PT, R0.reuse, 0x10, PT ;  /* 0x000000100000780c */ /* 0x040fe20003f04270 */
[----:B-----5:R-:W-:Y:S01]  /*3a50*/  LDSM.16.MT88.4 R52, [R131+0x2000] ;  /* 0x002000008334783b */ /* 0x020fe20000004200 */
[----:B------:R-:W-:Y:S02]  /*3a60*/  FMNMX.FTZ R18, R13, R6, !PT ;  /* 0x000000060d127209 */ /* 0x000fe40007810000 */
[----:B------:R-:W-:-:S02]  /*3a70*/  ISETP.GT.AND P1, PT, R0, 0x11, PT ;  /* 0x000000110000780c */ /* 0x000fc40003f24270 */
[----:B------:R-:W-:Y:S02]  /*3a80*/  FMNMX.FTZ R5, R104, R5, !PT ;  /* 0x0000000568057209 */ /* 0x000fe40007810000 */
[----:B------:R-:W-:Y:S02]  /*3a90*/  FSEL R11, R34, -INF , P0 ;  /* 0xff800000220b7808 */ /* 0x000fe40000000000 */
[----:B------:R-:W-:Y:S02]  /*3aa0*/  FMNMX.FTZ R18, R12, R18, !PT ;  /* 0x000000120c127209 */ /* 0x000fe40007810000 */
[----:B------:R-:W-:Y:S02]  /*3ab0*/  ISETP.GT.AND P0, PT, R2, 0x39, PT ;  /* 0x000000390200780c */ /* 0x000fe40003f04270 */
[----:B------:R-:W-:Y:S02]  /*3ac0*/  FSEL R6, R35, -INF , P1 ;  /* 0xff80000023067808 */ /* 0x000fe40000800000 */
[----:B------:R-:W-:-:S02]  /*3ad0*/  FMNMX.FTZ R2, R103, R5, !PT ;  /* 0x0000000567027209 */ /* 0x000fc40007810000 */
[C---:B------:R-:W-:Y:S02]  /*3ae0*/  ISETP.GT.AND P1, PT, R0.reuse, 0x18, PT ;  /* 0x000000180000780c */ /* 0x040fe40003f24270 */
[----:B------:R-:W-:Y:S02]  /*3af0*/  FMNMX.FTZ R18, R11, R18, !PT ;  /* 0x000000120b127209 */ /* 0x000fe40007810000 */
[----:B------:R-:W-:Y:S02]  /*3b00*/  FSEL R96, R25, -INF , P0 ;  /* 0xff80000019607808 */ /* 0x000fe40000000000 */
[----:B------:R-:W-:Y:S02]  /*3b10*/  FMNMX.FTZ R2, R97, R2, !PT ;  /* 0x0000000261027209 */ /* 0x000fe40007810000 */
[----:B------:R-:W-:Y:S02]  /*3b20*/  ISETP.GT.AND P0, PT, R0, 0x19, PT ;  /* 0x000000190000780c */ /* 0x000fe40003f04270 */
[----:B------:R-:W-:-:S02]  /*3b30*/  FSEL R5, R50, -INF , P1 ;  /* 0xff80000032057808 */ /* 0x000fc40000800000 */
[----:B------:R-:W-:Y:S02]  /*3b40*/  FMNMX.FTZ R19, R6, R18, !PT ;  /* 0x0000001206137209 */ /* 0x000fe40007810000 */
[----:B------:R-:W-:Y:S02]  /*3b50*/  FMNMX.FTZ R157, R96, R2, !PT ;  /* 0x00000002609d7209 */ /* 0x000fe40007810000 */
[----:B------:R-:W-:Y:S02]  /*3b60*/  FSEL R18, R51, -INF , P0 ;  /* 0xff80000033127808 */ /* 0x000fe40000000000 */
[C---:B------:R-:W-:Y:S02]  /*3b70*/  ISETP.GT.AND P1, PT, R0.reuse, 0x20, PT ;  /* 0x000000200000780c */ /* 0x040fe40003f24270 */
[----:B------:R-:W-:Y:S02]  /*3b80*/  FMNMX.FTZ R2, R5, R19, !PT ;  /* 0x0000001305027209 */ /* 0x000fe40007810000 */
[----:B------:R-:W-:-:S02]  /*3b90*/  ISETP.GT.AND P0, PT, R0, 0x21, PT ;  /* 0x000000210000780c */ /* 0x000fc40003f04270 */
[----:B------:R-:W-:Y:S02]  /*3ba0*/  FSEL R100, R30, -INF , P1 ;  /* 0xff8000001e647808 */ /* 0x000fe40000800000 */
[----:B------:R-:W-:Y:S02]  /*3bb0*/  FMNMX.FTZ R2, R18, R2, !PT ;  /* 0x0000000212027209 */ /* 0x000fe40007810000 */
[----:B------:R-:W-:Y:S02]  /*3bc0*/  FSEL R102, R31, -INF , P0 ;  /* 0xff8000001f667808 */ /* 0x000fe40000000000 */
[----:B------:R-:W-:Y:S01]  /*3bd0*/  ISETP.GT.AND P1, PT, R0, 0x28, PT ;  /* 0x000000280000780c */ /* 0x000fe20003f24270 */
[----:B------:R-:W1:Y:S01]  /*3be0*/  SHFL.BFLY PT, R19, R157, 0x2, 0x1f ;  /* 0x0c401f009d137f89 */ /* 0x000e6200000e0000 */
[----:B------:R-:W-:Y:S02]  /*3bf0*/  FMNMX.FTZ R2, R100, R2, !PT ;  /* 0x0000000264027209 */ /* 0x000fe40007810000 */
[----:B------:R-:W-:Y:S01]  /*3c00*/  ISETP.GT.AND P0, PT, R0, 0x29, PT ;  /* 0x000000290000780c */ /* 0x000fe20003f04270 */
[----:B------:R-:W-:Y:S01]  /*3c10*/  LDSM.16.MT88.4 R28, [R252] ;  /* 0x00000000fc1c783b */ /* 0x000fe20000004200 */
[----:B------:R-:W-:-:S02]  /*3c20*/  FSEL R101, R46, -INF , P1 ;  /* 0xff8000002e657808 */ /* 0x000fc40000800000 */
[----:B------:R-:W-:Y:S02]  /*3c30*/  FMNMX.FTZ R2, R102, R2, !PT ;  /* 0x0000000266027209 */ /* 0x000fe40007810000 */
[----:B------:R-:W-:Y:S02]  /*3c40*/  FSEL R108, R47, -INF , P0 ;  /* 0xff8000002f6c7808 */ /* 0x000fe40000000000 */
[C---:B------:R-:W-:Y:S01]  /*3c50*/  ISETP.GT.AND P1, PT, R0.reuse, 0x30, PT ;  /* 0x000000300000780c */ /* 0x040fe20003f24270 */
[----:B------:R-:W-:Y:S01]  /*3c60*/  LDSM.16.MT88.4 R44, [R251] ;  /* 0x00000000fb2c783b */ /* 0x000fe20000004200 */
[----:B------:R-:W-:Y:S02]  /*3c70*/  FMNMX.FTZ R2, R101, R2, !PT ;  /* 0x0000000265027209 */ /* 0x000fe40007810000 */
[----:B------:R-:W-:Y:S02]  /*3c80*/  ISETP.GT.AND P0, PT, R0, 0x31, PT ;  /* 0x000000310000780c */ /* 0x000fe40003f04270 */
[----:B------:R-:W-:-:S02]  /*3c90*/  FSEL R106, R22, -INF , P1 ;  /* 0xff800000166a7808 */ /* 0x000fc40000800000 */
[----:B------:R-:W-:Y:S02]  /*3ca0*/  FMNMX.FTZ R2, R108, R2, !PT ;  /* 0x000000026c027209 */ /* 0x000fe40007810000 */
[----:B------:R-:W-:Y:S02]  /*3cb0*/  FSEL R105, R23, -INF , P0 ;  /* 0xff80000017697808 */ /* 0x000fe40000000000 */
[----:B------:R-:W-:Y:S01]  /*3cc0*/  ISETP.GT.AND P1, PT, R0, 0x38, PT ;  /* 0x000000380000780c */ /* 0x000fe20003f24270 */
[----:B------:R-:W-:Y:S01]  /*3cd0*/  LDSM.16.MT88.4 R20, [R248] ;  /* 0x00000000f814783b */ /* 0x000fe20000004200 */
[----:B------:R-:W-:Y:S02]  /*3ce0*/  FMNMX.FTZ R2, R106, R2, !PT ;  /* 0x000000026a027209 */ /* 0x000fe40007810000 */
[----:B------:R-:W-:Y:S02]  /*3cf0*/  ISETP.GT.AND P0, PT, R0, 0x39, PT ;  /* 0x000000390000780c */ /* 0x000fe40003f04270 */
[----:B------:R-:W-:-:S02]  /*3d00*/  FSEL R99, R26, -INF , P1 ;  /* 0xff8000001a637808 */ /* 0x000fc40000800000 */
[----:B------:R-:W-:Y:S02]  /*3d10*/  FMNMX.FTZ R156, R105, R2, !PT ;  /* 0x00000002699c7209 */ /* 0x000fe40007810000 */
[----:B------:R-:W-:Y:S02]  /*3d20*/  FSEL R98, R27, -INF , P0 ;  /* 0xff8000001b627808 */ /* 0x000fe40000000000 */
[----:B------:R-:W-:Y:S01]  /*3d30*/  FMNMX.FTZ R156, R99, R156, !PT ;  /* 0x0000009c639c7209 */ /* 0x000fe20007810000 */
[----:B----4-:R-:W-:Y:S03]  /*3d40*/  LDSM.16.MT88.4 R24, [R60] ;  /* 0x000000003c18783b */ /* 0x010fe60000004200 */
[----:B------:R-:W-:Y:S01]  /*3d50*/  FMNMX.FTZ R156, R98, R156, !PT ;  /* 0x0000009c629c7209 */ /* 0x000fe20007810000 */
[----:B------:R-:W-:Y:S01]  /*3d60*/  LDSM.16.MT88.4 R60, [R131+0x800] ;  /* 0x00080000833c783b */ /* 0x000fe20000004200 */
        /* <DEDUP_REMOVED lines=27> */
[----:B------:R-:W2:Y:S08]  /*3f20*/  MUFU.EX2 R89, R4 ;  /* 0x0000000400597308 */ /* 0x000eb00000000800 */
[----:B------:R-:W-:Y:S08]  /*3f30*/  MUFU.EX2 R81, R15 ;  /* 0x0000000f00517308 */ /* 0x000ff00000000800 */
[----:B------:R-:W3:Y:S08]  /*3f40*/  MUFU.EX2 R80, R14 ;  /* 0x0000000e00507308 */ /* 0x000ef00000000800 */
[----:B------:R4:W5:Y:S01]  /*3f50*/  MUFU.EX2 R84, R3 ;  /* 0x0000000300547308 */ /* 0x0009620000000800 */
[----:B-1----:R-:W-:Y:S01]  /*3f60*/  F2FP.PACK_AB R12, R83, R85 ;  /* 0x00000055530c723e */ /* 0x002fe200000000ff */
[----:B------:R-:W-:-:S02]  /*3f70*/  FFMA.FTZ R7, R7, c[0x0][0x2d0], -R2 ;  /* 0x0000b40007077a23 */ /* 0x000fc40000010802 */
[----:B----4-:R-:W-:-:S04]  /*3f80*/  FFMA.FTZ R3, R11, c[0x0][0x2d0], -R0 ;  /* 0x0000b4000b037a23 */ /* 0x010fc80000010800 */
[----:B------:R1:W-:Y:S01]  /*3f90*/  MUFU.EX2 R86, R3 ;  /* 0x0000000300567308 */ /* 0x0003e20000000800 */
[----:B--2---:R-:W-:Y:S02]  /*3fa0*/  F2FP.PACK_AB R14, R89, R87 ;  /* 0x00000057590e723e */ /* 0x004fe400000000ff */
[----:B---3--:R-:W-:Y:S02]  /*3fb0*/  F2FP.PACK_AB R13, R80, R81 ;  /* 0x00000051500d723e */ /* 0x008fe400000000ff */
[----:B-----5:R-:W-:Y:S01]  /*3fc0*/  F2FP.PACK_AB R15, R84, R82 ;  /* 0x00000052540f723e */ /* 0x020fe200000000ff */
[----:B------:R-:W-:Y:S02]  /*3fd0*/  FFMA.FTZ R8, R8, c[0x0][0x2d0], -R2 ;  /* 0x0000b40008087a23 */ /* 0x000fe40000010802 */
[----:B-1----:R-:W-:-:S04]  /*3fe0*/  FFMA.FTZ R3, R6, c[0x0][0x2d0], -R0 ;  /* 0x0000b40006037a23 */ /* 0x002fc80000010800 */
[----:B------:R1:W-:Y:S01]  /*3ff0*/  MUFU.EX2 R88, R3 ;  /* 0x0000000300587308 */ /* 0x0003e20000000800 */
[----:B------:R-:W-:-:S07]  /*4000*/  FFMA.FTZ R16, R16, c[0x0][0x2d0], -R2 ;  /* 0x0000b40010107a23 */ /* 0x000fce0000010802 */
[----:B------:R2:W-:Y:S01]  /*4010*/  MUFU.EX2 R94, R7 ;  /* 0x00000007005e7308 */ /* 0x0005e20000000800 */
[----:B-1----:R-:W-:-:S07]  /*4020*/  FFMA.FTZ R3, R5, c[0x0][0x2d0], -R0 ;  /* 0x0000b40005037a23 */ /* 0x002fce0000010800 */
[----:B------:R1:W-:Y:S01]  /*4030*/  MUFU.EX2 R92, R3 ;  /* 0x00000003005c7308 */ /* 0x0003e20000000800 */
[C---:B--2---:R-:W-:Y:S07]  /*4040*/  HMMA.16816.F32 R4, R12.reuse, R20, RZ ;  /* 0x000000140c04723c */ /* 0x044fee00000018ff */
[----:B------:R-:W2:Y:S01]  /*4050*/  MUFU.EX2 R93, R8 ;  /* 0x00000008005d7308 */ /* 0x000ea20000000800 */
[----:B------:R-:W-:Y:S01]  /*4060*/  HMMA.16816.F32 R20, R12, R22, RZ ;  /* 0x000000160c14723c */ /* 0x000fe200000018ff */
[----:B-1----:R-:W-:-:S06]  /*4070*/  FFMA.FTZ R3, R18, c[0x0][0x2d0], -R0 ;  /* 0x0000b40012037a23 */ /* 0x002fcc0000010800 */
[----:B------:R-:W1:Y:S08]  /*4080*/  MUFU.EX2 R95, R16 ;  /* 0x00000010005f7308 */ /* 0x000e700000000800 */
[----:B------:R-:W3:Y:S01]  /*4090*/  MUFU.EX2 R91, R3 ;  /* 0x00000003005b7308 */ /* 0x000ee20000000800 */
[----:B--2---:R-:W-:Y:S02]  /*40a0*/  F2FP.PACK_AB R8, R93, R90 ;  /* 0x0000005a5d08723e */ /* 0x004fe400000000ff */
[----:B------:R-:W-:-:S02]  /*40b0*/  F2FP.PACK_AB R9, R88, R86 ;  /* 0x000000565809723e */ /* 0x000fc400000000ff */
[----:B-1----:R-:W-:Y:S02]  /*40c0*/  F2FP.PACK_AB R10, R95, R94 ;  /* 0x0000005e5f0a723e */ /* 0x002fe400000000ff */
[----:B---3--:R-:W-:-:S07]  /*40d0*/  F2FP.PACK_AB R11, R91, R92 ;  /* 0x0000005c5b0b723e */ /* 0x008fce00000000ff */
        /* <DEDUP_REMOVED lines=18> */
[----:B------:R-:W-:-:S02]  /*4200*/  IMAD.MOV.U32 R116, RZ, RZ, R31 ;  /* 0x000000ffff747224 */ /* 0x000fc400078e001f */
[----:B------:R-:W-:Y:S02]  /*4210*/  IMAD.MOV.U32 R115, RZ, RZ, R30 ;  /* 0x000000ffff737224 */ /* 0x000fe400078e001e */
[----:B------:R-:W-:Y:S02]  /*4220*/  IMAD.MOV.U32 R114, RZ, RZ, R29 ;  /* 0x000000ffff727224 */ /* 0x000fe400078e001d */
[----:B------:R-:W-:Y:S01]  /*4230*/  IMAD.MOV.U32 R113, RZ, RZ, R28 ;  /* 0x000000ffff717224 */ /* 0x000fe200078e001c */
        /* <DEDUP_REMOVED lines=9> */
[----:B------:R-:W-:Y:S07]  /*42d0*/  LDSM.16.MT88.4 R36, [R252+0x4000] ;  /* 0x00400000fc24783b */ /* 0x000fee0000004200 */
[C---:B---3--:R-:W-:Y:S08]  /*42e0*/  HMMA.16816.F32 R28, R8.reuse, R44, R28 ;  /* 0x0000002c081c723c */ /* 0x048ff0000000181c */
[C---:B------:R-:W-:Y:S08]  /*42f0*/  HMMA.16816.F32 R4, R8.reuse, R72, R4 ;  /* 0x000000480804723c */ /* 0x040ff00000001804 */
[----:B------:R-:W-:Y:S01]  /*4300*/  HMMA.16816.F32 R148, R8, R58, R48 ;  /* 0x0000003a0894723c */ /* 0x000fe20000001830 */
[----:B------:R-:W1:Y:S01]  /*4310*/  LDSM.16.MT88.4 R48, [R131+0x2800] ;  /* 0x002800008330783b */ /* 0x000e620000004200 */
[----:B------:R-:W-:-:S02]  /*4320*/  IMAD.MOV.U32 R67, RZ, RZ, R21 ;  /* 0x000000ffff437224 */ /* 0x000fc400078e0015 */
[----:B------:R-:W-:Y:S01]  /*4330*/  IMAD.MOV.U32 R66, RZ, RZ, R22 ;  /* 0x000000ffff427224 */ /* 0x000fe200078e0016 */
[----:B------:R-:W2:Y:S01]  /*4340*/  LDSM.16.MT88.4 R56, [R248+0x4800] ;  /* 0x00480000f838783b */ /* 0x000ea20000004200 */
[----:B------:R-:W-:Y:S02]  /*4350*/  IMAD.MOV.U32 R65, RZ, RZ, R23 ;  /* 0x000000ffff417224 */ /* 0x000fe400078e0017 */
[C---:B------:R-:W-:Y:S01]  /*4360*/  HMMA.16816.F32 R188, R8.reuse, R62, R32 ;  /* 0x0000003e08bc723c */ /* 0x040fe20000001820 */
[----:B------:R-:W-:Y:S01]  /*4370*/  IMAD.MOV.U32 R64, RZ, RZ, R20 ;  /* 0x000000ffff407224 */ /* 0x000fe200078e0014 */
[----:B------:R-:W-:Y:S01]  /*4380*/  MOV R112, R121 ;  /* 0x0000007900707202 */ /* 0x000fe20000000f00 */
[----:B------:R-:W-:Y:S01]  /*4390*/  IMAD.MOV.U32 R119, RZ, RZ, R120 ;  /* 0x000000ffff777224 */ /* 0x000fe200078e0078 */
[----:B------:R-:W-:Y:S04]  /*43a0*/  LDSM.16.MT88.4 R32, [R251+0x4800] ;  /* 0x00480000fb20783b */ /* 0x000fe80000004200 */
[----:B------:R-:W-:Y:S01]  /*43b0*/  HMMA.16816.F32 R44, R8, R46, R24 ;  /* 0x0000002e082c723c */ /* 0x000fe20000001818 */
[----:B------:R-:W-:-:S02]  /*43c0*/  IMAD.MOV.U32 R120, RZ, RZ, R28 ;  /* 0x000000ffff787224 */ /* 0x000fc400078e001c */
[----:B------:R-:W-:-:S05]  /*43d0*/  IMAD.MOV.U32 R28, RZ, RZ, R5 ;  /* 0x000000ffff1c7224 */ /* 0x000fca00078e0005 */
[----:B------:R-:W-:Y:S01]  /*43e0*/  HMMA.16816.F32 R60, R8, R42, R16 ;  /* 0x0000002a083c723c */ /* 0x000fe20000001810 */
[----:B------:R-:W3:Y:S07]  /*43f0*/  LDSM.16.MT88.4 R40, [R251+0x4000] ;  /* 0x00400000fb28783b */ /* 0x000eee0000004200 */
[----:B------:R-:W-:Y:S01]  /*4400*/  HMMA.16816.F32 R24, R12, R70, RZ ;  /* 0x000000460c18723c */ /* 0x000fe200000018ff */
[----:B------:R-:W-:Y:S01]  /*4410*/  IMAD.MOV.U32 R125, RZ, RZ, R6 ;  /* 0x000000ffff7d7224 */ /* 0x000fe200078e0006 */
[----:B------:R-:W-:-:S06]  /*4420*/  MOV R124, R4 ;  /* 0x00000004007c7202 */ /* 0x000fcc0000000f00 */
[----:B------:R-:W-:Y:S01]  /*4430*/  HMMA.16816.F32 R20, R12, R52, RZ ;  /* 0x000000340c14723c */ /* 0x000fe200000018ff */
[----:B------:R-:W-:-:S07]  /*4440*/  IMAD.MOV.U32 R130, RZ, RZ, R7 ;  /* 0x000000ffff827224 */ /* 0x000fce00078e0007 */
[C---:B------:R-:W-:Y:S01]  /*4450*/  HMMA.16816.F32 R16, R12.reuse, R54, RZ ;  /* 0x000000360c10723c */ /* 0x040fe200000018ff */
[----:B------:R-:W-:Y:S02]  /*4460*/  IMAD.MOV.U32 R3, RZ, RZ, R123 ;  /* 0x000000ffff037224 */ /* 0x000fe400078e007b */
[----:B------:R-:W-:Y:S02]  /*4470*/  IMAD.MOV.U32 R176, RZ, RZ, R122 ;  /* 0x000000ffffb07224 */ /* 0x000fe400078e007a */
[----:B------:R-:W-:Y:S02]  /*4480*/  IMAD.MOV.U32 R123, RZ, RZ, R29 ;  /* 0x000000ffff7b7224 */ /* 0x000fe400078e001d */
[----:B------:R-:W-:Y:S01]  /*4490*/  IMAD.MOV.U32 R122, RZ, RZ, R31 ;  /* 0x000000ffff7a7224 */ /* 0x000fe200078e001f */
[----:B------:R-:W-:Y:S01]  /*44a0*/  HMMA.16816.F32 R4, R12, R76, RZ ;  /* 0x0000004c0c04723c */ /* 0x000fe200000018ff */
[----:B------:R-:W-:-:S06]  /*44b0*/  IMAD.MOV.U32 R121, RZ, RZ, R30 ;  /* 0x000000ffff797224 */ /* 0x000fcc00078e001e */
[----:B------:R-:W-:Y:S02]  /*44c0*/  IMAD.MOV.U32 R77, RZ, RZ, R28 ;  /* 0x000000ffff4d7224 */ /* 0x000fe400078e001c */
[----:B------:R-:W4:Y:S01]  /*44d0*/  LDSM.16.MT88.4 R28, [R252+0x4800] ;  /* 0x00480000fc1c783b */ /* 0x000f220000004200 */
[C---:B------:R-:W-:Y:S08]  /*44e0*/  HMMA.16816.F32 R68, R8.reuse, R74, R24 ;  /* 0x0000004a0844723c */ /* 0x040ff00000001818 */
[C---:B-1----:R-:W-:Y:S08]  /*44f0*/  HMMA.16816.F32 R72, R8.reuse, R48, R20 ;  /* 0x000000300848723c */ /* 0x042ff00000001814 */
[----:B------:R-:W-:Y:S08]  /*4500*/  HMMA.16816.F32 R164, R8, R50, R16 ;  /* 0x0000003208a4723c */ /* 0x000ff00000001810 */
[C---:B------:R-:W-:Y:S08]  /*4510*/  HMMA.16816.F32 R20, R12.reuse, R36, RZ ;  /* 0x000000240c14723c */ /* 0x040ff000000018ff */
[----:B------:R-:W-:Y:S01]  /*4520*/  HMMA.16816.F32 R16, R12, R38, RZ ;  /* 0x000000260c10723c */ /* 0x000fe200000018ff */
[----:B------:R-:W1:Y:S07]  /*4530*/  LDSM.16.MT88.4 R36, [R131+0x4000] ;  /* 0x004000008324783b */ /* 0x000e6e0000004200 */
[----:B--2---:R-:W-:Y:S08]  /*4540*/  HMMA.16816.F32 R180, R8, R56, R4 ;  /* 0x0000003808b4723c */ /* 0x004ff00000001804 */
[----:B---3--:R-:W-:Y:S08]  /*4550*/  HMMA.16816.F32 R4, R12, R40, RZ ;  /* 0x000000280c04723c */ /* 0x008ff000000018ff */
[----:B----4-:R-:W-:Y:S01]  /*4560*/  HMMA.16816.F32 R152, R8, R28, R20 ;  /* 0x0000001c0898723c */ /* 0x010fe20000001814 */
[----:B------:R-:W2:Y:S07]  /*4570*/  LDSM.16.MT88.4 R20, [R131+0x4800] ;  /* 0x004800008314783b */ /* 0x000eae0000004200 */
[----:B------:R-:W-:Y:S08]  /*4580*/  HMMA.16816.F32 R24, R12, R78, RZ ;  /* 0x0000004e0c18723c */ /* 0x000ff000000018ff */
[----:B------:R-:W-:Y:S08]  /*4590*/  HMMA.16816.F32 R144, R8, R32, R4 ;  /* 0x000000200890723c */ /* 0x000ff00000001804 */
[----:B-1----:R-:W-:Y:S01]  /*45a0*/  HMMA.16816.F32 R4, R12, R36, RZ ;  /* 0x000000240c04723c */ /* 0x002fe200000018ff */
[----:B------:R-:W-:-:S02]  /*45b0*/  IMAD.MOV.U32 R57, RZ, RZ, R123 ;  /* 0x000000ffff397224 */ /* 0x000fc400078e007b */
[----:B------:R-:W-:Y:S02]  /*45c0*/  IMAD.MOV.U32 R78, RZ, RZ, R122 ;  /* 0x000000ffff4e7224 */ /* 0x000fe400078e007a */
[----:B------:R-:W-:-:S03]  /*45d0*/  IMAD.MOV.U32 R56, RZ, RZ, R120 ;  /* 0x000000ffff387224 */ /* 0x000fc600078e0078 */
[----:B------:R-:W-:Y:S01]  /*45e0*/  HMMA.16816.F32 R136, R8, R58, R24 ;  /* 0x0000003a0888723c */ /* 0x000fe20000001818 */
[----:B------:R-:W1:Y:S06]  /*45f0*/  LDSM.16.MT88.4 R24, [R248+0x6000] ;  /* 0x00600000f818783b */ /* 0x000e6c0000004200 */
[----:B------:R-:W-:-:S09]  /*4600*/  IMAD.MOV.U32 R59, RZ, RZ, R121 ;  /* 0x000000ffff3b7224 */ /* 0x000fd200078e0079 */
[----:B--2---:R-:W-:Y:S08]  /*4610*/  HMMA.16816.F32 R120, R8, R20, R4 ;  /* 0x000000140878723c */ /* 0x004ff00000001804 */
[----:B------:R-:W-:Y:S01]  /*4620*/  HMMA.16816.F32 R4, R12, R38, RZ ;  /* 0x000000260c04723c */ /* 0x000fe200000018ff */
[----:B------:R-:W-:Y:S02]  /*4630*/  IMAD.MOV.U32 R58, RZ, RZ, R3 ;  /* 0x000000ffff3a7224 */ /* 0x000fe400078e0003 */
[----:B------:R-:W-:-:S02]  /*4640*/  FADD.FTZ R3, R85, R83 ;  /* 0x0000005355037221 */ /* 0x000fc40000010000 */
[----:B------:R-:W-:Y:S02]  /*4650*/  IMAD.MOV.U32 R49, RZ, RZ, R115 ;  /* 0x000000ffff317224 */ /* 0x000fe400078e0073 */
[----:B------:R-:W-:Y:S02]  /*4660*/  IMAD.MOV.U32 R54, RZ, RZ, R114 ;  /* 0x000000ffff367224 */ /* 0x000fe400078e0072 */
[----:B------:R-:W-:Y:S02]  /*4670*/  IMAD.MOV.U32 R55, RZ, RZ, R113 ;  /* 0x000000ffff377224 */ /* 0x000fe400078e0071 */
[----:B------:R-:W-:Y:S11]  /*4680*/  IMAD.MOV.U32 R85, RZ, RZ, R112 ;  /* 0x000000ffff557224 */ /* 0x000ff600078e0070 */
[----:B------:R-:W-:Y:S02]  /*4690*/  @!UPT UIADD3 URZ, URZ, URZ, URZ ;  /* 0x0000003f3f3ff290 */ /* 0x000fe4000fffe03f */
[----:B------:R-:W-:Y:S01]  /*46a0*/  HMMA.16816.F32 R112, R8, R22, R4 ;  /* 0x000000160870723c */ /* 0x000fe20000001804 */
[----:B------:R-:W2:Y:S07]  /*46b0*/  LDSM.16.MT88.4 R20, [R248+0x6800] ;  /* 0x00680000f814783b */ /* 0x000eae0000004200 */
[----:B-1----:R-:W-:Y:S01]  /*46c0*/  HMMA.16816.F32 R4, R12, R24, RZ ;  /* 0x000000180c04723c */ /* 0x002fe200000018ff */
[----:B------:R-:W-:Y:S02]  /*46d0*/  IMAD.MOV.U32 R79, RZ, RZ, R125 ;  /* 0x000000ffff4f7224 */ /* 0x000fe400078e007d */
[----:B------:R-:W-:-:S05]  /*46e0*/  IMAD.MOV.U32 R76, RZ, RZ, R124 ;  /* 0x000000ffff4c7224 */ /* 0x000fca00078e007c */
[----:B------:R-:W-:Y:S08]  /*46f0*/  HMMA.16816.F32 R124, R8, R30, R16 ;  /* 0x0000001e087c723c */ /* 0x000ff00000001810 */
[----:B------:R-:W-:Y:S01]  /*4700*/  HMMA.16816.F32 R16, R12, R42, RZ ;  /* 0x0000002a0c10723c */ /* 0x000fe200000018ff */
[----:B------:R-:W-:Y:S01]  /*4710*/  IMAD.MOV.U32 R51, RZ, RZ, R119 ;  /* 0x000000ffff337224 */ /* 0x000fe200078e0077 */
[----:B------:R-:W-:-:S06]  /*4720*/  MOV R48, R116 ;  /* 0x0000007400307202 */ /* 0x000fcc0000000f00 */
[----:B--2---:R-:W-:Y:S08]  /*4730*/  HMMA.16816.F32 R184, R8, R20, R4 ;  /* 0x0000001408b8723c */ /* 0x004ff00000001804 */
[----:B------:R-:W-:Y:S01]  /*4740*/  HMMA.16816.F32 R4, R12, R26, RZ ;  /* 0x0000001a0c04723c */ /* 0x000fe200000018ff */
[----:B------:R-:W-:Y:S02]  /*4750*/  IMAD.MOV.U32 R53, RZ, RZ, R118 ;  /* 0x000000ffff357224 */ /* 0x000fe400078e0076 */
[----:B------:R-:W-:-:S02]  /*4760*/  IMAD.MOV.U32 R52, RZ, RZ, R117 ;  /* 0x000000ffff347224 */ /* 0x000fc400078e0075 */
[----:B------:R-:W-:-:S03]  /*4770*/  FADD.FTZ R3, R87, R3 ;  /* 0x0000000357037221 */ /* 0x000fc60000010000 */
[----:B------:R-:W-:Y:S07]  /*4780*/  HMMA.16816.F32 R116, R8, R34, R16 ;  /* 0x000000220874723c */ /* 0x000fee0000001810 */
[----:B------:R-:W-:Y:S02]  /*4790*/  FADD.FTZ R17, R81, R80 ;  /* 0x0000005051117221 */ /* 0x000fe40000010000 */
[----:B------:R-:W-:Y:S02]  /*47a0*/  FADD.FTZ R16, R89, R3 ;  /* 0x0000000359107221 */ /* 0x000fe40000010000 */
[----:B------:R-:W-:-:S02]  /*47b0*/  FADD.FTZ R17, R82, R17 ;  /* 0x0000001152117221 */ /* 0x000fc40000010000 */
[----:B------:R-:W-:Y:S02]  /*47c0*/  IMAD.MOV.U32 R87, RZ, RZ, R176 ;  /* 0x000000ffff577224 */ /* 0x000fe400078e00b0 */
[----:B------:R-:W-:Y:S01]  /*47d0*/  FADD.FTZ R3, R84, R17 ;  /* 0x0000001154037221 */ /* 0x000fe20000010000 */
[----:B------:R-:W-:Y:S01]  /*47e0*/  HMMA.16816.F32 R176, R8, R22, R4 ;  /* 0x0000001608b0723c */ /* 0x000fe20000001804 */
[----:B------:R-:W-:Y:S06]  /*47f0*/  LDSM.16.MT88.4 R20, [R252+0x6800] ;  /* 0x00680000fc14783b */ /* 0x000fec0000004200 */
[----:B------:R-:W-:-:S02]  /*4800*/  FADD.FTZ R4, R90, R16 ;  /* 0x000000105a047221 */ /* 0x000fc40000010000 */
[----:B------:R-:W1:Y:S02]  /*4810*/  LDSM.16.MT88.4 R16, [R252+0x6000] ;  /* 0x00600000fc10783b */ /* 0x000e640000004200 */
[----:B------:R-:W-:Y:S02]  /*4820*/  FADD.FTZ R25, R93, R4 ;  /* 0x000000045d197221 */ /* 0x000fe40000010000 */
        /* <DEDUP_REMOVED lines=52> */
[----:B------:R-:W-:-:S02]  /*4b70*/  FADD.FTZ R28, R7, R2 ;  /* 0x00000002071c7221 */ /* 0x000fc40000010000 */
[----:B------:R-:W-:-:S05]  /*4b80*/  IMAD.MOV.U32 R84, RZ, RZ, R51 ;  /* 0x000000ffff547224 */ /* 0x000fca00078e0033 */
[----:B------:R-:W-:Y:S01]  /*4b90*/  HMMA.16816.F32 R24, R12, R26, RZ ;  /* 0x0000001a0c18723c */ /* 0x000fe200000018ff */
[----:B------:R-:W-:Y:S01]  /*4ba0*/  IMAD.MOV.U32 R86, RZ, RZ, R48 ;  /* 0x000000ffff567224 */ /* 0x000fe200078e0030 */
[----:B------:R-:W1:Y:S01]  /*4bb0*/  MUFU.EX2 R2, R31 ;  /* 0x0000001f00027308 */ /* 0x000e620000000800 */
[----:B------:R-:W-:-:S07]  /*4bc0*/  IMAD.MOV.U32 R111, RZ, RZ, R49 ;  /* 0x000000ffff6f7224 */ /* 0x000fce00078e0031 */
[----:B------:R-:W-:Y:S06]  /*4bd0*/  MUFU.EX2 R0, R30 ;  /* 0x0000001e00007308 */ /* 0x000fec0000000800 */
[----:B------:R-:W-:Y:S02]  /*4be0*/  HMMA.16816.F32 R48, R8, R20, R16 ;  /* 0x000000140830723c */ /* 0x000fe40000001810 */
[----:B------:R-:W2:Y:S08]  /*4bf0*/  MUFU.EX2 R16, R36 ;  /* 0x0000002400107308 */ /* 0x000eb00000000800 */
[----:B------:R-:W3:Y:S01]  /*4c00*/  MUFU.EX2 R3, R37 ;  /* 0x0000002500037308 */ /* 0x000ee20000000800 */
[----:B-1----:R-:W-:-:S07]  /*4c10*/  FADD.FTZ R7, R2, R29 ;  /* 0x0000001d02077221 */ /* 0x002fce0000010000 */
[----:B------:R-:W1:Y:S08]  /*4c20*/  MUFU.EX2 R18, R33 ;  /* 0x0000002100127308 */ /* 0x000e700000000800 */
[----:B------:R-:W4:Y:S01]  /*4c30*/  MUFU.EX2 R20, R38 ;  /* 0x0000002600147308 */ /* 0x000f220000000800 */
[----:B--2---:R-:W-:Y:S01]  /*4c40*/  FADD.FTZ R21, R16, R28 ;  /* 0x0000001c10157221 */ /* 0x004fe20000010000 */
[----:B------:R-:W-:Y:S06]  /*4c50*/  HMMA.16816.F32 R40, R8, R22, R24 ;  /* 0x000000160828723c */ /* 0x000fec0000001818 */
[----:B------:R-:W2:Y:S01]  /*4c60*/  MUFU.EX2 R17, R32 ;  /* 0x0000002000117308 */ /* 0x000ea20000000800 */
[----:B------:R-:W-:-:S07]  /*4c70*/  FADD.FTZ R22, R0, R7 ;  /* 0x0000000700167221 */ /* 0x000fce0000010000 */
[----:B------:R-:W5:Y:S01]  /*4c80*/  MUFU.EX2 R19, R39 ;  /* 0x0000002700137308 */ /* 0x000f620000000800 */
[----:B------:R-:W-:Y:S01]  /*4c90*/  F2FP.PACK_AB R7, R0, R2 ;  /* 0x000000020007723e */ /* 0x000fe200000000ff */
[----:B---3--:R-:W-:Y:S02]  /*4ca0*/  FADD.FTZ R2, R3, R21 ;  /* 0x0000001503027221 */ /* 0x008fe40000010000 */
[----:B------:R-:W-:Y:S02]  /*4cb0*/  IMAD.MOV.U32 R95, RZ, RZ, R86 ;  /* 0x000000ffff5f7224 */ /* 0x000fe400078e0056 */
[----:B------:R-:W-:Y:S02]  /*4cc0*/  IMAD.MOV.U32 R86, RZ, RZ, R87 ;  /* 0x000000ffff567224 */ /* 0x000fe400078e0057 */
[----:B-1----:R-:W-:Y:S02]  /*4cd0*/  FADD.FTZ R0, R18, R22 ;  /* 0x0000001612007221 */ /* 0x002fe40000010000 */
[----:B------:R-:W-:-:S02]  /*4ce0*/  IMAD.MOV.U32 R87, RZ, RZ, R58 ;  /* 0x000000ffff577224 */ /* 0x000fc400078e003a */
[----:B----4-:R-:W-:Y:S02]  /*4cf0*/  FADD.FTZ R2, R20, R2 ;  /* 0x0000000214027221 */ /* 0x010fe40000010000 */
[----:B------:R-:W-:Y:S02]  /*4d00*/  IMAD.MOV.U32 R58, RZ, RZ, R59 ;  /* 0x000000ffff3a7224 */ /* 0x000fe400078e003b */
[----:B------:R-:W-:Y:S01]  /*4d10*/  IMAD.MOV.U32 R104, RZ, RZ, R128 ;  /* 0x000000ffff687224 */ /* 0x000fe200078e0080 */
[----:B------:R-:W-:Y:S01]  /*4d20*/  F2FP.PACK_AB R128, R3, R16 ;  /* 0x000000100380723e */ /* 0x000fe200000000ff */
[----:B------:R-:W-:Y:S02]  /*4d30*/  IMAD.MOV.U32 R59, RZ, RZ, R78 ;  /* 0x000000ffff3b7224 */ /* 0x000fe400078e004e */
[----:B------:R-:W-:Y:S02]  /*4d40*/  IMAD.MOV.U32 R78, RZ, RZ, R79 ;  /* 0x000000ffff4e7224 */ /* 0x000fe400078e004f */
[----:B------:R-:W-:Y:S01]  /*4d50*/  IMAD.MOV.U32 R107, RZ, RZ, R129 ;  /* 0x000000ffff6b7224 */ /* 0x000fe200078e0081 */
[C---:B--2---:R-:W-:Y:S01]  /*4d60*/  F2FP.PACK_AB R129, R17.reuse, R18 ;  /* 0x000000121181723e */ /* 0x044fe200000000ff */
[----:B------:R-:W-:-:S02]  /*4d70*/  FADD.FTZ R3, R17, R0 ;  /* 0x0000000011037221 */ /* 0x000fc40000010000 */
[----:B------:R-:W-:Y:S01]  /*4d80*/  IMAD.MOV.U32 R79, RZ, RZ, R130 ;  /* 0x000000ffff4f7224 */ /* 0x000fe200078e0082 */
[C---:B-----5:R-:W-:Y:S01]  /*4d90*/  F2FP.PACK_AB R130, R19.reuse, R20 ;  /* 0x000000141382723e */ /* 0x060fe200000000ff */
[----:B------:R-:W-:Y:S02]  /*4da0*/  FADD.FTZ R0, R19, R2 ;  /* 0x0000000213007221 */ /* 0x000fe40000010000 */
[----:B------:R-:W1:Y:S01]  /*4db0*/  LDSM.16.MT88.4 R16, [R131+0x6000] ;  /* 0x006000008310783b */ /* 0x000e620000004200 */
[----:B------:R-:W2:Y:S03]  /*4dc0*/  MUFU.EX2 R2, R35 ;  /* 0x0000002300027308 */ /* 0x000ea60000000800 */
[----:B------:R3:W-:Y:S01]  /*4dd0*/  STL [R1+0x64], R0 ;  /* 0x0000640001007387 */ /* 0x0007e20000100800 */
[----:B--2---:R-:W-:-:S04]  /*4de0*/  FADD.FTZ R3, R2, R3 ;  /* 0x0000000302037221 */ /* 0x004fc80000010000 */
[----:B---3--:R-:W2:Y:S02]  /*4df0*/  MUFU.EX2 R0, R34 ;  /* 0x0000002200007308 */ /* 0x008ea40000000800 */
[----:B--2---:R-:W-:Y:S02]  /*4e00*/  FADD.FTZ R20, R0, R3 ;  /* 0x0000000300147221 */ /* 0x004fe40000010000 */
[----:B------:R-:W-:-:S03]  /*4e10*/  IMAD.MOV.U32 R3, RZ, RZ, R131 ;  /* 0x000000ffff037224 */ /* 0x000fc600078e0083 */
[----:B------:R1:W-:Y:S02]  /*4e20*/  STL [R1+0x68], R20 ;  /* 0x0000681401007387 */ /* 0x0003e40000100800 */
[C---:B-1----:R-:W-:Y:S08]  /*4e30*/  HMMA.16816.F32 R20, R12.reuse, R16, RZ ;  /* 0x000000100c14723c */ /* 0x042ff000000018ff */
[----:B------:R-:W-:Y:S01]  /*4e40*/  HMMA.16816.F32 R12, R12, R18, RZ ;  /* 0x000000120c0c723c */ /* 0x000fe200000018ff */
[----:B------:R-:W1:Y:S01]  /*4e50*/  LDSM.16.MT88.4 R16, [R3+0x6800] ;  /* 0x006800000310783b */ /* 0x000e620000004200 */
[----:B------:R-:W-:-:S02]  /*4e60*/  IMAD.MOV.U32 R88, RZ, RZ, R104 ;  /* 0x000000ffff587224 */ /* 0x000fc400078e0068 */
[----:B------:R-:W-:Y:S11]  /*4e70*/  IMAD.MOV.U32 R91, RZ, RZ, R107 ;  /* 0x000000ffff5b7224 */ /* 0x000ff600078e006b */
[----:B------:R-:W-:Y:S01]  /*4e80*/  @!UPT UIADD3 URZ, URZ, URZ, URZ ;  /* 0x0000003f3f3ff290 */ /* 0x000fe2000fffe03f */
[C---:B-1----:R-:W-:Y:S08]  /*4e90*/  HMMA.16816.F32 R20, R8.reuse, R16, R20 ;  /* 0x000000100814723c */ /* 0x042ff00000001814 */
[----:B------:R-:W-:Y:S01]  /*4ea0*/  HMMA.16816.F32 R12, R8, R18, R12 ;  /* 0x00000012080c723c */ /* 0x000fe2000000180c */
[----:B------:R-:W1:Y:S07]  /*4eb0*/  LDSM.16.MT88.4 R8, [R248+0x1000] ;  /* 0x00100000f808783b */ /* 0x000e6e0000004200 */
[C---:B-1----:R-:W-:Y:S08]  /*4ec0*/  HMMA.16816.F32 R160, R4.reuse, R8, R160 ;  /* 0x0000000804a0723c */ /* 0x042ff000000018a0 */
[----:B------:R-:W-:Y:S01]  /*4ed0*/  HMMA.16816.F32 R16, R4, R10, R88 ;  /* 0x0000000a0410723c */ /* 0x000fe20000001858 */
[----:B------:R-:W1:Y:S01]  /*4ee0*/  LDSM.16.MT88.4 R8, [R252+0x1000] ;  /* 0x00100000fc08783b */ /* 0x000e620000004200 */
[----:B------:R-:W-:Y:S01]  /*4ef0*/  IMAD.MOV.U32 R92, RZ, RZ, R109 ;  /* 0x000000ffff5c7224 */ /* 0x000fe200078e006d */
[----:B------:R-:W-:Y:S01]  /*4f00*/  MOV R94, R111 ;  /* 0x0000006f005e7202 */ /* 0x000fe20000000f00 */
        /* <DEDUP_REMOVED lines=21> */
[----:B------:R-:W1:Y:S01]  /*5060*/  LDSM.16.MT88.4 R8, [R248+0x5000] ;  /* 0x00500000f808783b */ /* 0x000e620000004200 */
[----:B------:R-:W-:-:S03]  /*5070*/  F2FP.PACK_AB R131, R0, R2 ;  /* 0x000000020083723e */ /* 0x000fc600000000ff */
[----:B------:R-:W-:Y:S03]  /*5080*/  LDSM.16.MT88.4 R164, [R248+0x1800] ;  /* 0x00180000f8a4783b */ /* 0x000fe60000004200 */
[C---:B-1----:R-:W-:Y:S08]  /*5090*/  HMMA.16816.F32 R84, R4.reuse, R8, R180 ;  /* 0x000000080454723c */ /* 0x042ff000000018b4 */
[----:B------:R-:W-:Y:S01]  /*50a0*/  HMMA.16816.F32 R88, R4, R10, R136 ;  /* 0x0000000a0458723c */ /* 0x000fe20000001888 */
[----:B------:R-:W1:Y:S01]  /*50b0*/  LDSM.16.MT88.4 R8, [R252+0x5000] ;  /* 0x00500000fc08783b */ /* 0x000e620000004200 */
[----:B------:R-:W-:-:S03]  /*50c0*/  @P2 IMAD.HI.U32 R2, R159, c[0x0][0x2c8], RZ ;  /* 0x0000b2009f022a27 */ /* 0x000fc600078e00ff */
[----:B------:R-:W-:Y:S03]  /*50d0*/  LDSM.16.MT88.4 R136, [R252+0x1800] ;  /* 0x00180000fc88783b */ /* 0x000fe60000004200 */
[----:B-1----:R-:W-:Y:S01]  /*50e0*/  HMMA.16816.F32 R92, R4, R8, R152 ;  /* 0x00000008045c723c */ /* 0x002fe20000001898 */
[----:B------:R-:W-:-:S07]  /*50f0*/  IMAD.MOV.U32 R0, RZ, RZ, R159 ;  /* 0x000000ffff007224 */ /* 0x000fce00078e009f */
[C---:B------:R-:W-:Y:S01]  /*5100*/  HMMA.16816.F32 R96, R4.reuse, R10, R124 ;  /* 0x0000000a0460723c */ /* 0x040fe2000000187c */
[----:B------:R-:W1:Y:S04]  /*5110*/  LDSM.16.MT88.4 R8, [R251+0x5000] ;  /* 0x00500000fb08783b */ /* 0x000e680000004200 */
[----:B------:R-:W-:Y:S03]  /*5120*/  LDSM.16.MT88.4 R152, [R3+0x1800] ;  /* 0x001800000398783b */ /* 0x000fe60000004200 */
[----:B-1----:R-:W-:Y:S01]  /*5130*/  HMMA.16816.F32 R100, R4, R8, R144 ;  /* 0x000000080464723c */ /* 0x002fe20000001890 */
[----:B------:R-:W-:-:S07]  /*5140*/  @P2 SHF.R.U32.HI R0, RZ, c[0x0][0x2cc], R2 ;  /* 0x0000b300ff002a19 */ /* 0x000fce0000011602 */
[C---:B------:R-:W-:Y:S01]  /*5150*/  HMMA.16816.F32 R104, R4.reuse, R10, R116 ;  /* 0x0000000a0468723c */ /* 0x040fe20000001874 */
[----:B------:R-:W1:Y:S04]  /*5160*/  LDSM.16.MT88.4 R8, [R3+0x5000] ;  /* 0x005000000308783b */ /* 0x000e680000004200 */
        /* <DEDUP_REMOVED lines=38> */
[----:B------:R-:W-:Y:S07]  /*53d0*/  LDSM.16.MT88.4 R4, [R3+0x7800] ;  /* 0x007800000304783b */ /* 0x000fee0000004200 */
[----:B-1----:R-:W-:Y:S01]  /*53e0*/  HMMA.16816.F32 R108, R128, R112, R120 ;  /* 0x00000070806c723c */ /* 0x002fe20000001878 */
[----:B------:R-:W1:Y:S01]  /*53f0*/  LDSM.16.MT88.4 R120, [R251+0x7800] ;  /* 0x00780000fb78783b */ /* 0x000e620000004200 */
[----:B------:R-:W-:-:S06]  /*5400*/  IMAD.MOV.U32 R2, RZ, RZ, c[0x0][0x168] ;  /* 0x00005a00ff027624 */ /* 0x000fcc00078e00ff */
[----:B--2---:R-:W-:Y:S01]  /*5410*/  HMMA.16816.F32 R84, R128, R88, R100 ;  /* 0x000000588054723c */ /* 0x004fe20000001864 */
[----:B------:R-:W-:-:S07]  /*5420*/  IADD3 R0, R0, c[0x0][0x1d0], -R2 ;  /* 0x0000740000007a10 */ /* 0x000fce0007ffe802 */
[----:B------:R-:W-:Y:S01]  /*5430*/  HMMA.16816.F32 R88, R128, R90, R104 ;  /* 0x0000005a8058723c */ /* 0x000fe20000001868 */
[----:B------:R-:W2:Y:S01]  /*5440*/  LDSM.16.MT88.4 R104, [R248+0x7800] ;  /* 0x00780000f868783b */ /* 0x000ea20000004200 */
[----:B------:R-:W-:-:S04]  /*5450*/  SHF.R.S32.HI R2, RZ, 0x1f, R0 ;  /* 0x0000001fff027819 */ /* 0x000fc80000011400 */
[----:B------:R-:W-:Y:S02]  /*5460*/  LEA.HI R0, R2, R0, RZ, 0x6 ;  /* 0x0000000002007211 */ /* 0x000fe400078f30ff */
[----:B------:R-:W-:Y:S02]  /*5470*/  HMMA.16816.F32 R112, R128, R114, R116 ;  /* 0x000000728070723c */ /* 0x000fe40000001874 */
[----:B------:R-:W-:-:S04]  /*5480*/  SHF.R.S32.HI R0, RZ, 0x6, R0 ;  /* 0x00000006ff007819 */ /* 0x000fc80000011400 */
[----:B------:R-:W-:Y:S02]  /*5490*/  IMNMX R0, RZ, R0, !PT ;  /* 0x00000000ff007217 */ /* 0x000fe40007800200 */
        /* <DEDUP_REMOVED lines=24> */
.L_x_2005:
[----:B------:R-:W2:Y:S01]  /*5620*/  LDL R2, [R1+0x60] ;  /* 0x0000600001027983 */ /* 0x000ea20000100800 */
[----:B------:R-:W-:Y:S04]  /*5630*/  DEPBAR.LE SB0, 0x0 ;  /* 0x000080000000791a */ /* 0x000fe80000000000 */
[----:B------:R-:W3:Y:S01]  /*5640*/  LDL.64 R16, [R1+0x78] ;  /* 0x0000780001107983 */ /* 0x000ee20000100a00 */
[----:B------:R-:W-:Y:S04]  /*5650*/  WARPSYNC 0xffffffff ;  /* 0xffffffff00007948 */ /* 0x000fe80003800000 */
[----:B------:R-:W4:Y:S05]  /*5660*/  LDL R14, [R1+0x84] ;  /* 0x00008400010e7983 */ /* 0x000f2a0000100800 */
[----:B------:R-:W-:Y:S05]  /*5670*/  STL.64 [R1+0x150], R124 ;  /* 0x0001507c01007387 */ /* 0x000fea0000100a00 */
[----:B-1----:R1:W-:Y:S05]  /*5680*/  STL [R1+0x14c], R126 ;  /* 0x00014c7e01007387 */ /* 0x0023ea0000100800 */
[----:B------:R1:W-:Y:S05]  /*5690*/  STL [R1+0x148], R127 ;  /* 0x0001487f01007387 */ /* 0x0003ea0000100800 */
[----:B------:R-:W-:Y:S05]  /*56a0*/  STL [R1+0x144], R128 ;  /* 0x0001448001007387 */ /* 0x000fea0000100800 */
[----:B------:R-:W-:Y:S05]  /*56b0*/  STL [R1+0x140], R129 ;  /* 0x0001408101007387 */ /* 0x000fea0000100800 */
[----:B------:R1:W-:Y:S05]  /*56c0*/  STL [R1+0x13c], R130 ;  /* 0x00013c8201007387 */ /* 0x0003ea0000100800 */
[----:B------:R1:W-:Y:S05]  /*56d0*/  STL [R1+0x138], R131 ;  /* 0x0001388301007387 */ /* 0x0003ea0000100800 */
[----:B------:R-:W2:Y:S05]  /*56e0*/  LDL R159, [R1+0x8] ;  /* 0x00000800019f7983 */ /* 0x000eaa0000100800 */
[----:B-1----:R-:W2:Y:S05]  /*56f0*/  LDL R126, [R1+0x3c] ;  /* 0x00003c00017e7983 */ /* 0x002eaa0000100800 */
[----:B------:R-:W2:Y:S05]  /*5700*/  LDL R127, [R1+0x58] ;  /* 0x00005800017f7983 */ /* 0x000eaa0000100800 */
[----:B------:R-:W2:Y:S05]  /*5710*/  LDL R130, [R1+0x40] ;  /* 0x0000400001827983 */ /* 0x000eaa0000100800 */
[----:B------:R-:W2:Y:S05]  /*5720*/  LDL R131, [R1+0x44] ;  /* 0x0000440001837983 */ /* 0x000eaa0000100800 */
[----:B------:R-:W-:Y:S06]  /*5730*/  BAR.SYNC.DEFER_BLOCKING 0x0 ;  /* 0x0000000000007b1d */ /* 0x000fec0000010000 */
[----:B------:R-:W-:Y:S05]  /*5740*/  LDSM.16.M88.4 R24, [R249+0x1000] ;  /* 0x00100000f918783b */ /* 0x000fea0000000200 */
[----:B------:R-:W-:Y:S05]  /*5750*/  LDSM.16.M88.4 R32, [R249+0x1800] ;  /* 0x00180000f920783b */ /* 0x000fea0000000200 */
[----:B--2---:R-:W-:Y:S01]  /*5760*/  LDSM.16.M88.4 R180, [R131] ;  /* 0x0000000083b4783b */ /* 0x004fe20000000200 */
[C---:B------:R-:W-:Y:S04]  /*5770*/  ISETP.GE.AND P1, PT, R2.reuse, RZ, PT ;  /* 0x000000ff0200720c */ /* 0x040fe80003f26270 */
[----:B------:R-:W-:Y:S05]  /*5780*/  LDSM.16.M88.4 R176, [R159] ;  /* 0x000000009fb0783b */ /* 0x000fea0000000200 */
[----:B------:R-:W-:Y:S04]  /*5790*/  LDSM.16.M88.4 R184, [R130] ;  /* 0x0000000082b8783b */ /* 0x000fe80000000200 */
[----:B------:R-:W-:Y:S01]  /*57a0*/  @P1 SHF.R.S32.HI R0, RZ, 0x1f, R2 ;  /* 0x0000001fff001819 */ /* 0x000fe20000011402 */
[----:B------:R-:W-:Y:S01]  /*57b0*/  @P1 IMAD.WIDE.U32 R4, R2, c[0x0][0x208], RZ ;  /* 0x0000820002041a25 */ /* 0x000fe200078e00ff */
[----:B---3--:R-:W-:Y:S01]  /*57c0*/  @P1 IADD3 R9, P0, R16, 0x40, RZ ;  /* 0x0000004010091810 */ /* 0x008fe20007f1e0ff */
[----:B------:R1:W-:Y:S02]  /*57d0*/  LDSM.16.M88.4 R188, [R126] ;  /* 0x000000007ebc783b */ /* 0x0003e40000000200 */
[----:B------:R-:W-:Y:S01]  /*57e0*/  @P1 IMAD R0, R0, c[0x0][0x208], RZ ;  /* 0x0000820000001a24 */ /* 0x000fe200078e02ff */
[----:B----4-:R-:W-:Y:S01]  /*57f0*/  @P1 IADD3.X R8, RZ, R14, RZ, P0, !PT ;  /* 0x0000000eff081210 */ /* 0x010fe200007fe4ff */
[----:B------:R-:W-:Y:S02]  /*5800*/  @P1 IMAD.MOV.U32 R6, RZ, RZ, c[0x0][0x20c] ;  /* 0x00008300ff061624 */ /* 0x000fe400078e00ff */
[----:B------:R-:W-:Y:S01]  /*5810*/  @P1 IMAD R0, R2, c[0x0][0x20c], R0 ;  /* 0x0000830002001a24 */ /* 0x000fe200078e0200 */
[C---:B------:R-:W-:Y:S04]  /*5820*/  @P1 SHF.L.U32 R2, R4.reuse, 0x6, RZ ;  /* 0x0000000604021819 */ /* 0x040fe800000006ff */
[----:B------:R-:W-:Y:S01]  /*5830*/  @P1 IADD3 R0, R5, R0, RZ ;  /* 0x0000000005001210 */ /* 0x000fe20007ffe0ff */
[----:B------:R-:W-:Y:S03]  /*5840*/  @P1 IMAD.MOV.U32 R5, RZ, RZ, c[0x0][0x208] ;  /* 0x00008200ff051624 */ /* 0x000fe600078e00ff */
[----:B------:R-:W-:Y:S02]  /*5850*/  @P1 SHF.L.U64.HI R0, R4, 0x6, R0 ;  /* 0x0000000604001819 */ /* 0x000fe40000010200 */
[C---:B------:R-:W-:Y:S04]  /*5860*/  @P1 LEA R4, P0, R5.reuse, R2, 0x5 ;  /* 0x0000000205041211 */ /* 0x040fe800078028ff */
[----:B------:R-:W-:Y:S02]  /*5870*/  @P1 LEA.HI.X R5, R5, R0, R6, 0x5, P0 ;  /* 0x0000000005051211 */ /* 0x000fe400000f2c06 */
[----:B------:R-:W-:Y:S01]  /*5880*/  @P1 IADD3 R6, P0, R2, R16, RZ ;  /* 0x0000001002061210 */ /* 0x000fe20007f1e0ff */
[----:B-1----:R-:W2:Y:S04]  /*5890*/  LDL R126, [R1+0x38] ;  /* 0x00003800017e7983 */ /* 0x002ea80000100800 */
[----:B------:R-:W-:Y:S01]  /*58a0*/  @P1 IMAD.X R10, R0, 0x1, R14, P0 ;  /* 0x00000001000a1824 */ /* 0x000fe200000e060e */
[----:B------:R-:W-:Y:S04]  /*58b0*/  @P1 IADD3 R7, P0, R2, R9, RZ ;  /* 0x0000000902071210 */ /* 0x000fe80007f1e0ff */
[----:B------:R-:W-:Y:S02]  /*58c0*/  @P1 IADD3.X R11, R0, R8, RZ, P0, !PT ;  /* 0x00000008000b1210 */ /* 0x000fe400007fe4ff */
[C---:B------:R-:W-:Y:S04]  /*58d0*/  @P1 LEA R128, P0, R6.reuse, c[0x0][0x1f8], 0x1 ;  /* 0x00007e0006801a11 */ /* 0x040fe800078008ff */
[----:B------:R-:W-:Y:S02]  /*58e0*/  @P1 LEA.HI.X R129, R6, c[0x0][0x1fc], R10, 0x1, P0 ;  /* 0x00007f0006811a11 */ /* 0x000fe400000f0c0a */
[C---:B------:R-:W-:Y:S04]  /*58f0*/  @P1 LEA R30, P0, R7.reuse, c[0x0][0x1f8], 0x1 ;  /* 0x00007e00071e1a11 */ /* 0x040fe800078008ff */
[----:B------:R-:W-:Y:S02]  /*5900*/  @P1 LEA.HI.X R31, R7, c[0x0][0x1fc], R11, 0x1, P0 ;  /* 0x00007f00071f1a11 */ /* 0x000fe400000f0c0b */
[----:B------:R-:W-:Y:S05]  /*5910*/  @P1 IADD3 R7, P0, R16, 0x80, RZ ;  /* 0x0000008010071810 */ /* 0x000fea0007f1e0ff */
[----:B------:R-:W-:Y:S01]  /*5920*/  @P1 IMAD.X R13, RZ, RZ, R14, P0 ;  /* 0x000000ffff0d1224 */ /* 0x000fe200000e060e */
[----:B------:R-:W-:Y:S04]  /*5930*/  @P1 IADD3 R6, P0, R2, R7, RZ ;  /* 0x0000000702061210 */ /* 0x000fe80007f1e0ff */
[----:B------:R-:W-:Y:S02]  /*5940*/  @P1 IADD3.X R10, R0, R13, RZ, P0, !PT ;  /* 0x0000000d000a1210 */ /* 0x000fe400007fe4ff */
        /* <DEDUP_REMOVED lines=8> */
[C---:B------:R-:W-:Y:S05]  /*59d0*/  @P1 IADD3 R0, P0, R4.reuse, R9, RZ ;  /* 0x0000000904001210 */ /* 0x040fea0007f1e0ff */
[C---:B------:R-:W-:Y:S01]  /*59e0*/  @P1 IMAD.X R2, R5.reuse, 0x1, R8, P0 ;  /* 0x0000000105021824 */ /* 0x040fe200000e0608 */
[C---:B------:R-:W-:Y:S01]  /*59f0*/  @P1 IADD3 R7, P0, R4.reuse, R7, RZ ;  /* 0x0000000704071210 */ /* 0x040fe20007f1e0ff */
[----:B------:R-:W1:Y:S03]  /*5a00*/  LDSM.16.M88.4 R8, [R249] ;  /* 0x00000000f908783b */ /* 0x000e660000000200 */
[C---:B------:R-:W-:Y:S02]  /*5a10*/  @P1 IADD3.X R13, R5.reuse, R13, RZ, P0, !PT ;  /* 0x0000000d050d1210 */ /* 0x040fe400007fe4ff */
[C---:B------:R-:W-:Y:S05]  /*5a20*/  @P1 IADD3 R12, P0, R4.reuse, R12, RZ ;  /* 0x0000000c040c1210 */ /* 0x040fea0007f1e0ff */
[C---:B------:R-:W-:Y:S01]  /*5a30*/  @P1 IMAD.X R6, R5.reuse, 0x1, R6, P0 ;  /* 0x0000000105061824 */ /* 0x040fe200000e0606 */
[----:B------:R-:W-:Y:S02]  /*5a40*/  @P1 IADD3 R4, P0, R4, R16, RZ ;  /* 0x0000001004041210 */ /* 0x000fe40007f1e0ff */
[----:B------:R-:W3:Y:S02]  /*5a50*/  LDSM.16.M88.4 R16, [R249+0x800] ;  /* 0x00080000f910783b */ /* 0x000ee40000000200 */
[----:B------:R-:W-:Y:S02]  /*5a60*/  @P1 IADD3.X R5, R5, R14, RZ, P0, !PT ;  /* 0x0000000e05051210 */ /* 0x000fe400007fe4ff */
[C---:B------:R-:W-:Y:S01]  /*5a70*/  @P1 LEA R14, P0, R4.reuse, c[0x0][0x1f8], 0x1 ;  /* 0x00007e00040e1a11 */ /* 0x040fe200078008ff */
[----:B------:R-:W-:Y:S01]  /*5a80*/  @!PT LDS RZ, [RZ] ;  /* 0x00000000fffff984 */ /* 0x000fe20000000800 */
[----:B------:R-:W-:Y:S01]  /*5a90*/  @!PT LDS RZ, [RZ] ;  /* 0x00000000fffff984 */ /* 0x000fe20000000800 */
[----:B------:R-:W-:Y:S01]  /*5aa0*/  @!PT LDS RZ, [RZ] ;  /* 0x00000000fffff984 */ /* 0x000fe20000000800 */
[----:B------:R4:W-:Y:S03]  /*5ab0*/  @P1 LDGSTS.E.BYPASS.LTC128B.128 [R127+0x100], [R128.64], !P6 ;  /* 0x00100000807f1fae */ /* 0x0009e6000f101d46 */
[----:B------:R-:W-:Y:S02]  /*5ac0*/  @P1 LEA.HI.X R15, R4, c[0x0][0x1fc], R5, 0x1, P0 ;  /* 0x00007f00040f1a11 */ /* 0x000fe400000f0c05 */
[C---:B------:R-:W-:Y:S01]  /*5ad0*/  @P1 LEA R20, P0, R0.reuse, c[0x0][0x1f8], 0x1 ;  /* 0x00007e0000141a11 */ /* 0x040fe200078008ff */
[----:B------:R3:W-:Y:S03]  /*5ae0*/  @P1 LDGSTS.E.BYPASS.LTC128B.128 [R127+0x2100], [R30.64], !P5 ;  /* 0x021000001e7f1fae */ /* 0x0007e6000e901d46 */
[----:B------:R-:W-:Y:S02]  /*5af0*/  @P1 LEA.HI.X R21, R0, c[0x0][0x1fc], R2, 0x1, P0 ;  /* 0x00007f0000151a11 */ /* 0x000fe400000f0c02 */
[----:B------:R-:W2:Y:S01]  /*5b00*/  LDL R0, [R1] ;  /* 0x0000000001007983 */ /* 0x000ea20000100800 */
[C---:B------:R-:W-:Y:S04]  /*5b10*/  @P1 LEA R156, P0, R7.reuse, c[0x0][0x1f8], 0x1 ;  /* 0x00007e00079c1a11 */ /* 0x040fe800078008ff */
[----:B------:R3:W-:Y:S01]  /*5b20*/  @P1 LDGSTS.E.BYPASS.LTC128B.128 [R127+0x4100], [R22.64], !P4 ;  /* 0x04100000167f1fae */ /* 0x0007e2000e101d46 */
[----:B------:R-:W-:Y:S02]  /*5b30*/  @P1 LEA.HI.X R157, R7, c[0x0][0x1fc], R13, 0x1, P0 ;  /* 0x00007f00079d1a11 */ /* 0x000fe400000f0c0d */
[C---:B------:R-:W-:Y:S02]  /*5b40*/  @P1 LEA R124, P0, R12.reuse, c[0x0][0x1f8], 0x1 ;  /* 0x00007e000c7c1a11 */ /* 0x040fe400078008ff */
[----:B------:R3:W-:Y:S02]  /*5b50*/  @P1 LDGSTS.E.BYPASS.LTC128B.128 [R127+0x6100], [R28.64], !P3 ;  /* 0x061000001c7f1fae */ /* 0x0007e4000d901d46 */
[----:B------:R-:W-:Y:S02]  /*5b60*/  @P1 LEA.HI.X R125, R12, c[0x0][0x1fc], R6, 0x1, P0 ;  /* 0x00007f000c7d1a11 */ /* 0x000fe400000f0c06 */
[C---:B-1---5:R-:W-:Y:S01]  /*5b70*/  HMMA.16816.F32 R4, R168.reuse, R8, RZ ;  /* 0x00000008a804723c */ /* 0x062fe200000018ff */
[----:B------:R3:W-:Y:S01]  /*5b80*/  @P1 LDGSTS.E.BYPASS.LTC128B.128 [R127+0x1100], [R14.64], !P6 ;  /* 0x011000000e7f1fae */ /* 0x0007e2000f101d46 */
[----:B----4-:R-:W-:Y:S04]  /*5b90*/  IMAD.MOV.U32 R129, RZ, RZ, c[0x0][0x2c4] ;  /* 0x0000b100ff817624 */ /* 0x010fe800078e00ff */
[----:B------:R1:W-:Y:S01]  /*5ba0*/  @P1 LDGSTS.E.BYPASS.LTC128B.128 [R127+0x3100], [R20.64], !P5 ;  /* 0x03100000147f1fae */ /* 0x0003e2000e901d46 */
[----:B------:R-:W-:Y:S01]  /*5bb0*/  ISETP.NE.AND P2, PT, R129, 0x1, PT ;  /* 0x000000018100780c */ /* 0x000fe20003f45270 */
[C---:B------:R-:W-:Y:S03]  /*5bc0*/  HMMA.16816.F32 R8, R168.reuse, R10, RZ ;  /* 0x0000000aa808723c */ /* 0x040fe600000018ff */
[----:B------:R4:W-:Y:S05]  /*5bd0*/  @P1 LDGSTS.E.BYPASS.LTC128B.128 [R127+0x5100], [R156.64], !P4 ;  /* 0x051000009c7f1fae */ /* 0x0009ea000e101d46 */
[----:B------:R1:W-:Y:S05]  /*5be0*/  @P1 LDGSTS.E.BYPASS.LTC128B.128 [R127+0x7100], [R124.64], !P3 ;  /* 0x071000007c7f1fae */ /* 0x0003ea000d901d46 */
[----:B------:R-:W4:Y:S05]  /*5bf0*/  LDL R2, [R1+0x2c] ;  /* 0x00002c0001027983 */ /* 0x000f2a0000100800 */
[----:B------:R-:W0:Y:S01]  /*5c00*/  LDGDEPBAR ;  /* 0x00000000000079af */ /* 0x000e220000000000 */
[C---:B---3--:R-:W-:Y:S08]  /*5c10*/  HMMA.16816.F32 R12, R168.reuse, R16, RZ ;  /* 0x00000010a80c723c */ /* 0x048ff000000018ff */
[C---:B------:R-:W-:Y:S01]  /*5c20*/  HMMA.16816.F32 R16, R168.reuse, R18, RZ ;  /* 0x00000012a810723c */ /* 0x040fe200000018ff */
[----:B-1----:R-:W3:Y:S07]  /*5c30*/  LDL R125, [R1+0x34] ;  /* 0x00003400017d7983 */ /* 0x002eee0000100800 */
[C---:B------:R-:W-:Y:S01]  /*5c40*/  HMMA.16816.F32 R20, R168.reuse, R24, RZ ;  /* 0x00000018a814723c */ /* 0x040fe200000018ff */
[----:B------:R-:W3:Y:S07]  /*5c50*/  LDL R124, [R1+0x30] ;  /* 0x00003000017c7983 */ /* 0x000eee0000100800 */
[C---:B------:R-:W-:Y:S01]  /*5c60*/  HMMA.16816.F32 R24, R168.reuse, R26, RZ ;  /* 0x0000001aa818723c */ /* 0x040fe200000018ff */
[----:B------:R-:W-:Y:S05]  /*5c70*/  STL [R1+0x104], R168 ;  /* 0x000104a801007387 */ /* 0x000fea0000100800 */
        /* <DEDUP_REMOVED lines=23> */
[----:B------:R-:W-:Y:S01]  /*5df0*/  HMMA.16816.F32 R32, R172, R190, R32 ;  /* 0x000000beac20723c */ /* 0x000fe20000001820 */
[----:B------:R-:W-:Y:S05]  /*5e00*/  STL [R1+0x128], R199 ;  /* 0x000128c701007387 */ /* 0x000fea0000100800 */
[----:B--2---:R-:W1:Y:S05]  /*5e10*/  LDSM.16.M88.4 R176, [R0] ;  /* 0x0000000000b0783b */ /* 0x004e6a0000000200 */
[----:B------:R-:W2:Y:S05]  /*5e20*/  LDSM.16.M88.4 R180, [R0+0x800] ;  /* 0x0008000000b4783b */ /* 0x000eaa0000000200 */
        /* <DEDUP_REMOVED lines=30> */
[----:B------:R1:W4:Y:S07]  /*6010*/  LDSM.16.M88.4 R176, [R126] ;  /* 0x000000007eb0783b */ /* 0x00032e0000000200 */
[C---:B--2---:R-:W-:Y:S08]  /*6020*/  HMMA.16816.F32 R20, R200.reuse, R180, R20 ;  /* 0x000000b4c814723c */ /* 0x044ff00000001814 */
[C---:B------:R-:W-:Y:S01]  /*6030*/  HMMA.16816.F32 R24, R200.reuse, R182, R24 ;  /* 0x000000b6c818723c */ /* 0x040fe20000001818 */
[----:B------:R2:W4:Y:S07]  /*6040*/  LDSM.16.M88.4 R180, [R125] ;  /* 0x000000007db4783b */ /* 0x00052e0000000200 */
[C---:B---3--:R-:W-:Y:S01]  /*6050*/  HMMA.16816.F32 R28, R200.reuse, R184, R28 ;  /* 0x000000b8c81c723c */ /* 0x048fe2000000181c */
[----:B-1----:R-:W3:Y:S07]  /*6060*/  LDL R126, [R1+0x28] ;  /* 0x00002800017e7983 */ /* 0x002eee0000100800 */
[----:B------:R-:W-:Y:S01]  /*6070*/  HMMA.16816.F32 R32, R200, R186, R32 ;  /* 0x000000bac820723c */ /* 0x000fe20000001820 */
[----:B------:R1:W4:Y:S05]  /*6080*/  LDSM.16.M88.4 R184, [R124] ;  /* 0x000000007cb8783b */ /* 0x00032a0000000200 */
[----:B--2---:R-:W2:Y:S02]  /*6090*/  LDL R125, [R1+0x24] ;  /* 0x00002400017d7983 */ /* 0x004ea40000100800 */
[C---:B----4-:R-:W-:Y:S08]  /*60a0*/  HMMA.16816.F32 R4, R204.reuse, R176, R4 ;  /* 0x000000b0cc04723c */ /* 0x050ff00000001804 */
[C---:B------:R-:W-:Y:S01]  /*60b0*/  HMMA.16816.F32 R8, R204.reuse, R178, R8 ;  /* 0x000000b2cc08723c */ /* 0x040fe20000001808 */
[----:B------:R4:W4:Y:S05]  /*60c0*/  LDSM.16.M88.4 R176, [R2] ;  /* 0x0000000002b0783b */ /* 0x00092a0000000200 */
[----:B-1----:R-:W2:Y:S02]  /*60d0*/  LDL R124, [R1+0x20] ;  /* 0x00002000017c7983 */ /* 0x002ea40000100800 */
[C---:B------:R-:W-:Y:S08]  /*60e0*/  HMMA.16816.F32 R12, R204.reuse, R180, R12 ;  /* 0x000000b4cc0c723c */ /* 0x040ff0000000180c */
        /* <DEDUP_REMOVED lines=42> */
[----:B---3--:R1:W3:Y:S05]  /*6390*/  LDSM.16.M88.4 R180, [R126] ;  /* 0x000000007eb4783b */ /* 0x0082ea0000000200 */
[----:B--2---:R2:W2:Y:S05]  /*63a0*/  LDSM.16.M88.4 R184, [R125] ;  /* 0x000000007db8783b */ /* 0x0044aa0000000200 */
[----:B-1----:R-:W4:Y:S05]  /*63b0*/  LDL R126, [R1+0x18] ;  /* 0x00001800017e7983 */ /* 0x002f2a0000100800 */
[----:B------:R1:W2:Y:S05]  /*63c0*/  LDSM.16.M88.4 R176, [R124] ;  /* 0x000000007cb0783b */ /* 0x0002aa0000000200 */
[----:B--2---:R-:W2:Y:S01]  /*63d0*/  LDL R125, [R1+0x14] ;  /* 0x00001400017d7983 */ /* 0x004ea20000100800 */
[C---:B---3--:R-:W-:Y:S08]  /*63e0*/  HMMA.16816.F32 R4, R220.reuse, R180, R4 ;  /* 0x000000b4dc04723c */ /* 0x048ff00000001804 */
[C---:B------:R-:W-:Y:S01]  /*63f0*/  HMMA.16816.F32 R8, R220.reuse, R182, R8 ;  /* 0x000000b6dc08723c */ /* 0x040fe20000001808 */
[----:B------:R3:W3:Y:S05]  /*6400*/  LDSM.16.M88.4 R180, [R2] ;  /* 0x0000000002b4783b */ /* 0x0006ea0000000200 */
[----:B-1----:R-:W2:Y:S02]  /*6410*/  LDL R124, [R1+0x10] ;  /* 0x00001000017c7983 */ /* 0x002ea40000100800 */
[C---:B------:R-:W-:Y:S08]  /*6420*/  HMMA.16816.F32 R12, R220.reuse, R184, R12 ;  /* 0x000000b8dc0c723c */ /* 0x040ff0000000180c */
[C---:B------:R-:W-:Y:S01]  /*6430*/  HMMA.16816.F32 R16, R220.reuse, R186, R16 ;  /* 0x000000badc10723c */ /* 0x040fe20000001810 */
[----:B------:R-:W1:Y:S07]  /*6440*/  LDSM.16.M88.4 R184, [R0+0x4000] ;  /* 0x0040000000b8783b */ /* 0x000e6e0000000200 */
[C---:B------:R-:W-:Y:S01]  /*6450*/  HMMA.16816.F32 R20, R220.reuse, R176, R20 ;  /* 0x000000b0dc14723c */ /* 0x040fe20000001814 */
[----:B---3--:R-:W2:Y:S05]  /*6460*/  LDL R2, [R1+0xc] ;  /* 0x00000c0001027983 */ /* 0x008eaa0000100800 */
[----:B------:R-:W2:Y:S02]  /*6470*/  LDL.LU R170, [R1+0x60] ;  /* 0x0000600001aa7983 */ /* 0x000ea40000300800 */
[C---:B------:R-:W-:Y:S03]  /*6480*/  HMMA.16816.F32 R24, R220.reuse, R178, R24 ;  /* 0x000000b2dc18723c */ /* 0x040fe60000001818 */
[----:B------:R-:W1:Y:S05]  /*6490*/  LDSM.16.M88.4 R176, [R0+0x4800] ;  /* 0x0048000000b0783b */ /* 0x000e6a0000000200 */
[----:B------:R-:W2:Y:S01]  /*64a0*/  LDL R128, [R1+0xb4] ;  /* 0x0000b40001807983 */ /* 0x000ea20000100800 */
[C---:B------:R-:W-:Y:S04]  /*64b0*/  HMMA.16816.F32 R28, R220.reuse, R180, R28 ;  /* 0x000000b4dc1c723c */ /* 0x040fe8000000181c */
[----:B------:R-:W2:Y:S04]  /*64c0*/  LDL R131, [R1+0xa4] ;  /* 0x0000a40001837983 */ /* 0x000ea80000100800 */
[----:B------:R-:W-:Y:S01]  /*64d0*/  HMMA.16816.F32 R32, R220, R182, R32 ;  /* 0x000000b6dc20723c */ /* 0x000fe20000001820 */
[----:B------:R-:W1:Y:S05]  /*64e0*/  LDSM.16.M88.4 R180, [R0+0x5000] ;  /* 0x0050000000b4783b */ /* 0x000e6a0000000200 */
[----:B------:R-:W2:Y:S02]  /*64f0*/  LDL R130, [R1+0xb0] ;  /* 0x0000b00001827983 */ /* 0x000ea40000100800 */
        /* <DEDUP_REMOVED lines=33> */
[----:B----4-:R1:W4:Y:S05]  /*6710*/  LDSM.16.M88.4 R184, [R126] ;  /* 0x000000007eb8783b */ /* 0x01032a0000000200 */
[----:B--2---:R-:W2:Y:S05]  /*6720*/  LDSM.16.M88.4 R176, [R125] ;  /* 0x000000007db0783b */ /* 0x004eaa0000000200 */
[----:B-1----:R-:W3:Y:S05]  /*6730*/  LDL R126, [R1+0x80] ;  /* 0x00008000017e7983 */ /* 0x002eea0000100800 */
[----:B------:R1:W2:Y:S01]  /*6740*/  LDSM.16.M88.4 R180, [R124] ;  /* 0x000000007cb4783b */ /* 0x0002a20000000200 */
[C---:B----4-:R-:W-:Y:S08]  /*6750*/  HMMA.16816.F32 R4, R236.reuse, R184, R4 ;  /* 0x000000b8ec04723c */ /* 0x050ff00000001804 */
[C---:B------:R-:W-:Y:S01]  /*6760*/  HMMA.16816.F32 R8, R236.reuse, R186, R8 ;  /* 0x000000baec08723c */ /* 0x040fe20000001808 */
[----:B--2---:R-:W2:Y:S05]  /*6770*/  LDSM.16.M88.4 R184, [R2] ;  /* 0x0000000002b8783b */ /* 0x004eaa0000000200 */
[----:B-1----:R-:W4:Y:S02]  /*6780*/  LDL.64 R124, [R1+0x70] ;  /* 0x00007000017c7983 */ /* 0x002f240000100a00 */
[C---:B------:R-:W-:Y:S03]  /*6790*/  HMMA.16816.F32 R12, R236.reuse, R176, R12 ;  /* 0x000000b0ec0c723c */ /* 0x040fe6000000180c */
[C---:B------:R-:W-:Y:S02]  /*67a0*/  ISETP.GE.AND P1, PT, R170.reuse, 0x1, PT ;  /* 0x00000001aa00780c */ /* 0x040fe40003f26270 */
[----:B------:R-:W-:Y:S03]  /*67b0*/  IADD3 R171, R170, -0x1, RZ ;  /* 0xffffffffaaab7810 */ /* 0x000fe60007ffe0ff */
[C---:B------:R-:W-:Y:S01]  /*67c0*/  HMMA.16816.F32 R16, R236.reuse, R178, R16 ;  /* 0x000000b2ec10723c */ /* 0x040fe20000001810 */
[----:B------:R-:W1:Y:S07]  /*67d0*/  LDSM.16.M88.4 R176, [R0+0x6000] ;  /* 0x0060000000b0783b */ /* 0x000e6e0000000200 */
[C---:B------:R-:W-:Y:S04]  /*67e0*/  HMMA.16816.F32 R20, R236.reuse, R180, R20 ;  /* 0x000000b4ec14723c */ /* 0x040fe80000001814 */
[----:B------:R-:W-:Y:S04]  /*67f0*/  @P1 SHF.R.S32.HI R156, RZ, 0x1f, R171 ;  /* 0x0000001fff9c1819 */ /* 0x000fe800000114ab */
[C---:B------:R-:W-:Y:S01]  /*6800*/  HMMA.16816.F32 R24, R236.reuse, R182, R24 ;  /* 0x000000b6ec18723c */ /* 0x040fe20000001818 */
[----:B------:R-:W1:Y:S03]  /*6810*/  LDSM.16.M88.4 R180, [R0+0x6800] ;  /* 0x0068000000b4783b */ /* 0x000e660000000200 */
[----:B------:R-:W-:Y:S04]  /*6820*/  @P1 IMAD R156, R156, c[0x0][0x1e0], RZ ;  /* 0x000078009c9c1a24 */ /* 0x000fe800078e02ff */
[C---:B------:R-:W-:Y:S01]  /*6830*/  @P1 IMAD R156, R171.reuse, c[0x0][0x1e4], R156 ;  /* 0x00007900ab9c1a24 */ /* 0x040fe200078e029c */
[C---:B--2---:R-:W-:Y:S08]  /*6840*/  HMMA.16816.F32 R28, R236.reuse, R184, R28 ;  /* 0x000000b8ec1c723c */ /* 0x044ff0000000181c */
[----:B------:R-:W-:Y:S01]  /*6850*/  HMMA.16816.F32 R32, R236, R186, R32 ;  /* 0x000000baec20723c */ /* 0x000fe20000001820 */
[----:B------:R-:W2:Y:S07]  /*6860*/  LDSM.16.M88.4 R184, [R0+0x7000] ;  /* 0x0070000000b8783b */ /* 0x000eae0000000200 */
[C---:B-1----:R-:W-:Y:S08]  /*6870*/  HMMA.16816.F32 R4, R240.reuse, R176, R4 ;  /* 0x000000b0f004723c */ /* 0x042ff00000001804 */
[C---:B------:R-:W-:Y:S01]  /*6880*/  HMMA.16816.F32 R8, R240.reuse, R178, R8 ;  /* 0x000000b2f008723c */ /* 0x040fe20000001808 */
[----:B------:R-:W1:Y:S07]  /*6890*/  LDSM.16.M88.4 R176, [R0+0x7800] ;  /* 0x0078000000b0783b */ /* 0x000e6e0000000200 */
[C---:B------:R-:W-:Y:S08]  /*68a0*/  HMMA.16816.F32 R12, R240.reuse, R180, R12 ;  /* 0x000000b4f00c723c */ /* 0x040ff0000000180c */
        /* <DEDUP_REMOVED lines=8> */
[C---:B------:R-:W-:Y:S07]  /*6930*/  HMMA.16816.F32 R4, R244.reuse, R180, R4 ;  /* 0x000000b4f404723c */ /* 0x040fee0000001804 */
[----:B------:R-:W-:Y:S01]  /*6940*/  @P1 IMAD.WIDE.U32 R180, R171, c[0x0][0x1e0], RZ ;  /* 0x00007800abb41a25 */ /* 0x000fe200078e00ff */
[C---:B------:R-:W-:Y:S04]  /*6950*/  HMMA.16816.F32 R8, R244.reuse, R182, R8 ;  /* 0x000000b6f408723c */ /* 0x040fe80000001808 */
[----:B------:R-:W-:Y:S01]  /*6960*/  @P1 IADD3 R156, R181, R156, RZ ;  /* 0x0000009cb59c1210 */ /* 0x000fe20007ffe0ff */
[C---:B------:R-:W-:Y:S03]  /*6970*/  @P1 IMAD.SHL.U32 R157, R180.reuse, 0x40, RZ ;  /* 0x00000040b49d1824 */ /* 0x040fe600078e00ff */
[----:B------:R-:W-:Y:S01]  /*6980*/  @P1 SHF.L.U64.HI R156, R180, 0x6, R156 ;  /* 0x00000006b49c1819 */ /* 0x000fe2000001029c */
[C---:B--2---:R-:W-:Y:S01]  /*6990*/  HMMA.16816.F32 R12, R244.reuse, R184, R12 ;  /* 0x000000b8f40c723c */ /* 0x044fe2000000180c */
[----:B------:R-:W2:Y:S01]  /*69a0*/  LDSM.16.M88.4 R180, [R250+0x7800] ;  /* 0x00780000fab4783b */ /* 0x000ea20000000200 */
[----:B------:R-:W-:Y:S04]  /*69b0*/  DEPBAR.LE SB0, 0x0 ;  /* 0x000080000000791a */ /* 0x000fe80000000000 */
[----:B------:R-:W-:Y:S02]  /*69c0*/  BAR.SYNC.DEFER_BLOCKING 0x0 ;  /* 0x0000000000007b1d */ /* 0x000fe40000010000 */
[C---:B------:R-:W-:Y:S08]  /*69d0*/  HMMA.16816.F32 R16, R244.reuse, R186, R16 ;  /* 0x000000baf410723c */ /* 0x040ff00000001810 */
[C---:B-1----:R-:W-:Y:S08]  /*69e0*/  HMMA.16816.F32 R20, R244.reuse, R176, R20 ;  /* 0x000000b0f414723c */ /* 0x042ff00000001814 */
[C---:B------:R-:W-:Y:S08]  /*69f0*/  HMMA.16816.F32 R24, R244.reuse, R178, R24 ;  /* 0x000000b2f418723c */ /* 0x040ff00000001818 */
[C---:B--2---:R-:W-:Y:S08]  /*6a00*/  HMMA.16816.F32 R28, R244.reuse, R180, R28 ;  /* 0x000000b4f41c723c */ /* 0x044ff0000000181c */
[----:B------:R-:W-:Y:S04]  /*6a10*/  HMMA.16816.F32 R32, R244, R182, R32 ;  /* 0x000000b6f420723c */ /* 0x000fe80000001820 */
[C---:B----4-:R-:W-:Y:S05]  /*6a20*/  @P1 IADD3 R0, P0, R157.reuse, R124, RZ ;  /* 0x0000007c9d001210 */ /* 0x050fea0007f1e0ff */
[----:B---3--:R-:W-:Y:S03]  /*6a30*/  @P1 IMAD.X R2, R156, 0x1, R126, P0 ;  /* 0x000000019c021824 */ /* 0x008fe600000e067e */
[C---:B------:R-:W-:Y:S04]  /*6a40*/  @P1 LEA R184, P0, R0.reuse, c[0x0][0x1c8], 0x1 ;  /* 0x0000720000b81a11 */ /* 0x040fe800078008ff */
[----:B------:R-:W-:Y:S02]  /*6a50*/  @P1 LEA.HI.X R185, R0, c[0x0][0x1cc], R2, 0x1, P0 ;  /* 0x0000730000b91a11 */ /* 0x000fe400000f0c02 */
[----:B------:R-:W-:Y:S02]  /*6a60*/  @P1 IADD3 R189, P0, R124, 0x40, RZ ;  /* 0x000000407cbd1810 */ /* 0x000fe40007f1e0ff */
[----:B------:R-:W-:Y:S01]  /*6a70*/  IADD3 R0, R130, R131, RZ ;  /* 0x0000008382007210 */ /* 0x000fe20007ffe0ff */
[----:B------:R-:W-:Y:S01]  /*6a80*/  @!PT LDS RZ, [RZ] ;  /* 0x00000000fffff984 */ /* 0x000fe20000000800 */
[----:B------:R-:W-:Y:S01]  /*6a90*/  @!PT LDS RZ, [RZ] ;  /* 0x00000000fffff984 */ /* 0x000fe20000000800 */
[----:B------:R-:W-:Y:S01]  /*6aa0*/  @!PT LDS RZ, [RZ] ;  /* 0x00000000fffff984 */ /* 0x000fe20000000800 */
[----:B------:R1:W-:Y:S01]  /*6ab0*/  @P1 LDGSTS.E.BYPASS.LTC128B.128 [R127+0x10100], [R184.64], !P6 ;  /* 0x10100000b87f1fae */ /* 0x0003e2000f101d46 */
[----:B------:R-:W-:Y:S02]  /*6ac0*/  @P1 IADD3.X R190, RZ, R126, RZ, P0, !PT ;  /* 0x0000007effbe1210 */ /* 0x000fe400007fe4ff */
[C---:B------:R-:W-:Y:S01]  /*6ad0*/  @P1 IADD3 R2, P0, R157.reuse, R189, RZ ;  /* 0x000000bd9d021210 */ /* 0x040fe20007f1e0ff */
[----:B------:R-:W-:Y:S04]  /*6ae0*/  @P2 IMAD.HI.U32 R159, R0, c[0x0][0x2c8], RZ ;  /* 0x0000b200009f2a27 */ /* 0x000fe800078e00ff */
[----:B------:R-:W-:Y:S01]  /*6af0*/  @P1 IMAD.X R177, R156, 0x1, R190, P0 ;  /* 0x000000019cb11824 */ /* 0x000fe200000e06be */
[C---:B------:R-:W-:Y:S02]  /*6b00*/  @P1 LEA R176, P0, R2.reuse, c[0x0][0x1c8], 0x1 ;  /* 0x0000720002b01a11 */ /* 0x040fe400078008ff */
[----:B------:R-:W-:Y:S02]  /*6b10*/  @P2 SHF.R.U32.HI R0, RZ, c[0x0][0x2cc], R159 ;  /* 0x0000b300ff002a19 */ /* 0x000fe4000001169f */
[----:B------:R-:W-:Y:S02]  /*6b20*/  @P1 LEA.HI.X R177, R2, c[0x0][0x1cc], R177, 0x1, P0 ;  /* 0x0000730002b11a11 */ /* 0x000fe400000f0cb1 */
[----:B------:R-:W-:Y:S01]  /*6b30*/  @P1 IADD3 R188, P0, R124, 0x80, RZ ;  /* 0x000000807cbc1810 */ /* 0x000fe20007f1e0ff */
[----:B------:R-:W2:Y:S01]  /*6b40*/  SHFL.IDX PT, R179, R0, RZ, 0x1c1f ;  /* 0x001c1fff00b37589 */ /* 0x000ea200000e0000 */
[----:B------:R-:W-:Y:S03]  /*6b50*/  MOV R159, 0xffffffc0 ;  /* 0xffffffc0009f7802 */ /* 0x000fe60000000f00 */
[----:B------:R-:W-:Y:S01]  /*6b60*/  @P1 IMAD.X R186, RZ, RZ, R126, P0 ;  /* 0x000000ffffba1224 */ /* 0x000fe200000e067e */
[----:B------:R3:W-:Y:S01]  /*6b70*/  @P1 LDGSTS.E.BYPASS.LTC128B.128 [R127+0x12100], [R176.64], !P5 ;  /* 0x12100000b07f1fae */ /* 0x0007e2000e901d46 */
[----:B------:R-:W-:Y:S04]  /*6b80*/  IMAD R159, R170, R159, 0x1 ;  /* 0x00000001aa9f7424 */ /* 0x000fe800078e029f */
[----:B------:R4:W1:Y:S02]  /*6b90*/  SHFL.IDX PT, R178, R0, 0x1, 0x1c1f ;  /* 0x003c1f0000b27f89 */ /* 0x00086400000e0000 */
[----:B----4-:R-:W-:Y:S04]  /*6ba0*/  @P1 IADD3 R0, P0, R157, R188, RZ ;  /* 0x000000bc9d001210 */ /* 0x010fe80007f1e0ff */
[----:B------:R-:W-:Y:S02]  /*6bb0*/  @P1 IADD3.X R2, R156, R186, RZ, P0, !PT ;  /* 0x000000ba9c021210 */ /* 0x000fe400007fe4ff */
[C---:B---3--:R-:W-:Y:S04]  /*6bc0*/  @P1 LEA R176, P0, R0.reuse, c[0x0][0x1c8], 0x1 ;  /* 0x0000720000b01a11 */ /* 0x048fe800078008ff */
[----:B------:R-:W-:Y:S02]  /*6bd0*/  @P1 LEA.HI.X R177, R0, c[0x0][0x1cc], R2, 0x1, P0 ;  /* 0x0000730000b11a11 */ /* 0x000fe400000f0c02 */
[----:B------:R-:W-:Y:S02]  /*6be0*/  IADD3 R0, R159, c[0x0][0x1d0], -R128 ;  /* 0x000074009f007a10 */ /* 0x000fe40007ffe880 */
[----:B------:R-:W-:Y:S01]  /*6bf0*/  @P1 IADD3 R180, P0, R124, 0xc0, RZ ;  /* 0x000000c07cb41810 */ /* 0x000fe20007f1e0ff */
[----:B------:R3:W-:Y:S01]  /*6c00*/  @P1 LDGSTS.E.BYPASS.LTC128B.128 [R127+0x14100], [R176.64], !P4 ;  /* 0x14100000b07f1fae */ /* 0x0007e2000e101d46 */
[----:B------:R-:W-:Y:S05]  /*6c10*/  IADD3 R0, R0, -c[0x0][0x168], RZ ;  /* 0x80005a0000007a10 */ /* 0x000fea0007ffe0ff */
[C---:B--2---:R-:W-:Y:S01]  /*6c20*/  IMAD.IADD R2, R0.reuse, 0x1, R179 ;  /* 0x0000000100027824 */ /* 0x044fe200078e02b3 */
[----:B-1----:R-:W-:Y:S01]  /*6c30*/  IADD3 R0, R0, R178, RZ ;  /* 0x000000b200007210 */ /* 0x002fe20007ffe0ff */
[----:B------:R-:W-:Y:S01]  /*6c40*/  @P1 IMAD.X R179, RZ, RZ, R126, P0 ;  /* 0x000000ffffb31224 */ /* 0x000fe200000e067e */
[----:B------:R-:W-:Y:S04]  /*6c50*/  @P1 IADD3 R159, P0, R157, R180, RZ ;  /* 0x000000b49d9f1210 */ /* 0x000fe80007f1e0ff */
[----:B---3--:R-:W-:Y:S02]  /*6c60*/  @P1 IADD3.X R177, R156, R179, RZ, P0, !PT ;  /* 0x000000b39cb11210 */ /* 0x008fe400007fe4ff */
[C---:B------:R-:W-:Y:S04]  /*6c70*/  @P1 LEA R176, P0, R159.reuse, c[0x0][0x1c8], 0x1 ;  /* 0x000072009fb01a11 */ /* 0x040fe800078008ff */
[----:B------:R-:W-:Y:S01]  /*6c80*/  @P1 LEA.HI.X R177, R159, c[0x0][0x1cc], R177, 0x1, P0 ;  /* 0x000073009fb11a11 */ /* 0x000fe200000f0cb1 */
[----:B------:R-:W-:Y:S04]  /*6c90*/  @P1 IMAD.MOV.U32 R159, RZ, RZ, c[0x0][0x1e0] ;  /* 0x00007800ff9f1624 */ /* 0x000fe800078e00ff */
[----:B------:R1:W-:Y:S01]  /*6ca0*/  @P1 LDGSTS.E.BYPASS.LTC128B.128 [R127+0x16100], [R176.64], !P3 ;  /* 0x16100000b07f1fae */ /* 0x0003e2000d901d46 */
[C---:B------:R-:W-:Y:S02]  /*6cb0*/  @P1 LEA R157, P0, R159.reuse, R157, 0x5 ;  /* 0x0000009d9f9d1211 */ /* 0x040fe400078028ff */
[----:B-1----:R-:W-:Y:S04]  /*6cc0*/  @P1 MOV R176, c[0x0][0x1e4] ;  /* 0x0000790000b01a02 */ /* 0x002fe80000000f00 */
[----:B------:R-:W-:Y:S02]  /*6cd0*/  @P1 LEA.HI.X R156, R159, R156, R176, 0x5, P0 ;  /* 0x0000009c9f9c1211 */ /* 0x000fe400000f2cb0 */
[----:B------:R-:W-:Y:S04]  /*6ce0*/  ISETP.GT.AND P0, PT, R2, RZ, PT ;  /* 0x000000ff0200720c */ /* 0x000fe80003f04270 */
[----:B------:R-:W-:Y:S02]  /*6cf0*/  FSEL R185, R4, -INF , P0 ;  /* 0xff80000004b97808 */ /* 0x000fe40000000000 */
[----:B------:R-:W-:Y:S04]  /*6d00*/  ISETP.GT.AND P0, PT, R2, 0x1, PT ;  /* 0x000000010200780c */ /* 0x000fe80003f04270 */
[----:B------:R-:W-:Y:S02]  /*6d10*/  FSEL R181, R5, -INF , P0 ;  /* 0xff80000005b57808 */ /* 0x000fe40000000000 */
[----:B------:R-:W-:Y:S04]  /*6d20*/  ISETP.GT.AND P0, PT, R0, RZ, PT ;  /* 0x000000ff0000720c */ /* 0x000fe80003f04270 */
        /* <DEDUP_REMOVED lines=50> */
[----:B------:R-:W-:Y:S04]  /*7050*/  ISETP.GT.AND P0, PT, R2, 0x28, PT ;  /* 0x000000280200780c */ /* 0x000fe80003f04270 */
        /* <DEDUP_REMOVED lines=12> */
[----:B------:R-:W-:Y:S01]  /*7120*/  FSEL R172, R32, -INF , P0 ;  /* 0xff80000020ac7808 */ /* 0x000fe20000000000 */
[----:B------:R-:W-:Y:S01]  /*7130*/  IMAD.MOV.U32 R32, RZ, RZ, R19 ;  /* 0x000000ffff207224 */ /* 0x000fe200078e0013 */
[----:B------:R-:W-:Y:S02]  /*7140*/  ISETP.GT.AND P0, PT, R2, 0x39, PT ;  /* 0x000000390200780c */ /* 0x000fe40003f04270 */
[----:B------:R-:W-:Y:S02]  /*7150*/  FMNMX.FTZ R2, R191, R4, !PT ;  /* 0x00000004bf027209 */ /* 0x000fe40007810000 */
[----:B------:R-:W-:Y:S02]  /*7160*/  FSEL R173, R33, -INF , P0 ;  /* 0xff80000021ad7808 */ /* 0x000fe40000000000 */
[----:B------:R-:W-:Y:S02]  /*7170*/  FMNMX.FTZ R6, R172, R6, !PT ;  /* 0x00000006ac067209 */ /* 0x000fe40007810000 */
[----:B------:R-:W-:Y:S02]  /*7180*/  FMNMX.FTZ R2, R18, R2, !PT ;  /* 0x0000000212027209 */ /* 0x000fe40007810000 */
[----:B------:R-:W-:Y:S02]  /*7190*/  FMNMX.FTZ R6, R173, R6, !PT ;  /* 0x00000006ad067209 */ /* 0x000fe40007810000 */
[----:B------:R-:W-:Y:S02]  /*71a0*/  ISETP.GT.AND P0, PT, R0, 0x28, PT ;  /* 0x000000280000780c */ /* 0x000fe40003f04270 */
[----:B------:R-:W-:Y:S01]  /*71b0*/  FMNMX.FTZ R2, R32, R2, !PT ;  /* 0x0000000220027209 */ /* 0x000fe20007810000 */
[----:B------:R-:W1:Y:S01]  /*71c0*/  SHFL.BFLY PT, R4, R6, 0x2, 0x1f ;  /* 0x0c401f0006047f89 */ /* 0x000e6200000e0000 */
[----:B------:R-:W-:Y:S02]  /*71d0*/  MOV R33, R23 ;  /* 0x0000001700217202 */ /* 0x000fe40000000f00 */
[----:B------:R-:W-:Y:S02]  /*71e0*/  FSEL R193, R26, -INF , P0 ;  /* 0xff8000001ac17808 */ /* 0x000fe40000000000 */
[----:B------:R-:W-:Y:S02]  /*71f0*/  FMNMX.FTZ R2, R22, R2, !PT ;  /* 0x0000000216027209 */ /* 0x000fe40007810000 */
        /* <DEDUP_REMOVED lines=16> */
[----:B------:R-:W-:Y:S02]  /*7300*/  @P1 IADD3 R2, P0, R157, R124, RZ ;  /* 0x0000007c9d021210 */ /* 0x000fe40007f1e0ff */
[----:B-1----:R-:W-:Y:S01]  /*7310*/  FMNMX.FTZ R6, R6, R4, !PT ;  /* 0x0000000406067209 */ /* 0x002fe20007810000 */
[----:B------:R-:W2:Y:S01]  /*7320*/  LDL.LU.64 R124, [R1+0x150] ;  /* 0x00015000017c7983 */ /* 0x000ea20000300a00 */
[----:B------:R-:W-:Y:S01]  /*7330*/  FMNMX.FTZ R0, R169, R0, !PT ;  /* 0x00000000a9007209 */ /* 0x000fe20007810000 */
[----:B------:R-:W-:Y:S01]  /*7340*/  @P1 IMAD.X R4, R156, 0x1, R126, P0 ;  /* 0x000000019c041824 */ /* 0x000fe200000e067e */
[C---:B------:R-:W-:Y:S02]  /*7350*/  @P1 LEA R10, P0, R2.reuse, c[0x0][0x1c8], 0x1 ;  /* 0x00007200020a1a11 */ /* 0x040fe400078008ff */
[----:B------:R-:W3:Y:S01]  /*7360*/  LDL.LU R126, [R1+0x14c] ;  /* 0x00014c00017e7983 */ /* 0x000ee20000300800 */
[----:B------:R-:W-:Y:S02]  /*7370*/  FMNMX.FTZ R0, R159, R0, !PT ;  /* 0x000000009f007209 */ /* 0x000fe40007810000 */
[----:B------:R-:W-:Y:S02]  /*7380*/  @P1 LEA.HI.X R11, R2, c[0x0][0x1cc], R4, 0x1, P0 ;  /* 0x00007300020b1a11 */ /* 0x000fe400000f0c04 */
[C---:B------:R-:W-:Y:S01]  /*7390*/  @P1 IADD3 R4, P0, R157.reuse, R189, RZ ;  /* 0x000000bd9d041210 */ /* 0x040fe20007f1e0ff */
[----:B------:R-:W1:Y:S01]  /*73a0*/  SHFL.BFLY PT, R2, R0, 0x2, 0x1f ;  /* 0x0c401f0000027f89 */ /* 0x000e6200000e0000 */
[----:B------:R-:W-:Y:S02]  /*73b0*/  MOV R35, R18 ;  /* 0x0000001200237202 */ /* 0x000fe40000000f00 */
[----:B------:R-:W-:Y:S02]  /*73c0*/  @P1 IADD3.X R190, R156, R190, RZ, P0, !PT ;  /* 0x000000be9cbe1210 */ /* 0x000fe400007fe4ff */
[C---:B------:R-:W-:Y:S01]  /*73d0*/  @P1 LEA R12, P0, R4.reuse, c[0x0][0x1c8], 0x1 ;  /* 0x00007200040c1a11 */ /* 0x040fe200078008ff */
[----:B------:R4:W-:Y:S03]  /*73e0*/  @P1 LDGSTS.E.BYPASS.LTC128B.128 [R127+0x11100], [R10.64], !P6 ;  /* 0x111000000a7f1fae */ /* 0x0009e6000f101d46 */
[----:B------:R-:W-:Y:S02]  /*73f0*/  @P1 LEA.HI.X R13, R4, c[0x0][0x1cc], R190, 0x1, P0 ;  /* 0x00007300040d1a11 */ /* 0x000fe400000f0cbe */
[C---:B------:R-:W-:Y:S01]  /*7400*/  @P1 IADD3 R4, P0, R157.reuse, R188, RZ ;  /* 0x000000bc9d041210 */ /* 0x040fe20007f1e0ff */
[----:B------:R-:W4:Y:S04]  /*7410*/  SHFL.BFLY PT, R14, R6, 0x1, 0x1f ;  /* 0x0c201f00060e7f89 */ /* 0x000f2800000e0000 */
[C---:B------:R-:W-:Y:S01]  /*7420*/  @P1 IMAD.X R186, R156.reuse, 0x1, R186, P0 ;  /* 0x000000019cba1824 */ /* 0x040fe200000e06ba */
[----:B------:R-:W-:Y:S01]  /*7430*/  @P1 IADD3 R5, P0, R157, R180, RZ ;  /* 0x000000b49d051210 */ /* 0x000fe20007f1e0ff */
[----:B------:R4:W-:Y:S03]  /*7440*/  @P1 LDGSTS.E.BYPASS.LTC128B.128 [R127+0x13100], [R12.64], !P5 ;  /* 0x131000000c7f1fae */ /* 0x0009e6000e901d46 */
[----:B------:R-:W-:Y:S02]  /*7450*/  @P1 IADD3.X R156, R156, R179, RZ, P0, !PT ;  /* 0x000000b39c9c1210 */ /* 0x000fe400007fe4ff */
[----:B------:R-:W-:Y:S02]  /*7460*/  @P1 LEA R8, P0, R4, c[0x0][0x1c8], 0x1 ;  /* 0x0000720004081a11 */ /* 0x000fe400078008ff */
[----:B-1----:R-:W-:Y:S02]  /*7470*/  FMNMX.FTZ R0, R0, R2, !PT ;  /* 0x0000000200007209 */ /* 0x002fe40007810000 */
[----:B------:R-:W-:Y:S02]  /*7480*/  @P1 LEA.HI.X R9, R4, c[0x0][0x1cc], R186, 0x1, P0 ;  /* 0x0000730004091a11 */ /* 0x000fe400000f0cba */
[C---:B------:R-:W-:Y:S01]  /*7490*/  @P1 LEA R4, P0, R5.reuse, c[0x0][0x1c8], 0x1 ;  /* 0x0000720005041a11 */ /* 0x040fe200078008ff */
[----:B------:R-:W1:Y:S03]  /*74a0*/  SHFL.BFLY PT, R2, R0, 0x1, 0x1f ;  /* 0x0c201f0000027f89 */ /* 0x000e6600000e0000 */
[----:B------:R-:W-:Y:S02]  /*74b0*/  @P1 LEA.HI.X R5, R5, c[0x0][0x1cc], R156, 0x1, P0 ;  /* 0x0000730005051a11 */ /* 0x000fe400000f0c9c */
[----:B------:R1:W-:Y:S01]  /*74c0*/  @P1 LDGSTS.E.BYPASS.LTC128B.128 [R127+0x15100], [R8.64], !P4 ;  /* 0x15100000087f1fae */ /* 0x0003e2000e101d46 */
[----:B----4-:R-:W-:Y:S04]  /*74d0*/  FMNMX.FTZ R157, R6, R14, !PT ;  /* 0x0000000e069d7209 */ /* 0x010fe80007810000 */
[----:B------:R4:W-:Y:S01]  /*74e0*/  @P1 LDGSTS.E.BYPASS.LTC128B.128 [R127+0x17100], [R4.64], !P3 ;  /* 0x17100000047f1fae */ /* 0x0009e2000d901d46 */
[C---:B------:R-:W-:Y:S01]  /*74f0*/  FSETP.NEU.FTZ.AND P0, PT, R157.reuse, -INF , PT ;  /* 0xff8000009d00780b */ /* 0x040fe20003f1d000 */
[----:B------:R-:W-:Y:S03]  /*7500*/  FMUL.FTZ R180, R157, c[0x0][0x2d0] ;  /* 0x0000b4009db47a20 */ /* 0x000fe60000410000 */
[----:B------:R-:W4:Y:S02]  /*7510*/  LDSM.16.MT88.4 R12, [R248] ;  /* 0x00000000f80c783b */ /* 0x000f240000004200 */
[----:B------:R-:W-:Y:S03]  /*7520*/  FSEL R180, R180, RZ, P0 ;  /* 0x000000ffb4b47208 */ /* 0x000fe60000000000 */
[----:B------:R-:W4:Y:S02]  /*7530*/  LDSM.16.MT88.4 R20, [R252] ;  /* 0x00000000fc14783b */ /* 0x000f240000004200 */
[--C-:B------:R-:W-:Y:S01]  /*7540*/  FFMA.FTZ R181, R181, c[0x0][0x2d0], -R180.reuse ;  /* 0x0000b400b5b57a23 */ /* 0x100fe200000108b4 */
[----:B-1----:R-:W-:Y:S01]  /*7550*/  FMNMX.FTZ R156, R0, R2, !PT ;  /* 0x00000002009c7209 */ /* 0x002fe20007810000 */
[--C-:B------:R-:W-:Y:S01]  /*7560*/  FFMA.FTZ R185, R185, c[0x0][0x2d0], -R180.reuse ;  /* 0x0000b400b9b97a23 */ /* 0x100fe200000108b4 */
[----:B------:R-:W-:Y:S01]  /*7570*/  FSEL R0, R157, RZ, P0 ;  /* 0x000000ff9d007208 */ /* 0x000fe20000000000 */
[----:B------:R1:W-:Y:S01]  /*7580*/  MUFU.EX2 R186, R181 ;  /* 0x000000b500ba7308 */ /* 0x0003e20000000800 */
[----:B------:R-:W-:Y:S01]  /*7590*/  FSETP.NEU.FTZ.AND P0, PT, R156, -INF , PT ;  /* 0xff8000009c00780b */ /* 0x000fe20003f1d000 */
[--C-:B------:R-:W-:Y:S01]  /*75a0*/  FFMA.FTZ R176, R176, c[0x0][0x2d0], -R180.reuse ;  /* 0x0000b400b0b07a23 */ /* 0x100fe200000108b4 */
[----:B------:R-:W4:Y:S01]  /*75b0*/  LDSM.16.MT88.4 R28, [R251] ;  /* 0x00000000fb1c783b */ /* 0x000f220000004200 */
[----:B------:R-:W-:Y:S01]  /*75c0*/  FADD.FTZ R0, -R0, R3 ;  /* 0x0000000300007221 */ /* 0x000fe20000010100 */
[----:B------:R-:W-:Y:S01]  /*75d0*/  FSEL R2, R156, RZ, P0 ;  /* 0x000000ff9c027208 */ /* 0x000fe20000000000 */
[----:B------:R-:W-:Y:S02]  /*75e0*/  FFMA.FTZ R178, R178, c[0x0][0x2d0], -R180 ;  /* 0x0000b400b2b27a23 */ /* 0x000fe400000108b4 */
[----:B------:R-:W-:Y:S01]  /*75f0*/  FMUL.FTZ R0, R0, c[0x0][0x2d0] ;  /* 0x0000b40000007a20 */ /* 0x000fe20000410000 */
[----:B------:R-:W0:Y:S01]  /*7600*/  LDGDEPBAR ;  /* 0x00000000000079af */ /* 0x000e220000000000 */
[----:B------:R-:W-:Y:S04]  /*7610*/  MUFU.EX2 R185, R185 ;  /* 0x000000b900b97308 */ /* 0x000fe80000000800 */
[----:B----4-:R-:W3:Y:S05]  /*7620*/  LDL.LU R127, [R1+0x148] ;  /* 0x00014800017f7983 */ /* 0x010eea0000300800 */
[----:B------:R-:W2:Y:S01]  /*7630*/  LDL R188, [R1+0x48] ;  /* 0x0000480001bc7983 */ /* 0x000ea20000100800 */
[----:B------:R-:W1:Y:S02]  /*7640*/  MUFU.EX2 R3, R0 ;  /* 0x0000000000037308 */ /* 0x000e640000000800 */
[----:B-1----:R-:W-:Y:S05]  /*7650*/  FMUL.FTZ R181, R156, c[0x0][0x2d0] ;  /* 0x0000b4009cb57a20 */ /* 0x002fea0000410000 */
[----:B------:R-:W-:Y:S03]  /*7660*/  FSEL R181, R181, RZ, P0 ;  /* 0x000000ffb5b57208 */ /* 0x000fe60000000000 */
[----:B------:R1:W-:Y:S02]  /*7670*/  MUFU.EX2 R189, R176 ;  /* 0x000000b000bd7308 */ /* 0x0003e40000000800 */
[--C-:B------:R-:W-:Y:S02]  /*7680*/  FFMA.FTZ R187, R187, c[0x0][0x2d0], -R181.reuse ;  /* 0x0000b400bbbb7a23 */ /* 0x100fe400000108b5 */
[--C-:B------:R-:W-:Y:S02]  /*7690*/  FFMA.FTZ R184, R184, c[0x0][0x2d0], -R181.reuse ;  /* 0x0000b400b8b87a23 */ /* 0x100fe400000108b5 */
[--C-:B------:R-:W-:Y:S02]  /*76a0*/  FFMA.FTZ R177, R177, c[0x0][0x2d0], -R181.reuse ;  /* 0x0000b400b1b17a23 */ /* 0x100fe400000108b5 */
[--C-:B------:R-:W-:Y:S02]  /*76b0*/  FFMA.FTZ R7, R7, c[0x0][0x2d0], -R181.reuse ;  /* 0x0000b40007077a23 */ /* 0x100fe400000108b5 */
[----:B------:R-:W1:Y:S01]  /*76c0*/  MUFU.EX2 R182, R178 ;  /* 0x000000b200b67308 */ /* 0x000e620000000800 */
[----:B------:R-:W-:Y:S02]  /*76d0*/  FFMA.FTZ R159, R159, c[0x0][0x2d0], -R181 ;  /* 0x0000b4009f9f7a23 */ /* 0x000fe400000108b5 */
[C---:B------:R-:W-:Y:S02]  /*76e0*/  FMUL.FTZ R24, R3.reuse, R144 ;  /* 0x0000009003187220 */ /* 0x040fe40000410000 */
[----:B------:R-:W3:Y:S01]  /*76f0*/  LDL R144, [R1+0x4] ;  /* 0x0000040001907983 */ /* 0x000ee20000100800 */
[----:B------:R-:W-:Y:S02]  /*7700*/  FADD.FTZ R0, -R2, R158 ;  /* 0x0000009e02007221 */ /* 0x000fe40000010100 */
[C---:B------:R-:W-:Y:S02]  /*7710*/  FMUL.FTZ R4, R3.reuse, R160 ;  /* 0x000000a003047220 */ /* 0x040fe40000410000 */
[----:B------:R-:W-:Y:S01]  /*7720*/  FMUL.FTZ R0, R0, c[0x0][0x2d0] ;  /* 0x0000b40000007a20 */ /* 0x000fe20000410000 */
[----:B------:R-:W-:Y:S01]  /*7730*/  MUFU.EX2 R183, R184 ;  /* 0x000000b800b77308 */ /* 0x000fe20000000800 */
[C---:B------:R-:W-:Y:S01]  /*7740*/  FMUL.FTZ R5, R3.reuse, R161 ;  /* 0x000000a103057220 */ /* 0x040fe20000410000 */
[----:B-1----:R-:W-:Y:S01]  /*7750*/  F2FP.PACK_AB R176, R186, R185 ;  /* 0x000000b9bab0723e */ /* 0x002fe200000000ff */
[C---:B------:R-:W-:Y:S01]  /*7760*/  FMUL.FTZ R8, R3.reuse, R164 ;  /* 0x000000a403087220 */ /* 0x040fe20000410000 */
[----:B------:R-:W-:Y:S01]  /*7770*/  MOV R161, R32 ;  /* 0x0000002000a17202 */ /* 0x000fe20000000f00 */
[C---:B------:R-:W-:Y:S02]  /*7780*/  FMUL.FTZ R9, R3.reuse, R165 ;  /* 0x000000a503097220 */ /* 0x040fe40000410000 */
[C---:B------:R-:W-:Y:S02]  /*7790*/  FMUL.FTZ R16, R3.reuse, R136 ;  /* 0x0000008803107220 */ /* 0x040fe40000410000 */
[C---:B------:R-:W-:Y:S01]  /*77a0*/  FMUL.FTZ R17, R3.reuse, R137 ;  /* 0x0000008903117220 */ /* 0x040fe20000410000 */
[----:B------:R-:W-:Y:S01]  /*77b0*/  MUFU.EX2 R190, R177 ;  /* 0x000000b100be7308 */ /* 0x000fe20000000800 */
[C---:B------:R-:W-:Y:S01]  /*77c0*/  FMUL.FTZ R25, R3.reuse, R145 ;  /* 0x0000009103197220 */ /* 0x040fe20000410000 */
[----:B------:R-:W-:Y:S01]  /*77d0*/  F2FP.PACK_AB R178, R182, R189 ;  /* 0x000000bdb6b2723e */ /* 0x000fe200000000ff */
[----:B------:R-:W-:Y:S02]  /*77e0*/  IMAD.MOV.U32 R160, RZ, RZ, R35 ;  /* 0x000000ffffa07224 */ /* 0x000fe400078e0023 */
[----:B------:R-:W-:Y:S02]  /*77f0*/  IMAD.MOV.U32 R158, RZ, RZ, R33 ;  /* 0x000000ffff9e7224 */ /* 0x000fe400078e0021 */
[C---:B------:R-:W-:Y:S03]  /*7800*/  FMUL.FTZ R32, R3.reuse, R152 ;  /* 0x0000009803207220 */ /* 0x040fe60000410000 */
[----:B------:R-:W1:Y:S01]  /*7810*/  MUFU.EX2 R184, R7 ;  /* 0x0000000700b87308 */ /* 0x000e620000000800 */
        /* <DEDUP_REMOVED lines=13> */
[C---:B------:R-:W-:Y:S01]  /*78f0*/  FMUL.FTZ R56, R3.reuse, R56 ;  /* 0x0000003803387220 */ /* 0x040fe20000410000 */
[----:B-1----:R-:W-:Y:S01]  /*7900*/  F2FP.PACK_AB R179, R184, R190 ;  /* 0x000000beb8b3723e */ /* 0x002fe200000000ff */
[C---:B------:R-:W-:Y:S01]  /*7910*/  FMUL.FTZ R57, R3.reuse, R57 ;  /* 0x0000003903397220 */ /* 0x040fe20000410000 */
[----:B------:R-:W-:Y:S01]  /*7920*/  MOV R164, R184 ;  /* 0x000000b800a47202 */ /* 0x000fe20000000f00 */
[--C-:B------:R-:W-:Y:S02]  /*7930*/  FFMA.FTZ R2, R128, c[0x0][0x2d0], -R180.reuse ;  /* 0x0000b40080027a23 */ /* 0x100fe400000108b4 */
[C---:B------:R-:W-:Y:S01]  /*7940*/  FMUL.FTZ R60, R3.reuse, R60 ;  /* 0x0000003c033c7220 */ /* 0x040fe20000410000 */
[----:B------:R-:W3:Y:S01]  /*7950*/  LDL.LU R128, [R1+0x144] ;  /* 0x0001440001807983 */ /* 0x000ee20000300800 */
[C---:B------:R-:W-:Y:S01]  /*7960*/  FMUL.FTZ R61, R3.reuse, R61 ;  /* 0x0000003d033d7220 */ /* 0x040fe20000410000 */
[----:B------:R-:W-:Y:S01]  /*7970*/  MUFU.EX2 R159, R159 ;  /* 0x0000009f009f7308 */ /* 0x000fe20000000800 */
[----:B------:R-:W-:Y:S02]  /*7980*/  FMUL.FTZ R64, R3, R64 ;  /* 0x0000004003407220 */ /* 0x000fe40000410000 */
[C---:B------:R-:W-:Y:S02]  /*7990*/  FMUL.FTZ R6, R0.reuse, R162 ;  /* 0x000000a200067220 */ /* 0x040fe40000410000 */
[C---:B------:R-:W-:Y:S02]  /*79a0*/  FMUL.FTZ R7, R0.reuse, R163 ;  /* 0x000000a300077220 */ /* 0x040fe40000410000 */
[C---:B------:R-:W-:Y:S01]  /*79b0*/  FMUL.FTZ R10, R0.reuse, R166 ;  /* 0x000000a6000a7220 */ /* 0x040fe20000410000 */
[----:B------:R-:W-:Y:S01]  /*79c0*/  MOV R166, R182 ;  /* 0x000000b600a67202 */ /* 0x000fe20000000f00 */
[C---:B------:R-:W-:Y:S02]  /*79d0*/  FMUL.FTZ R11, R0.reuse, R167 ;  /* 0x000000a7000b7220 */ /* 0x040fe40000410000 */
[C---:B------:R-:W-:Y:S01]  /*79e0*/  FMUL.FTZ R18, R0.reuse, R138 ;  /* 0x0000008a00127220 */ /* 0x040fe20000410000 */
[----:B------:R-:W-:Y:S01]  /*79f0*/  F2FP.PACK_AB R177, R183, R187 ;  /* 0x000000bbb7b1723e */ /* 0x000fe200000000ff */
[C---:B------:R-:W-:Y:S02]  /*7a00*/  FMUL.FTZ R19, R0.reuse, R139 ;  /* 0x0000008b00137220 */ /* 0x040fe40000410000 */
[----:B------:R-:W-:Y:S01]  /*7a10*/  LDSM.16.MT88.4 R136, [R248+0x800] ;  /* 0x00080000f888783b */ /* 0x000fe20000004200 */
[C---:B------:R-:W-:Y:S02]  /*7a20*/  FMUL.FTZ R26, R0.reuse, R146 ;  /* 0x00000092001a7220 */ /* 0x040fe40000410000 */
[----:B------:R-:W-:Y:S01]  /*7a30*/  FMUL.FTZ R27, R0, R147 ;  /* 0x00000093001b7220 */ /* 0x000fe20000410000 */
[C---:B------:R-:W-:Y:S05]  /*7a40*/  HMMA.16816.F32 R4, R176.reuse, R12, R4 ;  /* 0x0000000cb004723c */ /* 0x040fea0000001804 */
[--C-:B------:R-:W-:Y:S02]  /*7a50*/  FFMA.FTZ R152, R194, c[0x0][0x2d0], -R180.reuse ;  /* 0x0000b400c2987a23 */ /* 0x100fe400000108b4 */
[C---:B------:R-:W-:Y:S01]  /*7a60*/  FMUL.FTZ R12, R3.reuse, R132 ;  /* 0x00000084030c7220 */ /* 0x040fe20000410000 */
[C---:B------:R-:W-:Y:S04]  /*7a70*/  HMMA.16816.F32 R8, R176.reuse, R14, R8 ;  /* 0x0000000eb008723c */ /* 0x040fe80000001808 */
[----:B------:R-:W-:Y:S02]  /*7a80*/  FMUL.FTZ R13, R3, R133 ;  /* 0x00000085030d7220 */ /* 0x000fe40000410000 */
[C---:B------:R-:W-:Y:S02]  /*7a90*/  FMUL.FTZ R35, R0.reuse, R155 ;  /* 0x0000009b00237220 */ /* 0x040fe40000410000 */
[C---:B------:R-:W-:Y:S04]  /*7aa0*/  FMUL.FTZ R14, R0.reuse, R134 ;  /* 0x00000086000e7220 */ /* 0x040fe80000410000 */
[C---:B------:R-:W-:Y:S02]  /*7ab0*/  FMUL.FTZ R15, R0.reuse, R135 ;  /* 0x00000087000f7220 */ /* 0x040fe40000410000 */
[--C-:B------:R-:W-:Y:S02]  /*7ac0*/  FFMA.FTZ R153, R195, c[0x0][0x2d0], -R180.reuse ;  /* 0x0000b400c3997a23 */ /* 0x100fe400000108b4 */
[C---:B------:R-:W-:Y:S02]  /*7ad0*/  FMUL.FTZ R38, R0.reuse, R38 ;  /* 0x0000002600267220 */ /* 0x040fe40000410000 */
[C---:B------:R-:W-:Y:S01]  /*7ae0*/  FMUL.FTZ R39, R0.reuse, R39 ;  /* 0x0000002700277220 */ /* 0x040fe20000410000 */
        /* <DEDUP_REMOVED lines=23> */
[----:B------:R-:W-:Y:S02]  /*7c60*/  IMAD.MOV.U32 R167, RZ, RZ, R161 ;  /* 0x000000ffffa77224 */ /* 0x000fe400078e00a1 */
        /* <DEDUP_REMOVED lines=13> */
[--C-:B-1----:R-:W-:Y:S02]  /*7d40*/  FFMA.FTZ R2, R129, c[0x0][0x2d0], -R180.reuse ;  /* 0x0000b40081027a23 */ /* 0x102fe400000108b4 */
[C---:B------:R-:W-:Y:S01]  /*7d50*/  FMUL.FTZ R75, R0.reuse, R75 ;  /* 0x0000004b004b7220 */ /* 0x040fe20000410000 */
[----:B------:R-:W4:Y:S01]  /*7d60*/  LDL.LU R129, [R1+0x140] ;  /* 0x0001400001817983 */ /* 0x000f220000300800 */
[----:B------:R1:W-:Y:S01]  /*7d70*/  MUFU.EX2 R163, R2 ;  /* 0x0000000200a37308 */ /* 0x0003e20000000800 */
[C---:B------:R-:W-:Y:S02]  /*7d80*/  FMUL.FTZ R76, R3.reuse, R76 ;  /* 0x0000004c034c7220 */ /* 0x040fe40000410000 */
[C---:B------:R-:W-:Y:S01]  /*7d90*/  FMUL.FTZ R77, R3.reuse, R77 ;  /* 0x0000004d034d7220 */ /* 0x040fe20000410000 */
[----:B------:R-:W4:Y:S01]  /*7da0*/  LDL.LU R146, [R1+0x64] ;  /* 0x0000640001927983 */ /* 0x000f220000300800 */
[C---:B------:R-:W-:Y:S02]  /*7db0*/  FMUL.FTZ R78, R0.reuse, R78 ;  /* 0x0000004e004e7220 */ /* 0x040fe40000410000 */
[C---:B------:R-:W-:Y:S02]  /*7dc0*/  FMUL.FTZ R79, R0.reuse, R79 ;  /* 0x0000004f004f7220 */ /* 0x040fe40000410000 */
[----:B------:R-:W4:Y:S01]  /*7dd0*/  LDL.LU R145, [R1+0x68] ;  /* 0x0000680001917983 */ /* 0x000f220000300800 */
        /* <DEDUP_REMOVED lines=8> */
[----:B------:R-:W4:Y:S01]  /*7e60*/  LDL.LU R130, [R1+0x13c] ;  /* 0x00013c0001827983 */ /* 0x000f220000300800 */
        /* <DEDUP_REMOVED lines=14> */
[--C-:B-1----:R-:W-:Y:S02]  /*7f50*/  FFMA.FTZ R2, R191, c[0x0][0x2d0], -R181.reuse ;  /* 0x0000b400bf027a23 */ /* 0x102fe400000108b5 */
        /* <DEDUP_REMOVED lines=19> */
[----:B--2---:R2:W3:Y:S01]  /*8090*/  LDSM.16.MT88.4 R132, [R188] ;  /* 0x00000000bc84783b */ /* 0x0044e20000004200 */
        /* <DEDUP_REMOVED lines=9> */
[----:B---3--:R-:W-:Y:S02]  /*8130*/  FMUL.FTZ R126, R0, R126 ;  /* 0x0000007e007e7220 */ /* 0x008fe40000410000 */
[----:B-1----:R-:W-:Y:S02]  /*8140*/  FFMA.FTZ R2, R196, c[0x0][0x2d0], -R180 ;  /* 0x0000b400c4027a23 */ /* 0x002fe400000108b4 */
[----:B------:R1:W5:Y:S01]  /*8150*/  LDL.LU R196, [R1+0x134] ;  /* 0x0001340001c47983 */ /* 0x0003620000300800 */
[----:B--2---:R-:W-:Y:S01]  /*8160*/  MOV R188, R34 ;  /* 0x0000002200bc7202 */ /* 0x004fe20000000f00 */
[C---:B------:R-:W-:Y:S02]  /*8170*/  FMUL.FTZ R34, R0.reuse, R154 ;  /* 0x0000009a00227220 */ /* 0x040fe40000410000 */
[----:B------:R-:W-:Y:S02]  /*8180*/  FMUL.FTZ R127, R0, R127 ;  /* 0x0000007f007f7220 */ /* 0x000fe40000410000 */
[----:B------:R-:W-:Y:S02]  /*8190*/  IMAD.MOV.U32 R165, RZ, RZ, R188 ;  /* 0x000000ffffa57224 */ /* 0x000fe400078e00bc */
[----:B------:R2:W3:Y:S01]  /*81a0*/  MUFU.EX2 R188, R2 ;  /* 0x0000000200bc7308 */ /* 0x0004e20000000800 */
[----:B------:R-:W-:Y:S02]  /*81b0*/  IMAD.MOV.U32 R154, RZ, RZ, R164 ;  /* 0x000000ffff9a7224 */ /* 0x000fe400078e00a4 */
[C---:B------:R-:W-:Y:S02]  /*81c0*/  FMUL.FTZ R124, R3.reuse, R124 ;  /* 0x0000007c037c7220 */ /* 0x040fe40000410000 */
[C---:B------:R-:W-:Y:S01]  /*81d0*/  FMUL.FTZ R125, R3.reuse, R125 ;  /* 0x0000007d037d7220 */ /* 0x040fe20000410000 */
[C---:B------:R-:W-:Y:S08]  /*81e0*/  HMMA.16816.F32 R28, R176.reuse, R132, R28 ;  /* 0x00000084b01c723c */ /* 0x040ff0000000181c */
[C---:B------:R-:W-:Y:S01]  /*81f0*/  HMMA.16816.F32 R32, R176.reuse, R134, R32 ;  /* 0x00000086b020723c */ /* 0x040fe20000001820 */
[----:B------:R-:W1:Y:S03]  /*8200*/  LDSM.16.MT88.4 R132, [R248+0x2000] ;  /* 0x00200000f884783b */ /* 0x000e660000004200 */
[--C-:B--2---:R-:W-:Y:S04]  /*8210*/  FFMA.FTZ R2, R160, c[0x0][0x2d0], -R181.reuse ;  /* 0x0000b400a0027a23 */ /* 0x104fe800000108b5 */
[----:B------:R2:W-:Y:S01]  /*8220*/  MUFU.EX2 R160, R2 ;  /* 0x0000000200a07308 */ /* 0x0005e20000000800 */
[----:B------:R-:W-:Y:S03]  /*8230*/  FMUL.FTZ R128, R3, R128 ;  /* 0x0000008003807220 */ /* 0x000fe60000410000 */
[----:B--2---:R-:W-:Y:S02]  /*8240*/  FFMA.FTZ R2, R167, c[0x0][0x2d0], -R181 ;  /* 0x0000b400a7027a23 */ /* 0x004fe400000108b5 */
[----:B------:R-:W-:Y:S01]  /*8250*/  IMAD.MOV.U32 R167, RZ, RZ, R166 ;  /* 0x000000ffffa77224 */ /* 0x000fe200078e00a6 */
[C---:B-1----:R-:W-:Y:S04]  /*8260*/  HMMA.16816.F32 R36, R176.reuse, R132, R36 ;  /* 0x00000084b024723c */ /* 0x042fe80000001824 */
[----:B------:R-:W-:Y:S04]  /*8270*/  MOV R148, R167 ;  /* 0x000000a700947202 */ /* 0x000fe80000000f00 */
        /* <DEDUP_REMOVED lines=8> */
[C---:B----4-:R-:W-:Y:S02]  /*8300*/  FMUL.FTZ R129, R3.reuse, R129 ;  /* 0x0000008103817220 */ /* 0x050fe40000410000 */
[----:B------:R-:W-:Y:S02]  /*8310*/  FFMA.FTZ R185, R3, R146, R185 ;  /* 0x0000009203b97223 */ /* 0x000fe400000100b9 */
[C---:B------:R-:W-:Y:S01]  /*8320*/  FFMA.FTZ R187, R0.reuse, R145, R187 ;  /* 0x0000009100bb7223 */ /* 0x040fe200000100bb */
[C---:B-1----:R-:W-:Y:S03]  /*8330*/  HMMA.16816.F32 R60, R176.reuse, R132, R60 ;  /* 0x00000084b03c723c */ /* 0x042fe6000000183c */
[C---:B------:R-:W-:Y:S05]  /*8340*/  FMUL.FTZ R130, R0.reuse, R130 ;  /* 0x0000008200827220 */ /* 0x040fea0000410000 */
[C---:B------:R-:W-:Y:S01]  /*8350*/  HMMA.16816.F32 R64, R176.reuse, R134, R64 ;  /* 0x00000086b040723c */ /* 0x040fe20000001840 */
[----:B------:R-:W1:Y:S07]  /*8360*/  LDSM.16.MT88.4 R132, [R248+0x4000] ;  /* 0x00400000f884783b */ /* 0x000e6e0000004200 */
[C---:B-1----:R-:W-:Y:S08]  /*8370*/  HMMA.16816.F32 R68, R176.reuse, R132, R68 ;  /* 0x00000084b044723c */ /* 0x042ff00000001844 */
[C---:B------:R-:W-:Y:S01]  /*8380*/  HMMA.16816.F32 R72, R176.reuse, R134, R72 ;  /* 0x00000086b048723c */ /* 0x040fe20000001848 */
[----:B------:R-:W1:Y:S03]  /*8390*/  LDSM.16.MT88.4 R132, [R252+0x4000] ;  /* 0x00400000fc84783b */ /* 0x000e660000004200 */
[----:B------:R-:W-:Y:S02]  /*83a0*/  FMUL.FTZ R131, R0, R131 ;  /* 0x0000008300837220 */ /* 0x000fe40000410000 */
[--C-:B------:R-:W-:Y:S02]  /*83b0*/  FFMA.FTZ R0, R197, c[0x0][0x2d0], -R180.reuse ;  /* 0x0000b400c5007a23 */ /* 0x100fe400000108b4 */
[----:B------:R2:W5:Y:S02]  /*83c0*/  LDL.LU R197, [R1+0x130] ;  /* 0x0001300001c57983 */ /* 0x0005640000300800 */
[----:B------:R4:W-:Y:S02]  /*83d0*/  MUFU.EX2 R166, R0 ;  /* 0x0000000000a67308 */ /* 0x0009e40000000800 */
[--C-:B----4-:R-:W-:Y:S02]  /*83e0*/  FFMA.FTZ R0, R198, c[0x0][0x2d0], -R180.reuse ;  /* 0x0000b400c6007a23 */ /* 0x110fe400000108b4 */
[----:B------:R2:W5:Y:S06]  /*83f0*/  LDL.LU R198, [R1+0x12c] ;  /* 0x00012c0001c67983 */ /* 0x00056c0000300800 */
[----:B------:R4:W-:Y:S01]  /*8400*/  MUFU.EX2 R145, R0 ;  /* 0x0000000000917308 */ /* 0x0009e20000000800 */
[C---:B-1----:R-:W-:Y:S08]  /*8410*/  HMMA.16816.F32 R76, R176.reuse, R132, R76 ;  /* 0x00000084b04c723c */ /* 0x042ff0000000184c */
[C---:B------:R-:W-:Y:S01]  /*8420*/  HMMA.16816.F32 R80, R176.reuse, R134, R80 ;  /* 0x00000086b050723c */ /* 0x040fe20000001850 */
[----:B------:R-:W1:Y:S03]  /*8430*/  LDSM.16.MT88.4 R132, [R251+0x4000] ;  /* 0x00400000fb84783b */ /* 0x000e660000004200 */
[--C-:B----4-:R-:W-:Y:S04]  /*8440*/  FFMA.FTZ R0, R165, c[0x0][0x2d0], -R181.reuse ;  /* 0x0000b400a5007a23 */ /* 0x110fe800000108b5 */
[----:B------:R4:W-:Y:S01]  /*8450*/  MUFU.EX2 R167, R0 ;  /* 0x0000000000a77308 */ /* 0x0009e20000000800 */
[C---:B-1----:R-:W-:Y:S03]  /*8460*/  HMMA.16816.F32 R84, R176.reuse, R132, R84 ;  /* 0x00000084b054723c */ /* 0x042fe60000001854 */
[--C-:B----4-:R-:W-:Y:S02]  /*8470*/  FFMA.FTZ R0, R158, c[0x0][0x2d0], -R181.reuse ;  /* 0x0000b4009e007a23 */ /* 0x110fe400000108b5 */
[--C-:B------:R-:W-:Y:S04]  /*8480*/  FFMA.FTZ R158, R172, c[0x0][0x2d0], -R180.reuse ;  /* 0x0000b400ac9e7a23 */ /* 0x100fe800000108b4 */
[----:B------:R1:W-:Y:S01]  /*8490*/  MUFU.EX2 R191, R0 ;  /* 0x0000000000bf7308 */ /* 0x0003e20000000800 */
[C---:B------:R-:W-:Y:S01]  /*84a0*/  HMMA.16816.F32 R88, R176.reuse, R134, R88 ;  /* 0x00000086b058723c */ /* 0x040fe20000001858 */
[----:B------:R-:W4:Y:S02]  /*84b0*/  LDSM.16.MT88.4 R132, [R144+0x4000] ;  /* 0x004000009084783b */ /* 0x000f240000004200 */
[--C-:B-1----:R-:W-:Y:S03]  /*84c0*/  FFMA.FTZ R0, R199, c[0x0][0x2d0], -R180.reuse ;  /* 0x0000b400c7007a23 */ /* 0x102fe600000108b4 */
[----:B------:R2:W5:Y:S03]  /*84d0*/  LDL.LU R199, [R1+0x128] ;  /* 0x0001280001c77983 */ /* 0x0005660000300800 */
[----:B------:R1:W-:Y:S01]  /*84e0*/  MUFU.EX2 R3, R0 ;  /* 0x0000000000037308 */ /* 0x0003e20000000800 */
[C---:B----4-:R-:W-:Y:S08]  /*84f0*/  HMMA.16816.F32 R92, R176.reuse, R132, R92 ;  /* 0x00000084b05c723c */ /* 0x050ff0000000185c */
[C---:B------:R-:W-:Y:S01]  /*8500*/  HMMA.16816.F32 R96, R176.reuse, R134, R96 ;  /* 0x00000086b060723c */ /* 0x040fe20000001860 */
[----:B------:R-:W4:Y:S03]  /*8510*/  LDSM.16.MT88.4 R132, [R248+0x6000] ;  /* 0x00600000f884783b */ /* 0x000f260000004200 */
[--C-:B-1----:R-:W-:Y:S02]  /*8520*/  FFMA.FTZ R0, R192, c[0x0][0x2d0], -R180.reuse ;  /* 0x0000b400c0007a23 */ /* 0x102fe400000108b4 */
[----:B------:R2:W5:Y:S01]  /*8530*/  LDL.LU R192, [R1+0x124] ;  /* 0x0001240001c07983 */ /* 0x0005620000300800 */
[----:B------:R-:W-:Y:S01]  /*8540*/  FFMA.FTZ R180, R173, c[0x0][0x2d0], -R180 ;  /* 0x0000b400adb47a23 */ /* 0x000fe200000108b4 */
[----:B------:R1:W-:Y:S10]  /*8550*/  MUFU.EX2 R165, R0 ;  /* 0x0000000000a57308 */ /* 0x0003f40000000800 */
[----:B------:R-:W-:Y:S01]  /*8560*/  MUFU.EX2 R180, R180 ;  /* 0x000000b400b47308 */ /* 0x000fe20000000800 */
[----:B-1----:R-:W-:Y:S02]  /*8570*/  FFMA.FTZ R0, R193, c[0x0][0x2d0], -R181 ;  /* 0x0000b400c1007a23 */ /* 0x002fe400000108b5 */
[----:B------:R2:W5:Y:S05]  /*8580*/  LDL.LU R193, [R1+0x120] ;  /* 0x0001200001c17983 */ /* 0x00056a0000300800 */
[----:B------:R2:W5:Y:S01]  /*8590*/  LDL.LU R194, [R1+0x11c] ;  /* 0x00011c0001c27983 */ /* 0x0005620000300800 */
[C---:B----4-:R-:W-:Y:S04]  /*85a0*/  HMMA.16816.F32 R100, R176.reuse, R132, R100 ;  /* 0x00000084b064723c */ /* 0x050fe80000001864 */
[----:B------:R2:W5:Y:S04]  /*85b0*/  LDL.LU R195, [R1+0x118] ;  /* 0x0001180001c37983 */ /* 0x0005680000300800 */
[C---:B------:R-:W-:Y:S01]  /*85c0*/  HMMA.16816.F32 R104, R176.reuse, R134, R104 ;  /* 0x00000086b068723c */ /* 0x040fe20000001868 */
[----:B------:R-:W1:Y:S05]  /*85d0*/  LDSM.16.MT88.4 R132, [R252+0x6000] ;  /* 0x00600000fc84783b */ /* 0x000e6a0000004200 */
        /* <DEDUP_REMOVED lines=12> */
[----:B------:R-:W-:Y:S03]  /*86a0*/  F2FP.PACK_AB R132, R163, R161 ;  /* 0x000000a1a384723e */ /* 0x000fe600000000ff */
[----:B---3--:R-:W-:Y:S04]  /*86b0*/  F2FP.PACK_AB R134, R188, R184 ;  /* 0x000000b8bc86723e */ /* 0x008fe800000000ff */
[----:B------:R3:W-:Y:S10]  /*86c0*/  MUFU.EX2 R176, R0 ;  /* 0x0000000000b07308 */ /* 0x0007f40000000800 */
[----:B------:R-:W-:Y:S01]  /*86d0*/  MUFU.EX2 R178, R153 ;  /* 0x0000009900b27308 */ /* 0x000fe20000000800 */
[----:B-1----:R-:W-:Y:S01]  /*86e0*/  F2FP.PACK_AB R135, R177, R160 ;  /* 0x000000a0b187723e */ /* 0x002fe200000000ff */
[----:B------:R-:W-:Y:S01]  /*86f0*/  FADD.FTZ R2, R186, R185 ;  /* 0x000000b9ba027221 */ /* 0x000fe20000010000 */
[----:B------:R-:W-:Y:S01]  /*8700*/  MOV R186, R145 ;  /* 0x0000009100ba7202 */ /* 0x000fe20000000f00 */
[----:B------:R-:W-:Y:S02]  /*8710*/  IMAD.MOV.U32 R185, RZ, RZ, R3 ;  /* 0x000000ffffb97224 */ /* 0x000fe400078e0003 */
[----:B------:R-:W-:Y:S01]  /*8720*/  FADD.FTZ R3, R183, R187 ;  /* 0x000000bbb7037221 */ /* 0x000fe20000010000 */
[----:B------:R-:W-:Y:S01]  /*8730*/  MOV R183, R144 ;  /* 0x0000009000b77202 */ /* 0x000fe20000000f00 */
[C---:B------:R-:W-:Y:S05]  /*8740*/  HMMA.16816.F32 R4, R132.reuse, R136, R4 ;  /* 0x000000888404723c */ /* 0x040fea0000001804 */
[----:B---3--:R-:W-:Y:S02]  /*8750*/  FFMA.FTZ R0, R174, c[0x0][0x2d0], -R181 ;  /* 0x0000b400ae007a23 */ /* 0x008fe400000108b5 */
[----:B------:R2:W5:Y:S01]  /*8760*/  LDL.LU R174, [R1+0x10c] ;  /* 0x00010c0001ae7983 */ /* 0x0005620000300800 */
[C---:B------:R-:W-:Y:S01]  /*8770*/  HMMA.16816.F32 R8, R132.reuse, R138, R8 ;  /* 0x0000008a8408723c */ /* 0x040fe20000001808 */
[----:B------:R1:W-:Y:S03]  /*8780*/  MUFU.EX2 R164, R0 ;  /* 0x0000000000a47308 */ /* 0x0003e60000000800 */
[----:B------:R-:W3:Y:S01]  /*8790*/  LDSM.16.MT88.4 R136, [R251+0x800] ;  /* 0x00080000fb88783b */ /* 0x000ee20000004200 */
[----:B------:R-:W-:Y:S02]  /*87a0*/  IMAD.MOV.U32 R187, RZ, RZ, R177 ;  /* 0x000000ffffbb7224 */ /* 0x000fe400078e00b1 */
[----:B------:R-:W-:Y:S01]  /*87b0*/  FADD.FTZ R2, R189, R2 ;  /* 0x00000002bd027221 */ /* 0x000fe20000010000 */
[C---:B------:R-:W-:Y:S03]  /*87c0*/  HMMA.16816.F32 R12, R132.reuse, R140, R12 ;  /* 0x0000008c840c723c */ /* 0x040fe6000000180c */
[----:B------:R-:W-:Y:S01]  /*87d0*/  MUFU.EX2 R189, R158 ;  /* 0x0000009e00bd7308 */ /* 0x000fe20000000800 */
[----:B------:R-:W-:Y:S02]  /*87e0*/  FADD.FTZ R155, R148, R2 ;  /* 0x00000002949b7221 */ /* 0x000fe40000010000 */
[----:B------:R-:W-:Y:S01]  /*87f0*/  LDSM.16.MT88.4 R148, [R251+0x1000] ;  /* 0x00100000fb94783b */ /* 0x000fe20000004200 */
[----:B------:R-:W-:Y:S01]  /*8800*/  FFMA.FTZ R2, R169, c[0x0][0x2d0], -R181 ;  /* 0x0000b400a9027a23 */ /* 0x000fe200000108b5 */
[C---:B------:R-:W-:Y:S03]  /*8810*/  HMMA.16816.F32 R16, R132.reuse, R142, R16 ;  /* 0x0000008e8410723c */ /* 0x040fe60000001810 */
[----:B------:R-:W4:Y:S01]  /*8820*/  LDSM.16.MT88.4 R140, [R144+0x800] ;  /* 0x00080000908c783b */ /* 0x000f220000004200 */
[----:B------:R-:W-:Y:S01]  /*8830*/  FADD.FTZ R3, R190, R3 ;  /* 0x00000003be037221 */ /* 0x000fe20000010000 */
[----:B------:R-:W-:Y:S03]  /*8840*/  MUFU.EX2 R177, R152 ;  /* 0x0000009800b17308 */ /* 0x000fe60000000800 */
[----:B------:R-:W-:Y:S04]  /*8850*/  FADD.FTZ R154, R154, R3 ;  /* 0x000000039a9a7221 */ /* 0x000fe80000010000 */
[----:B-1----:R-:W-:Y:S02]  /*8860*/  FFMA.FTZ R0, R175, c[0x0][0x2d0], -R181 ;  /* 0x0000b400af007a23 */ /* 0x002fe400000108b5 */
[----:B------:R2:W5:Y:S01]  /*8870*/  LDL.LU R175, [R1+0x108] ;  /* 0x0001080001af7983 */ /* 0x0005620000300800 */
[----:B------:R-:W-:Y:S01]  /*8880*/  FADD.FTZ R3, R161, R155 ;  /* 0x0000009ba1037221 */ /* 0x000fe20000010000 */
[----:B------:R1:W1:Y:S03]  /*8890*/  MUFU.EX2 R190, R0 ;  /* 0x0000000000be7308 */ /* 0x0002660000000800 */
[----:B------:R-:W-:Y:S04]  /*88a0*/  FADD.FTZ R3, R163, R3 ;  /* 0x00000003a3037221 */ /* 0x000fe80000010000 */
[----:B------:R-:W-:Y:S03]  /*88b0*/  FADD.FTZ R3, R184, R3 ;  /* 0x00000003b8037221 */ /* 0x000fe60000010000 */
[----:B------:R2:W-:Y:S01]  /*88c0*/  MUFU.EX2 R158, R2 ;  /* 0x00000002009e7308 */ /* 0x0005e20000000800 */
[C---:B---3--:R-:W-:Y:S08]  /*88d0*/  HMMA.16816.F32 R20, R132.reuse, R136, R20 ;  /* 0x000000888414723c */ /* 0x048ff00000001814 */
[C---:B------:R-:W-:Y:S01]  /*88e0*/  HMMA.16816.F32 R24, R132.reuse, R138, R24 ;  /* 0x0000008a8418723c */ /* 0x040fe20000001818 */
[----:B------:R-:W3:Y:S03]  /*88f0*/  LDSM.16.MT88.4 R136, [R248+0x2800] ;  /* 0x00280000f888783b */ /* 0x000ee60000004200 */
[----:B-1----:R-:W-:Y:S02]  /*8900*/  FFMA.FTZ R0, R168, c[0x0][0x2d0], -R181 ;  /* 0x0000b400a8007a23 */ /* 0x002fe400000108b5 */
[----:B------:R1:W5:Y:S02]  /*8910*/  LDL.LU R168, [R1+0x104] ;  /* 0x0001040001a87983 */ /* 0x0003640000300800 */
[C---:B----4-:R-:W-:Y:S01]  /*8920*/  HMMA.16816.F32 R28, R132.reuse, R140, R28 ;  /* 0x0000008c841c723c */ /* 0x050fe2000000181c */
[----:B------:R4:W1:Y:S02]  /*8930*/  MUFU.EX2 R179, R0 ;  /* 0x0000000000b37308 */ /* 0x0008640000000800 */
[----:B------:R1:W5:Y:S01]  /*8940*/  LDL.LU R169, [R1+0x100] ;  /* 0x0001000001a97983 */ /* 0x0003620000300800 */
[----:B--2---:R-:W-:Y:S04]  /*8950*/  FADD.FTZ R2, R188, R3 ;  /* 0x00000003bc027221 */ /* 0x004fe80000010000 */
[C---:B------:R-:W-:Y:S01]  /*8960*/  HMMA.16816.F32 R32, R132.reuse, R142, R32 ;  /* 0x0000008e8420723c */ /* 0x040fe20000001820 */
[----:B------:R-:W2:Y:S03]  /*8970*/  LDSM.16.MT88.4 R140, [R252+0x2800] ;  /* 0x00280000fc8c783b */ /* 0x000ea60000004200 */
[----:B------:R-:W-:Y:S02]  /*8980*/  IMAD.MOV.U32 R3, RZ, RZ, R190 ;  /* 0x000000ffff037224 */ /* 0x000fe400078e00be */
[----:B----4-:R-:W-:Y:S02]  /*8990*/  FADD.FTZ R0, R162, R154 ;  /* 0x0000009aa2007221 */ /* 0x010fe40000010000 */
[----:B------:R-:W-:Y:S04]  /*89a0*/  LDSM.16.MT88.4 R152, [R251+0x1800] ;  /* 0x00180000fb98783b */ /* 0x000fe80000004200 */
[----:B------:R-:W-:Y:S01]  /*89b0*/  FADD.FTZ R0, R182, R0 ;  /* 0x00000000b6007221 */ /* 0x000fe20000010000 */
[C---:B---3--:R-:W-:Y:S03]  /*89c0*/  HMMA.16816.F32 R36, R132.reuse, R136, R36 ;  /* 0x000000888424723c */ /* 0x048fe60000001824 */
[----:B------:R-:W-:Y:S05]  /*89d0*/  FADD.FTZ R0, R160, R0 ;  /* 0x00000000a0007221 */ /* 0x000fea0000010000 */
[C---:B------:R-:W-:Y:S01]  /*89e0*/  HMMA.16816.F32 R40, R132.reuse, R138, R40 ;  /* 0x0000008a8428723c */ /* 0x040fe20000001828 */
[----:B------:R-:W3:Y:S07]  /*89f0*/  LDSM.16.MT88.4 R136, [R251+0x2800] ;  /* 0x00280000fb88783b */ /* 0x000eee0000004200 */
[C---:B--2---:R-:W-:Y:S08]  /*8a00*/  HMMA.16816.F32 R44, R132.reuse, R140, R44 ;  /* 0x0000008c842c723c */ /* 0x044ff0000000182c */
[C---:B------:R-:W-:Y:S01]  /*8a10*/  HMMA.16816.F32 R48, R132.reuse, R142, R48 ;  /* 0x0000008e8430723c */ /* 0x040fe20000001830 */
[----:B------:R-:W2:Y:S07]  /*8a20*/  LDSM.16.MT88.4 R140, [R144+0x2800] ;  /* 0x00280000908c783b */ /* 0x000eae0000004200 */
[C---:B---3--:R-:W-:Y:S08]  /*8a30*/  HMMA.16816.F32 R52, R132.reuse, R136, R52 ;  /* 0x000000888434723c */ /* 0x048ff00000001834 */
        /* <DEDUP_REMOVED lines=22> */
[----:B------:R-:W2:Y:S05]  /*8ba0*/  LDSM.16.MT88.4 R140, [R144+0x6800] ;  /* 0x00680000908c783b */ /* 0x000eaa0000004200 */
[----:B------:R-:W4:Y:S02]  /*8bb0*/  LDSM.16.MT88.4 R144, [R248+0x1000] ;  /* 0x00100000f890783b */ /* 0x000f240000004200 */
[C---:B---3--:R-:W-:Y:S08]  /*8bc0*/  HMMA.16816.F32 R116, R132.reuse, R136, R116 ;  /* 0x000000888474723c */ /* 0x048ff00000001874 */
[C---:B------:R-:W-:Y:S01]  /*8bd0*/  HMMA.16816.F32 R120, R132.reuse, R138, R120 ;  /* 0x0000008a8478723c */ /* 0x040fe20000001878 */
[----:B------:R-:W3:Y:S07]  /*8be0*/  LDSM.16.MT88.4 R136, [R252+0x1000] ;  /* 0x00100000fc88783b */ /* 0x000eee0000004200 */
[C---:B--2---:R-:W-:Y:S08]  /*8bf0*/  HMMA.16816.F32 R124, R132.reuse, R140, R124 ;  /* 0x0000008c847c723c */ /* 0x044ff0000000187c */
[----:B------:R-:W-:Y:S01]  /*8c00*/  HMMA.16816.F32 R128, R132, R142, R128 ;  /* 0x0000008e8480723c */ /* 0x000fe20000001880 */
[----:B------:R-:W2:Y:S06]  /*8c10*/  LDSM.16.MT88.4 R140, [R183+0x1000] ;  /* 0x00100000b78c783b */ /* 0x000eac0000004200 */
[----:B------:R-:W-:Y:S02]  /*8c20*/  F2FP.PACK_AB R132, R186, R166 ;  /* 0x000000a6ba84723e */ /* 0x000fe400000000ff */
[----:B------:R-:W-:Y:S03]  /*8c30*/  F2FP.PACK_AB R133, R191, R167 ;  /* 0x000000a7bf85723e */ /* 0x000fe600000000ff */
[----:B------:R-:W-:Y:S02]  /*8c40*/  F2FP.PACK_AB R134, R165, R185 ;  /* 0x000000b9a586723e */ /* 0x000fe400000000ff */
[----:B------:R-:W-:Y:S07]  /*8c50*/  F2FP.PACK_AB R135, R164, R176 ;  /* 0x000000b0a487723e */ /* 0x000fee00000000ff */
[C---:B----4-:R-:W-:Y:S08]  /*8c60*/  HMMA.16816.F32 R4, R132.reuse, R144, R4 ;  /* 0x000000908404723c */ /* 0x050ff00000001804 */
[C---:B------:R-:W-:Y:S01]  /*8c70*/  HMMA.16816.F32 R8, R132.reuse, R146, R8 ;  /* 0x000000928408723c */ /* 0x040fe20000001808 */
[----:B------:R-:W-:Y:S07]  /*8c80*/  LDSM.16.MT88.4 R144, [R252+0x3000] ;  /* 0x00300000fc90783b */ /* 0x000fee0000004200 */
[C---:B---3--:R-:W-:Y:S08]  /*8c90*/  HMMA.16816.F32 R12, R132.reuse, R136, R12 ;  /* 0x00000088840c723c */ /* 0x048ff0000000180c */
        /* <DEDUP_REMOVED lines=14> */
[C---:B----4-:R-:W-:Y:S08]  /*8d80*/  HMMA.16816.F32 R52, R132.reuse, R148, R52 ;  /* 0x000000948434723c */ /* 0x050ff00000001834 */
[C---:B------:R-:W-:Y:S01]  /*8d90*/  HMMA.16816.F32 R56, R132.reuse, R150, R56 ;  /* 0x000000968438723c */ /* 0x040fe20000001838 */
[----:B------:R-:W-:Y:S07]  /*8da0*/  LDSM.16.MT88.4 R148, [R183+0x5000] ;  /* 0x00500000b794783b */ /* 0x000fee0000004200 */
        /* <DEDUP_REMOVED lines=8> */
[----:B------:R-:W-:Y:S07]  /*8e30*/  LDSM.16.MT88.4 R144, [R251+0x7000] ;  /* 0x00700000fb90783b */ /* 0x000fee0000004200 */
[C---:B--2---:R-:W-:Y:S08]  /*8e40*/  HMMA.16816.F32 R84, R132.reuse, R136, R84 ;  /* 0x000000888454723c */ /* 0x044ff00000001854 */
[C---:B------:R-:W-:Y:S01]  /*8e50*/  HMMA.16816.F32 R88, R132.reuse, R138, R88 ;  /* 0x0000008a8458723c */ /* 0x040fe20000001858 */
[----:B------:R-:W2:Y:S07]  /*8e60*/  LDSM.16.MT88.4 R136, [R252+0x7000] ;  /* 0x00700000fc88783b */ /* 0x000eae0000004200 */
[C---:B------:R-:W-:Y:S08]  /*8e70*/  HMMA.16816.F32 R92, R132.reuse, R148, R92 ;  /* 0x00000094845c723c */ /* 0x040ff0000000185c */
[C---:B------:R-:W-:Y:S01]  /*8e80*/  HMMA.16816.F32 R96, R132.reuse, R150, R96 ;  /* 0x000000968460723c */ /* 0x040fe20000001860 */
[----:B------:R-:W3:Y:S07]  /*8e90*/  LDSM.16.MT88.4 R148, [R183+0x7000] ;  /* 0x00700000b794783b */ /* 0x000eee0000004200 */
[C---:B----4-:R-:W-:Y:S07]  /*8ea0*/  HMMA.16816.F32 R100, R132.reuse, R140, R100 ;  /* 0x0000008c8464723c */ /* 0x050fee0000001864 */
[----:B------:R-:W-:Y:S01]  /*8eb0*/  MOV R141, R167 ;  /* 0x000000a7008d7202 */ /* 0x000fe20000000f00 */
[C---:B------:R-:W-:Y:S04]  /*8ec0*/  HMMA.16816.F32 R104, R132.reuse, R142, R104 ;  /* 0x0000008e8468723c */ /* 0x040fe80000001868 */
[----:B------:R-:W-:Y:S03]  /*8ed0*/  IMAD.MOV.U32 R140, RZ, RZ, R166 ;  /* 0x000000ffff8c7224 */ /* 0x000fe600078e00a6 */
[----:B------:R-:W-:Y:S01]  /*8ee0*/  MOV R143, R165 ;  /* 0x000000a5008f7202 */ /* 0x000fe20000000f00 */
[----:B------:R-:W-:Y:S01]  /*8ef0*/  IMAD.MOV.U32 R142, RZ, RZ, R164 ;  /* 0x000000ffff8e7224 */ /* 0x000fe200078e00a4 */
[C---:B--2---:R-:W-:Y:S01]  /*8f00*/  HMMA.16816.F32 R108, R132.reuse, R136, R108 ;  /* 0x00000088846c723c */ /* 0x044fe2000000186c */
[----:B------:R-:W2:Y:S07]  /*8f10*/  LDSM.16.MT88.4 R164, [R248+0x1800] ;  /* 0x00180000f8a4783b */ /* 0x000eae0000004200 */
[C---:B------:R-:W-:Y:S01]  /*8f20*/  HMMA.16816.F32 R112, R132.reuse, R138, R112 ;  /* 0x0000008a8470723c */ /* 0x040fe20000001870 */
[----:B------:R-:W4:Y:S07]  /*8f30*/  LDSM.16.MT88.4 R136, [R252+0x1800] ;  /* 0x00180000fc88783b */ /* 0x000f2e0000004200 */
[C---:B------:R-:W-:Y:S07]  /*8f40*/  HMMA.16816.F32 R116, R132.reuse, R144, R116 ;  /* 0x000000908474723c */ /* 0x040fee0000001874 */
[----:B------:R-:W-:Y:S01]  /*8f50*/  MOV R144, R183 ;  /* 0x000000b700907202 */ /* 0x000fe20000000f00 */
[C---:B------:R-:W-:Y:S04]  /*8f60*/  HMMA.16816.F32 R120, R132.reuse, R146, R120 ;  /* 0x000000928478723c */ /* 0x040fe80000001878 */
[----:B------:R-:W-:Y:S03]  /*8f70*/  IMAD.MOV.U32 R145, RZ, RZ, R187 ;  /* 0x000000ffff917224 */ /* 0x000fe600078e00bb */
[----:B------:R-:W-:Y:S01]  /*8f80*/  IMAD.MOV.U32 R147, RZ, RZ, R180 ;  /* 0x000000ffff937224 */ /* 0x000fe200078e00b4 */
[C---:B---3--:R-:W-:Y:S01]  /*8f90*/  HMMA.16816.F32 R124, R132.reuse, R148, R124 ;  /* 0x00000094847c723c */ /* 0x048fe2000000187c */
[----:B------:R3:W3:Y:S03]  /*8fa0*/  LDSM.16.MT88.4 R180, [R144+0x1800] ;  /* 0x0018000090b4783b */ /* 0x0006e60000004200 */
[----:B------:R-:W-:Y:S03]  /*8fb0*/  MOV R146, R186 ;  /* 0x000000ba00927202 */ /* 0x000fe60000000f00 */
[----:B------:R-:W-:Y:S01]  /*8fc0*/  MOV R149, R191 ;  /* 0x000000bf00957202 */ /* 0x000fe20000000f00 */
[----:B------:R-:W-:Y:S04]  /*8fd0*/  HMMA.16816.F32 R128, R132, R150, R128 ;  /* 0x000000968480723c */ /* 0x000fe80000001880 */
[----:B------:R-:W-:Y:S02]  /*8fe0*/  MOV R148, R185 ;  /* 0x000000b900947202 */ /* 0x000fe40000000f00 */
[----:B------:R-:W3:Y:S01]  /*8ff0*/  LDSM.16.MT88.4 R184, [R248+0x3800] ;  /* 0x00380000f8b8783b */ /* 0x000ee20000004200 */
[----:B------:R-:W-:Y:S01]  /*9000*/  IMAD.MOV.U32 R135, RZ, RZ, R178 ;  /* 0x000000ffff877224 */ /* 0x000fe200078e00b2 */
[----:B------:R-:W-:Y:S03]  /*9010*/  MOV R133, R189 ;  /* 0x000000bd00857202 */ /* 0x000fe60000000f00 */
[----:B------:R-:W3:Y:S01]  /*9020*/  LDSM.16.MT88.4 R188, [R252+0x3800] ;  /* 0x00380000fcbc783b */ /* 0x000ee20000004200 */
[----:B-1----:R-:W-:Y:S02]  /*9030*/  MOV R134, R179 ;  /* 0x000000b300867202 */ /* 0x002fe40000000f00 */
[----:B------:R-:W-:Y:S02]  /*9040*/  MOV R150, R177 ;  /* 0x000000b100967202 */ /* 0x000fe40000000f00 */
[----:B------:R-:W-:Y:S02]  /*9050*/  MOV R151, R176 ;  /* 0x000000b000977202 */ /* 0x000fe40000000f00 */
[----:B------:R-:W-:Y:S02]  /*9060*/  F2FP.PACK_AB R176, R135, R150 ;  /* 0x0000009687b0723e */ /* 0x000fe400000000ff */
[----:B------:R-:W-:Y:S02]  /*9070*/  F2FP.PACK_AB R177, R134, R3 ;  /* 0x0000000386b1723e */ /* 0x000fe400000000ff */
[----:B------:R-:W-:Y:S02]  /*9080*/  F2FP.PACK_AB R178, R147, R133 ;  /* 0x0000008593b2723e */ /* 0x000fe400000000ff */
[----:B------:R-:W-:Y:S07]  /*9090*/  F2FP.PACK_AB R179, R159, R158 ;  /* 0x0000009e9fb3723e */ /* 0x000fee00000000ff */
[C---:B--2---:R-:W-:Y:S07]  /*90a0*/  HMMA.16816.F32 R160, R176.reuse, R164, R4 ;  /* 0x000000a4b0a0723c */ /* 0x044fee0000001804 */
[----:B------:R-:W-:Y:S01]  /*90b0*/  IMAD.MOV.U32 R4, RZ, RZ, R133 ;  /* 0x000000ffff047224 */ /* 0x000fe200078e0085 */
[C---:B------:R-:W-:Y:S04]  /*90c0*/  HMMA.16816.F32 R164, R176.reuse, R166, R8 ;  /* 0x000000a6b0a4723c */ /* 0x040fe80000001808 */
[----:B------:R-:W-:Y:S01]  /*90d0*/  MOV R5, R134 ;  /* 0x0000008600057202 */ /* 0x000fe20000000f00 */
[----:B------:R-:W-:Y:S01]  /*90e0*/  IMAD.MOV.U32 R7, RZ, RZ, R150 ;  /* 0x000000ffff077224 */ /* 0x000fe200078e0096 */
[----:B------:R-:W-:Y:S01]  /*90f0*/  MOV R6, R135 ;  /* 0x0000008700067202 */ /* 0x000fe20000000f00 */
[----:B------:R-:W-:Y:S01]  /*9100*/  IMAD.MOV.U32 R10, RZ, RZ, R149 ;  /* 0x000000ffff0a7224 */ /* 0x000fe200078e0095 */
[C---:B----4-:R-:W-:Y:S04]  /*9110*/  HMMA.16816.F32 R132, R176.reuse, R136, R12 ;  /* 0x00000088b084723c */ /* 0x050fe8000000180c */
[----:B------:R-:W-:Y:S02]  /*9120*/  MOV R11, R146 ;  /* 0x00000092000b7202 */ /* 0x000fe40000000f00 */
[----:B------:R-:W-:Y:S01]  /*9130*/  MOV R8, R151 ;  /* 0x0000009700087202 */ /* 0x000fe20000000f00 */
[----:B------:R-:W-:Y:S01]  /*9140*/  IMAD.MOV.U32 R14, RZ, RZ, R142 ;  /* 0x000000ffff0e7224 */ /* 0x000fe200078e008e */
[C---:B------:R-:W-:Y:S04]  /*9150*/  HMMA.16816.F32 R136, R176.reuse, R138, R16 ;  /* 0x0000008ab088723c */ /* 0x040fe80000001810 */
[----:B------:R-:W-:Y:S02]  /*9160*/  MOV R15, R143 ;  /* 0x0000008f000f7202 */ /* 0x000fe40000000f00 */
[----:B------:R-:W-:Y:S01]  /*9170*/  MOV R13, R147 ;  /* 0x00000093000d7202 */ /* 0x000fe20000000f00 */
[----:B------:R-:W-:Y:S01]  /*9180*/  IMAD.MOV.U32 R19, RZ, RZ, R141 ;  /* 0x000000ffff137224 */ /* 0x000fe200078e008d */
[----:B------:R-:W-:Y:S02]  /*9190*/  MOV R18, R140 ;  /* 0x0000008c00127202 */ /* 0x000fe40000000f00 */
[C---:B------:R-:W-:Y:S03]  /*91a0*/  HMMA.16816.F32 R140, R176.reuse, R152, R20 ;  /* 0x00000098b08c723c */ /* 0x040fe60000001814 */
[----:B------:R-:W-:Y:S04]  /*91b0*/  MOV R9, R148 ;  /* 0x0000009400097202 */ /* 0x000fe80000000f00 */
[----:B------:R-:W-:Y:S02]  /*91c0*/  MOV R22, R144 ;  /* 0x0000009000167202 */ /* 0x000fe40000000f00 */
[----:B------:R-:W-:Y:S02]  /*91d0*/  MOV R23, R145 ;  /* 0x0000009100177202 */ /* 0x000fe40000000f00 */
[C---:B---3--:R-:W-:Y:S01]  /*91e0*/  HMMA.16816.F32 R144, R176.reuse, R154, R24 ;  /* 0x0000009ab090723c */ /* 0x048fe20000001818 */
[----:B------:R-:W-:Y:S07]  /*91f0*/  LDSM.16.MT88.4 R24, [R251+0x7800] ;  /* 0x00780000fb18783b */ /* 0x000fee0000004200 */
[C---:B------:R-:W-:Y:S01]  /*9200*/  HMMA.16816.F32 R148, R176.reuse, R180, R28 ;  /* 0x000000b4b094723c */ /* 0x040fe2000000181c */
[----:B------:R-:W2:Y:S06]  /*9210*/  LDL R28, [R1+0x88] ;  /* 0x00008800011c7983 */ /* 0x000eac0000100800 */
[----:B------:R-:W-:Y:S01]  /*9220*/  MOV R180, R7 ;  /* 0x0000000700b47202 */ /* 0x000fe20000000f00 */
[C---:B------:R-:W-:Y:S04]  /*9230*/  HMMA.16816.F32 R152, R176.reuse, R182, R32 ;  /* 0x000000b6b098723c */ /* 0x040fe80000001820 */
[----:B------:R-:W-:Y:S01]  /*9240*/  IMAD.MOV.U32 R181, RZ, RZ, R6 ;  /* 0x000000ffffb57224 */ /* 0x000fe200078e0006 */
[----:B------:R-:W-:Y:S01]  /*9250*/  MOV R30, R4 ;  /* 0x00000004001e7202 */ /* 0x000fe20000000f00 */
[----:B------:R-:W-:Y:S01]  /*9260*/  IMAD.MOV.U32 R31, RZ, RZ, R13 ;  /* 0x000000ffff1f7224 */ /* 0x000fe200078e000d */
[----:B------:R-:W-:Y:S01]  /*9270*/  MOV R182, R11 ;  /* 0x0000000b00b67202 */ /* 0x000fe20000000f00 */
[C---:B------:R-:W-:Y:S04]  /*9280*/  HMMA.16816.F32 R36, R176.reuse, R184, R36 ;  /* 0x000000b8b024723c */ /* 0x040fe80000001824 */
[----:B------:R-:W-:Y:S01]  /*9290*/  MOV R32, R9 ;  /* 0x0000000900207202 */ /* 0x000fe20000000f00 */
[----:B------:R-:W-:Y:S01]  /*92a0*/  IMAD.MOV.U32 R183, RZ, RZ, R10 ;  /* 0x000000ffffb77224 */ /* 0x000fe200078e000a */
[----:B------:R-:W-:Y:S01]  /*92b0*/  MOV R33, R8 ;  /* 0x0000000800217202 */ /* 0x000fe20000000f00 */
[----:B------:R-:W-:Y:S01]  /*92c0*/  IMAD.MOV.U32 R185, RZ, RZ, R19 ;  /* 0x000000ffffb97224 */ /* 0x000fe200078e0013 */
[C---:B------:R-:W-:Y:S01]  /*92d0*/  HMMA.16816.F32 R40, R176.reuse, R186, R40 ;  /* 0x000000bab028723c */ /* 0x040fe20000001828 */
[----:B------:R-:W-:Y:S03]  /*92e0*/  LDSM.16.MT88.4 R8, [R22+0x3800] ;  /* 0x003800001608783b */ /* 0x000fe60000004200 */
[----:B------:R-:W-:Y:S01]  /*92f0*/  MOV R184, R18 ;  /* 0x0000001200b87202 */ /* 0x000fe20000000f00 */
[----:B------:R-:W-:Y:S01]  /*9300*/  IMAD.MOV.U32 R34, RZ, RZ, R15 ;  /* 0x000000ffff227224 */ /* 0x000fe200078e000f */
[----:B------:R-:W-:Y:S01]  /*9310*/  MOV R35, R14 ;  /* 0x0000000e00237202 */ /* 0x000fe20000000f00 */
[----:B------:R-:W-:Y:S01]  /*9320*/  LDSM.16.MT88.4 R16, [R252+0x5800] ;  /* 0x00580000fc10783b */ /* 0x000fe20000004200 */
[C---:B------:R-:W-:Y:S04]  /*9330*/  HMMA.16816.F32 R44, R176.reuse, R188, R44 ;  /* 0x000000bcb02c723c */ /* 0x040fe8000000182c */
[----:B------:R-:W-:Y:S01]  /*9340*/  MOV R187, R23 ;  /* 0x0000001700bb7202 */ /* 0x000fe20000000f00 */
[----:B------:R-:W-:Y:S01]  /*9350*/  FADD.FTZ R2, R184, R2 ;  /* 0x00000002b8027221 */ /* 0x000fe20000010000 */
[----:B------:R-:W-:Y:S01]  /*9360*/  MOV R29, R5 ;  /* 0x00000005001d7202 */ /* 0x000fe20000000f00 */
[----:B------:R-:W-:Y:S01]  /*9370*/  LDSM.16.MT88.4 R12, [R248+0x5800] ;  /* 0x00580000f80c783b */ /* 0x000fe20000004200 */
[C---:B------:R-:W-:Y:S04]  /*9380*/  HMMA.16816.F32 R48, R176.reuse, R190, R48 ;  /* 0x000000beb030723c */ /* 0x040fe80000001830 */
[----:B------:R-:W-:Y:S01]  /*9390*/  FADD.FTZ R0, R187, R0 ;  /* 0x00000000bb007221 */ /* 0x000fe20000010000 */
[----:B------:R-:W1:Y:S01]  /*93a0*/  LDSM.16.MT88.4 R4, [R251+0x3800] ;  /* 0x00380000fb04783b */ /* 0x000e620000004200 */
[----:B------:R-:W-:Y:S01]  /*93b0*/  FADD.FTZ R2, R182, R2 ;  /* 0x00000002b6027221 */ /* 0x000fe20000010000 */
[----:B------:R-:W-:Y:S01]  /*93c0*/  MOV R186, R22 ;  /* 0x0000001600ba7202 */ /* 0x000fe20000000f00 */
[----:B------:R-:W-:Y:S02]  /*93d0*/  FADD.FTZ R0, R185, R0 ;  /* 0x00000000b9007221 */ /* 0x000fe40000010000 */
[----:B------:R-:W3:Y:S02]  /*93e0*/  LDSM.16.MT88.4 R20, [R251+0x5800] ;  /* 0x00580000fb14783b */ /* 0x000ee40000004200 */
[----:B------:R-:W-:Y:S02]  /*93f0*/  FADD.FTZ R2, R32, R2 ;  /* 0x0000000220027221 */ /* 0x000fe40000010000 */
[----:B------:R-:W-:Y:S02]  /*9400*/  FADD.FTZ R0, R183, R0 ;  /* 0x00000000b7007221 */ /* 0x000fe40000010000 */
[----:B------:R-:W-:Y:S02]  /*9410*/  FADD.FTZ R2, R34, R2 ;  /* 0x0000000222027221 */ /* 0x000fe40000010000 */
[----:B------:R-:W-:Y:S02]  /*9420*/  FADD.FTZ R0, R33, R0 ;  /* 0x0000000021007221 */ /* 0x000fe40000010000 */
[----:B------:R-:W-:Y:S02]  /*9430*/  FADD.FTZ R2, R180, R2 ;  /* 0x00000002b4027221 */ /* 0x000fe40000010000 */
[----:B------:R-:W-:Y:S04]  /*9440*/  FADD.FTZ R0, R35, R0 ;  /* 0x0000000023007221 */ /* 0x000fe80000010000 */
[----:B------:R-:W-:Y:S02]  /*9450*/  FADD.FTZ R3, R3, R0 ;  /* 0x0000000003037221 */ /* 0x000fe40000010000 */
[----:B------:R-:W-:Y:S02]  /*9460*/  FADD.FTZ R0, R181, R2 ;  /* 0x00000002b5007221 */ /* 0x000fe40000010000 */
[----:B------:R-:W-:Y:S02]  /*9470*/  FADD.FTZ R3, R29, R3 ;  /* 0x000000031d037221 */ /* 0x000fe40000010000 */
[----:B------:R-:W-:Y:S02]  /*9480*/  FADD.FTZ R2, R30, R0 ;  /* 0x000000001e027221 */ /* 0x000fe40000010000 */
[----:B------:R-:W-:Y:S01]  /*9490*/  FADD.FTZ R0, R158, R3 ;  /* 0x000000039e007221 */ /* 0x000fe20000010000 */
[----:B------:R-:W-:Y:S01]  /*94a0*/  MOV R158, R156 ;  /* 0x0000009c009e7202 */ /* 0x000fe20000000f00 */
[----:B------:R-:W-:Y:S01]  /*94b0*/  FADD.FTZ R2, R31, R2 ;  /* 0x000000021f027221 */ /* 0x000fe20000010000 */
[----:B------:R-:W-:Y:S01]  /*94c0*/  MOV R3, R157 ;  /* 0x0000009d00037202 */ /* 0x000fe20000000f00 */
[----:B------:R-:W-:Y:S01]  /*94d0*/  FADD.FTZ R0, R159, R0 ;  /* 0x000000009f007221 */ /* 0x000fe20000010000 */
[C---:B-1----:R-:W-:Y:S08]  /*94e0*/  HMMA.16816.F32 R52, R176.reuse, R4, R52 ;  /* 0x00000004b034723c */ /* 0x042ff00000001834 */
[C---:B------:R-:W-:Y:S01]  /*94f0*/  HMMA.16816.F32 R56, R176.reuse, R6, R56 ;  /* 0x00000006b038723c */ /* 0x040fe20000001838 */
[----:B------:R-:W1:Y:S07]  /*9500*/  LDSM.16.MT88.4 R4, [R186+0x5800] ;  /* 0x00580000ba04783b */ /* 0x000e6e0000004200 */
[C---:B------:R-:W-:Y:S08]  /*9510*/  HMMA.16816.F32 R60, R176.reuse, R8, R60 ;  /* 0x00000008b03c723c */ /* 0x040ff0000000183c */
[C---:B------:R-:W-:Y:S01]  /*9520*/  HMMA.16816.F32 R64, R176.reuse, R10, R64 ;  /* 0x0000000ab040723c */ /* 0x040fe20000001840 */
[----:B------:R-:W4:Y:S07]  /*9530*/  LDSM.16.MT88.4 R8, [R248+0x7800] ;  /* 0x00780000f808783b */ /* 0x000f2e0000004200 */
[C---:B------:R-:W-:Y:S08]  /*9540*/  HMMA.16816.F32 R68, R176.reuse, R12, R68 ;  /* 0x0000000cb044723c */ /* 0x040ff00000001844 */
[C---:B------:R-:W-:Y:S01]  /*9550*/  HMMA.16816.F32 R72, R176.reuse, R14, R72 ;  /* 0x0000000eb048723c */ /* 0x040fe20000001848 */
[----:B------:R-:W4:Y:S07]  /*9560*/  LDSM.16.MT88.4 R12, [R252+0x7800] ;  /* 0x00780000fc0c783b */ /* 0x000f2e0000004200 */
[C---:B------:R-:W-:Y:S08]  /*9570*/  HMMA.16816.F32 R76, R176.reuse, R16, R76 ;  /* 0x00000010b04c723c */ /* 0x040ff0000000184c */
[C---:B------:R-:W-:Y:S01]  /*9580*/  HMMA.16816.F32 R80, R176.reuse, R18, R80 ;  /* 0x00000012b050723c */ /* 0x040fe20000001850 */
[----:B------:R-:W4:Y:S07]  /*9590*/  LDSM.16.MT88.4 R16, [R186+0x7800] ;  /* 0x00780000ba10783b */ /* 0x000f2e0000004200 */
[C---:B---3--:R-:W-:Y:S08]  /*95a0*/  HMMA.16816.F32 R84, R176.reuse, R20, R84 ;  /* 0x00000014b054723c */ /* 0x048ff00000001854 */
        /* <DEDUP_REMOVED lines=12> */
[----:B------:R1:W5:Y:S05]  /*9670*/  LDL.LU R170, [R1+0xfc] ;  /* 0x0000fc0001aa7983 */ /* 0x00036a0000300800 */
[----:B------:R-:W-:Y:S05]  /*9680*/  STL [R1+0x64], R2 ;  /* 0x0000640201007387 */ /* 0x000fea0000100800 */
[----:B------:R-:W-:Y:S05]  /*9690*/  STL [R1+0x5c], R171 ;  /* 0x00005cab01007387 */ /* 0x000fea0000100800 */
[----:B------:R2:W-:Y:S02]  /*96a0*/  STL [R1+0x68], R0 ;  /* 0x0000680001007387 */ /* 0x0005e40000100800 */
[----:B--2---:R-:W-:Y:S03]  /*96b0*/  IMAD.MOV.U32 R0, RZ, RZ, R171 ;  /* 0x000000ffff007224 */ /* 0x004fe600078e00ab */
[----:B------:R1:W5:Y:S05]  /*96c0*/  LDL.LU R171, [R1+0xf8] ;  /* 0x0000f80001ab7983 */ /* 0x00036a0000300800 */
[----:B------:R1:W-:Y:S01]  /*96d0*/  STL [R1+0x60], R0 ;  /* 0x0000600001007387 */ /* 0x0003e20000100800 */
[----:B------:R-:W-:-:S05]  /*96e0*/  @P0 BRA `(.L_x_2005) ;  /* 0xffffbf3000000947 */ /* 0x000fca000383ffff */
.L_x_2004:
[----:B-1----:R-:W2:Y:S02]  /*96f0*/  LDL R0, [R1+0x5c] ;  /* 0x00005c0001007983 */ /* 0x002ea40000100800 */
[----:B--2---:R-:W-:-:S13]  /*9700*/  ISETP.GE.AND P0, PT, R0, RZ, PT ;  /* 0x000000ff0000720c */ /* 0x004fda0003f06270 */
[----:B------:R-:W-:Y:S05]  /*9710*/  @!P0 BRA `(.L_x_2006) ;  /* 0x000035c000008947 */ /* 0x000fea0003800000 */
[----:B------:R-:W-:Y:S02]  /*9720*/  MOV R159, R156 ;  /* 0x0000009c009f7202 */ /* 0x000fe40000000f00 */
[----:B------:R-:W-:Y:S02]  /*9730*/  MOV R158, R157 ;  /* 0x0000009d009e7202 */ /* 0x000fe40000000f00 */
.L_x_2007:
[----:B------:R-:W2:Y:S01]  /*9740*/  LDL R156, [R1+0x8] ;  /* 0x00000800019c7983 */ /* 0x000ea20000100800 */
[----:B------:R-:W-:Y:S04]  /*9750*/  DEPBAR.LE SB0, 0x0 ;  /* 0x000080000000791a */ /* 0x000fe80000000000 */
[----:B------:R-:W-:Y:S01]  /*9760*/  WARPSYNC 0xffffffff ;  /* 0xffffffff00007948 */ /* 0x000fe20003800000 */
[----:B------:R-:W3:Y:S06]  /*9770*/  LDL.64 R30, [R1+0x78] ;  /* 0x00007800011e7983 */ /* 0x000eec0000100a00 */
[----:B------:R-:W4:Y:S06]  /*9780*/  LDL R29, [R1+0x44] ;  /* 0x00004400011d7983 */ /* 0x000f2c0000100800 */
[----:B------:R-:W4:Y:S06]  /*9790*/  LDL R23, [R1+0x84] ;  /* 0x0000840001177983 */ /* 0x000f2c0000100800 */
[----:B------:R-:W4:Y:S06]  /*97a0*/  LDL R28, [R1+0x40] ;  /* 0x00004000011c7983 */ /* 0x000f2c0000100800 */
[----:B------:R-:W4:Y:S06]  /*97b0*/  LDL R14, [R1+0x3c] ;  /* 0x00003c00010e7983 */ /* 0x000f2c0000100800 */
[----:B------:R1:W-:Y:S06]  /*97c0*/  STL [R1+0xfc], R130 ;  /* 0x0000fc8201007387 */ /* 0x0003ec0000100800 */
[----:B------:R-:W-:Y:S06]  /*97d0*/  BAR.SYNC.DEFER_BLOCKING 0x0 ;  /* 0x0000000000007b1d */ /* 0x000fec0000010000 */
[----:B------:R-:W2:Y:S06]  /*97e0*/  LDSM.16.M88.4 R8, [R249] ;  /* 0x00000000f908783b */ /* 0x000eac0000000200 */
[----:B-1----:R-:W4:Y:S06]  /*97f0*/  LDL.LU R130, [R1+0x5c] ;  /* 0x00005c0001827983 */ /* 0x002f2c0000300800 */
[----:B------:R1:W-:Y:S06]  /*9800*/  STL [R1+0xf8], R131 ;  /* 0x0000f88301007387 */ /* 0x0003ec0000100800 */
[----:B------:R-:W2:Y:S06]  /*9810*/  LDSM.16.M88.4 R16, [R249+0x800] ;  /* 0x00080000f910783b */ /* 0x000eac0000000200 */
[----:B------:R-:W2:Y:S06]  /*9820*/  LDSM.16.M88.4 R24, [R249+0x1000] ;  /* 0x00100000f918783b */ /* 0x000eac0000000200 */
[----:B------:R-:W2:Y:S06]  /*9830*/  LDSM.16.M88.4 R32, [R249+0x1800] ;  /* 0x00180000f920783b */ /* 0x000eac0000000200 */
[----:B------:R-:W4:Y:S06]  /*9840*/  LDL R157, [R1+0x2c] ;  /* 0x00002c00019d7983 */ /* 0x000f2c0000100800 */
[----:B-1----:R-:W4:Y:S06]  /*9850*/  LDL R131, [R1+0x58] ;  /* 0x0000580001837983 */ /* 0x002f2c0000100800 */
[----:B--2---:R1:W2:Y:S01]  /*9860*/  LDSM.16.M88.4 R176, [R156] ;  /* 0x000000009cb0783b */ /* 0x0042a20000000200 */
[----:B---3--:R-:W-:Y:S05]  /*9870*/  IADD3 R15, P0, R30, 0x40, RZ ;  /* 0x000000401e0f7810 */ /* 0x008fea0007f1e0ff */
[----:B----4-:R3:W4:Y:S01]  /*9880*/  LDSM.16.M88.4 R180, [R29] ;  /* 0x000000001db4783b */ /* 0x0107220000000200 */
[----:B------:R-:W-:Y:S05]  /*9890*/  IADD3.X R21, RZ, R23, RZ, P0, !PT ;  /* 0x00000017ff157210 */ /* 0x000fea00007fe4ff */
[----:B-1----:R-:W4:Y:S06]  /*98a0*/  LDL R156, [R1] ;  /* 0x00000000019c7983 */ /* 0x002f2c0000100800 */
[----:B------:R1:W1:Y:S06]  /*98b0*/  LDSM.16.M88.4 R184, [R28] ;  /* 0x000000001cb8783b */ /* 0x00026c0000000200 */
[----:B------:R1:W1:Y:S01]  /*98c0*/  LDSM.16.M88.4 R188, [R14] ;  /* 0x000000000ebc783b */ /* 0x0002620000000200 */
[----:B------:R-:W-:Y:S01]  /*98d0*/  SHF.R.S32.HI R0, RZ, 0x1f, R130 ;  /* 0x0000001fff007819 */ /* 0x000fe20000011482 */
[----:B------:R-:W-:Y:S04]  /*98e0*/  IMAD.WIDE.U32 R6, R130, c[0x0][0x208], RZ ;  /* 0x0000820082067a25 */ /* 0x000fe800078e00ff */
        /* <DEDUP_REMOVED lines=14> */
[----:B------:R-:W-:Y:S01]  /*99d0*/  IADD3.X R22, RZ, R23, RZ, P0, !PT ;  /* 0x00000017ff167210 */ /* 0x000fe200007fe4ff */
[----:B------:R-:W-:Y:S01]  /*99e0*/  @!PT LDS RZ, [RZ] ;  /* 0x00000000fffff984 */ /* 0x000fe20000000800 */
[----:B------:R-:W-:Y:S01]  /*99f0*/  @!PT LDS RZ, [RZ] ;  /* 0x00000000fffff984 */ /* 0x000fe20000000800 */
[----:B------:R-:W-:Y:S01]  /*9a00*/  @!PT LDS RZ, [RZ] ;  /* 0x00000000fffff984 */ /* 0x000fe20000000800 */
[----:B------:R1:W-:Y:S01]  /*9a10*/  LDGSTS.E.BYPASS.LTC128B.128 [R131+0x100], [R12.64], !P6 ;  /* 0x001000000c837fae */ /* 0x0003e2000f101d46 */
[----:B------:R-:W-:Y:S05]  /*9a20*/  IADD3 R3, P0, R4, R20, RZ ;  /* 0x0000001404037210 */ /* 0x000fea0007f1e0ff */
[----:B------:R2:W-:Y:S01]  /*9a30*/  LDGSTS.E.BYPASS.LTC128B.128 [R131+0x2100], [R6.64], !P5 ;  /* 0x0210000006837fae */ /* 0x0005e2000e901d46 */
[----:B-1----:R-:W-:Y:S02]  /*9a40*/  MOV R12, c[0x0][0x208] ;  /* 0x00008200000c7a02 */ /* 0x002fe40000000f00 */
[----:B------:R-:W-:Y:S02]  /*9a50*/  MOV R13, c[0x0][0x20c] ;  /* 0x00008300000d7a02 */ /* 0x000fe40000000f00 */
[----:B------:R-:W-:Y:S02]  /*9a60*/  LEA R2, P1, R12, R4, 0x5 ;  /* 0x000000040c027211 */ /* 0x000fe400078228ff */
[C---:B--2---:R-:W-:Y:S02]  /*9a70*/  LEA R6, P2, R3.reuse, c[0x0][0x1f8], 0x1 ;  /* 0x00007e0003067a11 */ /* 0x044fe400078408ff */
[----:B------:R-:W-:Y:S02]  /*9a80*/  IADD3.X R7, R0, R22, RZ, P0, !PT ;  /* 0x0000001600077210 */ /* 0x000fe400007fe4ff */
[----:B------:R-:W-:Y:S02]  /*9a90*/  IADD3 R5, P0, R30, 0xc0, RZ ;  /* 0x000000c01e057810 */ /* 0x000fe40007f1e0ff */
[----:B------:R-:W-:Y:S02]  /*9aa0*/  LEA.HI.X R7, R3, c[0x0][0x1fc], R7, 0x1, P2 ;  /* 0x00007f0003077a11 */ /* 0x000fe400010f0c07 */
[----:B------:R-:W-:Y:S02]  /*9ab0*/  LEA.HI.X R3, R12, R0, R13, 0x5, P1 ;  /* 0x000000000c037211 */ /* 0x000fe400008f2c0d */
[----:B------:R-:W-:Y:S01]  /*9ac0*/  IADD3 R4, P1, R4, R5, RZ ;  /* 0x0000000504047210 */ /* 0x000fe20007f3e0ff */
[----:B------:R1:W-:Y:S01]  /*9ad0*/  LDGSTS.E.BYPASS.LTC128B.128 [R131+0x4100], [R6.64], !P4 ;  /* 0x0410000006837fae */ /* 0x0003e2000e101d46 */
[----:B---3--:R-:W-:Y:S02]  /*9ae0*/  IADD3.X R29, RZ, R23, RZ, P0, !PT ;  /* 0x00000017ff1d7210 */ /* 0x008fe400007fe4ff */
        /* <DEDUP_REMOVED lines=22> */
[C---:B------:R-:W-:Y:S01]  /*9c50*/  LEA R2, P0, R28.reuse, c[0x0][0x1f8], 0x1 ;  /* 0x00007e001c027a11 */ /* 0x040fe200078008ff */
[----:B------:R-:W3:Y:S03]  /*9c60*/  LDL R0, [R1+0x30] ;  /* 0x0000300001007983 */ /* 0x000ee60000100800 */
[----:B------:R-:W-:Y:S02]  /*9c70*/  LEA.HI.X R3, R28, c[0x0][0x1fc], R3, 0x1, P0 ;  /* 0x00007f001c037a11 */ /* 0x000fe400000f0c03 */
[C---:B------:R-:W-:Y:S01]  /*9c80*/  ISETP.GT.AND P0, PT, R130.reuse, RZ, PT ;  /* 0x000000ff8200720c */ /* 0x040fe20003f04270 */
[----:B------:R2:W-:Y:S01]  /*9c90*/  LDGSTS.E.BYPASS.LTC128B.128 [R131+0x5100], [R22.64], !P4 ;  /* 0x0510000016837fae */ /* 0x0005e2000e101d46 */
[----:B------:R-:W-:Y:S01]  /*9ca0*/  IADD3 R130, R130, -0x1, RZ ;  /* 0xffffffff82827810 */ /* 0x000fe20007ffe0ff */
[C---:B-1----:R-:W-:Y:S04]  /*9cb0*/  HMMA.16816.F32 R12, R168.reuse, R16, RZ ;  /* 0x00000010a80c723c */ /* 0x042fe800000018ff */
[----:B------:R1:W-:Y:S04]  /*9cc0*/  LDGSTS.E.BYPASS.LTC128B.128 [R131+0x7100], [R2.64], !P3 ;  /* 0x0710000002837fae */ /* 0x0003e8000d901d46 */
[C---:B------:R-:W-:Y:S02]  /*9cd0*/  HMMA.16816.F32 R16, R168.reuse, R18, RZ ;  /* 0x00000012a810723c */ /* 0x040fe400000018ff */
[----:B------:R-:W0:Y:S06]  /*9ce0*/  LDGDEPBAR ;  /* 0x00000000000079af */ /* 0x000e2c0000000000 */
[C---:B--2---:R-:W-:Y:S01]  /*9cf0*/  HMMA.16816.F32 R20, R168.reuse, R24, RZ ;  /* 0x00000018a814723c */ /* 0x044fe200000018ff */
[----:B-1----:R-:W2:Y:S07]  /*9d00*/  LDL R2, [R1+0x38] ;  /* 0x0000380001027983 */ /* 0x002eae0000100800 */
[C---:B------:R-:W-:Y:S01]  /*9d10*/  HMMA.16816.F32 R24, R168.reuse, R26, RZ ;  /* 0x0000001aa818723c */ /* 0x040fe200000018ff */
[----:B------:R-:W2:Y:S07]  /*9d20*/  LDL R3, [R1+0x34] ;  /* 0x0000340001037983 */ /* 0x000eae0000100800 */
[C---:B------:R-:W-:Y:S08]  /*9d30*/  HMMA.16816.F32 R28, R168.reuse, R32, RZ ;  /* 0x00000020a81c723c */ /* 0x040ff000000018ff */
[----:B------:R-:W-:Y:S08]  /*9d40*/  HMMA.16816.F32 R32, R168, R34, RZ ;  /* 0x00000022a820723c */ /* 0x000ff000000018ff */
[C---:B------:R-:W-:Y:S08]  /*9d50*/  HMMA.16816.F32 R4, R172.reuse, R176, R4 ;  /* 0x000000b0ac04723c */ /* 0x040ff00000001804 */
[C---:B------:R-:W-:Y:S08]  /*9d60*/  HMMA.16816.F32 R8, R172.reuse, R178, R8 ;  /* 0x000000b2ac08723c */ /* 0x040ff00000001808 */
[C---:B----4-:R-:W-:Y:S08]  /*9d70*/  HMMA.16816.F32 R12, R172.reuse, R180, R12 ;  /* 0x000000b4ac0c723c */ /* 0x050ff0000000180c */
[C---:B------:R-:W-:Y:S08]  /*9d80*/  HMMA.16816.F32 R16, R172.reuse, R182, R16 ;  /* 0x000000b6ac10723c */ /* 0x040ff00000001810 */
[C---:B------:R-:W-:Y:S08]  /*9d90*/  HMMA.16816.F32 R20, R172.reuse, R184, R20 ;  /* 0x000000b8ac14723c */ /* 0x040ff00000001814 */
[C---:B------:R-:W-:Y:S01]  /*9da0*/  HMMA.16816.F32 R24, R172.reuse, R186, R24 ;  /* 0x000000baac18723c */ /* 0x040fe20000001818 */
[----:B------:R-:W1:Y:S07]  /*9db0*/  LDSM.16.M88.4 R176, [R156] ;  /* 0x000000009cb0783b */ /* 0x000e6e0000000200 */
[C---:B------:R-:W-:Y:S01]  /*9dc0*/  HMMA.16816.F32 R28, R172.reuse, R188, R28 ;  /* 0x000000bcac1c723c */ /* 0x040fe2000000181c */
[----:B------:R-:W4:Y:S07]  /*9dd0*/  LDSM.16.M88.4 R180, [R156+0x800] ;  /* 0x000800009cb4783b */ /* 0x000f2e0000000200 */
[----:B------:R-:W-:Y:S01]  /*9de0*/  HMMA.16816.F32 R32, R172, R190, R32 ;  /* 0x000000beac20723c */ /* 0x000fe20000001820 */
[----:B------:R-:W4:Y:S06]  /*9df0*/  LDSM.16.M88.4 R184, [R156+0x1000] ;  /* 0x001000009cb8783b */ /* 0x000f2c0000000200 */
[----:B------:R-:W2:Y:S06]  /*9e00*/  LDL.64 R188, [R1+0x70] ;  /* 0x0000700001bc7983 */ /* 0x000eac0000100a00 */
[----:B------:R-:W2:Y:S01]  /*9e10*/  LDL R190, [R1+0x80] ;  /* 0x0000800001be7983 */ /* 0x000ea20000100800 */
[C---:B-1----:R-:W-:Y:S08]  /*9e20*/  HMMA.16816.F32 R4, R192.reuse, R176, R4 ;  /* 0x000000b0c004723c */ /* 0x042ff00000001804 */
[C---:B------:R-:W-:Y:S01]  /*9e30*/  HMMA.16816.F32 R8, R192.reuse, R178, R8 ;  /* 0x000000b2c008723c */ /* 0x040fe20000001808 */
[----:B------:R-:W1:Y:S07]  /*9e40*/  LDSM.16.M88.4 R176, [R156+0x1800] ;  /* 0x001800009cb0783b */ /* 0x000e6e0000000200 */
[C---:B----4-:R-:W-:Y:S08]  /*9e50*/  HMMA.16816.F32 R12, R192.reuse, R180, R12 ;  /* 0x000000b4c00c723c */ /* 0x050ff0000000180c */
[C---:B------:R-:W-:Y:S01]  /*9e60*/  HMMA.16816.F32 R16, R192.reuse, R182, R16 ;  /* 0x000000b6c010723c */ /* 0x040fe20000001810 */
[----:B------:R-:W4:Y:S07]  /*9e70*/  LDSM.16.M88.4 R180, [R250] ;  /* 0x00000000fab4783b */ /* 0x000f2e0000000200 */
        /* <DEDUP_REMOVED lines=20> */
[----:B------:R-:W3:Y:S07]  /*9fc0*/  LDSM.16.M88.4 R184, [R249+0x3800] ;  /* 0x00380000f9b8783b */ /* 0x000eee0000000200 */
[C---:B-1----:R-:W-:Y:S08]  /*9fd0*/  HMMA.16816.F32 R12, R200.reuse, R176, R12 ;  /* 0x000000b0c80c723c */ /* 0x042ff0000000180c */
[C---:B------:R-:W-:Y:S08]  /*9fe0*/  HMMA.16816.F32 R16, R200.reuse, R178, R16 ;  /* 0x000000b2c810723c */ /* 0x040ff00000001810 */
[C---:B----4-:R-:W-:Y:S08]  /*9ff0*/  HMMA.16816.F32 R20, R200.reuse, R180, R20 ;  /* 0x000000b4c814723c */ /* 0x050ff00000001814 */
[C---:B------:R-:W-:Y:S08]  /*a000*/  HMMA.16816.F32 R24, R200.reuse, R182, R24 ;  /* 0x000000b6c818723c */ /* 0x040ff00000001818 */
[C---:B---3--:R-:W-:Y:S08]  /*a010*/  HMMA.16816.F32 R28, R200.reuse, R184, R28 ;  /* 0x000000b8c81c723c */ /* 0x048ff0000000181c */
[----:B------:R-:W-:Y:S01]  /*a020*/  HMMA.16816.F32 R32, R200, R186, R32 ;  /* 0x000000bac820723c */ /* 0x000fe20000001820 */
[----:B------:R1:W-:Y:S06]  /*a030*/  LDSM.16.M88.4 R184, [R0] ;  /* 0x0000000000b8783b */ /* 0x0003ec0000000200 */
[----:B--2---:R3:W3:Y:S06]  /*a040*/  LDSM.16.M88.4 R176, [R2] ;  /* 0x0000000002b0783b */ /* 0x0046ec0000000200 */
[----:B------:R4:W3:Y:S06]  /*a050*/  LDSM.16.M88.4 R180, [R3] ;  /* 0x0000000003b4783b */ /* 0x0008ec0000000200 */
[----:B-1----:R-:W2:Y:S06]  /*a060*/  LDL R0, [R1+0x1c] ;  /* 0x00001c0001007983 */ /* 0x002eac0000100800 */
[----:B---3--:R-:W3:Y:S06]  /*a070*/  LDL R2, [R1+0x20] ;  /* 0x0000200001027983 */ /* 0x008eec0000100800 */
        /* <DEDUP_REMOVED lines=8> */
[----:B-1----:R-:W2:Y:S07]  /*a100*/  LDL R157, [R1+0x28] ;  /* 0x00002800019d7983 */ /* 0x002eae0000100800 */
        /* <DEDUP_REMOVED lines=38> */
[----:B---3--:R1:W-:Y:S06]  /*a370*/  LDSM.16.M88.4 R176, [R2] ;  /* 0x0000000002b0783b */ /* 0x0083ec0000000200 */
[----:B----4-:R3:W-:Y:S06]  /*a380*/  LDSM.16.M88.4 R184, [R3] ;  /* 0x0000000003b8783b */ /* 0x0107ec0000000200 */
[----:B-1----:R-:W4:Y:S06]  /*a390*/  LDL R2, [R1+0x10] ;  /* 0x0000100001027983 */ /* 0x002f2c0000100800 */
[----:B---3--:R-:W3:Y:S06]  /*a3a0*/  LDL R3, [R1+0x14] ;  /* 0x0000140001037983 */ /* 0x008eec0000100800 */
[----:B--2---:R1:W2:Y:S06]  /*a3b0*/  LDSM.16.M88.4 R180, [R157] ;  /* 0x000000009db4783b */ /* 0x0042ac0000000200 */
[----:B-1----:R-:W4:Y:S01]  /*a3c0*/  LDL R157, [R1+0x18] ;  /* 0x00001800019d7983 */ /* 0x002f220000100800 */
[C---:B--2---:R-:W-:Y:S08]  /*a3d0*/  HMMA.16816.F32 R4, R220.reuse, R180, R4 ;  /* 0x000000b4dc04723c */ /* 0x044ff00000001804 */
[C---:B------:R-:W-:Y:S01]  /*a3e0*/  HMMA.16816.F32 R8, R220.reuse, R182, R8 ;  /* 0x000000b6dc08723c */ /* 0x040fe20000001808 */
[----:B------:R1:W2:Y:S07]  /*a3f0*/  LDSM.16.M88.4 R180, [R0] ;  /* 0x0000000000b4783b */ /* 0x0002ae0000000200 */
[C---:B------:R-:W-:Y:S08]  /*a400*/  HMMA.16816.F32 R12, R220.reuse, R184, R12 ;  /* 0x000000b8dc0c723c */ /* 0x040ff0000000180c */
[C---:B------:R-:W-:Y:S01]  /*a410*/  HMMA.16816.F32 R16, R220.reuse, R186, R16 ;  /* 0x000000badc10723c */ /* 0x040fe20000001810 */
[----:B------:R-:W2:Y:S07]  /*a420*/  LDSM.16.M88.4 R184, [R156+0x4000] ;  /* 0x004000009cb8783b */ /* 0x000eae0000000200 */
[C---:B------:R-:W-:Y:S01]  /*a430*/  HMMA.16816.F32 R20, R220.reuse, R176, R20 ;  /* 0x000000b0dc14723c */ /* 0x040fe20000001814 */
[----:B-1----:R-:W4:Y:S06]  /*a440*/  LDL R0, [R1+0xc] ;  /* 0x00000c0001007983 */ /* 0x002f2c0000100800 */
[----:B------:R-:W-:Y:S01]  /*a450*/  STL [R1+0x5c], R130 ;  /* 0x00005c8201007387 */ /* 0x000fe20000100800 */
[C---:B------:R-:W-:Y:S05]  /*a460*/  HMMA.16816.F32 R24, R220.reuse, R178, R24 ;  /* 0x000000b2dc18723c */ /* 0x040fea0000001818 */
[----:B------:R-:W1:Y:S03]  /*a470*/  LDSM.16.M88.4 R176, [R156+0x4800] ;  /* 0x004800009cb0783b */ /* 0x000e660000000200 */
[C---:B--2---:R-:W-:Y:S08]  /*a480*/  HMMA.16816.F32 R28, R220.reuse, R180, R28 ;  /* 0x000000b4dc1c723c */ /* 0x044ff0000000181c */
[----:B------:R-:W-:Y:S01]  /*a490*/  HMMA.16816.F32 R32, R220, R182, R32 ;  /* 0x000000b6dc20723c */ /* 0x000fe20000001820 */
[----:B------:R-:W2:Y:S07]  /*a4a0*/  LDSM.16.M88.4 R180, [R156+0x5000] ;  /* 0x005000009cb4783b */ /* 0x000eae0000000200 */
[C---:B------:R-:W-:Y:S08]  /*a4b0*/  HMMA.16816.F32 R4, R224.reuse, R184, R4 ;  /* 0x000000b8e004723c */ /* 0x040ff00000001804 */
[C---:B------:R-:W-:Y:S01]  /*a4c0*/  HMMA.16816.F32 R8, R224.reuse, R186, R8 ;  /* 0x000000bae008723c */ /* 0x040fe20000001808 */
[----:B------:R-:W2:Y:S07]  /*a4d0*/  LDSM.16.M88.4 R184, [R156+0x5800] ;  /* 0x005800009cb8783b */ /* 0x000eae0000000200 */
[C---:B-1----:R-:W-:Y:S08]  /*a4e0*/  HMMA.16816.F32 R12, R224.reuse, R176, R12 ;  /* 0x000000b0e00c723c */ /* 0x042ff0000000180c */
[C---:B------:R-:W-:Y:S01]  /*a4f0*/  HMMA.16816.F32 R16, R224.reuse, R178, R16 ;  /* 0x000000b2e010723c */ /* 0x040fe20000001810 */
[----:B------:R-:W1:Y:S07]  /*a500*/  LDSM.16.M88.4 R176, [R250+0x4000] ;  /* 0x00400000fab0783b */ /* 0x000e6e0000000200 */
[C---:B--2---:R-:W-:Y:S08]  /*a510*/  HMMA.16816.F32 R20, R224.reuse, R180, R20 ;  /* 0x000000b4e014723c */ /* 0x044ff00000001814 */
        /* <DEDUP_REMOVED lines=20> */
[C---:B------:R-:W-:Y:S08]  /*a660*/  HMMA.16816.F32 R12, R232.reuse, R184, R12 ;  /* 0x000000b8e80c723c */ /* 0x040ff0000000180c */
[C---:B------:R-:W-:Y:S08]  /*a670*/  HMMA.16816.F32 R16, R232.reuse, R186, R16 ;  /* 0x000000bae810723c */ /* 0x040ff00000001810 */
[C---:B-1----:R-:W-:Y:S08]  /*a680*/  HMMA.16816.F32 R20, R232.reuse, R176, R20 ;  /* 0x000000b0e814723c */ /* 0x042ff00000001814 */
[C---:B------:R-:W-:Y:S01]  /*a690*/  HMMA.16816.F32 R24, R232.reuse, R178, R24 ;  /* 0x000000b2e818723c */ /* 0x040fe20000001818 */
[----:B---3--:R-:W-:Y:S07]  /*a6a0*/  LDSM.16.M88.4 R176, [R3] ;  /* 0x0000000003b0783b */ /* 0x008fee0000000200 */
[C---:B--2---:R-:W-:Y:S08]  /*a6b0*/  HMMA.16816.F32 R28, R232.reuse, R180, R28 ;  /* 0x000000b4e81c723c */ /* 0x044ff0000000181c */
[----:B------:R-:W-:Y:S01]  /*a6c0*/  HMMA.16816.F32 R32, R232, R182, R32 ;  /* 0x000000b6e820723c */ /* 0x000fe20000001820 */
[----:B----4-:R-:W-:Y:S06]  /*a6d0*/  LDSM.16.M88.4 R180, [R2] ;  /* 0x0000000002b4783b */ /* 0x010fec0000000200 */
[----:B------:R-:W1:Y:S02]  /*a6e0*/  LDSM.16.M88.4 R184, [R157] ;  /* 0x000000009db8783b */ /* 0x000e640000000200 */
[C---:B-1----:R-:W-:Y:S08]  /*a6f0*/  HMMA.16816.F32 R4, R236.reuse, R184, R4 ;  /* 0x000000b8ec04723c */ /* 0x042ff00000001804 */
[C---:B------:R-:W-:Y:S01]  /*a700*/  HMMA.16816.F32 R8, R236.reuse, R186, R8 ;  /* 0x000000baec08723c */ /* 0x040fe20000001808 */
[----:B------:R-:W1:Y:S07]  /*a710*/  LDSM.16.M88.4 R184, [R0] ;  /* 0x0000000000b8783b */ /* 0x000e6e0000000200 */
[C---:B------:R-:W-:Y:S08]  /*a720*/  HMMA.16816.F32 R12, R236.reuse, R176, R12 ;  /* 0x000000b0ec0c723c */ /* 0x040ff0000000180c */
        /* <DEDUP_REMOVED lines=10> */
[----:B------:R2:W4:Y:S07]  /*a7d0*/  LDSM.16.M88.4 R176, [R156+0x7800] ;  /* 0x007800009cb0783b */ /* 0x00052e0000000200 */
[C---:B---3--:R-:W-:Y:S08]  /*a7e0*/  HMMA.16816.F32 R12, R240.reuse, R180, R12 ;  /* 0x000000b4f00c723c */ /* 0x048ff0000000180c */
[C---:B------:R-:W-:Y:S01]  /*a7f0*/  HMMA.16816.F32 R16, R240.reuse, R182, R16 ;  /* 0x000000b6f010723c */ /* 0x040fe20000001810 */
[----:B------:R-:W3:Y:S03]  /*a800*/  LDSM.16.M88.4 R180, [R250+0x6000] ;  /* 0x00600000fab4783b */ /* 0x000ee60000000200 */
[----:B--2---:R-:W-:Y:S04]  /*a810*/  @P0 SHF.R.S32.HI R156, RZ, 0x1f, R130 ;  /* 0x0000001fff9c0819 */ /* 0x004fe80000011482 */
[C---:B-1----:R-:W-:Y:S08]  /*a820*/  HMMA.16816.F32 R20, R240.reuse, R184, R20 ;  /* 0x000000b8f014723c */ /* 0x042ff00000001814 */
[C---:B------:R-:W-:Y:S01]  /*a830*/  HMMA.16816.F32 R24, R240.reuse, R186, R24 ;  /* 0x000000baf018723c */ /* 0x040fe20000001818 */
[----:B------:R-:W1:Y:S07]  /*a840*/  LDSM.16.M88.4 R184, [R250+0x6800] ;  /* 0x00680000fab8783b */ /* 0x000e6e0000000200 */
[C---:B----4-:R-:W-:Y:S08]  /*a850*/  HMMA.16816.F32 R28, R240.reuse, R176, R28 ;  /* 0x000000b0f01c723c */ /* 0x050ff0000000181c */
[----:B------:R-:W-:Y:S01]  /*a860*/  HMMA.16816.F32 R32, R240, R178, R32 ;  /* 0x000000b2f020723c */ /* 0x000fe20000001820 */
[----:B------:R-:W2:Y:S07]  /*a870*/  LDSM.16.M88.4 R176, [R250+0x7000] ;  /* 0x00700000fab0783b */ /* 0x000eae0000000200 */
[C---:B---3--:R-:W-:Y:S08]  /*a880*/  HMMA.16816.F32 R4, R244.reuse, R180, R4 ;  /* 0x000000b4f404723c */ /* 0x048ff00000001804 */
[C---:B------:R-:W-:Y:S01]  /*a890*/  HMMA.16816.F32 R8, R244.reuse, R182, R8 ;  /* 0x000000b6f408723c */ /* 0x040fe20000001808 */
[----:B------:R-:W3:Y:S01]  /*a8a0*/  LDSM.16.M88.4 R180, [R250+0x7800] ;  /* 0x00780000fab4783b */ /* 0x000ee20000000200 */
[----:B------:R-:W-:Y:S05]  /*a8b0*/  DEPBAR.LE SB0, 0x0 ;  /* 0x000080000000791a */ /* 0x000fea0000000000 */
[----:B------:R-:W-:Y:S01]  /*a8c0*/  BAR.SYNC.DEFER_BLOCKING 0x0 ;  /* 0x0000000000007b1d */ /* 0x000fe20000010000 */
[C---:B-1----:R-:W-:Y:S08]  /*a8d0*/  HMMA.16816.F32 R12, R244.reuse, R184, R12 ;  /* 0x000000b8f40c723c */ /* 0x042ff0000000180c */
[----:B------:R-:W-:Y:S01]  /*a8e0*/  FMNMX.FTZ R0, R4, R158, !PT ;  /* 0x0000009e04007209 */ /* 0x000fe20007810000 */
[C---:B------:R-:W-:Y:S03]  /*a8f0*/  HMMA.16816.F32 R16, R244.reuse, R186, R16 ;  /* 0x000000baf410723c */ /* 0x040fe60000001810 */
[----:B------:R-:W-:Y:S02]  /*a900*/  FMNMX.FTZ R0, R5, R0, !PT ;  /* 0x0000000005007209 */ /* 0x000fe40007810000 */
[----:B------:R-:W-:Y:S03]  /*a910*/  FMNMX.FTZ R2, R6, R159, !PT ;  /* 0x0000009f06027209 */ /* 0x000fe60007810000 */
[C---:B--2---:R-:W-:Y:S04]  /*a920*/  HMMA.16816.F32 R20, R244.reuse, R176, R20 ;  /* 0x000000b0f414723c */ /* 0x044fe80000001814 */
[----:B------:R-:W-:Y:S02]  /*a930*/  FMNMX.FTZ R0, R8, R0, !PT ;  /* 0x0000000008007209 */ /* 0x000fe40007810000 */
[----:B------:R-:W-:Y:S01]  /*a940*/  FMNMX.FTZ R2, R7, R2, !PT ;  /* 0x0000000207027209 */ /* 0x000fe20007810000 */
[----:B------:R-:W-:Y:S01]  /*a950*/  @P0 IMAD R176, R156, c[0x0][0x1e0], RZ ;  /* 0x000078009cb00a24 */ /* 0x000fe200078e02ff */
[C---:B------:R-:W-:Y:S04]  /*a960*/  HMMA.16816.F32 R24, R244.reuse, R178, R24 ;  /* 0x000000b2f418723c */ /* 0x040fe80000001818 */
[----:B------:R-:W-:Y:S01]  /*a970*/  FMNMX.FTZ R0, R9, R0, !PT ;  /* 0x0000000009007209 */ /* 0x000fe20007810000 */
[----:B------:R-:W-:Y:S01]  /*a980*/  @P0 IMAD.WIDE.U32 R156, R130, c[0x0][0x1e0], RZ ;  /* 0x00007800829c0a25 */ /* 0x000fe200078e00ff */
[----:B------:R-:W-:Y:S02]  /*a990*/  FMNMX.FTZ R2, R10, R2, !PT ;  /* 0x000000020a027209 */ /* 0x000fe40007810000 */
[C---:B---3--:R-:W-:Y:S04]  /*a9a0*/  HMMA.16816.F32 R28, R244.reuse, R180, R28 ;  /* 0x000000b4f41c723c */ /* 0x048fe8000000181c */
[----:B------:R-:W-:Y:S01]  /*a9b0*/  FMNMX.FTZ R0, R12, R0, !PT ;  /* 0x000000000c007209 */ /* 0x000fe20007810000 */
[----:B------:R-:W-:Y:S01]  /*a9c0*/  @P0 IMAD R176, R130, c[0x0][0x1e4], R176 ;  /* 0x0000790082b00a24 */ /* 0x000fe200078e02b0 */
[----:B------:R-:W-:Y:S01]  /*a9d0*/  FMNMX.FTZ R2, R11, R2, !PT ;  /* 0x000000020b027209 */ /* 0x000fe20007810000 */
[----:B------:R-:W2:Y:S01]  /*a9e0*/  LDL.LU R130, [R1+0xfc] ;  /* 0x0000fc0001827983 */ /* 0x000ea20000300800 */
        /* <DEDUP_REMOVED lines=22> */
[----:B------:R-:W-:Y:S01]  /*ab50*/  @P0 SHF.L.U32 R177, R156, 0x6, RZ ;  /* 0x000000069cb10819 */ /* 0x000fe200000006ff */
[----:B------:R-:W1:Y:S01]  /*ab60*/  SHFL.BFLY PT, R180, R3, 0x2, 0x1f ;  /* 0x0c401f0003b47f89 */ /* 0x000e6200000e0000 */
[----:B------:R-:W-:Y:S02]  /*ab70*/  FMNMX.FTZ R0, R34, R0, !PT ;  /* 0x0000000022007209 */ /* 0x000fe40007810000 */
[----:B------:R-:W-:Y:S02]  /*ab80*/  @P0 IADD3 R176, R157, R176, RZ ;  /* 0x000000b09db00210 */ /* 0x000fe40007ffe0ff */
[----:B------:R-:W-:Y:S02]  /*ab90*/  FMNMX.FTZ R0, R35, R0, !PT ;  /* 0x0000000023007209 */ /* 0x000fe40007810000 */
[----:B------:R-:W-:Y:S02]  /*aba0*/  @P0 IADD3 R187, P1, R188, 0x40, RZ ;  /* 0x00000040bcbb0810 */ /* 0x000fe40007f3e0ff */
[----:B------:R-:W-:Y:S01]  /*abb0*/  @P0 IADD3 R157, P2, R177, R188, RZ ;  /* 0x000000bcb19d0210 */ /* 0x000fe20007f5e0ff */
[----:B------:R-:W3:Y:S01]  /*abc0*/  SHFL.BFLY PT, R2, R0, 0x2, 0x1f ;  /* 0x0c401f0000027f89 */ /* 0x000ee200000e0000 */
[----:B------:R-:W-:Y:S02]  /*abd0*/  @P0 SHF.L.U64.HI R176, R156, 0x6, R176 ;  /* 0x000000069cb00819 */ /* 0x000fe400000102b0 */
[-C--:B------:R-:W-:Y:S02]  /*abe0*/  @P0 IADD3.X R186, RZ, R190.reuse, RZ, P1, !PT ;  /* 0x000000beffba0210 */ /* 0x080fe40000ffe4ff */
[C---:B------:R-:W-:Y:S02]  /*abf0*/  @P0 LEA R178, P1, R157.reuse, c[0x0][0x1c8], 0x1 ;  /* 0x000072009db20a11 */ /* 0x040fe400078208ff */
[----:B------:R-:W-:Y:S04]  /*ac00*/  @P0 IADD3.X R156, R176, R190, RZ, P2, !PT ;  /* 0x000000beb09c0210 */ /* 0x000fe800017fe4ff */
[----:B------:R-:W-:Y:S02]  /*ac10*/  @P0 LEA.HI.X R179, R157, c[0x0][0x1cc], R156, 0x1, P1 ;  /* 0x000073009db30a11 */ /* 0x000fe400008f0c9c */
[----:B-1----:R-:W-:Y:S03]  /*ac20*/  FMNMX.FTZ R180, R3, R180, !PT ;  /* 0x000000b403b47209 */ /* 0x002fe60007810000 */
[----:B------:R-:W-:Y:S01]  /*ac30*/  @!PT LDS RZ, [RZ] ;  /* 0x00000000fffff984 */ /* 0x000fe20000000800 */
[----:B------:R1:W-:Y:S06]  /*ac40*/  @P0 LDGSTS.E.BYPASS.LTC128B.128 [R131+0x10100], [R178.64], !P6 ;  /* 0x10100000b2830fae */ /* 0x0003ec000f101d46 */
[----:B------:R-:W4:Y:S01]  /*ac50*/  SHFL.BFLY PT, R181, R180, 0x1, 0x1f ;  /* 0x0c201f00b4b57f89 */ /* 0x000f2200000e0000 */
[----:B---3--:R-:W-:Y:S02]  /*ac60*/  FMNMX.FTZ R0, R0, R2, !PT ;  /* 0x0000000200007209 */ /* 0x008fe40007810000 */
[C---:B------:R-:W-:Y:S03]  /*ac70*/  @P0 IADD3 R2, P2, R177.reuse, R187, RZ ;  /* 0x000000bbb1020210 */ /* 0x040fe60007f5e0ff */
[----:B------:R-:W3:Y:S01]  /*ac80*/  SHFL.BFLY PT, R3, R0, 0x1, 0x1f ;  /* 0x0c201f0000037f89 */ /* 0x000ee200000e0000 */
[----:B------:R-:W-:Y:S02]  /*ac90*/  @P0 LEA R182, P1, R2, c[0x0][0x1c8], 0x1 ;  /* 0x0000720002b60a11 */ /* 0x000fe400078208ff */
[----:B------:R-:W-:Y:S04]  /*aca0*/  @P0 IADD3.X R156, R176, R186, RZ, P2, !PT ;  /* 0x000000bab09c0210 */ /* 0x000fe800017fe4ff */
[----:B------:R-:W-:Y:S02]  /*acb0*/  @P0 LEA.HI.X R183, R2, c[0x0][0x1cc], R156, 0x1, P1 ;  /* 0x0000730002b70a11 */ /* 0x000fe400008f0c9c */
[----:B------:R-:W-:Y:S03]  /*acc0*/  @P0 IADD3 R185, P1, R188, 0x80, RZ ;  /* 0x00000080bcb90810 */ /* 0x000fe60007f3e0ff */
[----:B------:R3:W-:Y:S01]  /*acd0*/  @P0 LDGSTS.E.BYPASS.LTC128B.128 [R131+0x12100], [R182.64], !P5 ;  /* 0x12100000b6830fae */ /* 0x0007e2000e901d46 */
[----:B------:R-:W-:Y:S02]  /*ace0*/  @P0 IADD3.X R184, RZ, R190, RZ, P1, !PT ;  /* 0x000000beffb80210 */ /* 0x000fe40000ffe4ff */
[----:B-1----:R-:W-:Y:S02]  /*acf0*/  @P0 IADD3 R179, P2, R177, R185, RZ ;  /* 0x000000b9b1b30210 */ /* 0x002fe40007f5e0ff */
[----:B----4-:R-:W-:Y:S02]  /*ad00*/  FMNMX.FTZ R157, R180, R181, !PT ;  /* 0x000000b5b49d7209 */ /* 0x010fe40007810000 */
[----:B------:R-:W-:Y:S03]  /*ad10*/  @P0 LEA R178, P1, R179, c[0x0][0x1c8], 0x1 ;  /* 0x00007200b3b20a11 */ /* 0x000fe600078208ff */
[----:B------:R-:W-:Y:S01]  /*ad20*/  FADD.FTZ R2, -R157, R158 ;  /* 0x0000009e9d027221 */ /* 0x000fe20000010100 */
[----:B---3--:R-:W-:Y:S03]  /*ad30*/  FMNMX.FTZ R156, R0, R3, !PT ;  /* 0x00000003009c7209 */ /* 0x008fe60007810000 */
[----:B------:R-:W-:Y:S01]  /*ad40*/  FMUL.FTZ R0, R2, c[0x0][0x2d0] ;  /* 0x0000b40002007a20 */ /* 0x000fe20000410000 */
[----:B------:R-:W-:Y:S03]  /*ad50*/  @P0 IADD3.X R3, R176, R184, RZ, P2, !PT ;  /* 0x000000b8b0030210 */ /* 0x000fe600017fe4ff */
[----:B------:R1:W3:Y:S01]  /*ad60*/  MUFU.EX2 R2, R0 ;  /* 0x0000000000027308 */ /* 0x0002e20000000800 */
[----:B------:R-:W-:Y:S02]  /*ad70*/  @P0 LEA.HI.X R179, R179, c[0x0][0x1cc], R3, 0x1, P1 ;  /* 0x00007300b3b30a11 */ /* 0x000fe400008f0c03 */
[----:B------:R-:W-:Y:S03]  /*ad80*/  @P0 IADD3 R181, P1, R188, 0xc0, RZ ;  /* 0x000000c0bcb50810 */ /* 0x000fe60007f3e0ff */
[----:B------:R4:W-:Y:S01]  /*ad90*/  @P0 LDGSTS.E.BYPASS.LTC128B.128 [R131+0x14100], [R178.64], !P4 ;  /* 0x14100000b2830fae */ /* 0x0009e2000e101d46 */
[----:B------:R-:W-:Y:S02]  /*ada0*/  @P0 IADD3 R3, P2, R177, R181, RZ ;  /* 0x000000b5b1030210 */ /* 0x000fe40007f5e0ff */
[----:B------:R-:W-:Y:S01]  /*adb0*/  MOV R182, R188 ;  /* 0x000000bc00b67202 */ /* 0x000fe20000000f00 */
[----:B------:R-:W-:Y:S01]  /*adc0*/  FMUL.FTZ R188, R157, c[0x0][0x2d0] ;  /* 0x0000b4009dbc7a20 */ /* 0x000fe20000410000 */
[----:B------:R-:W-:Y:S02]  /*add0*/  MOV R183, R189 ;  /* 0x000000bd00b77202 */ /* 0x000fe40000000f00 */
[----:B------:R-:W-:Y:S01]  /*ade0*/  @P0 IADD3.X R180, RZ, R190, RZ, P1, !PT ;  /* 0x000000beffb40210 */ /* 0x000fe20000ffe4ff */
[--C-:B------:R-:W-:Y:S01]  /*adf0*/  FFMA.FTZ R4, R4, c[0x0][0x2d0], -R188.reuse ;  /* 0x0000b40004047a23 */ /* 0x100fe200000108bc */
[----:B------:R-:W-:Y:S01]  /*ae00*/  @P0 LEA R158, P1, R3, c[0x0][0x1c8], 0x1 ;  /* 0x00007200039e0a11 */ /* 0x000fe200078208ff */
[--C-:B------:R-:W-:Y:S02]  /*ae10*/  FFMA.FTZ R5, R5, c[0x0][0x2d0], -R188.reuse ;  /* 0x0000b40005057a23 */ /* 0x100fe400000108bc */
[----:B------:R4:W-:Y:S01]  /*ae20*/  MUFU.EX2 R189, R4 ;  /* 0x0000000400bd7308 */ /* 0x0009e20000000800 */
[--C-:B------:R-:W-:Y:S02]  /*ae30*/  FFMA.FTZ R8, R8, c[0x0][0x2d0], -R188.reuse ;  /* 0x0000b40008087a23 */ /* 0x100fe400000108bc */
[--C-:B------:R-:W-:Y:S02]  /*ae40*/  FFMA.FTZ R9, R9, c[0x0][0x2d0], -R188.reuse ;  /* 0x0000b40009097a23 */ /* 0x100fe400000108bc */
[----:B------:R-:W-:Y:S02]  /*ae50*/  FFMA.FTZ R16, R16, c[0x0][0x2d0], -R188 ;  /* 0x0000b40010107a23 */ /* 0x000fe400000108bc */
[----:B-1----:R-:W-:Y:S01]  /*ae60*/  FADD.FTZ R0, -R156, R159 ;  /* 0x0000009f9c007221 */ /* 0x002fe20000010100 */
[----:B------:R-:W-:Y:S01]  /*ae70*/  @P0 IADD3.X R159, R176, R180, RZ, P2, !PT ;  /* 0x000000b4b09f0210 */ /* 0x000fe200017fe4ff */
[----:B---3--:R-:W-:Y:S01]  /*ae80*/  FMUL.FTZ R132, R2, R132 ;  /* 0x0000008402847220 */ /* 0x008fe20000410000 */
[----:B------:R1:W-:Y:S01]  /*ae90*/  MUFU.EX2 R191, R5 ;  /* 0x0000000500bf7308 */ /* 0x0003e20000000800 */
[----:B------:R-:W-:Y:S01]  /*aea0*/  FMUL.FTZ R0, R0, c[0x0][0x2d0] ;  /* 0x0000b40000007a20 */ /* 0x000fe20000410000 */
[----:B------:R-:W-:Y:S01]  /*aeb0*/  @P0 LEA.HI.X R159, R3, c[0x0][0x1cc], R159, 0x1, P1 ;  /* 0x00007300039f0a11 */ /* 0x000fe200008f0c9f */
[C---:B------:R-:W-:Y:S01]  /*aec0*/  FMUL.FTZ R133, R2.reuse, R133 ;  /* 0x0000008502857220 */ /* 0x040fe20000410000 */
[----:B------:R-:W-:Y:S01]  /*aed0*/  @P0 MOV R3, c[0x0][0x1e0] ;  /* 0x0000780000030a02 */ /* 0x000fe20000000f00 */
[C---:B------:R-:W-:Y:S02]  /*aee0*/  FMUL.FTZ R136, R2.reuse, R136 ;  /* 0x0000008802887220 */ /* 0x040fe40000410000 */
[----:B------:R3:W-:Y:S01]  /*aef0*/  @P0 LDGSTS.E.BYPASS.LTC128B.128 [R131+0x16100], [R158.64], !P3 ;  /* 0x161000009e830fae */ /* 0x0007e2000d901d46 */
[C---:B------:R-:W-:Y:S01]  /*af00*/  @P0 LEA R177, P1, R3.reuse, R177, 0x5 ;  /* 0x000000b103b10211 */ /* 0x040fe200078228ff */
[C---:B------:R-:W-:Y:S01]  /*af10*/  FMUL.FTZ R137, R2.reuse, R137 ;  /* 0x0000008902897220 */ /* 0x040fe20000410000 */
[----:B------:R3:W-:Y:S01]  /*af20*/  MUFU.EX2 R183, R8 ;  /* 0x0000000800b77308 */ /* 0x0007e20000000800 */
[C---:B------:R-:W-:Y:S02]  /*af30*/  FMUL.FTZ R140, R2.reuse, R140 ;  /* 0x0000008c028c7220 */ /* 0x040fe40000410000 */
[C---:B------:R-:W-:Y:S01]  /*af40*/  FMUL.FTZ R141, R2.reuse, R141 ;  /* 0x0000008d028d7220 */ /* 0x040fe20000410000 */
[----:B----4-:R-:W-:Y:S01]  /*af50*/  @P0 MOV R4, c[0x0][0x1e4] ;  /* 0x0000790000040a02 */ /* 0x010fe20000000f00 */
[C---:B------:R-:W-:Y:S02]  /*af60*/  FMUL.FTZ R144, R2.reuse, R144 ;  /* 0x0000009002907220 */ /* 0x040fe40000410000 */
[C---:B------:R-:W-:Y:S01]  /*af70*/  FMUL.FTZ R145, R2.reuse, R145 ;  /* 0x0000009102917220 */ /* 0x040fe20000410000 */
[----:B------:R-:W-:Y:S01]  /*af80*/  @P0 LEA.HI.X R176, R3, R176, R4, 0x5, P1 ;  /* 0x000000b003b00211 */ /* 0x000fe200008f2c04 */
[C---:B------:R-:W-:Y:S01]  /*af90*/  FMUL.FTZ R148, R2.reuse, R148 ;  /* 0x0000009402947220 */ /* 0x040fe20000410000 */
[----:B------:R-:W-:Y:S01]  /*afa0*/  @P0 IADD3 R3, P2, R177, R182, RZ ;  /* 0x000000b6b1030210 */ /* 0x000fe20007f5e0ff */
[----:B------:R-:W4:Y:S01]  /*afb0*/  MUFU.EX2 R0, R0 ;  /* 0x0000000000007308 */ /* 0x000f220000000800 */
[C---:B------:R-:W-:Y:S02]  /*afc0*/  FMUL.FTZ R149, R2.reuse, R149 ;  /* 0x0000009502957220 */ /* 0x040fe40000410000 */
[----:B------:R-:W-:Y:S01]  /*afd0*/  @P0 LEA R178, P1, R3, c[0x0][0x1c8], 0x1 ;  /* 0x0000720003b20a11 */ /* 0x000fe200078208ff */
[----:B------:R-:W-:Y:S01]  /*afe0*/  FMUL.FTZ R152, R2, R152 ;  /* 0x0000009802987220 */ /* 0x000fe20000410000 */
[----:B------:R-:W-:Y:S01]  /*aff0*/  @P0 IADD3.X R4, R176, R190, RZ, P2, !PT ;  /* 0x000000beb0040210 */ /* 0x000fe200017fe4ff */
[C---:B------:R-:W-:Y:S01]  /*b000*/  FMUL.FTZ R153, R2.reuse, R153 ;  /* 0x0000009902997220 */ /* 0x040fe20000410000 */
[----:B-1----:R-:W-:Y:S01]  /*b010*/  @P0 IADD3 R5, P2, R177, R185, RZ ;  /* 0x000000b9b1050210 */ /* 0x002fe20007f5e0ff */
[----:B------:R-:W-:Y:S01]  /*b020*/  FMUL.FTZ R36, R2, R36 ;  /* 0x0000002402247220 */ /* 0x000fe20000410000 */
[----:B------:R-:W-:Y:S01]  /*b030*/  @P0 LEA.HI.X R179, R3, c[0x0][0x1cc], R4, 0x1, P1 ;  /* 0x0000730003b30a11 */ /* 0x000fe200008f0c04 */
[----:B------:R1:W1:Y:S01]  /*b040*/  MUFU.EX2 R182, R9 ;  /* 0x0000000900b67308 */ /* 0x0002620000000800 */
[----:B------:R-:W-:Y:S01]  /*b050*/  @P0 IADD3 R4, P1, R177, R187, RZ ;  /* 0x000000bbb1040210 */ /* 0x000fe20007f3e0ff */
[----:B------:R-:W-:Y:S01]  /*b060*/  FMUL.FTZ R3, R156, c[0x0][0x2d0] ;  /* 0x0000b4009c037a20 */ /* 0x000fe20000410000 */
[----:B------:R-:W-:Y:S01]  /*b070*/  @P0 IADD3.X R184, R176, R184, RZ, P2, !PT ;  /* 0x000000b8b0b80210 */ /* 0x000fe200017fe4ff */
[----:B------:R1:W-:Y:S01]  /*b080*/  @P0 LDGSTS.E.BYPASS.LTC128B.128 [R131+0x11100], [R178.64], !P6 ;  /* 0x11100000b2830fae */ /* 0x0003e2000f101d46 */
[----:B---3--:R-:W-:Y:S01]  /*b090*/  @P0 LEA R158, P2, R4, c[0x0][0x1c8], 0x1 ;  /* 0x00007200049e0a11 */ /* 0x008fe200078408ff */
[--C-:B------:R-:W-:Y:S01]  /*b0a0*/  FFMA.FTZ R6, R6, c[0x0][0x2d0], -R3.reuse ;  /* 0x0000b40006067a23 */ /* 0x100fe20000010803 */
[----:B------:R-:W-:Y:S01]  /*b0b0*/  @P0 IADD3.X R186, R176, R186, RZ, P1, !PT ;  /* 0x000000bab0ba0210 */ /* 0x000fe20000ffe4ff */
[--C-:B------:R-:W-:Y:S01]  /*b0c0*/  FFMA.FTZ R7, R7, c[0x0][0x2d0], -R3.reuse ;  /* 0x0000b40007077a23 */ /* 0x100fe20000010803 */
[----:B------:R-:W-:Y:S01]  /*b0d0*/  @P0 IADD3 R177, P1, R177, R181, RZ ;  /* 0x000000b5b1b10210 */ /* 0x000fe20007f3e0ff */
[--C-:B------:R-:W-:Y:S01]  /*b0e0*/  FFMA.FTZ R10, R10, c[0x0][0x2d0], -R3.reuse ;  /* 0x0000b4000a0a7a23 */ /* 0x100fe20000010803 */
[----:B------:R-:W-:Y:S01]  /*b0f0*/  @P0 LEA.HI.X R159, R4, c[0x0][0x1cc], R186, 0x1, P2 ;  /* 0x00007300049f0a11 */ /* 0x000fe200010f0cba */
[--C-:B------:R-:W-:Y:S01]  /*b100*/  FFMA.FTZ R11, R11, c[0x0][0x2d0], -R3.reuse ;  /* 0x0000b4000b0b7a23 */ /* 0x100fe20000010803 */
[----:B------:R-:W-:Y:S01]  /*b110*/  @P0 IADD3.X R176, R176, R180, RZ, P1, !PT ;  /* 0x000000b4b0b00210 */ /* 0x000fe20000ffe4ff */
[----:B------:R3:W-:Y:S01]  /*b120*/  MUFU.EX2 R185, R7 ;  /* 0x0000000700b97308 */ /* 0x0007e20000000800 */
[C---:B------:R-:W-:Y:S01]  /*b130*/  @P0 LEA R8, P1, R5.reuse, c[0x0][0x1c8], 0x1 ;  /* 0x0000720005080a11 */ /* 0x040fe200078208ff */
[----:B------:R3:W-:Y:S01]  /*b140*/  @P0 LDGSTS.E.BYPASS.LTC128B.128 [R131+0x13100], [R158.64], !P5 ;  /* 0x131000009e830fae */ /* 0x0007e2000e901d46 */
[C---:B----4-:R-:W-:Y:S02]  /*b150*/  FMUL.FTZ R134, R0.reuse, R134 ;  /* 0x0000008600867220 */ /* 0x050fe40000410000 */
[C---:B------:R-:W-:Y:S02]  /*b160*/  FMUL.FTZ R135, R0.reuse, R135 ;  /* 0x0000008700877220 */ /* 0x040fe40000410000 */
[C---:B------:R-:W-:Y:S02]  /*b170*/  FMUL.FTZ R138, R0.reuse, R138 ;  /* 0x0000008a008a7220 */ /* 0x040fe40000410000 */
[C---:B------:R-:W-:Y:S01]  /*b180*/  FMUL.FTZ R139, R0.reuse, R139 ;  /* 0x0000008b008b7220 */ /* 0x040fe20000410000 */
[----:B-1----:R-:W-:Y:S01]  /*b190*/  @P0 LEA.HI.X R9, R5, c[0x0][0x1cc], R184, 0x1, P1 ;  /* 0x0000730005090a11 */ /* 0x002fe200008f0cb8 */
[----:B------:R1:W4:Y:S01]  /*b1a0*/  MUFU.EX2 R180, R6 ;  /* 0x0000000600b47308 */ /* 0x0003220000000800 */
[C---:B------:R-:W-:Y:S01]  /*b1b0*/  @P0 LEA R4, P1, R177.reuse, c[0x0][0x1c8], 0x1 ;  /* 0x00007200b1040a11 */ /* 0x040fe200078208ff */
[C---:B------:R-:W-:Y:S02]  /*b1c0*/  FMUL.FTZ R142, R0.reuse, R142 ;  /* 0x0000008e008e7220 */ /* 0x040fe40000410000 */
[----:B------:R4:W-:Y:S01]  /*b1d0*/  @P0 LDGSTS.E.BYPASS.LTC128B.128 [R131+0x15100], [R8.64], !P4 ;  /* 0x1510000008830fae */ /* 0x0009e2000e101d46 */
[----:B------:R-:W-:Y:S01]  /*b1e0*/  @P0 LEA.HI.X R5, R177, c[0x0][0x1cc], R176, 0x1, P1 ;  /* 0x00007300b1050a11 */ /* 0x000fe200008f0cb0 */
[C---:B------:R-:W-:Y:S02]  /*b1f0*/  FMUL.FTZ R143, R0.reuse, R143 ;  /* 0x0000008f008f7220 */ /* 0x040fe40000410000 */
[C---:B------:R-:W-:Y:S02]  /*b200*/  FMUL.FTZ R146, R0.reuse, R146 ;  /* 0x0000009200927220 */ /* 0x040fe40000410000 */
[----:B------:R4:W-:Y:S01]  /*b210*/  @P0 LDGSTS.E.BYPASS.LTC128B.128 [R131+0x17100], [R4.64], !P3 ;  /* 0x1710000004830fae */ /* 0x0009e2000d901d46 */
[----:B------:R4:W-:Y:S01]  /*b220*/  MUFU.EX2 R190, R11 ;  /* 0x0000000b00be7308 */ /* 0x0009e20000000800 */
[C---:B------:R-:W-:Y:S02]  /*b230*/  FMUL.FTZ R147, R0.reuse, R147 ;  /* 0x0000009300937220 */ /* 0x040fe40000410000 */
[C---:B---3--:R-:W-:Y:S02]  /*b240*/  FMUL.FTZ R7, R0.reuse, R163 ;  /* 0x000000a300077220 */ /* 0x048fe40000410000 */
[----:B------:R-:W3:Y:S01]  /*b250*/  LDSM.16.MT88.4 R176, [R248] ;  /* 0x00000000f8b0783b */ /* 0x000ee20000004200 */
[C---:B------:R-:W-:Y:S02]  /*b260*/  FMUL.FTZ R150, R0.reuse, R150 ;  /* 0x0000009600967220 */ /* 0x040fe40000410000 */
[C---:B------:R-:W-:Y:S02]  /*b270*/  FMUL.FTZ R151, R0.reuse, R151 ;  /* 0x0000009700977220 */ /* 0x040fe40000410000 */
[----:B------:R-:W4:Y:S01]  /*b280*/  MUFU.EX2 R159, R10 ;  /* 0x0000000a009f7308 */ /* 0x000f220000000800 */
[C---:B------:R-:W-:Y:S01]  /*b290*/  FMUL.FTZ R154, R0.reuse, R154 ;  /* 0x0000009a009a7220 */ /* 0x040fe20000410000 */
[----:B------:R-:W0:Y:S01]  /*b2a0*/  LDGDEPBAR ;  /* 0x00000000000079af */ /* 0x000e220000000000 */
[----:B-1----:R-:W-:Y:S01]  /*b2b0*/  FMUL.FTZ R6, R0, R162 ;  /* 0x000000a200067220 */ /* 0x002fe20000410000 */
[----:B------:R-:W-:Y:S01]  /*b2c0*/  F2FP.PACK_AB R162, R182, R183 ;  /* 0x000000b7b6a2723e */ /* 0x000fe200000000ff */
[----:B------:R-:W-:Y:S02]  /*b2d0*/  FMUL.FTZ R155, R0, R155 ;  /* 0x0000009b009b7220 */ /* 0x000fe40000410000 */
[----:B------:R-:W-:Y:S02]  /*b2e0*/  FMUL.FTZ R37, R2, R37 ;  /* 0x0000002502257220 */ /* 0x000fe40000410000 */
[----:B------:R-:W-:Y:S02]  /*b2f0*/  FMUL.FTZ R38, R0, R38 ;  /* 0x0000002600267220 */ /* 0x000fe40000410000 */
[C---:B----4-:R-:W-:Y:S02]  /*b300*/  FMUL.FTZ R8, R2.reuse, R164 ;  /* 0x000000a402087220 */ /* 0x050fe40000410000 */
[----:B------:R-:W-:Y:S02]  /*b310*/  FMUL.FTZ R9, R2, R165 ;  /* 0x000000a502097220 */ /* 0x000fe40000410000 */
[----:B------:R-:W-:Y:S01]  /*b320*/  FMUL.FTZ R11, R0, R167 ;  /* 0x000000a7000b7220 */ /* 0x000fe20000410000 */
[----:B------:R-:W4:Y:S01]  /*b330*/  LDL.LU R131, [R1+0xf8] ;  /* 0x0000f80001837983 */ /* 0x000f220000300800 */
[C---:B------:R-:W-:Y:S01]  /*b340*/  FMUL.FTZ R4, R2.reuse, R160 ;  /* 0x000000a002047220 */ /* 0x040fe20000410000 */
[----:B------:R-:W-:Y:S01]  /*b350*/  F2FP.PACK_AB R160, R191, R189 ;  /* 0x000000bdbfa0723e */ /* 0x000fe200000000ff */
[----:B------:R-:W-:Y:S01]  /*b360*/  FMUL.FTZ R5, R2, R161 ;  /* 0x000000a102057220 */ /* 0x000fe20000410000 */
[----:B------:R-:W-:Y:S01]  /*b370*/  F2FP.PACK_AB R161, R185, R180 ;  /* 0x000000b4b9a1723e */ /* 0x000fe200000000ff */
[----:B------:R-:W-:Y:S01]  /*b380*/  FMUL.FTZ R39, R0, R39 ;  /* 0x0000002700277220 */ /* 0x000fe20000410000 */
[----:B------:R-:W4:Y:S01]  /*b390*/  LDL R158, [R1+0x48] ;  /* 0x00004800019e7983 */ /* 0x000f220000100800 */
[----:B------:R-:W-:Y:S01]  /*b3a0*/  FMUL.FTZ R40, R2, R40 ;  /* 0x0000002802287220 */ /* 0x000fe20000410000 */
[----:B------:R-:W-:Y:S01]  /*b3b0*/  F2FP.PACK_AB R163, R190, R159 ;  /* 0x0000009fbea3723e */ /* 0x000fe200000000ff */
[----:B------:R-:W-:Y:S02]  /*b3c0*/  FMUL.FTZ R10, R0, R166 ;  /* 0x000000a6000a7220 */ /* 0x000fe40000410000 */
[C---:B------:R-:W-:Y:S01]  /*b3d0*/  FMUL.FTZ R41, R2.reuse, R41 ;  /* 0x0000002902297220 */ /* 0x040fe20000410000 */
[----:B------:R-:W1:Y:S01]  /*b3e0*/  LDSM.16.MT88.4 R164, [R252] ;  /* 0x00000000fca4783b */ /* 0x000e620000004200 */
[C---:B------:R-:W-:Y:S02]  /*b3f0*/  FMUL.FTZ R44, R2.reuse, R44 ;  /* 0x0000002c022c7220 */ /* 0x040fe40000410000 */
[C---:B------:R-:W-:Y:S02]  /*b400*/  FMUL.FTZ R45, R2.reuse, R45 ;  /* 0x0000002d022d7220 */ /* 0x040fe40000410000 */
[C---:B------:R-:W-:Y:S01]  /*b410*/  FMUL.FTZ R48, R2.reuse, R48 ;  /* 0x0000003002307220 */ /* 0x040fe20000410000 */
[C---:B---3--:R-:W-:Y:S01]  /*b420*/  HMMA.16816.F32 R4, R160.reuse, R176, R4 ;  /* 0x000000b0a004723c */ /* 0x048fe20000001804 */
[----:B------:R-:W3:Y:S04]  /*b430*/  LDL R177, [R1+0x4] ;  /* 0x0000040001b17983 */ /* 0x000ee80000100800 */
[C---:B------:R-:W-:Y:S02]  /*b440*/  FMUL.FTZ R49, R2.reuse, R49 ;  /* 0x0000003102317220 */ /* 0x040fe40000410000 */
[C---:B------:R-:W-:Y:S01]  /*b450*/  FMUL.FTZ R52, R2.reuse, R52 ;  /* 0x0000003402347220 */ /* 0x040fe20000410000 */
[C---:B------:R-:W-:Y:S04]  /*b460*/  HMMA.16816.F32 R8, R160.reuse, R178, R8 ;  /* 0x000000b2a008723c */ /* 0x040fe80000001808 */
[C---:B------:R-:W-:Y:S02]  /*b470*/  FMUL.FTZ R53, R2.reuse, R53 ;  /* 0x0000003502357220 */ /* 0x040fe40000410000 */
[C---:B------:R-:W-:Y:S01]  /*b480*/  FMUL.FTZ R56, R2.reuse, R56 ;  /* 0x0000003802387220 */ /* 0x040fe20000410000 */
[----:B------:R-:W-:Y:S01]  /*b490*/  MOV R179, R191 ;  /* 0x000000bf00b37202 */ /* 0x000fe20000000f00 */
[C---:B------:R-:W-:Y:S01]  /*b4a0*/  FMUL.FTZ R57, R2.reuse, R57 ;  /* 0x0000003902397220 */ /* 0x040fe20000410000 */
[----:B------:R-:W-:Y:S03]  /*b4b0*/  MUFU.EX2 R191, R16 ;  /* 0x0000001000bf7308 */ /* 0x000fe60000000800 */
[C---:B------:R-:W-:Y:S01]  /*b4c0*/  FMUL.FTZ R60, R2.reuse, R60 ;  /* 0x0000003c023c7220 */ /* 0x040fe20000410000 */
[----:B------:R-:W-:Y:S01]  /*b4d0*/  MOV R178, R183 ;  /* 0x000000b700b27202 */ /* 0x000fe20000000f00 */
[C---:B------:R-:W-:Y:S02]  /*b4e0*/  FMUL.FTZ R61, R2.reuse, R61 ;  /* 0x0000003d023d7220 */ /* 0x040fe40000410000 */
[C---:B------:R-:W-:Y:S02]  /*b4f0*/  FMUL.FTZ R64, R2.reuse, R64 ;  /* 0x0000004002407220 */ /* 0x040fe40000410000 */
[C---:B------:R-:W-:Y:S02]  /*b500*/  FMUL.FTZ R65, R2.reuse, R65 ;  /* 0x0000004102417220 */ /* 0x040fe40000410000 */
        /* <DEDUP_REMOVED lines=8> */
[----:B------:R-:W1:Y:S03]  /*b590*/  LDSM.16.MT88.4 R164, [R251] ;  /* 0x00000000fba4783b */ /* 0x000e660000004200 */
        /* <DEDUP_REMOVED lines=21> */
[----:B------:R-:W-:Y:S01]  /*b6f0*/  FMUL.FTZ R120, R2, R120 ;  /* 0x0000007802787220 */ /* 0x000fe20000410000 */
        /* <DEDUP_REMOVED lines=41> */
[----:B------:R-:W-:Y:S02]  /*b990*/  FMUL.FTZ R121, R2, R121 ;  /* 0x0000007902797220 */ /* 0x000fe40000410000 */
[C---:B------:R-:W-:Y:S02]  /*b9a0*/  FMUL.FTZ R122, R0.reuse, R122 ;  /* 0x0000007a007a7220 */ /* 0x040fe40000410000 */
[----:B------:R-:W-:Y:S02]  /*b9b0*/  FMUL.FTZ R123, R0, R123 ;  /* 0x0000007b007b7220 */ /* 0x000fe40000410000 */
[C---:B------:R-:W-:Y:S02]  /*b9c0*/  FMUL.FTZ R124, R2.reuse, R124 ;  /* 0x0000007c027c7220 */ /* 0x040fe40000410000 */
[C---:B------:R-:W-:Y:S02]  /*b9d0*/  FMUL.FTZ R125, R2.reuse, R125 ;  /* 0x0000007d027d7220 */ /* 0x040fe40000410000 */
[C---:B------:R-:W-:Y:S02]  /*b9e0*/  FMUL.FTZ R128, R2.reuse, R128 ;  /* 0x0000008002807220 */ /* 0x040fe40000410000 */
[----:B------:R-:W-:Y:S02]  /*b9f0*/  FMUL.FTZ R129, R2, R129 ;  /* 0x0000008102817220 */ /* 0x000fe40000410000 */
[--C-:B------:R-:W-:Y:S02]  /*ba00*/  FFMA.FTZ R17, R17, c[0x0][0x2d0], -R188.reuse ;  /* 0x0000b40011117a23 */ /* 0x100fe400000108bc */
[--C-:B------:R-:W-:Y:S02]  /*ba10*/  FFMA.FTZ R18, R18, c[0x0][0x2d0], -R3.reuse ;  /* 0x0000b40012127a23 */ /* 0x100fe40000010803 */
[--C-:B------:R-:W-:Y:S01]  /*ba20*/  FFMA.FTZ R19, R19, c[0x0][0x2d0], -R3.reuse ;  /* 0x0000b40013137a23 */ /* 0x100fe20000010803 */
        /* <DEDUP_REMOVED lines=11> */
[C---:B------:R-:W-:Y:S02]  /*bae0*/  FMUL.FTZ R126, R0.reuse, R126 ;  /* 0x0000007e007e7220 */ /* 0x040fe40000410000 */
[C---:B------:R-:W-:Y:S02]  /*baf0*/  FMUL.FTZ R127, R0.reuse, R127 ;  /* 0x0000007f007f7220 */ /* 0x040fe40000410000 */
[----:B--2---:R-:W-:Y:S02]  /*bb00*/  FMUL.FTZ R130, R0, R130 ;  /* 0x0000008200827220 */ /* 0x004fe40000410000 */
[--C-:B------:R-:W-:Y:S02]  /*bb10*/  FFMA.FTZ R14, R14, c[0x0][0x2d0], -R3.reuse ;  /* 0x0000b4000e0e7a23 */ /* 0x100fe40000010803 */
[--C-:B------:R-:W-:Y:S02]  /*bb20*/  FFMA.FTZ R15, R15, c[0x0][0x2d0], -R3.reuse ;  /* 0x0000b4000f0f7a23 */ /* 0x100fe40000010803 */
[----:B------:R-:W-:Y:S01]  /*bb30*/  FFMA.FTZ R3, R35, c[0x0][0x2d0], -R3 ;  /* 0x0000b40023037a23 */ /* 0x000fe20000010803 */
[----:B------:R1:W-:Y:S01]  /*bb40*/  MUFU.EX2 R183, R14 ;  /* 0x0000000e00b77308 */ /* 0x0003e20000000800 */
[--C-:B------:R-:W-:Y:S02]  /*bb50*/  FFMA.FTZ R21, R21, c[0x0][0x2d0], -R188.reuse ;  /* 0x0000b40015157a23 */ /* 0x100fe400000108bc */
[--C-:B------:R-:W-:Y:S02]  /*bb60*/  FFMA.FTZ R20, R20, c[0x0][0x2d0], -R188.reuse ;  /* 0x0000b40014147a23 */ /* 0x100fe400000108bc */
[--C-:B------:R-:W-:Y:S02]  /*bb70*/  FFMA.FTZ R32, R32, c[0x0][0x2d0], -R188.reuse ;  /* 0x0000b40020207a23 */ /* 0x100fe400000108bc */
[--C-:B------:R-:W-:Y:S02]  /*bb80*/  FFMA.FTZ R12, R12, c[0x0][0x2d0], -R188.reuse ;  /* 0x0000b4000c0c7a23 */ /* 0x100fe400000108bc */
[----:B------:R-:W-:Y:S01]  /*bb90*/  FFMA.FTZ R13, R13, c[0x0][0x2d0], -R188 ;  /* 0x0000b4000d0d7a23 */ /* 0x000fe200000108bc */
[----:B------:R-:W-:Y:S10]  /*bba0*/  MUFU.EX2 R20, R20 ;  /* 0x0000001400147308 */ /* 0x000ff40000000800 */
[----:B------:R2:W-:Y:S01]  /*bbb0*/  MUFU.EX2 R181, R12 ;  /* 0x0000000c00b57308 */ /* 0x0005e20000000800 */
[----:B-1----:R-:W-:Y:S09]  /*bbc0*/  F2FP.PACK_AB R14, R176, R191 ;  /* 0x000000bfb00e723e */ /* 0x002ff200000000ff */
[----:B------:R-:W-:Y:S10]  /*bbd0*/  MUFU.EX2 R187, R13 ;  /* 0x0000000d00bb7308 */ /* 0x000ff40000000800 */
[----:B------:R-:W1:Y:S01]  /*bbe0*/  MUFU.EX2 R184, R15 ;  /* 0x0000000f00b87308 */ /* 0x000e620000000800 */
[----:B--2---:R-:W-:Y:S09]  /*bbf0*/  MOV R12, R182 ;  /* 0x000000b6000c7202 */ /* 0x004ff20000000f00 */
[----:B------:R2:W2:Y:S01]  /*bc00*/  MUFU.EX2 R182, R18 ;  /* 0x0000001200b67308 */ /* 0x0004a20000000800 */
[----:B----4-:R-:W-:Y:S01]  /*bc10*/  FMUL.FTZ R131, R0, R131 ;  /* 0x0000008300837220 */ /* 0x010fe20000410000 */
[----:B------:R4:W3:Y:S01]  /*bc20*/  LDSM.16.MT88.4 R164, [R158] ;  /* 0x000000009ea4783b */ /* 0x0008e20000004200 */
[----:B-1----:R-:W-:Y:S05]  /*bc30*/  F2FP.PACK_AB R13, R184, R183 ;  /* 0x000000b7b80d723e */ /* 0x002fea00000000ff */
[----:B--2---:R-:W-:Y:S01]  /*bc40*/  LDSM.16.MT88.4 R16, [R251+0x800] ;  /* 0x00080000fb10783b */ /* 0x004fe20000004200 */
[----:B------:R-:W-:Y:S05]  /*bc50*/  F2FP.PACK_AB R15, R186, R182 ;  /* 0x000000b6ba0f723e */ /* 0x000fea00000000ff */
[----:B----4-:R-:W2:Y:S01]  /*bc60*/  LDL.LU R158, [R1+0x64] ;  /* 0x00006400019e7983 */ /* 0x010ea20000300800 */
[C---:B---3--:R-:W-:Y:S08]  /*bc70*/  HMMA.16816.F32 R148, R160.reuse, R164, R148 ;  /* 0x000000a4a094723c */ /* 0x048ff00000001894 */
        /* <DEDUP_REMOVED lines=17> */
[----:B--2---:R-:W-:Y:S01]  /*bd90*/  FFMA.FTZ R158, R2, R158, R189 ;  /* 0x0000009e029e7223 */ /* 0x004fe200000100bd */
[----:B------:R-:W-:Y:S02]  /*bda0*/  MOV R189, R12 ;  /* 0x0000000c00bd7202 */ /* 0x000fe40000000f00 */
[----:B------:R-:W2:Y:S01]  /*bdb0*/  LDL.LU R2, [R1+0x68] ;  /* 0x0000680001027983 */ /* 0x000ea20000300800 */
[-C--:B------:R-:W-:Y:S01]  /*bdc0*/  F2FP.PACK_AB R12, R187, R181.reuse ;  /* 0x000000b5bb0c723e */ /* 0x080fe200000000ff */
        /* <DEDUP_REMOVED lines=19> */
[----:B------:R-:W-:Y:S02]  /*bf00*/  MUFU.EX2 R180, R23 ;  /* 0x0000001700b47308 */ /* 0x000fe40000000800 */
[C---:B-1----:R-:W-:Y:S04]  /*bf10*/  HMMA.16816.F32 R124, R160.reuse, R164, R124 ;  /* 0x000000a4a07c723c */ /* 0x042fe8000000187c */
[----:B------:R-:W-:Y:S02]  /*bf20*/  FADD.FTZ R0, R179, R158 ;  /* 0x0000009eb3007221 */ /* 0x000fe40000010000 */
[----:B------:R-:W-:Y:S02]  /*bf30*/  FADD.FTZ R2, R185, R2 ;  /* 0x00000002b9027221 */ /* 0x000fe40000010000 */
[----:B------:R-:W-:Y:S01]  /*bf40*/  FADD.FTZ R0, R178, R0 ;  /* 0x00000000b2007221 */ /* 0x000fe20000010000 */
[----:B------:R-:W-:Y:S01]  /*bf50*/  HMMA.16816.F32 R128, R160, R166, R128 ;  /* 0x000000a6a080723c */ /* 0x000fe20000001880 */
[----:B------:R-:W1:Y:S01]  /*bf60*/  LDSM.16.MT88.4 R160, [R248+0x800] ;  /* 0x00080000f8a0783b */ /* 0x000e620000004200 */
[----:B------:R-:W-:Y:S01]  /*bf70*/  MUFU.EX2 R179, R26 ;  /* 0x0000001a00b37308 */ /* 0x000fe20000000800 */
[----:B------:R-:W-:Y:S04]  /*bf80*/  FADD.FTZ R2, R159, R2 ;  /* 0x000000029f027221 */ /* 0x000fe80000010000 */
[----:B------:R-:W2:Y:S01]  /*bf90*/  LDSM.16.MT88.4 R164, [R252+0x800] ;  /* 0x00080000fca4783b */ /* 0x000ea20000004200 */
[----:B------:R-:W-:Y:S04]  /*bfa0*/  FADD.FTZ R2, R190, R2 ;  /* 0x00000002be027221 */ /* 0x000fe80000010000 */
[----:B------:R-:W-:Y:S01]  /*bfb0*/  MUFU.EX2 R178, R27 ;  /* 0x0000001b00b27308 */ /* 0x000fe20000000800 */
[----:B------:R-:W-:Y:S04]  /*bfc0*/  FADD.FTZ R2, R183, R2 ;  /* 0x00000002b7027221 */ /* 0x000fe80000010000 */
[----:B------:R-:W-:Y:S05]  /*bfd0*/  FADD.FTZ R2, R184, R2 ;  /* 0x00000002b8027221 */ /* 0x000fea0000010000 */
[----:B------:R-:W-:Y:S10]  /*bfe0*/  MUFU.EX2 R159, R34 ;  /* 0x00000022009f7308 */ /* 0x000ff40000000800 */
[----:B------:R3:W-:Y:S01]  /*bff0*/  MUFU.EX2 R185, R32 ;  /* 0x0000002000b97308 */ /* 0x0007e20000000800 */
[C---:B-1----:R-:W-:Y:S09]  /*c000*/  HMMA.16816.F32 R4, R12.reuse, R160, R4 ;  /* 0x000000a00c04723c */ /* 0x042ff20000001804 */
[----:B------:R-:W-:Y:S01]  /*c010*/  MUFU.EX2 R158, R3 ;  /* 0x00000003009e7308 */ /* 0x000fe20000000800 */
[C---:B------:R-:W-:Y:S01]  /*c020*/  HMMA.16816.F32 R8, R12.reuse, R162, R8 ;  /* 0x000000a20c08723c */ /* 0x040fe20000001808 */
[----:B------:R-:W1:Y:S07]  /*c030*/  LDSM.16.MT88.4 R160, [R177+0x800] ;  /* 0x00080000b1a0783b */ /* 0x000e6e0000004200 */
[C---:B--2---:R-:W-:Y:S07]  /*c040*/  HMMA.16816.F32 R132, R12.reuse, R164, R132 ;  /* 0x000000a40c84723c */ /* 0x044fee0000001884 */
[----:B------:R-:W-:Y:S01]  /*c050*/  MOV R165, R181 ;  /* 0x000000b500a57202 */ /* 0x000fe20000000f00 */
[C---:B------:R-:W-:Y:S01]  /*c060*/  HMMA.16816.F32 R136, R12.reuse, R166, R136 ;  /* 0x000000a60c88723c */ /* 0x040fe20000001888 */
[----:B------:R2:W-:Y:S03]  /*c070*/  MUFU.EX2 R167, R21 ;  /* 0x0000001500a77308 */ /* 0x0005e60000000800 */
[----:B------:R-:W-:Y:S04]  /*c080*/  MOV R164, R191 ;  /* 0x000000bf00a47202 */ /* 0x000fe80000000f00 */
[C---:B------:R-:W-:Y:S03]  /*c090*/  HMMA.16816.F32 R140, R12.reuse, R16, R140 ;  /* 0x000000100c8c723c */ /* 0x040fe6000000188c */
[----:B------:R4:W4:Y:S01]  /*c0a0*/  MUFU.EX2 R181, R22 ;  /* 0x0000001600b57308 */ /* 0x0009220000000800 */
[----:B---3--:R-:W-:Y:S04]  /*c0b0*/  MOV R32, R164 ;  /* 0x000000a400207202 */ /* 0x008fe80000000f00 */
[C---:B------:R-:W-:Y:S01]  /*c0c0*/  HMMA.16816.F32 R144, R12.reuse, R18, R144 ;  /* 0x000000120c90723c */ /* 0x040fe20000001890 */
[----:B------:R-:W3:Y:S04]  /*c0d0*/  LDSM.16.MT88.4 R16, [R248+0x2800] ;  /* 0x00280000f810783b */ /* 0x000ee80000004200 */
[----:B------:R-:W-:Y:S03]  /*c0e0*/  MUFU.EX2 R166, R24 ;  /* 0x0000001800a67308 */ /* 0x000fe60000000800 */
[C---:B-1----:R-:W-:Y:S04]  /*c0f0*/  HMMA.16816.F32 R148, R12.reuse, R160, R148 ;  /* 0x000000a00c94723c */ /* 0x042fe80000001894 */
[----:B--2---:R-:W-:Y:S01]  /*c100*/  MOV R21, R189 ;  /* 0x000000bd00157202 */ /* 0x004fe20000000f00 */
[--C-:B------:R-:W-:Y:S01]  /*c110*/  FFMA.FTZ R189, R28, c[0x0][0x2d0], -R188.reuse ;  /* 0x0000b4001cbd7a23 */ /* 0x100fe200000108bc */
[----:B------:R-:W-:Y:S01]  /*c120*/  MOV R28, R187 ;  /* 0x000000bb001c7202 */ /* 0x000fe20000000f00 */
[----:B------:R1:W2:Y:S01]  /*c130*/  MUFU.EX2 R191, R25 ;  /* 0x0000001900bf7308 */ /* 0x0002a20000000800 */
[--C-:B------:R-:W-:Y:S01]  /*c140*/  FFMA.FTZ R187, R29, c[0x0][0x2d0], -R188.reuse ;  /* 0x0000b4001dbb7a23 */ /* 0x100fe200000108bc */
[C---:B------:R-:W-:Y:S01]  /*c150*/  HMMA.16816.F32 R152, R12.reuse, R162, R152 ;  /* 0x000000a20c98723c */ /* 0x040fe20000001898 */
[----:B------:R-:W2:Y:S02]  /*c160*/  LDSM.16.MT88.4 R160, [R252+0x2800] ;  /* 0x00280000fca0783b */ /* 0x000ea40000004200 */
[----:B------:R-:W-:Y:S01]  /*c170*/  MOV R29, R21 ;  /* 0x00000015001d7202 */ /* 0x000fe20000000f00 */
[----:B------:R-:W-:Y:S01]  /*c180*/  FFMA.FTZ R188, R33, c[0x0][0x2d0], -R188 ;  /* 0x0000b40021bc7a23 */ /* 0x000fe200000108bc */
[----:B------:R-:W-:Y:S02]  /*c190*/  MOV R33, R20 ;  /* 0x0000001400217202 */ /* 0x000fe40000000f00 */
[----:B----4-:R-:W-:Y:S01]  /*c1a0*/  LDSM.16.MT88.4 R20, [R248+0x1000] ;  /* 0x00100000f814783b */ /* 0x010fe20000004200 */
[----:B------:R-:W-:Y:S01]  /*c1b0*/  FADD.FTZ R0, R29, R0 ;  /* 0x000000001d007221 */ /* 0x000fe20000010000 */
[----:B------:R-:W-:Y:S03]  /*c1c0*/  MUFU.EX2 R189, R189 ;  /* 0x000000bd00bd7308 */ /* 0x000fe60000000800 */
[-C--:B------:R-:W-:Y:S01]  /*c1d0*/  MOV R184, R33.reuse ;  /* 0x0000002100b87202 */ /* 0x080fe20000000f00 */
[----:B------:R-:W-:Y:S04]  /*c1e0*/  FADD.FTZ R0, R165, R0 ;  /* 0x00000000a5007221 */ /* 0x000fe80000010000 */
[----:B------:R-:W-:Y:S02]  /*c1f0*/  FADD.FTZ R0, R28, R0 ;  /* 0x000000001c007221 */ /* 0x000fe40000010000 */
[----:B------:R-:W-:Y:S02]  /*c200*/  MUFU.EX2 R188, R188 ;  /* 0x000000bc00bc7308 */ /* 0x000fe40000000800 */
[----:B------:R-:W-:Y:S01]  /*c210*/  FADD.FTZ R3, R32, R0 ;  /* 0x0000000020037221 */ /* 0x000fe20000010000 */
[----:B-1----:R-:W-:Y:S01]  /*c220*/  LDSM.16.MT88.4 R24, [R251+0x1000] ;  /* 0x00100000fb18783b */ /* 0x002fe20000004200 */
[----:B------:R-:W-:Y:S01]  /*c230*/  FADD.FTZ R0, R182, R2 ;  /* 0x00000002b6007221 */ /* 0x000fe20000010000 */
[C---:B---3--:R-:W-:Y:S03]  /*c240*/  HMMA.16816.F32 R36, R12.reuse, R16, R36 ;  /* 0x000000100c24723c */ /* 0x048fe60000001824 */
[----:B------:R-:W-:Y:S02]  /*c250*/  FADD.FTZ R0, R186, R0 ;  /* 0x00000000ba007221 */ /* 0x000fe40000010000 */
[----:B------:R-:W-:Y:S02]  /*c260*/  MUFU.EX2 R187, R187 ;  /* 0x000000bb00bb7308 */ /* 0x000fe40000000800 */
[----:B------:R-:W-:Y:S01]  /*c270*/  FADD.FTZ R0, R181, R0 ;  /* 0x00000000b5007221 */ /* 0x000fe20000010000 */
[C---:B------:R-:W-:Y:S01]  /*c280*/  HMMA.16816.F32 R40, R12.reuse, R18, R40 ;  /* 0x000000120c28723c */ /* 0x040fe20000001828 */
[----:B------:R-:W1:Y:S03]  /*c290*/  LDSM.16.MT88.4 R16, [R251+0x2800] ;  /* 0x00280000fb10783b */ /* 0x000e660000004200 */
[C---:B------:R-:W-:Y:S04]  /*c2a0*/  FADD.FTZ R0, R180.reuse, R0 ;  /* 0x00000000b4007221 */ /* 0x040fe80000010000 */
[----:B------:R-:W-:Y:S01]  /*c2b0*/  FADD.FTZ R0, R179, R0 ;  /* 0x00000000b3007221 */ /* 0x000fe20000010000 */
        /* <DEDUP_REMOVED lines=34> */
[----:B------:R-:W-:Y:S01]  /*c4e0*/  F2FP.PACK_AB R14, R191, R166 ;  /* 0x000000a6bf0e723e */ /* 0x000fe200000000ff */
[----:B------:R-:W-:Y:S02]  /*c4f0*/  LDSM.16.MT88.4 R32, [R248+0x3800] ;  /* 0x00380000f820783b */ /* 0x000fe40000004200 */
[----:B------:R-:W-:Y:S02]  /*c500*/  F2FP.PACK_AB R13, R180, R181 ;  /* 0x000000b5b40d723e */ /* 0x000fe400000000ff */
[----:B------:R-:W-:Y:S07]  /*c510*/  F2FP.PACK_AB R15, R178, R179 ;  /* 0x000000b3b20f723e */ /* 0x000fee00000000ff */
[C---:B------:R-:W-:Y:S08]  /*c520*/  HMMA.16816.F32 R4, R12.reuse, R20, R4 ;  /* 0x000000140c04723c */ /* 0x040ff00000001804 */
        /* <DEDUP_REMOVED lines=33> */
[C---:B------:R-:W-:Y:S08]  /*c740*/  HMMA.16816.F32 R96, R12.reuse, R26, R96 ;  /* 0x0000001a0c60723c */ /* 0x040ff00000001860 */
[C---:B---3--:R-:W-:Y:S07]  /*c750*/  HMMA.16816.F32 R100, R12.reuse, R160, R100 ;  /* 0x000000a00c64723c */ /* 0x048fee0000001864 */
[----:B------:R-:W-:Y:S01]  /*c760*/  MOV R160, R177 ;  /* 0x000000b100a07202 */ /* 0x000fe20000000f00 */
[C---:B------:R-:W-:Y:S01]  /*c770*/  HMMA.16816.F32 R104, R12.reuse, R162, R104 ;  /* 0x000000a20c68723c */ /* 0x040fe20000001868 */
[----:B------:R-:W2:Y:S03]  /*c780*/  MUFU.EX2 R177, R30 ;  /* 0x0000001e00b17308 */ /* 0x000ea60000000800 */
[----:B------:R-:W3:Y:S01]  /*c790*/  LDSM.16.MT88.4 R24, [R160+0x7000] ;  /* 0x00700000a018783b */ /* 0x000ee20000004200 */
[----:B------:R-:W-:Y:S02]  /*c7a0*/  MOV R182, R160 ;  /* 0x000000a000b67202 */ /* 0x000fe40000000f00 */
[----:B------:R-:W-:Y:S01]  /*c7b0*/  MOV R162, R166 ;  /* 0x000000a600a27202 */ /* 0x000fe20000000f00 */
[C---:B-1----:R-:W-:Y:S04]  /*c7c0*/  HMMA.16816.F32 R108, R12.reuse, R16, R108 ;  /* 0x000000100c6c723c */ /* 0x042fe8000000186c */
[----:B------:R-:W-:Y:S02]  /*c7d0*/  MOV R163, R167 ;  /* 0x000000a700a37202 */ /* 0x000fe40000000f00 */
[----:B------:R-:W1:Y:S01]  /*c7e0*/  LDSM.16.MT88.4 R164, [R248+0x1800] ;  /* 0x00180000f8a4783b */ /* 0x000e620000004200 */
[----:B------:R-:W-:Y:S01]  /*c7f0*/  MOV R161, R176 ;  /* 0x000000b000a17202 */ /* 0x000fe20000000f00 */
[C---:B------:R-:W-:Y:S01]  /*c800*/  HMMA.16816.F32 R112, R12.reuse, R18, R112 ;  /* 0x000000120c70723c */ /* 0x040fe20000001870 */
[----:B------:R4:W2:Y:S03]  /*c810*/  MUFU.EX2 R176, R31 ;  /* 0x0000001f00b07308 */ /* 0x0008a60000000800 */
[----:B------:R-:W1:Y:S01]  /*c820*/  LDSM.16.MT88.4 R16, [R252+0x1800] ;  /* 0x00180000fc10783b */ /* 0x000e620000004200 */
[----:B------:R-:W-:Y:S02]  /*c830*/  MOV R190, R162 ;  /* 0x000000a200be7202 */ /* 0x000fe40000000f00 */
[----:B------:R-:W-:Y:S01]  /*c840*/  MOV R183, R163 ;  /* 0x000000a300b77202 */ /* 0x000fe20000000f00 */
[C---:B------:R-:W-:Y:S04]  /*c850*/  HMMA.16816.F32 R116, R12.reuse, R20, R116 ;  /* 0x000000140c74723c */ /* 0x040fe80000001874 */
[----:B------:R-:W-:Y:S04]  /*c860*/  MOV R2, R161 ;  /* 0x000000a100027202 */ /* 0x000fe80000000f00 */
[C---:B------:R-:W-:Y:S01]  /*c870*/  HMMA.16816.F32 R120, R12.reuse, R22, R120 ;  /* 0x000000160c78723c */ /* 0x040fe20000001878 */
[----:B------:R1:W-:Y:S03]  /*c880*/  LDSM.16.MT88.4 R20, [R160+0x1800] ;  /* 0x00180000a014783b */ /* 0x0003e60000004200 */
[----:B------:R-:W-:Y:S02]  /*c890*/  FADD.FTZ R2, R2, R3 ;  /* 0x0000000302027221 */ /* 0x000fe40000010000 */
[----:B------:R-:W-:Y:S02]  /*c8a0*/  FADD.FTZ R3, R178, R0 ;  /* 0x00000000b2037221 */ /* 0x000fe40000010000 */
[----:B------:R-:W-:Y:S01]  /*c8b0*/  FADD.FTZ R2, R184, R2 ;  /* 0x00000002b8027221 */ /* 0x000fe20000010000 */
[----:B----4-:R-:W4:Y:S01]  /*c8c0*/  LDSM.16.MT88.4 R28, [R251+0x1800] ;  /* 0x00180000fb1c783b */ /* 0x010f220000004200 */
[C---:B---3--:R-:W-:Y:S03]  /*c8d0*/  HMMA.16816.F32 R124, R12.reuse, R24, R124 ;  /* 0x000000180c7c723c */ /* 0x048fe6000000187c */
[----:B--2---:R-:W-:Y:S02]  /*c8e0*/  FADD.FTZ R3, R177, R3 ;  /* 0x00000003b1037221 */ /* 0x004fe40000010000 */
[----:B------:R-:W-:Y:S02]  /*c8f0*/  FADD.FTZ R2, R183, R2 ;  /* 0x00000002b7027221 */ /* 0x000fe40000010000 */
[----:B------:R-:W-:Y:S01]  /*c900*/  FADD.FTZ R3, R176, R3 ;  /* 0x00000003b0037221 */ /* 0x000fe20000010000 */
[----:B------:R-:W-:Y:S01]  /*c910*/  HMMA.16816.F32 R128, R12, R26, R128 ;  /* 0x0000001a0c80723c */ /* 0x000fe20000001880 */
[----:B------:R-:W2:Y:S03]  /*c920*/  LDSM.16.MT88.4 R24, [R252+0x3800] ;  /* 0x00380000fc18783b */ /* 0x000ea60000004200 */
[----:B------:R-:W-:Y:S03]  /*c930*/  FADD.FTZ R2, R190, R2 ;  /* 0x00000002be027221 */ /* 0x000fe60000010000 */
[----:B------:R-:W-:Y:S01]  /*c940*/  F2FP.PACK_AB R12, R187, R189 ;  /* 0x000000bdbb0c723e */ /* 0x000fe200000000ff */
[----:B------:R-:W-:Y:S01]  /*c950*/  FADD.FTZ R2, R191, R2 ;  /* 0x00000002bf027221 */ /* 0x000fe20000010000 */
[----:B------:R-:W-:Y:S03]  /*c960*/  F2FP.PACK_AB R13, R176, R177 ;  /* 0x000000b1b00d723e */ /* 0x000fe600000000ff */
[----:B------:R-:W-:Y:S01]  /*c970*/  F2FP.PACK_AB R14, R188, R185 ;  /* 0x000000b9bc0e723e */ /* 0x000fe200000000ff */
[----:B------:R-:W-:Y:S01]  /*c980*/  FADD.FTZ R0, R189, R2 ;  /* 0x00000002bd007221 */ /* 0x000fe20000010000 */
[----:B------:R-:W-:Y:S03]  /*c990*/  F2FP.PACK_AB R15, R158, R159 ;  /* 0x0000009f9e0f723e */ /* 0x000fe600000000ff */
[----:B------:R-:W-:Y:S04]  /*c9a0*/  FADD.FTZ R0, R187, R0 ;  /* 0x00000000bb007221 */ /* 0x000fe80000010000 */
[C---:B-1----:R-:W-:Y:S01]  /*c9b0*/  HMMA.16816.F32 R160, R12.reuse, R164, R4 ;  /* 0x000000a40ca0723c */ /* 0x042fe20000001804 */
[----:B------:R-:W1:Y:S02]  /*c9c0*/  LDSM.16.MT88.4 R4, [R251+0x3800] ;  /* 0x00380000fb04783b */ /* 0x000e640000004200 */
[----:B------:R-:W-:Y:S02]  /*c9d0*/  FADD.FTZ R2, R185, R0 ;  /* 0x00000000b9027221 */ /* 0x000fe40000010000 */
[----:B------:R-:W-:Y:S01]  /*c9e0*/  FADD.FTZ R0, R159, R3 ;  /* 0x000000039f007221 */ /* 0x000fe20000010000 */
[----:B------:R-:W-:Y:S01]  /*c9f0*/  MOV R159, R156 ;  /* 0x0000009c009f7202 */ /* 0x000fe20000000f00 */
[----:B------:R-:W-:Y:S01]  /*ca00*/  FADD.FTZ R2, R188, R2 ;  /* 0x00000002bc027221 */ /* 0x000fe20000010000 */
[C---:B------:R-:W-:Y:S01]  /*ca10*/  HMMA.16816.F32 R164, R12.reuse, R166, R8 ;  /* 0x000000a60ca4723c */ /* 0x040fe20000001808 */
[----:B------:R-:W3:Y:S03]  /*ca20*/  LDSM.16.MT88.4 R8, [R182+0x3800] ;  /* 0x00380000b608783b */ /* 0x000ee60000004200 */
[----:B------:R-:W-:Y:S01]  /*ca30*/  FADD.FTZ R0, R158, R0 ;  /* 0x000000009e007221 */ /* 0x000fe20000010000 */
[----:B------:R-:W-:Y:S02]  /*ca40*/  MOV R158, R157 ;  /* 0x0000009d009e7202 */ /* 0x000fe40000000f00 */
[----:B------:R-:W-:Y:S01]  /*ca50*/  STL [R1+0x64], R2 ;  /* 0x0000640201007387 */ /* 0x000fe20000100800 */
[C---:B------:R-:W-:Y:S05]  /*ca60*/  HMMA.16816.F32 R132, R12.reuse, R16, R132 ;  /* 0x000000100c84723c */ /* 0x040fea0000001884 */
[----:B------:R-:W-:Y:S03]  /*ca70*/  STL [R1+0x68], R0 ;  /* 0x0000680001007387 */ /* 0x000fe60000100800 */
[C---:B------:R-:W-:Y:S03]  /*ca80*/  HMMA.16816.F32 R136, R12.reuse, R18, R136 ;  /* 0x000000120c88723c */ /* 0x040fe60000001888 */
[----:B------:R-:W1:Y:S05]  /*ca90*/  LDSM.16.MT88.4 R16, [R248+0x5800] ;  /* 0x00580000f810783b */ /* 0x000e6a0000004200 */
[C---:B----4-:R-:W-:Y:S08]  /*caa0*/  HMMA.16816.F32 R140, R12.reuse, R28, R140 ;  /* 0x0000001c0c8c723c */ /* 0x050ff0000000188c */
[C---:B------:R-:W-:Y:S01]  /*cab0*/  HMMA.16816.F32 R144, R12.reuse, R30, R144 ;  /* 0x0000001e0c90723c */ /* 0x040fe20000001890 */
[----:B------:R-:W-:Y:S07]  /*cac0*/  LDSM.16.MT88.4 R28, [R251+0x5800] ;  /* 0x00580000fb1c783b */ /* 0x000fee0000004200 */
[C---:B------:R-:W-:Y:S08]  /*cad0*/  HMMA.16816.F32 R148, R12.reuse, R20, R148 ;  /* 0x000000140c94723c */ /* 0x040ff00000001894 */
[C---:B------:R-:W-:Y:S01]  /*cae0*/  HMMA.16816.F32 R152, R12.reuse, R22, R152 ;  /* 0x000000160c98723c */ /* 0x040fe20000001898 */
[----:B------:R-:W4:Y:S07]  /*caf0*/  LDSM.16.MT88.4 R20, [R252+0x5800] ;  /* 0x00580000fc14783b */ /* 0x000f2e0000004200 */
[C---:B------:R-:W-:Y:S08]  /*cb00*/  HMMA.16816.F32 R36, R12.reuse, R32, R36 ;  /* 0x000000200c24723c */ /* 0x040ff00000001824 */
[C---:B------:R-:W-:Y:S08]  /*cb10*/  HMMA.16816.F32 R40, R12.reuse, R34, R40 ;  /* 0x000000220c28723c */ /* 0x040ff00000001828 */
[C---:B--2---:R-:W-:Y:S08]  /*cb20*/  HMMA.16816.F32 R44, R12.reuse, R24, R44 ;  /* 0x000000180c2c723c */ /* 0x044ff0000000182c */
[C---:B------:R-:W-:Y:S01]  /*cb30*/  HMMA.16816.F32 R48, R12.reuse, R26, R48 ;  /* 0x0000001a0c30723c */ /* 0x040fe20000001830 */
[----:B------:R-:W-:Y:S07]  /*cb40*/  LDSM.16.MT88.4 R24, [R251+0x7800] ;  /* 0x00780000fb18783b */ /* 0x000fee0000004200 */
[C---:B-1----:R-:W-:Y:S08]  /*cb50*/  HMMA.16816.F32 R52, R12.reuse, R4, R52 ;  /* 0x000000040c34723c */ /* 0x042ff00000001834 */
[C---:B------:R-:W-:Y:S01]  /*cb60*/  HMMA.16816.F32 R56, R12.reuse, R6, R56 ;  /* 0x000000060c38723c */ /* 0x040fe20000001838 */
[----:B------:R-:W1:Y:S07]  /*cb70*/  LDSM.16.MT88.4 R4, [R182+0x5800] ;  /* 0x00580000b604783b */ /* 0x000e6e0000004200 */
        /* <DEDUP_REMOVED lines=9> */
[C---:B------:R-:W-:Y:S08]  /*cc10*/  HMMA.16816.F32 R84, R12.reuse, R28, R84 ;  /* 0x0000001c0c54723c */ /* 0x040ff00000001854 */
[C---:B------:R-:W-:Y:S08]  /*cc20*/  HMMA.16816.F32 R88, R12.reuse, R30, R88 ;  /* 0x0000001e0c58723c */ /* 0x040ff00000001858 */
[C---:B-1----:R-:W-:Y:S08]  /*cc30*/  HMMA.16816.F32 R92, R12.reuse, R4, R92 ;  /* 0x000000040c5c723c */ /* 0x042ff0000000185c */
[C---:B------:R-:W-:Y:S08]  /*cc40*/  HMMA.16816.F32 R96, R12.reuse, R6, R96 ;  /* 0x000000060c60723c */ /* 0x040ff00000001860 */
[C---:B--2---:R-:W-:Y:S08]  /*cc50*/  HMMA.16816.F32 R100, R12.reuse, R8, R100 ;  /* 0x000000080c64723c */ /* 0x044ff00000001864 */
[C---:B------:R-:W-:Y:S08]  /*cc60*/  HMMA.16816.F32 R104, R12.reuse, R10, R104 ;  /* 0x0000000a0c68723c */ /* 0x040ff00000001868 */
[C---:B---3--:R-:W-:Y:S08]  /*cc70*/  HMMA.16816.F32 R108, R12.reuse, R16, R108 ;  /* 0x000000100c6c723c */ /* 0x048ff0000000186c */
[C---:B------:R-:W-:Y:S08]  /*cc80*/  HMMA.16816.F32 R112, R12.reuse, R18, R112 ;  /* 0x000000120c70723c */ /* 0x040ff00000001870 */
[C---:B------:R-:W-:Y:S08]  /*cc90*/  HMMA.16816.F32 R116, R12.reuse, R24, R116 ;  /* 0x000000180c74723c */ /* 0x040ff00000001874 */
[C---:B------:R-:W-:Y:S08]  /*cca0*/  HMMA.16816.F32 R120, R12.reuse, R26, R120 ;  /* 0x0000001a0c78723c */ /* 0x040ff00000001878 */
[C---:B----4-:R-:W-:Y:S08]  /*ccb0*/  HMMA.16816.F32 R124, R12.reuse, R20, R124 ;  /* 0x000000140c7c723c */ /* 0x050ff0000000187c */
[----:B------:R-:W-:Y:S01]  /*ccc0*/  HMMA.16816.F32 R128, R12, R22, R128 ;  /* 0x000000160c80723c */ /* 0x000fe20000001880 */
[----:B------:R-:W-:-:S07]  /*ccd0*/  @P0 BRA `(.L_x_2007) ;  /* 0xffffca6000000947 */ /* 0x000fce000383ffff */
.L_x_2006:
[----:B------:R-:W-:Y:S07]  /*cce0*/  @!UPT UIADD3 URZ, URZ, URZ, URZ ;  /* 0x0000003f3f3ff290 */ /* 0x000fee000fffe03f */
[----:B------:R-:W-:Y:S02]  /*ccf0*/  MOV R7, 0x1f ;  /* 0x0000001f00077802 */ /* 0x000fe40000000f00 */
[----:B------:R-:W-:Y:S01]  /*cd00*/  MOV R6, 0xffffffff ;  /* 0xffffffff00067802 */ /* 0x000fe20000000f00 */
[----:B------:R-:W-:Y:S06]  /*cd10*/  BRA.DIV ~URZ, `(.L_x_2008) ;  /* 0x00002f227f007947 */ /* 0x000fec000b800000 */
[----:B------:R-:W2:Y:S04]  /*cd20*/  LDL R0, [R1+0x64] ;  /* 0x0000640001007983 */ /* 0x000ea80000100800 */
[----:B--2---:R1:W2:Y:S02]  /*cd30*/  SHFL.BFLY PT, R4, R0, 0x2, 0x1f ;  /* 0x0c401f0000047f89 */ /* 0x0042a400000e0000 */
.L_x_2040:
        /* <DEDUP_REMOVED lines=9> */
.L_x_2041:
        /* <DEDUP_REMOVED lines=149> */
.L_x_2001:
        /* <DEDUP_REMOVED lines=19> */
.L_x_2011:
[----:B-1----:R-:W-:Y:S05]  /*d850*/  BSYNC B0 ;  /* 0x0000000000007941 */ /* 0x002fea0003800000 */
.L_x_2010:
        /* <DEDUP_REMOVED lines=152> */
[----:B------:R-:W-:Y:S05]  /*e1e0*/  CALL.REL.NOINC `($__internal_7_$__cuda_sm70_shflsync_idx_p) ;  /* 0x00001f7000007944 */ /* 0x000fea0003c00000 */
.L_x_2014:
        /* <DEDUP_REMOVED lines=129> */
.L_x_2016:
[----:B--2-4-:R-:W-:Y:S05]  /*ea00*/  BSYNC B0 ;  /* 0x0000000000007941 */ /* 0x014fea0003800000 */
.L_x_2015:
        /* <DEDUP_REMOVED lines=22> */
.L_x_2018:
[----:B------:R-:W-:Y:S05]  /*eb70*/  BSYNC B0 ;  /* 0x0000000000007941 */ /* 0x000fea0003800000 */
.L_x_2017:
        /* <DEDUP_REMOVED lines=22> */
.L_x_2020:
[----:B------:R-:W-:Y:S05]  /*ece0*/  BSYNC B0 ;  /* 0x0000000000007941 */ /* 0x000fea0003800000 */
.L_x_2019:
        /* <DEDUP_REMOVED lines=23> */
.L_x_2013:
        /* <DEDUP_REMOVED lines=40> */
.L_x_2023:
[----:B------:R-:W-:Y:S05]  /*f0e0*/  BSYNC B0 ;  /* 0x0000000000007941 */ /* 0x000fea0003800000 */
.L_x_2022:
        /* <DEDUP_REMOVED lines=35> */
.L_x_2042:
[----:B------:R-:W-:Y:S05]  /*f320*/  BRA.DIV ~URZ, `(.L_x_2025) ;  /* 0x00000ae27f007947 */ /* 0x000fea000b800000 */
[----:B------:R4:W1:Y:S02]  /*f330*/  SHFL.IDX PT, R0, R13, RZ, 0x181f ;  /* 0x00181fff0d007589 */ /* 0x00086400000e0000 */
.L_x_2043:
        /* <DEDUP_REMOVED lines=28> */
.L_x_2027:
[----:B------:R-:W-:Y:S05]  /*f500*/  BSYNC B0 ;  /* 0x0000000000007941 */ /* 0x000fea0003800000 */
.L_x_2026:
[----:B------:R-:W-:Y:S05]  /*f510*/  BRA.DIV ~URZ, `(.L_x_2028) ;  /* 0x000009527f007947 */ /* 0x000fea000b800000 */
[----:B---3--:R3:W2:Y:S04]  /*f520*/  SHFL.IDX PT, R2, R3, 0x1, 0x181f ;  /* 0x00381f0003027f89 */ /* 0x0086a800000e0000 */
[----:B-1----:R3:W1:Y:S02]  /*f530*/  SHFL.IDX PT, R0, R13, 0x1, 0x181f ;  /* 0x00381f000d007f89 */ /* 0x00266400000e0000 */
.L_x_2044:
        /* <DEDUP_REMOVED lines=27> */
.L_x_2030:
[----:B------:R-:W-:Y:S05]  /*f6f0*/  BSYNC B0 ;  /* 0x0000000000007941 */ /* 0x000fea0003800000 */
.L_x_2029:
[----:B------:R-:W-:Y:S05]  /*f700*/  BRA.DIV ~URZ, `(.L_x_2031) ;  /* 0x000008227f007947 */ /* 0x000fea000b800000 */
[----:B--2---:R2:W3:Y:S02]  /*f710*/  SHFL.IDX PT, R2, R3, 0x2, 0x181f ;  /* 0x00581f0003027f89 */ /* 0x0044e400000e0000 */
.L_x_2045:
[----:B------:R-:W-:Y:S05]  /*f720*/  BRA.DIV ~URZ, `(.L_x_2032) ;  /* 0x000008727f007947 */ /* 0x000fea000b800000 */
[----:B-1----:R1:W2:Y:S02]  /*f730*/  SHFL.IDX PT, R0, R13, 0x2, 0x181f ;  /* 0x00581f000d007f89 */ /* 0x0022a400000e0000 */
.L_x_2046:
        /* <DEDUP_REMOVED lines=27> */
.L_x_2034:
[----:B------:R-:W-:Y:S05]  /*f8f0*/  BSYNC B0 ;  /* 0x0000000000007941 */ /* 0x000fea0003800000 */
.L_x_2033:
[----:B------:R-:W-:Y:S05]  /*f900*/  BRA.DIV ~URZ, `(.L_x_2035) ;  /* 0x000006f27f007947 */ /* 0x000fea000b800000 */
[----:B---3--:R3:W1:Y:S04]  /*f910*/  SHFL.IDX PT, R2, R3, 0x3, 0x181f ;  /* 0x00781f0003027f89 */ /* 0x00866800000e0000 */
[----:B--2---:R3:W2:Y:S02]  /*f920*/  SHFL.IDX PT, R0, R13, 0x3, 0x181f ;  /* 0x00781f000d007f89 */ /* 0x0046a400000e0000 */
.L_x_2047:
        /* <DEDUP_REMOVED lines=26> */
.L_x_2021:
[----:B----4-:R-:W-:Y:S05]  /*fad0*/  BSYNC B1 ;  /* 0x0000000000017941 */ /* 0x010fea0003800000 */
.L_x_2012:
        /* <DEDUP_REMOVED lines=10> */
.L_x_2048:
[----:B-1----:R-:W1:Y:S01]  /*fb80*/  S2R R2, SR_TID.X ;  /* 0x0000000000027919 */ /* 0x002e620000002100 */
[----:B------:R-:W-:Y:S03]  /*fb90*/  WARPSYNC 0xffffffff ;  /* 0xffffffff00007948 */ /* 0x000fe60003800000 */
[----:B------:R-:W-:Y:S06]  /*fba0*/  BAR.SYNC.DEFER_BLOCKING 0x4, 0x100 ;  /* 0x0104000000007b1d */ /* 0x000fec0000010000 */
[----:B----4-:R4:W-:Y:S01]  /*fbb0*/  STL [R1+0xc4], R0 ;  /* 0x0000c40001007387 */ /* 0x0109e20000100800 */
[----:B-1----:R-:W-:-:S13]  /*fbc0*/  LOP3.LUT P0, RZ, R2, 0xff, RZ, 0xc0, !PT ;  /* 0x000000ff02ff7812 */ /* 0x002fda000780c0ff */
[----:B------:R4:W-:Y:S04]  /*fbd0*/  @!P0 STS [0x18100], R81 ;  /* 0x01810051ff008388 */ /* 0x0009e80000000800 */
[----:B------:R-:W-:Y:S06]  /*fbe0*/  BAR.ARV 0x5, 0x100 ;  /* 0x0144000000007b1d */ /* 0x000fec0000002000 */
.L_x_2036:
[----:B--2-4-:R-:W2:Y:S02]  /*fbf0*/  LDL R0, [R1+0xc4] ;  /* 0x0000c40001007983 */ /* 0x014ea40000100800 */
[----:B--2---:R-:W-:-:S13]  /*fc00*/  ISETP.GE.AND P0, PT, R0, c[0x0][0x538], PT ;  /* 0x00014e0000007a0c */ /* 0x004fda0003f06270 */
[----:B-1-3-5:R-:W-:Y:S01]  /*fc10*/  @P0 CALL.REL.NOINC `(.L_x_2038) ;  /* 0x0000001000000944 */ /* 0x02afe20003c00000 */
[----:B------:R-:W-:Y:S05]  /*fc20*/  BRA `(.L_x_2039) ;  /* 0xffff0fc000007947 */ /* 0x000fea000383ffff */
.L_x_2038:
[----:B------:R-:W-:Y:S05]  /*fc30*/  EXIT ;  /* 0x000000000000794d */ /* 0x000fea0003800000 */
.L_x_2008:
[----:B------:R1:W5:Y:S01]  /*fc40*/  LDL R0, [R1+0x64] ;  /* 0x0000640001007983 */ /* 0x0003620000100800 */
[----:B------:R-:W-:Y:S02]  /*fc50*/  MOV R3, 0x2 ;  /* 0x0000000200037802 */ /* 0x000fe40000000f00 */
[----:B------:R-:W-:Y:S02]  /*fc60*/  MOV R2, 0xfc80 ;  /* 0x0000fc8000027802 */ /* 0x000fe40000000f00 */
[----:B-1---5:R-:W-:Y:S05]  /*fc70*/  CALL.REL.NOINC `($__internal_6_$__cuda_sm70_shflsync_bfly_p) ;  /* 0x000004a000007944 */ /* 0x022fea0003c00000 */
[----:B------:R-:W-:Y:S01]  /*fc80*/  MOV R4, R5 ;  /* 0x0000000500047202 */ /* 0x000fe20000000f00 */
[----:B------:R-:W-:Y:S05]  /*fc90*/  BRA `(.L_x_2040) ;  /* 0xffffd0a000007947 */ /* 0x000fea000383ffff */
.L_x_2009:
[----:B------:R-:W-:Y:S01]  /*fca0*/  IMAD.MOV.U32 R0, RZ, RZ, R4 ;  /* 0x000000ffff007224 */ /* 0x000fe200078e0004 */
[----:B------:R-:W-:Y:S02]  /*fcb0*/  MOV R3, 0x1 ;  /* 0x0000000100037802 */ /* 0x000fe40000000f00 */
[----:B------:R-:W-:Y:S02]  /*fcc0*/  MOV R2, 0xfce0 ;  /* 0x0000fce000027802 */ /* 0x000fe40000000f00 */
[----:B-----5:R-:W-:Y:S05]  /*fcd0*/  CALL.REL.NOINC `($__internal_6_$__cuda_sm70_shflsync_bfly_p) ;  /* 0x0000044000007944 */ /* 0x020fea0003c00000 */
[----:B------:R1:W5:Y:S01]  /*fce0*/  LDL R0, [R1+0x68] ;  /* 0x0000680001007983 */ /* 0x0003620000100800 */
[----:B------:R-:W-:Y:S01]  /*fcf0*/  FADD.FTZ R4, R4, R5 ;  /* 0x0000000504047221 */ /* 0x000fe20000010000 */
[----:B------:R-:W-:Y:S02]  /*fd00*/  MOV R3, 0x2 ;  /* 0x0000000200037802 */ /* 0x000fe40000000f00 */
[----:B------:R-:W-:-:S02]  /*fd10*/  MOV R2, 0xfd30 ;  /* 0x0000fd3000027802 */ /* 0x000fc40000000f00 */
[----:B-1---5:R-:W-:Y:S05]  /*fd20*/  CALL.REL.NOINC `($__internal_6_$__cuda_sm70_shflsync_bfly_p) ;  /* 0x000003f000007944 */ /* 0x022fea0003c00000 */
[----:B------:R-:W2:Y:S01]  /*fd30*/  LDL.LU R0, [R1+0x68] ;  /* 0x0000680001007983 */ /* 0x000ea20000300800 */
[----:B------:R-:W-:-:S02]  /*fd40*/  MOV R3, 0x1 ;  /* 0x0000000100037802 */ /* 0x000fc40000000f00 */
[----:B------:R-:W-:Y:S01]  /*fd50*/  MOV R2, 0xfd80 ;  /* 0x0000fd8000027802 */ /* 0x000fe20000000f00 */
[----:B--2---:R-:W-:Y:S02]  /*fd60*/  FADD.FTZ R0, R0, R5 ;  /* 0x0000000500007221 */ /* 0x004fe40000010000 */
[----:B------:R-:W-:Y:S05]  /*fd70*/  CALL.REL.NOINC `($__internal_6_$__cuda_sm70_shflsync_bfly_p) ;  /* 0x000003a000007944 */ /* 0x000fea0003c00000 */
[----:B------:R-:W-:Y:S01]  /*fd80*/  MOV R3, R5 ;  /* 0x0000000500037202 */ /* 0x000fe20000000f00 */
[----:B------:R-:W-:Y:S05]  /*fd90*/  BRA `(.L_x_2041) ;  /* 0xffffd03000007947 */ /* 0x000fea000383ffff */
.L_x_2024:
[----:B------:R-:W-:Y:S01]  /*fda0*/  IMAD.MOV.U32 R5, RZ, RZ, R3 ;  /* 0x000000ffff057224 */ /* 0x000fe200078e0003 */
[----:B------:R-:W-:Y:S01]  /*fdb0*/  MOV R4, RZ ;  /* 0x000000ff00047202 */ /* 0x000fe20000000f00 */
[----:B------:R-:W-:Y:S01]  /*fdc0*/  IMAD.MOV.U32 R0, RZ, RZ, 0x181f ;  /* 0x0000181fff007424 */ /* 0x000fe200078e00ff */
[----:B------:R-:W-:Y:S02]  /*fdd0*/  MOV R6, 0xfdf0 ;  /* 0x0000fdf000067802 */ /* 0x000fe40000000f00 */
[----:B--2---:R-:W-:Y:S05]  /*fde0*/  CALL.REL.NOINC `($__internal_7_$__cuda_sm70_shflsync_idx_p) ;  /* 0x0000037000007944 */ /* 0x004fea0003c00000 */
[----:B------:R-:W-:Y:S01]  /*fdf0*/  MOV R2, R0 ;  /* 0x0000000000027202 */ /* 0x000fe20000000f00 */
[----:B------:R-:W-:Y:S05]  /*fe00*/  BRA `(.L_x_2042) ;  /* 0xfffff51000007947 */ /* 0x000fea000383ffff */
.L_x_2025:
[----:B------:R-:W-:Y:S01]  /*fe10*/  IMAD.MOV.U32 R5, RZ, RZ, R13 ;  /* 0x000000ffff057224 */ /* 0x000fe200078e000d */
[----:B------:R-:W-:Y:S01]  /*fe20*/  MOV R4, RZ ;  /* 0x000000ff00047202 */ /* 0x000fe20000000f00 */
[----:B------:R-:W-:Y:S01]  /*fe30*/  IMAD.MOV.U32 R0, RZ, RZ, 0x181f ;  /* 0x0000181fff007424 */ /* 0x000fe200078e00ff */
[----:B------:R-:W-:Y:S02]  /*fe40*/  MOV R6, 0xfe60 ;  /* 0x0000fe6000067802 */ /* 0x000fe40000000f00 */
[----:B-123--:R-:W-:Y:S05]  /*fe50*/  CALL.REL.NOINC `($__internal_7_$__cuda_sm70_shflsync_idx_p) ;  /* 0x0000030000007944 */ /* 0x00efea0003c00000 */
[----:B------:R-:W-:Y:S05]  /*fe60*/  BRA `(.L_x_2043) ;  /* 0xfffff4d000007947 */ /* 0x000fea000383ffff */
.L_x_2028:
[----:B-1----:R-:W-:Y:S01]  /*fe70*/  IMAD.MOV.U32 R5, RZ, RZ, R3 ;  /* 0x000000ffff057224 */ /* 0x002fe200078e0003 */
[----:B------:R-:W-:Y:S01]  /*fe80*/  MOV R4, 0x1 ;  /* 0x0000000100047802 */ /* 0x000fe20000000f00 */
[----:B------:R-:W-:Y:S01]  /*fe90*/  IMAD.MOV.U32 R0, RZ, RZ, 0x181f ;  /* 0x0000181fff007424 */ /* 0x000fe200078e00ff */
[----:B------:R-:W-:-:S02]  /*fea0*/  MOV R6, 0xfec0 ;  /* 0x0000fec000067802 */ /* 0x000fc40000000f00 */
[----:B--234-:R-:W-:Y:S05]  /*feb0*/  CALL.REL.NOINC `($__internal_7_$__cuda_sm70_shflsync_idx_p) ;  /* 0x000002a000007944 */ /* 0x01cfea0003c00000 */
[----:B------:R-:W-:Y:S01]  /*fec0*/  IMAD.MOV.U32 R2, RZ, RZ, R0 ;  /* 0x000000ffff027224 */ /* 0x000fe200078e0000 */
[----:B------:R-:W-:Y:S01]  /*fed0*/  MOV R4, 0x1 ;  /* 0x0000000100047802 */ /* 0x000fe20000000f00 */
[----:B------:R-:W-:Y:S01]  /*fee0*/  IMAD.MOV.U32 R5, RZ, RZ, R13 ;  /* 0x000000ffff057224 */ /* 0x000fe200078e000d */
[----:B------:R-:W-:-:S02]  /*fef0*/  MOV R0, 0x181f ;  /* 0x0000181f00007802 */ /* 0x000fc40000000f00 */
[----:B------:R-:W-:Y:S02]  /*ff00*/  MOV R6, 0xff20 ;  /* 0x0000ff2000067802 */ /* 0x000fe40000000f00 */
[----:B------:R-:W-:Y:S05]  /*ff10*/  CALL.REL.NOINC `($__internal_7_$__cuda_sm70_shflsync_idx_p) ;  /* 0x0000024000007944 */ /* 0x000fea0003c00000 */
[----:B------:R-:W-:Y:S05]  /*ff20*/  BRA `(.L_x_2044) ;  /* 0xfffff61000007947 */ /* 0x000fea000383ffff */
.L_x_2031:
[----:B-1----:R-:W-:Y:S01]  /*ff30*/  IMAD.MOV.U32 R5, RZ, RZ, R3 ;  /* 0x000000ffff057224 */ /* 0x002fe200078e0003 */
[----:B------:R-:W-:Y:S01]  /*ff40*/  MOV R4, 0x2 ;  /* 0x0000000200047802 */ /* 0x000fe20000000f00 */
[----:B------:R-:W-:Y:S01]  /*ff50*/  IMAD.MOV.U32 R0, RZ, RZ, 0x181f ;  /* 0x0000181fff007424 */ /* 0x000fe200078e00ff */
[----:B------:R-:W-:Y:S02]  /*ff60*/  MOV R6, 0xff80 ;  /* 0x0000ff8000067802 */ /* 0x000fe40000000f00 */
[----:B--234-:R-:W-:Y:S05]  /*ff70*/  CALL.REL.NOINC `($__internal_7_$__cuda_sm70_shflsync_idx_p) ;  /* 0x000001e000007944 */ /* 0x01cfea0003c00000 */
[----:B------:R-:W-:Y:S01]  /*ff80*/  MOV R2, R0 ;  /* 0x0000000000027202 */ /* 0x000fe20000000f00 */
[----:B------:R-:W-:Y:S05]  /*ff90*/  BRA `(.L_x_2045) ;  /* 0xfffff78000007947 */ /* 0x000fea000383ffff */
.L_x_2032:
[----:B-1----:R-:W-:Y:S01]  /*ffa0*/  IMAD.MOV.U32 R5, RZ, RZ, R13 ;  /* 0x000000ffff057224 */ /* 0x002fe200078e000d */
[----:B------:R-:W-:Y:S01]  /*ffb0*/  MOV R4, 0x2 ;  /* 0x0000000200047802 */ /* 0x000fe20000000f00 */
[----:B------:R-:W-:Y:S01]  /*ffc0*/  IMAD.MOV.U32 R0, RZ, RZ, 0x181f ;  /* 0x0000181fff007424 */ /* 0x000fe200078e00ff */
[----:B------:R-:W-:Y:S02]  /*ffd0*/  MOV R6, 0xfff0 ;  /* 0x0000fff000067802 */ /* 0x000fe40000000f00 */
[----:B--234-:R-:W-:Y:S05]  /*ffe0*/  CALL.REL.NOINC `($__internal_7_$__cuda_sm70_shflsync_idx_p) ;  /* 0x0000017000007944 */ /* 0x01cfea0003c00000 */
[----:B------:R-:W-:Y:S05]  /*fff0*/  BRA `(.L_x_2046) ;  /* 0xfffff74000007947 */ /* 0x000fea000383ffff */
.L_x_2035:
[----:B--2---:R-:W-:Y:S01]  /*10000*/  IMAD.MOV.U32 R5, RZ, RZ, R3 ;  /* 0x000000ffff057224 */ /* 0x004fe200078e0003 */
[----:B------:R-:W-:Y:S01]  /*10010*/  MOV R4, 0x3 ;  /* 0x0000000300047802 */ /* 0x000fe20000000f00 */
[----:B------:R-:W-:Y:S01]  /*10020*/  IMAD.MOV.U32 R0, RZ, RZ, 0x181f ;  /* 0x0000181fff007424 */ /* 0x000fe200078e00ff */
[----:B------:R-:W-:-:S02]  /*10030*/  MOV R6, 0x10050 ;  /* 0x0001005000067802 */ /* 0x000fc40000000f00 */
[----:B-1-34-:R-:W-:Y:S05]  /*10040*/  CALL.REL.NOINC `($__internal_7_$__cuda_sm70_shflsync_idx_p) ;  /* 0x0000011000007944 */ /* 0x01afea0003c00000 */
[----:B------:R-:W-:Y:S01]  /*10050*/  IMAD.MOV.U32 R2, RZ, RZ, R0 ;  /* 0x000000ffff027224 */ /* 0x000fe200078e0000 */
[----:B------:R-:W-:Y:S01]  /*10060*/  MOV R4, 0x3 ;  /* 0x0000000300047802 */ /* 0x000fe20000000f00 */
[----:B------:R-:W-:Y:S01]  /*10070*/  IMAD.MOV.U32 R5, RZ, RZ, R13 ;  /* 0x000000ffff057224 */ /* 0x000fe200078e000d */
[----:B------:R-:W-:-:S02]  /*10080*/  MOV R0, 0x181f ;  /* 0x0000181f00007802 */ /* 0x000fc40000000f00 */
[----:B------:R-:W-:Y:S02]  /*10090*/  MOV R6, 0x100b0 ;  /* 0x000100b000067802 */ /* 0x000fe40000000f00 */
[----:B------:R-:W-:Y:S05]  /*100a0*/  CALL.REL.NOINC `($__internal_7_$__cuda_sm70_shflsync_idx_p) ;  /* 0x000000b000007944 */ /* 0x000fea0003c00000 */
[----:B------:R-:W-:Y:S05]  /*100b0*/  BRA `(.L_x_2047) ;  /* 0xfffff87000007947 */ /* 0x000fea000383ffff */
.L_x_2037:
[----:B-1----:R-:W-:Y:S01]  /*100c0*/  IMAD.MOV.U32 R5, RZ, RZ, R81 ;  /* 0x000000ffff057224 */ /* 0x002fe200078e0051 */
[----:B------:R-:W-:Y:S01]  /*100d0*/  MOV R4, RZ ;  /* 0x000000ff00047202 */ /* 0x000fe20000000f00 */
[----:B--2---:R-:W-:Y:S01]  /*100e0*/  IMAD.MOV.U32 R0, RZ, RZ, 0x1f ;  /* 0x0000001fff007424 */ /* 0x004fe200078e00ff */
[----:B------:R-:W-:Y:S02]  /*100f0*/  MOV R6, 0x10110 ;  /* 0x0001011000067802 */ /* 0x000fe40000000f00 */
[----:B---3-5:R-:W-:Y:S05]  /*10100*/  CALL.REL.NOINC `($__internal_7_$__cuda_sm70_shflsync_idx_p) ;  /* 0x0000005000007944 */ /* 0x028fea0003c00000 */
[----:B------:R-:W-:Y:S05]  /*10110*/  BRA `(.L_x_2048) ;  /* 0xfffffa6000007947 */ /* 0x000fea000383ffff */
        .weak           $__internal_6_$__cuda_sm70_shflsync_bfly_p
        .type           $__internal_6_$__cuda_sm70_shflsync_bfly_p,@function
        .size           $__internal_6_$__cuda_sm70_shflsync_bfly_p,($__internal_7_$__cuda_sm70_shflsync_idx_p - $__internal_6_$__cuda_sm70_shflsync_bfly_p)
$__internal_6_$__cuda_sm70_shflsync_bfly_p:
[----:B------:R-:W-:Y:S04]  /*10120*/  WARPSYNC R6 ;  /* 0x0000000600007348 */ /* 0x000fe80003800000 */
[----:B------:R1:W2:Y:S02]  /*10130*/  SHFL.BFLY PT, R5, R0, R3, R7 ;  /* 0x0c00000300057389 */ /* 0x0002a400000e0007 */
[----:B-1----:R-:W-:-:S04]  /*10140*/  MOV R3, 0x0 ;  /* 0x0000000000037802 */ /* 0x002fc80000000f00 */
[----:B--2---:R-:W-:Y:S05]  /*10150*/  RET.REL.NODEC R2 `(_ZN7cutlass13device_kernelIN5flash19enable_sm80_to_sm89INS1_16FlashAttnFwdSm80INS1_25CollectiveMainloopFwdSm80ILi8ELi1ELb1EN4cute5tupleIJNS5_1CILi128EEENS7_ILi64EEENS7_ILi256EEEEEELi256ENS_6half_tEfNS_4arch4Sm80ELb1ELb0ELb0ELb0ELb0ELb0ELb1ELb0EEENS1_21CollectiveEpilogueFwdINS6_IJS8_SA_S9_EEENS6_IJNS7_ILi1EEESI_SI_EEESC_SE_Li256ELb0ELb1ELb0ELb0EEENS1_30DynamicPersistentTileSchedulerILi256ELi256ELb0ELb1ELb0EEEEEEEEEvNT_6ParamsE) ;  /* 0xfffefea002007950 */ /* 0x004fea0003c3ffff */
        .weak           $__internal_7_$__cuda_sm70_shflsync_idx_p
        .type           $__internal_7_$__cuda_sm70_shflsync_idx_p,@function
        .size           $__internal_7_$__cuda_sm70_shflsync_idx_p,(.L_x_3020 - $__internal_7_$__cuda_sm70_shflsync_idx_p)
$__internal_7_$__cuda_sm70_shflsync_idx_p:
[----:B------:R-:W-:Y:S04]  /*10160*/  WARPSYNC R83 ;  /* 0x0000005300007348 */ /* 0x000fe80003800000 */
[----:B------:R1:W2:Y:S02]  /*10170*/  SHFL.IDX PT, R0, R5, R4, R0 ;  /* 0x0000000405007389 */ /* 0x0002a400000e0000 */
[----:B-1----:R-:W-:Y:S02]  /*10180*/  MOV R4, R6 ;  /* 0x0000000600047202 */ /* 0x002fe40000000f00 */
[----:B------:R-:W-:-:S04]  /*10190*/  MOV R5, 0x0 ;  /* 0x0000000000057802 */ /* 0x000fc80000000f00 */
[----:B--2---:R-:W-:Y:S05]  /*101a0*/  RET.REL.NODEC R4 `(_ZN7cutlass13device_kernelIN5flash19enable_sm80_to_sm89INS1_16FlashAttnFwdSm80INS1_25CollectiveMainloopFwdSm80ILi8ELi1ELb1EN4cute5tupleIJNS5_1CILi128EEENS7_ILi64EEENS7_ILi256EEEEEELi256ENS_6half_tEfNS_4arch4Sm80ELb1ELb0ELb0ELb0ELb0ELb0ELb1ELb0EEENS1_21CollectiveEpilogueFwdINS6_IJS8_SA_S9_EEENS6_IJNS7_ILi1EEESI_SI_EEESC_SE_Li256ELb0ELb1ELb0ELb0EEENS1_30DynamicPersistentTileSchedulerILi256ELi256ELb0ELb1ELb0EEEEEEEEEvNT_6ParamsE) ;  /* 0xfffefe5004007950 */ /* 0x004fea0003c3ffff */
.L_x_2049:
        /* <DEDUP_REMOVED lines=13> */
.L_x_3020:


//--------------------- .text._ZN7cutlass13device_kernelIN5flash19enable_sm80_to_sm89INS1_16FlashAttnFwdSm80INS1_25CollectiveMainloopFwdSm80ILi8ELi1ELb1EN4cute5tupleIJNS5_1CILi128EEENS7_ILi64EEENS7_ILi256EEEEEELi256ENS_6half_tEfNS_4arch4Sm80ELb1ELb0ELb0ELb1ELb0ELb0ELb1ELb0EEENS1_21CollectiveEpilogueFwdINS6_IJS8_SA_S9_EEENS6_IJNS7_ILi1EEESI_SI_EEESC_SE_Li256ELb1ELb1ELb0ELb0EEENS1_19SingleTileSchedulerILb1ELb0ELb1ELi128EEEEEEEEEvNT_6ParamsE --------------------------
	.section	.text._ZN7cutlass13device_kernelIN5flash19enable_sm80_to_sm89INS1_16FlashAttnFwdSm80INS1_25CollectiveMainloopFwdSm80ILi8ELi1ELb1EN4cute5tupleIJNS5_1CILi128EEENS7_ILi64EEENS7_ILi256EEEEEELi256ENS_6half_tEfNS_4arch4Sm80ELb1ELb0ELb0ELb1ELb0ELb0ELb1ELb0EEENS1_21CollectiveEpilogueFwdINS6_IJS8_SA_S9_EEENS6_IJNS7_ILi1EEESI_SI_EEESC_SE_Li256ELb1ELb1ELb0ELb0EEENS1_19SingleTileSchedulerILb1ELb0ELb1ELi128EEEEEEEEEvNT_6ParamsE,"ax",@progbits
	.sectioninfo	@"SHI_REGISTERS=255"
	.align	128
.text._ZN7cutlass13device_kernelIN5flash19enable_sm80_to_sm89INS1_16FlashAttnFwdSm80INS1_25CollectiveMainloopFwdSm80ILi8ELi1ELb1EN4cute5tupleIJNS5_1CILi128EEENS7_ILi64EEENS7_ILi256EEEEEELi256ENS_6half_tEfNS_4arch4Sm80ELb1ELb0ELb0ELb1ELb0ELb0ELb1ELb0EEENS1_21CollectiveEpilogueFwdINS6_IJS8_SA_S9_EEENS6_IJNS7_ILi1EEESI_SI_EEESC_SE_Li256ELb1ELb1ELb0ELb0EEENS1_19SingleTileSchedulerILb1ELb0ELb1ELi128EEEEEEEEEvNT_6ParamsE:
        .type           _ZN7cutlass13device_kernelIN5flash19enable_sm80_to_sm89INS1_16FlashAttnFwdSm80INS1_25CollectiveMainloopFwdSm80ILi8ELi1ELb1EN4cute5tupleIJNS5_1CILi128EEENS7_ILi64EEENS7_ILi256EEEEEELi256ENS_6half_tEfNS_4arch4Sm80ELb1ELb0ELb0ELb1ELb0ELb0ELb1ELb0EEENS1_21CollectiveEpilogueFwdINS6_IJS8_SA_S9_EEENS6_IJNS7_ILi1EEESI_SI_EEESC_SE_Li256ELb1ELb1ELb0ELb0EEENS1_19SingleTileSchedulerILb1ELb0ELb1ELi128EEEEEEEEEvNT_6ParamsE,@function
        .size           _ZN7cutlass13device_kernelIN5flash19enable_sm80_to_sm89INS1_16FlashAttnFwdSm80INS1_25CollectiveMainloopFwdSm80ILi8ELi1ELb1EN4cute5tupleIJNS5_1CILi128EEENS7_ILi64EEENS7_ILi256EEEEEELi256ENS_6half_tEfNS_4arch4Sm80ELb1ELb0ELb0ELb1ELb0ELb0ELb1ELb0EEENS1_21CollectiveEpilogueFwdINS6_IJS8_SA_S9_EEENS6_IJNS7_ILi1EEESI_SI_EEESC_SE_Li256ELb1ELb1ELb0ELb0EEENS1_19SingleTileSchedulerILb1ELb0ELb1ELi128EEEEEEEEEvNT_6ParamsE,(.L_x_3023 - _ZN7cutlass13device_kernelIN5flash19enable_sm80_to_sm89INS1_16FlashAttnFwdSm80INS1_25CollectiveMainloopFwdSm80ILi8ELi1ELb1EN4cute5tupleIJNS5_1CILi128EEENS7_ILi64EEENS7_ILi256EEEEEELi256ENS_6half_tEfNS_4arch4Sm80ELb1ELb0ELb0ELb1ELb0ELb0ELb1ELb0EEENS1_21CollectiveEpilogueFwdINS6_IJS8_SA_S9_EEENS6_IJNS7_ILi1EEESI_SI_EEESC_SE_Li256ELb1ELb1ELb0ELb0EEENS1_19SingleTileSchedulerILb1ELb0ELb1ELi128EEEEEEEEEvNT_6ParamsE)
        .other          _ZN7cutlass13device_kernelIN5flash19enable_sm80_to_sm89INS1_16FlashAttnFwdSm80INS1_25CollectiveMainloopFwdSm80ILi8ELi1ELb1EN4cute5tupleIJNS5_1CILi128EEENS7_ILi64EEENS7_ILi256EEEEEELi256ENS_6half_tEfNS_4arch4Sm80ELb1ELb0ELb0ELb1ELb0ELb0ELb1ELb0EEENS1_21CollectiveEpilogueFwdINS6_IJS8_SA_S9_EEENS6_IJNS7_ILi1EEESI_SI_EEESC_SE_Li256ELb1ELb1ELb0ELb0EEENS1_19SingleTileSchedulerILb1ELb0ELb1ELi128EEEEEEEEEvNT_6ParamsE,@"STO_CUDA_ENTRY STV_DEFAULT"
_ZN7cutlass13device_kernelIN5flash19enable_sm80_to_sm89INS1_16FlashAttnFwdSm80INS1_25CollectiveMainloopFwdSm80ILi8ELi1ELb1EN4cute5tupleIJNS5_1CILi128EEENS7_ILi64EEENS7_ILi256EEEEEELi256ENS_6half_tEfNS_4arch4Sm80ELb1ELb0ELb0ELb1ELb0ELb0ELb1ELb0EEENS1_21CollectiveEpilogueFwdINS6_IJS8_SA_S9_EEENS6_IJNS7_ILi1EEESI_SI_EEESC_SE_Li256ELb1ELb1ELb0ELb0EEENS1_19SingleTileSchedulerILb1ELb0ELb1ELi128EEEEEEEEEvNT_6ParamsE:
        /* <DEDUP_REMOVED lines=17> */
.L_x_2051:
        /* <DEDUP_REMOVED lines=8> */
.L_x_2053:
[----:B------:R-:W-:-:S04]  /*0190*/  MOV R0, c[0x0][0x54c] ;  /* 0x0001530000007a02 */ /* 0x000fc80000000f00 */
.L_x_2052:
[----:B------:R-:W-:Y:S01]  /*01a0*/  USHF.L.U32 UR6, UR6, 0x7, URZ ;  /* 0x0000000706067899 */ /* 0x000fe2000800063f */
[----:B-----5:R-:W-:-:S05]  /*01b0*/  IMAD R0, R0, c[0x0][0x548], RZ ;  /* 0x0001520000007a24 */ /* 0x020fca00078e02ff */
[----:B------:R-:W-:-:S04]  /*01c0*/  ISETP.LE.AND P0, PT, R0, UR6, PT ;  /* 0x0000000600007c0c */ /* 0x000fc8000bf03270 */
[----:B------:R-:W-:-:S05]  /*01d0*/  SEL R0, R5, 0xffffffff, !P0 ;  /* 0xffffffff05007807 */ /* 0x000fca0004000000 */
[----:B------:R2:W-:Y:S01]  /*01e0*/  STL [R1+0xcc], R0 ;  /* 0x0000cc0001007387 */ /* 0x0005e20000100800 */
[----:B------:R-:W-:Y:S05]  /*01f0*/  BRA `(.L_x_2054) ;  /* 0x0000013000007947 */ /* 0x000fea0003800000 */
.L_x_2050:
[----:B------:R-:W-:-:S04]  /*0200*/  ISETP.NE.U32.AND P0, PT, RZ, c[0x0][0x568], PT ;  /* 0x00015a00ff007a0c */ /* 0x000fc80003f05070 */
[----:B------:R-:W-:-:S13]  /*0210*/  ISETP.NE.AND.EX P0, PT, RZ, c[0x0][0x56c], PT, P0 ;  /* 0x00015b00ff007a0c */ /* 0x000fda0003f05300 */
[----:B------:R-:W-:Y:S05]  /*0220*/  @!P0 BRA `(.L_x_2055) ;  /* 0x0000002000008947 */ /* 0x000fea0003800000 */
[----:B------:R1:W5:Y:S01]  /*0230*/  LDG.E R0, [R2.64] ;  /* 0x0000001602007981 */ /* 0x000362000c1e1900 */
[----:B------:R-:W-:Y:S05]  /*0240*/  BRA `(.L_x_2056) ;  /* 0x0000009000007947 */ /* 0x000fea0003800000 */
.L_x_2055:
        /* <DEDUP_REMOVED lines=8> */
.L_x_2057:
[----:B------:R-:W-:-:S04]  /*02d0*/  MOV R0, c[0x0][0x54c] ;  /* 0x0001530000007a02 */ /* 0x000fc80000000f00 */
.L_x_2056:
[----:B------:R-:W-:Y:S01]  /*02e0*/  USHF.L.U32 UR6, UR6, 0x7, URZ ;  /* 0x0000000706067899 */ /* 0x000fe2000800063f */
[----:B-----5:R-:W-:-:S05]  /*02f0*/  IMAD R0, R0, c[0x0][0x548], RZ ;  /* 0x0001520000007a24 */ /* 0x020fca00078e02ff */
[----:B------:R-:W-:-:S04]  /*0300*/  ISETP.LE.AND P0, PT, R0, UR6, PT ;  /* 0x0000000600007c0c */ /* 0x000fc8000bf03270 */
[----:B------:R-:W-:-:S05]  /*0310*/  SEL R0, R5, 0xffffffff, !P0 ;  /* 0xffffffff05007807 */ /* 0x000fca0004000000 */
[----:B------:R2:W-:Y:S04]  /*0320*/  STL [R1+0xcc], R0 ;  /* 0x0000cc0001007387 */ /* 0x0005e80000100800 */
.L_x_2054:
        /* <DEDUP_REMOVED lines=32> */
.L_x_2058:
[----:B------:R-:W-:-:S04]  /*0530*/  ISETP.NE.U32.AND P0, PT, RZ, c[0x0][0x368], PT ;  /* 0x0000da00ff007a0c */ /* 0x000fc80003f05070 */
[----:B------:R-:W-:-:S13]  /*0540*/  ISETP.NE.AND.EX P0, PT, RZ, c[0x0][0x36c], PT, P0 ;  /* 0x0000db00ff007a0c */ /* 0x000fda0003f05300 */
[----:B------:R-:W-:Y:S05]  /*0550*/  @!P0 BRA `(.L_x_2059) ;  /* 0x0000004000008947 */ /* 0x000fea0003800000 */
[----:B------:R-:W-:-:S05]  /*0560*/  IMAD.WIDE R2, R40, R23, c[0x0][0x368] ;  /* 0x0000da0028027625 */ /* 0x000fca00078e0217 */
[----:B------:R-:W2:Y:S02]  /*0570*/  LDG.E R0, [R2.64] ;  /* 0x0000001602007981 */ /* 0x000ea4000c1e1900 */
[----:B--2---:R1:W2:Y:S02]  /*0580*/  R2UR UR10, R0 ;  /* 0x00000000000a73c2 */ /* 0x0042a400000e0000 */
[----:B-12---:R-:W-:Y:S05]  /*0590*/  BRA `(.L_x_2060) ;  /* 0x0000006000007947 */ /* 0x006fea0003800000 */
.L_x_2059:
[----:B------:R-:W-:Y:S05]  /*05a0*/  @!P3 BRA `(.L_x_2060) ;  /* 0x000000500000b947 */ /* 0x000fea0003800000 */
[----:B------:R1:W2:Y:S04]  /*05b0*/  LDG.E R0, [R2.64] ;  /* 0x0000001602007981 */ /* 0x0002a8000c1e1900 */
[----:B-1----:R-:W3:Y:S01]  /*05c0*/  LDG.E R2, [R2.64+0x4] ;  /* 0x0000041602027981 */ /* 0x002ee2000c1e1900 */
[----:B--2---:R-:W1:Y:S08]  /*05d0*/  R2UR UR10, R0 ;  /* 0x00000000000a73c2 */ /* 0x004e7000000e0000 */
[----:B---3--:R-:W1:Y:S02]  /*05e0*/  R2UR UR4, R2 ;  /* 0x00000000020473c2 */ /* 0x008e6400000e0000 */
[----:B-1----:R-:W-:-:S06]  /*05f0*/  UIADD3 UR10, -UR10, UR4, URZ ;  /* 0x000000040a0a7290 */ /* 0x002fcc000fffe13f */
.L_x_2060:
        /* <DEDUP_REMOVED lines=182> */
[----:B------:R-:W-:Y:S01]  /*1160*/  SHFL.IDX PT, R6, R18, RZ, 0x181f ;  /* 0x00181fff12067589 */ /* 0x000fe200000e0000 */
[----:B------:R-:W-:-:S02]  /*1170*/  LEA.HI.X R15, R2, c[0x0][0x164], R0, 0x1, P0 ;  /* 0x00005900020f7a11 */ /* 0x000fc400000f0c00 */
[----:B------:R-:W-:Y:S02]  /*1180*/  ISETP.GE.AND P0, PT, R14, UR4, PT ;  /* 0x000000040e007c0c */ /* 0x000fe4000bf06270 */
[----:B------:R-:W-:Y:S01]  /*1190*/  LEA.HI R0, R90, R97, RZ, 0x6 ;  /* 0x000000615a007211 */ /* 0x000fe200078f30ff */
[----:B------:R-:W1:Y:S01]  /*11a0*/  SHFL.IDX PT, R7, R15, RZ, 0x181f ;  /* 0x00181fff0f077589 */ /* 0x000e6200000e0000 */
[----:B------:R-:W-:Y:S02]  /*11b0*/  IADD3 R4, R14, 0x20, RZ ;  /* 0x000000200e047810 */ /* 0x000fe40007ffe0ff */
[----:B------:R-:W-:Y:S02]  /*11c0*/  SHF.L.U32 R0, R0, 0x3, RZ ;  /* 0x0000000300007819 */ /* 0x000fe400000006ff */
[----:B------:R-:W-:Y:S02]  /*11d0*/  IADD3 R2, R14, 0x40, RZ ;  /* 0x000000400e027810 */ /* 0x000fe40007ffe0ff */
[----:B------:R-:W-:-:S02]  /*11e0*/  LOP3.LUT R10, R5, 0xfffffe00, R0, 0xf8, !PT ;  /* 0xfffffe00050a7812 */ /* 0x000fc400078ef800 */
[----:B------:R-:W-:Y:S02]  /*11f0*/  ISETP.GE.AND P1, PT, R4, UR4, PT ;  /* 0x0000000404007c0c */ /* 0x000fe4000bf26270 */
[----:B------:R-:W-:Y:S01]  /*1200*/  @!P0 SHF.R.S32.HI R5, RZ, 0x1f, R16 ;  /* 0x0000001fff058819 */ /* 0x000fe20000011410 */
[----:B------:R-:W-:Y:S01]  /*1210*/  IMAD.SHL.U32 R95, R10, 0x2, RZ ;  /* 0x000000020a5f7824 */ /* 0x000fe200078e00ff */
[----:B------:R-:W-:Y:S02]  /*1220*/  @!P0 SHF.R.S32.HI R4, RZ, 0x1f, R17 ;  /* 0x0000001fff048819 */ /* 0x000fe40000011411 */
[----:B------:R-:W-:Y:S02]  /*1230*/  ISETP.GE.AND P6, PT, R2, UR4, PT ;  /* 0x0000000402007c0c */ /* 0x000fe4000bfc6270 */
[----:B------:R-:W-:Y:S01]  /*1240*/  @!P0 SHF.R.S32.HI R0, RZ, 0x1f, R22 ;  /* 0x0000001fff008819 */ /* 0x000fe20000011416 */
[----:B------:R-:W-:Y:S01]  /*1250*/  STL [R1+0x48], R95 ;  /* 0x0000485f01007387 */ /* 0x000fe20000100800 */
[----:B------:R-:W-:-:S02]  /*1260*/  IADD3 R14, R14, 0x60, RZ ;  /* 0x000000600e0e7810 */ /* 0x000fc40007ffe0ff */
[----:B------:R-:W-:-:S04]  /*1270*/  @!P0 LEA.HI R0, R0, R22, RZ, 0x3 ;  /* 0x0000001600008211 */ /* 0x000fc800078f18ff */
[----:B------:R-:W-:Y:S02]  /*1280*/  @!P0 LOP3.LUT R0, R0, 0xfffffff8, RZ, 0xc0, !PT ;  /* 0xfffffff800008812 */ /* 0x000fe400078ec0ff */
[--C-:B---3--:R-:W-:Y:S01]  /*1290*/  @P2 SHF.R.S32.HI R3, RZ, 0x1f, R12.reuse ;  /* 0x0000001fff032819 */ /* 0x108fe2000001140c */
[----:B------:R-:W-:Y:S01]  /*12a0*/  @P2 IMAD.MOV.U32 R2, RZ, RZ, R12 ;  /* 0x000000ffff022224 */ /* 0x000fe200078e000c */
[----:B------:R-:W-:Y:S01]  /*12b0*/  @!P0 LEA.HI R12, R5, R16, RZ, 0x3 ;  /* 0x00000010050c8211 */ /* 0x000fe200078f18ff */
[----:B------:R-:W-:Y:S01]  /*12c0*/  @!P2 IMAD.MOV.U32 R2, RZ, RZ, R40 ;  /* 0x000000ffff02a224 */ /* 0x000fe200078e0028 */
[----:B------:R-:W-:Y:S01]  /*12d0*/  @!P0 LEA.HI R5, R4, R17, RZ, 0x3 ;  /* 0x0000001104058211 */ /* 0x000fe200078f18ff */
[----:B------:R-:W-:Y:S01]  /*12e0*/  @!P2 IMAD.MOV.U32 R3, RZ, RZ, R11 ;  /* 0x000000ffff03a224 */ /* 0x000fe200078e000b */
[----:B------:R-:W2:Y:S01]  /*12f0*/  SHFL.IDX PT, R4, R18, 0x1, 0x181f ;  /* 0x00381f0012047f89 */ /* 0x000ea200000e0000 */
[----:B------:R-:W-:Y:S02]  /*1300*/  @!P0 LOP3.LUT R12, R12, 0xfffffff8, RZ, 0xc0, !PT ;  /* 0xfffffff80c0c8812 */ /* 0x000fe400078ec0ff */
[----:B------:R-:W-:-:S02]  /*1310*/  @!P0 LOP3.LUT R10, R5, 0xfffffff8, RZ, 0xc0, !PT ;  /* 0xfffffff8050a8812 */ /* 0x000fc400078ec0ff */
[----:B------:R-:W-:Y:S01]  /*1320*/  SEL R23, R2, RZ, !P3 ;  /* 0x000000ff02177207 */ /* 0x000fe20005800000 */
[----:B------:R-:W3:Y:S01]  /*1330*/  SHFL.IDX PT, R5, R15, 0x1, 0x181f ;  /* 0x00381f000f057f89 */ /* 0x000ee200000e0000 */
[----:B------:R-:W-:Y:S01]  /*1340*/  SEL R24, R3, RZ, !P3 ;  /* 0x000000ff03187207 */ /* 0x000fe20005800000 */
[--C-:B-1----:R-:W-:Y:S01]  /*1350*/  @!P0 IMAD.WIDE R12, R12, 0x2, R6.reuse ;  /* 0x000000020c0c8825 */ /* 0x102fe200078e0206 */
[----:B------:R-:W-:Y:S02]  /*1360*/  @!P0 LEA R2, P2, R8, R6, 0x1 ;  /* 0x0000000608028211 */ /* 0x000fe400078408ff */
[----:B------:R-:W-:Y:S01]  /*1370*/  ISETP.GE.AND P3, PT, R17, c[0x0][0x198], PT ;  /* 0x0000660011007a0c */ /* 0x000fe20003f66270 */
[----:B------:R-:W-:Y:S01]  /*1380*/  @!P0 IMAD.WIDE R10, R10, 0x2, R6 ;  /* 0x000000020a0a8825 */ /* 0x000fe200078e0206 */
[----:B------:R-:W-:Y:S02]  /*1390*/  @!P0 LEA.HI.X R3, R8, R7, R9, 0x1, P2 ;  /* 0x0000000708038211 */ /* 0x000fe400010f0c09 */
[----:B------:R-:W-:Y:S01]  /*13a0*/  ISETP.GE.AND P2, PT, R22, c[0x0][0x198], PT ;  /* 0x0000660016007a0c */ /* 0x000fe20003f46270 */
[----:B------:R-:W-:Y:S01]  /*13b0*/  @!P0 IMAD.WIDE R6, R0, 0x2, R6 ;  /* 0x0000000200068825 */ /* 0x000fe200078e0206 */
[----:B------:R-:W-:Y:S01]  /*13c0*/  @!P1 SHF.R.S32.HI R0, RZ, 0x1f, R22 ;  /* 0x0000001fff009819 */ /* 0x000fe20000011416 */
[----:B------:R1:W-:Y:S03]  /*13d0*/  @!P0 LDGSTS.E.BYPASS.LTC128B.128 [R95+0x100], [R2.64], !P5 ;  /* 0x00100000025f8fae */ /* 0x0003e6000e901d56 */
[----:B------:R-:W-:Y:S01]  /*13e0*/  @!P1 LEA.HI R0, R0, R22, RZ, 0x3 ;  /* 0x0000001600009211 */ /* 0x000fe200078f18ff */
[----:B------:R4:W-:Y:S03]  /*13f0*/  @!P0 LDGSTS.E.BYPASS.LTC128B.128 [R95+0x4100], [R12.64], !P4 ;  /* 0x041000000c5f8fae */ /* 0x0009e6000e101d56 */
[----:B------:R-:W-:Y:S01]  /*1400*/  @!P1 LOP3.LUT R0, R0, 0xfffffff8, RZ, 0xc0, !PT ;  /* 0xfffffff800009812 */ /* 0x000fe200078ec0ff */
[----:B------:R5:W-:Y:S04]  /*1410*/  @!P0 LDGSTS.E.BYPASS.LTC128B.128 [R95+0x8100], [R10.64], !P3 ;  /* 0x081000000a5f8fae */ /* 0x000be8000d901d56 */
[----:B------:R2:W-:Y:S01]  /*1420*/  @!P0 LDGSTS.E.BYPASS.LTC128B.128 [R95+0xc100], [R6.64], !P2 ;  /* 0x0c100000065f8fae */ /* 0x0005e2000d101d56 */
[----:B-1----:R-:W-:-:S02]  /*1430*/  @!P1 SHF.R.S32.HI R3, RZ, 0x1f, R16 ;  /* 0x0000001fff039819 */ /* 0x002fc40000011410 */
[----:B------:R-:W-:Y:S02]  /*1440*/  @!P1 SHF.R.S32.HI R2, RZ, 0x1f, R17 ;  /* 0x0000001fff029819 */ /* 0x000fe40000011411 */
[----:B------:R-:W-:Y:S02]  /*1450*/  @!P1 LEA.HI R3, R3, R16, RZ, 0x3 ;  /* 0x0000001003039211 */ /* 0x000fe400078f18ff */
[----:B-----5:R-:W-:Y:S02]  /*1460*/  @!P1 LEA.HI R10, R2, R17, RZ, 0x3 ;  /* 0x00000011020a9211 */ /* 0x020fe400078f18ff */
[----:B------:R-:W1:Y:S01]  /*1470*/  SHFL.IDX PT, R2, R18, 0x2, 0x181f ;  /* 0x00581f0012027f89 */ /* 0x000e6200000e0000 */
[----:B----4-:R-:W-:Y:S02]  /*1480*/  @!P1 LOP3.LUT R12, R3, 0xfffffff8, RZ, 0xc0, !PT ;  /* 0xfffffff8030c9812 */ /* 0x010fe400078ec0ff */
[----:B--2---:R-:W-:Y:S01]  /*1490*/  @!P1 LEA R6, P0, R8, R4, 0x1 ;  /* 0x0000000408069211 */ /* 0x004fe200078008ff */
[----:B------:R-:W2:Y:S01]  /*14a0*/  SHFL.IDX PT, R3, R15, 0x2, 0x181f ;  /* 0x00581f000f037f89 */ /* 0x000ea200000e0000 */
[----:B------:R-:W-:Y:S01]  /*14b0*/  @!P1 LOP3.LUT R10, R10, 0xfffffff8, RZ, 0xc0, !PT ;  /* 0xfffffff80a0a9812 */ /* 0x000fe200078ec0ff */
[----:B---3--:R-:W-:Y:S01]  /*14c0*/  @!P1 IMAD.WIDE R12, R12, 0x2, R4 ;  /* 0x000000020c0c9825 */ /* 0x008fe200078e0204 */
        /* <DEDUP_REMOVED lines=78> */
[----:B------:R-:W-:Y:S02]  /*19b0*/  IMAD.IADD R105, R29, 0x1, R0 ;  /* 0x000000011d697824 */ /* 0x000fe400078e0200 */
[----:B------:R-:W-:Y:S02]  /*19c0*/  IMAD R0, R13, c[0x0][0x208], RZ ;  /* 0x000082000d007a24 */ /* 0x000fe400078e02ff */
[----:B------:R-:W-:Y:S01]  /*19d0*/  IMAD.WIDE.U32 R2, R91, UR9, R104 ;  /* 0x000000095b027c25 */ /* 0x000fe2000f8e0068 */
[----:B------:R-:W-:Y:S03]  /*19e0*/  STL.64 [R1+0x70], R104 ;  /* 0x0000706801007387 */ /* 0x000fe60000100a00 */
[----:B------:R-:W-:Y:S01]  /*19f0*/  IMAD.IADD R10, R97, 0x1, -R10 ;  /* 0x00000001610a7824 */ /* 0x000fe200078e0a0a */
[----:B------:R-:W-:Y:S01]  /*1a00*/  IADD3 R3, R3, UR5, RZ ;  /* 0x0000000503037c10 */ /* 0x000fe2000fffe0ff */
[----:B------:R-:W-:Y:S01]  /*1a10*/  IMAD R11, R26, c[0x0][0x214], R11 ;  /* 0x000085001a0b7a24 */ /* 0x000fe200078e020b */
[----:B------:R-:W-:Y:S01]  /*1a20*/  ULDC.64 UR4, c[0x0][0x208] ;  /* 0x0000820000047ab9 */ /* 0x000fe20000000a00 */
[C---:B-1----:R-:W-:Y:S01]  /*1a30*/  IMAD R6, R18.reuse, c[0x0][0x20c], R0 ;  /* 0x0000830012067a24 */ /* 0x042fe200078e0200 */
[----:B------:R-:W-:Y:S01]  /*1a40*/  SHF.L.U32 R7, R19, 0x3, RZ ;  /* 0x0000000313077819 */ /* 0x000fe200000006ff */
[----:B------:R-:W-:Y:S01]  /*1a50*/  IMAD.SHL.U32 R0, R21, 0x40, RZ ;  /* 0x0000004015007824 */ /* 0x000fe200078e00ff */
[----:B------:R-:W-:Y:S01]  /*1a60*/  UIMAD.WIDE.U32 UR20, UR9, UR4, URZ ;  /* 0x00000004091472a5 */ /* 0x000fe2000f8e003f */
[----:B--2---:R-:W-:Y:S01]  /*1a70*/  IMAD.WIDE.U32 R4, R18, c[0x0][0x208], R8 ;  /* 0x0000820012047a25 */ /* 0x004fe200078e0008 */
[----:B------:R-:W-:Y:S01]  /*1a80*/  @P6 LEA R8, P0, R2, c[0x0][0x1c8], 0x1 ;  /* 0x0000720002086a11 */ /* 0x000fe200078008ff */
[----:B------:R-:W-:Y:S01]  /*1a90*/  UIMAD UR11, UR11, UR4, URZ ;  /* 0x000000040b0b72a4 */ /* 0x000fe2000f8e023f */
[----:B------:R-:W-:Y:S01]  /*1aa0*/  LOP3.LUT R0, R0, 0x1c0, RZ, 0xc0, !PT ;  /* 0x000001c000007812 */ /* 0x000fe200078ec0ff */
[----:B------:R-:W-:Y:S01]  /*1ab0*/  IMAD.IADD R5, R5, 0x1, R6 ;  /* 0x0000000105057824 */ /* 0x000fe200078e0206 */
[C---:B------:R-:W-:Y:S01]  /*1ac0*/  @P6 LEA.HI.X R9, R2.reuse, c[0x0][0x1cc], R3, 0x1, P0 ;  /* 0x0000730002096a11 */ /* 0x040fe200000f0c03 */
[----:B------:R-:W-:Y:S01]  /*1ad0*/  UIMAD UR11, UR9, UR5, UR11 ;  /* 0x00000005090b72a4 */ /* 0x000fe2000f8e020b */
[----:B------:R-:W-:Y:S01]  /*1ae0*/  @P1 IADD3 R2, P0, R2, UR16, RZ ;  /* 0x0000001002021c10 */ /* 0x000fe2000ff1e0ff */
[----:B------:R-:W-:Y:S01]  /*1af0*/  USHF.L.U32 UR13, UR4, 0x6, URZ ;  /* 0x00000006040d7899 */ /* 0x000fe2000800063f */
[----:B------:R-:W-:Y:S01]  /*1b00*/  LOP3.LUT R7, R0, 0x8, R7, 0xf8, !PT ;  /* 0x0000000800077812 */ /* 0x000fe200078ef807 */
[----:B------:R1:W-:Y:S01]  /*1b10*/  @P6 LDGSTS.E.BYPASS.LTC128B.128 [R95+0x10100], [R8.64], !P5 ;  /* 0x10100000085f6fae */ /* 0x0003e2000e901d56 */
[----:B------:R-:W-:Y:S01]  /*1b20*/  SHF.R.U32.HI R0, RZ, 0x3, R0 ;  /* 0x00000003ff007819 */ /* 0x000fe20000011600 */
[----:B------:R-:W-:Y:S01]  /*1b30*/  UIADD3 UR11, UR21, UR11, URZ ;  /* 0x0000000b150b7290 */ /* 0x000fe2000fffe03f */
[----:B------:R-:W-:Y:S01]  /*1b40*/  @P1 IADD3.X R3, R3, UR15, RZ, P0, !PT ;  /* 0x0000000f03031c10 */ /* 0x000fe200087fe4ff */
[----:B------:R1:W-:Y:S01]  /*1b50*/  @P6 LDGSTS.E.BYPASS.LTC128B.128 [R95+0x12100], [R8.64+0x80], !P4 ;  /* 0x12100080085f6fae */ /* 0x0003e2000e101d56 */
[C---:B------:R-:W-:Y:S01]  /*1b60*/  @P1 LEA R6, P0, R2.reuse, c[0x0][0x1c8], 0x1 ;  /* 0x0000720002061a11 */ /* 0x040fe200078008ff */
[----:B------:R-:W-:Y:S01]  /*1b70*/  USHF.L.U64.HI UR12, UR4, UR12, UR5 ;  /* 0x0000000c040c7299 */ /* 0x000fe20008010205 */
[----:B------:R-:W-:Y:S01]  /*1b80*/  LOP3.LUT R0, R7, R0, RZ, 0x3c, !PT ;  /* 0x0000000007007212 */ /* 0x000fe200078e3cff */
[----:B------:R1:W-:Y:S01]  /*1b90*/  @P6 LDGSTS.E.BYPASS.LTC128B.128 [R95+0x14100], [R8.64+0x100], !P3 ;  /* 0x14100100085f6fae */ /* 0x0003e2000d901d56 */
[----:B------:R-:W-:Y:S01]  /*1ba0*/  @P1 LEA.HI.X R7, R2, c[0x0][0x1cc], R3, 0x1, P0 ;  /* 0x0000730002071a11 */ /* 0x000fe200000f0c03 */
[----:B------:R-:W-:Y:S01]  /*1bb0*/  IMAD.U32 R13, RZ, RZ, UR11 ;  /* 0x0000000bff0d7e24 */ /* 0x000fe2000f8e00ff */
[----:B------:R-:W-:Y:S01]  /*1bc0*/  SHF.R.S32.HI R2, RZ, 0x1f, R10 ;  /* 0x0000001fff027819 */ /* 0x000fe2000001140a */
[----:B------:R-:W-:Y:S01]  /*1bd0*/  IMAD R0, R12, 0x200, R0 ;  /* 0x000002000c007824 */ /* 0x000fe200078e0200 */
[----:B------:R-:W-:Y:S01]  /*1be0*/  LOP3.LUT P0, RZ, R21, 0x2, RZ, 0xc0, !PT ;  /* 0x0000000215ff7812 */ /* 0x000fe2000780c0ff */
[----:B------:R1:W-:Y:S01]  /*1bf0*/  @P6 LDGSTS.E.BYPASS.LTC128B.128 [R95+0x16100], [R8.64+0x180], !P2 ;  /* 0x16100180085f6fae */ /* 0x0003e2000d101d56 */
[----:B------:R-:W-:Y:S01]  /*1c00*/  LEA.HI R14, R2, R10, RZ, 0x3 ;  /* 0x0000000a020e7211 */ /* 0x000fe200078f18ff */
[----:B------:R-:W-:Y:S01]  /*1c10*/  IMAD.SHL.U32 R248, R0, 0x2, RZ ;  /* 0x0000000200f87824 */ /* 0x000fe200078e00ff */
[----:B------:R-:W-:Y:S01]  /*1c20*/  UIMAD UR11, UR9, -0x40, UR10 ;  /* 0xffffffc0090b78a4 */ /* 0x000fe2000f8e020a */
[----:B------:R2:W-:Y:S01]  /*1c30*/  @P1 LDGSTS.E.BYPASS.LTC128B.128 [R95+0x11100], [R6.64], !P5 ;  /* 0x11100000065f1fae */ /* 0x0005e2000e901d56 */
        /* <DEDUP_REMOVED lines=11> */
[----:B------:R2:W-:Y:S01]  /*1cf0*/  @P1 LDGSTS.E.BYPASS.LTC128B.128 [R95+0x17100], [R6.64+0x180], !P2 ;  /* 0x17100180065f1fae */ /* 0x0005e2000d101d56 */
[C---:B------:R-:W-:Y:S01]  /*1d00*/  IMAD R4, R23.reuse, c[0x0][0x21c], R0 ;  /* 0x0000870017047a24 */ /* 0x040fe200078e0200 */
[----:B------:R-:W-:Y:S01]  /*1d10*/  SEL R11, RZ, 0x4, P3 ;  /* 0x00000004ff0b7807 */ /* 0x000fe20001800000 */
[C---:B------:R-:W-:Y:S01]  /*1d20*/  IMAD.SHL.U32 R0, R10.reuse, 0x40, RZ ;  /* 0x000000400a007824 */ /* 0x040fe200078e00ff */
[----:B------:R-:W0:Y:S01]  /*1d30*/  LDGDEPBAR ;  /* 0x00000000000079af */ /* 0x000e220000000000 */
[----:B---3--:R-:W-:Y:S01]  /*1d40*/  IMAD.WIDE.U32 R28, R23, c[0x0][0x218], R2 ;  /* 0x00008600171c7a25 */ /* 0x008fe200078e0002 */
[----:B------:R-:W-:Y:S01]  /*1d50*/  LOP3.LUT P1, RZ, R10, 0x2, RZ, 0xc0, !PT ;  /* 0x000000020aff7812 */ /* 0x000fe2000782c0ff */
[----:B------:R-:W-:Y:S01]  /*1d60*/  UMOV UR4, 0xffffffc0 ;  /* 0xffffffc000047882 */ /* 0x000fe20000000000 */
[----:B------:R-:W-:Y:S01]  /*1d70*/  LOP3.LUT R0, R0, 0x1c0, RZ, 0xc0, !PT ;  /* 0x000001c000007812 */ /* 0x000fe200078ec0ff */
[----:B------:R-:W-:Y:S01]  /*1d80*/  IMAD.U32 R3, RZ, RZ, UR21 ;  /* 0x00000015ff037e24 */ /* 0x000fe2000f8e00ff */
[----:B------:R-:W-:Y:S01]  /*1d90*/  IADD3 R17, R29, R4, RZ ;  /* 0x000000041d117210 */ /* 0x000fe20007ffe0ff */
[----:B------:R-:W-:Y:S01]  /*1da0*/  IMAD.SHL.U32 R3, R12, 0x8, RZ ;  /* 0x000000080c037824 */ /* 0x000fe200078e00ff */
[----:B------:R-:W-:Y:S01]  /*1db0*/  SEL R12, RZ, 0x2, P4 ;  /* 0x00000002ff0c7807 */ /* 0x000fe20002000000 */
[----:B------:R-:W-:Y:S01]  /*1dc0*/  IMAD.U32 R2, RZ, RZ, UR20 ;  /* 0x00000014ff027e24 */ /* 0x000fe2000f8e00ff */
[----:B------:R-:W-:Y:S01]  /*1dd0*/  LOP3.LUT P6, RZ, R10, 0x4, RZ, 0xc0, !PT ;  /* 0x000000040aff7812 */ /* 0x000fe200078cc0ff */
[----:B------:R-:W-:Y:S01]  /*1de0*/  STL [R1+0x8], R94 ;  /* 0x0000085e01007387 */ /* 0x000fe20000100800 */
[----:B------:R-:W-:Y:S01]  /*1df0*/  LOP3.LUT R3, R0, 0x8, R3, 0xf8, !PT ;  /* 0x0000000800037812 */ /* 0x000fe200078ef803 */
[----:B------:R-:W-:Y:S01]  /*1e00*/  UIMAD UR4, UR9, UR4, 0x1 ;  /* 0x00000001090474a4 */ /* 0x000fe2000f8e0204 */
[----:B------:R-:W-:Y:S01]  /*1e10*/  SHF.R.U32.HI R0, RZ, 0x3, R0 ;  /* 0x00000003ff007819 */ /* 0x000fe20000011600 */
[----:B------:R-:W-:Y:S01]  /*1e20*/  STL.64 [R1+0xb8], R28 ;  /* 0x0000b81c01007387 */ /* 0x000fe20000100a00 */
[----:B------:R-:W-:-:S02]  /*1e30*/  IADD3 R11, R11, R12, R5 ;  /* 0x0000000c0b0b7210 */ /* 0x000fc40007ffe005 */
[----:B------:R-:W-:Y:S01]  /*1e40*/  LOP3.LUT R5, R3, R0, RZ, 0x3c, !PT ;  /* 0x0000000003057212 */ /* 0x000fe200078e3cff */
[----:B------:R-:W-:Y:S01]  /*1e50*/  IMAD.SHL.U32 R3, R14, 0x40, RZ ;  /* 0x000000400e037824 */ /* 0x000fe200078e00ff */
[C---:B------:R-:W-:Y:S01]  /*1e60*/  LEA R4, P0, R2.reuse, R28, 0x6 ;  /* 0x0000001c02047211 */ /* 0x040fe200078030ff */
[----:B------:R-:W-:Y:S01]  /*1e70*/  STL [R1+0x94], R17 ;  /* 0x0000941101007387 */ /* 0x000fe20000100800 */
[----:B------:R-:W-:Y:S02]  /*1e80*/  SEL R0, RZ, 0x8, P2 ;  /* 0x00000008ff007807 */ /* 0x000fe40001000000 */
[----:B------:R-:W-:Y:S01]  /*1e90*/  LEA.HI.X R2, R2, R17, R13, 0x6, P0 ;  /* 0x0000001102027211 */ /* 0x000fe200000f340d */
[----:B------:R-:W-:-:S04]  /*1ea0*/  DEPBAR.LE SB0, 0x1 ;  /* 0x000080400000791a */ /* 0x000fc80000000000 */
[----:B------:R-:W-:Y:S01]  /*1eb0*/  BAR.SYNC.DEFER_BLOCKING 0x0 ;  /* 0x0000000000007b1d */ /* 0x000fe20000010000 */
[C---:B--2---:R-:W-:Y:S01]  /*1ec0*/  LEA R6, P0, R4.reuse, c[0x0][0x1f8], 0x1 ;  /* 0x00007e0004067a11 */ /* 0x044fe200078008ff */
[----:B------:R-:W-:Y:S01]  /*1ed0*/  IMAD.IADD R11, R11, 0x1, R0 ;  /* 0x000000010b0b7824 */ /* 0x000fe200078e0200 */
[----:B------:R-:W-:Y:S01]  /*1ee0*/  LOP3.LUT R3, R5, 0xfffffe00, R3, 0xf8, !PT ;  /* 0xfffffe0005037812 */ /* 0x000fe200078ef803 */
[----:B------:R-:W-:Y:S01]  /*1ef0*/  IMAD.MOV.U32 R0, RZ, RZ, 0x20 ;  /* 0x00000020ff007424 */ /* 0x000fe200078e00ff */
[----:B------:R-:W-:Y:S01]  /*1f00*/  LEA.HI.X R7, R4, c[0x0][0x1fc], R2, 0x1, P0 ;  /* 0x00007f0004077a11 */ /* 0x000fe200000f0c02 */
[----:B------:R-:W-:Y:S01]  /*1f10*/  IMAD.MOV.U32 R4, RZ, RZ, 0x10 ;  /* 0x00000010ff047424 */ /* 0x000fe200078e00ff */
[----:B------:R-:W-:Y:S01]  /*1f20*/  IADD3 R5, -R19, UR11, RZ ;  /* 0x0000000b13057c10 */ /* 0x000fe2000fffe1ff */
[----:B------:R-:W-:Y:S01]  /*1f30*/  IMAD R232, R88, 0x400, R3 ;  /* 0x0000040058e87824 */ /* 0x000fe200078e0203 */
[----:B------:R-:W-:Y:S01]  /*1f40*/  SEL R0, R0, 0xffffffe0, !P6 ;  /* 0xffffffe000007807 */ /* 0x000fe20007000000 */
[----:B------:R-:W-:Y:S01]  /*1f50*/  IMAD.MOV.U32 R2, RZ, RZ, 0x40 ;  /* 0x00000040ff027424 */ /* 0x000fe200078e00ff */
[----:B------:R-:W-:Y:S01]  /*1f60*/  SEL R4, R4, 0xfffffff0, !P1 ;  /* 0xfffffff004047807 */ /* 0x000fe20004800000 */
[----:B------:R-:W-:Y:S01]  /*1f70*/  IMAD.SHL.U32 R249, R3, 0x2, RZ ;  /* 0x0000000203f97824 */ /* 0x000fe200078e00ff */
[C---:B------:R-:W-:Y:S01]  /*1f80*/  LEA R240, R232.reuse, 0x100, 0x1 ;  /* 0x00000100e8f07811 */ /* 0x040fe200078e08ff */
[----:B------:R-:W-:Y:S01]  /*1f90*/  IMAD.SHL.U32 R232, R232, 0x2, RZ ;  /* 0x00000002e8e87824 */ /* 0x000fe200078e00ff */
[----:B-1----:R-:W-:Y:S01]  /*1fa0*/  IADD3 R8, P0, R6, UR13, RZ ;  /* 0x0000000d06087c10 */ /* 0x002fe2000ff1e0ff */
[C-C-:B------:R-:W-:Y:S01]  /*1fb0*/  IMAD R250, R4.reuse, 0x2, R249.reuse ;  /* 0x0000000204fa7824 */ /* 0x140fe200078e02f9 */
[----:B------:R-:W-:Y:S01]  /*1fc0*/  LOP3.LUT P6, RZ, R11, 0x2, RZ, 0xc0, !PT ;  /* 0x000000020bff7812 */ /* 0x000fe200078cc0ff */
[--C-:B------:R-:W-:Y:S01]  /*1fd0*/  IMAD R236, R4, 0x2, R240.reuse ;  /* 0x0000000204ec7824 */ /* 0x100fe200078e02f0 */
[----:B------:R-:W-:Y:S01]  /*1fe0*/  ISETP.LT.OR P1, PT, R5, 0x1, P5 ;  /* 0x000000010500780c */ /* 0x000fe20002f21670 */
[C---:B------:R-:W-:Y:S01]  /*1ff0*/  IMAD R240, R0.reuse, 0x2, R240 ;  /* 0x0000000200f07824 */ /* 0x040fe200078e02f0 */
[----:B------:R-:W-:Y:S01]  /*2000*/  IADD3.X R9, R7, UR12, RZ, P0, !PT ;  /* 0x0000000c07097c10 */ /* 0x000fe200087fe4ff */
[C---:B------:R-:W-:Y:S01]  /*2010*/  IMAD R244, R0.reuse, 0x2, R236 ;  /* 0x0000000200f47824 */ /* 0x040fe200078e02ec */
[C---:B------:R-:W-:Y:S01]  /*2020*/  ISETP.LT.OR P0, PT, R5.reuse, 0x1, !P6 ;  /* 0x000000010500780c */ /* 0x040fe20007701670 */
[----:B------:R-:W-:Y:S01]  /*2030*/  LDSM.16.M88.4 R168, [R232+0x100] ;  /* 0x00010000e8a8783b */ /* 0x000fe20000000200 */
[----:B------:R-:W-:Y:S01]  /*2040*/  P2R R12, PR, RZ, 0x10 ;  /* 0x00000010ff0c7803 */ /* 0x000fe20000000000 */
[C---:B------:R-:W-:Y:S01]  /*2050*/  IMAD R124, R0.reuse, 0x2, R249 ;  /* 0x00000002007c7824 */ /* 0x040fe200078e02f9 */
[----:B------:R-:W-:Y:S01]  /*2060*/  ISETP.LT.OR P6, PT, R5, 0x21, !P6 ;  /* 0x000000210500780c */ /* 0x000fe200077c1670 */
[----:B------:R-:W-:Y:S01]  /*2070*/  LDSM.16.M88.4 R200, [R232+0x4100] ;  /* 0x00410000e8c8783b */ /* 0x000fe20000000200 */
[----:B------:R-:W-:-:S03]  /*2080*/  IMAD R252, R0, 0x2, R250 ;  /* 0x0000000200fc7824 */ /* 0x000fc600078e02fa */
[----:B------:R-:W-:Y:S04]  /*2090*/  LDSM.16.M88.4 R216, [R232+0x8100] ;  /* 0x00810000e8d8783b */ /* 0x000fe80000000200 */
        /* <DEDUP_REMOVED lines=18> */
[----:B------:R-:W1:Y:S04]  /*21c0*/  LDSM.16.M88.4 R28, [R248+0x11100] ;  /* 0x01110000f81c783b */ /* 0x000e680000000200 */
[----:B------:R-:W2:Y:S04]  /*21d0*/  LDSM.16.M88.4 R36, [R248+0x11900] ;  /* 0x01190000f824783b */ /* 0x000ea80000000200 */
[----:B------:R-:W-:Y:S04]  /*21e0*/  LDSM.16.M88.4 R44, [R94] ;  /* 0x000000005e2c783b */ /* 0x000fe80000000200 */
[----:B------:R-:W3:Y:S04]  /*21f0*/  LDSM.16.M88.4 R56, [R94+0x800] ;  /* 0x000800005e38783b */ /* 0x000ee80000000200 */
[----:B------:R-:W4:Y:S04]  /*2200*/  LDSM.16.M88.4 R64, [R94+0x1000] ;  /* 0x001000005e40783b */ /* 0x000f280000000200 */
[----:B------:R-:W5:Y:S04]  /*2210*/  LDSM.16.M88.4 R72, [R94+0x1800] ;  /* 0x001800005e48783b */ /* 0x000f680000000200 */
        /* <DEDUP_REMOVED lines=10> */
[----:B------:R-:W-:-:S04]  /*22c0*/  LOP3.LUT P0, RZ, R21, 0x4, RZ, 0xc0, !PT ;  /* 0x0000000415ff7812 */ /* 0x000fc8000780c0ff */
[----:B------:R-:W-:Y:S01]  /*22d0*/  SEL R2, R2, 0xffffffc0, !P0 ;  /* 0xffffffc002027807 */ /* 0x000fe20004000000 */
[C---:B------:R-:W-:Y:S01]  /*22e0*/  HMMA.16816.F32 R20, R168.reuse, R24, RZ ;  /* 0x00000018a814723c */ /* 0x040fe200000018ff */
[----:B------:R-:W-:Y:S02]  /*22f0*/  LOP3.LUT P0, RZ, R11, 0x8, RZ, 0xc0, !PT ;  /* 0x000000080bff7812 */ /* 0x000fe4000780c0ff */
[----:B------:R-:W-:Y:S01]  /*2300*/  IADD3 R251, R2, R94, RZ ;  /* 0x0000005e02fb7210 */ /* 0x000fe20007ffe0ff */
[----:B------:R-:W-:Y:S01]  /*2310*/  IMAD.IADD R92, R248, 0x1, R2 ;  /* 0x00000001f85c7824 */ /* 0x000fe200078e0202 */
[C---:B------:R-:W-:Y:S02]  /*2320*/  ISETP.LT.OR P4, PT, R5.reuse, 0x1, !P0 ;  /* 0x000000010500780c */ /* 0x040fe40004781670 */
[----:B------:R-:W-:Y:S01]  /*2330*/  ISETP.LT.OR P0, PT, R5, 0x21, !P0 ;  /* 0x000000210500780c */ /* 0x000fe20004701670 */
[----:B------:R-:W-:Y:S01]  /*2340*/  HMMA.16816.F32 R24, R168, R26, RZ ;  /* 0x0000001aa818723c */ /* 0x000fe200000018ff */
[----:B------:R-:W-:Y:S01]  /*2350*/  LOP3.LUT R2, R89, 0xffffffe0, RZ, 0xc0, !PT ;  /* 0xffffffe059027812 */ /* 0x000fe200078ec0ff */
[----:B------:R-:W-:Y:S04]  /*2360*/  STL [R1+0x4], R92 ;  /* 0x0000045c01007387 */ /* 0x000fe80000100800 */
[----:B------:R-:W-:-:S02]  /*2370*/  IMAD.IADD R2, R97, 0x1, -R2 ;  /* 0x0000000161027824 */ /* 0x000fc400078e0a02 */
[----:B------:R-:W-:Y:S02]  /*2380*/  HMMA.16816.F32 R40, R168, R30, RZ ;  /* 0x0000001ea828723c */ /* 0x000fe400000018ff */
[----:B------:R1:W-:Y:S01]  /*2390*/  LDGSTS.E.BYPASS.LTC128B.128 [R95+0x6100], [R6.64+0x180], !P4 ;  /* 0x06100180065f7fae */ /* 0x0003e2000e101d56 */
[----:B------:R-:W-:Y:S02]  /*23a0*/  ISETP.LT.OR P4, PT, R5, 0x21, P5 ;  /* 0x000000210500780c */ /* 0x000fe40002f81670 */
[----:B------:R-:W-:-:S03]  /*23b0*/  LEA.HI R5, R90, R97, RZ, 0x2 ;  /* 0x000000615a057211 */ /* 0x000fc600078f10ff */
[----:B--2---:R-:W-:Y:S01]  /*23c0*/  HMMA.16816.F32 R48, R168, R36, RZ ;  /* 0x00000024a830723c */ /* 0x004fe200000018ff */
[----:B------:R-:W-:-:S05]  /*23d0*/  LOP3.LUT R5, R5, 0xfffffffc, RZ, 0xc0, !PT ;  /* 0xfffffffc05057812 */ /* 0x000fca00078ec0ff */
[----:B------:R-:W-:Y:S02]  /*23e0*/  IMAD.IADD R5, R97, 0x1, -R5 ;  /* 0x0000000161057824 */ /* 0x000fe400078e0a05 */
[----:B------:R2:W-:Y:S01]  /*23f0*/  LDGSTS.E.BYPASS.LTC128B.128 [R95+0x1100], [R8.64], !P4 ;  /* 0x01100000085f7fae */ /* 0x0005e2000e101d56 */
[----:B------:R-:W-:Y:S01]  /*2400*/  ISETP.NE.AND P4, PT, R12, RZ, PT ;  /* 0x000000ff0c00720c */ /* 0x000fe20003f85270 */
[C---:B------:R-:W-:Y:S02]  /*2410*/  HMMA.16816.F32 R52, R168.reuse, R38, RZ ;  /* 0x00000026a834723c */ /* 0x040fe400000018ff */
[----:B------:R2:W-:Y:S04]  /*2420*/  LDGSTS.E.BYPASS.LTC128B.128 [R95+0x3100], [R8.64+0x80], !P6 ;  /* 0x03100080085f7fae */ /* 0x0005e8000f101d56 */
[----:B------:R2:W-:Y:S01]  /*2430*/  LDGSTS.E.BYPASS.LTC128B.128 [R95+0x5100], [R8.64+0x100], !P1 ;  /* 0x05100100085f7fae */ /* 0x0005e2000c901d56 */
[----:B------:R-:W-:Y:S01]  /*2440*/  PLOP3.LUT P1, PT, PT, PT, UP1, 0x80, 0x0 ;  /* 0x000000000000781c */ /* 0x000fe20003f2f018 */
[----:B------:R-:W-:Y:S02]  /*2450*/  HMMA.16816.F32 R12, R168, R16, RZ ;  /* 0x00000010a80c723c */ /* 0x000fe400000018ff */
[----:B------:R2:W-:Y:S01]  /*2460*/  LDGSTS.E.BYPASS.LTC128B.128 [R95+0x7100], [R8.64+0x180], !P0 ;  /* 0x07100180085f7fae */ /* 0x0005e2000c101d56 */
[----:B-1----:R-:W-:-:S02]  /*2470*/  SHF.R.S32.HI R6, RZ, 0x1f, R88 ;  /* 0x0000001fff067819 */ /* 0x002fc40000011458 */
[----:B------:R-:W-:Y:S01]  /*2480*/  LEA.HI R7, R5, R5, RZ, 0x1 ;  /* 0x0000000505077211 */ /* 0x000fe200078f08ff */
[----:B------:R-:W1:Y:S01]  /*2490*/  LDSM.16.M88.4 R68, [R92+0x10100] ;  /* 0x010100005c44783b */ /* 0x000e620000000200 */
[----:B------:R-:W-:Y:S01]  /*24a0*/  LEA.HI R6, R6, R88, RZ, 0x3 ;  /* 0x0000005806067211 */ /* 0x000fe200078f18ff */
[----:B------:R-:W-:Y:S01]  /*24b0*/  HMMA.16816.F32 R16, R168, R18, RZ ;  /* 0x00000012a810723c */ /* 0x000fe200000018ff */
[----:B------:R-:W-:Y:S01]  /*24c0*/  LOP3.LUT R7, R7, 0x1ffffffe, RZ, 0xc0, !PT ;  /* 0x1ffffffe07077812 */ /* 0x000fe200078ec0ff */
[----:B------:R-:W1:Y:S01]  /*24d0*/  LDSM.16.M88.4 R60, [R92+0x10900] ;  /* 0x010900005c3c783b */ /* 0x000e620000000200 */
[----:B------:R-:W-:-:S03]  /*24e0*/  PLOP3.LUT P0, PT, PT, PT, UP1, 0x80, 0x0 ;  /* 0x000000000000781c */ /* 0x000fc60003f0f018 */
[----:B------:R-:W1:Y:S01]  /*24f0*/  LDSM.16.M88.4 R76, [R92+0x11100] ;  /* 0x011100005c4c783b */ /* 0x000e620000000200 */
[----:B------:R-:W-:Y:S01]  /*2500*/  IMAD.IADD R7, R5, 0x1, -R7 ;  /* 0x0000000105077824 */ /* 0x000fe200078e0a07 */
[C---:B---3--:R-:W-:Y:S02]  /*2510*/  HMMA.16816.F32 R20, R172.reuse, R56, R20 ;  /* 0x00000038ac14723c */ /* 0x048fe40000001814 */
[----:B------:R-:W3:Y:S04]  /*2520*/  LDSM.16.M88.4 R80, [R92+0x11900] ;  /* 0x011900005c50783b */ /* 0x000ee80000000200 */
[----:B------:R-:W1:Y:S02]  /*2530*/  LDSM.16.M88.4 R84, [R251] ;  /* 0x00000000fb54783b */ /* 0x000e640000000200 */
[C---:B------:R-:W-:Y:S02]  /*2540*/  HMMA.16816.F32 R24, R172.reuse, R58, R24 ;  /* 0x0000003aac18723c */ /* 0x040fe40000001818 */
[----:B------:R-:W-:Y:S04]  /*2550*/  LDSM.16.M88.4 R56, [R248+0x13100] ;  /* 0x01310000f838783b */ /* 0x000fe80000000200 */
[----:B------:R-:W0:Y:S02]  /*2560*/  LDGDEPBAR ;  /* 0x00000000000079af */ /* 0x000e240000000000 */
[C---:B--2---:R-:W-:Y:S02]  /*2570*/  HMMA.16816.F32 R8, R172.reuse, R44, R12 ;  /* 0x0000002cac08723c */ /* 0x044fe4000000180c */
[----:B------:R-:W2:Y:S06]  /*2580*/  LDSM.16.M88.4 R12, [R251+0x800] ;  /* 0x00080000fb0c783b */ /* 0x000eac0000000200 */
[C---:B------:R-:W-:Y:S01]  /*2590*/  HMMA.16816.F32 R16, R172.reuse, R46, R16 ;  /* 0x0000002eac10723c */ /* 0x040fe20000001810 */
[----:B------:R-:W-:Y:S07]  /*25a0*/  LDSM.16.M88.4 R44, [R248+0x12900] ;  /* 0x01290000f82c783b */ /* 0x000fee0000000200 */
[C---:B----4-:R-:W-:Y:S08]  /*25b0*/  HMMA.16816.F32 R28, R172.reuse, R64, R32 ;  /* 0x00000040ac1c723c */ /* 0x050ff00000001820 */
[C---:B------:R-:W-:Y:S01]  /*25c0*/  HMMA.16816.F32 R32, R172.reuse, R66, R40 ;  /* 0x00000042ac20723c */ /* 0x040fe20000001828 */
[----:B------:R-:W-:Y:S07]  /*25d0*/  LDSM.16.M88.4 R64, [R248+0x13900] ;  /* 0x01390000f840783b */ /* 0x000fee0000000200 */
[C---:B-----5:R-:W-:Y:S01]  /*25e0*/  HMMA.16816.F32 R36, R172.reuse, R72, R48 ;  /* 0x00000048ac24723c */ /* 0x060fe20000001830 */
[----:B------:R-:W4:Y:S07]  /*25f0*/  LDSM.16.M88.4 R48, [R251+0x1000] ;  /* 0x00100000fb30783b */ /* 0x000f2e0000000200 */
[----:B------:R-:W-:Y:S01]  /*2600*/  HMMA.16816.F32 R40, R172, R74, R52 ;  /* 0x0000004aac28723c */ /* 0x000fe20000001834 */
[----:B------:R-:W5:Y:S04]  /*2610*/  LDSM.16.M88.4 R52, [R251+0x1800] ;  /* 0x00180000fb34783b */ /* 0x000f680000000200 */
        /* <DEDUP_REMOVED lines=9> */
[----:B------:R-:W1:Y:S07]  /*26b0*/  LDSM.16.M88.4 R76, [R94+0x2000] ;  /* 0x002000005e4c783b */ /* 0x000e6e0000000200 */
[C---:B---3--:R-:W-:Y:S08]  /*26c0*/  HMMA.16816.F32 R36, R192.reuse, R80, R36 ;  /* 0x00000050c024723c */ /* 0x048ff00000001824 */
[----:B------:R-:W-:Y:S01]  /*26d0*/  HMMA.16816.F32 R40, R192, R82, R40 ;  /* 0x00000052c028723c */ /* 0x000fe20000001828 */
[----:B------:R-:W-:Y:S07]  /*26e0*/  LDSM.16.M88.4 R80, [R251+0x2000] ;  /* 0x00200000fb50783b */ /* 0x000fee0000000200 */
[C---:B------:R-:W-:Y:S08]  /*26f0*/  HMMA.16816.F32 R8, R196.reuse, R84, R8 ;  /* 0x00000054c408723c */ /* 0x040ff00000001808 */
[C---:B------:R-:W-:Y:S08]  /*2700*/  HMMA.16816.F32 R16, R196.reuse, R86, R16 ;  /* 0x00000056c410723c */ /* 0x040ff00000001810 */
[C---:B--2---:R-:W-:Y:S08]  /*2710*/  HMMA.16816.F32 R20, R196.reuse, R12, R20 ;  /* 0x0000000cc414723c */ /* 0x044ff00000001814 */
[C---:B------:R-:W-:Y:S01]  /*2720*/  HMMA.16816.F32 R24, R196.reuse, R14, R24 ;  /* 0x0000000ec418723c */ /* 0x040fe20000001818 */
[----:B------:R-:W2:Y:S07]  /*2730*/  LDSM.16.M88.4 R12, [R94+0x2800] ;  /* 0x002800005e0c783b */ /* 0x000eae0000000200 */
[C---:B----4-:R-:W-:Y:S08]  /*2740*/  HMMA.16816.F32 R28, R196.reuse, R48, R28 ;  /* 0x00000030c41c723c */ /* 0x050ff0000000181c */
[C---:B------:R-:W-:Y:S01]  /*2750*/  HMMA.16816.F32 R32, R196.reuse, R50, R32 ;  /* 0x00000032c420723c */ /* 0x040fe20000001820 */
[----:B------:R-:W-:Y:S07]  /*2760*/  LDSM.16.M88.4 R48, [R92+0x12900] ;  /* 0x012900005c30783b */ /* 0x000fee0000000200 */
[C---:B-----5:R-:W-:Y:S08]  /*2770*/  HMMA.16816.F32 R36, R196.reuse, R52, R36 ;  /* 0x00000034c424723c */ /* 0x060ff00000001824 */
[----:B------:R-:W-:Y:S01]  /*2780*/  HMMA.16816.F32 R40, R196, R54, R40 ;  /* 0x00000036c428723c */ /* 0x000fe20000001828 */
[----:B------:R-:W3:Y:S07]  /*2790*/  LDSM.16.M88.4 R52, [R94+0x3000] ;  /* 0x003000005e34783b */ /* 0x000eee0000000200 */
        /* <DEDUP_REMOVED lines=14> */
[----:B------:R-:W-:Y:S07]  /*2880*/  LDSM.16.M88.4 R76, [R248+0x14100] ;  /* 0x01410000f84c783b */ /* 0x000fee0000000200 */
[C---:B--2---:R-:W-:Y:S08]  /*2890*/  HMMA.16816.F32 R20, R204.reuse, R12, R20 ;  /* 0x0000000ccc14723c */ /* 0x044ff00000001814 */
[C---:B------:R-:W-:Y:S08]  /*28a0*/  HMMA.16816.F32 R24, R204.reuse, R14, R24 ;  /* 0x0000000ecc18723c */ /* 0x040ff00000001818 */
[C---:B---3--:R-:W-:Y:S08]  /*28b0*/  HMMA.16816.F32 R28, R204.reuse, R52, R28 ;  /* 0x00000034cc1c723c */ /* 0x048ff0000000181c */
[C---:B------:R-:W-:Y:S01]  /*28c0*/  HMMA.16816.F32 R32, R204.reuse, R54, R32 ;  /* 0x00000036cc20723c */ /* 0x040fe20000001820 */
[----:B------:R-:W2:Y:S07]  /*28d0*/  LDSM.16.M88.4 R52, [R251+0x3000] ;  /* 0x00300000fb34783b */ /* 0x000eae0000000200 */
[C---:B------:R-:W-:Y:S08]  /*28e0*/  HMMA.16816.F32 R36, R204.reuse, R60, R36 ;  /* 0x0000003ccc24723c */ /* 0x040ff00000001824 */
[----:B------:R-:W-:Y:S01]  /*28f0*/  HMMA.16816.F32 R40, R204, R62, R40 ;  /* 0x0000003ecc28723c */ /* 0x000fe20000001828 */
[----:B------:R-:W-:Y:S07]  /*2900*/  LDSM.16.M88.4 R60, [R248+0x15100] ;  /* 0x01510000f83c783b */ /* 0x000fee0000000200 */
[C---:B------:R-:W-:Y:S08]  /*2910*/  HMMA.16816.F32 R8, R208.reuse, R72, R8 ;  /* 0x00000048d008723c */ /* 0x040ff00000001808 */
[C---:B------:R-:W-:Y:S01]  /*2920*/  HMMA.16816.F32 R16, R208.reuse, R74, R16 ;  /* 0x0000004ad010723c */ /* 0x040fe20000001810 */
[----:B------:R-:W-:Y:S07]  /*2930*/  LDSM.16.M88.4 R72, [R248+0x15900] ;  /* 0x01590000f848783b */ /* 0x000fee0000000200 */
[C---:B------:R-:W-:Y:S08]  /*2940*/  HMMA.16816.F32 R20, R208.reuse, R48, R20 ;  /* 0x00000030d014723c */ /* 0x040ff00000001814 */
[C---:B------:R-:W-:Y:S01]  /*2950*/  HMMA.16816.F32 R24, R208.reuse, R50, R24 ;  /* 0x00000032d018723c */ /* 0x040fe20000001818 */
[----:B------:R-:W3:Y:S07]  /*2960*/  LDSM.16.M88.4 R48, [R248+0x14900] ;  /* 0x01490000f830783b */ /* 0x000eee0000000200 */
[C---:B-1----:R-:W-:Y:S08]  /*2970*/  HMMA.16816.F32 R28, R208.reuse, R56, R28 ;  /* 0x00000038d01c723c */ /* 0x042ff0000000181c */
[C---:B------:R-:W-:Y:S01]  /*2980*/  HMMA.16816.F32 R32, R208.reuse, R58, R32 ;  /* 0x0000003ad020723c */ /* 0x040fe20000001820 */
[----:B------:R-:W-:Y:S07]  /*2990*/  LDSM.16.M88.4 R56, [R94+0x5000] ;  /* 0x005000005e38783b */ /* 0x000fee0000000200 */
        /* <DEDUP_REMOVED lines=8> */
[----:B------:R-:W4:Y:S07]  /*2a20*/  LDSM.16.M88.4 R44, [R94+0x4800] ;  /* 0x004800005e2c783b */ /* 0x000f2e0000000200 */
[C---:B--2---:R-:W-:Y:S08]  /*2a30*/  HMMA.16816.F32 R28, R212.reuse, R52, R28 ;  /* 0x00000034d41c723c */ /* 0x044ff0000000181c */
[C---:B------:R-:W-:Y:S01]  /*2a40*/  HMMA.16816.F32 R32, R212.reuse, R54, R32 ;  /* 0x00000036d420723c */ /* 0x040fe20000001820 */
[----:B------:R-:W-:Y:S07]  /*2a50*/  LDSM.16.M88.4 R52, [R92+0x14900] ;  /* 0x014900005c34783b */ /* 0x000fee0000000200 */
[C---:B------:R-:W-:Y:S08]  /*2a60*/  HMMA.16816.F32 R36, R212.reuse, R64, R36 ;  /* 0x00000040d424723c */ /* 0x040ff00000001824 */
[----:B------:R-:W-:Y:S01]  /*2a70*/  HMMA.16816.F32 R40, R212, R66, R40 ;  /* 0x00000042d428723c */ /* 0x000fe20000001828 */
[----:B------:R-:W-:Y:S07]  /*2a80*/  LDSM.16.M88.4 R64, [R92+0x15100] ;  /* 0x015100005c40783b */ /* 0x000fee0000000200 */
[C---:B------:R-:W-:Y:S08]  /*2a90*/  HMMA.16816.F32 R16, R216.reuse, R76, R12 ;  /* 0x0000004cd810723c */ /* 0x040ff0000000180c */
[C---:B------:R-:W-:Y:S01]  /*2aa0*/  HMMA.16816.F32 R12, R216.reuse, R78, R8 ;  /* 0x0000004ed80c723c */ /* 0x040fe20000001808 */
[----:B------:R-:W2:Y:S07]  /*2ab0*/  LDSM.16.M88.4 R76, [R92+0x14100] ;  /* 0x014100005c4c783b */ /* 0x000eae0000000200 */
        /* <DEDUP_REMOVED lines=11> */
[----:B------:R-:W1:Y:S07]  /*2b70*/  LDSM.16.M88.4 R80, [R251+0x4000] ;  /* 0x00400000fb50783b */ /* 0x000e6e0000000200 */
[C---:B----4-:R-:W-:Y:S08]  /*2b80*/  HMMA.16816.F32 R12, R220.reuse, R44, R8 ;  /* 0x0000002cdc0c723c */ /* 0x050ff00000001808 */
        /* <DEDUP_REMOVED lines=17> */
[C---:B---3--:R-:W-:Y:S08]  /*2ca0*/  HMMA.16816.F32 R36, R224.reuse, R72, R36 ;  /* 0x00000048e024723c */ /* 0x048ff00000001824 */
[----:B------:R-:W-:Y:S01]  /*2cb0*/  HMMA.16816.F32 R40, R224, R74, R40 ;  /* 0x0000004ae028723c */ /* 0x000fe20000001828 */
[----:B------:R-:W-:Y:S07]  /*2cc0*/  LDSM.16.M88.4 R72, [R94+0x7800] ;  /* 0x007800005e48783b */ /* 0x000fee0000000200 */
        /* <DEDUP_REMOVED lines=9> */
[C---:B----4-:R-:W-:Y:S08]  /*2d60*/  HMMA.16816.F32 R36, R228.reuse, R68, R36 ;  /* 0x00000044e424723c */ /* 0x050ff00000001824 */
[----:B------:R-:W-:Y:S01]  /*2d70*/  HMMA.16816.F32 R40, R228, R70, R40 ;  /* 0x00000046e428723c */ /* 0x000fe20000001828 */
[----:B------:R-:W-:Y:S07]  /*2d80*/  LDSM.16.M88.4 R68, [R251+0x6000] ;  /* 0x00600000fb44783b */ /* 0x000fee0000000200 */
[C---:B--2---:R-:W-:Y:S08]  /*2d90*/  HMMA.16816.F32 R32, R232.reuse, R76, R28 ;  /* 0x0000004ce820723c */ /* 0x044ff0000000181c */
[C---:B------:R-:W-:Y:S08]  /*2da0*/  HMMA.16816.F32 R28, R232.reuse, R78, R24 ;  /* 0x0000004ee81c723c */ /* 0x040ff00000001818 */
[C---:B------:R-:W-:Y:S08]  /*2db0*/  HMMA.16816.F32 R24, R232.reuse, R44, R20 ;  /* 0x0000002ce818723c */ /* 0x040ff00000001814 */
[C---:B------:R-:W-:Y:S01]  /*2dc0*/  HMMA.16816.F32 R20, R232.reuse, R46, R16 ;  /* 0x0000002ee814723c */ /* 0x040fe20000001810 */
[----:B------:R-:W2:Y:S07]  /*2dd0*/  LDSM.16.M88.4 R44, [R92+0x16100] ;  /* 0x016100005c2c783b */ /* 0x000eae0000000200 */
[C---:B------:R-:W-:Y:S08]  /*2de0*/  HMMA.16816.F32 R16, R232.reuse, R56, R12 ;  /* 0x00000038e810723c */ /* 0x040ff0000000180c */
[C---:B------:R-:W-:Y:S01]  /*2df0*/  HMMA.16816.F32 R12, R232.reuse, R58, R8 ;  /* 0x0000003ae80c723c */ /* 0x040fe20000001808 */
[----:B------:R-:W4:Y:S07]  /*2e00*/  LDSM.16.M88.4 R56, [R92+0x17100] ;  /* 0x017100005c38783b */ /* 0x000f2e0000000200 */
[C---:B-----5:R-:W-:Y:S08]  /*2e10*/  HMMA.16816.F32 R8, R232.reuse, R64, R36 ;  /* 0x00000040e808723c */ /* 0x060ff00000001824 */
[----:B------:R-:W-:Y:S01]  /*2e20*/  HMMA.16816.F32 R40, R232, R66, R40 ;  /* 0x00000042e828723c */ /* 0x000fe20000001828 */
[----:B------:R-:W5:Y:S07]  /*2e30*/  LDSM.16.M88.4 R64, [R92+0x17900] ;  /* 0x017900005c40783b */ /* 0x000f6e0000000200 */
[C---:B-1----:R-:W-:Y:S08]  /*2e40*/  HMMA.16816.F32 R36, R236.reuse, R80, R32 ;  /* 0x00000050ec24723c */ /* 0x042ff00000001820 */
[C---:B------:R-:W-:Y:S08]  /*2e50*/  HMMA.16816.F32 R32, R236.reuse, R82, R28 ;  /* 0x00000052ec20723c */ /* 0x040ff0000000181c */
[C---:B------:R-:W-:Y:S08]  /*2e60*/  HMMA.16816.F32 R28, R236.reuse, R52, R24 ;  /* 0x00000034ec1c723c */ /* 0x040ff00000001818 */
[C---:B------:R-:W-:Y:S08]  /*2e70*/  HMMA.16816.F32 R24, R236.reuse, R54, R20 ;  /* 0x00000036ec18723c */ /* 0x040ff00000001814 */
[C---:B---3--:R-:W-:Y:S08]  /*2e80*/  HMMA.16816.F32 R20, R236.reuse, R60, R16 ;  /* 0x0000003cec14723c */ /* 0x048ff00000001810 */
[C---:B------:R-:W-:Y:S08]  /*2e90*/  HMMA.16816.F32 R16, R236.reuse, R62, R12 ;  /* 0x0000003eec10723c */ /* 0x040ff0000000180c */
[----:B------:R-:W-:Y:S08]  /*2ea0*/  HMMA.16816.F32 R8, R236, R72, R8 ;  /* 0x00000048ec08723c */ /* 0x000ff00000001808 */
[C---:B--2---:R-:W-:Y:S08]  /*2eb0*/  HMMA.16816.F32 R36, R240.reuse, R44, R36 ;  /* 0x0000002cf024723c */ /* 0x044ff00000001824 */
[C---:B------:R-:W-:Y:S08]  /*2ec0*/  HMMA.16816.F32 R32, R240.reuse, R46, R32 ;  /* 0x0000002ef020723c */ /* 0x040ff00000001820 */
[C---:B------:R-:W-:Y:S08]  /*2ed0*/  HMMA.16816.F32 R44, R240.reuse, R48, R28 ;  /* 0x00000030f02c723c */ /* 0x040ff0000000181c */
[C---:B----4-:R-:W-:Y:S08]  /*2ee0*/  HMMA.16816.F32 R28, R240.reuse, R56, R20 ;  /* 0x00000038f01c723c */ /* 0x050ff00000001814 */
[C---:B------:R-:W-:Y:S01]  /*2ef0*/  HMMA.16816.F32 R52, R240.reuse, R58, R16 ;  /* 0x0000003af034723c */ /* 0x040fe20000001810 */
[----:B------:R-:W1:Y:S07]  /*2f00*/  LDSM.16.M88.4 R16, [R251+0x7000] ;  /* 0x00700000fb10783b */ /* 0x000e6e0000000200 */
[----:B-----5:R-:W-:Y:S07]  /*2f10*/  HMMA.16816.F32 R56, R240, R64, R8 ;  /* 0x00000040f038723c */ /* 0x020fee0000001808 */
[----:B------:R-:W-:Y:S01]  /*2f20*/  SHF.R.S32.HI R9, RZ, 0x1f, R2 ;  /* 0x0000001fff097819 */ /* 0x000fe20000011402 */
[----:B------:R-:W-:Y:S01]  /*2f30*/  HMMA.16816.F32 R12, R236, R74, R40 ;  /* 0x0000004aec0c723c */ /* 0x000fe20000001828 */
[----:B------:R-:W-:Y:S01]  /*2f40*/  LOP3.LUT R8, R6, 0xffffff8, RZ, 0xc0, !PT ;  /* 0x0ffffff806087812 */ /* 0x000fe200078ec0ff */
[----:B------:R-:W-:Y:S01]  /*2f50*/  IMAD.U32 R10, RZ, RZ, UR16 ;  /* 0x00000010ff0a7e24 */ /* 0x000fe2000f8e00ff */
[----:B------:R-:W-:-:S03]  /*2f60*/  LEA.HI R6, R9, R2, RZ, 0x2 ;  /* 0x0000000209067211 */ /* 0x000fc600078f10ff */
[----:B------:R-:W-:Y:S01]  /*2f70*/  IMAD.IADD R9, R88, 0x1, -R8 ;  /* 0x0000000158097824 */ /* 0x000fe200078e0a08 */
[----:B------:R-:W-:Y:S01]  /*2f80*/  LEA.HI.SX32 R8, R6, UR6, 0x1e ;  /* 0x0000000606087c11 */ /* 0x000fe2000f8ff2ff */
[----:B------:R-:W-:Y:S01]  /*2f90*/  HMMA.16816.F32 R40, R240, R50, R24 ;  /* 0x00000032f028723c */ /* 0x000fe20000001818 */
[----:B------:R-:W2:Y:S03]  /*2fa0*/  LDSM.16.M88.4 R24, [R251+0x6800] ;  /* 0x00680000fb18783b */ /* 0x000ea60000000200 */
[----:B------:R-:W-:-:S04]  /*2fb0*/  IMAD R5, R9, 0x10, R8 ;  /* 0x0000001009057824 */ /* 0x000fc800078e0208 */
[----:B------:R-:W-:Y:S01]  /*2fc0*/  IMAD R76, R7, 0x8, R5 ;  /* 0x00000008074c7824 */ /* 0x000fe200078e0205 */
[----:B------:R-:W-:Y:S03]  /*2fd0*/  HMMA.16816.F32 R60, R244, R68, R36 ;  /* 0x00000044f43c723c */ /* 0x000fe60000001824 */
[----:B------:R-:W-:Y:S01]  /*2fe0*/  @P1 IMAD.HI.U32 R7, R76, c[0x0][0x2c8], RZ ;  /* 0x0000b2004c071a27 */ /* 0x000fe200078e00ff */
[----:B------:R-:W-:Y:S03]  /*2ff0*/  STL [R1+0xc4], R76 ;  /* 0x0000c44c01007387 */ /* 0x000fe60000100800 */
[----:B------:R-:W-:Y:S01]  /*3000*/  IMAD.MOV.U32 R5, RZ, RZ, R76 ;  /* 0x000000ffff057224 */ /* 0x000fe200078e004c */
[----:B------:R-:W-:Y:S01]  /*3010*/  @P0 SHF.R.U32.HI R5, RZ, c[0x0][0x2cc], R7 ;  /* 0x0000b300ff050a19 */ /* 0x000fe20000011607 */
[----:B------:R-:W-:Y:S01]  /*3020*/  HMMA.16816.F32 R64, R240, R66, R12 ;  /* 0x00000042f040723c */ /* 0x000fe2000000180c */
[----:B------:R-:W3:Y:S01]  /*3030*/  LDSM.16.M88.4 R12, [R251+0x7800] ;  /* 0x00780000fb0c783b */ /* 0x000ee20000000200 */
[----:B------:R-:W-:-:S04]  /*3040*/  DEPBAR.LE SB0, 0x0 ;  /* 0x000080000000791a */ /* 0x000fc80000000000 */
[----:B------:R-:W4:Y:S02]  /*3050*/  SHFL.IDX PT, R8, R5, RZ, 0x1c1f ;  /* 0x001c1fff05087589 */ /* 0x000f2400000e0000 */
[C---:B------:R-:W-:Y:S02]  /*3060*/  HMMA.16816.F32 R20, R244.reuse, R70, R32 ;  /* 0x00000046f414723c */ /* 0x040fe40000001820 */
[----:B------:R5:W3:Y:S06]  /*3070*/  SHFL.IDX PT, R7, R5, 0x1, 0x1c1f ;  /* 0x003c1f0005077f89 */ /* 0x000aec00000e0000 */
[C---:B-1----:R-:W-:Y:S08]  /*3080*/  HMMA.16816.F32 R36, R244.reuse, R18, R52 ;  /* 0x00000012f424723c */ /* 0x042ff00000001834 */
[C---:B--2---:R-:W-:Y:S08]  /*3090*/  HMMA.16816.F32 R44, R244.reuse, R24, R44 ;  /* 0x00000018f42c723c */ /* 0x044ff0000000182c */
[----:B------:R-:W-:Y:S01]  /*30a0*/  HMMA.16816.F32 R48, R244, R26, R40 ;  /* 0x0000001af430723c */ /* 0x000fe20000001828 */
[----:B-----5:R-:W-:-:S05]  /*30b0*/  LOP3.LUT R5, R6, 0x7ffffffc, RZ, 0xc0, !PT ;  /* 0x7ffffffc06057812 */ /* 0x020fca00078ec0ff */
[----:B------:R-:W-:Y:S02]  /*30c0*/  IMAD.IADD R5, R2, 0x1, -R5 ;  /* 0x0000000102057824 */ /* 0x000fe400078e0a05 */
[----:B------:R-:W-:Y:S01]  /*30d0*/  IMAD.U32 R2, RZ, RZ, UR4 ;  /* 0x00000004ff027e24 */ /* 0x000fe2000f8e00ff */
[----:B------:R-:W-:Y:S01]  /*30e0*/  HMMA.16816.F32 R40, R244, R16, R28 ;  /* 0x00000010f428723c */ /* 0x000fe2000000181c */
[----:B------:R-:W-:Y:S01]  /*30f0*/  IMAD.SHL.U32 R9, R5, 0x2, RZ ;  /* 0x0000000205097824 */ /* 0x000fe200078e00ff */
[----:B------:R-:W-:-:S04]  /*3100*/  @UP0 USHF.R.S32.HI UR4, URZ, 0x1f, UR17 ;  /* 0x0000001f3f040899 */ /* 0x000fc80008011411 */
[C---:B------:R-:W-:Y:S01]  /*3110*/  IADD3 R2, -R9.reuse, UR10, R2 ;  /* 0x0000000a09027c10 */ /* 0x040fe2000fffe102 */
[----:B------:R1:W-:Y:S01]  /*3120*/  STL [R1+0xc8], R9 ;  /* 0x0000c80901007387 */ /* 0x0003e20000100800 */
[----:B------:R-:W-:Y:S01]  /*3130*/  IADD3 R6, -R9, UR11, RZ ;  /* 0x0000000b09067c10 */ /* 0x000fe2000fffe1ff */
[C---:B---3--:R-:W-:Y:S01]  /*3140*/  HMMA.16816.F32 R28, R244.reuse, R14, R64 ;  /* 0x0000000ef41c723c */ /* 0x048fe20000001840 */
[----:B------:R-:W-:Y:S01]  /*3150*/  IADD3 R2, R2, -UR19, RZ ;  /* 0x8000001302027c10 */ /* 0x000fe2000fffe0ff */
[----:B------:R-:W-:Y:S01]  /*3160*/  @UP0 UIMAD UR4, UR4, UR8, UR7 ;  /* 0x00000008040402a4 */ /* 0x000fe2000f8e0207 */
[----:B------:R-:W-:Y:S03]  /*3170*/  STL [R1], R124 ;  /* 0x0000007c01007387 */ /* 0x000fe60000100800 */
[C---:B----4-:R-:W-:Y:S01]  /*3180*/  IMAD.IADD R5, R2.reuse, 0x1, R8 ;  /* 0x0000000102057824 */ /* 0x050fe200078e0208 */
[----:B------:R-:W-:Y:S01]  /*3190*/  IADD3 R2, R2, R7, RZ ;  /* 0x0000000702027210 */ /* 0x000fe20007ffe0ff */
[----:B------:R-:W-:Y:S03]  /*31a0*/  HMMA.16816.F32 R32, R244, R12, R56 ;  /* 0x0000000cf420723c */ /* 0x000fe60000001838 */
[----:B------:R-:W-:-:S02]  /*31b0*/  IMNMX R5, R6, R5, PT ;  /* 0x0000000506057217 */ /* 0x000fc40003800200 */
[----:B------:R-:W-:Y:S01]  /*31c0*/  IMNMX R2, R6, R2, PT ;  /* 0x0000000206027217 */ /* 0x000fe20003800200 */
[----:B------:R-:W-:Y:S01]  /*31d0*/  BAR.SYNC.DEFER_BLOCKING 0x0 ;  /* 0x0000000000007b1d */ /* 0x000fe20000010000 */
[C---:B------:R-:W-:Y:S02]  /*31e0*/  ISETP.GT.AND P6, PT, R5.reuse, 0x1, PT ;  /* 0x000000010500780c */ /* 0x040fe40003fc4270 */
[----:B------:R-:W-:Y:S02]  /*31f0*/  ISETP.GT.AND P0, PT, R5, RZ, PT ;  /* 0x000000ff0500720c */ /* 0x000fe40003f04270 */
[----:B------:R-:W-:Y:S02]  /*3200*/  ISETP.GT.AND P1, PT, R2, RZ, PT ;  /* 0x000000ff0200720c */ /* 0x000fe40003f24270 */
[----:B------:R-:W-:Y:S02]  /*3210*/  FSEL R7, R61, -INF , P6 ;  /* 0xff8000003d077808 */ /* 0x000fe40003000000 */
[----:B------:R-:W-:-:S02]  /*3220*/  FSEL R6, R60, -INF , P0 ;  /* 0xff8000003c067808 */ /* 0x000fc40000000000 */
[C---:B------:R-:W-:Y:S02]  /*3230*/  ISETP.GT.AND P6, PT, R5.reuse, 0x8, PT ;  /* 0x000000080500780c */ /* 0x040fe40003fc4270 */
[----:B------:R-:W-:Y:S02]  /*3240*/  ISETP.GT.AND P0, PT, R2, 0x1, PT ;  /* 0x000000010200780c */ /* 0x000fe40003f04270 */
[----:B------:R-:W-:Y:S02]  /*3250*/  FSEL R14, R62, -INF , P1 ;  /* 0xff8000003e0e7808 */ /* 0x000fe40000800000 */
[----:B------:R-:W-:Y:S02]  /*3260*/  ISETP.GT.AND P1, PT, R5, 0x9, PT ;  /* 0x000000090500780c */ /* 0x000fe40003f24270 */
[----:B------:R-:W-:Y:S02]  /*3270*/  FSEL R11, R20, -INF , P6 ;  /* 0xff800000140b7808 */ /* 0x000fe40003000000 */
[----:B------:R-:W-:-:S02]  /*3280*/  FMNMX.FTZ R8, R6, R7, !PT ;  /* 0x0000000706087209 */ /* 0x000fc40007810000 */
[----:B------:R-:W-:Y:S02]  /*3290*/  FSEL R15, R63, -INF , P0 ;  /* 0xff8000003f0f7808 */ /* 0x000fe40000000000 */
[C---:B------:R-:W-:Y:S02]  /*32a0*/  ISETP.GT.AND P0, PT, R2.reuse, 0x8, PT ;  /* 0x000000080200780c */ /* 0x040fe40003f04270 */
[----:B------:R-:W-:Y:S02]  /*32b0*/  FSEL R12, R21, -INF , P1 ;  /* 0xff800000150c7808 */ /* 0x000fe40000800000 */
[----:B------:R-:W-:Y:S02]  /*32c0*/  ISETP.GT.AND P6, PT, R5, 0x10, PT ;  /* 0x000000100500780c */ /* 0x000fe40003fc4270 */
[----:B------:R-:W-:Y:S02]  /*32d0*/  FMNMX.FTZ R8, R11, R8, !PT ;  /* 0x000000080b087209 */ /* 0x000fe40007810000 */
[----:B------:R-:W-:-:S02]  /*32e0*/  ISETP.GT.AND P1, PT, R2, 0x9, PT ;  /* 0x000000090200780c */ /* 0x000fc40003f24270 */
        /* <DEDUP_REMOVED lines=8> */
[----:B------:R-:W-:Y:S02]  /*3370*/  ISETP.GT.AND P0, PT, R5, 0x19, PT ;  /* 0x000000190500780c */ /* 0x000fe40003f04270 */
[----:B------:R-:W-:Y:S02]  /*3380*/  FSEL R24, R48, -INF , P1 ;  /* 0xff80000030187808 */ /* 0x000fe40000800000 */
[----:B------:R-:W-:Y:S02]  /*3390*/  FMNMX.FTZ R8, R19, R8, !PT ;  /* 0x0000000813087209 */ /* 0x000fe40007810000 */
[----:B------:R-:W-:-:S02]  /*33a0*/  ISETP.GT.AND P1, PT, R2, 0x10, PT ;  /* 0x000000100200780c */ /* 0x000fc40003f24270 */
[----:B------:R-:W-:Y:S02]  /*33b0*/  FSEL R27, R49, -INF , P0 ;  /* 0xff800000311b7808 */ /* 0x000fe40000000000 */
[C---:B------:R-:W-:Y:S02]  /*33c0*/  ISETP.GT.AND P6, PT, R5.reuse, 0x20, PT ;  /* 0x000000200500780c */ /* 0x040fe40003fc4270 */
[----:B------:R-:W-:Y:S02]  /*33d0*/  FMNMX.FTZ R8, R24, R8, !PT ;  /* 0x0000000818087209 */ /* 0x000fe40007810000 */
[----:B------:R-:W-:Y:S02]  /*33e0*/  ISETP.GT.AND P0, PT, R2, 0x11, PT ;  /* 0x000000110200780c */ /* 0x000fe40003f04270 */
        /* <DEDUP_REMOVED lines=8> */
[----:B-1----:R-:W-:Y:S02]  /*3470*/  FMNMX.FTZ R9, R14, R15, !PT ;  /* 0x0000000f0e097209 */ /* 0x002fe40007810000 */
[----:B------:R-:W-:Y:S02]  /*3480*/  ISETP.GT.AND P1, PT, R5, 0x29, PT ;  /* 0x000000290500780c */ /* 0x000fe40003f24270 */
[----:B------:R-:W-:Y:S02]  /*3490*/  FSEL R96, R36, -INF , P0 ;  /* 0xff80000024607808 */ /* 0x000fe40000000000 */
[----:B------:R-:W-:Y:S02]  /*34a0*/  FMNMX.FTZ R8, R97, R8, !PT ;  /* 0x0000000861087209 */ /* 0x000fe40007810000 */
[----:B------:R-:W-:Y:S02]  /*34b0*/  FMNMX.FTZ R9, R16, R9, !PT ;  /* 0x0000000910097209 */ /* 0x000fe40007810000 */
[----:B------:R-:W-:-:S02]  /*34c0*/  FSEL R99, R37, -INF , P1 ;  /* 0xff80000025637808 */ /* 0x000fc40000800000 */
[----:B------:R-:W-:Y:S02]  /*34d0*/  ISETP.GT.AND P0, PT, R2, 0x18, PT ;  /* 0x000000180200780c */ /* 0x000fe40003f04270 */
[C---:B------:R-:W-:Y:S02]  /*34e0*/  ISETP.GT.AND P1, PT, R5.reuse, 0x31, PT ;  /* 0x000000310500780c */ /* 0x040fe40003f24270 */
[----:B------:R-:W-:Y:S02]  /*34f0*/  ISETP.GT.AND P6, PT, R5, 0x30, PT ;  /* 0x000000300500780c */ /* 0x000fe40003fc4270 */
[----:B------:R-:W-:Y:S02]  /*3500*/  FMNMX.FTZ R8, R96, R8, !PT ;  /* 0x0000000860087209 */ /* 0x000fe40007810000 */
[----:B------:R-:W-:Y:S02]  /*3510*/  FMNMX.FTZ R9, R18, R9, !PT ;  /* 0x0000000912097209 */ /* 0x000fe40007810000 */
[----:B------:R-:W-:-:S02]  /*3520*/  FSEL R37, R50, -INF , P0 ;  /* 0xff80000032257808 */ /* 0x000fc40000000000 */
[----:B------:R-:W-:Y:S02]  /*3530*/  FSEL R102, R33, -INF , P1 ;  /* 0xff80000021667808 */ /* 0x000fe40000800000 */
[----:B------:R-:W-:Y:S02]  /*3540*/  FSEL R103, R32, -INF , P6 ;  /* 0xff80000020677808 */ /* 0x000fe40003000000 */
[----:B------:R-:W-:Y:S02]  /*3550*/  FMNMX.FTZ R8, R99, R8, !PT ;  /* 0x0000000863087209 */ /* 0x000fe40007810000 */
[C---:B------:R-:W-:Y:S02]  /*3560*/  ISETP.GT.AND P0, PT, R5.reuse, 0x38, PT ;  /* 0x000000380500780c */ /* 0x040fe40003f04270 */
[----:B------:R-:W-:Y:S02]  /*3570*/  ISETP.GT.AND P1, PT, R5, 0x39, PT ;  /* 0x000000390500780c */ /* 0x000fe40003f24270 */
[----:B------:R-:W-:-:S02]  /*3580*/  FMNMX.FTZ R5, R26, R9, !PT ;  /* 0x000000091a057209 */ /* 0x000fc40007810000 */
[----:B------:R-:W-:Y:S02]  /*3590*/  FMNMX.FTZ R8, R103, R8, !PT ;  /* 0x0000000867087209 */ /* 0x000fe40007810000 */
[----:B------:R-:W-:Y:S02]  /*35a0*/  FSEL R101, R28, -INF , P0 ;  /* 0xff8000001c657808 */ /* 0x000fe40000000000 */
[----:B------:R-:W-:Y:S02]  /*35b0*/  ISETP.GT.AND P0, PT, R2, 0x19, PT ;  /* 0x000000190200780c */ /* 0x000fe40003f04270 */
[----:B------:R-:W-:Y:S02]  /*35c0*/  FMNMX.FTZ R5, R25, R5, !PT ;  /* 0x0000000519057209 */ /* 0x000fe40007810000 */
[----:B------:R-:W-:Y:S02]  /*35d0*/  FMNMX.FTZ R165, R102, R8, !PT ;  /* 0x0000000866a57209 */ /* 0x000fe40007810000 */
[----:B------:R-:W-:-:S02]  /*35e0*/  FSEL R100, R29, -INF , P1 ;  /* 0xff8000001d647808 */ /* 0x000fc40000800000 */
[----:B------:R-:W-:Y:S02]  /*35f0*/  FSEL R36, R51, -INF , P0 ;  /* 0xff80000033247808 */ /* 0x000fe40000000000 */
[C---:B------:R-:W-:Y:S02]  /*3600*/  ISETP.GT.AND P1, PT, R2.reuse, 0x20, PT ;  /* 0x000000200200780c */ /* 0x040fe40003f24270 */
[----:B------:R-:W-:Y:S02]  /*3610*/  FMNMX.FTZ R5, R37, R5, !PT ;  /* 0x0000000525057209 */ /* 0x000fe40007810000 */
[----:B------:R-:W-:Y:S02]  /*3620*/  FMNMX.FTZ R165, R101, R165, !PT ;  /* 0x000000a565a57209 */ /* 0x000fe40007810000 */
[----:B------:R-:W-:Y:S02]  /*3630*/  ISETP.GT.AND P0, PT, R2, 0x21, PT ;  /* 0x000000210200780c */ /* 0x000fe40003f04270 */
[----:B------:R-:W-:-:S02]  /*3640*/  FSEL R85, R42, -INF , P1 ;  /* 0xff8000002a557808 */ /* 0x000fc40000800000 */
[----:B------:R-:W-:Y:S02]  /*3650*/  FMNMX.FTZ R5, R36, R5, !PT ;  /* 0x0000000524057209 */ /* 0x000fe40007810000 */
[----:B------:R-:W-:Y:S02]  /*3660*/  FMNMX.FTZ R165, R100, R165, !PT ;  /* 0x000000a564a57209 */ /* 0x000fe40007810000 */
[----:B------:R-:W-:Y:S02]  /*3670*/  FSEL R84, R43, -INF , P0 ;  /* 0xff8000002b547808 */ /* 0x000fe40000000000 */
[C---:B------:R-:W-:Y:S01]  /*3680*/  ISETP.GT.AND P1, PT, R2.reuse, 0x28, PT ;  /* 0x000000280200780c */ /* 0x040fe20003f24270 */
[----:B------:R-:W1:Y:S01]  /*3690*/  SHFL.BFLY PT, R8, R165, 0x2, 0x1f ;  /* 0x0c401f00a5087f89 */ /* 0x000e6200000e0000 */
[----:B------:R-:W-:Y:S02]  /*36a0*/  FMNMX.FTZ R5, R85, R5, !PT ;  /* 0x0000000555057209 */ /* 0x000fe40007810000 */
[----:B------:R-:W-:-:S02]  /*36b0*/  ISETP.GT.AND P0, PT, R2, 0x29, PT ;  /* 0x000000290200780c */ /* 0x000fc40003f04270 */
[----:B------:R-:W-:Y:S02]  /*36c0*/  FSEL R87, R38, -INF , P1 ;  /* 0xff80000026577808 */ /* 0x000fe40000800000 */
        /* <DEDUP_REMOVED lines=14> */
[----:B------:R-:W-:Y:S02]  /*37b0*/  FMNMX.FTZ R2, R125, R2, !PT ;  /* 0x000000027d027209 */ /* 0x000fe40007810000 */
[----:B-1----:R-:W-:Y:S02]  /*37c0*/  FMNMX.FTZ R165, R165, R8, !PT ;  /* 0x00000008a5a57209 */ /* 0x002fe40007810000 */
[----:B------:R-:W-:-:S02]  /*37d0*/  FMNMX.FTZ R2, R52, R2, !PT ;  /* 0x0000000234027209 */ /* 0x000fc40007810000 */
[----:B------:R-:W-:Y:S01]  /*37e0*/  PLOP3.LUT P0, PT, PT, PT, UP0, 0x80, 0x0 ;  /* 0x000000000000781c */ /* 0x000fe20003f0f008 */
[----:B------:R-:W1:Y:S04]  /*37f0*/  SHFL.BFLY PT, R5, R165, 0x1, 0x1f ;  /* 0x0c201f00a5057f89 */ /* 0x000e6800000e0000 */
[----:B------:R-:W2:Y:S08]  /*3800*/  SHFL.BFLY PT, R164, R2, 0x2, 0x1f ;  /* 0x0c401f0002a47f89 */ /* 0x000eb000000e0000 */
[----:B------:R-:W-:Y:S01]  /*3810*/  @P0 IMAD.WIDE.U32 R8, R91, UR17, R104 ;  /* 0x000000115b080c25 */ /* 0x000fe2000f8e0068 */
[----:B-1----:R-:W-:-:S02]  /*3820*/  FMNMX.FTZ R165, R165, R5, !PT ;  /* 0x00000005a5a57209 */ /* 0x002fc40007810000 */
        /* <DEDUP_REMOVED lines=53> */
[----:B-----5:R-:W-:-:S02]  /*3b80*/  FFMA.FTZ R3, R15, c[0x0][0x2d0], -R12 ;  /* 0x0000b4000f037a23 */ /* 0x020fc4000001080c */
[----:B------:R4:W-:Y:S01]  /*3b90*/  MUFU.EX2 R107, R0 ;  /* 0x00000000006b7308 */ /* 0x0009e20000000800 */
[----:B------:R-:W-:Y:S01]  /*3ba0*/  IMAD.MOV.U32 R15, RZ, RZ, R52 ;  /* 0x000000ffff0f7224 */ /* 0x000fe200078e0034 */
[----:B------:R-:W-:Y:S04]  /*3bb0*/  LDSM.16.MT88.4 R72, [R124+0x900] ;  /* 0x000900007c48783b */ /* 0x000fe80000004200 */
[----:B------:R-:W-:Y:S02]  /*3bc0*/  LDSM.16.MT88.4 R52, [R124+0x100] ;  /* 0x000100007c34783b */ /* 0x000fe40000004200 */
[----:B------:R5:W5:Y:S02]  /*3bd0*/  MUFU.EX2 R13, R3 ;  /* 0x00000003000d7308 */ /* 0x000b640000000800 */
[----:B--2---:R-:W2:Y:S01]  /*3be0*/  LDSM.16.MT88.4 R4, [R250+0x100] ;  /* 0x00010000fa04783b */ /* 0x004ea20000004200 */
[----:B-1----:R-:W-:-:S03]  /*3bf0*/  F2FP.PACK_AB R8, R81, R82 ;  /* 0x000000525108723e */ /* 0x002fc600000000ff */
[----:B------:R-:W1:Y:S01]  /*3c00*/  LDSM.16.MT88.4 R28, [R252+0x100] ;  /* 0x00010000fc1c783b */ /* 0x000e620000004200 */
[----:B----4-:R-:W-:-:S03]  /*3c10*/  FFMA.FTZ R0, R36, c[0x0][0x2d0], -R12 ;  /* 0x0000b40024007a23 */ /* 0x010fc6000001080c */
[----:B------:R-:W-:Y:S01]  /*3c20*/  LDSM.16.MT88.4 R68, [R250+0x2100] ;  /* 0x00210000fa44783b */ /* 0x000fe20000004200 */
[----:B------:R-:W-:Y:S03]  /*3c30*/  MUFU.EX2 R126, R0 ;  /* 0x00000000007e7308 */ /* 0x000fe60000000800 */
[----:B------:R-:W4:Y:S01]  /*3c40*/  LDSM.16.MT88.4 R60, [R249+0x2100] ;  /* 0x00210000f93c783b */ /* 0x000f220000004200 */
[--C-:B-----5:R-:W-:Y:S01]  /*3c50*/  FFMA.FTZ R3, R16, c[0x0][0x2d0], -R12.reuse ;  /* 0x0000b40010037a23 */ /* 0x120fe2000001080c */
[----:B------:R-:W-:Y:S02]  /*3c60*/  F2FP.PACK_AB R9, R13, R14 ;  /* 0x0000000e0d09723e */ /* 0x000fe400000000ff */
[----:B------:R-:W5:Y:S01]  /*3c70*/  LDSM.16.MT88.4 R76, [R124+0x2100] ;  /* 0x002100007c4c783b */ /* 0x000f620000004200 */
[----:B------:R3:W-:Y:S03]  /*3c80*/  MUFU.EX2 R80, R3 ;  /* 0x0000000300507308 */ /* 0x0007e60000000800 */
[----:B------:R-:W0:Y:S01]  /*3c90*/  LDGDEPBAR ;  /* 0x00000000000079af */ /* 0x000e220000000000 */
[----:B---3--:R-:W-:-:S04]  /*3ca0*/  FFMA.FTZ R3, R18, c[0x0][0x2d0], -R12 ;  /* 0x0000b40012037a23 */ /* 0x008fc8000001080c */
[----:B------:R3:W1:Y:S02]  /*3cb0*/  MUFU.EX2 R167, R3 ;  /* 0x0000000300a77308 */ /* 0x0006640000000800 */
[----:B---3--:R-:W-:Y:S01]  /*3cc0*/  FFMA.FTZ R3, R19, c[0x0][0x2d0], -R2 ;  /* 0x0000b40013037a23 */ /* 0x008fe20000010802 */
[----:B-1----:R-:W-:-:S05]  /*3cd0*/  F2FP.PACK_AB R11, R167, R80 ;  /* 0x00000050a70b723e */ /* 0x002fca00000000ff */
[----:B------:R1:W-:Y:S02]  /*3ce0*/  MUFU.EX2 R108, R3 ;  /* 0x00000003006c7308 */ /* 0x0003e40000000800 */
[C---:B------:R-:W-:Y:S08]  /*3cf0*/  HMMA.16816.F32 R48, R8.reuse, R20, RZ ;  /* 0x000000140830723c */ /* 0x040ff000000018ff */
[----:B------:R-:W-:Y:S01]  /*3d00*/  HMMA.16816.F32 R44, R8, R22, RZ ;  /* 0x00000016082c723c */ /* 0x000fe200000018ff */
[----:B-1----:R-:W-:-:S04]  /*3d10*/  FFMA.FTZ R3, R24, c[0x0][0x2d0], -R2 ;  /* 0x0000b40018037a23 */ /* 0x002fc80000010802 */
[----:B------:R1:W-:Y:S03]  /*3d20*/  MUFU.EX2 R88, R3 ;  /* 0x0000000300587308 */ /* 0x0003e60000000800 */
[C---:B--2---:R-:W-:Y:S07]  /*3d30*/  HMMA.16816.F32 R20, R8.reuse, R6, RZ ;  /* 0x000000060814723c */ /* 0x044fee00000018ff */
[----:B------:R-:W-:Y:S01]  /*3d40*/  F2FP.PACK_AB R7, R126, R107 ;  /* 0x0000006b7e07723e */ /* 0x000fe200000000ff */
        /* <DEDUP_REMOVED lines=8> */
[----:B------:R1:W-:Y:S03]  /*3dd0*/  MUFU.EX2 R90, R3 ;  /* 0x00000003005a7308 */ /* 0x0003e60000000800 */
[----:B----4-:R-:W-:Y:S01]  /*3de0*/  HMMA.16816.F32 R28, R8, R62, RZ ;  /* 0x0000003e081c723c */ /* 0x010fe200000018ff */
[----:B-1----:R-:W-:-:S07]  /*3df0*/  FFMA.FTZ R3, R25, c[0x0][0x2d0], -R12 ;  /* 0x0000b40019037a23 */ /* 0x002fce000001080c */
[----:B------:R-:W-:Y:S01]  /*3e00*/  HMMA.16816.F32 R24, R8, R4, RZ ;  /* 0x000000040818723c */ /* 0x000fe200000018ff */
[----:B------:R-:W1:Y:S06]  /*3e10*/  MUFU.EX2 R109, R3 ;  /* 0x00000003006d7308 */ /* 0x000e6c0000000800 */
[----:B------:R-:W-:Y:S02]  /*3e20*/  F2FP.PACK_AB R4, R108, R105 ;  /* 0x000000696c04723e */ /* 0x000fe400000000ff */
[----:B-1----:R-:W-:Y:S11]  /*3e30*/  F2FP.PACK_AB R5, R109, R90 ;  /* 0x0000005a6d05723e */ /* 0x002ff600000000ff */
[----:B------:R-:W-:Y:S04]  /*3e40*/  @!UPT UIADD3 URZ, URZ, URZ, URZ ;  /* 0x0000003f3f3ff290 */ /* 0x000fe8000fffe03f */
[C---:B------:R-:W-:Y:S08]  /*3e50*/  HMMA.16816.F32 R56, R4.reuse, R32, R24 ;  /* 0x000000200438723c */ /* 0x040ff00000001818 */
[C---:B------:R-:W-:Y:S01]  /*3e60*/  HMMA.16816.F32 R132, R4.reuse, R40, R48 ;  /* 0x000000280484723c */ /* 0x040fe20000001830 */
[----:B------:R-:W-:Y:S07]  /*3e70*/  LDSM.16.MT88.4 R48, [R252+0x900] ;  /* 0x00090000fc30783b */ /* 0x000fee0000004200 */
[C---:B------:R-:W-:Y:S01]  /*3e80*/  HMMA.16816.F32 R140, R4.reuse, R42, R44 ;  /* 0x0000002a048c723c */ /* 0x040fe2000000182c */
[----:B------:R-:W1:Y:S04]  /*3e90*/  LDSM.16.MT88.4 R40, [R250+0x2900] ;  /* 0x00290000fa28783b */ /* 0x000e680000004200 */
[----:B------:R-:W2:Y:S03]  /*3ea0*/  LDSM.16.MT88.4 R44, [R249+0x2900] ;  /* 0x00290000f92c783b */ /* 0x000ea60000004200 */
[----:B------:R-:W-:Y:S01]  /*3eb0*/  HMMA.16816.F32 R16, R4, R72, R16 ;  /* 0x000000480410723c */ /* 0x000fe20000001810 */
[----:B------:R-:W-:Y:S01]  /*3ec0*/  IMAD.MOV.U32 R114, RZ, RZ, R58 ;  /* 0x000000ffff727224 */ /* 0x000fe200078e003a */
[----:B------:R-:W-:Y:S01]  /*3ed0*/  MOV R110, R57 ;  /* 0x00000039006e7202 */ /* 0x000fe20000000f00 */
[----:B------:R-:W-:-:S02]  /*3ee0*/  IMAD.MOV.U32 R113, RZ, RZ, R59 ;  /* 0x000000ffff717224 */ /* 0x000fc400078e003b */
[----:B------:R-:W-:Y:S02]  /*3ef0*/  IMAD.MOV.U32 R111, RZ, RZ, R56 ;  /* 0x000000ffff6f7224 */ /* 0x000fe400078e0038 */
[----:B------:R-:W3:Y:S01]  /*3f00*/  LDSM.16.MT88.4 R56, [R124+0x2900] ;  /* 0x002900007c38783b */ /* 0x000ee20000004200 */
[----:B------:R-:W-:Y:S08]  /*3f10*/  HMMA.16816.F32 R148, R4, R34, R20 ;  /* 0x000000220494723c */ /* 0x000ff00000001814 */
[C---:B------:R-:W-:Y:S08]  /*3f20*/  HMMA.16816.F32 R24, R8.reuse, R68, RZ ;  /* 0x000000440818723c */ /* 0x040ff000000018ff */
[----:B------:R-:W-:Y:S01]  /*3f30*/  HMMA.16816.F32 R20, R8, R70, RZ ;  /* 0x000000460814723c */ /* 0x000fe200000018ff */
[----:B------:R-:W4:Y:S01]  /*3f40*/  LDSM.16.MT88.4 R68, [R252+0x2100] ;  /* 0x00210000fc44783b */ /* 0x000f220000004200 */
[----:B------:R-:W-:-:S02]  /*3f50*/  IMAD.MOV.U32 R166, RZ, RZ, R16 ;  /* 0x000000ffffa67224 */ /* 0x000fc400078e0010 */
[----:B------:R-:W-:Y:S02]  /*3f60*/  IMAD.MOV.U32 R127, RZ, RZ, R17 ;  /* 0x000000ffff7f7224 */ /* 0x000fe400078e0011 */
[----:B------:R-:W-:Y:S02]  /*3f70*/  IMAD.MOV.U32 R3, RZ, RZ, R18 ;  /* 0x000000ffff037224 */ /* 0x000fe400078e0012 */
[----:B------:R-:W-:Y:S01]  /*3f80*/  IMAD.MOV.U32 R0, RZ, RZ, R19 ;  /* 0x000000ffff007224 */ /* 0x000fe200078e0013 */
[----:B------:R-:W-:Y:S08]  /*3f90*/  HMMA.16816.F32 R32, R8, R60, RZ ;  /* 0x0000003c0820723c */ /* 0x000ff000000018ff */
[----:B------:R-:W-:Y:S01]  /*3fa0*/  HMMA.16816.F32 R156, R4, R74, R64 ;  /* 0x0000004a049c723c */ /* 0x000fe20000001840 */
[----:B------:R-:W3:Y:S07]  /*3fb0*/  LDSM.16.MT88.4 R64, [R249+0x4100] ;  /* 0x00410000f940783b */ /* 0x000eee0000004200 */
[C---:B-----5:R-:W-:Y:S08]  /*3fc0*/  HMMA.16816.F32 R16, R8.reuse, R76, RZ ;  /* 0x0000004c0810723c */ /* 0x060ff000000018ff */
[----:B------:R-:W-:Y:S08]  /*3fd0*/  HMMA.16816.F32 R60, R8, R78, RZ ;  /* 0x0000004e083c723c */ /* 0x000ff000000018ff */
[C---:B-1----:R-:W-:Y:S01]  /*3fe0*/  HMMA.16816.F32 R184, R4.reuse, R40, R24 ;  /* 0x0000002804b8723c */ /* 0x042fe20000001818 */
[----:B------:R-:W1:Y:S07]  /*3ff0*/  LDSM.16.MT88.4 R24, [R252+0x2900] ;  /* 0x00290000fc18783b */ /* 0x000e6e0000004200 */
[C---:B--2---:R-:W-:Y:S01]  /*4000*/  HMMA.16816.F32 R72, R4.reuse, R46, R28 ;  /* 0x0000002e0448723c */ /* 0x044fe2000000181c */
[----:B------:R-:W2:Y:S07]  /*4010*/  LDSM.16.MT88.4 R28, [R250+0x4100] ;  /* 0x00410000fa1c783b */ /* 0x000eae0000004200 */
[C---:B------:R-:W-:Y:S01]  /*4020*/  HMMA.16816.F32 R188, R4.reuse, R44, R32 ;  /* 0x0000002c04bc723c */ /* 0x040fe20000001820 */
[----:B------:R-:W5:Y:S07]  /*4030*/  LDSM.16.MT88.4 R44, [R249+0x4900] ;  /* 0x00490000f92c783b */ /* 0x000f6e0000004200 */
[C---:B---3--:R-:W-:Y:S08]  /*4040*/  HMMA.16816.F32 R180, R4.reuse, R56, R16 ;  /* 0x0000003804b4723c */ /* 0x048ff00000001810 */
[C---:B------:R-:W-:Y:S01]  /*4050*/  HMMA.16816.F32 R160, R4.reuse, R58, R60 ;  /* 0x0000003a04a0723c */ /* 0x040fe2000000183c */
[----:B------:R-:W3:Y:S04]  /*4060*/  LDSM.16.MT88.4 R56, [R124+0x4100] ;  /* 0x004100007c38783b */ /* 0x000ee80000004200 */
[----:B------:R-:W-:Y:S03]  /*4070*/  LDSM.16.MT88.4 R60, [R252+0x4100] ;  /* 0x00410000fc3c783b */ /* 0x000fe60000004200 */
[----:B------:R-:W-:Y:S01]  /*4080*/  HMMA.16816.F32 R76, R4, R42, R20 ;  /* 0x0000002a044c723c */ /* 0x000fe20000001814 */
[----:B------:R-:W1:Y:S07]  /*4090*/  LDSM.16.MT88.4 R40, [R250+0x4900] ;  /* 0x00490000fa28783b */ /* 0x000e6e0000004200 */
[C---:B----4-:R-:W-:Y:S07]  /*40a0*/  HMMA.16816.F32 R20, R8.reuse, R68, RZ ;  /* 0x000000440814723c */ /* 0x050fee00000018ff */
[----:B------:R-:W-:Y:S01]  /*40b0*/  IMAD.MOV.U32 R68, RZ, RZ, R95 ;  /* 0x000000ffff447224 */ /* 0x000fe200078e005f */
[----:B------:R-:W-:Y:S01]  /*40c0*/  HMMA.16816.F32 R16, R8, R70, RZ ;  /* 0x000000460810723c */ /* 0x000fe200000018ff */
[----:B------:R-:W-:-:S06]  /*40d0*/  IMAD.MOV.U32 R69, RZ, RZ, R104 ;  /* 0x000000ffff457224 */ /* 0x000fcc00078e0068 */
[----:B------:R-:W-:Y:S01]  /*40e0*/  IMAD.MOV.U32 R71, RZ, RZ, R94 ;  /* 0x000000ffff477224 */ /* 0x000fe200078e005e */
[----:B------:R-:W-:Y:S01]  /*40f0*/  HMMA.16816.F32 R176, R4, R50, R36 ;  /* 0x0000003204b0723c */ /* 0x000fe20000001824 */
[----:B------:R-:W-:-:S07]  /*4100*/  IMAD.MOV.U32 R70, RZ, RZ, R93 ;  /* 0x000000ffff467224 */ /* 0x000fce00078e005d */
[C---:B------:R-:W-:Y:S08]  /*4110*/  HMMA.16816.F32 R36, R8.reuse, R64, RZ ;  /* 0x000000400824723c */ /* 0x040ff000000018ff */
[----:B------:R-:W-:Y:S01]  /*4120*/  HMMA.16816.F32 R32, R8, R66, RZ ;  /* 0x000000420820723c */ /* 0x000fe200000018ff */
[----:B------:R-:W4:Y:S07]  /*4130*/  LDSM.16.MT88.4 R64, [R249+0x6100] ;  /* 0x00610000f940783b */ /* 0x000f2e0000004200 */
[C---:B------:R-:W-:Y:S01]  /*4140*/  HMMA.16816.F32 R116, R4.reuse, R48, R52 ;  /* 0x000000300474723c */ /* 0x040fe20000001834 */
[----:B------:R-:W3:Y:S04]  /*4150*/  LDSM.16.MT88.4 R52, [R124+0x4900] ;  /* 0x004900007c34783b */ /* 0x000ee80000004200 */
[----:B------:R-:W-:Y:S03]  /*4160*/  LDSM.16.MT88.4 R48, [R252+0x4900] ;  /* 0x00490000fc30783b */ /* 0x000fe60000004200 */
[C---:B-1----:R-:W-:Y:S08]  /*4170*/  HMMA.16816.F32 R152, R4.reuse, R24, R20 ;  /* 0x000000180498723c */ /* 0x042ff00000001814 */
[----:B------:R-:W-:Y:S08]  /*4180*/  HMMA.16816.F32 R144, R4, R26, R16 ;  /* 0x0000001a0490723c */ /* 0x000ff00000001810 */
[----:B--2---:R-:W-:Y:S01]  /*4190*/  HMMA.16816.F32 R20, R8, R28, RZ ;  /* 0x0000001c0814723c */ /* 0x004fe200000018ff */
[----:B------:R-:W-:-:S02]  /*41a0*/  IMAD.MOV.U32 R112, RZ, RZ, R116 ;  /* 0x000000ffff707224 */ /* 0x000fc400078e0074 */
[----:B------:R-:W-:Y:S02]  /*41b0*/  IMAD.MOV.U32 R106, RZ, RZ, R117 ;  /* 0x000000ffff6a7224 */ /* 0x000fe400078e0075 */
[----:B------:R-:W-:Y:S02]  /*41c0*/  IMAD.MOV.U32 R91, RZ, RZ, R119 ;  /* 0x000000ffff5b7224 */ /* 0x000fe400078e0077 */
[----:B------:R-:W-:Y:S01]  /*41d0*/  IMAD.MOV.U32 R89, RZ, RZ, R118 ;  /* 0x000000ffff597224 */ /* 0x000fe200078e0076 */
[----:B------:R-:W-:Y:S08]  /*41e0*/  HMMA.16816.F32 R16, R8, R30, RZ ;  /* 0x0000001e0810723c */ /* 0x000ff000000018ff */
[C---:B-----5:R-:W-:Y:S01]  /*41f0*/  HMMA.16816.F32 R136, R4.reuse, R44, R36 ;  /* 0x0000002c0488723c */ /* 0x060fe20000001824 */
[----:B------:R-:W-:Y:S07]  /*4200*/  LDSM.16.MT88.4 R36, [R250+0x6100] ;  /* 0x00610000fa24783b */ /* 0x000fee0000004200 */
[----:B------:R-:W-:Y:S01]  /*4210*/  HMMA.16816.F32 R120, R4, R46, R32 ;  /* 0x0000002e0478723c */ /* 0x000fe20000001820 */
[----:B------:R-:W1:Y:S07]  /*4220*/  LDSM.16.MT88.4 R44, [R249+0x6900] ;  /* 0x00690000f92c783b */ /* 0x000e6e0000004200 */
[C---:B---3--:R-:W-:Y:S07]  /*4230*/  HMMA.16816.F32 R28, R8.reuse, R58, RZ ;  /* 0x0000003a081c723c */ /* 0x048fee00000018ff */
[----:B------:R-:W-:Y:S01]  /*4240*/  IMAD.MOV.U32 R58, RZ, RZ, R109 ;  /* 0x000000ffff3a7224 */ /* 0x000fe200078e006d */
[----:B------:R-:W-:Y:S01]  /*4250*/  HMMA.16816.F32 R32, R8, R56, RZ ;  /* 0x000000380820723c */ /* 0x000fe200000018ff */
[----:B------:R-:W-:-:S06]  /*4260*/  IMAD.MOV.U32 R59, RZ, RZ, R108 ;  /* 0x000000ffff3b7224 */ /* 0x000fcc00078e006c */
[----:B------:R-:W-:Y:S01]  /*4270*/  MOV R56, R111 ;  /* 0x0000006f00387202 */ /* 0x000fe20000000f00 */
[----:B------:R-:W-:Y:S01]  /*4280*/  HMMA.16816.F32 R128, R4, R40, R20 ;  /* 0x000000280480723c */ /* 0x000fe20000001814 */
[----:B------:R-:W-:-:S06]  /*4290*/  IMAD.MOV.U32 R57, RZ, RZ, R110 ;  /* 0x000000ffff397224 */ /* 0x000fcc00078e006e */
[----:B------:R-:W-:Y:S01]  /*42a0*/  IMAD.MOV.U32 R40, RZ, RZ, R114 ;  /* 0x000000ffff287224 */ /* 0x000fe200078e0072 */
[----:B------:R-:W-:Y:S01]  /*42b0*/  HMMA.16816.F32 R116, R4, R42, R16 ;  /* 0x0000002a0474723c */ /* 0x000fe20000001810 */
[----:B------:R-:W-:-:S06]  /*42c0*/  IMAD.MOV.U32 R41, RZ, RZ, R106 ;  /* 0x000000ffff297224 */ /* 0x000fcc00078e006a */
[----:B------:R-:W-:Y:S01]  /*42d0*/  IMAD.MOV.U32 R42, RZ, RZ, R113 ;  /* 0x000000ffff2a7224 */ /* 0x000fe200078e0071 */
[----:B------:R-:W-:Y:S01]  /*42e0*/  HMMA.16816.F32 R20, R8, R62, RZ ;  /* 0x0000003e0814723c */ /* 0x000fe200000018ff */
[----:B------:R-:W-:-:S06]  /*42f0*/  IMAD.MOV.U32 R43, RZ, RZ, R112 ;  /* 0x000000ffff2b7224 */ /* 0x000fcc00078e0070 */
[----:B------:R-:W-:Y:S01]  /*4300*/  MOV R62, R91 ;  /* 0x0000005b003e7202 */ /* 0x000fe20000000f00 */
[----:B----4-:R-:W-:Y:S01]  /*4310*/  HMMA.16816.F32 R16, R8, R64, RZ ;  /* 0x000000400810723c */ /* 0x010fe200000018ff */
[----:B------:R-:W-:-:S06]  /*4320*/  IMAD.MOV.U32 R63, RZ, RZ, R105 ;  /* 0x000000ffff3f7224 */ /* 0x000fcc00078e0069 */
[----:B------:R-:W-:Y:S01]  /*4330*/  IMAD.MOV.U32 R64, RZ, RZ, R90 ;  /* 0x000000ffff407224 */ /* 0x000fe200078e005a */
[----:B------:R-:W-:Y:S01]  /*4340*/  HMMA.16816.F32 R108, R4, R54, R28 ;  /* 0x00000036046c723c */ /* 0x000fe2000000181c */
        /* <DEDUP_REMOVED lines=13> */
[----:B------:R-:W-:Y:S01]  /*4420*/  IMAD.MOV.U32 R37, RZ, RZ, R57 ;  /* 0x000000ffff257224 */ /* 0x000fe200078e0039 */
        /* <DEDUP_REMOVED lines=12> */
[----:B------:R-:W-:Y:S01]  /*44f0*/  MOV R33, R127 ;  /* 0x0000007f00217202 */ /* 0x000fe20000000f00 */
[----:B------:R-:W-:Y:S01]  /*4500*/  HMMA.16816.F32 R56, R4, R46, R24 ;  /* 0x0000002e0438723c */ /* 0x000fe20000001818 */
[----:B------:R-:W-:-:S06]  /*4510*/  IMAD.MOV.U32 R32, RZ, RZ, R166 ;  /* 0x000000ffff207224 */ /* 0x000fcc00078e00a6 */
[----:B------:R-:W-:Y:S01]  /*4520*/  MOV R27, R41 ;  /* 0x00000029001b7202 */ /* 0x000fe20000000f00 */
[----:B------:R-:W-:Y:S02]  /*4530*/  IMAD.MOV.U32 R47, RZ, RZ, R0 ;  /* 0x000000ffff2f7224 */ /* 0x000fe400078e0000 */
[--C-:B------:R-:W-:Y:S02]  /*4540*/  FFMA.FTZ R0, R98, c[0x0][0x2d0], -R2.reuse ;  /* 0x0000b40062007a23 */ /* 0x100fe40000010802 */
[----:B------:R-:W-:Y:S02]  /*4550*/  IMAD.MOV.U32 R98, RZ, RZ, R65 ;  /* 0x000000ffff627224 */ /* 0x000fe400078e0041 */
[----:B------:R-:W-:Y:S01]  /*4560*/  IMAD.MOV.U32 R65, RZ, RZ, R63 ;  /* 0x000000ffff417224 */ /* 0x000fe200078e003f */
[----:B------:R-:W-:Y:S01]  /*4570*/  MOV R63, R15 ;  /* 0x0000000f003f7202 */ /* 0x000fe20000000f00 */
[----:B--2---:R-:W-:Y:S01]  /*4580*/  HMMA.16816.F32 R40, R4, R20, R16 ;  /* 0x000000140428723c */ /* 0x004fe20000001810 */
[----:B------:R-:W-:-:S02]  /*4590*/  FFMA.FTZ R15, R103, c[0x0][0x2d0], -R2 ;  /* 0x0000b400670f7a23 */ /* 0x000fc40000010802 */
[----:B------:R-:W-:Y:S02]  /*45a0*/  IMAD.MOV.U32 R46, RZ, RZ, R3 ;  /* 0x000000ffff2e7224 */ /* 0x000fe400078e0003 */
[----:B------:R-:W-:Y:S02]  /*45b0*/  IMAD.MOV.U32 R103, RZ, RZ, R47 ;  /* 0x000000ffff677224 */ /* 0x000fe400078e002f */
[----:B------:R-:W-:Y:S01]  /*45c0*/  FADD.FTZ R3, R82, R81 ;  /* 0x0000005152037221 */ /* 0x000fe20000010000 */
[----:B------:R-:W-:Y:S01]  /*45d0*/  HMMA.16816.F32 R16, R8, R34, RZ ;  /* 0x000000220810723c */ /* 0x000fe200000018ff */
[----:B------:R-:W-:Y:S02]  /*45e0*/  IMAD.MOV.U32 R81, RZ, RZ, R44 ;  /* 0x000000ffff517224 */ /* 0x000fe400078e002c */
[----:B------:R-:W-:Y:S02]  /*45f0*/  IMAD.MOV.U32 R82, RZ, RZ, R67 ;  /* 0x000000ffff527224 */ /* 0x000fe400078e0043 */
[----:B------:R-:W-:-:S02]  /*4600*/  FADD.FTZ R3, R83, R3 ;  /* 0x0000000353037221 */ /* 0x000fc40000010000 */
        /* <DEDUP_REMOVED lines=9> */
[----:B------:R-:W-:Y:S01]  /*46a0*/  HMMA.16816.F32 R28, R4, R22, R16 ;  /* 0x00000016041c723c */ /* 0x000fe20000001810 */
[----:B------:R-:W1:Y:S01]  /*46b0*/  LDSM.16.MT88.4 R16, [R252+0x6100] ;  /* 0x00610000fc10783b */ /* 0x000e620000004200 */
[----:B------:R-:W-:Y:S02]  /*46c0*/  IMAD.MOV.U32 R71, RZ, RZ, R68 ;  /* 0x000000ffff477224 */ /* 0x000fe400078e0044 */
[----:B------:R-:W-:-:S04]  /*46d0*/  IMAD.MOV.U32 R68, RZ, RZ, R126 ;  /* 0x000000ffff447224 */ /* 0x000fc800078e007e */
        /* <DEDUP_REMOVED lines=15> */
[----:B------:R1:W-:Y:S02]  /*47d0*/  MUFU.EX2 R127, R0 ;  /* 0x00000000007f7308 */ /* 0x0003e40000000800 */
[----:B-1----:R-:W-:Y:S02]  /*47e0*/  FFMA.FTZ R0, R99, c[0x0][0x2d0], -R2 ;  /* 0x0000b40063007a23 */ /* 0x002fe40000010802 */
[----:B------:R-:W-:-:S04]  /*47f0*/  IMAD.MOV.U32 R99, RZ, RZ, R62 ;  /* 0x000000ffff637224 */ /* 0x000fc800078e003e */
[----:B------:R1:W3:Y:S01]  /*4800*/  MUFU.EX2 R166, R0 ;  /* 0x0000000000a67308 */ /* 0x0002e20000000800 */
[----:B------:R-:W-:Y:S02]  /*4810*/  IMAD.MOV.U32 R62, RZ, RZ, R60 ;  /* 0x000000ffff3e7224 */ /* 0x000fe400078e003c */
[----:B------:R-:W-:Y:S02]  /*4820*/  IMAD.MOV.U32 R60, RZ, RZ, R125 ;  /* 0x000000ffff3c7224 */ /* 0x000fe400078e007d */
[----:B-1----:R-:W-:Y:S01]  /*4830*/  FFMA.FTZ R0, R85, c[0x0][0x2d0], -R12 ;  /* 0x0000b40055007a23 */ /* 0x002fe2000001080c */
[----:B---3--:R-:W-:Y:S01]  /*4840*/  F2FP.PACK_AB R6, R166, R127 ;  /* 0x0000007fa606723e */ /* 0x008fe200000000ff */
[----:B------:R-:W-:Y:S02]  /*4850*/  IMAD.MOV.U32 R85, RZ, RZ, R64 ;  /* 0x000000ffff557224 */ /* 0x000fe400078e0040 */
[----:B------:R1:W-:Y:S02]  /*4860*/  MUFU.EX2 R124, R0 ;  /* 0x00000000007c7308 */ /* 0x0003e40000000800 */
        /* <DEDUP_REMOVED lines=34> */
[----:B------:R-:W-:Y:S01]  /*4a90*/  MOV R97, R62 ;  /* 0x0000003e00617202 */ /* 0x000fe20000000f00 */
[----:B------:R-:W-:-:S02]  /*4aa0*/  IMAD.MOV.U32 R96, RZ, RZ, R63 ;  /* 0x000000ffff607224 */ /* 0x000fc400078e003f */
[----:B------:R-:W-:Y:S02]  /*4ab0*/  IMAD.MOV.U32 R99, RZ, RZ, R60 ;  /* 0x000000ffff637224 */ /* 0x000fe400078e003c */
[----:B------:R-:W-:Y:S01]  /*4ac0*/  HMMA.16816.F32 R60, R4, R10, R176 ;  /* 0x0000000a043c723c */ /* 0x000fe200000018b0 */
[----:B------:R-:W1:Y:S01]  /*4ad0*/  LDSM.16.MT88.4 R8, [R249+0x3100] ;  /* 0x00310000f908783b */ /* 0x000e620000004200 */
[----:B------:R-:W-:-:S06]  /*4ae0*/  IMAD.MOV.U32 R98, RZ, RZ, R65 ;  /* 0x000000ffff627224 */ /* 0x000fcc00078e0041 */
[C---:B-1----:R-:W-:Y:S07]  /*4af0*/  HMMA.16816.F32 R64, R4.reuse, R8, R188 ;  /* 0x000000080440723c */ /* 0x042fee00000018bc */
[----:B------:R-:W-:Y:S01]  /*4b00*/  IMAD.MOV.U32 R188, RZ, RZ, R87 ;  /* 0x000000ffffbc7224 */ /* 0x000fe200078e0057 */
[----:B------:R-:W-:Y:S01]  /*4b10*/  HMMA.16816.F32 R68, R4, R10, R72 ;  /* 0x0000000a0444723c */ /* 0x000fe20000001848 */
[----:B------:R-:W1:Y:S01]  /*4b20*/  LDSM.16.MT88.4 R8, [R250+0x3100] ;  /* 0x00310000fa08783b */ /* 0x000e620000004200 */
[----:B------:R-:W-:-:S02]  /*4b30*/  IMAD.MOV.U32 R189, RZ, RZ, R82 ;  /* 0x000000ffffbd7224 */ /* 0x000fc400078e0052 */
[----:B------:R-:W-:Y:S02]  /*4b40*/  IMAD.MOV.U32 R190, RZ, RZ, R81 ;  /* 0x000000ffffbe7224 */ /* 0x000fe400078e0051 */
[----:B------:R-:W-:Y:S02]  /*4b50*/  IMAD.MOV.U32 R191, RZ, RZ, R84 ;  /* 0x000000ffffbf7224 */ /* 0x000fe400078e0054 */
        /* <DEDUP_REMOVED lines=8> */
[----:B------:R-:W-:Y:S01]  /*4be0*/  IMAD.MOV.U32 R179, RZ, RZ, R180 ;  /* 0x000000ffffb37224 */ /* 0x000fe200078e00b4 */
[----:B------:R-:W-:Y:S01]  /*4bf0*/  MOV R176, R183 ;  /* 0x000000b700b07202 */ /* 0x000fe20000000f00 */
[----:B------:R-:W-:Y:S02]  /*4c00*/  IMAD.MOV.U32 R178, RZ, RZ, R181 ;  /* 0x000000ffffb27224 */ /* 0x000fe400078e00b5 */
[----:B------:R-:W-:-:S04]  /*4c10*/  IMAD.MOV.U32 R177, RZ, RZ, R182 ;  /* 0x000000ffffb17224 */ /* 0x000fc800078e00b6 */
        /* <DEDUP_REMOVED lines=16> */
[----:B------:R-:W-:-:S02]  /*4d20*/  IMAD.MOV.U32 R0, RZ, RZ, R103 ;  /* 0x000000ffff007224 */ /* 0x000fc400078e0067 */
[----:B------:R-:W-:Y:S02]  /*4d30*/  FADD.FTZ R3, R147, R3 ;  /* 0x0000000393037221 */ /* 0x000fe40000010000 */
[----:B------:R-:W-:Y:S02]  /*4d40*/  FFMA.FTZ R0, R0, c[0x0][0x2d0], -R12 ;  /* 0x0000b40000007a23 */ /* 0x000fe4000001080c */
        /* <DEDUP_REMOVED lines=25> */
[----:B------:R-:W-:-:S02]  /*4ee0*/  IMAD.MOV.U32 R92, RZ, RZ, R144 ;  /* 0x000000ffff5c7224 */ /* 0x000fc400078e0090 */
[----:B------:R-:W-:Y:S01]  /*4ef0*/  IMAD.MOV.U32 R93, RZ, RZ, R145 ;  /* 0x000000ffff5d7224 */ /* 0x000fe200078e0091 */
[----:B------:R-:W-:Y:S01]  /*4f00*/  MOV R145, R177 ;  /* 0x000000b100917202 */ /* 0x000fe20000000f00 */
[----:B------:R-:W-:Y:S02]  /*4f10*/  IMAD.MOV.U32 R94, RZ, RZ, R146 ;  /* 0x000000ffff5e7224 */ /* 0x000fe400078e0092 */
[----:B------:R-:W-:Y:S02]  /*4f20*/  IMAD.MOV.U32 R95, RZ, RZ, R183 ;  /* 0x000000ffff5f7224 */ /* 0x000fe400078e00b7 */
        /* <DEDUP_REMOVED lines=27> */
[----:B------:R-:W-:-:S02]  /*50e0*/  IMAD.MOV.U32 R53, RZ, RZ, R90 ;  /* 0x000000ffff357224 */ /* 0x000fc400078e005a */
[----:B------:R-:W-:Y:S01]  /*50f0*/  IMAD.MOV.U32 R54, RZ, RZ, R91 ;  /* 0x000000ffff367224 */ /* 0x000fe200078e005b */
[----:B------:R-:W-:Y:S01]  /*5100*/  MOV R91, R130 ;  /* 0x00000082005b7202 */ /* 0x000fe20000000f00 */
[----:B------:R-:W-:Y:S02]  /*5110*/  IMAD.MOV.U32 R89, RZ, RZ, R128 ;  /* 0x000000ffff597224 */ /* 0x000fe400078e0080 */
[----:B------:R-:W-:Y:S02]  /*5120*/  IMAD.MOV.U32 R51, RZ, RZ, R88 ;  /* 0x000000ffff337224 */ /* 0x000fe400078e0058 */
[----:B------:R-:W-:Y:S02]  /*5130*/  IMAD.MOV.U32 R90, RZ, RZ, R129 ;  /* 0x000000ffff5a7224 */ /* 0x000fe400078e0081 */
[----:B------:R-:W-:Y:S02]  /*5140*/  IMAD.MOV.U32 R128, RZ, RZ, R131 ;  /* 0x000000ffff807224 */ /* 0x000fe400078e0083 */
[----:B------:R-:W-:-:S02]  /*5150*/  IMAD.MOV.U32 R129, RZ, RZ, R144 ;  /* 0x000000ffff817224 */ /* 0x000fc400078e0090 */
[----:B------:R-:W-:Y:S02]  /*5160*/  IMAD.MOV.U32 R130, RZ, RZ, R145 ;  /* 0x000000ffff827224 */ /* 0x000fe400078e0091 */
[----:B------:R-:W-:Y:S02]  /*5170*/  IMAD.MOV.U32 R131, RZ, RZ, R146 ;  /* 0x000000ffff837224 */ /* 0x000fe400078e0092 */
[----:B------:R-:W-:Y:S01]  /*5180*/  LDSM.16.MT88.4 R144, [R250+0x1900] ;  /* 0x00190000fa90783b */ /* 0x000fe20000004200 */
[----:B------:R-:W-:Y:S02]  /*5190*/  IMAD.MOV.U32 R55, RZ, RZ, R92 ;  /* 0x000000ffff377224 */ /* 0x000fe400078e005c */
[----:B------:R-:W-:Y:S02]  /*51a0*/  IMAD.MOV.U32 R88, RZ, RZ, R95 ;  /* 0x000000ffff587224 */ /* 0x000fe400078e005f */
[----:B------:R-:W-:Y:S02]  /*51b0*/  IMAD.MOV.U32 R92, RZ, RZ, R139 ;  /* 0x000000ffff5c7224 */ /* 0x000fe400078e008b */
[----:B------:R-:W-:-:S02]  /*51c0*/  IMAD.MOV.U32 R95, RZ, RZ, R136 ;  /* 0x000000ffff5f7224 */ /* 0x000fc400078e0088 */
        /* <DEDUP_REMOVED lines=58> */
[----:B------:R-:W-:-:S03]  /*5570*/  IMAD.MOV.U32 R35, RZ, RZ, R59 ;  /* 0x000000ffff237224 */ /* 0x000fc600078e003b */
[----:B------:R-:W1:Y:S01]  /*5580*/  LDSM.16.MT88.4 R56, [R34+0x3900] ;  /* 0x003900002238783b */ /* 0x000e620000004200 */
[----:B------:R-:W-:-:S03]  /*5590*/  FADD.FTZ R2, R35, R2 ;  /* 0x0000000223027221 */ /* 0x000fc60000010000 */
[----:B------:R-:W-:Y:S01]  /*55a0*/  HMMA.16816.F32 R160, R128, R162, R60 ;  /* 0x000000a280a0723c */ /* 0x000fe2000000183c */
[----:B------:R-:W-:-:S04]  /*55b0*/  FADD.FTZ R2, R167, R2 ;  /* 0x00000002a7027221 */ /* 0x000fc80000010000 */
[----:B------:R-:W-:Y:S02]  /*55c0*/  FADD.FTZ R3, R124, R2 ;  /* 0x000000027c037221 */ /* 0x000fe40000010000 */
[----:B------:R-:W-:Y:S01]  /*55d0*/  FADD.FTZ R2, R166, R0 ;  /* 0x00000000a6027221 */ /* 0x000fe20000010000 */
        /* <DEDUP_REMOVED lines=17> */
[----:B------:R-:W-:Y:S01]  /*56f0*/  FADD.FTZ R2, R6, R0 ;  /* 0x0000000006027221 */ /* 0x000fe20000010000 */
[----:B------:R-:W-:-:S04]  /*5700*/  IADD3 R0, R16, 0x800, RZ ;  /* 0x0000080010007810 */ /* 0x000fc80007ffe0ff */
[----:B------:R5:W-:Y:S01]  /*5710*/  STL [R1+0x68], R2 ;  /* 0x0000680201007387 */ /* 0x000be20000100800 */
[C---:B-1----:R-:W-:Y:S03]  /*5720*/  HMMA.16816.F32 R52, R128.reuse, R56, R52 ;  /* 0x000000388034723c */ /* 0x042fe60000001834 */
[----:B------:R1:W-:Y:S05]  /*5730*/  STL [R1+0x44], R0 ;  /* 0x0000440001007387 */ /* 0x0003ea0000100800 */
[C---:B------:R-:W-:Y:S01]  /*5740*/  HMMA.16816.F32 R56, R128.reuse, R58, R88 ;  /* 0x0000003a8038723c */ /* 0x040fe20000001858 */
[----:B------:R-:W3:Y:S07]  /*5750*/  LDSM.16.MT88.4 R88, [R34+0x5900] ;  /* 0x005900002258783b */ /* 0x000eee0000004200 */
[----:B------:R-:W-:Y:S01]  /*5760*/  HMMA.16816.F32 R64, R128, R66, R84 ;  /* 0x000000428040723c */ /* 0x000fe20000001854 */
[----:B----4-:R-:W-:-:S05]  /*5770*/  IADD3 R3, R16, 0x1000, RZ ;  /* 0x0000100010037810 */ /* 0x010fca0007ffe0ff */
[----:B------:R4:W-:Y:S02]  /*5780*/  STL [R1+0x40], R3 ;  /* 0x0000400301007387 */ /* 0x0009e40000100800 */
[----:B--2---:R-:W-:Y:S01]  /*5790*/  HMMA.16816.F32 R76, R128, R80, R92 ;  /* 0x00000050804c723c */ /* 0x004fe2000000185c */
[C---:B-----5:R-:W-:Y:S02]  /*57a0*/  IADD3 R2, R16.reuse, 0x1800, RZ ;  /* 0x0000180010027810 */ /* 0x060fe40007ffe0ff */
[----:B-1----:R-:W-:-:S03]  /*57b0*/  IADD3 R0, R16, 0x2000, RZ ;  /* 0x0000200010007810 */ /* 0x002fc60007ffe0ff */
[----:B------:R1:W-:Y:S02]  /*57c0*/  STL [R1+0x3c], R2 ;  /* 0x00003c0201007387 */ /* 0x0003e40000100800 */
[C---:B---3--:R-:W-:Y:S02]  /*57d0*/  HMMA.16816.F32 R92, R128.reuse, R96, R108 ;  /* 0x00000060805c723c */ /* 0x048fe4000000186c */
[----:B------:R2:W-:Y:S06]  /*57e0*/  STL [R1+0x38], R0 ;  /* 0x0000380001007387 */ /* 0x0005ec0000100800 */
[C---:B------:R-:W-:Y:S01]  /*57f0*/  HMMA.16816.F32 R96, R128.reuse, R98, R104 ;  /* 0x000000628060723c */ /* 0x040fe20000001868 */
[----:B------:R-:W3:Y:S07]  /*5800*/  LDSM.16.MT88.4 R104, [R249+0x7900] ;  /* 0x00790000f968783b */ /* 0x000eee0000004200 */
[----:B------:R-:W-:Y:S01]  /*5810*/  HMMA.16816.F32 R72, R128, R74, R100 ;  /* 0x0000004a8048723c */ /* 0x000fe20000001864 */
[----:B----4-:R-:W-:-:S02]  /*5820*/  IADD3 R3, R16, 0x3800, RZ ;  /* 0x0000380010037810 */ /* 0x010fc40007ffe0ff */
[----:B-1----:R-:W-:-:S05]  /*5830*/  IADD3 R2, R16, 0x2800, RZ ;  /* 0x0000280010027810 */ /* 0x002fca0007ffe0ff */
[----:B------:R-:W-:Y:S01]  /*5840*/  HMMA.16816.F32 R84, R128, R88, R120 ;  /* 0x000000588054723c */ /* 0x000fe20000001878 */
[----:B------:R-:W1:Y:S01]  /*5850*/  LDSM.16.MT88.4 R120, [R34+0x7900] ;  /* 0x007900002278783b */ /* 0x000e620000004200 */
[----:B--2---:R-:W-:-:S03]  /*5860*/  IADD3 R0, R16, 0x3000, RZ ;  /* 0x0000300010007810 */ /* 0x004fc60007ffe0ff */
[----:B------:R2:W-:Y:S03]  /*5870*/  STL [R1+0x34], R2 ;  /* 0x0000340201007387 */ /* 0x0005e60000100800 */
[C---:B------:R-:W-:Y:S01]  /*5880*/  HMMA.16816.F32 R88, R128.reuse, R90, R112 ;  /* 0x0000005a8058723c */ /* 0x040fe20000001870 */
[----:B------:R-:W4:Y:S04]  /*5890*/  LDSM.16.MT88.4 R112, [R250+0x7900] ;  /* 0x00790000fa70783b */ /* 0x000f280000004200 */
[----:B------:R5:W-:Y:S03]  /*58a0*/  STL [R1+0x30], R0 ;  /* 0x0000300001007387 */ /* 0x000be60000100800 */
[C---:B------:R-:W-:Y:S01]  /*58b0*/  HMMA.16816.F32 R80, R128.reuse, R82, R188 ;  /* 0x000000528050723c */ /* 0x040fe200000018bc */
[----:B------:R1:W-:Y:S07]  /*58c0*/  STL [R1+0x2c], R3 ;  /* 0x00002c0301007387 */ /* 0x0003ee0000100800 */
[----:B---3--:R-:W-:Y:S01]  /*58d0*/  HMMA.16816.F32 R100, R128, R104, R12 ;  /* 0x000000688064723c */ /* 0x008fe2000000180c */
[----:B------:R-:W3:Y:S01]  /*58e0*/  LDSM.16.MT88.4 R12, [R252+0x7900] ;  /* 0x00790000fc0c783b */ /* 0x000ee20000004200 */
[----:B--2---:R-:W-:-:S06]  /*58f0*/  IADD3 R2, R16, 0x4000, RZ ;  /* 0x0000400010027810 */ /* 0x004fcc0007ffe0ff */
[----:B------:R-:W-:Y:S01]  /*5900*/  HMMA.16816.F32 R104, R128, R106, R184 ;  /* 0x0000006a8068723c */ /* 0x000fe200000018b8 */
[----:B------:R2:W-:Y:S01]  /*5910*/  STL [R1+0x28], R2 ;  /* 0x0000280201007387 */ /* 0x0005e20000100800 */
[----:B-----5:R-:W-:-:S06]  /*5920*/  IADD3 R0, R16, 0x4800, RZ ;  /* 0x0000480010007810 */ /* 0x020fcc0007ffe0ff */
[C---:B-1----:R-:W-:Y:S01]  /*5930*/  HMMA.16816.F32 R116, R128.reuse, R120, R116 ;  /* 0x000000788074723c */ /* 0x042fe20000001874 */
[C---:B------:R-:W-:Y:S01]  /*5940*/  IADD3 R3, R16.reuse, 0x5000, RZ ;  /* 0x0000500010037810 */ /* 0x040fe20007ffe0ff */
[----:B------:R1:W-:Y:S04]  /*5950*/  STL [R1+0x24], R0 ;  /* 0x0000240001007387 */ /* 0x0003e80000100800 */
[----:B------:R5:W-:Y:S02]  /*5960*/  STL [R1+0x20], R3 ;  /* 0x0000200301007387 */ /* 0x000be40000100800 */
[C---:B----4-:R-:W-:Y:S08]  /*5970*/  HMMA.16816.F32 R108, R128.reuse, R112, R180 ;  /* 0x00000070806c723c */ /* 0x050ff000000018b4 */
[----:B------:R-:W-:Y:S01]  /*5980*/  HMMA.16816.F32 R112, R128, R114, R176 ;  /* 0x000000728070723c */ /* 0x000fe200000018b0 */
[----:B--2---:R-:W-:-:S05]  /*5990*/  IADD3 R2, R16, 0x5800, RZ ;  /* 0x0000580010027810 */ /* 0x004fca0007ffe0ff */
[----:B------:R2:W-:Y:S02]  /*59a0*/  STL [R1+0x1c], R2 ;  /* 0x00001c0201007387 */ /* 0x0005e40000100800 */
[----:B------:R-:W-:Y:S01]  /*59b0*/  HMMA.16816.F32 R120, R128, R122, R28 ;  /* 0x0000007a8078723c */ /* 0x000fe2000000181c */
[C---:B-1----:R-:W-:Y:S02]  /*59c0*/  IADD3 R0, R16.reuse, 0x6000, RZ ;  /* 0x0000600010007810 */ /* 0x042fe40007ffe0ff */
[----:B-----5:R-:W-:-:S03]  /*59d0*/  IADD3 R3, R16, 0x6800, RZ ;  /* 0x0000680010037810 */ /* 0x020fc60007ffe0ff */
[----:B------:R1:W-:Y:S02]  /*59e0*/  STL [R1+0x18], R0 ;  /* 0x0000180001007387 */ /* 0x0003e40000100800 */
[C---:B---3--:R-:W-:Y:S02]  /*59f0*/  HMMA.16816.F32 R124, R128.reuse, R12, R24 ;  /* 0x0000000c807c723c */ /* 0x048fe40000001818 */
[----:B------:R3:W-:Y:S06]  /*5a00*/  STL [R1+0x14], R3 ;  /* 0x0000140301007387 */ /* 0x0007ec0000100800 */
[----:B------:R-:W-:Y:S01]  /*5a10*/  HMMA.16816.F32 R128, R128, R14, R20 ;  /* 0x0000000e8080723c */ /* 0x000fe20000001814 */
[----:B--2---:R-:W-:-:S02]  /*5a20*/  IADD3 R2, R16, 0x7000, RZ ;  /* 0x0000700010027810 */ /* 0x004fc40007ffe0ff */
[----:B-1----:R-:W-:-:S05]  /*5a30*/  IADD3 R0, R16, 0x7800, RZ ;  /* 0x0000780010007810 */ /* 0x002fca0007ffe0ff */
        /* <DEDUP_REMOVED lines=43> */
.L_x_2063:
[----:B------:R-:W3:Y:S01]  /*5cf0*/  LDL.64 R28, [R1+0xb8] ;  /* 0x0000b800011c7983 */ /* 0x000ee20000100a00 */
[----:B------:R-:W-:Y:S01]  /*5d00*/  UISETP.GE.AND UP2, UPT, UR18, URZ, UPT ;  /* 0x0000003f1200728c */ /* 0x000fe2000bf46270 */
[----:B------:R-:W-:Y:S04]  /*5d10*/  DEPBAR.LE SB0, 0x0 ;  /* 0x000080000000791a */ /* 0x000fe80000000000 */
[----:B------:R-:W4:Y:S01]  /*5d20*/  LDL R27, [R1+0xac] ;  /* 0x0000ac00011b7983 */ /* 0x000f220000100800 */
[----:B------:R-:W-:Y:S01]  /*5d30*/  PLOP3.LUT P0, PT, PT, PT, UP2, 0x80, 0x0 ;  /* 0x000000000000781c */ /* 0x000fe20003f0f028 */
[----:B------:R-:W-:Y:S03]  /*5d40*/  UIADD3 UR17, UR18, -0x1, URZ ;  /* 0xffffffff12117890 */ /* 0x000fe6000fffe03f */
[----:B--2---:R-:W2:Y:S01]  /*5d50*/  LDL.64 R22, [R1+0x90] ;  /* 0x0000900001167983 */ /* 0x004ea20000100a00 */
[----:B------:R-:W-:Y:S02]  /*5d60*/  @UP2 USHF.R.S32.HI UR11, URZ, 0x1f, UR18 ;  /* 0x0000001f3f0b2899 */ /* 0x000fe40008011412 */
[----:B------:R-:W-:Y:S02]  /*5d70*/  @UP2 UIMAD.WIDE.U32 UR20, UR18, UR6, URZ ;  /* 0x00000006121422a5 */ /* 0x000fe4000f8e003f */
[----:B------:R-:W2:Y:S01]  /*5d80*/  LDL R26, [R1+0xa8] ;  /* 0x0000a800011a7983 */ /* 0x000ea20000100800 */
[----:B------:R-:W-:Y:S02]  /*5d90*/  @UP2 UIMAD UR11, UR11, UR6, URZ ;  /* 0x000000060b0b22a4 */ /* 0x000fe4000f8e023f */
[----:B------:R-:W-:Y:S02]  /*5da0*/  @UP2 USHF.L.U32 UR14, UR20, 0x6, URZ ;  /* 0x00000006140e2899 */ /* 0x000fe4000800063f */
[----:B------:R-:W2:Y:S01]  /*5db0*/  LDL R25, [R1+0xa4] ;  /* 0x0000a40001197983 */ /* 0x000ea20000100800 */
[----:B------:R-:W-:Y:S04]  /*5dc0*/  @UP2 UIMAD UR11, UR18, UR7, UR11 ;  /* 0x00000007120b22a4 */ /* 0x000fe8000f8e020b */
[----:B------:R-:W2:Y:S01]  /*5dd0*/  LDL R24, [R1+0x9c] ;  /* 0x00009c0001187983 */ /* 0x000ea20000100800 */
[----:B------:R-:W-:Y:S04]  /*5de0*/  @UP2 UIADD3 UR11, UR21, UR11, URZ ;  /* 0x0000000b150b2290 */ /* 0x000fe8000fffe03f */
[----:B------:R-:W2:Y:S01]  /*5df0*/  LDL R30, [R1+0xa0] ;  /* 0x0000a000011e7983 */ /* 0x000ea20000100800 */
[----:B------:R-:W-:Y:S04]  /*5e00*/  @UP2 USHF.L.U64.HI UR11, UR20, 0x6, UR11 ;  /* 0x00000006140b2899 */ /* 0x000fe8000801020b */
[----:B------:R-:W2:Y:S05]  /*5e10*/  LDL R32, [R1+0x98] ;  /* 0x0000980001207983 */ /* 0x000eaa0000100800 */
[----:B------:R-:W2:Y:S05]  /*5e20*/  LDL R176, [R1+0x8] ;  /* 0x0000080001b07983 */ /* 0x000eaa0000100800 */
[----:B------:R-:W2:Y:S05]  /*5e30*/  LDL R167, [R1+0x44] ;  /* 0x0000440001a77983 */ /* 0x000eaa0000100800 */
[----:B------:R-:W-:Y:S05]  /*5e40*/  STL [R1+0x12c], R128 ;  /* 0x00012c8001007387 */ /* 0x000fea0000100800 */
[----:B------:R-:W-:Y:S05]  /*5e50*/  STL [R1+0x128], R129 ;  /* 0x0001288101007387 */ /* 0x000fea0000100800 */
[----:B------:R1:W-:Y:S05]  /*5e60*/  STL [R1+0x124], R130 ;  /* 0x0001248201007387 */ /* 0x0003ea0000100800 */
[----:B------:R1:W-:Y:S05]  /*5e70*/  STL [R1+0x120], R131 ;  /* 0x0001208301007387 */ /* 0x0003ea0000100800 */
[----:B------:R-:W-:Y:S06]  /*5e80*/  BAR.SYNC.DEFER_BLOCKING 0x0 ;  /* 0x0000000000007b1d */ /* 0x000fec0000010000 */
[----:B------:R-:W2:Y:S05]  /*5e90*/  LDSM.16.M88.4 R8, [R248+0x10100] ;  /* 0x01010000f808783b */ /* 0x000eaa0000000200 */
[----:B-1----:R-:W2:Y:S05]  /*5ea0*/  LDL R130, [R1+0x40] ;  /* 0x0000400001827983 */ /* 0x002eaa0000100800 */
[----:B------:R-:W2:Y:S05]  /*5eb0*/  LDL R129, [R1+0x3c] ;  /* 0x00003c0001817983 */ /* 0x000eaa0000100800 */
[----:B------:R-:W2:Y:S05]  /*5ec0*/  LDL R128, [R1+0x48] ;  /* 0x0000480001807983 */ /* 0x000eaa0000100800 */
[----:B------:R-:W1:Y:S05]  /*5ed0*/  LDSM.16.M88.4 R16, [R248+0x10900] ;  /* 0x01090000f810783b */ /* 0x000e6a0000000200 */
[----:B------:R-:W2:Y:S01]  /*5ee0*/  LDL R131, [R1+0x38] ;  /* 0x0000380001837983 */ /* 0x000ea20000100800 */
[----:B---3--:R-:W-:Y:S02]  /*5ef0*/  @P0 IADD3 R0, P6, R28, UR14, RZ ;  /* 0x0000000e1c000c10 */ /* 0x008fe4000ffde0ff */
[----:B----4-:R-:W-:Y:S02]  /*5f00*/  @P0 IADD3 R2, P1, R27, UR14, RZ ;  /* 0x0000000e1b020c10 */ /* 0x010fe4000ff3e0ff */
[----:B--2---:R-:W-:Y:S02]  /*5f10*/  @P0 IADD3.X R4, R23, UR11, RZ, P6, !PT ;  /* 0x0000000b17040c10 */ /* 0x004fe4000b7fe4ff */
[----:B------:R-:W-:Y:S02]  /*5f20*/  @P0 LEA R14, P6, R0, c[0x0][0x1f8], 0x1 ;  /* 0x00007e00000e0a11 */ /* 0x000fe400078c08ff */
[----:B------:R-:W-:Y:S02]  /*5f30*/  @P0 IADD3.X R5, R26, UR11, RZ, P1, !PT ;  /* 0x0000000b1a050c10 */ /* 0x000fe40008ffe4ff */
[----:B------:R-:W-:Y:S02]  /*5f40*/  @P0 LEA R12, P1, R2, c[0x0][0x1f8], 0x1 ;  /* 0x00007e00020c0a11 */ /* 0x000fe400078208ff */
[----:B------:R-:W-:Y:S02]  /*5f50*/  @P0 LEA.HI.X R15, R0, c[0x0][0x1fc], R4, 0x1, P6 ;  /* 0x00007f00000f0a11 */ /* 0x000fe400030f0c04 */
[----:B------:R-:W-:Y:S02]  /*5f60*/  @P0 IADD3 R0, P6, R25, UR14, RZ ;  /* 0x0000000e19000c10 */ /* 0x000fe4000ffde0ff */
[----:B------:R-:W-:Y:S02]  /*5f70*/  @P0 LEA.HI.X R13, R2, c[0x0][0x1fc], R5, 0x1, P1 ;  /* 0x00007f00020d0a11 */ /* 0x000fe400008f0c05 */
[----:B------:R-:W-:Y:S01]  /*5f80*/  @P0 IADD3 R2, P1, R24, UR14, RZ ;  /* 0x0000000e18020c10 */ /* 0x000fe2000ff3e0ff */
[----:B------:R-:W-:Y:S01]  /*5f90*/  @UP2 ULEA UR14, UP0, UR6, UR14, 0x5 ;  /* 0x0000000e060e2291 */ /* 0x000fe2000f80283f */
[----:B------:R-:W-:Y:S02]  /*5fa0*/  @P0 IADD3.X R4, R30, UR11, RZ, P6, !PT ;  /* 0x0000000b1e040c10 */ /* 0x000fe4000b7fe4ff */
[----:B------:R-:W-:Y:S02]  /*5fb0*/  @P0 LEA R6, P6, R0, c[0x0][0x1f8], 0x1 ;  /* 0x00007e0000060a11 */ /* 0x000fe400078c08ff */
[----:B------:R-:W-:Y:S01]  /*5fc0*/  @P0 IADD3.X R5, R32, UR11, RZ, P1, !PT ;  /* 0x0000000b20050c10 */ /* 0x000fe20008ffe4ff */
[----:B------:R-:W-:Y:S01]  /*5fd0*/  @UP2 ULEA.HI.X UR11, UR6, UR11, UR7, 0x5, UP0 ;  /* 0x0000000b060b2291 */ /* 0x000fe200080f2c07 */
[----:B------:R-:W-:Y:S01]  /*5fe0*/  @P0 LEA R20, P1, R2, c[0x0][0x1f8], 0x1 ;  /* 0x00007e0002140a11 */ /* 0x000fe200078208ff */
[----:B------:R-:W-:Y:S01]  /*5ff0*/  UISETP.GE.AND UP2, UPT, UR18, 0x1, UPT ;  /* 0x000000011200788c */ /* 0x000fe2000bf46270 */
[----:B------:R-:W-:Y:S01]  /*6000*/  @P0 LEA.HI.X R7, R0, c[0x0][0x1fc], R4, 0x1, P6 ;  /* 0x00007f0000070a11 */ /* 0x000fe200030f0c04 */
[----:B------:R-:W-:Y:S01]  /*6010*/  LDSM.16.M88.4 R176, [R176] ;  /* 0x00000000b0b0783b */ /* 0x000fe20000000200 */
[----:B------:R-:W-:Y:S02]  /*6020*/  @P0 LEA.HI.X R21, R2, c[0x0][0x1fc], R5, 0x1, P1 ;  /* 0x00007f0002150a11 */ /* 0x000fe400008f0c05 */
[----:B------:R-:W-:Y:S02]  /*6030*/  @P0 IADD3 R0, P1, R27, UR14, RZ ;  /* 0x0000000e1b000c10 */ /* 0x000fe4000ff3e0ff */
[----:B------:R-:W-:Y:S01]  /*6040*/  @P0 IADD3 R4, P6, R28, UR14, RZ ;  /* 0x0000000e1c040c10 */ /* 0x000fe2000ffde0ff */
[----:B------:R-:W-:Y:S01]  /*6050*/  LDSM.16.M88.4 R180, [R167] ;  /* 0x00000000a7b4783b */ /* 0x000fe20000000200 */
[----:B------:R-:W-:Y:S02]  /*6060*/  @P0 IADD3.X R5, R26, UR11, RZ, P1, !PT ;  /* 0x0000000b1a050c10 */ /* 0x000fe40008ffe4ff */
[C---:B------:R-:W-:Y:S01]  /*6070*/  @P0 LEA R28, P1, R0.reuse, c[0x0][0x1f8], 0x1 ;  /* 0x00007e00001c0a11 */ /* 0x040fe200078208ff */
[----:B------:R-:W-:Y:S01]  /*6080*/  @UP2 UIMAD.WIDE.U32 UR20, UR17, UR4, URZ ;  /* 0x00000004111422a5 */ /* 0x000fe2000f8e003f */
[----:B------:R-:W-:Y:S02]  /*6090*/  @P0 IADD3.X R2, R23, UR11, RZ, P6, !PT ;  /* 0x0000000b17020c10 */ /* 0x000fe4000b7fe4ff */
[----:B------:R-:W-:Y:S02]  /*60a0*/  @P0 LEA.HI.X R29, R0, c[0x0][0x1fc], R5, 0x1, P1 ;  /* 0x00007f00001d0a11 */ /* 0x000fe400008f0c05 */
[----:B------:R-:W-:Y:S02]  /*60b0*/  @P0 IADD3 R0, P1, R24, UR14, RZ ;  /* 0x0000000e18000c10 */ /* 0x000fe4000ff3e0ff */
[----:B------:R-:W-:Y:S02]  /*60c0*/  @P0 LEA R22, P6, R4, c[0x0][0x1f8], 0x1 ;  /* 0x00007e0004160a11 */ /* 0x000fe400078c08ff */
[----:B------:R-:W-:Y:S02]  /*60d0*/  @P0 IADD3.X R5, R32, UR11, RZ, P1, !PT ;  /* 0x0000000b20050c10 */ /* 0x000fe40008ffe4ff */
[----:B------:R-:W-:Y:S01]  /*60e0*/  @P0 LEA R164, P1, R0, c[0x0][0x1f8], 0x1 ;  /* 0x00007e0000a40a11 */ /* 0x000fe200078208ff */
[----:B------:R-:W-:Y:S01]  /*60f0*/  LDSM.16.M88.4 R32, [R248+0x11900] ;  /* 0x01190000f820783b */ /* 0x000fe20000000200 */
[----:B------:R-:W-:Y:S02]  /*6100*/  @P0 LEA.HI.X R23, R4, c[0x0][0x1fc], R2, 0x1, P6 ;  /* 0x00007f0004170a11 */ /* 0x000fe400030f0c02 */
[----:B------:R-:W-:Y:S02]  /*6110*/  @P0 LEA.HI.X R165, R0, c[0x0][0x1fc], R5, 0x1, P1 ;  /* 0x00007f0000a50a11 */ /* 0x000fe400008f0c05 */
[----:B------:R-:W2:Y:S01]  /*6120*/  LDL R0, [R1+0x4] ;  /* 0x0000040001007983 */ /* 0x000ea20000100800 */
[----:B------:R-:W-:Y:S01]  /*6130*/  @P0 IADD3 R2, P6, R25, UR14, RZ ;  /* 0x0000000e19020c10 */ /* 0x000fe2000ffde0ff */
[----:B------:R-:W-:Y:S03]  /*6140*/  @UP2 USHF.L.U32 UR14, UR20, 0x6, URZ ;  /* 0x00000006140e2899 */ /* 0x000fe6000800063f */
[----:B------:R-:W3:Y:S01]  /*6150*/  LDSM.16.M88.4 R24, [R248+0x11100] ;  /* 0x01110000f818783b */ /* 0x000ee20000000200 */
[----:B------:R-:W-:Y:S01]  /*6160*/  @P0 IADD3.X R4, R30, UR11, RZ, P6, !PT ;  /* 0x0000000b1e040c10 */ /* 0x000fe2000b7fe4ff */
[----:B------:R-:W-:Y:S01]  /*6170*/  UIMAD UR11, UR18, UR8, 0x1 ;  /* 0x00000001120b74a4 */ /* 0x000fe2000f8e0208 */
[C---:B------:R-:W-:Y:S04]  /*6180*/  @P0 LEA R30, P6, R2.reuse, c[0x0][0x1f8], 0x1 ;  /* 0x00007e00021e0a11 */ /* 0x040fe800078c08ff */
[----:B------:R-:W-:Y:S02]  /*6190*/  @P0 LEA.HI.X R31, R2, c[0x0][0x1fc], R4, 0x1, P6 ;  /* 0x00007f00021f0a11 */ /* 0x000fe400030f0c04 */
[----:B------:R-:W4:Y:S05]  /*61a0*/  LDL R2, [R1+0x2c] ;  /* 0x00002c0001027983 */ /* 0x000f2a0000100800 */
[----:B------:R1:W3:Y:S05]  /*61b0*/  LDSM.16.M88.4 R184, [R130] ;  /* 0x0000000082b8783b */ /* 0x0002ea0000000200 */
[----:B------:R1:W3:Y:S05]  /*61c0*/  LDSM.16.M88.4 R188, [R129] ;  /* 0x0000000081bc783b */ /* 0x0002ea0000000200 */
[----:B------:R-:W-:Y:S01]  /*61d0*/  @!PT LDS RZ, [RZ] ;  /* 0x00000000fffff984 */ /* 0x000fe20000000800 */
[----:B------:R-:W-:Y:S01]  /*61e0*/  @!PT LDS RZ, [RZ] ;  /* 0x00000000fffff984 */ /* 0x000fe20000000800 */
[----:B------:R-:W-:Y:S01]  /*61f0*/  @!PT LDS RZ, [RZ] ;  /* 0x00000000fffff984 */ /* 0x000fe20000000800 */
[----:B------:R3:W-:Y:S05]  /*6200*/  @P0 LDGSTS.E.BYPASS.LTC128B.128 [R128+0x100], [R14.64], !P5 ;  /* 0x001000000e800fae */ /* 0x0007ea000e901d56 */
[----:B------:R3:W-:Y:S05]  /*6210*/  @P0 LDGSTS.E.BYPASS.LTC128B.128 [R128+0x2100], [R12.64], !P4 ;  /* 0x021000000c800fae */ /* 0x0007ea000e101d56 */
[----:B------:R3:W-:Y:S05]  /*6220*/  @P0 LDGSTS.E.BYPASS.LTC128B.128 [R128+0x4100], [R6.64], !P3 ;  /* 0x0410000006800fae */ /* 0x0007ea000d901d56 */
[----:B-1----:R-:W4:Y:S05]  /*6230*/  LDL R130, [R1+0x34] ;  /* 0x0000340001827983 */ /* 0x002f2a0000100800 */
[----:B------:R-:W4:Y:S05]  /*6240*/  LDL R129, [R1+0x30] ;  /* 0x0000300001817983 */ /* 0x000f2a0000100800 */
[----:B------:R1:W-:Y:S05]  /*6250*/  @P0 LDGSTS.E.BYPASS.LTC128B.128 [R128+0x6100], [R20.64], !P2 ;  /* 0x0610000014800fae */ /* 0x0003ea000d101d56 */
[----:B------:R1:W-:Y:S05]  /*6260*/  @P0 LDGSTS.E.BYPASS.LTC128B.128 [R128+0x1100], [R22.64], !P5 ;  /* 0x0110000016800fae */ /* 0x0003ea000e901d56 */
[----:B------:R1:W-:Y:S01]  /*6270*/  @P0 LDGSTS.E.BYPASS.LTC128B.128 [R128+0x3100], [R28.64], !P4 ;  /* 0x031000001c800fae */ /* 0x0003e2000e101d56 */
[C---:B---3-5:R-:W-:Y:S04]  /*6280*/  HMMA.16816.F32 R4, R168.reuse, R8, RZ ;  /* 0x00000008a804723c */ /* 0x068fe800000018ff */
[----:B------:R3:W-:Y:S04]  /*6290*/  @P0 LDGSTS.E.BYPASS.LTC128B.128 [R128+0x5100], [R30.64], !P3 ;  /* 0x051000001e800fae */ /* 0x0007e8000d901d56 */
[C---:B------:R-:W-:Y:S01]  /*62a0*/  HMMA.16816.F32 R8, R168.reuse, R10, RZ ;  /* 0x0000000aa808723c */ /* 0x040fe200000018ff */
[----:B------:R2:W-:Y:S01]  /*62b0*/  @P0 LDGSTS.E.BYPASS.LTC128B.128 [R128+0x7100], [R164.64], !P2 ;  /* 0x07100000a4800fae */ /* 0x0005e2000d101d56 */
[----:B------:R-:W-:Y:S04]  /*62c0*/  PLOP3.LUT P0, PT, PT, PT, UP1, 0x80, 0x0 ;  /* 0x000000000000781c */ /* 0x000fe80003f0f018 */
[----:B------:R-:W0:Y:S02]  /*62d0*/  LDGDEPBAR ;  /* 0x00000000000079af */ /* 0x000e240000000000 */
[C---:B------:R-:W-:Y:S03]  /*62e0*/  HMMA.16816.F32 R12, R168.reuse, R16, RZ ;  /* 0x00000010a80c723c */ /* 0x040fe600000018ff */
[----:B------:R-:W-:Y:S05]  /*62f0*/  STL [R1+0xdc], R168 ;  /* 0x0000dca801007387 */ /* 0x000fea0000100800 */
[C---:B------:R-:W-:Y:S01]  /*6300*/  HMMA.16816.F32 R16, R168.reuse, R18, RZ ;  /* 0x00000012a810723c */ /* 0x040fe200000018ff */
[----:B------:R-:W-:Y:S05]  /*6310*/  STL [R1+0xd8], R169 ;  /* 0x0000d8a901007387 */ /* 0x000fea0000100800 */
[----:B------:R-:W-:Y:S02]  /*6320*/  STL [R1+0xd4], R170 ;  /* 0x0000d4aa01007387 */ /* 0x000fe40000100800 */
[C---:B-1----:R-:W-:Y:S03]  /*6330*/  HMMA.16816.F32 R20, R168.reuse, R24, RZ ;  /* 0x00000018a814723c */ /* 0x042fe600000018ff */
[----:B------:R-:W-:Y:S05]  /*6340*/  STL [R1+0xd0], R171 ;  /* 0x0000d0ab01007387 */ /* 0x000fea0000100800 */
[C---:B------:R-:W-:Y:S01]  /*6350*/  HMMA.16816.F32 R24, R168.reuse, R26, RZ ;  /* 0x0000001aa818723c */ /* 0x040fe200000018ff */
[----:B------:R-:W-:Y:S05]  /*6360*/  STL [R1+0xec], R172 ;  /* 0x0000ecac01007387 */ /* 0x000fea0000100800 */
[----:B------:R-:W-:Y:S02]  /*6370*/  STL [R1+0xe8], R173 ;  /* 0x0000e8ad01007387 */ /* 0x000fe40000100800 */
[C---:B---3--:R-:W-:Y:S03]  /*6380*/  HMMA.16816.F32 R28, R168.reuse, R32, RZ ;  /* 0x00000020a81c723c */ /* 0x048fe600000018ff */
        /* <DEDUP_REMOVED lines=23> */
[----:B--2---:R-:W1:Y:S05]  /*6500*/  LDSM.16.M88.4 R176, [R0+0x10100] ;  /* 0x0101000000b0783b */ /* 0x004e6a0000000200 */
[----:B------:R-:W2:Y:S05]  /*6510*/  LDSM.16.M88.4 R180, [R0+0x10900] ;  /* 0x0109000000b4783b */ /* 0x000eaa0000000200 */
[----:B------:R-:W3:Y:S01]  /*6520*/  LDSM.16.M88.4 R184, [R0+0x11100] ;  /* 0x0111000000b8783b */ /* 0x000ee20000000200 */
[C---:B-1----:R-:W-:Y:S08]  /*6530*/  HMMA.16816.F32 R4, R192.reuse, R176, R4 ;  /* 0x000000b0c004723c */ /* 0x042ff00000001804 */
[C---:B------:R-:W-:Y:S01]  /*6540*/  HMMA.16816.F32 R8, R192.reuse, R178, R8 ;  /* 0x000000b2c008723c */ /* 0x040fe20000001808 */
[----:B------:R-:W1:Y:S07]  /*6550*/  LDSM.16.M88.4 R176, [R0+0x11900] ;  /* 0x0119000000b0783b */ /* 0x000e6e0000000200 */
[C---:B--2---:R-:W-:Y:S08]  /*6560*/  HMMA.16816.F32 R12, R192.reuse, R180, R12 ;  /* 0x000000b4c00c723c */ /* 0x044ff0000000180c */
[C---:B------:R-:W-:Y:S01]  /*6570*/  HMMA.16816.F32 R16, R192.reuse, R182, R16 ;  /* 0x000000b6c010723c */ /* 0x040fe20000001810 */
[----:B------:R-:W2:Y:S07]  /*6580*/  LDSM.16.M88.4 R180, [R251] ;  /* 0x00000000fbb4783b */ /* 0x000eae0000000200 */
[C---:B---3--:R-:W-:Y:S08]  /*6590*/  HMMA.16816.F32 R20, R192.reuse, R184, R20 ;  /* 0x000000b8c014723c */ /* 0x048ff00000001814 */
        /* <DEDUP_REMOVED lines=22> */
[----:B------:R1:W1:Y:S07]  /*6700*/  LDSM.16.M88.4 R176, [R131] ;  /* 0x0000000083b0783b */ /* 0x00026e0000000200 */
[C---:B--2---:R-:W-:Y:S08]  /*6710*/  HMMA.16816.F32 R20, R200.reuse, R180, R20 ;  /* 0x000000b4c814723c */ /* 0x044ff00000001814 */
[C---:B------:R-:W-:Y:S01]  /*6720*/  HMMA.16816.F32 R24, R200.reuse, R182, R24 ;  /* 0x000000b6c818723c */ /* 0x040fe20000001818 */
[----:B----4-:R2:W4:Y:S07]  /*6730*/  LDSM.16.M88.4 R180, [R130] ;  /* 0x0000000082b4783b */ /* 0x01052e0000000200 */
[C---:B---3--:R-:W-:Y:S01]  /*6740*/  HMMA.16816.F32 R28, R200.reuse, R184, R28 ;  /* 0x000000b8c81c723c */ /* 0x048fe2000000181c */
[----:B-1----:R-:W3:Y:S07]  /*6750*/  LDL R131, [R1+0x28] ;  /* 0x0000280001837983 */ /* 0x002eee0000100800 */
[----:B------:R-:W-:Y:S01]  /*6760*/  HMMA.16816.F32 R32, R200, R186, R32 ;  /* 0x000000bac820723c */ /* 0x000fe20000001820 */
[----:B------:R1:W4:Y:S05]  /*6770*/  LDSM.16.M88.4 R184, [R129] ;  /* 0x0000000081b8783b */ /* 0x00032a0000000200 */
[----:B--2---:R-:W2:Y:S02]  /*6780*/  LDL R130, [R1+0x24] ;  /* 0x0000240001827983 */ /* 0x004ea40000100800 */
[C---:B------:R-:W-:Y:S08]  /*6790*/  HMMA.16816.F32 R4, R204.reuse, R176, R4 ;  /* 0x000000b0cc04723c */ /* 0x040ff00000001804 */
[C---:B------:R-:W-:Y:S01]  /*67a0*/  HMMA.16816.F32 R8, R204.reuse, R178, R8 ;  /* 0x000000b2cc08723c */ /* 0x040fe20000001808 */
[----:B------:R4:W4:Y:S05]  /*67b0*/  LDSM.16.M88.4 R176, [R2] ;  /* 0x0000000002b0783b */ /* 0x00092a0000000200 */
[----:B-1----:R-:W2:Y:S02]  /*67c0*/  LDL R129, [R1+0x20] ;  /* 0x0000200001817983 */ /* 0x002ea40000100800 */
[C---:B----4-:R-:W-:Y:S08]  /*67d0*/  HMMA.16816.F32 R12, R204.reuse, R180, R12 ;  /* 0x000000b4cc0c723c */ /* 0x050ff0000000180c */
[C---:B------:R-:W-:Y:S01]  /*67e0*/  HMMA.16816.F32 R16, R204.reuse, R182, R16 ;  /* 0x000000b6cc10723c */ /* 0x040fe20000001810 */
[----:B------:R-:W1:Y:S07]  /*67f0*/  LDSM.16.M88.4 R180, [R0+0x12100] ;  /* 0x0121000000b4783b */ /* 0x000e6e0000000200 */
[C---:B------:R-:W-:Y:S01]  /*6800*/  HMMA.16816.F32 R20, R204.reuse, R184, R20 ;  /* 0x000000b8cc14723c */ /* 0x040fe20000001814 */
[----:B------:R-:W2:Y:S07]  /*6810*/  LDL R2, [R1+0x1c] ;  /* 0x00001c0001027983 */ /* 0x000eae0000100800 */
        /* <DEDUP_REMOVED lines=51> */
[----:B---3--:R-:W3:Y:S07]  /*6b50*/  LDL R2, [R1+0x18] ;  /* 0x0000180001027983 */ /* 0x008eee0000100800 */
        /* <DEDUP_REMOVED lines=38> */
[----:B----4-:R-:W-:Y:S05]  /*6dc0*/  LDSM.16.M88.4 R176, [R131] ;  /* 0x0000000083b0783b */ /* 0x010fea0000000200 */
[----:B--2---:R1:W-:Y:S05]  /*6dd0*/  LDSM.16.M88.4 R180, [R129] ;  /* 0x0000000081b4783b */ /* 0x0043ea0000000200 */
[----:B---3--:R2:W3:Y:S05]  /*6de0*/  LDSM.16.M88.4 R184, [R2] ;  /* 0x0000000002b8783b */ /* 0x0084ea0000000200 */
[----:B-1----:R-:W4:Y:S05]  /*6df0*/  LDL R129, [R1+0xc8] ;  /* 0x0000c80001817983 */ /* 0x002f2a0000100800 */
[----:B--2---:R-:W2:Y:S01]  /*6e00*/  LDL R2, [R1+0xc0] ;  /* 0x0000c00001027983 */ /* 0x004ea20000100800 */
[C---:B---3--:R-:W-:Y:S08]  /*6e10*/  HMMA.16816.F32 R4, R236.reuse, R184, R4 ;  /* 0x000000b8ec04723c */ /* 0x048ff00000001804 */
[C---:B------:R-:W-:Y:S01]  /*6e20*/  HMMA.16816.F32 R8, R236.reuse, R186, R8 ;  /* 0x000000baec08723c */ /* 0x040fe20000001808 */
[----:B------:R-:W1:Y:S07]  /*6e30*/  LDSM.16.M88.4 R184, [R130] ;  /* 0x0000000082b8783b */ /* 0x000e6e0000000200 */
[C---:B------:R-:W-:Y:S08]  /*6e40*/  HMMA.16816.F32 R12, R236.reuse, R176, R12 ;  /* 0x000000b0ec0c723c */ /* 0x040ff0000000180c */
[C---:B------:R-:W-:Y:S01]  /*6e50*/  HMMA.16816.F32 R16, R236.reuse, R178, R16 ;  /* 0x000000b2ec10723c */ /* 0x040fe20000001810 */
[----:B------:R-:W3:Y:S07]  /*6e60*/  LDSM.16.M88.4 R176, [R0+0x16100] ;  /* 0x0161000000b0783b */ /* 0x000eee0000000200 */
[C---:B------:R-:W-:Y:S08]  /*6e70*/  HMMA.16816.F32 R20, R236.reuse, R180, R20 ;  /* 0x000000b4ec14723c */ /* 0x040ff00000001814 */
[C---:B------:R-:W-:Y:S01]  /*6e80*/  HMMA.16816.F32 R24, R236.reuse, R182, R24 ;  /* 0x000000b6ec18723c */ /* 0x040fe20000001818 */
[----:B------:R-:W3:Y:S07]  /*6e90*/  LDSM.16.M88.4 R180, [R0+0x16900] ;  /* 0x0169000000b4783b */ /* 0x000eee0000000200 */
[C---:B-1----:R-:W-:Y:S08]  /*6ea0*/  HMMA.16816.F32 R28, R236.reuse, R184, R28 ;  /* 0x000000b8ec1c723c */ /* 0x042ff0000000181c */
[----:B------:R-:W-:Y:S01]  /*6eb0*/  HMMA.16816.F32 R32, R236, R186, R32 ;  /* 0x000000baec20723c */ /* 0x000fe20000001820 */
[----:B------:R-:W1:Y:S07]  /*6ec0*/  LDSM.16.M88.4 R184, [R0+0x17100] ;  /* 0x0171000000b8783b */ /* 0x000e6e0000000200 */
[C---:B---3--:R-:W-:Y:S08]  /*6ed0*/  HMMA.16816.F32 R4, R240.reuse, R176, R4 ;  /* 0x000000b0f004723c */ /* 0x048ff00000001804 */
[C---:B------:R-:W-:Y:S01]  /*6ee0*/  HMMA.16816.F32 R8, R240.reuse, R178, R8 ;  /* 0x000000b2f008723c */ /* 0x040fe20000001808 */
[----:B------:R3:W1:Y:S07]  /*6ef0*/  LDSM.16.M88.4 R176, [R0+0x17900] ;  /* 0x0179000000b0783b */ /* 0x00066e0000000200 */
[C---:B------:R-:W-:Y:S08]  /*6f00*/  HMMA.16816.F32 R12, R240.reuse, R180, R12 ;  /* 0x000000b4f00c723c */ /* 0x040ff0000000180c */
[C---:B------:R-:W-:Y:S01]  /*6f10*/  HMMA.16816.F32 R16, R240.reuse, R182, R16 ;  /* 0x000000b6f010723c */ /* 0x040fe20000001810 */
[----:B------:R-:W1:Y:S05]  /*6f20*/  LDSM.16.M88.4 R180, [R251+0x6000] ;  /* 0x00600000fbb4783b */ /* 0x000e6a0000000200 */
[----:B---3--:R3:W2:Y:S02]  /*6f30*/  LDL R0, [R1+0xc4] ;  /* 0x0000c40001007983 */ /* 0x0086a40000100800 */
[C---:B-1----:R-:W-:Y:S08]  /*6f40*/  HMMA.16816.F32 R20, R240.reuse, R184, R20 ;  /* 0x000000b8f014723c */ /* 0x042ff00000001814 */
[C---:B------:R-:W-:Y:S01]  /*6f50*/  HMMA.16816.F32 R24, R240.reuse, R186, R24 ;  /* 0x000000baf018723c */ /* 0x040fe20000001818 */
[----:B------:R-:W1:Y:S07]  /*6f60*/  LDSM.16.M88.4 R184, [R251+0x6800] ;  /* 0x00680000fbb8783b */ /* 0x000e6e0000000200 */
[C---:B------:R-:W-:Y:S08]  /*6f70*/  HMMA.16816.F32 R28, R240.reuse, R176, R28 ;  /* 0x000000b0f01c723c */ /* 0x040ff0000000181c */
[----:B------:R-:W-:Y:S01]  /*6f80*/  HMMA.16816.F32 R32, R240, R178, R32 ;  /* 0x000000b2f020723c */ /* 0x000fe20000001820 */
[----:B------:R-:W3:Y:S07]  /*6f90*/  LDSM.16.M88.4 R176, [R251+0x7000] ;  /* 0x00700000fbb0783b */ /* 0x000eee0000000200 */
[C---:B------:R-:W-:Y:S08]  /*6fa0*/  HMMA.16816.F32 R4, R244.reuse, R180, R4 ;  /* 0x000000b4f404723c */ /* 0x040ff00000001804 */
[C---:B------:R-:W-:Y:S01]  /*6fb0*/  HMMA.16816.F32 R8, R244.reuse, R182, R8 ;  /* 0x000000b6f408723c */ /* 0x040fe20000001808 */
[----:B------:R-:W3:Y:S01]  /*6fc0*/  LDSM.16.M88.4 R180, [R251+0x7800] ;  /* 0x00780000fbb4783b */ /* 0x000ee20000000200 */
[----:B------:R-:W-:Y:S04]  /*6fd0*/  DEPBAR.LE SB0, 0x0 ;  /* 0x000080000000791a */ /* 0x000fe80000000000 */
[----:B------:R-:W-:Y:S02]  /*6fe0*/  BAR.SYNC.DEFER_BLOCKING 0x0 ;  /* 0x0000000000007b1d */ /* 0x000fe40000010000 */
[C---:B-1----:R-:W-:Y:S08]  /*6ff0*/  HMMA.16816.F32 R12, R244.reuse, R184, R12 ;  /* 0x000000b8f40c723c */ /* 0x042ff0000000180c */
[C---:B------:R-:W-:Y:S08]  /*7000*/  HMMA.16816.F32 R16, R244.reuse, R186, R16 ;  /* 0x000000baf410723c */ /* 0x040ff00000001810 */
[C---:B---3--:R-:W-:Y:S08]  /*7010*/  HMMA.16816.F32 R20, R244.reuse, R176, R20 ;  /* 0x000000b0f414723c */ /* 0x048ff00000001814 */
[C---:B------:R-:W-:Y:S08]  /*7020*/  HMMA.16816.F32 R24, R244.reuse, R178, R24 ;  /* 0x000000b2f418723c */ /* 0x040ff00000001818 */
[C---:B------:R-:W-:Y:S08]  /*7030*/  HMMA.16816.F32 R28, R244.reuse, R180, R28 ;  /* 0x000000b4f41c723c */ /* 0x040ff0000000181c */
[----:B------:R-:W-:Y:S04]  /*7040*/  HMMA.16816.F32 R32, R244, R182, R32 ;  /* 0x000000b6f420723c */ /* 0x000fe80000001820 */
[----:B--2---:R-:W-:Y:S05]  /*7050*/  @P0 MOV R0, R2 ;  /* 0x0000000200000202 */ /* 0x004fea0000000f00 */
[----:B------:R-:W-:Y:S05]  /*7060*/  SHFL.IDX PT, R164, R0, 0x1, 0x1c1f ;  /* 0x003c1f0000a47f89 */ /* 0x000fea00000e0000 */
[----:B------:R1:W2:Y:S02]  /*7070*/  SHFL.IDX PT, R2, R0, RZ, 0x1c1f ;  /* 0x001c1fff00027589 */ /* 0x0002a400000e0000 */
[----:B-1----:R-:W-:Y:S05]  /*7080*/  IMAD.U32 R0, RZ, RZ, UR10 ;  /* 0x0000000aff007e24 */ /* 0x002fea000f8e00ff */
[----:B----4-:R-:W-:Y:S01]  /*7090*/  IADD3 R0, R0, UR11, -R129 ;  /* 0x0000000b00007c10 */ /* 0x010fe2000fffe881 */
[----:B------:R-:W-:Y:S03]  /*70a0*/  @UP2 USHF.R.S32.HI UR11, URZ, 0x1f, UR17 ;  /* 0x0000001f3f0b2899 */ /* 0x000fe60008011411 */
[----:B------:R-:W-:Y:S01]  /*70b0*/  IADD3 R0, R0, -UR19, RZ ;  /* 0x8000001300007c10 */ /* 0x000fe2000fffe0ff */
[----:B------:R-:W-:Y:S03]  /*70c0*/  @UP2 UIMAD UR11, UR11, UR4, URZ ;  /* 0x000000040b0b22a4 */ /* 0x000fe6000f8e023f */
[C---:B--2---:R-:W-:Y:S01]  /*70d0*/  IADD3 R2, R0.reuse, R2, RZ ;  /* 0x0000000200027210 */ /* 0x044fe20007ffe0ff */
[----:B------:R-:W-:Y:S01]  /*70e0*/  IMAD.IADD R0, R0, 0x1, R164 ;  /* 0x0000000100007824 */ /* 0x000fe200078e02a4 */
[----:B------:R-:W-:Y:S02]  /*70f0*/  @UP2 UIMAD UR11, UR17, UR5, UR11 ;  /* 0x00000005110b22a4 */ /* 0x000fe4000f8e020b */
[C---:B------:R-:W-:Y:S02]  /*7100*/  ISETP.GT.AND P0, PT, R2.reuse, RZ, PT ;  /* 0x000000ff0200720c */ /* 0x040fe40003f04270 */
[----:B------:R-:W-:Y:S01]  /*7110*/  ISETP.GT.AND P6, PT, R2, 0x1, PT ;  /* 0x000000010200780c */ /* 0x000fe20003fc4270 */
[----:B------:R-:W-:Y:S01]  /*7120*/  @UP2 UIADD3 UR11, UR21, UR11, URZ ;  /* 0x0000000b150b2290 */ /* 0x000fe2000fffe03f */
[----:B------:R-:W-:Y:S02]  /*7130*/  FSEL R188, R4, -INF , P0 ;  /* 0xff80000004bc7808 */ /* 0x000fe40000000000 */
[----:B------:R-:W-:Y:S01]  /*7140*/  ISETP.GT.AND P0, PT, R0, 0x1, PT ;  /* 0x000000010000780c */ /* 0x000fe20003f04270 */
[----:B------:R-:W-:Y:S01]  /*7150*/  @UP2 USHF.L.U64.HI UR11, UR20, 0x6, UR11 ;  /* 0x00000006140b2899 */ /* 0x000fe2000801020b */
[----:B------:R-:W-:Y:S02]  /*7160*/  FSEL R189, R5, -INF , P6 ;  /* 0xff80000005bd7808 */ /* 0x000fe40003000000 */
[----:B------:R-:W-:Y:S02]  /*7170*/  FSEL R190, R7, -INF , P0 ;  /* 0xff80000007be7808 */ /* 0x000fe40000000000 */
[C---:B------:R-:W-:Y:S02]  /*7180*/  ISETP.GT.AND P0, PT, R2.reuse, 0x8, PT ;  /* 0x000000080200780c */ /* 0x040fe40003f04270 */
[----:B------:R-:W-:Y:S02]  /*7190*/  ISETP.GT.AND P6, PT, R2, 0x9, PT ;  /* 0x000000090200780c */ /* 0x000fe40003fc4270 */
[----:B------:R-:W-:Y:S02]  /*71a0*/  FSEL R164, R8, -INF , P0 ;  /* 0xff80000008a47808 */ /* 0x000fe40000000000 */
[----:B------:R-:W-:Y:S02]  /*71b0*/  ISETP.GT.AND P0, PT, R0, 0x9, PT ;  /* 0x000000090000780c */ /* 0x000fe40003f04270 */
        /* <DEDUP_REMOVED lines=8> */
[----:B------:R-:W-:Y:S02]  /*7240*/  ISETP.GT.AND P0, PT, R2, 0x18, PT ;  /* 0x000000180200780c */ /* 0x000fe40003f04270 */
[----:B------:R-:W-:Y:S02]  /*7250*/  ISETP.GT.AND P1, PT, R0, RZ, PT ;  /* 0x000000ff0000720c */ /* 0x000fe40003f24270 */
[----:B------:R-:W-:Y:S02]  /*7260*/  FSEL R187, R16, -INF , P0 ;  /* 0xff80000010bb7808 */ /* 0x000fe40000000000 */
[----:B------:R-:W-:Y:S01]  /*7270*/  ISETP.GT.AND P0, PT, R0, 0x19, PT ;  /* 0x000000190000780c */ /* 0x000fe20003f04270 */
[----:B------:R-:W2:Y:S01]  /*7280*/  LDL R16, [R1+0x78] ;  /* 0x0000780001107983 */ /* 0x000ea20000100800 */
[----:B------:R-:W-:Y:S02]  /*7290*/  ISETP.GT.AND P6, PT, R2, 0x19, PT ;  /* 0x000000190200780c */ /* 0x000fe40003fc4270 */
[----:B------:R-:W-:Y:S02]  /*72a0*/  FSEL R167, R19, -INF , P0 ;  /* 0xff80000013a77808 */ /* 0x000fe40000000000 */
[----:B------:R-:W-:Y:S01]  /*72b0*/  FSEL R200, R17, -INF , P6 ;  /* 0xff80000011c87808 */ /* 0x000fe20003000000 */
[----:B------:R-:W3:Y:S01]  /*72c0*/  LDL R19, [R1+0x84] ;  /* 0x0000840001137983 */ /* 0x000ee20000100800 */
[----:B------:R-:W-:Y:S02]  /*72d0*/  FSEL R191, R6, -INF , P1 ;  /* 0xff80000006bf7808 */ /* 0x000fe40000800000 */
[----:B------:R-:W-:Y:S02]  /*72e0*/  ISETP.GT.AND P0, PT, R2, 0x20, PT ;  /* 0x000000200200780c */ /* 0x000fe40003f04270 */
[----:B------:R-:W-:Y:S01]  /*72f0*/  ISETP.GT.AND P1, PT, R0, 0x8, PT ;  /* 0x000000080000780c */ /* 0x000fe20003f24270 */
[----:B------:R-:W4:Y:S01]  /*7300*/  LDL R17, [R1+0x7c] ;  /* 0x00007c0001117983 */ /* 0x000f220000100800 */
[----:B------:R-:W-:Y:S02]  /*7310*/  ISETP.GT.AND P6, PT, R2, 0x21, PT ;  /* 0x000000210200780c */ /* 0x000fe40003fc4270 */
[----:B------:R-:W-:Y:S02]  /*7320*/  FSEL R201, R20, -INF , P0 ;  /* 0xff80000014c97808 */ /* 0x000fe40000000000 */
[----:B------:R-:W-:Y:S01]  /*7330*/  FSEL R202, R21, -INF , P6 ;  /* 0xff80000015ca7808 */ /* 0x000fe20003000000 */
[----:B------:R-:W2:Y:S01]  /*7340*/  LDL R20, [R1+0x88] ;  /* 0x0000880001147983 */ /* 0x000ea20000100800 */
[----:B------:R-:W-:Y:S02]  /*7350*/  ISETP.GT.AND P6, PT, R2, 0x28, PT ;  /* 0x000000280200780c */ /* 0x000fe40003fc4270 */
[----:B------:R-:W-:Y:S02]  /*7360*/  ISETP.GT.AND P0, PT, R0, 0x21, PT ;  /* 0x000000210000780c */ /* 0x000fe40003f04270 */
[----:B------:R-:W-:Y:S01]  /*7370*/  FSEL R184, R10, -INF , P1 ;  /* 0xff8000000ab87808 */ /* 0x000fe20000800000 */
[----:B------:R-:W2:Y:S01]  /*7380*/  LDL R21, [R1+0x8c] ;  /* 0x00008c0001157983 */ /* 0x000ea20000100800 */
[----:B------:R-:W-:Y:S02]  /*7390*/  ISETP.GT.AND P1, PT, R0, 0x10, PT ;  /* 0x000000100000780c */ /* 0x000fe40003f24270 */
[----:B------:R-:W-:Y:S02]  /*73a0*/  FSEL R196, R23, -INF , P0 ;  /* 0xff80000017c47808 */ /* 0x000fe40000000000 */
[----:B------:R-:W-:Y:S02]  /*73b0*/  FSEL R131, R14, -INF , P1 ;  /* 0xff8000000e837808 */ /* 0x000fe40000800000 */
[----:B------:R-:W-:Y:S02]  /*73c0*/  FSEL R197, R24, -INF , P6 ;  /* 0xff80000018c57808 */ /* 0x000fe40003000000 */
[----:B------:R-:W-:Y:S02]  /*73d0*/  ISETP.GT.AND P1, PT, R0, 0x18, PT ;  /* 0x000000180000780c */ /* 0x000fe40003f24270 */
[C---:B------:R-:W-:Y:S02]  /*73e0*/  ISETP.GT.AND P6, PT, R2.reuse, 0x31, PT ;  /* 0x000000310200780c */ /* 0x040fe40003fc4270 */
[----:B------:R-:W-:Y:S02]  /*73f0*/  ISETP.GT.AND P0, PT, R2, 0x30, PT ;  /* 0x000000300200780c */ /* 0x000fe40003f04270 */
[----:B------:R-:W-:Y:S02]  /*7400*/  FSEL R193, R29, -INF , P6 ;  /* 0xff8000001dc17808 */ /* 0x000fe40003000000 */
[----:B------:R-:W-:Y:S02]  /*7410*/  FSEL R168, R18, -INF , P1 ;  /* 0xff80000012a87808 */ /* 0x000fe40000800000 */
[----:B------:R-:W-:Y:S01]  /*7420*/  FSEL R192, R28, -INF , P0 ;  /* 0xff8000001cc07808 */ /* 0x000fe20000000000 */
[----:B------:R-:W2:Y:S01]  /*7430*/  LDL R18, [R1+0x80] ;  /* 0x0000800001127983 */ /* 0x000ea20000100800 */
[----:B------:R-:W-:Y:S02]  /*7440*/  ISETP.GT.AND P1, PT, R0, 0x20, PT ;  /* 0x000000200000780c */ /* 0x000fe40003f24270 */
[----:B------:R-:W-:Y:S02]  /*7450*/  FMNMX.FTZ R4, R188, R3, !PT ;  /* 0x00000003bc047209 */ /* 0x000fe40007810000 */
[----:B------:R-:W2:Y:S01]  /*7460*/  LDL.64 R28, [R1+0xb0] ;  /* 0x0000b000011c7983 */ /* 0x000ea20000100a00 */
[----:B------:R-:W-:Y:S02]  /*7470*/  FSEL R203, R22, -INF , P1 ;  /* 0xff80000016cb7808 */ /* 0x000fe40000800000 */
[----:B------:R-:W-:Y:S02]  /*7480*/  FMNMX.FTZ R4, R189, R4, !PT ;  /* 0x00000004bd047209 */ /* 0x000fe40007810000 */
[----:B------:R-:W3:Y:S01]  /*7490*/  LDL.64 R22, [R1+0x70] ;  /* 0x0000700001167983 */ /* 0x000ee20000100a00 */
[----:B------:R-:W-:Y:S02]  /*74a0*/  FMNMX.FTZ R5, R191, R166, !PT ;  /* 0x000000a6bf057209 */ /* 0x000fe40007810000 */
[----:B------:R-:W-:Y:S02]  /*74b0*/  FMNMX.FTZ R4, R164, R4, !PT ;  /* 0x00000004a4047209 */ /* 0x000fe40007810000 */
[----:B------:R-:W-:Y:S02]  /*74c0*/  ISETP.GT.AND P1, PT, R2, 0x29, PT ;  /* 0x000000290200780c */ /* 0x000fe40003f24270 */
[----:B------:R-:W-:Y:S02]  /*74d0*/  FMNMX.FTZ R4, R185, R4, !PT ;  /* 0x00000004b9047209 */ /* 0x000fe40007810000 */
[----:B------:R-:W-:Y:S02]  /*74e0*/  MOV R24, R169 ;  /* 0x000000a900187202 */ /* 0x000fe40000000f00 */
[----:B------:R-:W-:Y:S02]  /*74f0*/  FMNMX.FTZ R4, R129, R4, !PT ;  /* 0x0000000481047209 */ /* 0x000fe40007810000 */
[----:B------:R-:W-:Y:S01]  /*7500*/  FSEL R198, R25, -INF , P1 ;  /* 0xff80000019c67808 */ /* 0x000fe20000800000 */
[----:B------:R-:W-:Y:S01]  /*7510*/  IMAD.MOV.U32 R25, RZ, RZ, R168 ;  /* 0x000000ffff197224 */ /* 0x000fe200078e00a8 */
[----:B------:R-:W-:Y:S02]  /*7520*/  FMNMX.FTZ R4, R130, R4, !PT ;  /* 0x0000000482047209 */ /* 0x000fe40007810000 */
[C---:B------:R-:W-:Y:S02]  /*7530*/  ISETP.GT.AND P1, PT, R2.reuse, 0x38, PT ;  /* 0x000000380200780c */ /* 0x040fe40003f24270 */
[----:B------:R-:W-:Y:S02]  /*7540*/  FMNMX.FTZ R4, R187, R4, !PT ;  /* 0x00000004bb047209 */ /* 0x000fe40007810000 */
[----:B------:R-:W-:Y:S02]  /*7550*/  ISETP.GT.AND P0, PT, R2, 0x39, PT ;  /* 0x000000390200780c */ /* 0x000fe40003f04270 */
[----:B------:R-:W-:Y:S02]  /*7560*/  FMNMX.FTZ R165, R200, R4, !PT ;  /* 0x00000004c8a57209 */ /* 0x000fe40007810000 */
[----:B------:R-:W-:Y:S02]  /*7570*/  FMNMX.FTZ R4, R190, R5, !PT ;  /* 0x00000005be047209 */ /* 0x000fe40007810000 */
[----:B------:R-:W-:Y:S02]  /*7580*/  FMNMX.FTZ R165, R201, R165, !PT ;  /* 0x000000a5c9a57209 */ /* 0x000fe40007810000 */
[----:B------:R-:W-:Y:S02]  /*7590*/  FMNMX.FTZ R4, R184, R4, !PT ;  /* 0x00000004b8047209 */ /* 0x000fe40007810000 */
[----:B------:R-:W-:Y:S02]  /*75a0*/  FMNMX.FTZ R165, R202, R165, !PT ;  /* 0x000000a5caa57209 */ /* 0x000fe40007810000 */
[----:B------:R-:W-:Y:S02]  /*75b0*/  FMNMX.FTZ R4, R186, R4, !PT ;  /* 0x00000004ba047209 */ /* 0x000fe40007810000 */
[----:B------:R-:W-:Y:S02]  /*75c0*/  FSEL R194, R32, -INF , P1 ;  /* 0xff80000020c27808 */ /* 0x000fe40000800000 */
[----:B------:R-:W-:Y:S02]  /*75d0*/  FMNMX.FTZ R4, R131, R4, !PT ;  /* 0x0000000483047209 */ /* 0x000fe40007810000 */
[----:B------:R-:W-:Y:S02]  /*75e0*/  FMNMX.FTZ R165, R197, R165, !PT ;  /* 0x000000a5c5a57209 */ /* 0x000fe40007810000 */
[----:B------:R-:W-:Y:S02]  /*75f0*/  FMNMX.FTZ R2, R24, R4, !PT ;  /* 0x0000000418027209 */ /* 0x000fe40007810000 */
[----:B------:R-:W-:Y:S02]  /*7600*/  MOV R32, R167 ;  /* 0x000000a700207202 */ /* 0x000fe40000000f00 */
[----:B------:R-:W-:Y:S02]  /*7610*/  FMNMX.FTZ R2, R25, R2, !PT ;  /* 0x0000000219027209 */ /* 0x000fe40007810000 */
[----:B------:R-:W-:Y:S02]  /*7620*/  FMNMX.FTZ R165, R198, R165, !PT ;  /* 0x000000a5c6a57209 */ /* 0x000fe40007810000 */
[----:B------:R-:W-:Y:S02]  /*7630*/  FMNMX.FTZ R2, R32, R2, !PT ;  /* 0x0000000220027209 */ /* 0x000fe40007810000 */
[----:B------:R-:W-:Y:S02]  /*7640*/  FMNMX.FTZ R165, R192, R165, !PT ;  /* 0x000000a5c0a57209 */ /* 0x000fe40007810000 */
[----:B------:R-:W-:Y:S02]  /*7650*/  FMNMX.FTZ R2, R203, R2, !PT ;  /* 0x00000002cb027209 */ /* 0x000fe40007810000 */
[----:B------:R-:W-:Y:S02]  /*7660*/  ISETP.GT.AND P1, PT, R0, 0x28, PT ;  /* 0x000000280000780c */ /* 0x000fe40003f24270 */
[----:B------:R-:W-:Y:S02]  /*7670*/  FMNMX.FTZ R165, R193, R165, !PT ;  /* 0x000000a5c1a57209 */ /* 0x000fe40007810000 */
[----:B------:R-:W-:Y:S02]  /*7680*/  FSEL R195, R33, -INF , P0 ;  /* 0xff80000021c37808 */ /* 0x000fe40000000000 */
[----:B------:R-:W-:Y:S02]  /*7690*/  FSEL R183, R26, -INF , P1 ;  /* 0xff8000001ab77808 */ /* 0x000fe40000800000 */
[----:B------:R-:W-:Y:S02]  /*76a0*/  FMNMX.FTZ R2, R196, R2, !PT ;  /* 0x00000002c4027209 */ /* 0x000fe40007810000 */
[----:B------:R-:W-:Y:S02]  /*76b0*/  ISETP.GT.AND P0, PT, R0, 0x29, PT ;  /* 0x000000290000780c */ /* 0x000fe40003f04270 */
[----:B------:R-:W-:Y:S02]  /*76c0*/  FMNMX.FTZ R165, R194, R165, !PT ;  /* 0x000000a5c2a57209 */ /* 0x000fe40007810000 */
[----:B------:R-:W-:Y:S02]  /*76d0*/  FSEL R199, R27, -INF , P0 ;  /* 0xff8000001bc77808 */ /* 0x000fe40000000000 */
[----:B------:R-:W-:Y:S02]  /*76e0*/  ISETP.GT.AND P1, PT, R0, 0x30, PT ;  /* 0x000000300000780c */ /* 0x000fe40003f24270 */
[----:B------:R-:W-:Y:S02]  /*76f0*/  FMNMX.FTZ R2, R183, R2, !PT ;  /* 0x00000002b7027209 */ /* 0x000fe40007810000 */
[----:B------:R-:W-:Y:S02]  /*7700*/  FMNMX.FTZ R165, R195, R165, !PT ;  /* 0x000000a5c3a57209 */ /* 0x000fe40007810000 */
[----:B------:R-:W-:Y:S02]  /*7710*/  FMNMX.FTZ R2, R199, R2, !PT ;  /* 0x00000002c7027209 */ /* 0x000fe40007810000 */
[----:B------:R-:W-:Y:S01]  /*7720*/  FSEL R172, R30, -INF , P1 ;  /* 0xff8000001eac7808 */ /* 0x000fe20000800000 */
[----:B------:R-:W1:Y:S01]  /*7730*/  SHFL.BFLY PT, R4, R165, 0x2, 0x1f ;  /* 0x0c401f00a5047f89 */ /* 0x000e6200000e0000 */
[----:B------:R-:W-:Y:S02]  /*7740*/  ISETP.GT.AND P0, PT, R0, 0x31, PT ;  /* 0x000000310000780c */ /* 0x000fe40003f04270 */
[----:B------:R-:W-:Y:S02]  /*7750*/  FMNMX.FTZ R2, R172, R2, !PT ;  /* 0x00000002ac027209 */ /* 0x000fe40007810000 */
[----:B------:R-:W-:Y:S02]  /*7760*/  FSEL R173, R31, -INF , P0 ;  /* 0xff8000001fad7808 */ /* 0x000fe40000000000 */
[C---:B------:R-:W-:Y:S02]  /*7770*/  ISETP.GT.AND P1, PT, R0.reuse, 0x38, PT ;  /* 0x000000380000780c */ /* 0x040fe40003f24270 */
[----:B------:R-:W-:Y:S02]  /*7780*/  ISETP.GT.AND P0, PT, R0, 0x39, PT ;  /* 0x000000390000780c */ /* 0x000fe40003f04270 */
[----:B------:R-:W-:Y:S02]  /*7790*/  FSEL R174, R34, -INF , P1 ;  /* 0xff80000022ae7808 */ /* 0x000fe40000800000 */
[----:B------:R-:W-:Y:S02]  /*77a0*/  FMNMX.FTZ R0, R173, R2, !PT ;  /* 0x00000002ad007209 */ /* 0x000fe40007810000 */
[----:B------:R-:W-:Y:S02]  /*77b0*/  PLOP3.LUT P6, PT, PT, PT, UP2, 0x80, 0x0 ;  /* 0x000000000000781c */ /* 0x000fe40003fcf028 */
[----:B------:R-:W-:Y:S02]  /*77c0*/  FMNMX.FTZ R0, R174, R0, !PT ;  /* 0x00000000ae007209 */ /* 0x000fe40007810000 */
[----:B------:R-:W-:Y:S04]  /*77d0*/  FSEL R167, R35, -INF , P0 ;  /* 0xff80000023a77808 */ /* 0x000fe80000000000 */
[----:B------:R-:W-:Y:S02]  /*77e0*/  FMNMX.FTZ R0, R167, R0, !PT ;  /* 0x00000000a7007209 */ /* 0x000fe40007810000 */
[----:B-1----:R-:W-:Y:S03]  /*77f0*/  FMNMX.FTZ R165, R165, R4, !PT ;  /* 0x00000004a5a57209 */ /* 0x002fe60007810000 */
[----:B------:R-:W1:Y:S05]  /*7800*/  SHFL.BFLY PT, R2, R0, 0x2, 0x1f ;  /* 0x0c401f0000027f89 */ /* 0x000e6a00000e0000 */
[----:B------:R-:W1:Y:S02]  /*7810*/  SHFL.BFLY PT, R11, R165, 0x1, 0x1f ;  /* 0x0c201f00a50b7f89 */ /* 0x000e6400000e0000 */
[----:B-1----:R-:W-:Y:S05]  /*7820*/  FMNMX.FTZ R0, R0, R2, !PT ;  /* 0x0000000200007209 */ /* 0x002fea0007810000 */
[----:B------:R-:W1:Y:S01]  /*7830*/  SHFL.BFLY PT, R2, R0, 0x1, 0x1f ;  /* 0x0c201f0000027f89 */ /* 0x000e6200000e0000 */
[----:B------:R-:W-:Y:S05]  /*7840*/  FMNMX.FTZ R165, R165, R11, !PT ;  /* 0x0000000ba5a57209 */ /* 0x000fea0007810000 */
[----:B------:R-:W-:Y:S01]  /*7850*/  FMUL.FTZ R180, R165, c[0x0][0x2d0] ;  /* 0x0000b400a5b47a20 */ /* 0x000fe20000410000 */
[----:B--2---:R-:W-:Y:S04]  /*7860*/  @P6 IADD3 R5, P1, R28, UR14, RZ ;  /* 0x0000000e1c056c10 */ /* 0x004fe8000ff3e0ff */
[----:B------:R-:W-:Y:S02]  /*7870*/  @P6 LEA R6, P0, R5, c[0x0][0x1c8], 0x1 ;  /* 0x0000720005066a11 */ /* 0x000fe400078008ff */
[----:B---3--:R-:W-:Y:S02]  /*7880*/  @P6 IADD3.X R7, R23, UR11, RZ, P1, !PT ;  /* 0x0000000b17076c10 */ /* 0x008fe40008ffe4ff */
[----:B------:R-:W-:Y:S02]  /*7890*/  @P6 IADD3 R4, P1, R21, UR14, RZ ;  /* 0x0000000e15046c10 */ /* 0x000fe4000ff3e0ff */
[----:B------:R-:W-:Y:S02]  /*78a0*/  @P6 LEA.HI.X R7, R5, c[0x0][0x1cc], R7, 0x1, P0 ;  /* 0x0000730005076a11 */ /* 0x000fe400000f0c07 */
[----:B------:R-:W-:Y:S02]  /*78b0*/  @P6 IADD3.X R9, R20, UR11, RZ, P1, !PT ;  /* 0x0000000b14096c10 */ /* 0x000fe40008ffe4ff */
[C---:B------:R-:W-:Y:S01]  /*78c0*/  @P6 LEA R8, P0, R4.reuse, c[0x0][0x1c8], 0x1 ;  /* 0x0000720004086a11 */ /* 0x040fe200078008ff */
[----:B------:R2:W-:Y:S01]  /*78d0*/  @P6 LDGSTS.E.BYPASS.LTC128B.128 [R128+0x10100], [R6.64], !P5 ;  /* 0x1010000006806fae */ /* 0x0005e2000e901d56 */
[----:B------:R-:W-:Y:S02]  /*78e0*/  @P6 IADD3 R5, P1, R19, UR14, RZ ;  /* 0x0000000e13056c10 */ /* 0x000fe4000ff3e0ff */
[----:B------:R-:W-:Y:S02]  /*78f0*/  @P6 LEA.HI.X R9, R4, c[0x0][0x1cc], R9, 0x1, P0 ;  /* 0x0000730004096a11 */ /* 0x000fe400000f0c09 */
[----:B------:R-:W-:Y:S02]  /*7900*/  @P6 LEA R12, P0, R5, c[0x0][0x1c8], 0x1 ;  /* 0x00007200050c6a11 */ /* 0x000fe400078008ff */
[----:B------:R-:W-:Y:S01]  /*7910*/  @P6 IADD3.X R10, R18, UR11, RZ, P1, !PT ;  /* 0x0000000b120a6c10 */ /* 0x000fe20008ffe4ff */
[----:B------:R3:W-:Y:S01]  /*7920*/  @P6 LDGSTS.E.BYPASS.LTC128B.128 [R128+0x12100], [R8.64], !P4 ;  /* 0x1210000008806fae */ /* 0x0007e2000e101d56 */
[----:B----4-:R-:W-:Y:S01]  /*7930*/  @P6 IADD3 R4, P1, R17, UR14, RZ ;  /* 0x0000000e11046c10 */ /* 0x010fe2000ff3e0ff */
[----:B------:R-:W-:Y:S01]  /*7940*/  @UP2 UIADD3 UR14, UP0, UR16, UR14, URZ ;  /* 0x0000000e100e2290 */ /* 0x000fe2000ff1e03f */
[----:B------:R-:W-:Y:S02]  /*7950*/  @P6 LEA.HI.X R13, R5, c[0x0][0x1cc], R10, 0x1, P0 ;  /* 0x00007300050d6a11 */ /* 0x000fe400000f0c0a */
[----:B------:R-:W-:Y:S02]  /*7960*/  @P6 LEA R14, P0, R4, c[0x0][0x1c8], 0x1 ;  /* 0x00007200040e6a11 */ /* 0x000fe400078008ff */
[----:B------:R-:W-:Y:S01]  /*7970*/  @P6 IADD3.X R5, R16, UR11, RZ, P1, !PT ;  /* 0x0000000b10056c10 */ /* 0x000fe20008ffe4ff */
[----:B------:R4:W-:Y:S01]  /*7980*/  @P6 LDGSTS.E.BYPASS.LTC128B.128 [R128+0x14100], [R12.64], !P3 ;  /* 0x141000000c806fae */ /* 0x0009e2000d901d56 */
[----:B------:R-:W-:Y:S01]  /*7990*/  @UP2 UIADD3.X UR11, UR15, UR11, URZ, UP0, !UPT ;  /* 0x0000000b0f0b2290 */ /* 0x000fe200087fe43f */
[----:B------:R-:W-:Y:S01]  /*79a0*/  FSETP.NEU.FTZ.AND P1, PT, R165, -INF , PT ;  /* 0xff800000a500780b */ /* 0x000fe20003f3d000 */
[----:B------:R-:W-:Y:S01]  /*79b0*/  UISETP.GT.AND UP0, UPT, UR18, UR9, UPT ;  /* 0x000000091200728c */ /* 0x000fe2000bf04270 */
[----:B------:R-:W-:Y:S02]  /*79c0*/  @P6 LEA.HI.X R15, R4, c[0x0][0x1cc], R5, 0x1, P0 ;  /* 0x00007300040f6a11 */ /* 0x000fe400000f0c05 */
[----:B------:R-:W-:Y:S01]  /*79d0*/  @P6 IADD3 R4, P0, R28, UR14, RZ ;  /* 0x0000000e1c046c10 */ /* 0x000fe2000ff1e0ff */
[----:B------:R-:W-:Y:S01]  /*79e0*/  UMOV UR18, UR17 ;  /* 0x0000001100127c82 */ /* 0x000fe20008000000 */
[----:B------:R-:W-:Y:S01]  /*79f0*/  FSEL R180, R180, RZ, P1 ;  /* 0x000000ffb4b47208 */ /* 0x000fe20000800000 */
[----:B------:R3:W-:Y:S01]  /*7a00*/  @P6 LDGSTS.E.BYPASS.LTC128B.128 [R128+0x16100], [R14.64], !P2 ;  /* 0x161000000e806fae */ /* 0x0007e2000d101d56 */
[----:B------:R-:W-:Y:S02]  /*7a10*/  @P6 IADD3.X R5, R23, UR11, RZ, P0, !PT ;  /* 0x0000000b17056c10 */ /* 0x000fe400087fe4ff */
[----:B------:R-:W-:Y:S01]  /*7a20*/  @P6 LEA R10, P0, R4, c[0x0][0x1c8], 0x1 ;  /* 0x00007200040a6a11 */ /* 0x000fe200078008ff */
[--C-:B------:R-:W-:Y:S02]  /*7a30*/  FFMA.FTZ R188, R188, c[0x0][0x2d0], -R180.reuse ;  /* 0x0000b400bcbc7a23 */ /* 0x100fe400000108b4 */
[--C-:B------:R-:W-:Y:S01]  /*7a40*/  FFMA.FTZ R189, R189, c[0x0][0x2d0], -R180.reuse ;  /* 0x0000b400bdbd7a23 */ /* 0x100fe200000108b4 */
[----:B------:R-:W-:Y:S01]  /*7a50*/  @P6 LEA.HI.X R11, R4, c[0x0][0x1cc], R5, 0x1, P0 ;  /* 0x00007300040b6a11 */ /* 0x000fe200000f0c05 */
[--C-:B------:R-:W-:Y:S01]  /*7a60*/  FFMA.FTZ R185, R185, c[0x0][0x2d0], -R180.reuse ;  /* 0x0000b400b9b97a23 */ /* 0x100fe200000108b4 */
[----:B------:R-:W-:Y:S01]  /*7a70*/  @P6 IADD3 R4, P0, R21, UR14, RZ ;  /* 0x0000000e15046c10 */ /* 0x000fe2000ff1e0ff */
[----:B------:R3:W-:Y:S02]  /*7a80*/  MUFU.EX2 R175, R189 ;  /* 0x000000bd00af7308 */ /* 0x0007e40000000800 */
[----:B------:R3:W-:Y:S01]  /*7a90*/  @P6 LDGSTS.E.BYPASS.LTC128B.128 [R128+0x11100], [R10.64], !P5 ;  /* 0x111000000a806fae */ /* 0x0007e2000e901d56 */
[----:B------:R-:W-:Y:S02]  /*7aa0*/  @P6 IADD3.X R5, R20, UR11, RZ, P0, !PT ;  /* 0x0000000b14056c10 */ /* 0x000fe400087fe4ff */
[----:B--2---:R-:W-:Y:S01]  /*7ab0*/  @P6 LEA R6, P0, R4, c[0x0][0x1c8], 0x1 ;  /* 0x0000720004066a11 */ /* 0x004fe200078008ff */
[----:B----4-:R-:W-:Y:S03]  /*7ac0*/  FFMA.FTZ R12, R164, c[0x0][0x2d0], -R180 ;  /* 0x0000b400a40c7a23 */ /* 0x010fe600000108b4 */
[----:B------:R-:W-:Y:S01]  /*7ad0*/  @P6 LEA.HI.X R7, R4, c[0x0][0x1cc], R5, 0x1, P0 ;  /* 0x0000730004076a11 */ /* 0x000fe200000f0c05 */
[----:B------:R2:W-:Y:S01]  /*7ae0*/  MUFU.EX2 R171, R185 ;  /* 0x000000b900ab7308 */ /* 0x0005e20000000800 */
[----:B------:R-:W-:Y:S02]  /*7af0*/  @P6 IADD3 R4, P0, R19, UR14, RZ ;  /* 0x0000000e13046c10 */ /* 0x000fe4000ff1e0ff */
[----:B-1----:R-:W-:Y:S01]  /*7b00*/  FMNMX.FTZ R164, R0, R2, !PT ;  /* 0x0000000200a47209 */ /* 0x002fe20007810000 */
[----:B------:R1:W-:Y:S01]  /*7b10*/  @P6 LDGSTS.E.BYPASS.LTC128B.128 [R128+0x13100], [R6.64], !P4 ;  /* 0x1310000006806fae */ /* 0x0003e2000e101d56 */
[----:B------:R-:W-:Y:S02]  /*7b20*/  @P6 IADD3.X R5, R18, UR11, RZ, P0, !PT ;  /* 0x0000000b12056c10 */ /* 0x000fe400087fe4ff */
[----:B---3--:R-:W-:Y:S01]  /*7b30*/  @P6 LEA R8, P0, R4, c[0x0][0x1c8], 0x1 ;  /* 0x0000720004086a11 */ /* 0x008fe200078008ff */
[----:B------:R-:W-:Y:S01]  /*7b40*/  FMUL.FTZ R181, R164, c[0x0][0x2d0] ;  /* 0x0000b400a4b57a20 */ /* 0x000fe20000410000 */
[----:B------:R-:W-:Y:S01]  /*7b50*/  FSEL R0, R165, RZ, P1 ;  /* 0x000000ffa5007208 */ /* 0x000fe20000800000 */
[----:B------:R-:W3:Y:S01]  /*7b60*/  MUFU.EX2 R169, R12 ;  /* 0x0000000c00a97308 */ /* 0x000ee20000000800 */
[----:B------:R-:W-:Y:S02]  /*7b70*/  @P6 LEA.HI.X R9, R4, c[0x0][0x1cc], R5, 0x1, P0 ;  /* 0x0000730004096a11 */ /* 0x000fe400000f0c05 */
[----:B------:R-:W-:Y:S01]  /*7b80*/  @P6 IADD3 R2, P0, R17, UR14, RZ ;  /* 0x0000000e11026c10 */ /* 0x000fe2000ff1e0ff */
[----:B------:R-:W-:Y:S02]  /*7b90*/  FADD.FTZ R0, -R0, R3 ;  /* 0x0000000300007221 */ /* 0x000fe40000010100 */
[----:B------:R1:W-:Y:S01]  /*7ba0*/  @P6 LDGSTS.E.BYPASS.LTC128B.128 [R128+0x15100], [R8.64], !P3 ;  /* 0x1510000008806fae */ /* 0x0003e2000d901d56 */
[----:B------:R-:W-:Y:S01]  /*7bb0*/  @P6 LEA R4, P1, R2, c[0x0][0x1c8], 0x1 ;  /* 0x0000720002046a11 */ /* 0x000fe200078208ff */
[----:B------:R-:W-:Y:S01]  /*7bc0*/  FMUL.FTZ R0, R0, c[0x0][0x2d0] ;  /* 0x0000b40000007a20 */ /* 0x000fe20000410000 */
[----:B------:R-:W-:Y:S01]  /*7bd0*/  @P6 IADD3.X R5, R16, UR11, RZ, P0, !PT ;  /* 0x0000000b10056c10 */ /* 0x000fe200087fe4ff */
[----:B------:R-:W4:Y:S01]  /*7be0*/  MUFU.EX2 R188, R188 ;  /* 0x000000bc00bc7308 */ /* 0x000f220000000800 */
[----:B------:R-:W-:Y:S01]  /*7bf0*/  FSETP.NEU.FTZ.AND P0, PT, R164, -INF , PT ;  /* 0xff800000a400780b */ /* 0x000fe20003f1d000 */
[----:B------:R-:W-:Y:S01]  /*7c00*/  IMAD.MOV.U32 R189, RZ, RZ, R32 ;  /* 0x000000ffffbd7224 */ /* 0x000fe200078e0020 */
[----:B------:R-:W-:Y:S02]  /*7c10*/  @P6 LEA.HI.X R5, R2, c[0x0][0x1cc], R5, 0x1, P1 ;  /* 0x0000730002056a11 */ /* 0x000fe400008f0c05 */
[----:B------:R-:W-:Y:S02]  /*7c20*/  FSEL R181, R181, RZ, P0 ;  /* 0x000000ffb5b57208 */ /* 0x000fe40000000000 */
[----:B------:R-:W-:Y:S01]  /*7c30*/  FSEL R2, R164, RZ, P0 ;  /* 0x000000ffa4027208 */ /* 0x000fe20000000000 */
[----:B------:R1:W-:Y:S01]  /*7c40*/  @P6 LDGSTS.E.BYPASS.LTC128B.128 [R128+0x17100], [R4.64], !P2 ;  /* 0x1710000004806fae */ /* 0x0003e2000d101d56 */
[----:B--2---:R-:W-:Y:S01]  /*7c50*/  MOV R185, R25 ;  /* 0x0000001900b97202 */ /* 0x004fe20000000f00 */
[--C-:B------:R-:W-:Y:S01]  /*7c60*/  FFMA.FTZ R186, R186, c[0x0][0x2d0], -R181.reuse ;  /* 0x0000b400baba7a23 */ /* 0x100fe200000108b5 */
[----:B------:R2:W1:Y:S01]  /*7c70*/  MUFU.EX2 R3, R0 ;  /* 0x0000000000037308 */ /* 0x0004620000000800 */
[--C-:B------:R-:W-:Y:S01]  /*7c80*/  FFMA.FTZ R190, R190, c[0x0][0x2d0], -R181.reuse ;  /* 0x0000b400bebe7a23 */ /* 0x100fe200000108b5 */
[----:B------:R-:W-:Y:S01]  /*7c90*/  LDSM.16.MT88.4 R20, [R250+0x100] ;  /* 0x00010000fa14783b */ /* 0x000fe20000004200 */
[--C-:B------:R-:W-:Y:S01]  /*7ca0*/  FFMA.FTZ R184, R184, c[0x0][0x2d0], -R181.reuse ;  /* 0x0000b400b8b87a23 */ /* 0x100fe200000108b5 */
[----:B---3--:R-:W-:Y:S01]  /*7cb0*/  F2FP.PACK_AB R178, R171, R169 ;  /* 0x000000a9abb2723e */ /* 0x008fe200000000ff */
[--C-:B------:R-:W-:Y:S01]  /*7cc0*/  FFMA.FTZ R191, R191, c[0x0][0x2d0], -R181.reuse ;  /* 0x0000b400bfbf7a23 */ /* 0x100fe200000108b5 */
[----:B------:R-:W-:Y:S01]  /*7cd0*/  PLOP3.LUT P0, PT, PT, PT, UP0, 0x80, 0x0 ;  /* 0x000000000000781c */ /* 0x000fe20003f0f008 */
[----:B------:R-:W0:Y:S03]  /*7ce0*/  LDGDEPBAR ;  /* 0x00000000000079af */ /* 0x000e260000000000 */
[----:B------:R-:W3:Y:S01]  /*7cf0*/  MUFU.EX2 R12, R186 ;  /* 0x000000ba000c7308 */ /* 0x000ee20000000800 */
[----:B----4-:R-:W-:Y:S09]  /*7d00*/  F2FP.PACK_AB R176, R175, R188 ;  /* 0x000000bcafb0723e */ /* 0x010ff200000000ff */
[----:B------:R-:W-:Y:S01]  /*7d10*/  MUFU.EX2 R168, R190 ;  /* 0x000000be00a87308 */ /* 0x000fe20000000800 */
[----:B-1----:R-:W4:Y:S01]  /*7d20*/  LDL.LU R128, [R1+0x12c] ;  /* 0x00012c0001807983 */ /* 0x002f220000300800 */
[----:B--2---:R-:W-:Y:S02]  /*7d30*/  FADD.FTZ R0, -R2, R166 ;  /* 0x000000a602007221 */ /* 0x004fe40000010100 */
[C---:B------:R-:W-:Y:S02]  /*7d40*/  FMUL.FTZ R4, R3.reuse, R132 ;  /* 0x0000008403047220 */ /* 0x040fe40000410000 */
[----:B------:R-:W2:Y:S01]  /*7d50*/  LDL R26, [R1] ;  /* 0x00000000011a7983 */ /* 0x000ea20000100800 */
[----:B------:R-:W-:Y:S03]  /*7d60*/  FMUL.FTZ R0, R0, c[0x0][0x2d0] ;  /* 0x0000b40000007a20 */ /* 0x000fe60000410000 */
[----:B------:R-:W1:Y:S01]  /*7d70*/  MUFU.EX2 R170, R184 ;  /* 0x000000b800aa7308 */ /* 0x000e620000000800 */
[C---:B------:R-:W-:Y:S02]  /*7d80*/  FMUL.FTZ R5, R3.reuse, R133 ;  /* 0x0000008503057220 */ /* 0x040fe40000410000 */
[----:B---3--:R-:W-:Y:S02]  /*7d90*/  IMAD.MOV.U32 R166, RZ, RZ, R12 ;  /* 0x000000ffffa67224 */ /* 0x008fe400078e000c */
[----:B------:R-:W3:Y:S01]  /*7da0*/  LDSM.16.MT88.4 R12, [R249+0x100] ;  /* 0x00010000f90c783b */ /* 0x000ee20000004200 */
[C---:B------:R-:W-:Y:S02]  /*7db0*/  FMUL.FTZ R8, R3.reuse, R136 ;  /* 0x0000008803087220 */ /* 0x040fe40000410000 */
[C---:B------:R-:W-:Y:S02]  /*7dc0*/  FMUL.FTZ R9, R3.reuse, R137 ;  /* 0x0000008903097220 */ /* 0x040fe40000410000 */
[----:B------:R-:W1:Y:S01]  /*7dd0*/  MUFU.EX2 R182, R191 ;  /* 0x000000bf00b67308 */ /* 0x000e620000000800 */
[C---:B------:R-:W-:Y:S02]  /*7de0*/  FMUL.FTZ R16, R3.reuse, R144 ;  /* 0x0000009003107220 */ /* 0x040fe40000410000 */
[C---:B------:R-:W-:Y:S01]  /*7df0*/  FMUL.FTZ R17, R3.reuse, R145 ;  /* 0x0000009103117220 */ /* 0x040fe20000410000 */
[----:B------:R-:W-:Y:S01]  /*7e00*/  MOV R145, R188 ;  /* 0x000000bc00917202 */ /* 0x000fe20000000f00 */
[C---:B------:R-:W-:Y:S02]  /*7e10*/  FMUL.FTZ R25, R3.reuse, R153 ;  /* 0x0000009903197220 */ /* 0x040fe40000410000 */
        /* <DEDUP_REMOVED lines=8> */
[C---:B------:R-:W-:Y:S02]  /*7ea0*/  FMUL.FTZ R44, R3.reuse, R44 ;  /* 0x0000002c032c7220 */ /* 0x040fe40000410000 */
[C---:B------:R-:W-:Y:S02]  /*7eb0*/  FMUL.FTZ R45, R3.reuse, R45 ;  /* 0x0000002d032d7220 */ /* 0x040fe40000410000 */
[C---:B------:R-:W-:Y:S01]  /*7ec0*/  FMUL.FTZ R48, R3.reuse, R48 ;  /* 0x0000003003307220 */ /* 0x040fe20000410000 */
[----:B------:R-:W-:Y:S01]  /*7ed0*/  F2FP.PACK_AB R177, R168, R182 ;  /* 0x000000b6a8b1723e */ /* 0x000fe200000000ff */
[----:B------:R-:W-:Y:S02]  /*7ee0*/  IMAD.MOV.U32 R191, RZ, RZ, R24 ;  /* 0x000000ffffbf7224 */ /* 0x000fe400078e0018 */
[C---:B------:R-:W-:Y:S02]  /*7ef0*/  FMUL.FTZ R24, R3.reuse, R152 ;  /* 0x0000009803187220 */ /* 0x040fe40000410000 */
[C---:B------:R-:W-:Y:S02]  /*7f00*/  FMUL.FTZ R49, R3.reuse, R49 ;  /* 0x0000003103317220 */ /* 0x040fe40000410000 */
[C---:B------:R-:W-:Y:S02]  /*7f10*/  FMUL.FTZ R52, R3.reuse, R52 ;  /* 0x0000003403347220 */ /* 0x040fe40000410000 */
[C---:B------:R-:W-:Y:S02]  /*7f20*/  FMUL.FTZ R53, R3.reuse, R53 ;  /* 0x0000003503357220 */ /* 0x040fe40000410000 */
[C---:B---3--:R-:W-:Y:S02]  /*7f30*/  FMUL.FTZ R6, R0.reuse, R134 ;  /* 0x0000008600067220 */ /* 0x048fe40000410000 */
[C---:B------:R-:W-:Y:S02]  /*7f40*/  FMUL.FTZ R7, R0.reuse, R135 ;  /* 0x0000008700077220 */ /* 0x040fe40000410000 */
[----:B------:R-:W-:Y:S01]  /*7f50*/  LDSM.16.MT88.4 R132, [R252+0x100] ;  /* 0x00010000fc84783b */ /* 0x000fe20000004200 */
[C---:B------:R-:W-:Y:S02]  /*7f60*/  FMUL.FTZ R10, R0.reuse, R138 ;  /* 0x0000008a000a7220 */ /* 0x040fe40000410000 */
[C---:B------:R-:W-:Y:S02]  /*7f70*/  FMUL.FTZ R11, R0.reuse, R139 ;  /* 0x0000008b000b7220 */ /* 0x040fe40000410000 */
[C---:B------:R-:W-:Y:S01]  /*7f80*/  HMMA.16816.F32 R4, R176.reuse, R12, R4 ;  /* 0x0000000cb004723c */ /* 0x040fe20000001804 */
[----:B------:R-:W-:Y:S04]  /*7f90*/  LDSM.16.MT88.4 R136, [R249+0x900] ;  /* 0x00090000f988783b */ /* 0x000fe80000004200 */
        /* <DEDUP_REMOVED lines=10> */
[C---:B------:R-:W-:Y:S03]  /*8040*/  HMMA.16816.F32 R12, R176.reuse, R20, R12 ;  /* 0x00000014b00c723c */ /* 0x040fe6000000180c */
[--C-:B------:R-:W-:Y:S02]  /*8050*/  FFMA.FTZ R2, R129, c[0x0][0x2d0], -R180.reuse ;  /* 0x0000b40081027a23 */ /* 0x100fe400000108b4 */
[----:B------:R-:W3:Y:S01]  /*8060*/  LDL.LU R129, [R1+0x128] ;  /* 0x0001280001817983 */ /* 0x000ee20000300800 */
[--C-:B------:R-:W-:Y:S02]  /*8070*/  FFMA.FTZ R184, R193, c[0x0][0x2d0], -R180.reuse ;  /* 0x0000b400c1b87a23 */ /* 0x100fe400000108b4 */
[C---:B------:R-:W-:Y:S04]  /*8080*/  HMMA.16816.F32 R16, R176.reuse, R22, R16 ;  /* 0x00000016b010723c */ /* 0x040fe80000001810 */
[C---:B------:R-:W-:Y:S01]  /*8090*/  FMUL.FTZ R20, R3.reuse, R148 ;  /* 0x0000009403147220 */ /* 0x040fe20000410000 */
[----:B------:R-:W-:Y:S01]  /*80a0*/  MUFU.EX2 R184, R184 ;  /* 0x000000b800b87308 */ /* 0x000fe20000000800 */
[C---:B------:R-:W-:Y:S02]  /*80b0*/  FMUL.FTZ R21, R3.reuse, R149 ;  /* 0x0000009503157220 */ /* 0x040fe40000410000 */
[C---:B------:R-:W-:Y:S04]  /*80c0*/  FMUL.FTZ R22, R0.reuse, R150 ;  /* 0x0000009600167220 */ /* 0x040fe80000410000 */
        /* <DEDUP_REMOVED lines=34> */
[----:B------:R-:W3:Y:S01]  /*82f0*/  LDL.LU R130, [R1+0x124] ;  /* 0x0001240001827983 */ /* 0x000ee20000300800 */
        /* <DEDUP_REMOVED lines=51> */
[----:B------:R-:W-:Y:S02]  /*8630*/  FMUL.FTZ R125, R3, R125 ;  /* 0x0000007d037d7220 */ /* 0x000fe40000410000 */
[--C-:B------:R-:W-:Y:S02]  /*8640*/  FFMA.FTZ R148, R183, c[0x0][0x2d0], -R181.reuse ;  /* 0x0000b400b7947a23 */ /* 0x100fe400000108b5 */
[--C-:B------:R-:W-:Y:S02]  /*8650*/  FFMA.FTZ R183, R194, c[0x0][0x2d0], -R180.reuse ;  /* 0x0000b400c2b77a23 */ /* 0x100fe400000108b4 */
[----:B------:R-:W-:Y:S10]  /*8660*/  MUFU.EX2 R186, R148 ;  /* 0x0000009400ba7308 */ /* 0x000ff40000000800 */
[----:B------:R-:W-:Y:S01]  /*8670*/  MUFU.EX2 R183, R183 ;  /* 0x000000b700b77308 */ /* 0x000fe20000000800 */
[C---:B----4-:R-:W-:Y:S01]  /*8680*/  FMUL.FTZ R128, R3.reuse, R128 ;  /* 0x0000008003807220 */ /* 0x050fe20000410000 */
[----:B--2---:R1:W2:Y:S01]  /*8690*/  LDSM.16.MT88.4 R28, [R26+0x100] ;  /* 0x000100001a1c783b */ /* 0x0042a20000004200 */
        /* <DEDUP_REMOVED lines=11> */
[----:B------:R-:W4:Y:S03]  /*8750*/  LDSM.16.MT88.4 R132, [R249+0x2100] ;  /* 0x00210000f984783b */ /* 0x000f260000004200 */
[--C-:B-1----:R-:W-:Y:S02]  /*8760*/  FFMA.FTZ R2, R131, c[0x0][0x2d0], -R181.reuse ;  /* 0x0000b40083027a23 */ /* 0x102fe400000108b5 */
[----:B------:R-:W2:Y:S02]  /*8770*/  LDL.LU R131, [R1+0x120] ;  /* 0x0001200001837983 */ /* 0x000ea40000300800 */
[----:B------:R1:W-:Y:S01]  /*8780*/  MUFU.EX2 R150, R2 ;  /* 0x0000000200967308 */ /* 0x0003e20000000800 */
[----:B---3--:R-:W-:Y:S03]  /*8790*/  FMUL.FTZ R129, R3, R129 ;  /* 0x0000008103817220 */ /* 0x008fe60000410000 */
[--C-:B-1----:R-:W-:Y:S06]  /*87a0*/  FFMA.FTZ R2, R191, c[0x0][0x2d0], -R181.reuse ;  /* 0x0000b400bf027a23 */ /* 0x102fec00000108b5 */
[----:B------:R1:W3:Y:S01]  /*87b0*/  MUFU.EX2 R157, R2 ;  /* 0x00000002009d7308 */ /* 0x0002e20000000800 */
[C---:B----4-:R-:W-:Y:S08]  /*87c0*/  HMMA.16816.F32 R36, R176.reuse, R132, R36 ;  /* 0x00000084b024723c */ /* 0x050ff00000001824 */
[C---:B------:R-:W-:Y:S01]  /*87d0*/  HMMA.16816.F32 R40, R176.reuse, R134, R40 ;  /* 0x00000086b028723c */ /* 0x040fe20000001828 */
[----:B------:R-:W4:Y:S03]  /*87e0*/  LDSM.16.MT88.4 R132, [R250+0x2100] ;  /* 0x00210000fa84783b */ /* 0x000f260000004200 */
[--C-:B-1----:R-:W-:Y:S04]  /*87f0*/  FFMA.FTZ R2, R187, c[0x0][0x2d0], -R180.reuse ;  /* 0x0000b400bb027a23 */ /* 0x102fe800000108b4 */
[----:B------:R1:W-:Y:S04]  /*8800*/  MUFU.EX2 R158, R2 ;  /* 0x00000002009e7308 */ /* 0x0003e80000000800 */
[--C-:B-1----:R-:W-:Y:S01]  /*8810*/  FFMA.FTZ R2, R200, c[0x0][0x2d0], -R180.reuse ;  /* 0x0000b400c8027a23 */ /* 0x102fe200000108b4 */
[C---:B----4-:R-:W-:Y:S01]  /*8820*/  HMMA.16816.F32 R44, R176.reuse, R132, R44 ;  /* 0x00000084b02c723c */ /* 0x050fe2000000182c */
[----:B------:R1:W5:Y:S04]  /*8830*/  LDL.LU R200, [R1+0x11c] ;  /* 0x00011c0001c87983 */ /* 0x0003680000300800 */
[----:B------:R4:W1:Y:S01]  /*8840*/  MUFU.EX2 R153, R2 ;  /* 0x0000000200997308 */ /* 0x0008620000000800 */
[----:B------:R-:W-:Y:S02]  /*8850*/  FMUL.FTZ R130, R0, R130 ;  /* 0x0000008200827220 */ /* 0x000fe40000410000 */
[C---:B------:R-:W-:Y:S01]  /*8860*/  HMMA.16816.F32 R48, R176.reuse, R134, R48 ;  /* 0x00000086b030723c */ /* 0x040fe20000001830 */
[----:B------:R-:W1:Y:S03]  /*8870*/  LDSM.16.MT88.4 R132, [R151+0x2100] ;  /* 0x002100009784783b */ /* 0x000e660000004200 */
[--C-:B----4-:R-:W-:Y:S02]  /*8880*/  FFMA.FTZ R2, R185, c[0x0][0x2d0], -R181.reuse ;  /* 0x0000b400b9027a23 */ /* 0x110fe400000108b5 */
[--C-:B------:R-:W-:Y:S02]  /*8890*/  FFMA.FTZ R185, R192, c[0x0][0x2d0], -R180.reuse ;  /* 0x0000b400c0b97a23 */ /* 0x100fe400000108b4 */
[----:B------:R4:W-:Y:S10]  /*88a0*/  MUFU.EX2 R159, R2 ;  /* 0x00000002009f7308 */ /* 0x0009f40000000800 */
[----:B------:R-:W-:Y:S01]  /*88b0*/  MUFU.EX2 R185, R185 ;  /* 0x000000b900b97308 */ /* 0x000fe20000000800 */
[C---:B-1----:R-:W-:Y:S03]  /*88c0*/  HMMA.16816.F32 R52, R176.reuse, R132, R52 ;  /* 0x00000084b034723c */ /* 0x042fe60000001834 */
[--C-:B----4-:R-:W-:Y:S05]  /*88d0*/  FFMA.FTZ R2, R189, c[0x0][0x2d0], -R181.reuse ;  /* 0x0000b400bd027a23 */ /* 0x110fea00000108b5 */
[C---:B------:R-:W-:Y:S01]  /*88e0*/  HMMA.16816.F32 R56, R176.reuse, R134, R56 ;  /* 0x00000086b038723c */ /* 0x040fe20000001838 */
[----:B------:R-:W1:Y:S01]  /*88f0*/  LDSM.16.MT88.4 R132, [R252+0x2100] ;  /* 0x00210000fc84783b */ /* 0x000e620000004200 */
[----:B------:R4:W1:Y:S02]  /*8900*/  MUFU.EX2 R160, R2 ;  /* 0x0000000200a07308 */ /* 0x0008640000000800 */
[--C-:B----4-:R-:W-:Y:S02]  /*8910*/  FFMA.FTZ R2, R201, c[0x0][0x2d0], -R180.reuse ;  /* 0x0000b400c9027a23 */ /* 0x110fe400000108b4 */
[----:B------:R4:W5:Y:S06]  /*8920*/  LDL.LU R201, [R1+0x118] ;  /* 0x0001180001c97983 */ /* 0x00096c0000300800 */
[----:B------:R3:W-:Y:S01]  /*8930*/  MUFU.EX2 R189, R2 ;  /* 0x0000000200bd7308 */ /* 0x0007e20000000800 */
[----:B------:R-:W4:Y:S01]  /*8940*/  LDL.LU R144, [R1+0x64] ;  /* 0x0000640001907983 */ /* 0x000f220000300800 */
[C---:B-1----:R-:W-:Y:S08]  /*8950*/  HMMA.16816.F32 R60, R176.reuse, R132, R60 ;  /* 0x00000084b03c723c */ /* 0x042ff0000000183c */
[C---:B------:R-:W-:Y:S01]  /*8960*/  HMMA.16816.F32 R64, R176.reuse, R134, R64 ;  /* 0x00000086b040723c */ /* 0x040fe20000001840 */
[----:B------:R-:W1:Y:S03]  /*8970*/  LDSM.16.MT88.4 R132, [R249+0x4100] ;  /* 0x00410000f984783b */ /* 0x000e660000004200 */
[--C-:B---3--:R-:W-:Y:S02]  /*8980*/  FFMA.FTZ R2, R202, c[0x0][0x2d0], -R180.reuse ;  /* 0x0000b400ca027a23 */ /* 0x108fe400000108b4 */
[----:B------:R3:W5:Y:S02]  /*8990*/  LDL.LU R202, [R1+0x114] ;  /* 0x0001140001ca7983 */ /* 0x0007640000300800 */
[----:B------:R3:W-:Y:S04]  /*89a0*/  MUFU.EX2 R161, R2 ;  /* 0x0000000200a17308 */ /* 0x0007e80000000800 */
[--C-:B---3--:R-:W-:Y:S02]  /*89b0*/  FFMA.FTZ R2, R203, c[0x0][0x2d0], -R181.reuse ;  /* 0x0000b400cb027a23 */ /* 0x108fe400000108b5 */
[----:B------:R3:W5:Y:S04]  /*89c0*/  LDL.LU R203, [R1+0x110] ;  /* 0x0001100001cb7983 */ /* 0x0007680000300800 */
[----:B------:R3:W-:Y:S01]  /*89d0*/  MUFU.EX2 R188, R2 ;  /* 0x0000000200bc7308 */ /* 0x0007e20000000800 */
[C---:B-1----:R-:W-:Y:S08]  /*89e0*/  HMMA.16816.F32 R68, R176.reuse, R132, R68 ;  /* 0x00000084b044723c */ /* 0x042ff00000001844 */
[C---:B------:R-:W-:Y:S01]  /*89f0*/  HMMA.16816.F32 R72, R176.reuse, R134, R72 ;  /* 0x00000086b048723c */ /* 0x040fe20000001848 */
[----:B------:R-:W1:Y:S03]  /*8a00*/  LDSM.16.MT88.4 R132, [R250+0x4100] ;  /* 0x00410000fa84783b */ /* 0x000e660000004200 */
[--C-:B---3--:R-:W-:Y:S02]  /*8a10*/  FFMA.FTZ R2, R196, c[0x0][0x2d0], -R181.reuse ;  /* 0x0000b400c4027a23 */ /* 0x108fe400000108b5 */
[----:B------:R3:W5:Y:S02]  /*8a20*/  LDL.LU R196, [R1+0x10c] ;  /* 0x00010c0001c47983 */ /* 0x0007640000300800 */
[----:B------:R3:W-:Y:S04]  /*8a30*/  MUFU.EX2 R190, R2 ;  /* 0x0000000200be7308 */ /* 0x0007e80000000800 */
[--C-:B---3--:R-:W-:Y:S01]  /*8a40*/  FFMA.FTZ R2, R197, c[0x0][0x2d0], -R180.reuse ;  /* 0x0000b400c5027a23 */ /* 0x108fe200000108b4 */
[C---:B-1----:R-:W-:Y:S01]  /*8a50*/  HMMA.16816.F32 R76, R176.reuse, R132, R76 ;  /* 0x00000084b04c723c */ /* 0x042fe2000000184c */
[----:B------:R1:W5:Y:S04]  /*8a60*/  LDL.LU R197, [R1+0x108] ;  /* 0x0001080001c57983 */ /* 0x0003680000300800 */
[----:B------:R3:W-:Y:S01]  /*8a70*/  MUFU.EX2 R191, R2 ;  /* 0x0000000200bf7308 */ /* 0x0007e20000000800 */
[----:B------:R-:W4:Y:S02]  /*8a80*/  LDL.LU R152, [R1+0x68] ;  /* 0x0000680001987983 */ /* 0x000f240000300800 */
[C---:B------:R-:W-:Y:S03]  /*8a90*/  HMMA.16816.F32 R80, R176.reuse, R134, R80 ;  /* 0x00000086b050723c */ /* 0x040fe60000001850 */
[----:B------:R-:W1:Y:S01]  /*8aa0*/  LDSM.16.MT88.4 R132, [R151+0x4100] ;  /* 0x004100009784783b */ /* 0x000e620000004200 */
[----:B--2---:R-:W-:Y:S02]  /*8ab0*/  FMUL.FTZ R131, R0, R131 ;  /* 0x0000008300837220 */ /* 0x004fe40000410000 */
[--C-:B---3--:R-:W-:Y:S02]  /*8ac0*/  FFMA.FTZ R2, R198, c[0x0][0x2d0], -R180.reuse ;  /* 0x0000b400c6027a23 */ /* 0x108fe400000108b4 */
[----:B------:R2:W5:Y:S01]  /*8ad0*/  LDL.LU R198, [R1+0x104] ;  /* 0x0001040001c67983 */ /* 0x0005620000300800 */
[----:B------:R-:W-:Y:S01]  /*8ae0*/  FFMA.FTZ R180, R195, c[0x0][0x2d0], -R180 ;  /* 0x0000b400c3b47a23 */ /* 0x000fe200000108b4 */
[----:B------:R3:W-:Y:S10]  /*8af0*/  MUFU.EX2 R162, R2 ;  /* 0x0000000200a27308 */ /* 0x0007f40000000800 */
[----:B------:R-:W2:Y:S01]  /*8b00*/  MUFU.EX2 R180, R180 ;  /* 0x000000b400b47308 */ /* 0x000ea20000000800 */
[C---:B-1----:R-:W-:Y:S03]  /*8b10*/  HMMA.16816.F32 R84, R176.reuse, R132, R84 ;  /* 0x00000084b054723c */ /* 0x042fe60000001854 */
[----:B---3--:R-:W-:Y:S02]  /*8b20*/  FFMA.FTZ R2, R199, c[0x0][0x2d0], -R181 ;  /* 0x0000b400c7027a23 */ /* 0x008fe400000108b5 */
[----:B------:R1:W5:Y:S03]  /*8b30*/  LDL.LU R199, [R1+0x100] ;  /* 0x0001000001c77983 */ /* 0x0003660000300800 */
[C---:B------:R-:W-:Y:S01]  /*8b40*/  HMMA.16816.F32 R88, R176.reuse, R134, R88 ;  /* 0x00000086b058723c */ /* 0x040fe20000001858 */
[----:B------:R4:W-:Y:S01]  /*8b50*/  MUFU.EX2 R187, R2 ;  /* 0x0000000200bb7308 */ /* 0x0009e20000000800 */
[----:B------:R-:W3:Y:S05]  /*8b60*/  LDSM.16.MT88.4 R132, [R252+0x4100] ;  /* 0x00410000fc84783b */ /* 0x000eea0000004200 */
[----:B------:R1:W5:Y:S05]  /*8b70*/  LDL.LU R192, [R1+0xfc] ;  /* 0x0000fc0001c07983 */ /* 0x00036a0000300800 */
[----:B------:R1:W5:Y:S05]  /*8b80*/  LDL.LU R193, [R1+0xf8] ;  /* 0x0000f80001c17983 */ /* 0x00036a0000300800 */
[----:B------:R1:W5:Y:S05]  /*8b90*/  LDL.LU R194, [R1+0xf4] ;  /* 0x0000f40001c27983 */ /* 0x00036a0000300800 */
[----:B------:R1:W5:Y:S01]  /*8ba0*/  LDL.LU R195, [R1+0xf0] ;  /* 0x0000f00001c37983 */ /* 0x0003620000300800 */
[C---:B---3--:R-:W-:Y:S08]  /*8bb0*/  HMMA.16816.F32 R92, R176.reuse, R132, R92 ;  /* 0x00000084b05c723c */ /* 0x048ff0000000185c */
[C---:B------:R-:W-:Y:S01]  /*8bc0*/  HMMA.16816.F32 R96, R176.reuse, R134, R96 ;  /* 0x00000086b060723c */ /* 0x040fe20000001860 */
[----:B------:R-:W3:Y:S07]  /*8bd0*/  LDSM.16.MT88.4 R132, [R249+0x6100] ;  /* 0x00610000f984783b */ /* 0x000eee0000004200 */
[C---:B---3--:R-:W-:Y:S08]  /*8be0*/  HMMA.16816.F32 R100, R176.reuse, R132, R100 ;  /* 0x00000084b064723c */ /* 0x048ff00000001864 */
[C---:B------:R-:W-:Y:S01]  /*8bf0*/  HMMA.16816.F32 R104, R176.reuse, R134, R104 ;  /* 0x00000086b068723c */ /* 0x040fe20000001868 */
[----:B------:R-:W3:Y:S03]  /*8c00*/  LDSM.16.MT88.4 R132, [R250+0x6100] ;  /* 0x00610000fa84783b */ /* 0x000ee60000004200 */
[----:B----4-:R-:W-:Y:S02]  /*8c10*/  FFMA.FTZ R2, R3, R144, R145 ;  /* 0x0000009003027223 */ /* 0x010fe40000010091 */
[----:B------:R-:W-:Y:S02]  /*8c20*/  LDSM.16.MT88.4 R144, [R151+0x1100] ;  /* 0x001100009790783b */ /* 0x000fe40000004200 */
        /* <DEDUP_REMOVED lines=8> */
[----:B------:R-:W-:Y:S04]  /*8cb0*/  HMMA.16816.F32 R128, R176, R134, R128 ;  /* 0x00000086b080723c */ /* 0x000fe80000001880 */
[----:B------:R-:W-:Y:S01]  /*8cc0*/  F2FP.PACK_AB R133, R157, R150 ;  /* 0x000000969d85723e */ /* 0x000fe200000000ff */
[----:B------:R-:W-:Y:S02]  /*8cd0*/  FFMA.FTZ R148, R0, R152, R182 ;  /* 0x0000009800947223 */ /* 0x000fe400000100b6 */
[----:B------:R-:W-:Y:S01]  /*8ce0*/  F2FP.PACK_AB R134, R153, R158 ;  /* 0x0000009e9986723e */ /* 0x000fe200000000ff */
[--C-:B------:R-:W-:Y:S01]  /*8cf0*/  FFMA.FTZ R0, R172, c[0x0][0x2d0], -R181.reuse ;  /* 0x0000b400ac007a23 */ /* 0x100fe200000108b5 */
[----:B------:R-:W-:Y:S01]  /*8d00*/  F2FP.PACK_AB R135, R160, R159 ;  /* 0x0000009fa087723e */ /* 0x000fe200000000ff */
[----:B------:R1:W5:Y:S02]  /*8d10*/  LDL.LU R172, [R1+0xec] ;  /* 0x0000ec0001ac7983 */ /* 0x0003640000300800 */
[----:B------:R-:W-:Y:S01]  /*8d20*/  IMAD.MOV.U32 R152, RZ, RZ, R166 ;  /* 0x000000ffff987224 */ /* 0x000fe200078e00a6 */
[----:B------:R3:W-:Y:S01]  /*8d30*/  MUFU.EX2 R3, R0 ;  /* 0x0000000000037308 */ /* 0x0007e20000000800 */
[----:B------:R-:W-:Y:S02]  /*8d40*/  F2FP.PACK_AB R176, R184, R185 ;  /* 0x000000b9b8b0723e */ /* 0x000fe400000000ff */
[C---:B------:R-:W-:Y:S05]  /*8d50*/  HMMA.16816.F32 R4, R132.reuse, R136, R4 ;  /* 0x000000888404723c */ /* 0x040fea0000001804 */
[----:B--2---:R-:W-:Y:S03]  /*8d60*/  F2FP.PACK_AB R178, R180, R183 ;  /* 0x000000b7b4b2723e */ /* 0x004fe600000000ff */
[C---:B------:R-:W-:Y:S01]  /*8d70*/  HMMA.16816.F32 R8, R132.reuse, R138, R8 ;  /* 0x0000008a8408723c */ /* 0x040fe20000001808 */
[----:B------:R-:W2:Y:S03]  /*8d80*/  LDSM.16.MT88.4 R136, [R250+0x900] ;  /* 0x00090000fa88783b */ /* 0x000ea60000004200 */
[--C-:B---3--:R-:W-:Y:S02]  /*8d90*/  FFMA.FTZ R0, R173, c[0x0][0x2d0], -R181.reuse ;  /* 0x0000b400ad007a23 */ /* 0x108fe400000108b5 */
[----:B------:R1:W5:Y:S02]  /*8da0*/  LDL.LU R173, [R1+0xe8] ;  /* 0x0000e80001ad7983 */ /* 0x0003640000300800 */
[----:B------:R3:W4:Y:S01]  /*8db0*/  MUFU.EX2 R182, R0 ;  /* 0x0000000000b67308 */ /* 0x0007220000000800 */
[C---:B--2---:R-:W-:Y:S03]  /*8dc0*/  HMMA.16816.F32 R12, R132.reuse, R136, R12 ;  /* 0x00000088840c723c */ /* 0x044fe6000000180c */
[--C-:B---3--:R-:W-:Y:S01]  /*8dd0*/  FFMA.FTZ R0, R174, c[0x0][0x2d0], -R181.reuse ;  /* 0x0000b400ae007a23 */ /* 0x108fe200000108b5 */
[----:B----4-:R-:W-:Y:S01]  /*8de0*/  F2FP.PACK_AB R177, R182, R3 ;  /* 0x00000003b6b1723e */ /* 0x010fe200000000ff */
[----:B------:R1:W5:Y:S01]  /*8df0*/  LDL.LU R174, [R1+0xe4] ;  /* 0x0000e40001ae7983 */ /* 0x0003620000300800 */
[----:B------:R-:W-:Y:S03]  /*8e00*/  FFMA.FTZ R181, R167, c[0x0][0x2d0], -R181 ;  /* 0x0000b400a7b57a23 */ /* 0x000fe600000108b5 */
[----:B------:R2:W-:Y:S01]  /*8e10*/  MUFU.EX2 R166, R0 ;  /* 0x0000000000a67308 */ /* 0x0005e20000000800 */
[C---:B------:R-:W-:Y:S01]  /*8e20*/  HMMA.16816.F32 R16, R132.reuse, R138, R16 ;  /* 0x0000008a8410723c */ /* 0x040fe20000001810 */
[----:B------:R-:W3:Y:S08]  /*8e30*/  LDSM.16.MT88.4 R136, [R151+0x900] ;  /* 0x000900009788783b */ /* 0x000ef00000004200 */
[----:B------:R-:W4:Y:S03]  /*8e40*/  MUFU.EX2 R181, R181 ;  /* 0x000000b500b57308 */ /* 0x000f260000000800 */
[----:B--2---:R-:W-:Y:S02]  /*8e50*/  FADD.FTZ R0, R175, R2 ;  /* 0x00000002af007221 */ /* 0x004fe40000010000 */
[----:B------:R1:W5:Y:S01]  /*8e60*/  LDL.LU R175, [R1+0xe0] ;  /* 0x0000e00001af7983 */ /* 0x0003620000300800 */
[----:B------:R-:W-:Y:S01]  /*8e70*/  FADD.FTZ R2, R168, R148 ;  /* 0x00000094a8027221 */ /* 0x000fe20000010000 */
[----:B------:R-:W-:Y:S01]  /*8e80*/  MOV R148, R153 ;  /* 0x0000009900947202 */ /* 0x000fe20000000f00 */
[----:B------:R-:W-:Y:S02]  /*8e90*/  FADD.FTZ R0, R169, R0 ;  /* 0x00000000a9007221 */ /* 0x000fe40000010000 */
[----:B------:R1:W5:Y:S01]  /*8ea0*/  LDL.LU R168, [R1+0xdc] ;  /* 0x0000dc0001a87983 */ /* 0x0003620000300800 */
[----:B------:R-:W-:Y:S02]  /*8eb0*/  FADD.FTZ R167, R170, R2 ;  /* 0x00000002aaa77221 */ /* 0x000fe40000010000 */
[----:B------:R-:W-:Y:S01]  /*8ec0*/  FADD.FTZ R2, R171, R0 ;  /* 0x00000000ab027221 */ /* 0x000fe20000010000 */
[----:B----4-:R-:W-:Y:S01]  /*8ed0*/  F2FP.PACK_AB R179, R181, R166 ;  /* 0x000000a6b5b3723e */ /* 0x010fe200000000ff */
[----:B------:R1:W5:Y:S01]  /*8ee0*/  LDL.LU R169, [R1+0xd8] ;  /* 0x0000d80001a97983 */ /* 0x0003620000300800 */
[----:B------:R-:W-:Y:S04]  /*8ef0*/  IMAD.MOV.U32 R0, RZ, RZ, R152 ;  /* 0x000000ffff007224 */ /* 0x000fe800078e0098 */
[----:B------:R-:W-:Y:S01]  /*8f00*/  LDSM.16.MT88.4 R152, [R151+0x1900] ;  /* 0x001900009798783b */ /* 0x000fe20000004200 */
[----:B------:R-:W-:Y:S01]  /*8f10*/  FADD.FTZ R0, R0, R167 ;  /* 0x000000a700007221 */ /* 0x000fe20000010000 */
[C---:B---3--:R-:W-:Y:S03]  /*8f20*/  HMMA.16816.F32 R20, R132.reuse, R136, R20 ;  /* 0x000000888414723c */ /* 0x048fe60000001814 */
[----:B------:R1:W5:Y:S05]  /*8f30*/  LDL.LU R170, [R1+0xd4] ;  /* 0x0000d40001aa7983 */ /* 0x00036a0000300800 */
[C---:B------:R-:W-:Y:S01]  /*8f40*/  HMMA.16816.F32 R24, R132.reuse, R138, R24 ;  /* 0x0000008a8418723c */ /* 0x040fe20000001818 */
[----:B------:R-:W2:Y:S05]  /*8f50*/  LDSM.16.MT88.4 R136, [R252+0x900] ;  /* 0x00090000fc88783b */ /* 0x000eaa0000004200 */
[----:B------:R1:W5:Y:S02]  /*8f60*/  LDL.LU R171, [R1+0xd0] ;  /* 0x0000d00001ab7983 */ /* 0x0003640000300800 */
        /* <DEDUP_REMOVED lines=89> */
[----:B------:R-:W-:Y:S08]  /*9500*/  HMMA.16816.F32 R128, R132, R138, R128 ;  /* 0x0000008a8480723c */ /* 0x000ff00000001880 */
[C---:B---3--:R-:W-:Y:S07]  /*9510*/  HMMA.16816.F32 R132, R176.reuse, R140, R4 ;  /* 0x0000008cb084723c */ /* 0x048fee0000001804 */
[----:B------:R-:W-:Y:S01]  /*9520*/  IMAD.MOV.U32 R6, RZ, RZ, R161 ;  /* 0x000000ffff067224 */ /* 0x000fe200078e00a1 */
[C---:B------:R-:W-:Y:S04]  /*9530*/  HMMA.16816.F32 R136, R176.reuse, R142, R8 ;  /* 0x0000008eb088723c */ /* 0x040fe80000001808 */
[----:B------:R-:W-:Y:S02]  /*9540*/  MOV R5, R162 ;  /* 0x000000a200057202 */ /* 0x000fe40000000f00 */
[----:B------:R-:W-:Y:S02]  /*9550*/  MOV R7, R160 ;  /* 0x000000a000077202 */ /* 0x000fe40000000f00 */
[C---:B----4-:R-:W-:Y:S01]  /*9560*/  HMMA.16816.F32 R140, R176.reuse, R144, R12 ;  /* 0x00000090b08c723c */ /* 0x050fe2000000180c */
[----:B------:R-:W2:Y:S03]  /*9570*/  LDSM.16.MT88.4 R160, [R252+0x1900] ;  /* 0x00190000fca0783b */ /* 0x000ea60000004200 */
[----:B------:R-:W-:Y:S01]  /*9580*/  IMAD.MOV.U32 R9, RZ, RZ, R5 ;  /* 0x000000ffff097224 */ /* 0x000fe200078e0005 */
[----:B------:R-:W-:Y:S01]  /*9590*/  MOV R10, R6 ;  /* 0x00000006000a7202 */ /* 0x000fe20000000f00 */
[----:B------:R-:W-:Y:S02]  /*95a0*/  IMAD.MOV.U32 R11, RZ, RZ, R7 ;  /* 0x000000ffff0b7224 */ /* 0x000fe400078e0007 */
[C---:B------:R-:W-:Y:S01]  /*95b0*/  HMMA.16816.F32 R144, R176.reuse, R146, R16 ;  /* 0x00000092b090723c */ /* 0x040fe20000001810 */
[----:B------:R-:W3:Y:S03]  /*95c0*/  LDSM.16.MT88.4 R4, [R249+0x3900] ;  /* 0x00390000f904783b */ /* 0x000ee60000004200 */
[----:B------:R-:W-:Y:S01]  /*95d0*/  IMAD.MOV.U32 R15, RZ, RZ, R148 ;  /* 0x000000ffff0f7224 */ /* 0x000fe200078e0094 */
[----:B------:R-:W-:Y:S01]  /*95e0*/  MOV R12, R9 ;  /* 0x00000009000c7202 */ /* 0x000fe20000000f00 */
[----:B------:R-:W-:Y:S01]  /*95f0*/  IMAD.MOV.U32 R13, RZ, RZ, R10 ;  /* 0x000000ffff0d7224 */ /* 0x000fe200078e000a */
[----:B------:R-:W-:Y:S01]  /*9600*/  MOV R17, R151 ;  /* 0x0000009700117202 */ /* 0x000fe20000000f00 */
[----:B------:R-:W-:Y:S01]  /*9610*/  IMAD.MOV.U32 R18, RZ, RZ, R150 ;  /* 0x000000ffff127224 */ /* 0x000fe200078e0096 */
[----:B------:R-:W-:Y:S02]  /*9620*/  MOV R19, R149 ;  /* 0x0000009500137202 */ /* 0x000fe40000000f00 */
[C---:B------:R-:W-:Y:S03]  /*9630*/  HMMA.16816.F32 R148, R176.reuse, R152, R20 ;  /* 0x00000098b094723c */ /* 0x040fe60000001814 */
[----:B------:R-:W-:Y:S02]  /*9640*/  MOV R14, R11 ;  /* 0x0000000b000e7202 */ /* 0x000fe40000000f00 */
[----:B------:R-:W4:Y:S02]  /*9650*/  LDSM.16.MT88.4 R8, [R250+0x3900] ;  /* 0x00390000fa08783b */ /* 0x000f240000004200 */
[----:B------:R-:W-:Y:S01]  /*9660*/  MOV R23, R12 ;  /* 0x0000000c00177202 */ /* 0x000fe20000000f00 */
[C---:B------:R-:W-:Y:S04]  /*9670*/  HMMA.16816.F32 R152, R176.reuse, R154, R24 ;  /* 0x0000009ab098723c */ /* 0x040fe80000001818 */
[----:B------:R-:W-:Y:S01]  /*9680*/  IMAD.MOV.U32 R22, RZ, RZ, R13 ;  /* 0x000000ffff167224 */ /* 0x000fe200078e000d */
[----:B------:R-:W-:Y:S02]  /*9690*/  MOV R21, R14 ;  /* 0x0000000e00157202 */ /* 0x000fe40000000f00 */
[----:B------:R-:W-:Y:S01]  /*96a0*/  IMAD.MOV.U32 R27, RZ, RZ, R159 ;  /* 0x000000ffff1b7224 */ /* 0x000fe200078e009f */
[----:B------:R-:W-:Y:S01]  /*96b0*/  MOV R26, R158 ;  /* 0x0000009e001a7202 */ /* 0x000fe20000000f00 */
[----:B------:R-:W-:Y:S03]  /*96c0*/  IMAD.MOV.U32 R24, RZ, RZ, R156 ;  /* 0x000000ffff187224 */ /* 0x000fe600078e009c */
[----:B------:R-:W-:Y:S02]  /*96d0*/  MOV R25, R157 ;  /* 0x0000009d00197202 */ /* 0x000fe40000000f00 */
[C---:B--2---:R-:W-:Y:S03]  /*96e0*/  HMMA.16816.F32 R156, R176.reuse, R160, R28 ;  /* 0x000000a0b09c723c */ /* 0x044fe6000000181c */
[----:B------:R-:W-:Y:S02]  /*96f0*/  MOV R20, R15 ;  /* 0x0000000f00147202 */ /* 0x000fe40000000f00 */
[----:B------:R-:W2:Y:S02]  /*9700*/  LDSM.16.MT88.4 R12, [R17+0x3900] ;  /* 0x00390000110c783b */ /* 0x000ea40000004200 */
[----:B------:R-:W-:Y:S01]  /*9710*/  MOV R29, R17 ;  /* 0x00000011001d7202 */ /* 0x000fe20000000f00 */
[C---:B------:R-:W-:Y:S04]  /*9720*/  HMMA.16816.F32 R160, R176.reuse, R162, R32 ;  /* 0x000000a2b0a0723c */ /* 0x040fe80000001820 */
[----:B------:R-:W-:Y:S01]  /*9730*/  MOV R31, R18 ;  /* 0x00000012001f7202 */ /* 0x000fe20000000f00 */
[----:B------:R-:W-:Y:S02]  /*9740*/  IMAD.MOV.U32 R30, RZ, RZ, R19 ;  /* 0x000000ffff1e7224 */ /* 0x000fe400078e0013 */
[----:B------:R-:W1:Y:S01]  /*9750*/  LDSM.16.MT88.4 R16, [R252+0x3900] ;  /* 0x00390000fc10783b */ /* 0x000e620000004200 */
        /* <DEDUP_REMOVED lines=10> */
[C---:B------:R-:W-:Y:S01]  /*9800*/  HMMA.16816.F32 R48, R176.reuse, R10, R48 ;  /* 0x0000000ab030723c */ /* 0x040fe20000001830 */
[----:B------:R-:W4:Y:S03]  /*9810*/  LDSM.16.MT88.4 R8, [R250+0x5900] ;  /* 0x00590000fa08783b */ /* 0x000f260000004200 */
        /* <DEDUP_REMOVED lines=25> */
[----:B------:R-:W-:Y:S01]  /*99b0*/  FADD.FTZ R0, R166, R3 ;  /* 0x00000003a6007221 */ /* 0x000fe20000010000 */
[----:B------:R-:W-:Y:S01]  /*99c0*/  MOV R166, R164 ;  /* 0x000000a400a67202 */ /* 0x000fe20000000f00 */
[C---:B------:R-:W-:Y:S01]  /*99d0*/  HMMA.16816.F32 R80, R176.reuse, R10, R80 ;  /* 0x0000000ab050723c */ /* 0x040fe20000001850 */
[----:B------:R-:W4:Y:S03]  /*99e0*/  LDSM.16.MT88.4 R8, [R250+0x7900] ;  /* 0x00790000fa08783b */ /* 0x000f260000004200 */
[----:B------:R-:W-:Y:S01]  /*99f0*/  FADD.FTZ R2, R180, R2 ;  /* 0x00000002b4027221 */ /* 0x000fe20000010000 */
[----:B------:R-:W-:Y:S01]  /*9a00*/  MOV R3, R165 ;  /* 0x000000a500037202 */ /* 0x000fe20000000f00 */
[----:B------:R-:W-:Y:S02]  /*9a10*/  FADD.FTZ R0, R181, R0 ;  /* 0x00000000b5007221 */ /* 0x000fe40000010000 */
[C---:B--2---:R-:W-:Y:S01]  /*9a20*/  HMMA.16816.F32 R84, R176.reuse, R12, R84 ;  /* 0x0000000cb054723c */ /* 0x044fe20000001854 */
[----:B------:R-:W-:Y:S05]  /*9a30*/  STL [R1+0x64], R2 ;  /* 0x0000640201007387 */ /* 0x000fea0000100800 */
[----:B------:R-:W-:Y:S02]  /*9a40*/  STL [R1+0x68], R0 ;  /* 0x0000680001007387 */ /* 0x000fe40000100800 */
[C---:B------:R-:W-:Y:S03]  /*9a50*/  HMMA.16816.F32 R88, R176.reuse, R14, R88 ;  /* 0x0000000eb058723c */ /* 0x040fe60000001858 */
[----:B------:R-:W2:Y:S05]  /*9a60*/  LDSM.16.MT88.4 R12, [R29+0x7900] ;  /* 0x007900001d0c783b */ /* 0x000eaa0000004200 */
[C---:B-1----:R-:W-:Y:S08]  /*9a70*/  HMMA.16816.F32 R92, R176.reuse, R16, R92 ;  /* 0x00000010b05c723c */ /* 0x042ff0000000185c */
[C---:B------:R-:W-:Y:S01]  /*9a80*/  HMMA.16816.F32 R96, R176.reuse, R18, R96 ;  /* 0x00000012b060723c */ /* 0x040fe20000001860 */
[----:B------:R-:W1:Y:S07]  /*9a90*/  LDSM.16.MT88.4 R16, [R252+0x7900] ;  /* 0x00790000fc10783b */ /* 0x000e6e0000004200 */
[C---:B---3--:R-:W-:Y:S08]  /*9aa0*/  HMMA.16816.F32 R100, R176.reuse, R4, R100 ;  /* 0x00000004b064723c */ /* 0x048ff00000001864 */
[C---:B------:R-:W-:Y:S08]  /*9ab0*/  HMMA.16816.F32 R104, R176.reuse, R6, R104 ;  /* 0x00000006b068723c */ /* 0x040ff00000001868 */
[C---:B----4-:R-:W-:Y:S08]  /*9ac0*/  HMMA.16816.F32 R108, R176.reuse, R8, R108 ;  /* 0x00000008b06c723c */ /* 0x050ff0000000186c */
[C---:B------:R-:W-:Y:S08]  /*9ad0*/  HMMA.16816.F32 R112, R176.reuse, R10, R112 ;  /* 0x0000000ab070723c */ /* 0x040ff00000001870 */
[C---:B--2---:R-:W-:Y:S08]  /*9ae0*/  HMMA.16816.F32 R116, R176.reuse, R12, R116 ;  /* 0x0000000cb074723c */ /* 0x044ff00000001874 */
[C---:B------:R-:W-:Y:S08]  /*9af0*/  HMMA.16816.F32 R120, R176.reuse, R14, R120 ;  /* 0x0000000eb078723c */ /* 0x040ff00000001878 */
[C---:B-1----:R-:W-:Y:S08]  /*9b00*/  HMMA.16816.F32 R124, R176.reuse, R16, R124 ;  /* 0x00000010b07c723c */ /* 0x042ff0000000187c */
[----:B------:R-:W-:Y:S01]  /*9b10*/  HMMA.16816.F32 R128, R176, R18, R128 ;  /* 0x00000012b080723c */ /* 0x000fe20000001880 */
[----:B------:R-:W-:-:S07]  /*9b20*/  @P0 BRA `(.L_x_2063) ;  /* 0xffffc1c000000947 */ /* 0x000fce000383ffff */
.L_x_2062:
[----:B------:R-:W-:-:S13]  /*9b30*/  ISETP.LE.AND P0, PT, RZ, UR17, PT ;  /* 0x00000011ff007c0c */ /* 0x000fda000bf03270 */
[----:B------:R-:W-:Y:S05]  /*9b40*/  @!P0 BRA `(.L_x_2064) ;  /* 0x000035b000008947 */ /* 0x000fea0003800000 */
[----:B------:R-:W2:Y:S01]  /*9b50*/  LDL.64 R6, [R1+0xb8] ;  /* 0x0000b80001067983 */ /* 0x000ea20000100a00 */
[----:B------:R-:W-:-:S03]  /*9b60*/  ULDC.64 UR4, c[0x0][0x208] ;  /* 0x0000820000047ab9 */ /* 0x000fc60000000a00 */
[----:B------:R-:W4:Y:S04]  /*9b70*/  LDL.64 R4, [R1+0x90] ;  /* 0x0000900001047983 */ /* 0x000f280000100a00 */
[----:B---3--:R-:W3:Y:S04]  /*9b80*/  LDL.64 R10, [R1+0xb0] ;  /* 0x0000b000010a7983 */ /* 0x008ee80000100a00 */
[----:B------:R-:W3:Y:S01]  /*9b90*/  LDL.64 R8, [R1+0x70] ;  /* 0x0000700001087983 */ /* 0x000ee20000100a00 */
[----:B------:R-:W-:Y:S01]  /*9ba0*/  MOV R3, R164 ;  /* 0x000000a400037202 */ /* 0x000fe20000000f00 */
[----:B------:R-:W-:-:S02]  /*9bb0*/  USHF.L.U64.HI UR9, UR4, 0x5, UR5 ;  /* 0x0000000504097899 */ /* 0x000fc40008010205 */
[----:B------:R-:W-:-:S03]  /*9bc0*/  USHF.L.U32 UR8, UR4, 0x5, URZ ;  /* 0x0000000504087899 */ /* 0x000fc6000800063f */
[----:B------:R-:W-:Y:S01]  /*9bd0*/  ULDC.64 UR4, c[0x0][0x1e0] ;  /* 0x0000780000047ab9 */ /* 0x000fe20000000a00 */
[C---:B--2---:R-:W-:Y:S02]  /*9be0*/  IADD3 R188, P6, R6.reuse, 0x40, RZ ;  /* 0x0000004006bc7810 */ /* 0x044fe40007fde0ff */
[C---:B------:R-:W-:Y:S02]  /*9bf0*/  IADD3 R186, P1, R6.reuse, 0x80, RZ ;  /* 0x0000008006ba7810 */ /* 0x040fe40007f3e0ff */
[----:B------:R-:W-:Y:S01]  /*9c00*/  IADD3 R184, P0, R6, 0xc0, RZ ;  /* 0x000000c006b87810 */ /* 0x000fe20007f1e0ff */
[--C-:B----4-:R-:W-:Y:S01]  /*9c10*/  IMAD.X R189, RZ, RZ, R5.reuse, P6 ;  /* 0x000000ffffbd7224 */ /* 0x110fe200030e0605 */
[C---:B---3--:R-:W-:Y:S01]  /*9c20*/  IADD3 R2, P6, R10.reuse, 0x40, RZ ;  /* 0x000000400a027810 */ /* 0x048fe20007fde0ff */
[--C-:B------:R-:W-:Y:S01]  /*9c30*/  IMAD.X R187, RZ, RZ, R5.reuse, P1 ;  /* 0x000000ffffbb7224 */ /* 0x100fe200008e0605 */
[----:B------:R-:W-:Y:S01]  /*9c40*/  IADD3 R0, P1, R10, 0x80, RZ ;  /* 0x000000800a007810 */ /* 0x000fe20007f3e0ff */
[----:B------:R-:W-:-:S02]  /*9c50*/  IMAD.X R185, RZ, RZ, R5, P0 ;  /* 0x000000ffffb97224 */ /* 0x000fc400000e0605 */
[----:B------:R1:W-:Y:S01]  /*9c60*/  STL [R1+0x60], R2 ;  /* 0x0000600201007387 */ /* 0x0003e20000100800 */
[----:B------:R-:W-:-:S03]  /*9c70*/  IMAD.X R11, RZ, RZ, R9, P6 ;  /* 0x000000ffff0b7224 */ /* 0x000fc600030e0609 */
[----:B------:R-:W-:Y:S01]  /*9c80*/  STL [R1+0x58], R0 ;  /* 0x0000580001007387 */ /* 0x000fe20000100800 */
[----:B------:R-:W-:Y:S02]  /*9c90*/  MOV R4, R6 ;  /* 0x0000000600047202 */ /* 0x000fe40000000f00 */
        /* <DEDUP_REMOVED lines=8> */
[----:B------:R-:W-:-:S03]  /*9d20*/  IMAD.MOV.U32 R0, RZ, RZ, R165 ;  /* 0x000000ffff007224 */ /* 0x000fc600078e00a5 */
.L_x_2065:
[----:B--2---:R-:W2:Y:S01]  /*9d30*/  LDL R4, [R1+0x8] ;  /* 0x0000080001047983 */ /* 0x004ea20000100800 */
[----:B------:R-:W-:Y:S04]  /*9d40*/  DEPBAR.LE SB0, 0x0 ;  /* 0x000080000000791a */ /* 0x000fe80000000000 */
[----:B------:R-:W-:Y:S01]  /*9d50*/  USHF.R.S32.HI UR7, URZ, 0x1f, UR17 ;  /* 0x0000001f3f077899 */ /* 0x000fe20008011411 */
[----:B------:R-:W3:Y:S01]  /*9d60*/  LDL R177, [R1+0x44] ;  /* 0x0000440001b17983 */ /* 0x000ee20000100800 */
[----:B------:R-:W-:Y:S02]  /*9d70*/  UIMAD UR6, UR12, UR17, URZ ;  /* 0x000000110c0672a4 */ /* 0x000fe4000f8e023f */
[----:B------:R-:W-:Y:S02]  /*9d80*/  UIMAD.WIDE.U32 UR10, UR17, UR13, UR8 ;  /* 0x0000000d110a72a5 */ /* 0x000fe4000f8e0008 */
[----:B------:R-:W-:Y:S01]  /*9d90*/  UIMAD UR6, UR7, UR13, UR6 ;  /* 0x0000000d070672a4 */ /* 0x000fe2000f8e0206 */
[----:B------:R-:W-:Y:S01]  /*9da0*/  BAR.SYNC.DEFER_BLOCKING 0x0 ;  /* 0x0000000000007b1d */ /* 0x000fe20000010000 */
[----:B------:R-:W-:Y:S05]  /*9db0*/  UISETP.GT.AND UP0, UPT, UR17, URZ, UPT ;  /* 0x0000003f1100728c */ /* 0x000fea000bf04270 */
[----:B------:R-:W1:Y:S06]  /*9dc0*/  LDSM.16.M88.4 R8, [R248+0x10100] ;  /* 0x01010000f808783b */ /* 0x000e6c0000000200 */
[----:B------:R-:W4:Y:S06]  /*9dd0*/  LDSM.16.M88.4 R16, [R248+0x10900] ;  /* 0x01090000f810783b */ /* 0x000f2c0000000200 */
[----:B------:R-:W3:Y:S06]  /*9de0*/  LDL R176, [R1+0x40] ;  /* 0x0000400001b07983 */ /* 0x000eec0000100800 */
[----:B------:R-:W1:Y:S06]  /*9df0*/  LDSM.16.M88.4 R24, [R248+0x11100] ;  /* 0x01110000f818783b */ /* 0x000e6c0000000200 */
[----:B------:R-:W1:Y:S06]  /*9e00*/  LDSM.16.M88.4 R32, [R248+0x11900] ;  /* 0x01190000f820783b */ /* 0x000e6c0000000200 */
[----:B------:R-:W3:Y:S06]  /*9e10*/  LDL R2, [R1+0x3c] ;  /* 0x00003c0001027983 */ /* 0x000eec0000100800 */
[----:B------:R-:W3:Y:S06]  /*9e20*/  LDL.64 R178, [R1+0x90] ;  /* 0x0000900001b27983 */ /* 0x000eec0000100a00 */
[----:B-----5:R-:W-:Y:S06]  /*9e30*/  STL [R1+0xdc], R168 ;  /* 0x0000dca801007387 */ /* 0x020fec0000100800 */
[----:B------:R-:W-:Y:S06]  /*9e40*/  STL [R1+0xd8], R169 ;  /* 0x0000d8a901007387 */ /* 0x000fec0000100800 */
[----:B------:R-:W-:Y:S06]  /*9e50*/  STL [R1+0xd4], R170 ;  /* 0x0000d4aa01007387 */ /* 0x000fec0000100800 */
[----:B------:R-:W-:Y:S06]  /*9e60*/  STL [R1+0xd0], R171 ;  /* 0x0000d0ab01007387 */ /* 0x000fec0000100800 */
[----:B--2---:R1:W2:Y:S02]  /*9e70*/  LDSM.16.M88.4 R164, [R4] ;  /* 0x0000000004a4783b */ /* 0x0042a40000000200 */
[C---:B-1----:R-:W-:Y:S08]  /*9e80*/  HMMA.16816.F32 R4, R168.reuse, R8, RZ ;  /* 0x00000008a804723c */ /* 0x042ff000000018ff */
[C---:B------:R-:W-:Y:S08]  /*9e90*/  HMMA.16816.F32 R8, R168.reuse, R10, RZ ;  /* 0x0000000aa808723c */ /* 0x040ff000000018ff */
[C---:B----4-:R-:W-:Y:S08]  /*9ea0*/  HMMA.16816.F32 R12, R168.reuse, R16, RZ ;  /* 0x00000010a80c723c */ /* 0x050ff000000018ff */
[C---:B------:R-:W-:Y:S08]  /*9eb0*/  HMMA.16816.F32 R16, R168.reuse, R18, RZ ;  /* 0x00000012a810723c */ /* 0x040ff000000018ff */
[C---:B------:R-:W-:Y:S08]  /*9ec0*/  HMMA.16816.F32 R20, R168.reuse, R24, RZ ;  /* 0x00000018a814723c */ /* 0x040ff000000018ff */
[C---:B------:R-:W-:Y:S08]  /*9ed0*/  HMMA.16816.F32 R24, R168.reuse, R26, RZ ;  /* 0x0000001aa818723c */ /* 0x040ff000000018ff */
[C---:B------:R-:W-:Y:S08]  /*9ee0*/  HMMA.16816.F32 R28, R168.reuse, R32, RZ ;  /* 0x00000020a81c723c */ /* 0x040ff000000018ff */
[----:B------:R-:W-:Y:S01]  /*9ef0*/  HMMA.16816.F32 R32, R168, R34, RZ ;  /* 0x00000022a820723c */ /* 0x000fe200000018ff */
[----:B------:R-:W4:Y:S07]  /*9f00*/  LDL.64 R168, [R1+0xb8] ;  /* 0x0000b80001a87983 */ /* 0x000f2e0000100a00 */
[C---:B--2---:R-:W-:Y:S08]  /*9f10*/  HMMA.16816.F32 R4, R172.reuse, R164, R4 ;  /* 0x000000a4ac04723c */ /* 0x044ff00000001804 */
[C---:B------:R-:W-:Y:S01]  /*9f20*/  HMMA.16816.F32 R8, R172.reuse, R166, R8 ;  /* 0x000000a6ac08723c */ /* 0x040fe20000001808 */
[----:B---3--:R1:W2:Y:S06]  /*9f30*/  LDSM.16.M88.4 R164, [R177] ;  /* 0x00000000b1a4783b */ /* 0x0082ac0000000200 */
[----:B-1----:R-:W3:Y:S06]  /*9f40*/  LDL R177, [R1+0x48] ;  /* 0x0000480001b17983 */ /* 0x002eec0000100800 */
[----:B------:R-:W-:Y:S06]  /*9f50*/  STL [R1+0xe0], R175 ;  /* 0x0000e0af01007387 */ /* 0x000fec0000100800 */
[----:B------:R-:W3:Y:S01]  /*9f60*/  LDL R171, [R1+0x34] ;  /* 0x0000340001ab7983 */ /* 0x000ee20000100800 */
[C---:B--2---:R-:W-:Y:S05]  /*9f70*/  HMMA.16816.F32 R12, R172.reuse, R164, R12 ;  /* 0x000000a4ac0c723c */ /* 0x044fea000000180c */
[----:B------:R-:W2:Y:S03]  /*9f80*/  LDL R170, [R1+0x30] ;  /* 0x0000300001aa7983 */ /* 0x000ea60000100800 */
[C---:B------:R-:W-:Y:S03]  /*9f90*/  HMMA.16816.F32 R16, R172.reuse, R166, R16 ;  /* 0x000000a6ac10723c */ /* 0x040fe60000001810 */
[----:B------:R-:W1:Y:S05]  /*9fa0*/  LDSM.16.M88.4 R164, [R176] ;  /* 0x00000000b0a4783b */ /* 0x000e6a0000000200 */
[C---:B-1----:R-:W-:Y:S08]  /*9fb0*/  HMMA.16816.F32 R20, R172.reuse, R164, R20 ;  /* 0x000000a4ac14723c */ /* 0x042ff00000001814 */
[C---:B------:R-:W-:Y:S01]  /*9fc0*/  HMMA.16816.F32 R24, R172.reuse, R166, R24 ;  /* 0x000000a6ac18723c */ /* 0x040fe20000001818 */
[----:B------:R-:W1:Y:S07]  /*9fd0*/  LDSM.16.M88.4 R164, [R2] ;  /* 0x0000000002a4783b */ /* 0x000e6e0000000200 */
[C---:B-1----:R-:W-:Y:S07]  /*9fe0*/  HMMA.16816.F32 R28, R172.reuse, R164, R28 ;  /* 0x000000a4ac1c723c */ /* 0x042fee000000181c */
[----:B------:R-:W-:Y:S01]  /*9ff0*/  MOV R164, UR17 ;  /* 0x0000001100a47c02 */ /* 0x000fe20008000f00 */
[----:B------:R-:W-:Y:S01]  /*a000*/  HMMA.16816.F32 R32, R172, R166, R32 ;  /* 0x000000a6ac20723c */ /* 0x000fe20000001820 */
[----:B------:R-:W2:Y:S03]  /*a010*/  LDL R175, [R1+0x38] ;  /* 0x0000380001af7983 */ /* 0x000ea60000100800 */
[----:B------:R-:W-:Y:S05]  /*a020*/  IMAD.WIDE.U32 R164, R164, UR13, R178 ;  /* 0x0000000da4a47c25 */ /* 0x000fea000f8e00b2 */
[C---:B------:R-:W-:Y:S03]  /*a030*/  LEA R166, P0, R164.reuse, c[0x0][0x1f8], 0x1 ;  /* 0x00007e00a4a67a11 */ /* 0x040fe600078008ff */
[----:B------:R-:W-:Y:S04]  /*a040*/  IADD3 R2, R165, UR6, RZ ;  /* 0x00000006a5027c10 */ /* 0x000fe8000fffe0ff */
[----:B------:R-:W-:Y:S02]  /*a050*/  LEA.HI.X R167, R164, c[0x0][0x1fc], R2, 0x1, P0 ;  /* 0x00007f00a4a77a11 */ /* 0x000fe400000f0c02 */
[----:B------:R-:W-:Y:S05]  /*a060*/  MOV R164, UR17 ;  /* 0x0000001100a47c02 */ /* 0x000fea0008000f00 */
[----:B------:R-:W-:Y:S05]  /*a070*/  IMAD.WIDE.U32 R164, R164, UR13, R188 ;  /* 0x0000000da4a47c25 */ /* 0x000fea000f8e00bc */
[----:B------:R-:W-:Y:S01]  /*a080*/  IADD3 R2, R165, UR6, RZ ;  /* 0x00000006a5027c10 */ /* 0x000fe2000fffe0ff */
[----:B----4-:R-:W4:Y:S06]  /*a090*/  LDL R169, [R1+0x2c] ;  /* 0x00002c0001a97983 */ /* 0x010f2c0000100800 */
[----:B------:R-:W-:Y:S01]  /*a0a0*/  @!PT LDS RZ, [RZ] ;  /* 0x00000000fffff984 */ /* 0x000fe20000000800 */
[----:B------:R-:W-:Y:S01]  /*a0b0*/  @!PT LDS RZ, [RZ] ;  /* 0x00000000fffff984 */ /* 0x000fe20000000800 */
[----:B------:R-:W-:Y:S01]  /*a0c0*/  @!PT LDS RZ, [RZ] ;  /* 0x00000000fffff984 */ /* 0x000fe20000000800 */
[----:B---3--:R1:W-:Y:S02]  /*a0d0*/  LDGSTS.E.BYPASS.LTC128B.128 [R177+0x100], [R166.64], !P5 ;  /* 0x00100000a6b17fae */ /* 0x0083e4000e901d56 */
        /* <DEDUP_REMOVED lines=11> */
[----:B------:R-:W-:Y:S05]  /*a190*/  IMAD.WIDE.U32 R164, R164, UR13, R184 ;  /* 0x0000000da4a47c25 */ /* 0x000fea000f8e00b8 */
[----:B------:R-:W-:Y:S01]  /*a1a0*/  IADD3 R2, R165, UR6, RZ ;  /* 0x00000006a5027c10 */ /* 0x000fe2000fffe0ff */
[----:B------:R-:W-:Y:S01]  /*a1b0*/  UIADD3 UR6, UR6, UR11, URZ ;  /* 0x0000000b06067290 */ /* 0x000fe2000fffe03f */
[C---:B-1----:R-:W-:Y:S04]  /*a1c0*/  LEA R166, P0, R164.reuse, c[0x0][0x1f8], 0x1 ;  /* 0x00007e00a4a67a11 */ /* 0x042fe800078008ff */
[----:B------:R-:W-:Y:S02]  /*a1d0*/  LEA.HI.X R167, R164, c[0x0][0x1fc], R2, 0x1, P0 ;  /* 0x00007f00a4a77a11 */ /* 0x000fe400000f0c02 */
[----:B------:R-:W-:Y:S02]  /*a1e0*/  IADD3 R2, P1, R168, UR10, RZ ;  /* 0x0000000aa8027c10 */ /* 0x000fe4000ff3e0ff */
[----:B------:R-:W3:Y:S02]  /*a1f0*/  LDL R168, [R1+0x4] ;  /* 0x0000040001a87983 */ /* 0x000ee40000100800 */
[----:B------:R-:W-:Y:S02]  /*a200*/  IADD3.X R165, R179, UR6, RZ, P1, !PT ;  /* 0x00000006b3a57c10 */ /* 0x000fe40008ffe4ff */
[C---:B------:R-:W-:Y:S02]  /*a210*/  LEA R164, P0, R2.reuse, c[0x0][0x1f8], 0x1 ;  /* 0x00007e0002a47a11 */ /* 0x040fe400078008ff */
[----:B------:R3:W-:Y:S02]  /*a220*/  LDGSTS.E.BYPASS.LTC128B.128 [R177+0x6100], [R166.64], !P2 ;  /* 0x06100000a6b17fae */ /* 0x0007e4000d101d56 */
[----:B------:R-:W-:Y:S02]  /*a230*/  LEA.HI.X R165, R2, c[0x0][0x1fc], R165, 0x1, P0 ;  /* 0x00007f0002a57a11 */ /* 0x000fe400000f0ca5 */
[----:B------:R-:W-:Y:S03]  /*a240*/  IADD3 R2, P1, R188, UR10, RZ ;  /* 0x0000000abc027c10 */ /* 0x000fe6000ff3e0ff */
[----:B------:R1:W-:Y:S02]  /*a250*/  LDGSTS.E.BYPASS.LTC128B.128 [R177+0x1100], [R164.64], !P5 ;  /* 0x01100000a4b17fae */ /* 0x0003e4000e901d56 */
[C---:B-1----:R-:W-:Y:S02]  /*a260*/  LEA R164, P0, R2.reuse, c[0x0][0x1f8], 0x1 ;  /* 0x00007e0002a47a11 */ /* 0x042fe400078008ff */
[----:B------:R-:W-:Y:S04]  /*a270*/  IADD3.X R165, R189, UR6, RZ, P1, !PT ;  /* 0x00000006bda57c10 */ /* 0x000fe80008ffe4ff */
[----:B------:R-:W-:Y:S02]  /*a280*/  LEA.HI.X R165, R2, c[0x0][0x1fc], R165, 0x1, P0 ;  /* 0x00007f0002a57a11 */ /* 0x000fe400000f0ca5 */
[----:B------:R-:W-:Y:S03]  /*a290*/  IADD3 R2, P1, R186, UR10, RZ ;  /* 0x0000000aba027c10 */ /* 0x000fe6000ff3e0ff */
[----:B------:R1:W-:Y:S02]  /*a2a0*/  LDGSTS.E.BYPASS.LTC128B.128 [R177+0x3100], [R164.64], !P4 ;  /* 0x03100000a4b17fae */ /* 0x0003e4000e101d56 */
[C---:B-1----:R-:W-:Y:S02]  /*a2b0*/  LEA R164, P0, R2.reuse, c[0x0][0x1f8], 0x1 ;  /* 0x00007e0002a47a11 */ /* 0x042fe400078008ff */
[----:B------:R-:W-:Y:S04]  /*a2c0*/  IADD3.X R165, R187, UR6, RZ, P1, !PT ;  /* 0x00000006bba57c10 */ /* 0x000fe80008ffe4ff */
[----:B------:R-:W-:Y:S02]  /*a2d0*/  LEA.HI.X R165, R2, c[0x0][0x1fc], R165, 0x1, P0 ;  /* 0x00007f0002a57a11 */ /* 0x000fe400000f0ca5 */
[----:B------:R-:W-:Y:S01]  /*a2e0*/  IADD3 R2, P1, R184, UR10, RZ ;  /* 0x0000000ab8027c10 */ /* 0x000fe2000ff3e0ff */
[----:B------:R-:W-:Y:S02]  /*a2f0*/  @UP0 UIMAD.WIDE.U32 UR10, UR17, UR4, URZ ;  /* 0x00000004110a02a5 */ /* 0x000fe4000f8e003f */
[----:B------:R1:W-:Y:S02]  /*a300*/  LDGSTS.E.BYPASS.LTC128B.128 [R177+0x5100], [R164.64], !P3 ;  /* 0x05100000a4b17fae */ /* 0x0003e4000d901d56 */
[----:B------:R-:W-:Y:S01]  /*a310*/  @UP0 USHF.L.U32 UR7, UR10, 0x6, URZ ;  /* 0x000000060a070899 */ /* 0x000fe2000800063f */
[C---:B-1----:R-:W-:Y:S02]  /*a320*/  LEA R164, P0, R2.reuse, c[0x0][0x1f8], 0x1 ;  /* 0x00007e0002a47a11 */ /* 0x042fe400078008ff */
[----:B------:R-:W-:Y:S01]  /*a330*/  IADD3.X R165, R185, UR6, RZ, P1, !PT ;  /* 0x00000006b9a57c10 */ /* 0x000fe20008ffe4ff */
[----:B------:R-:W-:Y:S03]  /*a340*/  @UP0 USHF.R.S32.HI UR6, URZ, 0x1f, UR17 ;  /* 0x0000001f3f060899 */ /* 0x000fe60008011411 */
[----:B------:R-:W-:Y:S01]  /*a350*/  LEA.HI.X R165, R2, c[0x0][0x1fc], R165, 0x1, P0 ;  /* 0x00007f0002a57a11 */ /* 0x000fe200000f0ca5 */
[----:B------:R-:W-:Y:S01]  /*a360*/  @UP0 UIMAD UR6, UR6, UR4, URZ ;  /* 0x00000004060602a4 */ /* 0x000fe2000f8e023f */
[----:B------:R-:W2:Y:S01]  /*a370*/  LDL R2, [R1+0x1c] ;  /* 0x00001c0001027983 */ /* 0x000ea20000100800 */
[----:B------:R-:W-:Y:S02]  /*a380*/  PLOP3.LUT P0, PT, PT, PT, UP0, 0x80, 0x0 ;  /* 0x000000000000781c */ /* 0x000fe40003f0f008 */
[----:B------:R-:W-:Y:S03]  /*a390*/  @UP0 UIMAD UR6, UR17, UR5, UR6 ;  /* 0x00000005110602a4 */ /* 0x000fe6000f8e0206 */
[----:B------:R3:W-:Y:S01]  /*a3a0*/  LDGSTS.E.BYPASS.LTC128B.128 [R177+0x7100], [R164.64], !P2 ;  /* 0x07100000a4b17fae */ /* 0x0007e2000d101d56 */
[----:B------:R-:W-:Y:S04]  /*a3b0*/  @UP0 UIADD3 UR6, UR11, UR6, URZ ;  /* 0x000000060b060290 */ /* 0x000fe8000fffe03f */
[----:B------:R-:W-:Y:S01]  /*a3c0*/  @UP0 USHF.L.U64.HI UR6, UR10, 0x6, UR6 ;  /* 0x000000060a060899 */ /* 0x000fe20008010206 */
[----:B------:R-:W0:Y:S06]  /*a3d0*/  LDGDEPBAR ;  /* 0x00000000000079af */ /* 0x000e2c0000000000 */
        /* <DEDUP_REMOVED lines=36> */
[----:B--2---:R-:W1:Y:S07]  /*a620*/  LDSM.16.M88.4 R164, [R175] ;  /* 0x00000000afa4783b */ /* 0x004e6e0000000200 */
[C---:B-1----:R-:W-:Y:S08]  /*a630*/  HMMA.16816.F32 R4, R204.reuse, R164, R4 ;  /* 0x000000a4cc04723c */ /* 0x042ff00000001804 */
[C---:B------:R-:W-:Y:S01]  /*a640*/  HMMA.16816.F32 R8, R204.reuse, R166, R8 ;  /* 0x000000a6cc08723c */ /* 0x040fe20000001808 */
[----:B------:R1:W2:Y:S06]  /*a650*/  LDSM.16.M88.4 R164, [R171] ;  /* 0x00000000aba4783b */ /* 0x0002ac0000000200 */
[----:B-1----:R-:W3:Y:S01]  /*a660*/  LDL R171, [R1+0x28] ;  /* 0x0000280001ab7983 */ /* 0x002ee20000100800 */
[C---:B--2---:R-:W-:Y:S08]  /*a670*/  HMMA.16816.F32 R12, R204.reuse, R164, R12 ;  /* 0x000000a4cc0c723c */ /* 0x044ff0000000180c */
[C---:B------:R-:W-:Y:S01]  /*a680*/  HMMA.16816.F32 R16, R204.reuse, R166, R16 ;  /* 0x000000a6cc10723c */ /* 0x040fe20000001810 */
[----:B------:R1:W2:Y:S06]  /*a690*/  LDSM.16.M88.4 R164, [R170] ;  /* 0x00000000aaa4783b */ /* 0x0002ac0000000200 */
[----:B-1----:R-:W3:Y:S01]  /*a6a0*/  LDL R170, [R1+0x24] ;  /* 0x0000240001aa7983 */ /* 0x002ee20000100800 */
[C---:B--2---:R-:W-:Y:S08]  /*a6b0*/  HMMA.16816.F32 R20, R204.reuse, R164, R20 ;  /* 0x000000a4cc14723c */ /* 0x044ff00000001814 */
[C---:B------:R-:W-:Y:S01]  /*a6c0*/  HMMA.16816.F32 R24, R204.reuse, R166, R24 ;  /* 0x000000a6cc18723c */ /* 0x040fe20000001818 */
[----:B----4-:R1:W2:Y:S06]  /*a6d0*/  LDSM.16.M88.4 R164, [R169] ;  /* 0x00000000a9a4783b */ /* 0x0102ac0000000200 */
[----:B-1----:R-:W4:Y:S01]  /*a6e0*/  LDL R169, [R1+0x20] ;  /* 0x0000200001a97983 */ /* 0x002f220000100800 */
        /* <DEDUP_REMOVED lines=38> */
[----:B---3--:R1:W2:Y:S06]  /*a950*/  LDSM.16.M88.4 R164, [R171] ;  /* 0x00000000aba4783b */ /* 0x0082ac0000000200 */
        /* <DEDUP_REMOVED lines=10> */
[C---:B------:R-:W-:Y:S01]  /*aa00*/  HMMA.16816.F32 R24, R220.reuse, R166, R24 ;  /* 0x000000a6dc18723c */ /* 0x040fe20000001818 */
[----:B------:R1:W2:Y:S06]  /*aa10*/  LDSM.16.M88.4 R164, [R2] ;  /* 0x0000000002a4783b */ /* 0x0002ac0000000200 */
[----:B-1----:R-:W3:Y:S06]  /*aa20*/  LDL R2, [R1+0xc] ;  /* 0x00000c0001027983 */ /* 0x002eec0000100800 */
[----:B------:R-:W3:Y:S01]  /*aa30*/  LDL.LU R178, [R1+0x64] ;  /* 0x0000640001b27983 */ /* 0x000ee20000300800 */
        /* <DEDUP_REMOVED lines=71> */
[----:B------:R-:W1:Y:S01]  /*aeb0*/  LDSM.16.M88.4 R164, [R251+0x7800] ;  /* 0x00780000fba4783b */ /* 0x000e620000000200 */
[----:B------:R-:W-:Y:S05]  /*aec0*/  DEPBAR.LE SB0, 0x0 ;  /* 0x000080000000791a */ /* 0x000fea0000000000 */
[----:B------:R-:W-:Y:S01]  /*aed0*/  BAR.SYNC.DEFER_BLOCKING 0x0 ;  /* 0x0000000000007b1d */ /* 0x000fe20000010000 */
[C---:B-1----:R-:W-:Y:S07]  /*aee0*/  HMMA.16816.F32 R28, R244.reuse, R164, R28 ;  /* 0x000000a4f41c723c */ /* 0x042fee000000181c */
[----:B------:R-:W-:Y:S01]  /*aef0*/  FMNMX.FTZ R165, R4, R0, !PT ;  /* 0x0000000004a57209 */ /* 0x000fe20007810000 */
[----:B------:R-:W-:Y:S04]  /*af00*/  HMMA.16816.F32 R32, R244, R166, R32 ;  /* 0x000000a6f420723c */ /* 0x000fe80000001820 */
        /* <DEDUP_REMOVED lines=16> */
[----:B-1----:R-:W-:Y:S05]  /*b010*/  FMNMX.FTZ R165, R165, R2, !PT ;  /* 0x00000002a5a57209 */ /* 0x002fea0007810000 */
[----:B------:R-:W1:Y:S02]  /*b020*/  SHFL.BFLY PT, R2, R165, 0x1, 0x1f ;  /* 0x0c201f00a5027f89 */ /* 0x000e6400000e0000 */
[----:B-1----:R-:W-:Y:S05]  /*b030*/  FMNMX.FTZ R165, R165, R2, !PT ;  /* 0x00000002a5a57209 */ /* 0x002fea0007810000 */
[C---:B------:R-:W-:Y:S02]  /*b040*/  FMUL.FTZ R2, R165.reuse, c[0x0][0x2d0] ;  /* 0x0000b400a5027a20 */ /* 0x040fe40000410000 */
[----:B------:R-:W-:Y:S02]  /*b050*/  FADD.FTZ R0, -R165, R0 ;  /* 0x00000000a5007221 */ /* 0x000fe40000010100 */
[--C-:B------:R-:W-:Y:S02]  /*b060*/  FFMA.FTZ R4, R4, c[0x0][0x2d0], -R2.reuse ;  /* 0x0000b40004047a23 */ /* 0x100fe40000010802 */
[--C-:B------:R-:W-:Y:S02]  /*b070*/  FFMA.FTZ R180, R13, c[0x0][0x2d0], -R2.reuse ;  /* 0x0000b4000db47a23 */ /* 0x100fe40000010802 */
[----:B------:R1:W-:Y:S01]  /*b080*/  MUFU.EX2 R13, R4 ;  /* 0x00000004000d7308 */ /* 0x0003e20000000800 */
        /* <DEDUP_REMOVED lines=11> */
[----:B------:R-:W-:Y:S02]  /*b140*/  FMUL.FTZ R0, R0, c[0x0][0x2d0] ;  /* 0x0000b40000007a20 */ /* 0x000fe40000410000 */
[--C-:B------:R-:W-:Y:S01]  /*b150*/  FFMA.FTZ R182, R12, c[0x0][0x2d0], -R2.reuse ;  /* 0x0000b4000cb67a23 */ /* 0x100fe20000010802 */
[----:B-1----:R-:W2:Y:S01]  /*b160*/  LDL.LU R4, [R1+0x68] ;  /* 0x0000680001047983 */ /* 0x002ea20000300800 */
[--C-:B------:R-:W-:Y:S02]  /*b170*/  FFMA.FTZ R166, R5, c[0x0][0x2d0], -R2.reuse ;  /* 0x0000b40005a67a23 */ /* 0x100fe40000010802 */
[--C-:B------:R-:W-:Y:S01]  /*b180*/  FFMA.FTZ R167, R8, c[0x0][0x2d0], -R2.reuse ;  /* 0x0000b40008a77a23 */ /* 0x100fe20000010802 */
[----:B------:R-:W1:Y:S01]  /*b190*/  MUFU.EX2 R0, R0 ;  /* 0x0000000000007308 */ /* 0x000e620000000800 */
[----:B------:R-:W-:Y:S01]  /*b1a0*/  FFMA.FTZ R16, R16, c[0x0][0x2d0], -R2 ;  /* 0x0000b40010107a23 */ /* 0x000fe20000010802 */
[----:B------:R-:W3:Y:S06]  /*b1b0*/  LDL.64 R32, [R1+0xb0] ;  /* 0x0000b00001207983 */ /* 0x000eec0000100a00 */
[----:B------:R-:W4:Y:S06]  /*b1c0*/  LDL.64 R28, [R1+0x70] ;  /* 0x00007000011c7983 */ /* 0x000f2c0000100a00 */
[----:B------:R-:W2:Y:S06]  /*b1d0*/  LDL R25, [R1+0x60] ;  /* 0x0000600001197983 */ /* 0x000eac0000100800 */
[----:B------:R-:W2:Y:S01]  /*b1e0*/  LDL R17, [R1+0x5c] ;  /* 0x00005c0001117983 */ /* 0x000ea20000100800 */
[C---:B-1----:R-:W-:Y:S05]  /*b1f0*/  FFMA.FTZ R12, R0.reuse, R178, R13 ;  /* 0x000000b2000c7223 */ /* 0x042fea000001000d */
[----:B------:R-:W3:Y:S01]  /*b200*/  LDL R9, [R1+0x58] ;  /* 0x0000580001097983 */ /* 0x000ee20000100800 */
[C---:B------:R-:W-:Y:S02]  /*b210*/  FMUL.FTZ R140, R0.reuse, R140 ;  /* 0x0000008c008c7220 */ /* 0x040fe40000410000 */
[C---:B------:R-:W-:Y:S02]  /*b220*/  FMUL.FTZ R141, R0.reuse, R141 ;  /* 0x0000008d008d7220 */ /* 0x040fe40000410000 */
[C---:B------:R-:W-:Y:S01]  /*b230*/  FMUL.FTZ R144, R0.reuse, R144 ;  /* 0x0000009000907220 */ /* 0x040fe20000410000 */
        /* <DEDUP_REMOVED lines=99> */
[----:B------:R-:W-:Y:S03]  /*b870*/  FFMA.FTZ R27, R27, c[0x0][0x2d0], -R2 ;  /* 0x0000b4001b1b7a23 */ /* 0x000fe60000010802 */
[----:B------:R-:W-:Y:S10]  /*b880*/  MUFU.EX2 R18, R18 ;  /* 0x0000001200127308 */ /* 0x000ff40000000800 */
[----:B----4-:R-:W-:Y:S01]  /*b890*/  MUFU.EX2 R28, R176 ;  /* 0x000000b0001c7308 */ /* 0x010fe20000000800 */
[C---:B--2---:R-:W-:Y:S02]  /*b8a0*/  FFMA.FTZ R8, R0.reuse, R4, R6 ;  /* 0x0000000400087223 */ /* 0x044fe40000010006 */
[C---:B------:R-:W-:Y:S02]  /*b8b0*/  FMUL.FTZ R142, R0.reuse, R142 ;  /* 0x0000008e008e7220 */ /* 0x040fe40000410000 */
[C---:B------:R-:W-:Y:S02]  /*b8c0*/  FMUL.FTZ R143, R0.reuse, R143 ;  /* 0x0000008f008f7220 */ /* 0x040fe40000410000 */
[C---:B------:R-:W-:Y:S03]  /*b8d0*/  FMUL.FTZ R146, R0.reuse, R146 ;  /* 0x0000009200927220 */ /* 0x040fe60000410000 */
[----:B---3--:R1:W-:Y:S01]  /*b8e0*/  MUFU.EX2 R33, R26 ;  /* 0x0000001a00217308 */ /* 0x0083e20000000800 */
        /* <DEDUP_REMOVED lines=61> */
[----:B------:R-:W-:Y:S01]  /*bcc0*/  @P0 IADD3 R0, P6, R32, UR7, RZ ;  /* 0x0000000720000c10 */ /* 0x000fe2000ffde0ff */
[--C-:B-1----:R-:W-:Y:S02]  /*bcd0*/  FFMA.FTZ R26, R34, c[0x0][0x2d0], -R2.reuse ;  /* 0x0000b400221a7a23 */ /* 0x102fe40000010802 */
[----:B------:R-:W-:Y:S01]  /*bce0*/  MUFU.EX2 R34, R170 ;  /* 0x000000aa00227308 */ /* 0x000fe20000000800 */
[C---:B------:R-:W-:Y:S02]  /*bcf0*/  @P0 LEA R4, P1, R0.reuse, c[0x0][0x1c8], 0x1 ;  /* 0x0000720000040a11 */ /* 0x040fe400078208ff */
[----:B------:R-:W-:Y:S04]  /*bd00*/  @P0 IADD3.X R3, R29, UR6, RZ, P6, !PT ;  /* 0x000000061d030c10 */ /* 0x000fe8000b7fe4ff */
[----:B------:R-:W-:Y:S02]  /*bd10*/  @P0 LEA.HI.X R5, R0, c[0x0][0x1cc], R3, 0x1, P1 ;  /* 0x0000730000050a11 */ /* 0x000fe400008f0c03 */
[----:B------:R-:W-:Y:S01]  /*bd20*/  @P0 IADD3 R0, P6, R25, UR7, RZ ;  /* 0x0000000719000c10 */ /* 0x000fe2000ffde0ff */
[----:B------:R-:W-:Y:S02]  /*bd30*/  MUFU.EX2 R26, R26 ;  /* 0x0000001a001a7308 */ /* 0x000fe40000000800 */
        /* <DEDUP_REMOVED lines=16> */
[----:B------:R-:W-:Y:S02]  /*be40*/  @P0 IADD3 R0, P6, R32, UR7, RZ ;  /* 0x0000000720000c10 */ /* 0x000fe4000ffde0ff */
[----:B------:R1:W-:Y:S01]  /*be50*/  MUFU.EX2 R32, R27 ;  /* 0x0000001b00207308 */ /* 0x0003e20000000800 */
[----:B------:R2:W-:Y:S01]  /*be60*/  @P0 LDGSTS.E.BYPASS.LTC128B.128 [R177+0x16100], [R4.64], !P2 ;  /* 0x1610000004b10fae */ /* 0x0005e2000d101d56 */
[----:B------:R-:W-:Y:S08]  /*be70*/  @P0 IADD3.X R3, R29, UR6, RZ, P6, !PT ;  /* 0x000000061d030c10 */ /* 0x000ff0000b7fe4ff */
[----:B------:R-:W-:Y:S01]  /*be80*/  MUFU.EX2 R29, R22 ;  /* 0x00000016001d7308 */ /* 0x000fe20000000800 */
[--C-:B-1----:R-:W-:Y:S09]  /*be90*/  FFMA.FTZ R27, R31, c[0x0][0x2d0], -R2.reuse ;  /* 0x0000b4001f1b7a23 */ /* 0x102ff20000010802 */
[----:B------:R-:W-:Y:S01]  /*bea0*/  MUFU.EX2 R31, R169 ;  /* 0x000000a9001f7308 */ /* 0x000fe20000000800 */
[C---:B--2---:R-:W-:Y:S04]  /*beb0*/  @P0 LEA R4, P1, R0.reuse, c[0x0][0x1c8], 0x1 ;  /* 0x0000720000040a11 */ /* 0x044fe800078208ff */
[----:B------:R-:W-:Y:S02]  /*bec0*/  @P0 LEA.HI.X R5, R0, c[0x0][0x1cc], R3, 0x1, P1 ;  /* 0x0000730000050a11 */ /* 0x000fe400008f0c03 */
[----:B------:R-:W-:Y:S03]  /*bed0*/  @P0 IADD3 R0, P6, R25, UR7, RZ ;  /* 0x0000000719000c10 */ /* 0x000fe6000ffde0ff */
[----:B------:R-:W-:Y:S01]  /*bee0*/  MUFU.EX2 R25, R180 ;  /* 0x000000b400197308 */ /* 0x000fe20000000800 */
[----:B------:R1:W-:Y:S01]  /*bef0*/  @P0 LDGSTS.E.BYPASS.LTC128B.128 [R177+0x11100], [R4.64], !P5 ;  /* 0x1110000004b10fae */ /* 0x0003e2000e901d56 */
[----:B------:R-:W-:Y:S05]  /*bf00*/  @P0 IADD3.X R3, R17, UR6, RZ, P6, !PT ;  /* 0x0000000611030c10 */ /* 0x000fea000b7fe4ff */
[----:B------:R-:W2:Y:S03]  /*bf10*/  LDL R17, [R1] ;  /* 0x0000000001117983 */ /* 0x000ea60000100800 */
[----:B------:R-:W-:Y:S10]  /*bf20*/  MUFU.EX2 R180, R183 ;  /* 0x000000b700b47308 */ /* 0x000ff40000000800 */
[----:B------:R-:W-:Y:S01]  /*bf30*/  MUFU.EX2 R27, R27 ;  /* 0x0000001b001b7308 */ /* 0x000fe20000000800 */
[C---:B-1----:R-:W-:Y:S04]  /*bf40*/  @P0 LEA R4, P1, R0.reuse, c[0x0][0x1c8], 0x1 ;  /* 0x0000720000040a11 */ /* 0x042fe800078208ff */
[----:B------:R-:W-:Y:S01]  /*bf50*/  @P0 LEA.HI.X R5, R0, c[0x0][0x1cc], R3, 0x1, P1 ;  /* 0x0000730000050a11 */ /* 0x000fe200008f0c03 */
[----:B------:R-:W-:Y:S01]  /*bf60*/  FFMA.FTZ R3, R7, c[0x0][0x2d0], -R2 ;  /* 0x0000b40007037a23 */ /* 0x000fe20000010802 */
[----:B------:R-:W-:Y:S03]  /*bf70*/  @P0 IADD3 R0, P6, R9, UR7, RZ ;  /* 0x0000000709000c10 */ /* 0x000fe6000ffde0ff */
[----:B------:R-:W1:Y:S01]  /*bf80*/  MUFU.EX2 R9, R166 ;  /* 0x000000a600097308 */ /* 0x000e620000000800 */
[----:B------:R3:W-:Y:S09]  /*bf90*/  @P0 LDGSTS.E.BYPASS.LTC128B.128 [R177+0x13100], [R4.64], !P4 ;  /* 0x1310000004b10fae */ /* 0x0007f2000e101d56 */
[----:B------:R-:W4:Y:S10]  /*bfa0*/  MUFU.EX2 R3, R3 ;  /* 0x0000000300037308 */ /* 0x000f340000000800 */
[----:B------:R-:W-:Y:S01]  /*bfb0*/  MUFU.EX2 R166, R23 ;  /* 0x0000001700a67308 */ /* 0x000fe20000000800 */
[----:B---3--:R-:W-:Y:S02]  /*bfc0*/  @P0 LEA R4, P1, R0, c[0x0][0x1c8], 0x1 ;  /* 0x0000720000040a11 */ /* 0x008fe400078208ff */
[----:B------:R-:W-:Y:S07]  /*bfd0*/  @P0 IADD3.X R5, R24, UR6, RZ, P6, !PT ;  /* 0x0000000618050c10 */ /* 0x000fee000b7fe4ff */
[----:B------:R-:W-:Y:S01]  /*bfe0*/  MUFU.EX2 R24, R182 ;  /* 0x000000b600187308 */ /* 0x000fe20000000800 */
[----:B------:R-:W-:Y:S02]  /*bff0*/  @P0 LEA.HI.X R5, R0, c[0x0][0x1cc], R5, 0x1, P1 ;  /* 0x0000730000050a11 */ /* 0x000fe400008f0c05 */
[----:B------:R-:W-:Y:S03]  /*c000*/  @P0 IADD3 R0, P6, R21, UR7, RZ ;  /* 0x0000000715000c10 */ /* 0x000fe6000ffde0ff */
[----:B------:R3:W-:Y:S04]  /*c010*/  @P0 LDGSTS.E.BYPASS.LTC128B.128 [R177+0x15100], [R4.64], !P3 ;  /* 0x1510000004b10fae */ /* 0x0007e8000d901d56 */
[----:B------:R-:W-:Y:S10]  /*c020*/  MUFU.EX2 R21, R167 ;  /* 0x000000a700157308 */ /* 0x000ff40000000800 */
[----:B------:R-:W-:Y:S01]  /*c030*/  MUFU.EX2 R167, R19 ;  /* 0x0000001300a77308 */ /* 0x000fe20000000800 */
[----:B---3--:R-:W-:Y:S02]  /*c040*/  @P0 LEA R4, P1, R0, c[0x0][0x1c8], 0x1 ;  /* 0x0000720000040a11 */ /* 0x008fe400078208ff */
[----:B------:R-:W-:Y:S01]  /*c050*/  @P0 IADD3.X R5, R20, UR6, RZ, P6, !PT ;  /* 0x0000000614050c10 */ /* 0x000fe2000b7fe4ff */
[C---:B-1----:R-:W-:Y:S06]  /*c060*/  FADD.FTZ R20, R9.reuse, R12 ;  /* 0x0000000c09147221 */ /* 0x042fec0000010000 */
[----:B------:R-:W-:Y:S01]  /*c070*/  MUFU.EX2 R12, R11 ;  /* 0x0000000b000c7308 */ /* 0x000fe20000000800 */
[----:B------:R-:W-:Y:S05]  /*c080*/  @P0 LEA.HI.X R5, R0, c[0x0][0x1cc], R5, 0x1, P1 ;  /* 0x0000730000050a11 */ /* 0x000fea00008f0c05 */
[----:B------:R1:W-:Y:S04]  /*c090*/  @P0 LDGSTS.E.BYPASS.LTC128B.128 [R177+0x17100], [R4.64], !P2 ;  /* 0x1710000004b10fae */ /* 0x0003e8000d101d56 */
[----:B------:R-:W3:Y:S02]  /*c0a0*/  MUFU.EX2 R0, R10 ;  /* 0x0000000a00007308 */ /* 0x000ee40000000800 */
[----:B------:R-:W0:Y:S06]  /*c0b0*/  LDGDEPBAR ;  /* 0x00000000000079af */ /* 0x000e2c0000000000 */
[----:B-1----:R-:W1:Y:S01]  /*c0c0*/  LDSM.16.MT88.4 R176, [R249+0x100] ;  /* 0x00010000f9b0783b */ /* 0x002e620000004200 */
[----:B------:R-:W-:Y:S01]  /*c0d0*/  F2FP.PACK_AB R4, R9, R13 ;  /* 0x0000000d0904723e */ /* 0x000fe200000000ff */
[C---:B----4-:R-:W-:Y:S01]  /*c0e0*/  FADD.FTZ R13, R3.reuse, R8 ;  /* 0x00000008030d7221 */ /* 0x050fe20000010000 */
[----:B---3--:R-:W-:Y:S02]  /*c0f0*/  F2FP.PACK_AB R7, R12, R0 ;  /* 0x000000000c07723e */ /* 0x008fe400000000ff */
[----:B------:R-:W-:Y:S01]  /*c100*/  F2FP.PACK_AB R5, R3, R6 ;  /* 0x000000060305723e */ /* 0x000fe200000000ff */
[----:B------:R-:W3:Y:S01]  /*c110*/  LDSM.16.MT88.4 R8, [R250+0x100] ;  /* 0x00010000fa08783b */ /* 0x000ee20000004200 */
[----:B------:R-:W-:Y:S01]  /*c120*/  F2FP.PACK_AB R6, R28, R21 ;  /* 0x000000151c06723e */ /* 0x000fe200000000ff */
[----:B------:R-:W-:Y:S02]  /*c130*/  FADD.FTZ R3, R21, R20 ;  /* 0x0000001415037221 */ /* 0x000fe40000010000 */
[----:B------:R-:W-:Y:S02]  /*c140*/  FADD.FTZ R13, R0, R13 ;  /* 0x0000000d000d7221 */ /* 0x000fe40000010000 */
[----:B------:R-:W-:Y:S01]  /*c150*/  LDSM.16.MT88.4 R20, [R252+0x1900] ;  /* 0x00190000fc14783b */ /* 0x000fe20000004200 */
[----:B------:R-:W-:Y:S02]  /*c160*/  FADD.FTZ R0, R28, R3 ;  /* 0x000000031c007221 */ /* 0x000fe40000010000 */
[----:B------:R-:W-:Y:S02]  /*c170*/  FADD.FTZ R3, R12, R13 ;  /* 0x0000000d0c037221 */ /* 0x000fe40000010000 */
[--C-:B------:R-:W-:Y:S02]  /*c180*/  FFMA.FTZ R28, R30, c[0x0][0x2d0], -R2.reuse ;  /* 0x0000b4001e1c7a23 */ /* 0x100fe40000010802 */
[----:B------:R-:W-:Y:S01]  /*c190*/  MUFU.EX2 R30, R168 ;  /* 0x000000a8001e7308 */ /* 0x000fe20000000800 */
[----:B------:R-:W-:Y:S02]  /*c1a0*/  FFMA.FTZ R2, R35, c[0x0][0x2d0], -R2 ;  /* 0x0000b40023027a23 */ /* 0x000fe40000010802 */
[----:B------:R-:W-:Y:S07]  /*c1b0*/  FADD.FTZ R0, R24, R0 ;  /* 0x0000000018007221 */ /* 0x000fee0000010000 */
[----:B------:R-:W-:Y:S10]  /*c1c0*/  MUFU.EX2 R35, R171 ;  /* 0x000000ab00237308 */ /* 0x000ff40000000800 */
[----:B------:R-:W-:Y:S01]  /*c1d0*/  MUFU.EX2 R28, R28 ;  /* 0x0000001c001c7308 */ /* 0x000fe20000000800 */
[C---:B-1----:R-:W-:Y:S08]  /*c1e0*/  HMMA.16816.F32 R132, R4.reuse, R176, R132 ;  /* 0x000000b00484723c */ /* 0x042ff00000001884 */
[C---:B------:R-:W-:Y:S01]  /*c1f0*/  HMMA.16816.F32 R136, R4.reuse, R178, R136 ;  /* 0x000000b20488723c */ /* 0x040fe20000001888 */
[----:B------:R1:W-:Y:S07]  /*c200*/  MUFU.EX2 R176, R175 ;  /* 0x000000af00b07308 */ /* 0x0003ee0000000800 */
[C---:B---3--:R-:W-:Y:S03]  /*c210*/  HMMA.16816.F32 R140, R4.reuse, R8, R140 ;  /* 0x00000008048c723c */ /* 0x048fe6000000188c */
[----:B------:R-:W-:Y:S05]  /*c220*/  MUFU.EX2 R178, R16 ;  /* 0x0000001000b27308 */ /* 0x000fea0000000800 */
[C---:B------:R-:W-:Y:S05]  /*c230*/  HMMA.16816.F32 R144, R4.reuse, R10, R144 ;  /* 0x0000000a0490723c */ /* 0x040fea0000001890 */
[----:B------:R-:W-:Y:S01]  /*c240*/  MUFU.EX2 R16, R14 ;  /* 0x0000000e00107308 */ /* 0x000fe20000000800 */
[----:B-1----:R1:W5:Y:S06]  /*c250*/  LDL.LU R175, [R1+0xe0] ;  /* 0x0000e00001af7983 */ /* 0x00236c0000300800 */
[----:B------:R1:W5:Y:S03]  /*c260*/  LDL.LU R168, [R1+0xdc] ;  /* 0x0000dc0001a87983 */ /* 0x0003660000300800 */
[----:B------:R-:W-:Y:S03]  /*c270*/  MUFU.EX2 R177, R191 ;  /* 0x000000bf00b17308 */ /* 0x000fe60000000800 */
[----:B------:R1:W5:Y:S07]  /*c280*/  LDL.LU R169, [R1+0xd8] ;  /* 0x0000d80001a97983 */ /* 0x00036e0000300800 */
[----:B------:R-:W-:Y:S01]  /*c290*/  MUFU.EX2 R179, R190 ;  /* 0x000000be00b37308 */ /* 0x000fe20000000800 */
[----:B------:R1:W5:Y:S06]  /*c2a0*/  LDL.LU R170, [R1+0xd4] ;  /* 0x0000d40001aa7983 */ /* 0x00036c0000300800 */
[----:B------:R1:W5:Y:S06]  /*c2b0*/  LDL.LU R171, [R1+0xd0] ;  /* 0x0000d00001ab7983 */ /* 0x00036c0000300800 */
[----:B--2---:R-:W2:Y:S01]  /*c2c0*/  LDSM.16.MT88.4 R8, [R17+0x100] ;  /* 0x000100001108783b */ /* 0x004ea20000004200 */
[----:B------:R-:W-:Y:S01]  /*c2d0*/  MOV R182, R17 ;  /* 0x0000001100b67202 */ /* 0x000fe20000000f00 */
        /* <DEDUP_REMOVED lines=35> */
[----:B------:R2:W3:Y:S02]  /*c510*/  LDSM.16.MT88.4 R8, [R17+0x6100] ;  /* 0x006100001108783b */ /* 0x0004e40000004200 */
[----:B--2---:R2:W4:Y:S05]  /*c520*/  MUFU.EX2 R17, R15 ;  /* 0x0000000f00117308 */ /* 0x00452a0000000800 */
[C---:B---3--:R-:W-:Y:S01]  /*c530*/  HMMA.16816.F32 R116, R4.reuse, R8, R116 ;  /* 0x000000080474723c */ /* 0x048fe20000001874 */
[----:B--2---:R-:W-:Y:S07]  /*c540*/  LDSM.16.MT88.4 R12, [R250+0x1100] ;  /* 0x00110000fa0c783b */ /* 0x004fee0000004200 */
[C---:B------:R-:W-:Y:S01]  /*c550*/  HMMA.16816.F32 R120, R4.reuse, R10, R120 ;  /* 0x0000000a0478723c */ /* 0x040fe20000001878 */
[----:B------:R-:W2:Y:S07]  /*c560*/  LDSM.16.MT88.4 R8, [R252+0x6100] ;  /* 0x00610000fc08783b */ /* 0x000eae0000004200 */
[C---:B--2---:R-:W-:Y:S08]  /*c570*/  HMMA.16816.F32 R124, R4.reuse, R8, R124 ;  /* 0x00000008047c723c */ /* 0x044ff0000000187c */
[----:B------:R-:W-:Y:S01]  /*c580*/  HMMA.16816.F32 R128, R4, R10, R128 ;  /* 0x0000000a0480723c */ /* 0x000fe20000001880 */
[----:B------:R-:W2:Y:S06]  /*c590*/  LDSM.16.MT88.4 R8, [R249+0x900] ;  /* 0x00090000f908783b */ /* 0x000eac0000004200 */
[----:B----4-:R-:W-:Y:S01]  /*c5a0*/  F2FP.PACK_AB R5, R17, R16 ;  /* 0x000000101105723e */ /* 0x010fe200000000ff */
[----:B------:R-:W-:Y:S01]  /*c5b0*/  FADD.FTZ R16, R16, R3 ;  /* 0x0000000310107221 */ /* 0x000fe20000010000 */
[----:B------:R-:W-:Y:S03]  /*c5c0*/  F2FP.PACK_AB R7, R167, R18 ;  /* 0x00000012a707723e */ /* 0x000fe600000000ff */
[C---:B------:R-:W-:Y:S01]  /*c5d0*/  F2FP.PACK_AB R4, R25.reuse, R24 ;  /* 0x000000181904723e */ /* 0x040fe200000000ff */
[----:B------:R-:W-:Y:S01]  /*c5e0*/  FADD.FTZ R3, R25, R0 ;  /* 0x0000000019037221 */ /* 0x000fe20000010000 */
[----:B------:R-:W-:Y:S01]  /*c5f0*/  F2FP.PACK_AB R6, R181, R178 ;  /* 0x000000b2b506723e */ /* 0x000fe200000000ff */
[----:B------:R-:W-:Y:S01]  /*c600*/  FADD.FTZ R0, R17, R16 ;  /* 0x0000001011007221 */ /* 0x000fe20000010000 */
[----:B------:R3:W4:Y:S01]  /*c610*/  MUFU.EX2 R25, R2 ;  /* 0x0000000200197308 */ /* 0x0007220000000800 */
[----:B------:R-:W-:Y:S02]  /*c620*/  FADD.FTZ R3, R178, R3 ;  /* 0x00000003b2037221 */ /* 0x000fe40000010000 */
[----:B------:R-:W-:Y:S02]  /*c630*/  FADD.FTZ R24, R18, R0 ;  /* 0x0000000012187221 */ /* 0x000fe40000010000 */
[----:B------:R-:W-:Y:S01]  /*c640*/  LDSM.16.MT88.4 R16, [R250+0x1900] ;  /* 0x00190000fa10783b */ /* 0x000fe20000004200 */
[----:B------:R-:W-:Y:S04]  /*c650*/  FADD.FTZ R0, R181, R3 ;  /* 0x00000003b5007221 */ /* 0x000fe80000010000 */
[----:B------:R-:W-:Y:S04]  /*c660*/  FADD.FTZ R0, R176, R0 ;  /* 0x00000000b0007221 */ /* 0x000fe80000010000 */
[----:B------:R-:W-:Y:S02]  /*c670*/  FADD.FTZ R3, R177, R0 ;  /* 0x00000000b1037221 */ /* 0x000fe40000010000 */
[----:B---3--:R-:W-:Y:S01]  /*c680*/  FADD.FTZ R2, R167, R24 ;  /* 0x00000018a7027221 */ /* 0x008fe20000010000 */
[C---:B--2---:R-:W-:Y:S03]  /*c690*/  HMMA.16816.F32 R132, R4.reuse, R8, R132 ;  /* 0x000000080484723c */ /* 0x044fe60000001884 */
[----:B------:R-:W-:Y:S04]  /*c6a0*/  FADD.FTZ R2, R29, R2 ;  /* 0x000000021d027221 */ /* 0x000fe80000010000 */
[----:B------:R-:W-:Y:S01]  /*c6b0*/  FADD.FTZ R0, R166, R2 ;  /* 0x00000002a6007221 */ /* 0x000fe20000010000 */
[C---:B------:R-:W-:Y:S01]  /*c6c0*/  HMMA.16816.F32 R136, R4.reuse, R10, R136 ;  /* 0x0000000a0488723c */ /* 0x040fe20000001888 */
[----:B------:R-:W2:Y:S03]  /*c6d0*/  LDSM.16.MT88.4 R8, [R250+0x900] ;  /* 0x00090000fa08783b */ /* 0x000ea60000004200 */
[----:B------:R-:W-:Y:S02]  /*c6e0*/  FADD.FTZ R2, R179, R3 ;  /* 0x00000003b3027221 */ /* 0x000fe40000010000 */
[----:B------:R-:W-:Y:S02]  /*c6f0*/  FADD.FTZ R0, R33, R0 ;  /* 0x0000000021007221 */ /* 0x000fe40000010000 */
[----:B------:R-:W-:Y:S04]  /*c700*/  FADD.FTZ R2, R180, R2 ;  /* 0x00000002b4027221 */ /* 0x000fe80000010000 */
[----:B------:R-:W-:Y:S02]  /*c710*/  FADD.FTZ R3, R32, R0 ;  /* 0x0000000020037221 */ /* 0x000fe40000010000 */
[----:B------:R-:W-:Y:S02]  /*c720*/  FADD.FTZ R0, R30, R2 ;  /* 0x000000021e007221 */ /* 0x000fe40000010000 */
[----:B------:R-:W-:Y:S02]  /*c730*/  FADD.FTZ R3, R28, R3 ;  /* 0x000000031c037221 */ /* 0x000fe40000010000 */
[----:B------:R-:W-:Y:S02]  /*c740*/  FADD.FTZ R0, R31, R0 ;  /* 0x000000001f007221 */ /* 0x000fe40000010000 */
[----:B------:R-:W-:Y:S02]  /*c750*/  FADD.FTZ R3, R27, R3 ;  /* 0x000000031b037221 */ /* 0x000fe40000010000 */
[----:B------:R-:W-:Y:S02]  /*c760*/  FADD.FTZ R2, R34, R0 ;  /* 0x0000000022027221 */ /* 0x000fe40000010000 */
[----:B------:R-:W-:Y:S01]  /*c770*/  FADD.FTZ R0, R26, R3 ;  /* 0x000000031a007221 */ /* 0x000fe20000010000 */
[----:B------:R-:W-:Y:S01]  /*c780*/  MOV R3, R164 ;  /* 0x000000a400037202 */ /* 0x000fe20000000f00 */
[----:B------:R-:W-:Y:S02]  /*c790*/  FADD.FTZ R2, R35, R2 ;  /* 0x0000000223027221 */ /* 0x000fe40000010000 */
[----:B----4-:R-:W-:Y:S03]  /*c7a0*/  FADD.FTZ R0, R25, R0 ;  /* 0x0000000019007221 */ /* 0x010fe60000010000 */
[----:B------:R-:W-:Y:S06]  /*c7b0*/  STL [R1+0x64], R2 ;  /* 0x0000640201007387 */ /* 0x000fec0000100800 */
[----:B------:R3:W-:Y:S01]  /*c7c0*/  STL [R1+0x68], R0 ;  /* 0x0000680001007387 */ /* 0x0007e20000100800 */
[C---:B--2---:R-:W-:Y:S08]  /*c7d0*/  HMMA.16816.F32 R140, R4.reuse, R8, R140 ;  /* 0x00000008048c723c */ /* 0x044ff0000000188c */
[C---:B------:R-:W-:Y:S01]  /*c7e0*/  HMMA.16816.F32 R144, R4.reuse, R10, R144 ;  /* 0x0000000a0490723c */ /* 0x040fe20000001890 */
[----:B------:R-:W2:Y:S03]  /*c7f0*/  LDSM.16.MT88.4 R8, [R182+0x900] ;  /* 0x00090000b608783b */ /* 0x000ea60000004200 */
[----:B---3--:R-:W-:Y:S04]  /*c800*/  MOV R0, R165 ;  /* 0x000000a500007202 */ /* 0x008fe80000000f00 */
        /* <DEDUP_REMOVED lines=92> */
[----:B------:R-:W-:Y:S01]  /*cdd0*/  HMMA.16816.F32 R128, R4, R14, R128 ;  /* 0x0000000e0480723c */ /* 0x000fe20000001880 */
[----:B------:R-:W3:Y:S06]  /*cde0*/  LDSM.16.MT88.4 R12, [R182+0x1900] ;  /* 0x00190000b60c783b */ /* 0x000eec0000004200 */
        /* <DEDUP_REMOVED lines=41> */
[C---:B------:R-:W-:Y:S08]  /*d080*/  HMMA.16816.F32 R104, R4.reuse, R10, R104 ;  /* 0x0000000a0468723c */ /* 0x040ff00000001868 */
[C---:B---3--:R-:W-:Y:S08]  /*d090*/  HMMA.16816.F32 R108, R4.reuse, R12, R108 ;  /* 0x0000000c046c723c */ /* 0x048ff0000000186c */
[C---:B------:R-:W-:Y:S08]  /*d0a0*/  HMMA.16816.F32 R112, R4.reuse, R14, R112 ;  /* 0x0000000e0470723c */ /* 0x040ff00000001870 */
[C---:B-1----:R-:W-:Y:S08]  /*d0b0*/  HMMA.16816.F32 R116, R4.reuse, R16, R116 ;  /* 0x000000100474723c */ /* 0x042ff00000001874 */
[C---:B------:R-:W-:Y:S08]  /*d0c0*/  HMMA.16816.F32 R120, R4.reuse, R18, R120 ;  /* 0x000000120478723c */ /* 0x040ff00000001878 */
[C---:B----4-:R-:W-:Y:S08]  /*d0d0*/  HMMA.16816.F32 R124, R4.reuse, R20, R124 ;  /* 0x00000014047c723c */ /* 0x050ff0000000187c */
[----:B------:R-:W-:Y:S01]  /*d0e0*/  HMMA.16816.F32 R128, R4, R22, R128 ;  /* 0x000000160480723c */ /* 0x000fe20000001880 */
[----:B------:R-:W-:-:S07]  /*d0f0*/  @P0 BRA `(.L_x_2065) ;  /* 0xffffcc3000000947 */ /* 0x000fce000383ffff */
.L_x_2064:
        /* <DEDUP_REMOVED lines=157> */
.L_x_2061:
        /* <DEDUP_REMOVED lines=184> */
.L_x_2067:
        /* <DEDUP_REMOVED lines=150> */
.L_x_2069:
[----:B--234-:R-:W-:Y:S05]  /*efb0*/  BSYNC B0 ;  /* 0x0000000000007941 */ /* 0x01cfea0003800000 */
.L_x_2068:
        /* <DEDUP_REMOVED lines=30> */
.L_x_2071:
[----:B------:R-:W-:Y:S05]  /*f1a0*/  BSYNC B0 ;  /* 0x0000000000007941 */ /* 0x000fea0003800000 */
.L_x_2070:
        /* <DEDUP_REMOVED lines=30> */
.L_x_2073:
[----:B------:R-:W-:Y:S05]  /*f390*/  BSYNC B0 ;  /* 0x0000000000007941 */ /* 0x000fea0003800000 */
.L_x_2072:
        /* <DEDUP_REMOVED lines=31> */
.L_x_2066:
        /* <DEDUP_REMOVED lines=19> */
.L_x_2074:
        /* <DEDUP_REMOVED lines=42> */
.L_x_2076:
[----:B------:R-:W-:Y:S05]  /*f960*/  BSYNC B0 ;  /* 0x0000000000007941 */ /* 0x000fea0003800000 */
.L_x_2075:
        /* <DEDUP_REMOVED lines=73> */
.L_x_2078:
[----:B------:R-:W-:Y:S05]  /*fe00*/  BSYNC B0 ;  /* 0x0000000000007941 */ /* 0x000fea0003800000 */
.L_x_2077:
        /* <DEDUP_REMOVED lines=27> */
.L_x_2080:
[----:B------:R-:W-:Y:S05]  /*ffc0*/  BSYNC B0 ;  /* 0x0000000000007941 */ /* 0x000fea0003800000 */
.L_x_2079:
        /* <DEDUP_REMOVED lines=27> */
.L_x_2082:
[----:B------:R-:W-:Y:S05]  /*10180*/  BSYNC B0 ;  /* 0x0000000000007941 */ /* 0x000fea0003800000 */
.L_x_2081:
        /* <DEDUP_REMOVED lines=28> */
.L_x_2083:
        /* <DEDUP_REMOVED lines=11> */
.L_x_3023:


//--------------------- .text._ZN7cutlass13device_kernelIN5flash19enable_sm80_to_sm89INS1_16FlashAttnFwdSm80INS1_25CollectiveMainloopFwdSm80ILi8ELi1ELb0EN4cute5tupleIJNS5_1CILi128EEENS7_ILi32EEENS7_ILi256EEEEEELi256ENS_6half_tEfNS_4arch4Sm80ELb1ELb0ELb0ELb1ELb0ELb1ELb1ELb0EEENS1_21CollectiveEpilogueFwdINS6_IJS8_SA_S9_EEENS6_IJNS7_ILi1EEESI_SI_EEESC_SE_Li256ELb1ELb1ELb0ELb0EEENS1_19SingleTileSchedulerILb1ELb0ELb1ELi128EEEEEEEEEvNT_6ParamsE --------------------------
	.section	.text._ZN7cutlass13device_kernelIN5flash19enable_sm80_to_sm89INS1_16FlashAttnFwdSm80INS1_25CollectiveMainloopFwdSm80ILi8ELi1ELb0EN4cute5tupleIJNS5_1CILi128EEENS7_ILi32EEENS7_ILi256EEEEEELi256ENS_6half_tEfNS_4arch4Sm80ELb1ELb0ELb0ELb1ELb0ELb1ELb1ELb0EEENS1_21CollectiveEpilogueFwdINS6_IJS8_SA_S9_EEENS6_IJNS7_ILi1EEESI_SI_EEESC_SE_Li256ELb1ELb1ELb0ELb0EEENS1_19SingleTileSchedulerILb1ELb0ELb1ELi128EEEEEEEEEvNT_6ParamsE,"ax",@progbits
	.sectioninfo	@"SHI_REGISTERS=251"
	.align	128
.text._ZN7cutlass13device_kernelIN5flash19enable_sm80_to_sm89INS1_16FlashAttnFwdSm80INS1_25CollectiveMainloopFwdSm80ILi8ELi1ELb0EN4cute5tupleIJNS5_1CILi128EEENS7_ILi32EEENS7_ILi256EEEEEELi256ENS_6half_tEfNS_4arch4Sm80ELb1ELb0ELb0ELb1ELb0ELb1ELb1ELb0EEENS1_21CollectiveEpilogueFwdINS6_IJS8_SA_S9_EEENS6_IJNS7_ILi1EEESI_SI_EEESC_SE_Li256ELb1ELb1ELb0ELb0EEENS1_19SingleTileSchedulerILb1ELb0ELb1ELi128EEEEEEEEEvNT_6ParamsE:
        .type           _ZN7cutlass13device_kernelIN5flash19enable_sm80_to_sm89INS1_16FlashAttnFwdSm80INS1_25CollectiveMainloopFwdSm80ILi8ELi1ELb0EN4cute5tupleIJNS5_1CILi128EEENS7_ILi32EEENS7_ILi256EEEEEELi256ENS_6half_tEfNS_4arch4Sm80ELb1ELb0ELb0ELb1ELb0ELb1ELb1ELb0EEENS1_21CollectiveEpilogueFwdINS6_IJS8_SA_S9_EEENS6_IJNS7_ILi1EEESI_SI_EEESC_SE_Li256ELb1ELb1ELb0ELb0EEENS1_19SingleTileSchedulerILb1ELb0ELb1ELi128EEEEEEEEEvNT_6ParamsE,@function
        .size           _ZN7cutlass13device_kernelIN5flash19enable_sm80_to_sm89INS1_16FlashAttnFwdSm80INS1_25CollectiveMainloopFwdSm80ILi8ELi1ELb0EN4cute5tupleIJNS5_1CILi128EEENS7_ILi32EEENS7_ILi256EEEEEELi256ENS_6half_tEfNS_4arch4Sm80ELb1ELb0ELb0ELb1ELb0ELb1ELb1ELb0EEENS1_21CollectiveEpilogueFwdINS6_IJS8_SA_S9_EEENS6_IJNS7_ILi1EEESI_SI_EEESC_SE_Li256ELb1ELb1ELb0ELb0EEENS1_19SingleTileSchedulerILb1ELb0ELb1ELi128EEEEEEEEEvNT_6ParamsE,(.L_x_3024 - _ZN7cutlass13device_kernelIN5flash19enable_sm80_to_sm89INS1_16FlashAttnFwdSm80INS1_25CollectiveMainloopFwdSm80ILi8ELi1ELb0EN4cute5tupleIJNS5_1CILi128EEENS7_ILi32EEENS7_ILi256EEEEEELi256ENS_6half_tEfNS_4arch4Sm80ELb1ELb0ELb0ELb1ELb0ELb1ELb1ELb0EEENS1_21CollectiveEpilogueFwdINS6_IJS8_SA_S9_EEENS6_IJNS7_ILi1EEESI_SI_EEESC_SE_Li256ELb1ELb1ELb0ELb0EEENS1_19SingleTileSchedulerILb1ELb0ELb1ELi128EEEEEEEEEvNT_6ParamsE)
        .other          _ZN7cutlass13device_kernelIN5flash19enable_sm80_to_sm89INS1_16FlashAttnFwdSm80INS1_25CollectiveMainloopFwdSm80ILi8ELi1ELb0EN4cute5tupleIJNS5_1CILi128EEENS7_ILi32EEENS7_ILi256EEEEEELi256ENS_6half_tEfNS_4arch4Sm80ELb1ELb0ELb0ELb1ELb0ELb1ELb1ELb0EEENS1_21CollectiveEpilogueFwdINS6_IJS8_SA_S9_EEENS6_IJNS7_ILi1EEESI_SI_EEESC_SE_Li256ELb1ELb1ELb0ELb0EEENS1_19SingleTileSchedulerILb1ELb0ELb1ELi128EEEEEEEEEvNT_6ParamsE,@"STO_CUDA_ENTRY STV_DEFAULT"
_ZN7cutlass13device_kernelIN5flash19enable_sm80_to_sm89INS1_16FlashAttnFwdSm80INS1_25CollectiveMainloopFwdSm80ILi8ELi1ELb0EN4cute5tupleIJNS5_1CILi128EEENS7_ILi32EEENS7_ILi256EEEEEELi256ENS_6half_tEfNS_4arch4Sm80ELb1ELb0ELb0ELb1ELb0ELb1ELb1ELb0EEENS1_21CollectiveEpilogueFwdINS6_IJS8_SA_S9_EEENS6_IJNS7_ILi1EEESI_SI_EEESC_SE_Li256ELb1ELb1ELb0ELb0EEENS1_19SingleTileSchedulerILb1ELb0ELb1ELi128EEEEEEEEEvNT_6ParamsE:
        /* <DEDUP_REMOVED lines=16> */
.L_x_2085:
        /* <DEDUP_REMOVED lines=8> */
.L_x_2087:
[----:B------:R-:W-:-:S04]  /*0180*/  MOV R2, c[0x0][0x54c] ;  /* 0x0001530000027a02 */ /* 0x000fc80000000f00 */
.L_x_2086:
[----:B------:R-:W-:Y:S01]  /*0190*/  USHF.L.U32 UR4, UR4, 0x7, URZ ;  /* 0x0000000704047899 */ /* 0x000fe2000800063f */
[----:B-----5:R-:W-:-:S05]  /*01a0*/  IMAD R2, R2, c[0x0][0x548], RZ ;  /* 0x0001520002027a24 */ /* 0x020fca00078e02ff */
[----:B------:R-:W-:-:S04]  /*01b0*/  MOV R5, UR4 ;  /* 0x0000000400057c02 */ /* 0x000fc80008000f00 */
[----:B------:R-:W-:-:S04]  /*01c0*/  ISETP.GE.AND P0, PT, R5, R2, PT ;  /* 0x000000020500720c */ /* 0x000fc80003f06270 */
[----:B------:R-:W-:Y:S01]  /*01d0*/  SEL R216, R216, 0xffffffff, !P0 ;  /* 0xffffffffd8d87807 */ /* 0x000fe20004000000 */
[----:B------:R-:W-:Y:S05]  /*01e0*/  BRA `(.L_x_2088) ;  /* 0x0000013000007947 */ /* 0x000fea0003800000 */
.L_x_2084:
[----:B------:R-:W-:-:S04]  /*01f0*/  ISETP.NE.U32.AND P0, PT, RZ, c[0x0][0x568], PT ;  /* 0x00015a00ff007a0c */ /* 0x000fc80003f05070 */
[----:B------:R-:W-:-:S13]  /*0200*/  ISETP.NE.AND.EX P0, PT, RZ, c[0x0][0x56c], PT, P0 ;  /* 0x00015b00ff007a0c */ /* 0x000fda0003f05300 */
[----:B------:R-:W-:Y:S05]  /*0210*/  @!P0 BRA `(.L_x_2089) ;  /* 0x0000002000008947 */ /* 0x000fea0003800000 */
[----:B------:R1:W5:Y:S01]  /*0220*/  LDG.E R2, [R2.64] ;  /* 0x0000000802027981 */ /* 0x000362000c1e1900 */
[----:B------:R-:W-:Y:S05]  /*0230*/  BRA `(.L_x_2090) ;  /* 0x0000009000007947 */ /* 0x000fea0003800000 */
.L_x_2089:
        /* <DEDUP_REMOVED lines=8> */
.L_x_2091:
[----:B------:R-:W-:-:S04]  /*02c0*/  MOV R2, c[0x0][0x54c] ;  /* 0x0001530000027a02 */ /* 0x000fc80000000f00 */
.L_x_2090:
[----:B------:R-:W-:Y:S01]  /*02d0*/  USHF.L.U32 UR4, UR4, 0x7, URZ ;  /* 0x0000000704047899 */ /* 0x000fe2000800063f */
[----:B-----5:R-:W-:-:S05]  /*02e0*/  IMAD R2, R2, c[0x0][0x548], RZ ;  /* 0x0001520002027a24 */ /* 0x020fca00078e02ff */
[----:B------:R-:W-:-:S04]  /*02f0*/  MOV R5, UR4 ;  /* 0x0000000400057c02 */ /* 0x000fc80008000f00 */
[----:B------:R-:W-:-:S04]  /*0300*/  ISETP.GE.AND P0, PT, R5, R2, PT ;  /* 0x000000020500720c */ /* 0x000fc80003f06270 */
[----:B------:R-:W-:-:S04]  /*0310*/  SEL R216, R216, 0xffffffff, !P0 ;  /* 0xffffffffd8d87807 */ /* 0x000fc80004000000 */
.L_x_2088:
        /* <DEDUP_REMOVED lines=35> */
.L_x_2092:
[----:B-1----:R-:W-:-:S04]  /*0550*/  ISETP.NE.U32.AND P0, PT, RZ, c[0x0][0x368], PT ;  /* 0x0000da00ff007a0c */ /* 0x002fc80003f05070 */
[----:B------:R-:W-:-:S13]  /*0560*/  ISETP.NE.AND.EX P0, PT, RZ, c[0x0][0x36c], PT, P0 ;  /* 0x0000db00ff007a0c */ /* 0x000fda0003f05300 */
[----:B------:R-:W-:Y:S05]  /*0570*/  @!P0 BRA `(.L_x_2093) ;  /* 0x0000003000008947 */ /* 0x000fea0003800000 */
[----:B------:R-:W-:-:S05]  /*0580*/  IMAD.WIDE R2, R216, R0, c[0x0][0x368] ;  /* 0x0000da00d8027625 */ /* 0x000fca00078e0200 */
[----:B------:R1:W5:Y:S01]  /*0590*/  LDG.E R4, [R2.64] ;  /* 0x0000000802047981 */ /* 0x000362000c1e1900 */
[----:B------:R-:W-:Y:S05]  /*05a0*/  BRA `(.L_x_2094) ;  /* 0x0000004000007947 */ /* 0x000fea0003800000 */
.L_x_2093:
[----:B------:R-:W-:Y:S05]  /*05b0*/  @!P5 BRA `(.L_x_2094) ;  /* 0x000000300000d947 */ /* 0x000fea0003800000 */
[----:B------:R1:W2:Y:S04]  /*05c0*/  LDG.E R4, [R8.64] ;  /* 0x0000000808047981 */ /* 0x0002a8000c1e1900 */
[----:B-1----:R-:W2:Y:S02]  /*05d0*/  LDG.E R8, [R8.64+0x4] ;  /* 0x0000040808087981 */ /* 0x002ea4000c1e1900 */
[----:B--2---:R-:W-:Y:S02]  /*05e0*/  IADD3 R4, -R4, R8, RZ ;  /* 0x0000000804047210 */ /* 0x004fe40007ffe1ff */
.L_x_2094:
        /* <DEDUP_REMOVED lines=156> */
.L_x_2097:
[----:B------:R-:W-:Y:S05]  /*0fb0*/  BSYNC B0 ;  /* 0x0000000000007941 */ /* 0x000fea0003800000 */
.L_x_2096:
        /* <DEDUP_REMOVED lines=136> */
.L_x_2116:
        /* <DEDUP_REMOVED lines=63> */
.L_x_2102:
[----:B------:R-:W-:Y:S05]  /*1c30*/  BSYNC B0 ;  /* 0x0000000000007941 */ /* 0x000fea0003800000 */
.L_x_2101:
        /* <DEDUP_REMOVED lines=77> */
.L_x_2105:
[----:B------:R-:W-:Y:S05]  /*2110*/  BSYNC B0 ;  /* 0x0000000000007941 */ /* 0x000fea0003800000 */
.L_x_2104:
        /* <DEDUP_REMOVED lines=56> */
.L_x_2107:
[----:B------:R-:W-:Y:S05]  /*24a0*/  BSYNC B0 ;  /* 0x0000000000007941 */ /* 0x000fea0003800000 */
.L_x_2106:
        /* <DEDUP_REMOVED lines=56> */
.L_x_2109:
[----:B------:R-:W-:Y:S05]  /*2830*/  BSYNC B0 ;  /* 0x0000000000007941 */ /* 0x000fea0003800000 */
.L_x_2108:
        /* <DEDUP_REMOVED lines=56> */
.L_x_2100:
        /* <DEDUP_REMOVED lines=29> */
.L_x_2111:
[----:B------:R-:W-:Y:S05]  /*2d90*/  BSYNC B0 ;  /* 0x0000000000007941 */ /* 0x000fea0003800000 */
.L_x_2110:
        /* <DEDUP_REMOVED lines=136> */
.L_x_2113:
[----:B------:R-:W-:Y:S05]  /*3620*/  BSYNC B0 ;  /* 0x0000000000007941 */ /* 0x000fea0003800000 */
.L_x_2112:
        /* <DEDUP_REMOVED lines=115> */
.L_x_2099:
        /* <DEDUP_REMOVED lines=17> */
.L_x_2103:
[----:B------:R-:W-:Y:S05]  /*3e70*/  BSYNC B1 ;  /* 0x0000000000017941 */ /* 0x000fea0003800000 */
.L_x_2098:
        /* <DEDUP_REMOVED lines=54> */
.L_x_2115:
[----:B-1----:R-:W-:Y:S05]  /*41e0*/  BSYNC B0 ;  /* 0x0000000000007941 */ /* 0x002fea0003800000 */
.L_x_2114:
        /* <DEDUP_REMOVED lines=25> */
.L_x_2095:
        /* <DEDUP_REMOVED lines=282> */
.L_x_2119:
[----:B------:R-:W-:Y:S05]  /*5520*/  BSYNC B0 ;  /* 0x0000000000007941 */ /* 0x000fea0003800000 */
.L_x_2118:
        /* <DEDUP_REMOVED lines=36> */
.L_x_2121:
[----:B------:R-:W-:Y:S05]  /*5770*/  BSYNC B0 ;  /* 0x0000000000007941 */ /* 0x000fea0003800000 */
.L_x_2120:
        /* <DEDUP_REMOVED lines=32> */
.L_x_2123:
[----:B---34-:R-:W-:Y:S05]  /*5980*/  BSYNC B0 ;  /* 0x0000000000007941 */ /* 0x018fea0003800000 */
.L_x_2122:
        /* <DEDUP_REMOVED lines=34> */
.L_x_2124:
        /* <DEDUP_REMOVED lines=89> */
.L_x_2128:
[----:B------:R-:W-:Y:S05]  /*6140*/  BSYNC B0 ;  /* 0x0000000000007941 */ /* 0x000fea0003800000 */
.L_x_2127:
        /* <DEDUP_REMOVED lines=78> */
.L_x_2130:
[----:B------:R-:W-:Y:S05]  /*6630*/  BSYNC B0 ;  /* 0x0000000000007941 */ /* 0x000fea0003800000 */
.L_x_2129:
        /* <DEDUP_REMOVED lines=80> */
.L_x_2132:
[----:B---34-:R-:W-:Y:S05]  /*6b40*/  BSYNC B0 ;  /* 0x0000000000007941 */ /* 0x018fea0003800000 */
.L_x_2131:
        /* <DEDUP_REMOVED lines=78> */
.L_x_2134:
[----:B---34-:R-:W-:Y:S05]  /*7030*/  BSYNC B0 ;  /* 0x0000000000007941 */ /* 0x018fea0003800000 */
.L_x_2133:
        /* <DEDUP_REMOVED lines=79> */
.L_x_2138:
[----:B------:R-:W-:Y:S05]  /*7530*/  BSYNC B0 ;  /* 0x0000000000007941 */ /* 0x000fea0003800000 */
.L_x_2137:
        /* <DEDUP_REMOVED lines=46> */
.L_x_2140:
[----:B------:R-:W-:Y:S05]  /*7820*/  BSYNC B0 ;  /* 0x0000000000007941 */ /* 0x000fea0003800000 */
.L_x_2139:
        /* <DEDUP_REMOVED lines=46> */
.L_x_2142:
[----:B------:R-:W-:Y:S05]  /*7b10*/  BSYNC B0 ;  /* 0x0000000000007941 */ /* 0x000fea0003800000 */
.L_x_2141:
        /* <DEDUP_REMOVED lines=45> */
.L_x_2136:
[----:B------:R-:W-:Y:S05]  /*7df0*/  BSYNC B1 ;  /* 0x0000000000017941 */ /* 0x000fea0003800000 */
.L_x_2135:
        /* <DEDUP_REMOVED lines=49> */
.L_x_2146:
[----:B------:R-:W-:Y:S05]  /*8110*/  BSYNC B0 ;  /* 0x0000000000007941 */ /* 0x000fea0003800000 */
.L_x_2145:
        /* <DEDUP_REMOVED lines=46> */
.L_x_2148:
[----:B------:R-:W-:Y:S05]  /*8400*/  BSYNC B0 ;  /* 0x0000000000007941 */ /* 0x000fea0003800000 */
.L_x_2147:
        /* <DEDUP_REMOVED lines=46> */
.L_x_2150:
[----:B------:R-:W-:Y:S05]  /*86f0*/  BSYNC B0 ;  /* 0x0000000000007941 */ /* 0x000fea0003800000 */
.L_x_2149:
        /* <DEDUP_REMOVED lines=45> */
.L_x_2144:
[----:B------:R-:W-:Y:S05]  /*89d0*/  BSYNC B1 ;  /* 0x0000000000017941 */ /* 0x000fea0003800000 */
.L_x_2143:
        /* <DEDUP_REMOVED lines=49> */
.L_x_2154:
[----:B------:R-:W-:Y:S05]  /*8cf0*/  BSYNC B0 ;  /* 0x0000000000007941 */ /* 0x000fea0003800000 */
.L_x_2153:
        /* <DEDUP_REMOVED lines=46> */
.L_x_2156:
[----:B------:R-:W-:Y:S05]  /*8fe0*/  BSYNC B0 ;  /* 0x0000000000007941 */ /* 0x000fea0003800000 */
.L_x_2155:
        /* <DEDUP_REMOVED lines=46> */
.L_x_2158:
[----:B------:R-:W-:Y:S05]  /*92d0*/  BSYNC B0 ;  /* 0x0000000000007941 */ /* 0x000fea0003800000 */
.L_x_2157:
        /* <DEDUP_REMOVED lines=45> */
.L_x_2152:
[----:B------:R-:W-:Y:S05]  /*95b0*/  BSYNC B1 ;  /* 0x0000000000017941 */ /* 0x000fea0003800000 */
.L_x_2151:
        /* <DEDUP_REMOVED lines=48> */
.L_x_2161:
[----:B------:R-:W-:Y:S05]  /*98c0*/  BSYNC B0 ;  /* 0x0000000000007941 */ /* 0x000fea0003800000 */
.L_x_2160:
        /* <DEDUP_REMOVED lines=46> */
.L_x_2163:
[----:B------:R-:W-:Y:S05]  /*9bb0*/  BSYNC B0 ;  /* 0x0000000000007941 */ /* 0x000fea0003800000 */
.L_x_2162:
        /* <DEDUP_REMOVED lines=46> */
.L_x_2165:
[----:B------:R-:W-:Y:S05]  /*9ea0*/  BSYNC B0 ;  /* 0x0000000000007941 */ /* 0x000fea0003800000 */
.L_x_2164:
        /* <DEDUP_REMOVED lines=46> */
.L_x_2126:
        /* <DEDUP_REMOVED lines=58> */
.L_x_2167:
[----:B------:R-:W-:Y:S05]  /*a530*/  BSYNC B0 ;  /* 0x0000000000007941 */ /* 0x000fea0003800000 */
.L_x_2166:
        /* <DEDUP_REMOVED lines=63> */
.L_x_2169:
[----:B------:R-:W-:Y:S05]  /*a930*/  BSYNC B0 ;  /* 0x0000000000007941 */ /* 0x000fea0003800000 */
.L_x_2168:
        /* <DEDUP_REMOVED lines=65> */
.L_x_2171:
[----:B--23--:R-:W-:Y:S05]  /*ad50*/  BSYNC B0 ;  /* 0x0000000000007941 */ /* 0x00cfea0003800000 */
.L_x_2170:
        /* <DEDUP_REMOVED lines=63> */
.L_x_2173:
[----:B------:R-:W-:Y:S05]  /*b150*/  BSYNC B0 ;  /* 0x0000000000007941 */ /* 0x000fea0003800000 */
.L_x_2172:
        /* <DEDUP_REMOVED lines=132> */
.L_x_2177:
[----:B------:R-:W-:Y:S05]  /*b9a0*/  BSYNC B0 ;  /* 0x0000000000007941 */ /* 0x000fea0003800000 */
.L_x_2176:
        /* <DEDUP_REMOVED lines=105> */
.L_x_2175:
[----:B------:R-:W-:Y:S05]  /*c040*/  BSYNC B1 ;  /* 0x0000000000017941 */ /* 0x000fea0003800000 */
.L_x_2174:
        /* <DEDUP_REMOVED lines=114> */
.L_x_2181:
[----:B------:R-:W-:Y:S05]  /*c770*/  BSYNC B0 ;  /* 0x0000000000007941 */ /* 0x000fea0003800000 */
.L_x_2180:
        /* <DEDUP_REMOVED lines=105> */
.L_x_2179:
[----:B------:R-:W-:Y:S05]  /*ce10*/  BSYNC B1 ;  /* 0x0000000000017941 */ /* 0x000fea0003800000 */
.L_x_2178:
        /* <DEDUP_REMOVED lines=114> */
.L_x_2185:
[----:B------:R-:W-:Y:S05]  /*d540*/  BSYNC B0 ;  /* 0x0000000000007941 */ /* 0x000fea0003800000 */
.L_x_2184:
        /* <DEDUP_REMOVED lines=105> */
.L_x_2183:
[----:B------:R-:W-:Y:S05]  /*dbe0*/  BSYNC B1 ;  /* 0x0000000000017941 */ /* 0x000fea0003800000 */
.L_x_2182:
        /* <DEDUP_REMOVED lines=113> */
.L_x_2187:
[----:B------:R-:W-:Y:S05]  /*e300*/  BSYNC B0 ;  /* 0x0000000000007941 */ /* 0x000fea0003800000 */
.L_x_2186:
        /* <DEDUP_REMOVED lines=105> */
.L_x_2159:
[----:B------:R-:W-:Y:S05]  /*e9a0*/  BSYNC B2 ;  /* 0x0000000000027941 */ /* 0x000fea0003800000 */
.L_x_2125:
[----:B-1----:R-:W-:Y:S01]  /*e9b0*/  IMAD.SHL.U32 R8, R0, 0x40, RZ ;  /* 0x0000004000087824 */ /* 0x002fe200078e00ff */
[----:B------:R-:W-:-:S04]  /*e9c0*/  DEPBAR.LE SB0, 0x0 ;  /* 0x000080000000791a */ /* 0x000fc80000000000 */
[----:B------:R-:W-:Y:S01]  /*e9d0*/  IMAD.SHL.U32 R213, R48, 0x8, RZ ;  /* 0x0000000830d57824 */ /* 0x000fe200078e00ff */
[----:B------:R-:W-:Y:S01]  /*e9e0*/  LOP3.LUT R8, R8, 0x1c0, RZ, 0xc0, !PT ;  /* 0x000001c008087812 */ /* 0x000fe200078ec0ff */
[----:B------:R-:W-:Y:S01]  /*e9f0*/  IMAD R13, R58, c[0x0][0x208], RZ ;  /* 0x000082003a0d7a24 */ /* 0x000fe200078e02ff */
[----:B------:R-:W-:Y:S01]  /*ea00*/  SEL R14, RZ, 0x2, P6 ;  /* 0x00000002ff0e7807 */ /* 0x000fe20003000000 */
[----:B------:R-:W-:Y:S01]  /*ea10*/  IMAD R214, R56, 0x400, R4 ;  /* 0x0000040038d67824 */ /* 0x000fe200078e0204 */
[----:B------:R-:W-:Y:S01]  /*ea20*/  LOP3.LUT R213, R8, 0x8, R213, 0xf8, !PT ;  /* 0x0000000808d57812 */ /* 0x000fe200078ef8d5 */
[C---:B------:R-:W-:Y:S01]  /*ea30*/  IMAD.WIDE.U32 R16, R53.reuse, c[0x0][0x208], RZ ;  /* 0x0000820035107a25 */ /* 0x040fe200078e00ff */
[----:B------:R-:W-:Y:S02]  /*ea40*/  SHF.R.U32.HI R8, RZ, 0x3, R8 ;  /* 0x00000003ff087819 */ /* 0x000fe40000011608 */
[----:B------:R-:W-:Y:S01]  /*ea50*/  SEL R12, RZ, 0x4, P5 ;  /* 0x00000004ff0c7807 */ /* 0x000fe20002800000 */
[----:B------:R-:W-:Y:S01]  /*ea60*/  IMAD R13, R53, c[0x0][0x20c], R13 ;  /* 0x00008300350d7a24 */ /* 0x000fe200078e020d */
[----:B------:R-:W-:Y:S01]  /*ea70*/  LOP3.LUT R213, R213, R8, RZ, 0x3c, !PT ;  /* 0x00000008d5d57212 */ /* 0x000fe200078e3cff */
[----:B------:R-:W-:Y:S01]  /*ea80*/  IMAD.SHL.U32 R214, R214, 0x2, RZ ;  /* 0x00000002d6d67824 */ /* 0x000fe200078e00ff */
[----:B------:R-:W-:Y:S01]  /*ea90*/  BAR.SYNC.DEFER_BLOCKING 0x0 ;  /* 0x0000000000007b1d */ /* 0x000fe20000010000 */
[----:B------:R-:W-:Y:S01]  /*eaa0*/  IADD3 R50, R12, R14, R50 ;  /* 0x0000000e0c327210 */ /* 0x000fe20007ffe032 */
[----:B------:R-:W-:Y:S01]  /*eab0*/  IMAD.IADD R13, R17, 0x1, R13 ;  /* 0x00000001110d7824 */ /* 0x000fe200078e020d */
[----:B------:R-:W-:Y:S01]  /*eac0*/  LEA R14, P0, R16, R228, 0x5 ;  /* 0x000000e4100e7211 */ /* 0x000fe200078028ff */
[----:B------:R-:W-:Y:S01]  /*ead0*/  IMAD R213, R51, 0x200, R213 ;  /* 0x0000020033d57824 */ /* 0x000fe200078e02d5 */
[----:B------:R-:W-:Y:S01]  /*eae0*/  LOP3.LUT P1, RZ, R0, 0x2, RZ, 0xc0, !PT ;  /* 0x0000000200ff7812 */ /* 0x000fe2000782c0ff */
[----:B-----5:R-:W-:Y:S01]  /*eaf0*/  IMAD R55, R53, -0x20, R220 ;  /* 0xffffffe035377824 */ /* 0x020fe200078e02dc */
[----:B------:R-:W-:Y:S01]  /*eb00*/  LEA.HI.X R13, R16, R221, R13, 0x5, P0 ;  /* 0x000000dd100d7211 */ /* 0x000fe200000f2c0d */
[----:B------:R-:W-:Y:S01]  /*eb10*/  IMAD.SHL.U32 R213, R213, 0x2, RZ ;  /* 0x00000002d5d57824 */ /* 0x000fe200078e00ff */
[----:B------:R-:W-:Y:S01]  /*eb20*/  SEL R12, RZ, 0x8, P4 ;  /* 0x00000008ff0c7807 */ /* 0x000fe20002000000 */
[----:B------:R-:W-:Y:S01]  /*eb30*/  IMAD R210, R3, 0x2, R214 ;  /* 0x0000000203d27824 */ /* 0x000fe200078e02d6 */
[----:B------:R-:W-:Y:S01]  /*eb40*/  LEA R20, P0, R14, c[0x0][0x1f8], 0x1 ;  /* 0x00007e000e147a11 */ /* 0x000fe200078008ff */
[----:B------:R-:W-:Y:S01]  /*eb50*/  IMAD.SHL.U32 R217, R49, 0x2, RZ ;  /* 0x0000000231d97824 */ /* 0x000fe200078e00ff */
[C---:B------:R-:W-:Y:S01]  /*eb60*/  IADD3 R15, R213.reuse, 0xc080, RZ ;  /* 0x0000c080d50f7810 */ /* 0x040fe20007ffe0ff */
[----:B------:R-:W-:Y:S01]  /*eb70*/  IMAD.IADD R12, R12, 0x1, R50 ;  /* 0x000000010c0c7824 */ /* 0x000fe200078e0232 */
[----:B------:R-:W-:Y:S01]  /*eb80*/  LEA.HI.X R21, R14, c[0x0][0x1fc], R13, 0x1, P0 ;  /* 0x00007f000e157a11 */ /* 0x000fe200000f0c0d */
[C---:B------:R-:W-:Y:S01]  /*eb90*/  IMAD R209, R2.reuse, 0x2, R214 ;  /* 0x0000000202d17824 */ /* 0x040fe200078e02d6 */
[----:B------:R-:W-:Y:S01]  /*eba0*/  IADD3 R212, R213, 0xc0a0, RZ ;  /* 0x0000c0a0d5d47810 */ /* 0x000fe20007ffe0ff */
[----:B------:R-:W-:Y:S01]  /*ebb0*/  IMAD R207, R2, 0x2, R210 ;  /* 0x0000000202cf7824 */ /* 0x000fe200078e02d2 */
[----:B------:R-:W-:Y:S01]  /*ebc0*/  LOP3.LUT P0, RZ, R12, 0x2, RZ, 0xc0, !PT ;  /* 0x000000020cff7812 */ /* 0x000fe2000780c0ff */
[----:B------:R-:W-:Y:S01]  /*ebd0*/  IMAD.SHL.U32 R211, R4, 0x2, RZ ;  /* 0x0000000204d37824 */ /* 0x000fe200078e00ff */
[----:B------:R-:W-:-:S02]  /*ebe0*/  @P1 IADD3 R212, R15, -0x20, RZ ;  /* 0xffffffe00fd41810 */ /* 0x000fc40007ffe0ff */
[CC--:B------:R-:W-:Y:S01]  /*ebf0*/  ISETP.LE.OR P2, PT, R55.reuse, R48.reuse, P3 ;  /* 0x000000303700720c */ /* 0x0c0fe20001f43670 */
[----:B------:R-:W-:Y:S01]  /*ec00*/  LDSM.16.M88.4 R28, [R214+0x10080] ;  /* 0x01008000d61c783b */ /* 0x000fe20000000200 */
[----:B------:R-:W-:Y:S01]  /*ec10*/  ISETP.LE.OR P1, PT, R55, R48, !P0 ;  /* 0x000000303700720c */ /* 0x000fe20004723670 */
[--C-:B------:R-:W-:Y:S01]  /*ec20*/  IMAD R206, R3, 0x2, R211.reuse ;  /* 0x0000000203ce7824 */ /* 0x100fe200078e02d3 */
[----:B------:R-:W-:Y:S01]  /*ec30*/  LOP3.LUT P0, RZ, R0, 0x4, RZ, 0xc0, !PT ;  /* 0x0000000400ff7812 */ /* 0x000fe2000780c0ff */
[----:B------:R-:W1:Y:S01]  /*ec40*/  LDSM.16.M88.4 R8, [R213+0xc080] ;  /* 0x00c08000d508783b */ /* 0x000e620000000200 */
[----:B------:R-:W-:Y:S01]  /*ec50*/  IMAD.MOV.U32 R0, RZ, RZ, 0x40 ;  /* 0x00000040ff007424 */ /* 0x000fe200078e00ff */
[----:B------:R-:W-:Y:S01]  /*ec60*/  LEA.HI R52, R52, R54, RZ, 0x2 ;  /* 0x0000003634347211 */ /* 0x000fe200078f10ff */
[----:B------:R-:W-:Y:S01]  /*ec70*/  IMAD R204, R2, 0x2, R206 ;  /* 0x0000000202cc7824 */ /* 0x000fe200078e02ce */
[----:B------:R-:W2:Y:S01]  /*ec80*/  LDSM.16.M88.4 R16, [R213+0xc880] ;  /* 0x00c88000d510783b */ /* 0x000ea20000000200 */
[----:B------:R-:W-:Y:S01]  /*ec90*/  IADD3 R230, R6, -0x2, RZ ;  /* 0xfffffffe06e67810 */ /* 0x000fe20007ffe0ff */
[----:B------:R-:W-:Y:S01]  /*eca0*/  IMAD R205, R2, 0x2, R211 ;  /* 0x0000000202cd7824 */ /* 0x000fe200078e02d3 */
[----:B------:R-:W-:Y:S01]  /*ecb0*/  SEL R0, R0, 0xffffffc0, !P0 ;  /* 0xffffffc000007807 */ /* 0x000fe20004000000 */
[----:B------:R-:W-:Y:S01]  /*ecc0*/  LDSM.16.M88.4 R40, [R210+0x10080] ;  /* 0x01008000d228783b */ /* 0x000fe20000000200 */
[----:B------:R-:W-:-:S02]  /*ecd0*/  LOP3.LUT P0, RZ, R12, 0x8, RZ, 0xc0, !PT ;  /* 0x000000080cff7812 */ /* 0x000fc4000780c0ff */
[----:B------:R-:W-:Y:S01]  /*ece0*/  LOP3.LUT R52, R52, 0xfffffffc, RZ, 0xc0, !PT ;  /* 0xfffffffc34347812 */ /* 0x000fe200078ec0ff */
[----:B------:R-:W3:Y:S01]  /*ecf0*/  LDSM.16.M88.4 R44, [R212] ;  /* 0x00000000d42c783b */ /* 0x000ee20000000200 */
[----:B------:R-:W-:Y:S01]  /*ed00*/  ISETP.LE.OR P0, PT, R55, R48, !P0 ;  /* 0x000000303700720c */ /* 0x000fe20004703670 */
[----:B------:R-:W-:Y:S01]  /*ed10*/  IMAD.IADD R208, R213, 0x1, R0 ;  /* 0x00000001d5d07824 */ /* 0x000fe200078e0200 */
[----:B------:R-:W-:Y:S01]  /*ed20*/  IADD3 R203, R212, 0x800, RZ ;  /* 0x00000800d4cb7810 */ /* 0x000fe20007ffe0ff */
[----:B------:R-:W4:Y:S01]  /*ed30*/  LDSM.16.M88.4 R36, [R212+0x800] ;  /* 0x00080000d424783b */ /* 0x000f220000000200 */
[----:B------:R-:W-:Y:S01]  /*ed40*/  IMAD.IADD R202, R0, 0x1, R212 ;  /* 0x0000000100ca7824 */ /* 0x000fe200078e02d4 */
[----:B------:R-:W-:Y:S02]  /*ed50*/  LOP3.LUT R0, R57, 0xffffffe0, RZ, 0xc0, !PT ;  /* 0xffffffe039007812 */ /* 0x000fe400078ec0ff */
[----:B------:R-:W-:Y:S01]  /*ed60*/  @!PT LDS RZ, [RZ] ;  /* 0x00000000fffff984 */ /* 0x000fe20000000800 */
[----:B------:R-:W-:Y:S01]  /*ed70*/  @!PT LDS RZ, [RZ] ;  /* 0x00000000fffff984 */ /* 0x000fe20000000800 */
[----:B------:R-:W-:Y:S01]  /*ed80*/  @!PT LDS RZ, [RZ] ;  /* 0x00000000fffff984 */ /* 0x000fe20000000800 */
[----:B------:R2:W-:Y:S01]  /*ed90*/  LDGSTS.E.BYPASS.LTC128B.128 [R217+0x8080], [R20.64], !P2 ;  /* 0x0808000014d97fae */ /* 0x0005e2000d101d48 */
[----:B------:R-:W-:-:S02]  /*eda0*/  ISETP.NE.AND P2, PT, R226, 0x1, PT ;  /* 0x00000001e200780c */ /* 0x000fc40003f45270 */
[----:B------:R-:W-:Y:S01]  /*edb0*/  IMAD.IADD R0, R54, 0x1, -R0 ;  /* 0x0000000136007824 */ /* 0x000fe200078e0a00 */
[----:B------:R3:W-:Y:S01]  /*edc0*/  LDGSTS.E.BYPASS.LTC128B.128 [R217+0x9080], [R20.64+0x80], !P1 ;  /* 0x0908008014d97fae */ /* 0x0007e2000c901d48 */
[----:B------:R-:W-:Y:S01]  /*edd0*/  LOP3.LUT P1, RZ, R12, 0x4, RZ, 0xc0, !PT ;  /* 0x000000040cff7812 */ /* 0x000fe2000782c0ff */
[----:B------:R-:W-:-:S03]  /*ede0*/  IMAD.IADD R54, R54, 0x1, -R52 ;  /* 0x0000000136367824 */ /* 0x000fc600078e0a34 */
[----:B------:R-:W-:Y:S01]  /*edf0*/  ISETP.LE.OR P1, PT, R55, R48, !P1 ;  /* 0x000000303700720c */ /* 0x000fe20004f23670 */
[C---:B-1----:R-:W-:Y:S11]  /*ee00*/  HMMA.16816.F32 R12, R28.reuse, R8, RZ ;  /* 0x000000081c0c723c */ /* 0x042ff600000018ff */
[----:B------:R-:W-:Y:S01]  /*ee10*/  @!UPT UIADD3 URZ, URZ, URZ, URZ ;  /* 0x0000003f3f3ff290 */ /* 0x000fe2000fffe03f */
[----:B------:R1:W-:Y:S04]  /*ee20*/  LDGSTS.E.BYPASS.LTC128B.128 [R217+0xa080], [R20.64+0x100], !P1 ;  /* 0x0a08010014d97fae */ /* 0x0003e8000c901d48 */
[----:B------:R1:W-:Y:S01]  /*ee30*/  LDGSTS.E.BYPASS.LTC128B.128 [R217+0xb080], [R20.64+0x180], !P0 ;  /* 0x0b08018014d97fae */ /* 0x0003e2000c101d48 */
[C---:B--2---:R-:W-:Y:S03]  /*ee40*/  HMMA.16816.F32 R32, R28.reuse, R16, RZ ;  /* 0x000000101c20723c */ /* 0x044fe600000018ff */
[----:B------:R-:W-:Y:S04]  /*ee50*/  LDSM.16.M88.4 R24, [R209+0x10080] ;  /* 0x01008000d118783b */ /* 0x000fe80000000200 */
[----:B------:R-:W-:Y:S01]  /*ee60*/  LDSM.16.M88.4 R48, [R207+0x10080] ;  /* 0x01008000cf30783b */ /* 0x000fe20000000200 */
[C---:B------:R-:W-:Y:S03]  /*ee70*/  HMMA.16816.F32 R8, R28.reuse, R10, RZ ;  /* 0x0000000a1c08723c */ /* 0x040fe600000018ff */
[----:B------:R-:W0:Y:S05]  /*ee80*/  LDGDEPBAR ;  /* 0x00000000000079af */ /* 0x000e2a0000000000 */
[----:B------:R-:W-:Y:S01]  /*ee90*/  HMMA.16816.F32 R28, R28, R18, RZ ;  /* 0x000000121c1c723c */ /* 0x000fe200000018ff */
[----:B------:R-:W2:Y:S07]  /*eea0*/  LDSM.16.M88.4 R16, [R208+0xc880] ;  /* 0x00c88000d010783b */ /* 0x000eae0000000200 */
[C---:B---3--:R-:W-:Y:S01]  /*eeb0*/  HMMA.16816.F32 R12, R40.reuse, R44, R12 ;  /* 0x0000002c280c723c */ /* 0x048fe2000000180c */
[----:B-1----:R-:W1:Y:S07]  /*eec0*/  LDSM.16.M88.4 R20, [R208+0xc080] ;  /* 0x00c08000d014783b */ /* 0x002e6e0000000200 */
[C---:B----4-:R-:W-:Y:S08]  /*eed0*/  HMMA.16816.F32 R32, R40.reuse, R36, R32 ;  /* 0x000000242820723c */ /* 0x050ff00000001820 */
[C---:B------:R-:W-:Y:S01]  /*eee0*/  HMMA.16816.F32 R8, R40.reuse, R46, R8 ;  /* 0x0000002e2808723c */ /* 0x040fe20000001808 */
[----:B------:R-:W3:Y:S07]  /*eef0*/  LDSM.16.M88.4 R44, [R202] ;  /* 0x00000000ca2c783b */ /* 0x000eee0000000200 */
[----:B------:R-:W-:Y:S01]  /*ef00*/  HMMA.16816.F32 R36, R40, R38, R28 ;  /* 0x000000262824723c */ /* 0x000fe2000000181c */
[----:B------:R-:W4:Y:S07]  /*ef10*/  LDSM.16.M88.4 R28, [R202+0x800] ;  /* 0x00080000ca1c783b */ /* 0x000f2e0000000200 */
[C---:B--2---:R-:W-:Y:S08]  /*ef20*/  HMMA.16816.F32 R32, R24.reuse, R16, R32 ;  /* 0x000000101820723c */ /* 0x044ff00000001820 */
[C---:B-1----:R-:W-:Y:S08]  /*ef30*/  HMMA.16816.F32 R12, R24.reuse, R20, R12 ;  /* 0x00000014180c723c */ /* 0x042ff0000000180c */
[C---:B------:R-:W-:Y:S01]  /*ef40*/  HMMA.16816.F32 R40, R24.reuse, R22, R8 ;  /* 0x000000161828723c */ /* 0x040fe20000001808 */
[----:B------:R-:W-:Y:S04]  /*ef50*/  LDSM.16.M88.4 R20, [R214+0x14080] ;  /* 0x01408000d614783b */ /* 0x000fe80000000200 */
[----:B------:R-:W1:Y:S03]  /*ef60*/  LDSM.16.M88.4 R8, [R213+0xd080] ;  /* 0x00d08000d508783b */ /* 0x000e660000000200 */
[----:B------:R-:W-:Y:S01]  /*ef70*/  HMMA.16816.F32 R36, R24, R18, R36 ;  /* 0x000000121824723c */ /* 0x000fe20000001824 */
[----:B------:R-:W2:Y:S04]  /*ef80*/  LDSM.16.M88.4 R16, [R213+0xd880] ;  /* 0x00d88000d510783b */ /* 0x000ea80000000200 */
[----:B------:R-:W-:Y:S03]  /*ef90*/  LDSM.16.M88.4 R24, [R212+0x1000] ;  /* 0x00100000d418783b */ /* 0x000fe60000000200 */
[C---:B---3--:R-:W-:Y:S08]  /*efa0*/  HMMA.16816.F32 R12, R48.reuse, R44, R12 ;  /* 0x0000002c300c723c */ /* 0x048ff0000000180c */
[C---:B----4-:R-:W-:Y:S08]  /*efb0*/  HMMA.16816.F32 R32, R48.reuse, R28, R32 ;  /* 0x0000001c3020723c */ /* 0x050ff00000001820 */
[C---:B------:R-:W-:Y:S01]  /*efc0*/  HMMA.16816.F32 R44, R48.reuse, R46, R40 ;  /* 0x0000002e302c723c */ /* 0x040fe20000001828 */
[----:B------:R-:W3:Y:S07]  /*efd0*/  LDSM.16.M88.4 R40, [R210+0x14080] ;  /* 0x01408000d228783b */ /* 0x000eee0000000200 */
[----:B------:R-:W-:Y:S01]  /*efe0*/  HMMA.16816.F32 R36, R48, R30, R36 ;  /* 0x0000001e3024723c */ /* 0x000fe20000001824 */
[----:B------:R-:W4:Y:S07]  /*eff0*/  LDSM.16.M88.4 R28, [R212+0x1800] ;  /* 0x00180000d41c783b */ /* 0x000f2e0000000200 */
[C---:B-1----:R-:W-:Y:S08]  /*f000*/  HMMA.16816.F32 R12, R20.reuse, R8, R12 ;  /* 0x00000008140c723c */ /* 0x042ff0000000180c */
[C---:B--2---:R-:W-:Y:S08]  /*f010*/  HMMA.16816.F32 R32, R20.reuse, R16, R32 ;  /* 0x000000101420723c */ /* 0x044ff00000001820 */
        /* <DEDUP_REMOVED lines=11> */
[----:B------:R-:W4:Y:S04]  /*f0d0*/  LDSM.16.M88.4 R28, [R202+0x1800] ;  /* 0x00180000ca1c783b */ /* 0x000f280000000200 */
[----:B------:R-:W-:Y:S03]  /*f0e0*/  LDSM.16.M88.4 R40, [R214+0x18080] ;  /* 0x01808000d628783b */ /* 0x000fe60000000200 */
[C---:B-1----:R-:W-:Y:S08]  /*f0f0*/  HMMA.16816.F32 R12, R44.reuse, R8, R12 ;  /* 0x000000082c0c723c */ /* 0x042ff0000000180c */
[C---:B--2---:R-:W-:Y:S08]  /*f100*/  HMMA.16816.F32 R32, R44.reuse, R16, R32 ;  /* 0x000000102c20723c */ /* 0x044ff00000001820 */
[C---:B------:R-:W-:Y:S01]  /*f110*/  HMMA.16816.F32 R48, R44.reuse, R10, R48 ;  /* 0x0000000a2c30723c */ /* 0x040fe20000001830 */
[----:B------:R-:W1:Y:S07]  /*f120*/  LDSM.16.M88.4 R8, [R213+0xe080] ;  /* 0x00e08000d508783b */ /* 0x000e6e0000000200 */
        /* <DEDUP_REMOVED lines=15> */
[----:B------:R-:W2:Y:S07]  /*f220*/  LDSM.16.M88.4 R16, [R208+0xe880] ;  /* 0x00e88000d010783b */ /* 0x000eae0000000200 */
[C---:B---3--:R-:W-:Y:S08]  /*f230*/  HMMA.16816.F32 R12, R44.reuse, R20, R12 ;  /* 0x000000142c0c723c */ /* 0x048ff0000000180c */
[C---:B----4-:R-:W-:Y:S01]  /*f240*/  HMMA.16816.F32 R40, R44.reuse, R24, R32 ;  /* 0x000000182c28723c */ /* 0x050fe20000001820 */
[----:B------:R-:W-:Y:S07]  /*f250*/  LDSM.16.M88.4 R32, [R207+0x18080] ;  /* 0x01808000cf20783b */ /* 0x000fee0000000200 */
[C---:B------:R-:W-:Y:S01]  /*f260*/  HMMA.16816.F32 R48, R44.reuse, R22, R48 ;  /* 0x000000162c30723c */ /* 0x040fe20000001830 */
[----:B------:R-:W3:Y:S07]  /*f270*/  LDSM.16.M88.4 R20, [R202+0x2000] ;  /* 0x00200000ca14783b */ /* 0x000eee0000000200 */
[----:B------:R-:W-:Y:S01]  /*f280*/  HMMA.16816.F32 R36, R44, R26, R36 ;  /* 0x0000001a2c24723c */ /* 0x000fe20000001824 */
[----:B------:R-:W4:Y:S07]  /*f290*/  LDSM.16.M88.4 R24, [R202+0x2800] ;  /* 0x00280000ca18783b */ /* 0x000f2e0000000200 */
[C---:B-1----:R-:W-:Y:S08]  /*f2a0*/  HMMA.16816.F32 R12, R28.reuse, R8, R12 ;  /* 0x000000081c0c723c */ /* 0x042ff0000000180c */
[C---:B--2---:R-:W-:Y:S01]  /*f2b0*/  HMMA.16816.F32 R44, R28.reuse, R16, R40 ;  /* 0x000000101c2c723c */ /* 0x044fe20000001828 */
[----:B------:R-:W-:Y:S07]  /*f2c0*/  LDSM.16.M88.4 R40, [R214+0x1c080] ;  /* 0x01c08000d628783b */ /* 0x000fee0000000200 */
        /* <DEDUP_REMOVED lines=8> */
[----:B------:R-:W-:Y:S07]  /*f350*/  LDSM.16.M88.4 R20, [R212+0x3000] ;  /* 0x00300000d414783b */ /* 0x000fee0000000200 */
[----:B------:R-:W-:Y:S01]  /*f360*/  HMMA.16816.F32 R36, R32, R26, R36 ;  /* 0x0000001a2024723c */ /* 0x000fe20000001824 */
[----:B------:R-:W3:Y:S04]  /*f370*/  LDSM.16.M88.4 R24, [R210+0x1c080] ;  /* 0x01c08000d218783b */ /* 0x000ee80000000200 */
[----:B------:R-:W-:Y:S03]  /*f380*/  LDSM.16.M88.4 R32, [R208+0xf080] ;  /* 0x00f08000d020783b */ /* 0x000fe60000000200 */
[C---:B-1----:R-:W-:Y:S08]  /*f390*/  HMMA.16816.F32 R12, R40.reuse, R8, R12 ;  /* 0x00000008280c723c */ /* 0x042ff0000000180c */
[C---:B--2---:R-:W-:Y:S08]  /*f3a0*/  HMMA.16816.F32 R44, R40.reuse, R16, R44 ;  /* 0x00000010282c723c */ /* 0x044ff0000000182c */
[C---:B------:R-:W-:Y:S01]  /*f3b0*/  HMMA.16816.F32 R48, R40.reuse, R10, R48 ;  /* 0x0000000a2830723c */ /* 0x040fe20000001830 */
[----:B------:R-:W1:Y:S07]  /*f3c0*/  LDSM.16.M88.4 R8, [R209+0x1c080] ;  /* 0x01c08000d108783b */ /* 0x000e6e0000000200 */
[----:B------:R-:W-:Y:S01]  /*f3d0*/  HMMA.16816.F32 R36, R40, R18, R36 ;  /* 0x000000122824723c */ /* 0x000fe20000001824 */
[----:B------:R-:W2:Y:S06]  /*f3e0*/  LDSM.16.M88.4 R16, [R208+0xf880] ;  /* 0x00f88000d010783b */ /* 0x000eac0000000200 */
[----:B------:R-:W-:Y:S01]  /*f3f0*/  SHF.R.S32.HI R40, RZ, 0x1f, R0 ;  /* 0x0000001fff287819 */ /* 0x000fe20000011400 */
[----:B---3--:R-:W-:Y:S03]  /*f400*/  HMMA.16816.F32 R12, R24, R20, R12 ;  /* 0x00000014180c723c */ /* 0x008fe6000000180c */
[----:B------:R-:W-:-:S04]  /*f410*/  LEA.HI R40, R40, R0, RZ, 0x2 ;  /* 0x0000000028287211 */ /* 0x000fc800078f10ff */
[C---:B------:R-:W-:Y:S01]  /*f420*/  LEA.HI.SX32 R231, R40.reuse, R149, 0x1e ;  /* 0x0000009528e77211 */ /* 0x040fe200078ff2ff */
[----:B------:R-:W-:Y:S01]  /*f430*/  HMMA.16816.F32 R44, R24, R28, R44 ;  /* 0x0000001c182c723c */ /* 0x000fe2000000182c */
[----:B------:R-:W-:Y:S02]  /*f440*/  SHF.R.S32.HI R20, RZ, 0x1f, R56 ;  /* 0x0000001fff147819 */ /* 0x000fe40000011438 */
[----:B------:R-:W-:-:S04]  /*f450*/  LOP3.LUT R40, R40, 0x7ffffffc, RZ, 0xc0, !PT ;  /* 0x7ffffffc28287812 */ /* 0x000fc800078ec0ff */
[----:B------:R-:W-:Y:S01]  /*f460*/  LEA.HI R29, R20, R56, RZ, 0x3 ;  /* 0x00000038141d7211 */ /* 0x000fe200078f18ff */
[C---:B------:R-:W-:Y:S01]  /*f470*/  HMMA.16816.F32 R48, R24.reuse, R22, R48 ;  /* 0x000000161830723c */ /* 0x040fe20000001830 */
[----:B------:R-:W-:Y:S01]  /*f480*/  LDSM.16.M88.4 R20, [R207+0x1c080] ;  /* 0x01c08000cf14783b */ /* 0x000fe20000000200 */
[----:B------:R-:W-:Y:S01]  /*f490*/  LEA.HI R28, R54, R54, RZ, 0x1 ;  /* 0x00000036361c7211 */ /* 0x000fe200078f08ff */
[----:B------:R-:W-:Y:S01]  /*f4a0*/  IMAD.IADD R40, R0, 0x1, -R40 ;  /* 0x0000000100287824 */ /* 0x000fe200078e0a28 */
[----:B------:R-:W-:Y:S02]  /*f4b0*/  LOP3.LUT R29, R29, 0xffffff8, RZ, 0xc0, !PT ;  /* 0x0ffffff81d1d7812 */ /* 0x000fe400078ec0ff */
[----:B------:R-:W-:Y:S01]  /*f4c0*/  LOP3.LUT R28, R28, 0x1ffffffe, RZ, 0xc0, !PT ;  /* 0x1ffffffe1c1c7812 */ /* 0x000fe200078ec0ff */
[----:B------:R-:W-:Y:S01]  /*f4d0*/  IMAD.SHL.U32 R232, R40, 0x2, RZ ;  /* 0x0000000228e87824 */ /* 0x000fe200078e00ff */
[----:B------:R-:W-:Y:S01]  /*f4e0*/  HMMA.16816.F32 R36, R24, R30, R36 ;  /* 0x0000001e1824723c */ /* 0x000fe20000001824 */
[----:B------:R-:W3:Y:S01]  /*f4f0*/  LDSM.16.M88.4 R24, [R202+0x3000] ;  /* 0x00300000ca18783b */ /* 0x000ee20000000200 */
[----:B------:R-:W-:-:S02]  /*f500*/  IMAD.IADD R29, R56, 0x1, -R29 ;  /* 0x00000001381d7824 */ /* 0x000fc400078e0a1d */
[----:B------:R-:W-:Y:S02]  /*f510*/  IMAD.IADD R54, R54, 0x1, -R28 ;  /* 0x0000000136367824 */ /* 0x000fe400078e0a1c */
[----:B------:R-:W-:Y:S02]  /*f520*/  IMAD R231, R29, 0x10, R231 ;  /* 0x000000101de77824 */ /* 0x000fe400078e02e7 */
[----:B------:R-:W4:Y:S01]  /*f530*/  LDSM.16.M88.4 R28, [R202+0x3800] ;  /* 0x00380000ca1c783b */ /* 0x000f220000000200 */
[----:B-1----:R-:W-:Y:S01]  /*f540*/  HMMA.16816.F32 R12, R8, R32, R12 ;  /* 0x00000020080c723c */ /* 0x002fe2000000180c */
[----:B------:R-:W-:Y:S01]  /*f550*/  IMAD R231, R54, 0x8, R231 ;  /* 0x0000000836e77824 */ /* 0x000fe200078e02e7 */
[----:B------:R-:W-:-:S04]  /*f560*/  DEPBAR.LE SB0, 0x0 ;  /* 0x000080000000791a */ /* 0x000fc80000000000 */
[----:B------:R-:W-:Y:S02]  /*f570*/  IMAD.IADD R55, R55, 0x1, -R232 ;  /* 0x0000000137377824 */ /* 0x000fe400078e0ae8 */
[C---:B--2---:R-:W-:Y:S07]  /*f580*/  HMMA.16816.F32 R44, R8.reuse, R16, R44 ;  /* 0x00000010082c723c */ /* 0x044fee000000182c */
[----:B------:R-:W-:Y:S01]  /*f590*/  @P2 IMAD.HI.U32 R17, R231, c[0x0][0x2c8], RZ ;  /* 0x0000b200e7112a27 */ /* 0x000fe200078e00ff */
[----:B------:R-:W-:Y:S03]  /*f5a0*/  HMMA.16816.F32 R48, R8, R34, R48 ;  /* 0x000000220830723c */ /* 0x000fe60000001830 */
[----:B------:R-:W-:Y:S01]  /*f5b0*/  IMAD.MOV.U32 R16, RZ, RZ, R231 ;  /* 0x000000ffff107224 */ /* 0x000fe200078e00e7 */
[----:B------:R-:W-:-:S04]  /*f5c0*/  @P2 SHF.R.U32.HI R16, RZ, c[0x0][0x2cc], R17 ;  /* 0x0000b300ff102a19 */ /* 0x000fc80000011611 */
[----:B------:R-:W-:Y:S01]  /*f5d0*/  HMMA.16816.F32 R36, R8, R18, R36 ;  /* 0x000000120824723c */ /* 0x000fe20000001824 */
[----:B------:R-:W1:Y:S04]  /*f5e0*/  SHFL.IDX PT, R8, R16, RZ, 0x1c1f ;  /* 0x001c1fff10087589 */ /* 0x000e6800000e0000 */
[----:B------:R-:W2:Y:S02]  /*f5f0*/  SHFL.IDX PT, R10, R16, 0x1, 0x1c1f ;  /* 0x003c1f00100a7f89 */ /* 0x000ea400000e0000 */
[----:B------:R-:W-:Y:S01]  /*f600*/  IMAD.MOV.U32 R9, RZ, RZ, -0x20 ;  /* 0xffffffe0ff097424 */ /* 0x000fe200078e00ff */
[----:B---3--:R-:W-:Y:S03]  /*f610*/  HMMA.16816.F32 R12, R20, R24, R12 ;  /* 0x00000018140c723c */ /* 0x008fe6000000180c */
[----:B------:R-:W-:-:S05]  /*f620*/  IMAD R9, R53, R9, 0x1 ;  /* 0x0000000135097424 */ /* 0x000fca00078e0209 */
[----:B------:R-:W-:Y:S01]  /*f630*/  IADD3 R0, -R232, R9, R220 ;  /* 0x00000009e8007210 */ /* 0x000fe20007ffe1dc */
[----:B------:R-:W-:Y:S04]  /*f640*/  HMMA.16816.F32 R48, R20, R26, R48 ;  /* 0x0000001a1430723c */ /* 0x000fe80000001830 */
[----:B------:R-:W-:-:S04]  /*f650*/  IMAD.IADD R0, R0, 0x1, -R227 ;  /* 0x0000000100007824 */ /* 0x000fc800078e0ae3 */
[----:B----4-:R-:W-:Y:S01]  /*f660*/  HMMA.16816.F32 R44, R20, R28, R44 ;  /* 0x0000001c142c723c */ /* 0x010fe2000000182c */
[C---:B-1----:R-:W-:Y:S02]  /*f670*/  IMAD.IADD R8, R0.reuse, 0x1, R8 ;  /* 0x0000000100087824 */ /* 0x042fe400078e0208 */
[----:B--2---:R-:W-:-:S03]  /*f680*/  IMAD.IADD R10, R0, 0x1, R10 ;  /* 0x00000001000a7824 */ /* 0x004fc600078e020a */
[C---:B------:R-:W-:Y:S02]  /*f690*/  IMNMX R8, R55.reuse, R8, PT ;  /* 0x0000000837087217 */ /* 0x040fe40003800200 */
[----:B------:R-:W-:Y:S01]  /*f6a0*/  HMMA.16816.F32 R36, R20, R30, R36 ;  /* 0x0000001e1424723c */ /* 0x000fe20000001824 */
[----:B------:R-:W-:Y:S01]  /*f6b0*/  IMNMX R55, R55, R10, PT ;  /* 0x0000000a37377217 */ /* 0x000fe20003800200 */
[----:B------:R-:W-:Y:S01]  /*f6c0*/  BAR.SYNC.DEFER_BLOCKING 0x0 ;  /* 0x0000000000007b1d */ /* 0x000fe20000010000 */
[C---:B------:R-:W-:Y:S02]  /*f6d0*/  ISETP.GT.AND P0, PT, R8.reuse, RZ, PT ;  /* 0x000000ff0800720c */ /* 0x040fe40003f04270 */
[----:B------:R-:W-:Y:S02]  /*f6e0*/  ISETP.GT.AND P1, PT, R8, 0x1, PT ;  /* 0x000000010800780c */ /* 0x000fe40003f24270 */
[----:B------:R-:W-:Y:S02]  /*f6f0*/  FSEL R19, R12, -INF , P0 ;  /* 0xff8000000c137808 */ /* 0x000fe40000000000 */
[----:B------:R-:W-:-:S02]  /*f700*/  ISETP.GT.AND P0, PT, R8, 0x8, PT ;  /* 0x000000080800780c */ /* 0x000fc40003f04270 */
[----:B------:R-:W-:Y:S02]  /*f710*/  FSEL R9, R13, -INF , P1 ;  /* 0xff8000000d097808 */ /* 0x000fe40000800000 */
        /* <DEDUP_REMOVED lines=8> */
[----:B------:R-:W-:Y:S02]  /*f7a0*/  ISETP.GT.AND P0, PT, R8, 0x18, PT ;  /* 0x000000180800780c */ /* 0x000fe40003f04270 */
[----:B------:R-:W-:Y:S02]  /*f7b0*/  FMNMX.FTZ R11, R49, R11, !PT ;  /* 0x0000000b310b7209 */ /* 0x000fe40007810000 */
[----:B------:R-:W-:-:S02]  /*f7c0*/  FSEL R17, R45, -INF , P1 ;  /* 0xff8000002d117808 */ /* 0x000fc40000800000 */
[----:B------:R-:W-:Y:S02]  /*f7d0*/  ISETP.GT.AND P1, PT, R8, 0x19, PT ;  /* 0x000000190800780c */ /* 0x000fe40003f24270 */
[----:B------:R-:W-:Y:S02]  /*f7e0*/  FSEL R16, R36, -INF , P0 ;  /* 0xff80000024107808 */ /* 0x000fe40000000000 */
[----:B------:R-:W-:Y:S02]  /*f7f0*/  FMNMX.FTZ R0, R18, R11, !PT ;  /* 0x0000000b12007209 */ /* 0x000fe40007810000 */
[C---:B------:R-:W-:Y:S02]  /*f800*/  ISETP.GT.AND P0, PT, R55.reuse, RZ, PT ;  /* 0x000000ff3700720c */ /* 0x040fe40003f04270 */
[----:B------:R-:W-:Y:S02]  /*f810*/  ISETP.GT.AND P2, PT, R55, 0x1, PT ;  /* 0x000000013700780c */ /* 0x000fe40003f44270 */
[----:B------:R-:W-:-:S02]  /*f820*/  FSEL R13, R37, -INF , P1 ;  /* 0xff800000250d7808 */ /* 0x000fc40000800000 */
[----:B------:R-:W-:Y:S02]  /*f830*/  FMNMX.FTZ R0, R17, R0, !PT ;  /* 0x0000000011007209 */ /* 0x000fe40007810000 */
[----:B------:R-:W-:Y:S02]  /*f840*/  FSEL R20, R14, -INF , P0 ;  /* 0xff8000000e147808 */ /* 0x000fe40000000000 */
[----:B------:R-:W-:Y:S02]  /*f850*/  ISETP.GT.AND P1, PT, R55, 0x8, PT ;  /* 0x000000083700780c */ /* 0x000fe40003f24270 */
[----:B------:R-:W-:Y:S02]  /*f860*/  FSEL R15, R15, -INF , P2 ;  /* 0xff8000000f0f7808 */ /* 0x000fe40001000000 */
[----:B------:R-:W-:Y:S02]  /*f870*/  FMNMX.FTZ R0, R16, R0, !PT ;  /* 0x0000000010007209 */ /* 0x000fe40007810000 */
[----:B------:R-:W-:-:S02]  /*f880*/  ISETP.GT.AND P0, PT, R55, 0x9, PT ;  /* 0x000000093700780c */ /* 0x000fc40003f04270 */
[----:B------:R-:W-:Y:S02]  /*f890*/  FSEL R50, R50, -INF , P1 ;  /* 0xff80000032327808 */ /* 0x000fe40000800000 */
[----:B------:R-:W-:Y:S02]  /*f8a0*/  FMNMX.FTZ R8, R20, R15, !PT ;  /* 0x0000000f14087209 */ /* 0x000fe40007810000 */
[----:B------:R-:W-:Y:S02]  /*f8b0*/  FMNMX.FTZ R0, R13, R0, !PT ;  /* 0x000000000d007209 */ /* 0x000fe40007810000 */
[----:B------:R-:W-:Y:S02]  /*f8c0*/  FSEL R51, R51, -INF , P0 ;  /* 0xff80000033337808 */ /* 0x000fe40000000000 */
[----:B------:R-:W-:Y:S01]  /*f8d0*/  ISETP.GT.AND P1, PT, R55, 0x10, PT ;  /* 0x000000103700780c */ /* 0x000fe20003f24270 */
[----:B------:R-:W1:Y:S01]  /*f8e0*/  SHFL.BFLY PT, R14, R0, 0x2, 0x1f ;  /* 0x0c401f00000e7f89 */ /* 0x000e6200000e0000 */
[----:B------:R-:W-:-:S02]  /*f8f0*/  FMNMX.FTZ R8, R50, R8, !PT ;  /* 0x0000000832087209 */ /* 0x000fc40007810000 */
[----:B------:R-:W-:Y:S02]  /*f900*/  ISETP.GT.AND P0, PT, R55, 0x11, PT ;  /* 0x000000113700780c */ /* 0x000fe40003f04270 */
[----:B------:R-:W-:Y:S02]  /*f910*/  FSEL R12, R46, -INF , P1 ;  /* 0xff8000002e0c7808 */ /* 0x000fe40000800000 */
[----:B------:R-:W-:Y:S02]  /*f920*/  FMNMX.FTZ R8, R51, R8, !PT ;  /* 0x0000000833087209 */ /* 0x000fe40007810000 */
[----:B------:R-:W-:Y:S02]  /*f930*/  FSEL R11, R47, -INF , P0 ;  /* 0xff8000002f0b7808 */ /* 0x000fe40000000000 */
[----:B------:R-:W-:Y:S02]  /*f940*/  ISETP.GT.AND P1, PT, R55, 0x18, PT ;  /* 0x000000183700780c */ /* 0x000fe40003f24270 */
[----:B------:R-:W-:-:S02]  /*f950*/  FMNMX.FTZ R8, R12, R8, !PT ;  /* 0x000000080c087209 */ /* 0x000fc40007810000 */
[----:B------:R-:W-:Y:S02]  /*f960*/  ISETP.GT.AND P0, PT, R55, 0x19, PT ;  /* 0x000000193700780c */ /* 0x000fe40003f04270 */
[----:B------:R-:W-:Y:S02]  /*f970*/  FSEL R10, R38, -INF , P1 ;  /* 0xff800000260a7808 */ /* 0x000fe40000800000 */
[----:B------:R-:W-:Y:S02]  /*f980*/  FMNMX.FTZ R21, R11, R8, !PT ;  /* 0x000000080b157209 */ /* 0x000fe40007810000 */
[----:B------:R-:W-:Y:S02]  /*f990*/  FSEL R8, R39, -INF , P0 ;  /* 0xff80000027087808 */ /* 0x000fe40000000000 */
[----:B------:R-:W-:Y:S02]  /*f9a0*/  FMNMX.FTZ R21, R10, R21, !PT ;  /* 0x000000150a157209 */ /* 0x000fe40007810000 */
[----:B-1----:R-:W-:-:S02]  /*f9b0*/  FMNMX.FTZ R14, R0, R14, !PT ;  /* 0x0000000e000e7209 */ /* 0x002fc40007810000 */
[----:B------:R-:W-:Y:S02]  /*f9c0*/  FMNMX.FTZ R21, R8, R21, !PT ;  /* 0x0000001508157209 */ /* 0x000fe40007810000 */
[----:B------:R-:W-:Y:S01]  /*f9d0*/  ISETP.GE.AND P0, PT, R6, 0x2, PT ;  /* 0x000000020600780c */ /* 0x000fe20003f06270 */
[----:B------:R-:W1:Y:S01]  /*f9e0*/  SHFL.BFLY PT, R0, R14, 0x1, 0x1f ;  /* 0x0c201f000e007f89 */ /* 0x000e6200000e0000 */
[----:B------:R-:W-:-:S03]  /*f9f0*/  ISETP.NE.AND P2, PT, R226, 0x1, PT ;  /* 0x00000001e200780c */ /* 0x000fc60003f45270 */
[----:B------:R-:W2:Y:S08]  /*fa00*/  SHFL.BFLY PT, R22, R21, 0x2, 0x1f ;  /* 0x0c401f0015167f89 */ /* 0x000eb000000e0000 */
[----:B------:R-:W-:Y:S01]  /*fa10*/  @P0 SHF.R.S32.HI R6, RZ, 0x1f, R230 ;  /* 0x0000001fff060819 */ /* 0x000fe200000114e6 */
[----:B------:R-:W-:Y:S02]  /*fa20*/  @P0 IMAD R7, R7, R230, RZ ;  /* 0x000000e607070224 */ /* 0x000fe400078e02ff */
[----:B------:R-:W-:-:S02]  /*fa30*/  @P0 IMAD.MOV.U32 R23, RZ, RZ, R223 ;  /* 0x000000ffff170224 */ /* 0x000fc400078e00df */
[-C--:B------:R-:W-:Y:S01]  /*fa40*/  @P0 IMAD R6, R6, R5.reuse, R7 ;  /* 0x0000000506060224 */ /* 0x080fe200078e0207 */
[----:B-1----:R-:W-:Y:S02]  /*fa50*/  FMNMX.FTZ R0, R14, R0, !PT ;  /* 0x000000000e007209 */ /* 0x002fe40007810000 */
[----:B--2---:R-:W-:Y:S01]  /*fa60*/  FMNMX.FTZ R21, R21, R22, !PT ;  /* 0x0000001615157209 */ /* 0x004fe20007810000 */
[----:B------:R-:W-:Y:S01]  /*fa70*/  @P0 IMAD.MOV.U32 R22, RZ, RZ, R218 ;  /* 0x000000ffff160224 */ /* 0x000fe200078e00da */
[C---:B------:R-:W-:Y:S01]  /*fa80*/  FSETP.NEU.FTZ.AND P1, PT, R0.reuse, -INF , PT ;  /* 0xff8000000000780b */ /* 0x040fe20003f3d000 */
[----:B------:R-:W-:Y:S02]  /*fa90*/  FMUL.FTZ R14, R0, c[0x0][0x2d0] ;  /* 0x0000b400000e7a20 */ /* 0x000fe40000410000 */
[----:B------:R-:W1:Y:S01]  /*faa0*/  SHFL.BFLY PT, R148, R21, 0x1, 0x1f ;  /* 0x0c201f0015947f89 */ /* 0x000e6200000e0000 */
[----:B------:R-:W-:Y:S02]  /*fab0*/  @P0 IMAD.WIDE.U32 R22, R230, R5, R22 ;  /* 0x00000005e6160225 */ /* 0x000fe400078e0016 */
[----:B------:R-:W-:-:S02]  /*fac0*/  FSEL R14, R14, RZ, P1 ;  /* 0x000000ff0e0e7208 */ /* 0x000fc40000800000 */
[----:B------:R-:W-:Y:S01]  /*fad0*/  @P0 IMAD.IADD R5, R23, 0x1, R6 ;  /* 0x0000000117050824 */ /* 0x000fe200078e0206 */
[C---:B------:R-:W-:Y:S02]  /*fae0*/  @P0 LEA R6, P1, R22.reuse, c[0x0][0x1c8], 0x1 ;  /* 0x0000720016060a11 */ /* 0x040fe400078208ff */
[--C-:B------:R-:W-:Y:S02]  /*faf0*/  FFMA.FTZ R192, R9, c[0x0][0x2d0], -R14.reuse ;  /* 0x0000b40009c07a23 */ /* 0x100fe4000001080e */
[----:B------:R-:W-:Y:S01]  /*fb00*/  @P0 LEA.HI.X R7, R22, c[0x0][0x1cc], R5, 0x1, P1 ;  /* 0x0000730016070a11 */ /* 0x000fe200008f0c05 */
[--C-:B------:R-:W-:Y:S02]  /*fb10*/  FFMA.FTZ R193, R19, c[0x0][0x2d0], -R14.reuse ;  /* 0x0000b40013c17a23 */ /* 0x100fe4000001080e */
[--C-:B------:R-:W-:Y:S01]  /*fb20*/  FFMA.FTZ R151, R48, c[0x0][0x2d0], -R14.reuse ;  /* 0x0000b40030977a23 */ /* 0x100fe2000001080e */
[----:B------:R-:W-:Y:S01]  /*fb30*/  MUFU.EX2 R192, R192 ;  /* 0x000000c000c07308 */ /* 0x000fe20000000800 */
[----:B------:R2:W-:Y:S01]  /*fb40*/  @P0 LDGSTS.E.BYPASS.LTC128B.128 [R217+0xc080], [R6.64], !P3 ;  /* 0x0c08000006d90fae */ /* 0x0005e2000d901d48 */
[----:B------:R-:W-:-:S02]  /*fb50*/  FFMA.FTZ R150, R49, c[0x0][0x2d0], -R14 ;  /* 0x0000b40031967a23 */ /* 0x000fc4000001080e */
[--C-:B------:R-:W-:Y:S01]  /*fb60*/  FFMA.FTZ R198, R18, c[0x0][0x2d0], -R14.reuse ;  /* 0x0000b40012c67a23 */ /* 0x100fe2000001080e */
[----:B------:R2:W-:Y:S01]  /*fb70*/  @P0 LDGSTS.E.BYPASS.LTC128B.128 [R217+0xd080], [R6.64+0x80], !P6 ;  /* 0x0d08008006d90fae */ /* 0x0005e2000f101d48 */
[--C-:B------:R-:W-:Y:S02]  /*fb80*/  FFMA.FTZ R196, R17, c[0x0][0x2d0], -R14.reuse ;  /* 0x0000b40011c47a23 */ /* 0x100fe4000001080e */
[----:B------:R-:W3:Y:S01]  /*fb90*/  MUFU.EX2 R193, R193 ;  /* 0x000000c100c17308 */ /* 0x000ee20000000800 */
[----:B------:R2:W-:Y:S01]  /*fba0*/  @P0 LDGSTS.E.BYPASS.LTC128B.128 [R217+0xe080], [R6.64+0x100], !P5 ;  /* 0x0e08010006d90fae */ /* 0x0005e2000e901d48 */
[----:B-1----:R-:W-:Y:S01]  /*fbb0*/  FMNMX.FTZ R148, R21, R148, !PT ;  /* 0x0000009415947209 */ /* 0x002fe20007810000 */
[--C-:B------:R-:W-:Y:S02]  /*fbc0*/  FFMA.FTZ R197, R16, c[0x0][0x2d0], -R14.reuse ;  /* 0x0000b40010c57a23 */ /* 0x100fe4000001080e */
[----:B------:R2:W-:Y:S01]  /*fbd0*/  @P0 LDGSTS.E.BYPASS.LTC128B.128 [R217+0xf080], [R6.64+0x180], !P4 ;  /* 0x0f08018006d90fae */ /* 0x0005e2000e101d48 */
[C---:B------:R-:W-:Y:S01]  /*fbe0*/  FSETP.NEU.FTZ.AND P1, PT, R148.reuse, -INF , PT ;  /* 0xff8000009400780b */ /* 0x040fe20003f3d000 */
[----:B------:R-:W-:Y:S01]  /*fbf0*/  FMUL.FTZ R9, R148, c[0x0][0x2d0] ;  /* 0x0000b40094097a20 */ /* 0x000fe20000410000 */
[----:B------:R-:W-:Y:S01]  /*fc00*/  MUFU.EX2 R151, R151 ;  /* 0x0000009700977308 */ /* 0x000fe20000000800 */
[----:B------:R-:W1:Y:S01]  /*fc10*/  LDSM.16.MT88.4 R136, [R206+0x8080] ;  /* 0x00808000ce88783b */ /* 0x000e620000004200 */
[----:B------:R-:W-:-:S02]  /*fc20*/  FFMA.FTZ R225, R13, c[0x0][0x2d0], -R14 ;  /* 0x0000b4000de17a23 */ /* 0x000fc4000001080e */
[----:B------:R-:W-:Y:S01]  /*fc30*/  FSEL R9, R9, RZ, P1 ;  /* 0x000000ff09097208 */ /* 0x000fe20000800000 */
[----:B------:R-:W4:Y:S03]  /*fc40*/  LDSM.16.MT88.4 R32, [R204+0x8080] ;  /* 0x00808000cc20783b */ /* 0x000f260000004200 */
[----:B------:R-:W2:Y:S01]  /*fc50*/  MUFU.EX2 R150, R150 ;  /* 0x0000009600967308 */ /* 0x000ea20000000800 */
[--C-:B------:R-:W-:Y:S01]  /*fc60*/  FFMA.FTZ R195, R20, c[0x0][0x2d0], -R9.reuse ;  /* 0x0000b40014c37a23 */ /* 0x100fe20000010809 */
[----:B------:R-:W1:Y:S01]  /*fc70*/  LDSM.16.MT88.4 R140, [R211+0x8080] ;  /* 0x00808000d38c783b */ /* 0x000e620000004200 */
[--C-:B------:R-:W-:Y:S01]  /*fc80*/  FFMA.FTZ R194, R15, c[0x0][0x2d0], -R9.reuse ;  /* 0x0000b4000fc27a23 */ /* 0x100fe20000010809 */
[----:B---3--:R-:W-:Y:S01]  /*fc90*/  F2FP.PACK_AB R128, R192, R193 ;  /* 0x000000c1c080723e */ /* 0x008fe200000000ff */
[--C-:B------:R-:W-:Y:S01]  /*fca0*/  FFMA.FTZ R3, R50, c[0x0][0x2d0], -R9.reuse ;  /* 0x0000b40032037a23 */ /* 0x100fe20000010809 */
[----:B------:R-:W3:Y:S01]  /*fcb0*/  LDSM.16.MT88.4 R24, [R205+0x8080] ;  /* 0x00808000cd18783b */ /* 0x000ee20000004200 */
[--C-:B------:R-:W-:Y:S01]  /*fcc0*/  FFMA.FTZ R2, R51, c[0x0][0x2d0], -R9.reuse ;  /* 0x0000b40033027a23 */ /* 0x100fe20000010809 */
[----:B------:R-:W-:Y:S01]  /*fcd0*/  MUFU.EX2 R195, R195 ;  /* 0x000000c300c37308 */ /* 0x000fe20000000800 */
[--C-:B------:R-:W-:Y:S01]  /*fce0*/  FFMA.FTZ R201, R12, c[0x0][0x2d0], -R9.reuse ;  /* 0x0000b4000cc97a23 */ /* 0x100fe20000010809 */
[----:B------:R-:W1:Y:S01]  /*fcf0*/  LDSM.16.MT88.4 R40, [R211+0x9080] ;  /* 0x00908000d328783b */ /* 0x000e620000004200 */
[----:B------:R-:W-:-:S02]  /*fd00*/  FFMA.FTZ R199, R11, c[0x0][0x2d0], -R9 ;  /* 0x0000b4000bc77a23 */ /* 0x000fc40000010809 */
[--C-:B------:R-:W-:Y:S01]  /*fd10*/  FFMA.FTZ R200, R10, c[0x0][0x2d0], -R9.reuse ;  /* 0x0000b4000ac87a23 */ /* 0x100fe20000010809 */
[----:B------:R-:W1:Y:S01]  /*fd20*/  LDSM.16.MT88.4 R48, [R206+0x9080] ;  /* 0x00908000ce30783b */ /* 0x000e620000004200 */
[----:B------:R-:W-:Y:S01]  /*fd30*/  FFMA.FTZ R224, R8, c[0x0][0x2d0], -R9 ;  /* 0x0000b40008e07a23 */ /* 0x000fe20000010809 */
[----:B------:R-:W4:Y:S01]  /*fd40*/  MUFU.EX2 R194, R194 ;  /* 0x000000c200c27308 */ /* 0x000f220000000800 */
[----:B--2---:R-:W-:Y:S01]  /*fd50*/  F2FP.PACK_AB R130, R150, R151 ;  /* 0x000000979682723e */ /* 0x004fe200000000ff */
[----:B------:R-:W2:Y:S01]  /*fd60*/  LDSM.16.MT88.4 R56, [R205+0x9080] ;  /* 0x00908000cd38783b */ /* 0x000ea20000004200 */
[----:B------:R-:W-:-:S03]  /*fd70*/  FADD.FTZ R192, R193, R192 ;  /* 0x000000c0c1c07221 */ /* 0x000fc60000010000 */
[----:B------:R-:W2:Y:S01]  /*fd80*/  LDSM.16.MT88.4 R64, [R204+0x9080] ;  /* 0x00908000cc40783b */ /* 0x000ea20000004200 */
[----:B------:R-:W-:Y:S01]  /*fd90*/  FADD.FTZ R151, R151, R192 ;  /* 0x000000c097977221 */ /* 0x000fe20000010000 */
[----:B------:R-:W-:Y:S02]  /*fda0*/  MUFU.EX2 R3, R3 ;  /* 0x0000000300037308 */ /* 0x000fe40000000800 */
[----:B------:R-:W2:Y:S01]  /*fdb0*/  LDSM.16.MT88.4 R72, [R211+0xa080] ;  /* 0x00a08000d348783b */ /* 0x000ea20000004200 */
[----:B------:R-:W-:-:S03]  /*fdc0*/  FADD.FTZ R151, R150, R151 ;  /* 0x0000009796977221 */ /* 0x000fc60000010000 */
[----:B------:R-:W2:Y:S02]  /*fdd0*/  LDSM.16.MT88.4 R80, [R206+0xa080] ;  /* 0x00a08000ce50783b */ /* 0x000ea40000004200 */
[----:B------:R-:W3:Y:S01]  /*fde0*/  MUFU.EX2 R2, R2 ;  /* 0x0000000200027308 */ /* 0x000ee20000000800 */
[----:B----4-:R-:W-:Y:S01]  /*fdf0*/  F2FP.PACK_AB R129, R194, R195 ;  /* 0x000000c3c281723e */ /* 0x010fe200000000ff */
[----:B------:R-:W4:Y:S01]  /*fe00*/  LDSM.16.MT88.4 R88, [R205+0xa080] ;  /* 0x00a08000cd58783b */ /* 0x000f220000004200 */
[----:B------:R-:W-:-:S03]  /*fe10*/  FADD.FTZ R194, R195, R194 ;  /* 0x000000c2c3c27221 */ /* 0x000fc60000010000 */
[----:B------:R-:W2:Y:S02]  /*fe20*/  LDSM.16.MT88.4 R96, [R204+0xa080] ;  /* 0x00a08000cc60783b */ /* 0x000ea40000004200 */
[----:B------:R-:W-:Y:S02]  /*fe30*/  MUFU.EX2 R198, R198 ;  /* 0x000000c600c67308 */ /* 0x000fe40000000800 */
[----:B------:R-:W2:Y:S04]  /*fe40*/  LDSM.16.MT88.4 R104, [R211+0xb080] ;  /* 0x00b08000d368783b */ /* 0x000ea80000004200 */
[----:B------:R-:W2:Y:S01]  /*fe50*/  LDSM.16.MT88.4 R112, [R206+0xb080] ;  /* 0x00b08000ce70783b */ /* 0x000ea20000004200 */
[----:B---3--:R-:W-:Y:S01]  /*fe60*/  F2FP.PACK_AB R131, R2, R3 ;  /* 0x000000030283723e */ /* 0x008fe200000000ff */
[----:B------:R-:W-:Y:S02]  /*fe70*/  MUFU.EX2 R196, R196 ;  /* 0x000000c400c47308 */ /* 0x000fe40000000800 */
[----:B------:R-:W3:Y:S01]  /*fe80*/  LDSM.16.MT88.4 R120, [R205+0xb080] ;  /* 0x00b08000cd78783b */ /* 0x000ee20000004200 */
[----:B------:R-:W-:-:S03]  /*fe90*/  FADD.FTZ R3, R3, R194 ;  /* 0x000000c203037221 */ /* 0x000fc60000010000 */
[----:B------:R-:W2:Y:S01]  /*fea0*/  LDSM.16.MT88.4 R4, [R204+0xb080] ;  /* 0x00b08000cc04783b */ /* 0x000ea20000004200 */
[C---:B-1----:R-:W-:Y:S01]  /*feb0*/  HMMA.16816.F32 R132, R128.reuse, R136, RZ ;  /* 0x000000888084723c */ /* 0x042fe200000018ff */
[----:B------:R-:W-:Y:S01]  /*fec0*/  FADD.FTZ R3, R2, R3 ;  /* 0x0000000302037221 */ /* 0x000fe20000010000 */
[----:B------:R-:W-:Y:S01]  /*fed0*/  MUFU.EX2 R197, R197 ;  /* 0x000000c500c57308 */ /* 0x000fe20000000800 */
[----:B------:R-:W1:Y:S04]  /*fee0*/  LDSM.16.MT88.4 R12, [R206+0x8880] ;  /* 0x00888000ce0c783b */ /* 0x000e680000004200 */
[----:B------:R-:W1:Y:S01]  /*fef0*/  LDSM.16.MT88.4 R8, [R204+0x8880] ;  /* 0x00888000cc08783b */ /* 0x000e620000004200 */
[C---:B------:R-:W-:Y:S02]  /*ff00*/  HMMA.16816.F32 R136, R128.reuse, R138, RZ ;  /* 0x0000008a8088723c */ /* 0x040fe400000018ff */
[----:B------:R-:W-:Y:S01]  /*ff10*/  MUFU.EX2 R225, R225 ;  /* 0x000000e100e17308 */ /* 0x000fe20000000800 */
[----:B------:R-:W1:Y:S04]  /*ff20*/  LDSM.16.MT88.4 R16, [R211+0x8880] ;  /* 0x00888000d310783b */ /* 0x000e680000004200 */
[----:B------:R-:W1:Y:S01]  /*ff30*/  LDSM.16.MT88.4 R188, [R205+0x8880] ;  /* 0x00888000cdbc783b */ /* 0x000e620000004200 */
[C---:B------:R-:W-:Y:S02]  /*ff40*/  HMMA.16816.F32 R28, R128.reuse, R32, RZ ;  /* 0x00000020801c723c */ /* 0x040fe400000018ff */
[----:B------:R-:W3:Y:S01]  /*ff50*/  MUFU.EX2 R201, R201 ;  /* 0x000000c900c97308 */ /* 0x000ee20000000800 */
[----:B------:R-:W-:Y:S04]  /*ff60*/  LDSM.16.MT88.4 R184, [R211+0x9880] ;  /* 0x00988000d3b8783b */ /* 0x000fe80000004200 */
[----:B------:R-:W-:Y:S01]  /*ff70*/  LDSM.16.MT88.4 R180, [R206+0x9880] ;  /* 0x00988000ceb4783b */ /* 0x000fe20000004200 */
[C---:B------:R-:W-:Y:S02]  /*ff80*/  HMMA.16816.F32 R32, R128.reuse, R34, RZ ;  /* 0x000000228020723c */ /* 0x040fe400000018ff */
[----:B------:R-:W2:Y:S01]  /*ff90*/  MUFU.EX2 R199, R199 ;  /* 0x000000c700c77308 */ /* 0x000ea20000000800 */
[----:B------:R-:W-:Y:S04]  /*ffa0*/  LDSM.16.MT88.4 R176, [R205+0x9880] ;  /* 0x00988000cdb0783b */ /* 0x000fe80000004200 */
[----:B------:R-:W-:Y:S01]  /*ffb0*/  LDSM.16.MT88.4 R172, [R204+0x9880] ;  /* 0x00988000ccac783b */ /* 0x000fe20000004200 */
[----:B------:R-:W-:Y:S02]  /*ffc0*/  HMMA.16816.F32 R144, R128, R140, RZ ;  /* 0x0000008c8090723c */ /* 0x000fe400000018ff */
[----:B------:R-:W4:Y:S01]  /*ffd0*/  MUFU.EX2 R200, R200 ;  /* 0x000000c800c87308 */ /* 0x000f220000000800 */
[----:B------:R-:W-:Y:S01]  /*ffe0*/  LDSM.16.MT88.4 R168, [R211+0xa880] ;  /* 0x00a88000d3a8783b */ /* 0x000fe20000004200 */
[----:B---3--:R-:W-:-:S03]  /*fff0*/  FADD.FTZ R3, R201, R3 ;  /* 0x00000003c9037221 */ /* 0x008fc60000010000 */
[----:B------:R-:W-:Y:S01]  /*10000*/  LDSM.16.MT88.4 R164, [R206+0xa880] ;  /* 0x00a88000cea4783b */ /* 0x000fe20000004200 */
[----:B------:R-:W-:Y:S02]  /*10010*/  HMMA.16816.F32 R20, R128, R24, RZ ;  /* 0x000000188014723c */ /* 0x000fe400000018ff */
[----:B------:R-:W3:Y:S01]  /*10020*/  MUFU.EX2 R224, R224 ;  /* 0x000000e000e07308 */ /* 0x000ee20000000800 */
[----:B------:R-:W-:Y:S01]  /*10030*/  LDSM.16.MT88.4 R160, [R205+0xa880] ;  /* 0x00a88000cda0783b */ /* 0x000fe20000004200 */
[----:B--2---:R-:W-:-:S03]  /*10040*/  FADD.FTZ R3, R199, R3 ;  /* 0x00000003c7037221 */ /* 0x004fc60000010000 */
[----:B------:R-:W-:Y:S01]  /*10050*/  LDSM.16.MT88.4 R156, [R204+0xa880] ;  /* 0x00a88000cc9c783b */ /* 0x000fe20000004200 */
[C---:B------:R-:W-:Y:S01]  /*10060*/  HMMA.16816.F32 R36, R128.reuse, R40, RZ ;  /* 0x000000288024723c */ /* 0x040fe200000018ff */
[----:B----4-:R-:W-:Y:S02]  /*10070*/  FADD.FTZ R3, R200, R3 ;  /* 0x00000003c8037221 */ /* 0x010fe40000010000 */
[----:B------:R-:W-:Y:S04]  /*10080*/  LDSM.16.MT88.4 R152, [R211+0xb880] ;  /* 0x00b88000d398783b */ /* 0x000fe80000004200 */
[----:B------:R-:W0:Y:S01]  /*10090*/  LDGDEPBAR ;  /* 0x00000000000079af */ /* 0x000e220000000000 */
        /* <DEDUP_REMOVED lines=32> */
[----:B---3--:R-:W-:Y:S01]  /*102a0*/  F2FP.PACK_AB R7, R224, R200 ;  /* 0x000000c8e007723e */ /* 0x008fe200000000ff */
[----:B------:R-:W-:Y:S01]  /*102b0*/  FADD.FTZ R198, R197, R198 ;  /* 0x000000c6c5c67221 */ /* 0x000fe20000010000 */
[----:B------:R-:W-:Y:S01]  /*102c0*/  IADD3 R200, R212, 0x1800, RZ ;  /* 0x00001800d4c87810 */ /* 0x000fe20007ffe0ff */
[----:B------:R-:W-:Y:S01]  /*102d0*/  FADD.FTZ R224, R224, R3 ;  /* 0x00000003e0e07221 */ /* 0x000fe20000010000 */
[C---:B------:R-:W-:Y:S01]  /*102e0*/  IADD3 R197, R212.reuse, 0x3000, RZ ;  /* 0x00003000d4c57810 */ /* 0x040fe20007ffe0ff */
[----:B------:R-:W-:Y:S01]  /*102f0*/  FADD.FTZ R225, R225, R198 ;  /* 0x000000c6e1e17221 */ /* 0x000fe20000010000 */
[C---:B------:R-:W-:Y:S01]  /*10300*/  IADD3 R198, R212.reuse, 0x2800, RZ ;  /* 0x00002800d4c67810 */ /* 0x040fe20007ffe0ff */
[----:B-1----:R-:W-:Y:S01]  /*10310*/  HMMA.16816.F32 R132, R4, R12, R132 ;  /* 0x0000000c0484723c */ /* 0x002fe20000001884 */
        /* <DEDUP_REMOVED lines=50> */
.L_x_2189:
[----:B------:R-:W-:Y:S04]  /*10640*/  DEPBAR.LE SB0, 0x0 ;  /* 0x000080000000791a */ /* 0x000fe80000000000 */
[----:B------:R-:W-:Y:S01]  /*10650*/  BAR.SYNC.DEFER_BLOCKING 0x0 ;  /* 0x0000000000007b1d */ /* 0x000fe20000010000 */
[----:B------:R-:W-:Y:S02]  /*10660*/  ISETP.GE.AND P0, PT, R236, RZ, PT ;  /* 0x000000ffec00720c */ /* 0x000fe40003f06270 */
[----:B------:R-:W-:Y:S11]  /*10670*/  ISETP.NE.AND P2, PT, R226, 0x1, PT ;  /* 0x00000001e200780c */ /* 0x000ff60003f45270 */
[----:B------:R-:W-:Y:S01]  /*10680*/  @P0 SHF.R.S32.HI R0, RZ, 0x1f, R236 ;  /* 0x0000001fff000819 */ /* 0x000fe200000114ec */
[----:B------:R-:W-:Y:S04]  /*10690*/  @P0 IMAD.WIDE.U32 R4, R236, c[0x0][0x208], RZ ;  /* 0x00008200ec040a25 */ /* 0x000fe800078e00ff */
[----:B------:R-:W-:Y:S01]  /*106a0*/  @P0 IMAD R0, R0, c[0x0][0x208], RZ ;  /* 0x0000820000000a24 */ /* 0x000fe200078e02ff */
[----:B------:R-:W-:Y:S03]  /*106b0*/  @P0 LEA R12, P1, R4, R228, 0x5 ;  /* 0x000000e4040c0211 */ /* 0x000fe600078228ff */
[----:B------:R-:W-:Y:S01]  /*106c0*/  @P0 IMAD R0, R236, c[0x0][0x20c], R0 ;  /* 0x00008300ec000a24 */ /* 0x000fe200078e0200 */
[----:B------:R-:W-:Y:S04]  /*106d0*/  LDSM.16.M88.4 R16, [R214+0x10080] ;  /* 0x01008000d610783b */ /* 0x000fe80000000200 */
[----:B------:R-:W-:Y:S03]  /*106e0*/  @P0 IADD3 R0, R5, R0, RZ ;  /* 0x0000000005000210 */ /* 0x000fe60007ffe0ff */
[----:B------:R-:W1:Y:S01]  /*106f0*/  LDSM.16.M88.4 R8, [R213+0xc080] ;  /* 0x00c08000d508783b */ /* 0x000e620000000200 */
[----:B------:R-:W-:Y:S02]  /*10700*/  @P0 LEA.HI.X R0, R4, R221, R0, 0x5, P1 ;  /* 0x000000dd04000211 */ /* 0x000fe400008f2c00 */
[C---:B------:R-:W-:Y:S04]  /*10710*/  @P0 LEA R176, P1, R12.reuse, c[0x0][0x1f8], 0x1 ;  /* 0x00007e000cb00a11 */ /* 0x040fe800078208ff */
[----:B------:R-:W2:Y:S01]  /*10720*/  LDSM.16.M88.4 R148, [R213+0xc880] ;  /* 0x00c88000d594783b */ /* 0x000ea20000000200 */
[----:B------:R-:W-:Y:S02]  /*10730*/  @P0 LEA.HI.X R177, R12, c[0x0][0x1fc], R0, 0x1, P1 ;  /* 0x00007f000cb10a11 */ /* 0x000fe400008f0c00 */
[----:B------:R-:W-:Y:S02]  /*10740*/  MOV R0, R231 ;  /* 0x000000e700007202 */ /* 0x000fe40000000f00 */
[----:B------:R-:W-:Y:S02]  /*10750*/  @P2 MOV R0, R234 ;  /* 0x000000ea00002202 */ /* 0x000fe40000000f00 */
[----:B------:R-:W-:Y:S07]  /*10760*/  LDSM.16.M88.4 R152, [R210+0x10080] ;  /* 0x01008000d298783b */ /* 0x000fee0000000200 */
[----:B------:R-:W3:Y:S07]  /*10770*/  LDSM.16.M88.4 R156, [R212] ;  /* 0x00000000d49c783b */ /* 0x000eee0000000200 */
[----:B------:R-:W4:Y:S07]  /*10780*/  LDSM.16.M88.4 R160, [R203] ;  /* 0x00000000cba0783b */ /* 0x000f2e0000000200 */
[----:B------:R-:W-:Y:S01]  /*10790*/  @!PT LDS RZ, [RZ] ;  /* 0x00000000fffff984 */ /* 0x000fe20000000800 */
[----:B------:R-:W-:Y:S01]  /*107a0*/  @!PT LDS RZ, [RZ] ;  /* 0x00000000fffff984 */ /* 0x000fe20000000800 */
[----:B------:R-:W-:Y:S01]  /*107b0*/  @!PT LDS RZ, [RZ] ;  /* 0x00000000fffff984 */ /* 0x000fe20000000800 */
[----:B------:R5:W-:Y:S01]  /*107c0*/  @P0 LDGSTS.E.BYPASS.LTC128B.128 [R217+0x8080], [R176.64], !P3 ;  /* 0x08080000b0d90fae */ /* 0x000be2000d901d48 */
[C---:B-1----:R-:W-:Y:S06]  /*107d0*/  HMMA.16816.F32 R4, R16.reuse, R8, RZ ;  /* 0x000000081004723c */ /* 0x042fec00000018ff */
[----:B------:R5:W-:Y:S02]  /*107e0*/  @P0 LDGSTS.E.BYPASS.LTC128B.128 [R217+0x9080], [R176.64+0x80], !P6 ;  /* 0x09080080b0d90fae */ /* 0x000be4000f101d48 */
[C---:B------:R-:W-:Y:S05]  /*107f0*/  HMMA.16816.F32 R8, R16.reuse, R10, RZ ;  /* 0x0000000a1008723c */ /* 0x040fea00000018ff */
[----:B------:R5:W-:Y:S03]  /*10800*/  @P0 LDGSTS.E.BYPASS.LTC128B.128 [R217+0xa080], [R176.64+0x100], !P5 ;  /* 0x0a080100b0d90fae */ /* 0x000be6000e901d48 */
[C---:B--2---:R-:W-:Y:S04]  /*10810*/  HMMA.16816.F32 R12, R16.reuse, R148, RZ ;  /* 0x00000094100c723c */ /* 0x044fe800000018ff */
[----:B------:R5:W-:Y:S04]  /*10820*/  @P0 LDGSTS.E.BYPASS.LTC128B.128 [R217+0xb080], [R176.64+0x180], !P4 ;  /* 0x0b080180b0d90fae */ /* 0x000be8000e101d48 */
        /* <DEDUP_REMOVED lines=16> */
[C---:B--2---:R-:W-:Y:S08]  /*10930*/  HMMA.16816.F32 R12, R164.reuse, R148, R12 ;  /* 0x00000094a40c723c */ /* 0x044ff0000000180c */
[----:B------:R-:W-:Y:S01]  /*10940*/  HMMA.16816.F32 R16, R164, R150, R16 ;  /* 0x00000096a410723c */ /* 0x000fe20000001810 */
[----:B------:R-:W2:Y:S07]  /*10950*/  LDSM.16.M88.4 R148, [R213+0xd880] ;  /* 0x00d88000d594783b */ /* 0x000eae0000000200 */
[C---:B---3--:R-:W-:Y:S01]  /*10960*/  HMMA.16816.F32 R4, R156.reuse, R172, R4 ;  /* 0x000000ac9c04723c */ /* 0x048fe20000001804 */
[----:B------:R-:W-:Y:S07]  /*10970*/  LDSM.16.M88.4 R164, [R210+0x14080] ;  /* 0x01408000d2a4783b */ /* 0x000fee0000000200 */
[C---:B------:R-:W-:Y:S01]  /*10980*/  HMMA.16816.F32 R8, R156.reuse, R174, R8 ;  /* 0x000000ae9c08723c */ /* 0x040fe20000001808 */
[----:B------:R-:W3:Y:S07]  /*10990*/  LDSM.16.M88.4 R172, [R201] ;  /* 0x00000000c9ac783b */ /* 0x000eee0000000200 */
[C---:B----4-:R-:W-:Y:S08]  /*109a0*/  HMMA.16816.F32 R12, R156.reuse, R152, R12 ;  /* 0x000000989c0c723c */ /* 0x050ff0000000180c */
[----:B------:R-:W-:Y:S01]  /*109b0*/  HMMA.16816.F32 R16, R156, R154, R16 ;  /* 0x0000009a9c10723c */ /* 0x000fe20000001810 */
[----:B------:R-:W4:Y:S07]  /*109c0*/  LDSM.16.M88.4 R152, [R200] ;  /* 0x00000000c898783b */ /* 0x000f2e0000000200 */
[C---:B-1----:R-:W-:Y:S01]  /*109d0*/  HMMA.16816.F32 R4, R160.reuse, R168, R4 ;  /* 0x000000a8a004723c */ /* 0x042fe20000001804 */
[----:B------:R-:W-:Y:S07]  /*109e0*/  LDSM.16.M88.4 R156, [R209+0x14080] ;  /* 0x01408000d19c783b */ /* 0x000fee0000000200 */
[C---:B------:R-:W-:Y:S01]  /*109f0*/  HMMA.16816.F32 R8, R160.reuse, R170, R8 ;  /* 0x000000aaa008723c */ /* 0x040fe20000001808 */
[----:B------:R-:W1:Y:S07]  /*10a00*/  LDSM.16.M88.4 R168, [R208+0xd080] ;  /* 0x00d08000d0a8783b */ /* 0x000e6e0000000200 */
[C---:B--2---:R-:W-:Y:S08]  /*10a10*/  HMMA.16816.F32 R12, R160.reuse, R148, R12 ;  /* 0x00000094a00c723c */ /* 0x044ff0000000180c */
[----:B------:R-:W-:Y:S01]  /*10a20*/  HMMA.16816.F32 R16, R160, R150, R16 ;  /* 0x00000096a010723c */ /* 0x000fe20000001810 */
[----:B------:R-:W2:Y:S07]  /*10a30*/  LDSM.16.M88.4 R148, [R208+0xd880] ;  /* 0x00d88000d094783b */ /* 0x000eae0000000200 */
[C---:B---3--:R-:W-:Y:S01]  /*10a40*/  HMMA.16816.F32 R4, R164.reuse, R172, R4 ;  /* 0x000000aca404723c */ /* 0x048fe20000001804 */
[----:B------:R-:W-:Y:S07]  /*10a50*/  LDSM.16.M88.4 R160, [R207+0x14080] ;  /* 0x01408000cfa0783b */ /* 0x000fee0000000200 */
[C---:B------:R-:W-:Y:S01]  /*10a60*/  HMMA.16816.F32 R8, R164.reuse, R174, R8 ;  /* 0x000000aea408723c */ /* 0x040fe20000001808 */
[----:B------:R-:W3:Y:S07]  /*10a70*/  LDSM.16.M88.4 R172, [R202+0x1000] ;  /* 0x00100000caac783b */ /* 0x000eee0000000200 */
[C---:B----4-:R-:W-:Y:S08]  /*10a80*/  HMMA.16816.F32 R12, R164.reuse, R152, R12 ;  /* 0x00000098a40c723c */ /* 0x050ff0000000180c */
[----:B------:R-:W-:Y:S01]  /*10a90*/  HMMA.16816.F32 R16, R164, R154, R16 ;  /* 0x0000009aa410723c */ /* 0x000fe20000001810 */
[----:B------:R-:W4:Y:S07]  /*10aa0*/  LDSM.16.M88.4 R152, [R202+0x1800] ;  /* 0x00180000ca98783b */ /* 0x000f2e0000000200 */
        /* <DEDUP_REMOVED lines=55> */
[----:B------:R-:W4:Y:S01]  /*10e20*/  LDSM.16.M88.4 R152, [R202+0x3800] ;  /* 0x00380000ca98783b */ /* 0x000f220000000200 */
[----:B------:R-:W-:Y:S06]  /*10e30*/  DEPBAR.LE SB0, 0x0 ;  /* 0x000080000000791a */ /* 0x000fec0000000000 */
[C---:B-1----:R-:W-:Y:S01]  /*10e40*/  HMMA.16816.F32 R4, R164.reuse, R168, R4 ;  /* 0x000000a8a404723c */ /* 0x042fe20000001804 */
[----:B------:R-:W-:Y:S07]  /*10e50*/  BAR.SYNC.DEFER_BLOCKING 0x0 ;  /* 0x0000000000007b1d */ /* 0x000fee0000010000 */
[C---:B------:R-:W-:Y:S08]  /*10e60*/  HMMA.16816.F32 R8, R164.reuse, R170, R8 ;  /* 0x000000aaa408723c */ /* 0x040ff00000001808 */
[C---:B--2---:R-:W-:Y:S07]  /*10e70*/  HMMA.16816.F32 R12, R164.reuse, R148, R12 ;  /* 0x00000094a40c723c */ /* 0x044fee000000180c */
[----:B------:R-:W-:Y:S01]  /*10e80*/  IMAD R149, R236, R233, 0x1 ;  /* 0x00000001ec957424 */ /* 0x000fe200078e02e9 */
[----:B------:R-:W-:Y:S01]  /*10e90*/  HMMA.16816.F32 R16, R164, R150, R16 ;  /* 0x00000096a410723c */ /* 0x000fe20000001810 */
[----:B------:R-:W1:Y:S03]  /*10ea0*/  SHFL.IDX PT, R148, R0, RZ, 0x1c1f ;  /* 0x001c1fff00947589 */ /* 0x000e6600000e0000 */
[----:B------:R-:W-:Y:S04]  /*10eb0*/  IADD3 R149, R220, R149, -R232 ;  /* 0x00000095dc957210 */ /* 0x000fe80007ffe8e8 */
[C---:B---3--:R-:W-:Y:S01]  /*10ec0*/  HMMA.16816.F32 R4, R156.reuse, R172, R4 ;  /* 0x000000ac9c04723c */ /* 0x048fe20000001804 */
[----:B------:R-:W2:Y:S04]  /*10ed0*/  SHFL.IDX PT, R0, R0, 0x1, 0x1c1f ;  /* 0x003c1f0000007f89 */ /* 0x000ea800000e0000 */
[----:B------:R-:W-:Y:S03]  /*10ee0*/  IADD3 R149, R149, -R227, RZ ;  /* 0x800000e395957210 */ /* 0x000fe60007ffe0ff */
[C---:B------:R-:W-:Y:S08]  /*10ef0*/  HMMA.16816.F32 R8, R156.reuse, R174, R8 ;  /* 0x000000ae9c08723c */ /* 0x040ff00000001808 */
[C---:B----4-:R-:W-:Y:S04]  /*10f00*/  HMMA.16816.F32 R12, R156.reuse, R152, R12 ;  /* 0x000000989c0c723c */ /* 0x050fe8000000180c */
[----:B-1----:R-:W-:Y:S04]  /*10f10*/  IADD3 R148, R149, R148, RZ ;  /* 0x0000009495947210 */ /* 0x002fe80007ffe0ff */
[----:B------:R-:W-:Y:S03]  /*10f20*/  HMMA.16816.F32 R16, R156, R154, R16 ;  /* 0x0000009a9c10723c */ /* 0x000fe60000001810 */
[C---:B------:R-:W-:Y:S02]  /*10f30*/  ISETP.GT.AND P0, PT, R148.reuse, RZ, PT ;  /* 0x000000ff9400720c */ /* 0x040fe40003f04270 */
[----:B------:R-:W-:Y:S02]  /*10f40*/  ISETP.GT.AND P1, PT, R148, 0x1, PT ;  /* 0x000000019400780c */ /* 0x000fe40003f24270 */
[----:B------:R-:W-:Y:S02]  /*10f50*/  FSEL R150, R4, -INF , P0 ;  /* 0xff80000004967808 */ /* 0x000fe40000000000 */
[----:B------:R-:W-:Y:S02]  /*10f60*/  FSEL R5, R5, -INF , P1 ;  /* 0xff80000005057808 */ /* 0x000fe40000800000 */
[----:B------:R-:W-:Y:S02]  /*10f70*/  ISETP.GT.AND P0, PT, R148, 0x8, PT ;  /* 0x000000089400780c */ /* 0x000fe40003f04270 */
[----:B------:R-:W-:Y:S02]  /*10f80*/  FMNMX.FTZ R4, R150, R3, !PT ;  /* 0x0000000396047209 */ /* 0x000fe40007810000 */
[----:B------:R-:W-:Y:S02]  /*10f90*/  FSEL R8, R8, -INF , P0 ;  /* 0xff80000008087808 */ /* 0x000fe40000000000 */
[----:B------:R-:W-:Y:S02]  /*10fa0*/  FMNMX.FTZ R4, R5, R4, !PT ;  /* 0x0000000405047209 */ /* 0x000fe40007810000 */
[C---:B------:R-:W-:Y:S02]  /*10fb0*/  ISETP.GT.AND P2, PT, R148.reuse, 0x9, PT ;  /* 0x000000099400780c */ /* 0x040fe40003f44270 */
[----:B--2---:R-:W-:Y:S02]  /*10fc0*/  IADD3 R0, R149, R0, RZ ;  /* 0x0000000095007210 */ /* 0x004fe40007ffe0ff */
[----:B------:R-:W-:Y:S02]  /*10fd0*/  ISETP.GT.AND P1, PT, R148, 0x10, PT ;  /* 0x000000109400780c */ /* 0x000fe40003f24270 */
[----:B------:R-:W-:Y:S02]  /*10fe0*/  FSEL R9, R9, -INF , P2 ;  /* 0xff80000009097808 */ /* 0x000fe40001000000 */
[----:B------:R-:W-:Y:S02]  /*10ff0*/  FMNMX.FTZ R4, R8, R4, !PT ;  /* 0x0000000408047209 */ /* 0x000fe40007810000 */
[----:B------:R-:W-:Y:S02]  /*11000*/  FSEL R168, R12, -INF , P1 ;  /* 0xff8000000ca87808 */ /* 0x000fe40000800000 */
[----:B------:R-:W-:Y:S02]  /*11010*/  ISETP.GT.AND P0, PT, R0, RZ, PT ;  /* 0x000000ff0000720c */ /* 0x000fe40003f04270 */
        /* <DEDUP_REMOVED lines=8> */
[----:B------:R-:W-:Y:S02]  /*110a0*/  ISETP.GT.AND P0, PT, R148, 0x19, PT ;  /* 0x000000199400780c */ /* 0x000fe40003f04270 */
[----:B------:R-:W-:Y:S02]  /*110b0*/  ISETP.GT.AND P1, PT, R0, 0x1, PT ;  /* 0x000000010000780c */ /* 0x000fe40003f24270 */
[----:B------:R-:W-:Y:S02]  /*110c0*/  FSEL R162, R17, -INF , P0 ;  /* 0xff80000011a27808 */ /* 0x000fe40000000000 */
[----:B------:R-:W-:Y:S02]  /*110d0*/  FMNMX.FTZ R4, R164, R4, !PT ;  /* 0x00000004a4047209 */ /* 0x000fe40007810000 */
[----:B------:R-:W-:Y:S02]  /*110e0*/  FSEL R7, R7, -INF , P1 ;  /* 0xff80000007077808 */ /* 0x000fe40000800000 */
[----:B------:R-:W-:Y:S02]  /*110f0*/  ISETP.GT.AND P1, PT, R0, 0x8, PT ;  /* 0x000000080000780c */ /* 0x000fe40003f24270 */
[----:B------:R-:W-:Y:S02]  /*11100*/  FMNMX.FTZ R13, R6, R2, !PT ;  /* 0x00000002060d7209 */ /* 0x000fe40007810000 */
[----:B------:R-:W-:Y:S02]  /*11110*/  FMNMX.FTZ R4, R162, R4, !PT ;  /* 0x00000004a2047209 */ /* 0x000fe40007810000 */
[----:B------:R-:W-:Y:S02]  /*11120*/  ISETP.GT.AND P0, PT, R0, 0x9, PT ;  /* 0x000000090000780c */ /* 0x000fe40003f04270 */
[----:B------:R-:W-:Y:S01]  /*11130*/  FSEL R10, R10, -INF , P1 ;  /* 0xff8000000a0a7808 */ /* 0x000fe20000800000 */
[----:B------:R-:W1:Y:S01]  /*11140*/  SHFL.BFLY PT, R12, R4, 0x2, 0x1f ;  /* 0x0c401f00040c7f89 */ /* 0x000e6200000e0000 */
        /* <DEDUP_REMOVED lines=9> */
[C---:B------:R-:W-:Y:S02]  /*111e0*/  ISETP.GT.AND P1, PT, R0.reuse, 0x18, PT ;  /* 0x000000180000780c */ /* 0x040fe40003f24270 */
[----:B------:R-:W-:Y:S02]  /*111f0*/  ISETP.GT.AND P0, PT, R0, 0x19, PT ;  /* 0x000000190000780c */ /* 0x000fe40003f04270 */
[----:B------:R-:W-:Y:S02]  /*11200*/  FSEL R161, R18, -INF , P1 ;  /* 0xff80000012a17808 */ /* 0x000fe40000800000 */
[----:B------:R-:W-:Y:S02]  /*11210*/  FMNMX.FTZ R0, R165, R13, !PT ;  /* 0x0000000da5007209 */ /* 0x000fe40007810000 */
[----:B------:R-:W-:Y:S02]  /*11220*/  FSEL R149, R19, -INF , P0 ;  /* 0xff80000013957808 */ /* 0x000fe40000000000 */
[----:B------:R-:W-:Y:S02]  /*11230*/  FMNMX.FTZ R0, R161, R0, !PT ;  /* 0x00000000a1007209 */ /* 0x000fe40007810000 */
[----:B-1----:R-:W-:Y:S02]  /*11240*/  FMNMX.FTZ R15, R4, R12, !PT ;  /* 0x0000000c040f7209 */ /* 0x002fe40007810000 */
[----:B------:R-:W-:Y:S02]  /*11250*/  FMNMX.FTZ R0, R149, R0, !PT ;  /* 0x0000000095007209 */ /* 0x000fe40007810000 */
[C---:B------:R-:W-:Y:S01]  /*11260*/  ISETP.GE.AND P1, PT, R236.reuse, 0x1, PT ;  /* 0x00000001ec00780c */ /* 0x040fe20003f26270 */
[----:B------:R-:W-:Y:S01]  /*11270*/  SHFL.BFLY PT, R14, R15, 0x1, 0x1f ;  /* 0x0c201f000f0e7f89 */ /* 0x000fe200000e0000 */
[----:B------:R-:W-:Y:S06]  /*11280*/  IADD3 R12, R236, -0x1, RZ ;  /* 0xffffffffec0c7810 */ /* 0x000fec0007ffe0ff */
[----:B------:R-:W1:Y:S05]  /*11290*/  SHFL.BFLY PT, R4, R0, 0x2, 0x1f ;  /* 0x0c401f0000047f89 */ /* 0x000e6a00000e0000 */
[----:B------:R-:W-:Y:S01]  /*112a0*/  @P1 SHF.R.S32.HI R13, RZ, 0x1f, R12 ;  /* 0x0000001fff0d1819 */ /* 0x000fe2000001140c */
[C---:B------:R-:W-:Y:S04]  /*112b0*/  @P1 IMAD.WIDE.U32 R16, R12.reuse, c[0x0][0x1e0], RZ ;  /* 0x000078000c101a25 */ /* 0x040fe800078e00ff */
[----:B------:R-:W-:Y:S04]  /*112c0*/  @P1 IMAD R13, R13, c[0x0][0x1e0], RZ ;  /* 0x000078000d0d1a24 */ /* 0x000fe800078e02ff */
[----:B------:R-:W-:Y:S01]  /*112d0*/  @P1 IMAD R13, R12, c[0x0][0x1e4], R13 ;  /* 0x000079000c0d1a24 */ /* 0x000fe200078e020d */
[C---:B------:R-:W-:Y:S04]  /*112e0*/  @P1 LEA R12, P0, R16.reuse, R218, 0x5 ;  /* 0x000000da100c1211 */ /* 0x040fe800078028ff */
[----:B------:R-:W-:Y:S04]  /*112f0*/  @P1 IADD3 R13, R17, R13, RZ ;  /* 0x0000000d110d1210 */ /* 0x000fe80007ffe0ff */
[----:B------:R-:W-:Y:S02]  /*11300*/  @P1 LEA.HI.X R13, R16, R223, R13, 0x5, P0 ;  /* 0x000000df100d1211 */ /* 0x000fe400000f2c0d */
[----:B-1----:R-:W-:Y:S02]  /*11310*/  FMNMX.FTZ R4, R0, R4, !PT ;  /* 0x0000000400047209 */ /* 0x002fe40007810000 */
[C---:B------:R-:W-:Y:S02]  /*11320*/  @P1 LEA R16, P0, R12.reuse, c[0x0][0x1c8], 0x1 ;  /* 0x000072000c101a11 */ /* 0x040fe400078008ff */
[----:B------:R-:W-:Y:S01]  /*11330*/  FMNMX.FTZ R0, R15, R14, !PT ;  /* 0x0000000e0f007209 */ /* 0x000fe20007810000 */
[----:B------:R-:W1:Y:S01]  /*11340*/  SHFL.BFLY PT, R148, R4, 0x1, 0x1f ;  /* 0x0c201f0004947f89 */ /* 0x000e6200000e0000 */
[----:B------:R-:W-:Y:S02]  /*11350*/  @P1 LEA.HI.X R17, R12, c[0x0][0x1cc], R13, 0x1, P0 ;  /* 0x000073000c111a11 */ /* 0x000fe400000f0c0d */
[C---:B------:R-:W-:Y:S01]  /*11360*/  FSETP.NEU.FTZ.AND P0, PT, R0.reuse, -INF , PT ;  /* 0xff8000000000780b */ /* 0x040fe20003f1d000 */
[----:B------:R-:W-:Y:S03]  /*11370*/  FMUL.FTZ R163, R0, c[0x0][0x2d0] ;  /* 0x0000b40000a37a20 */ /* 0x000fe60000410000 */
[----:B------:R2:W-:Y:S02]  /*11380*/  @P1 LDGSTS.E.BYPASS.LTC128B.128 [R217+0xc080], [R16.64], !P3 ;  /* 0x0c08000010d91fae */ /* 0x0005e4000d901d48 */
[----:B------:R-:W-:Y:S05]  /*11390*/  FSEL R163, R163, RZ, P0 ;  /* 0x000000ffa3a37208 */ /* 0x000fea0000000000 */
[----:B------:R2:W-:Y:S01]  /*113a0*/  @P1 LDGSTS.E.BYPASS.LTC128B.128 [R217+0xd080], [R16.64+0x80], !P6 ;  /* 0x0d08008010d91fae */ /* 0x0005e2000f101d48 */
[--C-:B------:R-:W-:Y:S02]  /*113b0*/  FFMA.FTZ R151, R150, c[0x0][0x2d0], -R163.reuse ;  /* 0x0000b40096977a23 */ /* 0x100fe400000108a3 */
[--C-:B------:R-:W-:Y:S02]  /*113c0*/  FFMA.FTZ R150, R5, c[0x0][0x2d0], -R163.reuse ;  /* 0x0000b40005967a23 */ /* 0x100fe400000108a3 */
[--C-:B------:R-:W-:Y:S02]  /*113d0*/  FFMA.FTZ R240, R8, c[0x0][0x2d0], -R163.reuse ;  /* 0x0000b40008f07a23 */ /* 0x100fe400000108a3 */
[----:B------:R2:W-:Y:S01]  /*113e0*/  @P1 LDGSTS.E.BYPASS.LTC128B.128 [R217+0xe080], [R16.64+0x100], !P5 ;  /* 0x0e08010010d91fae */ /* 0x0005e2000e901d48 */
[--C-:B------:R-:W-:Y:S01]  /*113f0*/  FFMA.FTZ R239, R9, c[0x0][0x2d0], -R163.reuse ;  /* 0x0000b40009ef7a23 */ /* 0x100fe200000108a3 */
[----:B------:R-:W-:Y:S01]  /*11400*/  MUFU.EX2 R151, R151 ;  /* 0x0000009700977308 */ /* 0x000fe20000000800 */
[----:B-1----:R-:W-:Y:S01]  /*11410*/  FMNMX.FTZ R148, R4, R148, !PT ;  /* 0x0000009404947209 */ /* 0x002fe20007810000 */
[--C-:B------:R-:W-:Y:S01]  /*11420*/  FFMA.FTZ R242, R168, c[0x0][0x2d0], -R163.reuse ;  /* 0x0000b400a8f27a23 */ /* 0x100fe200000108a3 */
[----:B------:R-:W-:Y:S01]  /*11430*/  FSEL R4, R0, RZ, P0 ;  /* 0x000000ff00047208 */ /* 0x000fe20000000000 */
[----:B------:R-:W-:Y:S01]  /*11440*/  FFMA.FTZ R243, R167, c[0x0][0x2d0], -R163 ;  /* 0x0000b400a7f37a23 */ /* 0x000fe200000108a3 */
[C---:B------:R-:W-:Y:S01]  /*11450*/  FSETP.NEU.FTZ.AND P0, PT, R148.reuse, -INF , PT ;  /* 0xff8000009400780b */ /* 0x040fe20003f1d000 */
[----:B------:R2:W-:Y:S01]  /*11460*/  @P1 LDGSTS.E.BYPASS.LTC128B.128 [R217+0xf080], [R16.64+0x180], !P4 ;  /* 0x0f08018010d91fae */ /* 0x0005e2000e101d48 */
[----:B------:R-:W-:Y:S02]  /*11470*/  FMUL.FTZ R160, R148, c[0x0][0x2d0] ;  /* 0x0000b40094a07a20 */ /* 0x000fe40000410000 */
[----:B------:R-:W-:Y:S01]  /*11480*/  FADD.FTZ R3, -R4, R3 ;  /* 0x0000000304037221 */ /* 0x000fe20000010100 */
[----:B------:R-:W-:Y:S01]  /*11490*/  FSEL R4, R148, RZ, P0 ;  /* 0x000000ff94047208 */ /* 0x000fe20000000000 */
[----:B------:R-:W1:Y:S01]  /*114a0*/  MUFU.EX2 R150, R150 ;  /* 0x0000009600967308 */ /* 0x000e620000000800 */
[----:B------:R-:W-:Y:S01]  /*114b0*/  FSEL R160, R160, RZ, P0 ;  /* 0x000000ffa0a07208 */ /* 0x000fe20000000000 */
[----:B------:R-:W3:Y:S01]  /*114c0*/  LDSM.16.MT88.4 R12, [R211+0x8080] ;  /* 0x00808000d30c783b */ /* 0x000ee20000004200 */
[----:B------:R-:W-:Y:S01]  /*114d0*/  FMUL.FTZ R3, R3, c[0x0][0x2d0] ;  /* 0x0000b40003037a20 */ /* 0x000fe20000410000 */
[----:B------:R-:W-:Y:S01]  /*114e0*/  ISETP.GT.AND P0, PT, R236, R235, PT ;  /* 0x000000ebec00720c */ /* 0x000fe20003f04270 */
[----:B------:R-:W-:Y:S02]  /*114f0*/  FADD.FTZ R2, -R4, R2 ;  /* 0x0000000204027221 */ /* 0x000fe40000010100 */
[--C-:B------:R-:W-:Y:S02]  /*11500*/  FFMA.FTZ R238, R6, c[0x0][0x2d0], -R160.reuse ;  /* 0x0000b40006ee7a23 */ /* 0x100fe400000108a0 */
[--C-:B------:R-:W-:Y:S01]  /*11510*/  FFMA.FTZ R237, R7, c[0x0][0x2d0], -R160.reuse ;  /* 0x0000b40007ed7a23 */ /* 0x100fe200000108a0 */
[----:B------:R-:W4:Y:S01]  /*11520*/  MUFU.EX2 R3, R3 ;  /* 0x0000000300037308 */ /* 0x000f220000000800 */
[--C-:B------:R-:W-:Y:S01]  /*11530*/  FFMA.FTZ R230, R10, c[0x0][0x2d0], -R160.reuse ;  /* 0x0000b4000ae67a23 */ /* 0x100fe200000108a0 */
[----:B------:R-:W3:Y:S01]  /*11540*/  LDSM.16.MT88.4 R156, [R206+0x8080] ;  /* 0x00808000ce9c783b */ /* 0x000ee20000004200 */
[--C-:B------:R-:W-:Y:S02]  /*11550*/  FFMA.FTZ R241, R11, c[0x0][0x2d0], -R160.reuse ;  /* 0x0000b4000bf17a23 */ /* 0x100fe400000108a0 */
[----:B------:R-:W-:Y:S02]  /*11560*/  FMUL.FTZ R2, R2, c[0x0][0x2d0] ;  /* 0x0000b40002027a20 */ /* 0x000fe40000410000 */
[--C-:B------:R-:W-:Y:S02]  /*11570*/  FFMA.FTZ R244, R166, c[0x0][0x2d0], -R160.reuse ;  /* 0x0000b400a6f47a23 */ /* 0x100fe400000108a0 */
[----:B------:R-:W-:Y:S01]  /*11580*/  LDSM.16.MT88.4 R168, [R206+0x9880] ;  /* 0x00988000cea8783b */ /* 0x000fe20000004200 */
[----:B------:R-:W-:Y:S01]  /*11590*/  MUFU.EX2 R240, R240 ;  /* 0x000000f000f07308 */ /* 0x000fe20000000800 */
[--C-:B------:R-:W-:Y:S02]  /*115a0*/  FFMA.FTZ R245, R165, c[0x0][0x2d0], -R160.reuse ;  /* 0x0000b400a5f57a23 */ /* 0x100fe400000108a0 */
[--C-:B------:R-:W-:Y:S01]  /*115b0*/  FFMA.FTZ R246, R164, c[0x0][0x2d0], -R163.reuse ;  /* 0x0000b400a4f67a23 */ /* 0x100fe200000108a3 */
[----:B-1----:R-:W-:Y:S01]  /*115c0*/  F2FP.PACK_AB R152, R150, R151 ;  /* 0x000000979698723e */ /* 0x002fe200000000ff */
[--C-:B------:R-:W-:Y:S01]  /*115d0*/  FFMA.FTZ R248, R161, c[0x0][0x2d0], -R160.reuse ;  /* 0x0000b400a1f87a23 */ /* 0x100fe200000108a0 */
[----:B------:R-:W-:Y:S01]  /*115e0*/  LDSM.16.MT88.4 R164, [R204+0x8880] ;  /* 0x00888000cca4783b */ /* 0x000fe20000004200 */
[----:B------:R-:W-:Y:S02]  /*115f0*/  FFMA.FTZ R163, R162, c[0x0][0x2d0], -R163 ;  /* 0x0000b400a2a37a23 */ /* 0x000fe400000108a3 */
[----:B------:R-:W-:Y:S01]  /*11600*/  FFMA.FTZ R160, R149, c[0x0][0x2d0], -R160 ;  /* 0x0000b40095a07a23 */ /* 0x000fe200000108a0 */
[----:B------:R-:W1:Y:S03]  /*11610*/  MUFU.EX2 R2, R2 ;  /* 0x0000000200027308 */ /* 0x000e660000000800 */
[----:B------:R-:W-:Y:S01]  /*11620*/  LDSM.16.MT88.4 R172, [R204+0x9880] ;  /* 0x00988000ccac783b */ /* 0x000fe20000004200 */
[C---:B----4-:R-:W-:Y:S02]  /*11630*/  FMUL.FTZ R4, R3.reuse, R144 ;  /* 0x0000009003047220 */ /* 0x050fe40000410000 */
[C---:B------:R-:W-:Y:S02]  /*11640*/  FMUL.FTZ R5, R3.reuse, R145 ;  /* 0x0000009103057220 */ /* 0x040fe40000410000 */
[C---:B------:R-:W-:Y:S02]  /*11650*/  FMUL.FTZ R8, R3.reuse, R140 ;  /* 0x0000008c03087220 */ /* 0x040fe40000410000 */
[----:B------:R-:W4:Y:S01]  /*11660*/  MUFU.EX2 R239, R239 ;  /* 0x000000ef00ef7308 */ /* 0x000f220000000800 */
[C---:B------:R-:W-:Y:S01]  /*11670*/  FMUL.FTZ R9, R3.reuse, R141 ;  /* 0x0000008d03097220 */ /* 0x040fe20000410000 */
[----:B-----5:R-:W-:Y:S01]  /*11680*/  LDSM.16.MT88.4 R176, [R211+0xa880] ;  /* 0x00a88000d3b0783b */ /* 0x020fe20000004200 */
[C---:B--2---:R-:W-:Y:S02]  /*11690*/  FMUL.FTZ R16, R3.reuse, R136 ;  /* 0x0000008803107220 */ /* 0x044fe40000410000 */
[C---:B------:R-:W-:Y:S02]  /*116a0*/  FMUL.FTZ R17, R3.reuse, R137 ;  /* 0x0000008903117220 */ /* 0x040fe40000410000 */
[C---:B------:R-:W-:Y:S02]  /*116b0*/  FMUL.FTZ R28, R3.reuse, R28 ;  /* 0x0000001c031c7220 */ /* 0x040fe40000410000 */
[----:B------:R-:W-:Y:S01]  /*116c0*/  LDSM.16.MT88.4 R180, [R206+0xa880] ;  /* 0x00a88000ceb4783b */ /* 0x000fe20000004200 */
[----:B------:R-:W-:Y:S01]  /*116d0*/  MUFU.EX2 R238, R238 ;  /* 0x000000ee00ee7308 */ /* 0x000fe20000000800 */
[C---:B------:R-:W-:Y:S02]  /*116e0*/  FMUL.FTZ R29, R3.reuse, R29 ;  /* 0x0000001d031d7220 */ /* 0x040fe40000410000 */
[----:B------:R-:W-:Y:S02]  /*116f0*/  FMUL.FTZ R32, R3, R32 ;  /* 0x0000002003207220 */ /* 0x000fe40000410000 */
[C---:B-1----:R-:W-:Y:S01]  /*11700*/  FMUL.FTZ R6, R2.reuse, R146 ;  /* 0x0000009202067220 */ /* 0x042fe20000410000 */
[----:B------:R-:W-:Y:S01]  /*11710*/  LDSM.16.MT88.4 R184, [R204+0xa880] ;  /* 0x00a88000ccb8783b */ /* 0x000fe20000004200 */
[C---:B------:R-:W-:Y:S02]  /*11720*/  FMUL.FTZ R7, R2.reuse, R147 ;  /* 0x0000009302077220 */ /* 0x040fe40000410000 */
[C---:B------:R-:W-:Y:S01]  /*11730*/  FMUL.FTZ R10, R2.reuse, R142 ;  /* 0x0000008e020a7220 */ /* 0x040fe20000410000 */
[----:B------:R-:W1:Y:S01]  /*11740*/  MUFU.EX2 R237, R237 ;  /* 0x000000ed00ed7308 */ /* 0x000e620000000800 */
[C---:B------:R-:W-:Y:S02]  /*11750*/  FMUL.FTZ R11, R2.reuse, R143 ;  /* 0x0000008f020b7220 */ /* 0x040fe40000410000 */
[----:B------:R-:W2:Y:S01]  /*11760*/  LDSM.16.MT88.4 R144, [R205+0x8080] ;  /* 0x00808000cd90783b */ /* 0x000ea20000004200 */
[----:B----4-:R-:W-:Y:S01]  /*11770*/  F2FP.PACK_AB R154, R239, R240 ;  /* 0x000000f0ef9a723e */ /* 0x010fe200000000ff */
[C---:B------:R-:W-:Y:S02]  /*11780*/  FMUL.FTZ R18, R2.reuse, R138 ;  /* 0x0000008a02127220 */ /* 0x040fe40000410000 */
[C---:B------:R-:W-:Y:S02]  /*11790*/  FMUL.FTZ R19, R2.reuse, R139 ;  /* 0x0000008b02137220 */ /* 0x040fe40000410000 */
[C---:B------:R-:W-:Y:S01]  /*117a0*/  FMUL.FTZ R30, R2.reuse, R30 ;  /* 0x0000001e021e7220 */ /* 0x040fe20000410000 */
[----:B------:R-:W-:Y:S01]  /*117b0*/  MUFU.EX2 R230, R230 ;  /* 0x000000e600e67308 */ /* 0x000fe20000000800 */
[----:B------:R-:W-:Y:S01]  /*117c0*/  LDSM.16.MT88.4 R136, [R211+0x9080] ;  /* 0x00908000d388783b */ /* 0x000fe20000004200 */
[C---:B------:R-:W-:Y:S02]  /*117d0*/  FMUL.FTZ R31, R2.reuse, R31 ;  /* 0x0000001f021f7220 */ /* 0x040fe40000410000 */
[C---:B------:R-:W-:Y:S02]  /*117e0*/  FMUL.FTZ R33, R3.reuse, R33 ;  /* 0x0000002103217220 */ /* 0x040fe40000410000 */
[C---:B------:R-:W-:Y:S02]  /*117f0*/  FMUL.FTZ R34, R2.reuse, R34 ;  /* 0x0000002202227220 */ /* 0x040fe40000410000 */
[----:B------:R-:W-:Y:S01]  /*11800*/  LDSM.16.MT88.4 R140, [R206+0x9080] ;  /* 0x00908000ce8c783b */ /* 0x000fe20000004200 */
[C---:B------:R-:W-:Y:S01]  /*11810*/  FMUL.FTZ R35, R2.reuse, R35 ;  /* 0x0000002302237220 */ /* 0x040fe20000410000 */
[----:B------:R-:W4:Y:S01]  /*11820*/  MUFU.EX2 R241, R241 ;  /* 0x000000f100f17308 */ /* 0x000f220000000800 */
[C---:B------:R-:W-:Y:S02]  /*11830*/  FMUL.FTZ R36, R3.reuse, R36 ;  /* 0x0000002403247220 */ /* 0x040fe40000410000 */
[----:B------:R-:W-:Y:S01]  /*11840*/  FMUL.FTZ R37, R3, R37 ;  /* 0x0000002503257220 */ /* 0x000fe20000410000 */
[----:B-1----:R-:W-:Y:S01]  /*11850*/  F2FP.PACK_AB R153, R237, R238 ;  /* 0x000000eeed99723e */ /* 0x002fe200000000ff */
[----:B------:R-:W-:Y:S01]  /*11860*/  LDSM.16.MT88.4 R188, [R211+0xb880] ;  /* 0x00b88000d3bc783b */ /* 0x000fe20000004200 */
[C---:B------:R-:W-:Y:S02]  /*11870*/  FMUL.FTZ R38, R2.reuse, R38 ;  /* 0x0000002602267220 */ /* 0x040fe40000410000 */
[C---:B------:R-:W-:Y:S02]  /*11880*/  FMUL.FTZ R39, R2.reuse, R39 ;  /* 0x0000002702277220 */ /* 0x040fe40000410000 */
[----:B------:R-:W-:Y:S01]  /*11890*/  MUFU.EX2 R247, R163 ;  /* 0x000000a300f77308 */ /* 0x000fe20000000800 */
[C---:B------:R-:W-:Y:S01]  /*118a0*/  FMUL.FTZ R40, R3.reuse, R40 ;  /* 0x0000002803287220 */ /* 0x040fe20000410000 */
[----:B------:R-:W-:Y:S01]  /*118b0*/  LDSM.16.MT88.4 R192, [R206+0xb880] ;  /* 0x00b88000cec0783b */ /* 0x000fe20000004200 */
[C---:B------:R-:W-:Y:S02]  /*118c0*/  FMUL.FTZ R41, R3.reuse, R41 ;  /* 0x0000002903297220 */ /* 0x040fe40000410000 */
[C---:B------:R-:W-:Y:S02]  /*118d0*/  FMUL.FTZ R42, R2.reuse, R42 ;  /* 0x0000002a022a7220 */ /* 0x040fe40000410000 */
[C---:B------:R-:W-:Y:S02]  /*118e0*/  FMUL.FTZ R43, R2.reuse, R43 ;  /* 0x0000002b022b7220 */ /* 0x040fe40000410000 */
[----:B------:R-:W0:Y:S01]  /*118f0*/  LDGDEPBAR ;  /* 0x00000000000079af */ /* 0x000e220000000000 */
        /* <DEDUP_REMOVED lines=8> */
[C---:B---3--:R-:W-:Y:S05]  /*11980*/  HMMA.16816.F32 R4, R152.reuse, R12, R4 ;  /* 0x0000000c9804723c */ /* 0x048fea0000001804 */
[C---:B------:R-:W-:Y:S02]  /*11990*/  FMUL.FTZ R49, R3.reuse, R49 ;  /* 0x0000003103317220 */ /* 0x040fe40000410000 */
[C---:B------:R-:W-:Y:S01]  /*119a0*/  FMUL.FTZ R12, R3.reuse, R132 ;  /* 0x00000084030c7220 */ /* 0x040fe20000410000 */
[C---:B------:R-:W-:Y:S01]  /*119b0*/  HMMA.16816.F32 R8, R152.reuse, R14, R8 ;  /* 0x0000000e9808723c */ /* 0x040fe20000001808 */
[----:B------:R-:W3:Y:S03]  /*119c0*/  MUFU.EX2 R243, R243 ;  /* 0x000000f300f37308 */ /* 0x000ee60000000800 */
[C---:B------:R-:W-:Y:S01]  /*119d0*/  FMUL.FTZ R13, R3.reuse, R133 ;  /* 0x00000085030d7220 */ /* 0x040fe20000410000 */
[----:B-1----:R-:W-:Y:S01]  /*119e0*/  LDSM.16.MT88.4 R160, [R205+0x8880] ;  /* 0x00888000cda0783b */ /* 0x002fe20000004200 */
[C---:B------:R-:W-:Y:S02]  /*119f0*/  FMUL.FTZ R20, R3.reuse, R20 ;  /* 0x0000001403147220 */ /* 0x040fe40000410000 */
[C---:B------:R-:W-:Y:S03]  /*11a00*/  FMUL.FTZ R14, R2.reuse, R134 ;  /* 0x00000086020e7220 */ /* 0x040fe60000410000 */
[----:B------:R-:W-:Y:S01]  /*11a10*/  MUFU.EX2 R244, R244 ;  /* 0x000000f400f47308 */ /* 0x000fe20000000800 */
[C---:B------:R-:W-:Y:S02]  /*11a20*/  FMUL.FTZ R15, R2.reuse, R135 ;  /* 0x00000087020f7220 */ /* 0x040fe40000410000 */
[----:B------:R-:W1:Y:S01]  /*11a30*/  LDSM.16.MT88.4 R132, [R204+0x8080] ;  /* 0x00808000cc84783b */ /* 0x000e620000004200 */
[C---:B------:R-:W-:Y:S02]  /*11a40*/  FMUL.FTZ R50, R2.reuse, R50 ;  /* 0x0000003202327220 */ /* 0x040fe40000410000 */
[C---:B------:R-:W-:Y:S02]  /*11a50*/  FMUL.FTZ R51, R2.reuse, R51 ;  /* 0x0000003302337220 */ /* 0x040fe40000410000 */
[C---:B------:R-:W-:Y:S02]  /*11a60*/  HMMA.16816.F32 R12, R152.reuse, R156, R12 ;  /* 0x0000009c980c723c */ /* 0x040fe4000000180c */
[----:B------:R-:W4:Y:S01]  /*11a70*/  MUFU.EX2 R245, R245 ;  /* 0x000000f500f57308 */ /* 0x000f220000000800 */
        /* <DEDUP_REMOVED lines=11> */
[C---:B--2---:R-:W-:Y:S01]  /*11b30*/  HMMA.16816.F32 R20, R152.reuse, R144, R20 ;  /* 0x000000909814723c */ /* 0x044fe20000001814 */
[----:B------:R-:W2:Y:S02]  /*11b40*/  MUFU.EX2 R248, R248 ;  /* 0x000000f800f87308 */ /* 0x000ea40000000800 */
        /* <DEDUP_REMOVED lines=73> */
[C---:B------:R-:W-:Y:S04]  /*11fe0*/  FMUL.FTZ R100, R3.reuse, R100 ;  /* 0x0000006403647220 */ /* 0x040fe80000410000 */
[C---:B------:R-:W-:Y:S01]  /*11ff0*/  FMUL.FTZ R101, R3.reuse, R101 ;  /* 0x0000006503657220 */ /* 0x040fe20000410000 */
        /* <DEDUP_REMOVED lines=104> */
.L_x_2188:
        /* <DEDUP_REMOVED lines=9> */
.L_x_2191:
        /* <DEDUP_REMOVED lines=11> */
[----:B------:R-:W-:Y:S07]  /*127c0*/  LDSM.16.M88.4 R16, [R214+0x10080] ;  /* 0x01008000d610783b */ /* 0x000fee0000000200 */
        /* <DEDUP_REMOVED lines=12> */
[----:B------:R2:W-:Y:S07]  /*12890*/  LDGSTS.E.BYPASS.LTC128B.128 [R217+0xa080], [R12.64+0x100], !P5 ;  /* 0x0a0801000cd97fae */ /* 0x0005ee000e901d48 */
[----:B------:R2:W-:Y:S07]  /*128a0*/  LDGSTS.E.BYPASS.LTC128B.128 [R217+0xb080], [R12.64+0x180], !P4 ;  /* 0x0b0801800cd97fae */ /* 0x0005ee000e101d48 */
[----:B------:R-:W-:Y:S07]  /*128b0*/  LDSM.16.M88.4 R164, [R209+0x10080] ;  /* 0x01008000d1a4783b */ /* 0x000fee0000000200 */
[----:B------:R-:W0:Y:S07]  /*128c0*/  LDGDEPBAR ;  /* 0x00000000000079af */ /* 0x000e2e0000000000 */
[----:B------:R-:W1:Y:S01]  /*128d0*/  LDSM.16.M88.4 R168, [R208+0xc080] ;  /* 0x00c08000d0a8783b */ /* 0x000e620000000200 */
[C---:B--2---:R-:W-:Y:S06]  /*128e0*/  HMMA.16816.F32 R12, R16.reuse, R148, RZ ;  /* 0x00000094100c723c */ /* 0x044fec00000018ff */
[----:B------:R-:W-:Y:S02]  /*128f0*/  LDSM.16.M88.4 R172, [R207+0x10080] ;  /* 0x01008000cfac783b */ /* 0x000fe40000000200 */
[----:B------:R-:W-:Y:S05]  /*12900*/  HMMA.16816.F32 R16, R16, R150, RZ ;  /* 0x000000961010723c */ /* 0x000fea00000018ff */
[----:B------:R-:W2:Y:S03]  /*12910*/  LDSM.16.M88.4 R148, [R208+0xc880] ;  /* 0x00c88000d094783b */ /* 0x000ea60000000200 */
[C---:B---3--:R-:W-:Y:S04]  /*12920*/  HMMA.16816.F32 R4, R152.reuse, R156, R4 ;  /* 0x0000009c9804723c */ /* 0x048fe80000001804 */
[----:B------:R-:W3:Y:S04]  /*12930*/  LDSM.16.M88.4 R176, [R202] ;  /* 0x00000000cab0783b */ /* 0x000ee80000000200 */
[C---:B------:R-:W-:Y:S03]  /*12940*/  HMMA.16816.F32 R8, R152.reuse, R158, R8 ;  /* 0x0000009e9808723c */ /* 0x040fe60000001808 */
[----:B------:R-:W-:Y:S05]  /*12950*/  LDSM.16.M88.4 R156, [R214+0x14080] ;  /* 0x01408000d69c783b */ /* 0x000fea0000000200 */
        /* <DEDUP_REMOVED lines=94> */
[C---:B----4-:R-:W-:Y:S07]  /*12f40*/  HMMA.16816.F32 R12, R172.reuse, R152, R12 ;  /* 0x00000098ac0c723c */ /* 0x050fee000000180c */
[----:B------:R-:W-:Y:S01]  /*12f50*/  @P0 IMAD.WIDE.U32 R152, R230, c[0x0][0x1e0], RZ ;  /* 0x00007800e6980a25 */ /* 0x000fe200078e00ff */
[----:B------:R-:W-:Y:S04]  /*12f60*/  HMMA.16816.F32 R16, R172, R154, R16 ;  /* 0x0000009aac10723c */ /* 0x000fe80000001810 */
[----:B------:R-:W-:Y:S04]  /*12f70*/  FMNMX.FTZ R0, R4, R3, !PT ;  /* 0x0000000304007209 */ /* 0x000fe80007810000 */
        /* <DEDUP_REMOVED lines=16> */
[----:B------:R-:W2:Y:S01]  /*13080*/  SHFL.BFLY PT, R149, R0, 0x2, 0x1f ;  /* 0x0c401f0000957f89 */ /* 0x000ea200000e0000 */
[----:B-1----:R-:W-:Y:S06]  /*13090*/  FMNMX.FTZ R151, R151, R148, !PT ;  /* 0x0000009497977209 */ /* 0x002fec0007810000 */
[----:B------:R-:W1:Y:S01]  /*130a0*/  SHFL.BFLY PT, R150, R151, 0x1, 0x1f ;  /* 0x0c201f0097967f89 */ /* 0x000e6200000e0000 */
[----:B--2---:R-:W-:Y:S06]  /*130b0*/  FMNMX.FTZ R149, R0, R149, !PT ;  /* 0x0000009500957209 */ /* 0x004fec0007810000 */
[----:B------:R-:W2:Y:S01]  /*130c0*/  SHFL.BFLY PT, R148, R149, 0x1, 0x1f ;  /* 0x0c201f0095947f89 */ /* 0x000ea200000e0000 */
[----:B-1----:R-:W-:Y:S05]  /*130d0*/  FMNMX.FTZ R0, R151, R150, !PT ;  /* 0x0000009697007209 */ /* 0x002fea0007810000 */
[C---:B------:R-:W-:Y:S02]  /*130e0*/  FMUL.FTZ R165, R0.reuse, c[0x0][0x2d0] ;  /* 0x0000b40000a57a20 */ /* 0x040fe40000410000 */
[----:B------:R-:W-:Y:S02]  /*130f0*/  FADD.FTZ R3, -R0, R3 ;  /* 0x0000000300037221 */ /* 0x000fe40000010100 */
[--C-:B------:R-:W-:Y:S01]  /*13100*/  FFMA.FTZ R150, R5, c[0x0][0x2d0], -R165.reuse ;  /* 0x0000b40005967a23 */ /* 0x100fe200000108a5 */
[----:B--2---:R-:W-:Y:S01]  /*13110*/  FMNMX.FTZ R148, R149, R148, !PT ;  /* 0x0000009495947209 */ /* 0x004fe20007810000 */
[--C-:B------:R-:W-:Y:S01]  /*13120*/  FFMA.FTZ R149, R4, c[0x0][0x2d0], -R165.reuse ;  /* 0x0000b40004957a23 */ /* 0x100fe200000108a5 */
[----:B------:R-:W-:Y:S01]  /*13130*/  @P0 SHF.R.S32.HI R4, RZ, 0x1f, R230 ;  /* 0x0000001fff040819 */ /* 0x000fe200000114e6 */
[--C-:B------:R-:W-:Y:S01]  /*13140*/  FFMA.FTZ R151, R8, c[0x0][0x2d0], -R165.reuse ;  /* 0x0000b40008977a23 */ /* 0x100fe200000108a5 */
[----:B------:R-:W-:Y:S01]  /*13150*/  @P0 LEA R5, P1, R152, R218, 0x5 ;  /* 0x000000da98050211 */ /* 0x000fe200078228ff */
[--C-:B------:R-:W-:Y:S01]  /*13160*/  FFMA.FTZ R226, R9, c[0x0][0x2d0], -R165.reuse ;  /* 0x0000b40009e27a23 */ /* 0x100fe200000108a5 */
[----:B------:R-:W-:Y:S01]  /*13170*/  MUFU.EX2 R150, R150 ;  /* 0x0000009600967308 */ /* 0x000fe20000000800 */
[----:B------:R-:W-:Y:S02]  /*13180*/  @P0 IMAD R4, R4, c[0x0][0x1e0], RZ ;  /* 0x0000780004040a24 */ /* 0x000fe400078e02ff */
[----:B------:R-:W-:Y:S02]  /*13190*/  FMUL.FTZ R164, R148, c[0x0][0x2d0] ;  /* 0x0000b40094a47a20 */ /* 0x000fe40000410000 */
[----:B------:R-:W-:Y:S02]  /*131a0*/  @P0 IMAD R4, R230, c[0x0][0x1e4], R4 ;  /* 0x00007900e6040a24 */ /* 0x000fe400078e0204 */
[----:B------:R-:W-:Y:S02]  /*131b0*/  FADD.FTZ R2, -R148, R2 ;  /* 0x0000000294027221 */ /* 0x000fe40000010100 */
[--C-:B------:R-:W-:Y:S01]  /*131c0*/  FFMA.FTZ R227, R6, c[0x0][0x2d0], -R164.reuse ;  /* 0x0000b40006e37a23 */ /* 0x100fe200000108a4 */
[----:B------:R-:W-:Y:S01]  /*131d0*/  @P0 IADD3 R4, R153, R4, RZ ;  /* 0x0000000499040210 */ /* 0x000fe20007ffe0ff */
[--C-:B------:R-:W-:Y:S01]  /*131e0*/  FFMA.FTZ R228, R7, c[0x0][0x2d0], -R164.reuse ;  /* 0x0000b40007e47a23 */ /* 0x100fe200000108a4 */
[----:B------:R-:W-:Y:S01]  /*131f0*/  MUFU.EX2 R149, R149 ;  /* 0x0000009500957308 */ /* 0x000fe20000000800 */
[----:B------:R-:W-:Y:S01]  /*13200*/  FFMA.FTZ R229, R10, c[0x0][0x2d0], -R164 ;  /* 0x0000b4000ae57a23 */ /* 0x000fe200000108a4 */
[----:B------:R-:W-:Y:S01]  /*13210*/  @P0 LEA.HI.X R4, R152, R223, R4, 0x5, P1 ;  /* 0x000000df98040211 */ /* 0x000fe200008f2c04 */
[----:B------:R-:W-:Y:S01]  /*13220*/  FFMA.FTZ R231, R11, c[0x0][0x2d0], -R164 ;  /* 0x0000b4000be77a23 */ /* 0x000fe200000108a4 */
        /* <DEDUP_REMOVED lines=11> */
[----:B------:R1:W-:Y:S01]  /*132e0*/  @P0 LDGSTS.E.BYPASS.LTC128B.128 [R217+0xd080], [R8.64+0x80], !P6 ;  /* 0x0d08008008d90fae */ /* 0x0003e2000f101d48 */
[----:B------:R-:W2:Y:S01]  /*132f0*/  MUFU.EX2 R3, R3 ;  /* 0x0000000300037308 */ /* 0x000ea20000000800 */
[--C-:B------:R-:W-:Y:S02]  /*13300*/  FFMA.FTZ R238, R18, c[0x0][0x2d0], -R164.reuse ;  /* 0x0000b40012ee7a23 */ /* 0x100fe400000108a4 */
[----:B------:R-:W-:Y:S02]  /*13310*/  FFMA.FTZ R165, R17, c[0x0][0x2d0], -R165 ;  /* 0x0000b40011a57a23 */ /* 0x000fe400000108a5 */
[----:B------:R-:W-:Y:S01]  /*13320*/  FFMA.FTZ R164, R19, c[0x0][0x2d0], -R164 ;  /* 0x0000b40013a47a23 */ /* 0x000fe200000108a4 */
[----:B------:R1:W-:Y:S04]  /*13330*/  @P0 LDGSTS.E.BYPASS.LTC128B.128 [R217+0xe080], [R8.64+0x100], !P5 ;  /* 0x0e08010008d90fae */ /* 0x0003e8000e901d48 */
[----:B------:R-:W3:Y:S03]  /*13340*/  MUFU.EX2 R2, R2 ;  /* 0x0000000200027308 */ /* 0x000ee60000000800 */
[----:B------:R1:W-:Y:S07]  /*13350*/  @P0 LDGSTS.E.BYPASS.LTC128B.128 [R217+0xf080], [R8.64+0x180], !P4 ;  /* 0x0f08018008d90fae */ /* 0x0003ee000e101d48 */
[----:B------:R-:W4:Y:S01]  /*13360*/  LDSM.16.MT88.4 R152, [R211+0x8080] ;  /* 0x00808000d398783b */ /* 0x000f220000004200 */
[----:B------:R-:W5:Y:S01]  /*13370*/  MUFU.EX2 R226, R226 ;  /* 0x000000e200e27308 */ /* 0x000f620000000800 */
[C---:B--2---:R-:W-:Y:S01]  /*13380*/  FMUL.FTZ R4, R3.reuse, R144 ;  /* 0x0000009003047220 */ /* 0x044fe20000410000 */
[----:B------:R-:W-:Y:S01]  /*13390*/  F2FP.PACK_AB R144, R150, R149 ;  /* 0x000000959690723e */ /* 0x000fe200000000ff */
[C---:B------:R-:W-:Y:S03]  /*133a0*/  FMUL.FTZ R5, R3.reuse, R145 ;  /* 0x0000009103057220 */ /* 0x040fe60000410000 */
[----:B------:R-:W2:Y:S01]  /*133b0*/  LDSM.16.MT88.4 R156, [R206+0x8080] ;  /* 0x00808000ce9c783b */ /* 0x000ea20000004200 */
[C---:B------:R-:W-:Y:S02]  /*133c0*/  FMUL.FTZ R132, R3.reuse, R132 ;  /* 0x0000008403847220 */ /* 0x040fe40000410000 */
[C---:B------:R-:W-:Y:S01]  /*133d0*/  FMUL.FTZ R133, R3.reuse, R133 ;  /* 0x0000008503857220 */ /* 0x040fe20000410000 */
[----:B------:R-:W-:Y:S01]  /*133e0*/  MUFU.EX2 R227, R227 ;  /* 0x000000e300e37308 */ /* 0x000fe20000000800 */
[C---:B------:R-:W-:Y:S02]  /*133f0*/  FMUL.FTZ R136, R3.reuse, R136 ;  /* 0x0000008803887220 */ /* 0x040fe40000410000 */
[----:B------:R-:W2:Y:S01]  /*13400*/  LDSM.16.MT88.4 R160, [R205+0x8080] ;  /* 0x00808000cda0783b */ /* 0x000ea20000004200 */
[C---:B---3--:R-:W-:Y:S02]  /*13410*/  FMUL.FTZ R6, R2.reuse, R146 ;  /* 0x0000009202067220 */ /* 0x048fe40000410000 */
[C---:B------:R-:W-:Y:S02]  /*13420*/  FMUL.FTZ R7, R2.reuse, R147 ;  /* 0x0000009302077220 */ /* 0x040fe40000410000 */
[----:B------:R-:W-:Y:S02]  /*13430*/  FMUL.FTZ R10, R2, R142 ;  /* 0x0000008e020a7220 */ /* 0x000fe40000410000 */
[----:B------:R-:W3:Y:S01]  /*13440*/  MUFU.EX2 R228, R228 ;  /* 0x000000e400e47308 */ /* 0x000ee20000000800 */
[C---:B-1----:R-:W-:Y:S01]  /*13450*/  FMUL.FTZ R8, R3.reuse, R140 ;  /* 0x0000008c03087220 */ /* 0x042fe20000410000 */
[----:B------:R-:W-:Y:S01]  /*13460*/  LDSM.16.MT88.4 R12, [R204+0xb080] ;  /* 0x00b08000cc0c783b */ /* 0x000fe20000004200 */
[C---:B------:R-:W-:Y:S01]  /*13470*/  FMUL.FTZ R9, R3.reuse, R141 ;  /* 0x0000008d03097220 */ /* 0x040fe20000410000 */
[----:B-----5:R-:W-:Y:S01]  /*13480*/  F2FP.PACK_AB R146, R226, R151 ;  /* 0x00000097e292723e */ /* 0x020fe200000000ff */
[C---:B------:R-:W-:Y:S02]  /*13490*/  FMUL.FTZ R11, R2.reuse, R143 ;  /* 0x0000008f020b7220 */ /* 0x040fe40000410000 */
[C---:B------:R-:W-:Y:S02]  /*134a0*/  FMUL.FTZ R134, R2.reuse, R134 ;  /* 0x0000008602867220 */ /* 0x040fe40000410000 */
[----:B------:R-:W1:Y:S01]  /*134b0*/  LDSM.16.MT88.4 R140, [R204+0x8080] ;  /* 0x00808000cc8c783b */ /* 0x000e620000004200 */
[----:B------:R-:W-:Y:S01]  /*134c0*/  MUFU.EX2 R229, R229 ;  /* 0x000000e500e57308 */ /* 0x000fe20000000800 */
[C---:B------:R-:W-:Y:S02]  /*134d0*/  FMUL.FTZ R135, R2.reuse, R135 ;  /* 0x0000008702877220 */ /* 0x040fe40000410000 */
[C---:B------:R-:W-:Y:S02]  /*134e0*/  FMUL.FTZ R137, R3.reuse, R137 ;  /* 0x0000008903897220 */ /* 0x040fe40000410000 */
[C---:B------:R-:W-:Y:S01]  /*134f0*/  FMUL.FTZ R138, R2.reuse, R138 ;  /* 0x0000008a028a7220 */ /* 0x040fe20000410000 */
[----:B------:R-:W-:Y:S01]  /*13500*/  LDSM.16.MT88.4 R16, [R206+0x8880] ;  /* 0x00888000ce10783b */ /* 0x000fe20000004200 */
[----:B------:R-:W-:Y:S02]  /*13510*/  FMUL.FTZ R139, R2, R139 ;  /* 0x0000008b028b7220 */ /* 0x000fe40000410000 */
[C---:B------:R-:W-:Y:S01]  /*13520*/  FMUL.FTZ R20, R3.reuse, R20 ;  /* 0x0000001403147220 */ /* 0x040fe20000410000 */
[----:B------:R-:W5:Y:S01]  /*13530*/  MUFU.EX2 R231, R231 ;  /* 0x000000e700e77308 */ /* 0x000f620000000800 */
[C---:B------:R-:W-:Y:S02]  /*13540*/  FMUL.FTZ R21, R3.reuse, R21 ;  /* 0x0000001503157220 */ /* 0x040fe40000410000 */
[----:B------:R-:W-:Y:S01]  /*13550*/  LDSM.16.MT88.4 R168, [R211+0xa880] ;  /* 0x00a88000d3a8783b */ /* 0x000fe20000004200 */
[----:B---3--:R-:W-:Y:S01]  /*13560*/  F2FP.PACK_AB R145, R228, R227 ;  /* 0x000000e3e491723e */ /* 0x008fe200000000ff */
[C---:B------:R-:W-:Y:S02]  /*13570*/  FMUL.FTZ R22, R2.reuse, R22 ;  /* 0x0000001602167220 */ /* 0x040fe40000410000 */
[C---:B------:R-:W-:Y:S02]  /*13580*/  FMUL.FTZ R23, R2.reuse, R23 ;  /* 0x0000001702177220 */ /* 0x040fe40000410000 */
[C---:B------:R-:W-:Y:S01]  /*13590*/  FMUL.FTZ R24, R3.reuse, R24 ;  /* 0x0000001803187220 */ /* 0x040fe20000410000 */
[----:B------:R-:W-:Y:S01]  /*135a0*/  LDSM.16.MT88.4 R172, [R206+0xa880] ;  /* 0x00a88000ceac783b */ /* 0x000fe20000004200 */
[----:B------:R-:W-:Y:S01]  /*135b0*/  MUFU.EX2 R237, R165 ;  /* 0x000000a500ed7308 */ /* 0x000fe20000000800 */
[C---:B------:R-:W-:Y:S02]  /*135c0*/  FMUL.FTZ R25, R3.reuse, R25 ;  /* 0x0000001903197220 */ /* 0x040fe40000410000 */
[C---:B------:R-:W-:Y:S02]  /*135d0*/  FMUL.FTZ R26, R2.reuse, R26 ;  /* 0x0000001a021a7220 */ /* 0x040fe40000410000 */
[C---:B------:R-:W-:Y:S01]  /*135e0*/  FMUL.FTZ R27, R2.reuse, R27 ;  /* 0x0000001b021b7220 */ /* 0x040fe20000410000 */
[----:B------:R-:W-:Y:S01]  /*135f0*/  LDSM.16.MT88.4 R176, [R205+0xa880] ;  /* 0x00a88000cdb0783b */ /* 0x000fe20000004200 */
[C---:B------:R-:W-:Y:S02]  /*13600*/  FMUL.FTZ R28, R3.reuse, R28 ;  /* 0x0000001c031c7220 */ /* 0x040fe40000410000 */
[----:B------:R-:W-:Y:S01]  /*13610*/  FMUL.FTZ R29, R3, R29 ;  /* 0x0000001d031d7220 */ /* 0x000fe20000410000 */
[----:B------:R3:W-:Y:S01]  /*13620*/  MUFU.EX2 R239, R164 ;  /* 0x000000a400ef7308 */ /* 0x0007e20000000800 */
[C---:B------:R-:W-:Y:S01]  /*13630*/  FMUL.FTZ R30, R2.reuse, R30 ;  /* 0x0000001e021e7220 */ /* 0x040fe20000410000 */
[----:B-----5:R-:W-:Y:S01]  /*13640*/  F2FP.PACK_AB R147, R231, R229 ;  /* 0x000000e5e793723e */ /* 0x020fe200000000ff */
[----:B------:R-:W-:Y:S01]  /*13650*/  LDSM.16.MT88.4 R180, [R204+0xa880] ;  /* 0x00a88000ccb4783b */ /* 0x000fe20000004200 */
[C---:B------:R-:W-:Y:S02]  /*13660*/  FMUL.FTZ R31, R2.reuse, R31 ;  /* 0x0000001f021f7220 */ /* 0x040fe40000410000 */
[C---:B------:R-:W-:Y:S02]  /*13670*/  FMUL.FTZ R32, R3.reuse, R32 ;  /* 0x0000002003207220 */ /* 0x040fe40000410000 */
[C---:B------:R-:W-:Y:S01]  /*13680*/  FMUL.FTZ R33, R3.reuse, R33 ;  /* 0x0000002103217220 */ /* 0x040fe20000410000 */
[C---:B----4-:R-:W-:Y:S01]  /*13690*/  HMMA.16816.F32 R4, R144.reuse, R152, R4 ;  /* 0x000000989004723c */ /* 0x050fe20000001804 */
[----:B------:R-:W-:Y:S01]  /*136a0*/  LDSM.16.MT88.4 R184, [R211+0xb880] ;  /* 0x00b88000d3b8783b */ /* 0x000fe20000004200 */
[----:B------:R-:W-:Y:S03]  /*136b0*/  MUFU.EX2 R232, R232 ;  /* 0x000000e800e87308 */ /* 0x000fe60000000800 */
[C---:B------:R-:W-:Y:S02]  /*136c0*/  FMUL.FTZ R34, R2.reuse, R34 ;  /* 0x0000002202227220 */ /* 0x040fe40000410000 */
[C---:B------:R-:W-:Y:S01]  /*136d0*/  FMUL.FTZ R35, R2.reuse, R35 ;  /* 0x0000002302237220 */ /* 0x040fe20000410000 */
[C---:B------:R-:W-:Y:S01]  /*136e0*/  HMMA.16816.F32 R8, R144.reuse, R154, R8 ;  /* 0x0000009a9008723c */ /* 0x040fe20000001808 */
[----:B------:R-:W4:Y:S03]  /*136f0*/  LDSM.16.MT88.4 R152, [R211+0x9080] ;  /* 0x00908000d398783b */ /* 0x000f260000004200 */
[C---:B------:R-:W-:Y:S01]  /*13700*/  FMUL.FTZ R36, R3.reuse, R36 ;  /* 0x0000002403247220 */ /* 0x040fe20000410000 */
[----:B------:R-:W5:Y:S01]  /*13710*/  MUFU.EX2 R233, R233 ;  /* 0x000000e900e97308 */ /* 0x000f620000000800 */
[C---:B------:R-:W-:Y:S02]  /*13720*/  FMUL.FTZ R37, R3.reuse, R37 ;  /* 0x0000002503257220 */ /* 0x040fe40000410000 */
[C---:B--2---:R-:W-:Y:S01]  /*13730*/  HMMA.16816.F32 R132, R144.reuse, R156, R132 ;  /* 0x0000009c9084723c */ /* 0x044fe20000001884 */
[----:B---3--:R-:W-:Y:S03]  /*13740*/  LDSM.16.MT88.4 R164, [R204+0x9880] ;  /* 0x00988000cca4783b */ /* 0x008fe60000004200 */
[C---:B------:R-:W-:Y:S02]  /*13750*/  FMUL.FTZ R38, R2.reuse, R38 ;  /* 0x0000002602267220 */ /* 0x040fe40000410000 */
[C---:B------:R-:W-:Y:S01]  /*13760*/  FMUL.FTZ R39, R2.reuse, R39 ;  /* 0x0000002702277220 */ /* 0x040fe20000410000 */
[----:B------:R-:W-:Y:S01]  /*13770*/  MUFU.EX2 R234, R234 ;  /* 0x000000ea00ea7308 */ /* 0x000fe20000000800 */
[C---:B------:R-:W-:Y:S01]  /*13780*/  HMMA.16816.F32 R136, R144.reuse, R158, R136 ;  /* 0x0000009e9088723c */ /* 0x040fe20000001888 */
[----:B------:R-:W2:Y:S03]  /*13790*/  LDSM.16.MT88.4 R156, [R206+0x9080] ;  /* 0x00908000ce9c783b */ /* 0x000ea60000004200 */
[C---:B------:R-:W-:Y:S02]  /*137a0*/  FMUL.FTZ R40, R3.reuse, R40 ;  /* 0x0000002803287220 */ /* 0x040fe40000410000 */
[C---:B------:R-:W-:Y:S02]  /*137b0*/  FMUL.FTZ R41, R3.reuse, R41 ;  /* 0x0000002903297220 */ /* 0x040fe40000410000 */
[C---:B------:R-:W-:Y:S01]  /*137c0*/  HMMA.16816.F32 R20, R144.reuse, R160, R20 ;  /* 0x000000a09014723c */ /* 0x040fe20000001814 */
[----:B------:R-:W-:Y:S01]  /*137d0*/  LDSM.16.MT88.4 R188, [R206+0xb880] ;  /* 0x00b88000cebc783b */ /* 0x000fe20000004200 */
[----:B------:R-:W3:Y:S02]  /*137e0*/  MUFU.EX2 R235, R235 ;  /* 0x000000eb00eb7308 */ /* 0x000ee40000000800 */
[C---:B------:R-:W-:Y:S02]  /*137f0*/  FMUL.FTZ R42, R2.reuse, R42 ;  /* 0x0000002a022a7220 */ /* 0x040fe40000410000 */
[C---:B------:R-:W-:Y:S02]  /*13800*/  FMUL.FTZ R43, R2.reuse, R43 ;  /* 0x0000002b022b7220 */ /* 0x040fe40000410000 */
[C---:B------:R-:W-:Y:S01]  /*13810*/  HMMA.16816.F32 R24, R144.reuse, R162, R24 ;  /* 0x000000a29018723c */ /* 0x040fe20000001818 */
[----:B------:R-:W-:Y:S03]  /*13820*/  LDSM.16.MT88.4 R160, [R206+0x9880] ;  /* 0x00988000cea0783b */ /* 0x000fe60000004200 */
[C---:B------:R-:W-:Y:S01]  /*13830*/  FMUL.FTZ R44, R3.reuse, R44 ;  /* 0x0000002c032c7220 */ /* 0x040fe20000410000 */
[----:B------:R-:W2:Y:S01]  /*13840*/  MUFU.EX2 R236, R236 ;  /* 0x000000ec00ec7308 */ /* 0x000ea20000000800 */
[C---:B------:R-:W-:Y:S02]  /*13850*/  FMUL.FTZ R45, R3.reuse, R45 ;  /* 0x0000002d032d7220 */ /* 0x040fe40000410000 */
[C---:B-1----:R-:W-:Y:S01]  /*13860*/  HMMA.16816.F32 R28, R144.reuse, R140, R28 ;  /* 0x0000008c901c723c */ /* 0x042fe2000000181c */
[----:B------:R-:W-:Y:S03]  /*13870*/  LDSM.16.MT88.4 R192, [R204+0xb880] ;  /* 0x00b88000ccc0783b */ /* 0x000fe60000004200 */
[C---:B------:R-:W-:Y:S02]  /*13880*/  FMUL.FTZ R46, R2.reuse, R46 ;  /* 0x0000002e022e7220 */ /* 0x040fe40000410000 */
[C---:B------:R-:W-:Y:S01]  /*13890*/  FMUL.FTZ R47, R2.reuse, R47 ;  /* 0x0000002f022f7220 */ /* 0x040fe20000410000 */
[----:B------:R-:W1:Y:S01]  /*138a0*/  MUFU.EX2 R238, R238 ;  /* 0x000000ee00ee7308 */ /* 0x000e620000000800 */
[C---:B------:R-:W-:Y:S01]  /*138b0*/  HMMA.16816.F32 R32, R144.reuse, R142, R32 ;  /* 0x0000008e9020723c */ /* 0x040fe20000001820 */
[----:B------:R-:W1:Y:S03]  /*138c0*/  LDSM.16.MT88.4 R140, [R205+0x9080] ;  /* 0x00908000cd8c783b */ /* 0x000e660000004200 */
[C---:B------:R-:W-:Y:S02]  /*138d0*/  FMUL.FTZ R48, R3.reuse, R48 ;  /* 0x0000003003307220 */ /* 0x040fe40000410000 */
[C---:B------:R-:W-:Y:S02]  /*138e0*/  FMUL.FTZ R49, R3.reuse, R49 ;  /* 0x0000003103317220 */ /* 0x040fe40000410000 */
[C---:B----4-:R-:W-:Y:S01]  /*138f0*/  HMMA.16816.F32 R36, R144.reuse, R152, R36 ;  /* 0x000000989024723c */ /* 0x050fe20000001824 */
[----:B------:R-:W0:Y:S03]  /*13900*/  LDGDEPBAR ;  /* 0x00000000000079af */ /* 0x000e260000000000 */
[C---:B------:R-:W-:Y:S02]  /*13910*/  FMUL.FTZ R50, R2.reuse, R50 ;  /* 0x0000003202327220 */ /* 0x040fe40000410000 */
[C---:B------:R-:W-:Y:S02]  /*13920*/  FMUL.FTZ R51, R2.reuse, R51 ;  /* 0x0000003302337220 */ /* 0x040fe40000410000 */
[C---:B------:R-:W-:Y:S01]  /*13930*/  HMMA.16816.F32 R40, R144.reuse, R154, R40 ;  /* 0x0000009a9028723c */ /* 0x040fe20000001828 */
[----:B------:R-:W4:Y:S03]  /*13940*/  LDSM.16.MT88.4 R152, [R204+0x9080] ;  /* 0x00908000cc98783b */ /* 0x000f260000004200 */
        /* <DEDUP_REMOVED lines=10> */
[C---:B-1----:R-:W-:Y:S03]  /*139f0*/  HMMA.16816.F32 R52, R144.reuse, R140, R52 ;  /* 0x0000008c9034723c */ /* 0x042fe60000001834 */
[C---:B------:R-:W-:Y:S02]  /*13a00*/  FMUL.FTZ R59, R2.reuse, R59 ;  /* 0x0000003b023b7220 */ /* 0x040fe40000410000 */
[C---:B------:R-:W-:Y:S02]  /*13a10*/  FMUL.FTZ R60, R3.reuse, R60 ;  /* 0x0000003c033c7220 */ /* 0x040fe40000410000 */
[C---:B------:R-:W-:Y:S02]  /*13a20*/  FMUL.FTZ R61, R3.reuse, R61 ;  /* 0x0000003d033d7220 */ /* 0x040fe40000410000 */
[C---:B------:R-:W-:Y:S01]  /*13a30*/  FMUL.FTZ R62, R2.reuse, R62 ;  /* 0x0000003e023e7220 */ /* 0x040fe20000410000 */
[C---:B------:R-:W-:Y:S01]  /*13a40*/  HMMA.16816.F32 R56, R144.reuse, R142, R56 ;  /* 0x0000008e9038723c */ /* 0x040fe20000001838 */
[----:B------:R-:W1:Y:S02]  /*13a50*/  LDSM.16.MT88.4 R140, [R206+0xa080] ;  /* 0x00a08000ce8c783b */ /* 0x000e640000004200 */
[C---:B------:R-:W-:Y:S02]  /*13a60*/  FMUL.FTZ R63, R2.reuse, R63 ;  /* 0x0000003f023f7220 */ /* 0x040fe40000410000 */
[C---:B------:R-:W-:Y:S02]  /*13a70*/  FMUL.FTZ R64, R3.reuse, R64 ;  /* 0x0000004003407220 */ /* 0x040fe40000410000 */
[C---:B------:R-:W-:Y:S02]  /*13a80*/  FMUL.FTZ R65, R3.reuse, R65 ;  /* 0x0000004103417220 */ /* 0x040fe40000410000 */
[C---:B------:R-:W-:Y:S01]  /*13a90*/  FMUL.FTZ R66, R2.reuse, R66 ;  /* 0x0000004202427220 */ /* 0x040fe20000410000 */
[C---:B----4-:R-:W-:Y:S03]  /*13aa0*/  HMMA.16816.F32 R60, R144.reuse, R152, R60 ;  /* 0x00000098903c723c */ /* 0x050fe6000000183c */
        /* <DEDUP_REMOVED lines=8> */
[C---:B------:R-:W-:Y:S02]  /*13b30*/  FMUL.FTZ R73, R3.reuse, R73 ;  /* 0x0000004903497220 */ /* 0x040fe40000410000 */
[C---:B------:R-:W-:Y:S01]  /*13b40*/  FMUL.FTZ R74, R2.reuse, R74 ;  /* 0x0000004a024a7220 */ /* 0x040fe20000410000 */
[C---:B--2---:R-:W-:Y:S03]  /*13b50*/  HMMA.16816.F32 R68, R144.reuse, R156, R68 ;  /* 0x0000009c9044723c */ /* 0x044fe60000001844 */
[C---:B------:R-:W-:Y:S02]  /*13b60*/  FMUL.FTZ R75, R2.reuse, R75 ;  /* 0x0000004b024b7220 */ /* 0x040fe40000410000 */
[C---:B------:R-:W-:Y:S02]  /*13b70*/  FMUL.FTZ R76, R3.reuse, R76 ;  /* 0x0000004c034c7220 */ /* 0x040fe40000410000 */
[C---:B------:R-:W-:Y:S02]  /*13b80*/  FMUL.FTZ R77, R3.reuse, R77 ;  /* 0x0000004d034d7220 */ /* 0x040fe40000410000 */
[C---:B------:R-:W-:Y:S01]  /*13b90*/  FMUL.FTZ R78, R2.reuse, R78 ;  /* 0x0000004e024e7220 */ /* 0x040fe20000410000 */
[C---:B------:R-:W-:Y:S01]  /*13ba0*/  HMMA.16816.F32 R72, R144.reuse, R158, R72 ;  /* 0x0000009e9048723c */ /* 0x040fe20000001848 */
[----:B------:R-:W2:Y:S02]  /*13bb0*/  LDSM.16.MT88.4 R156, [R204+0xa080] ;  /* 0x00a08000cc9c783b */ /* 0x000ea40000004200 */
[C---:B------:R-:W-:Y:S02]  /*13bc0*/  FMUL.FTZ R79, R2.reuse, R79 ;  /* 0x0000004f024f7220 */ /* 0x040fe40000410000 */
        /* <DEDUP_REMOVED lines=64> */
[----:B------:R-:W-:Y:S02]  /*13fd0*/  LDSM.16.MT88.4 R156, [R211+0x9880] ;  /* 0x00988000d39c783b */ /* 0x000fe40000004200 */
[C---:B------:R-:W-:Y:S02]  /*13fe0*/  FMUL.FTZ R127, R2.reuse, R127 ;  /* 0x0000007f027f7220 */ /* 0x040fe40000410000 */
[C---:B------:R-:W-:Y:S02]  /*13ff0*/  FMUL.FTZ R128, R3.reuse, R128 ;  /* 0x0000008003807220 */ /* 0x040fe40000410000 */
[C---:B------:R-:W-:Y:S02]  /*14000*/  FMUL.FTZ R129, R3.reuse, R129 ;  /* 0x0000008103817220 */ /* 0x040fe40000410000 */
[C---:B------:R-:W-:Y:S01]  /*14010*/  FMUL.FTZ R130, R2.reuse, R130 ;  /* 0x0000008202827220 */ /* 0x040fe20000410000 */
[C---:B------:R-:W-:Y:S03]  /*14020*/  HMMA.16816.F32 R124, R144.reuse, R12, R124 ;  /* 0x0000000c907c723c */ /* 0x040fe6000000187c */
[C---:B------:R-:W-:Y:S02]  /*14030*/  FMUL.FTZ R131, R2.reuse, R131 ;  /* 0x0000008302837220 */ /* 0x040fe40000410000 */
[----:B------:R-:W-:Y:S01]  /*14040*/  FFMA.FTZ R149, R3, R225, R149 ;  /* 0x000000e103957223 */ /* 0x000fe20000010095 */
[----:B------:R-:W-:Y:S01]  /*14050*/  MOV R3, R0 ;  /* 0x0000000000037202 */ /* 0x000fe20000000f00 */
[----:B------:R-:W-:Y:S01]  /*14060*/  FFMA.FTZ R227, R2, R224, R227 ;  /* 0x000000e002e37223 */ /* 0x000fe200000100e3 */
[----:B-----5:R-:W-:Y:S01]  /*14070*/  F2FP.PACK_AB R12, R233, R232 ;  /* 0x000000e8e90c723e */ /* 0x020fe200000000ff */
[----:B------:R-:W-:Y:S01]  /*14080*/  FADD.FTZ R149, R150, R149 ;  /* 0x0000009596957221 */ /* 0x000fe20000010000 */
[----:B------:R-:W-:Y:S03]  /*14090*/  HMMA.16816.F32 R128, R144, R14, R128 ;  /* 0x0000000e9080723c */ /* 0x000fe60000001880 */
[----:B---3--:R-:W-:Y:S01]  /*140a0*/  F2FP.PACK_AB R13, R235, R234 ;  /* 0x000000eaeb0d723e */ /* 0x008fe200000000ff */
[----:B------:R-:W-:Y:S01]  /*140b0*/  FADD.FTZ R227, R228, R227 ;  /* 0x000000e3e4e37221 */ /* 0x000fe20000010000 */
[----:B------:R-:W-:Y:S01]  /*140c0*/  MOV R2, R148 ;  /* 0x0000009400027202 */ /* 0x000fe20000000f00 */
[----:B------:R-:W-:Y:S01]  /*140d0*/  FADD.FTZ R149, R151, R149 ;  /* 0x0000009597957221 */ /* 0x000fe20000010000 */
[----:B------:R-:W-:Y:S01]  /*140e0*/  F2FP.PACK_AB R14, R237, R236 ;  /* 0x000000eced0e723e */ /* 0x000fe200000000ff */
[----:B------:R-:W-:Y:S01]  /*140f0*/  FADD.FTZ R227, R229, R227 ;  /* 0x000000e3e5e37221 */ /* 0x000fe20000010000 */
[----:B------:R-:W-:Y:S03]  /*14100*/  F2FP.PACK_AB R15, R239, R238 ;  /* 0x000000eeef0f723e */ /* 0x000fe600000000ff */
[----:B------:R-:W-:Y:S02]  /*14110*/  FADD.FTZ R226, R226, R149 ;  /* 0x00000095e2e27221 */ /* 0x000fe40000010000 */
[----:B------:R-:W-:Y:S02]  /*14120*/  FADD.FTZ R231, R231, R227 ;  /* 0x000000e3e7e77221 */ /* 0x000fe40000010000 */
[C---:B-1----:R-:W-:Y:S01]  /*14130*/  HMMA.16816.F32 R144, R12.reuse, R140, R4 ;  /* 0x0000008c0c90723c */ /* 0x042fe20000001804 */
[----:B------:R-:W1:Y:S04]  /*14140*/  LDSM.16.MT88.4 R4, [R204+0x8880] ;  /* 0x00888000cc04783b */ /* 0x000e680000004200 */
[----:B------:R-:W-:Y:S02]  /*14150*/  FADD.FTZ R226, R232, R226 ;  /* 0x000000e2e8e27221 */ /* 0x000fe40000010000 */
[----:B------:R-:W-:Y:S01]  /*14160*/  FADD.FTZ R231, R234, R231 ;  /* 0x000000e7eae77221 */ /* 0x000fe20000010000 */
        /* <DEDUP_REMOVED lines=11> */
[C---:B----4-:R-:W-:Y:S08]  /*14220*/  HMMA.16816.F32 R20, R12.reuse, R152, R20 ;  /* 0x000000980c14723c */ /* 0x050ff00000001814 */
[C---:B------:R-:W-:Y:S08]  /*14230*/  HMMA.16816.F32 R24, R12.reuse, R154, R24 ;  /* 0x0000009a0c18723c */ /* 0x040ff00000001818 */
        /* <DEDUP_REMOVED lines=26> */
[----:B------:R-:W-:-:S07]  /*143e0*/  @P0 BRA `(.L_x_2191) ;  /* 0xffffe32000000947 */ /* 0x000fce000383ffff */
.L_x_2190:
        /* <DEDUP_REMOVED lines=155> */
.L_x_2117:
        /* <DEDUP_REMOVED lines=184> */
.L_x_2193:
        /* <DEDUP_REMOVED lines=148> */
.L_x_2195:
[----:B--234-:R-:W-:Y:S05]  /*16260*/  BSYNC B0 ;  /* 0x0000000000007941 */ /* 0x01cfea0003800000 */
.L_x_2194:
        /* <DEDUP_REMOVED lines=30> */
.L_x_2197:
[----:B------:R-:W-:Y:S05]  /*16450*/  BSYNC B0 ;  /* 0x0000000000007941 */ /* 0x000fea0003800000 */
.L_x_2196:
        /* <DEDUP_REMOVED lines=30> */
.L_x_2199:
[----:B------:R-:W-:Y:S05]  /*16640*/  BSYNC B0 ;  /* 0x0000000000007941 */ /* 0x000fea0003800000 */
.L_x_2198:
        /* <DEDUP_REMOVED lines=31> */
.L_x_2192:
        /* <DEDUP_REMOVED lines=18> */
.L_x_2200:
        /* <DEDUP_REMOVED lines=40> */
.L_x_2202:
[----:B------:R-:W-:Y:S05]  /*16be0*/  BSYNC B0 ;  /* 0x0000000000007941 */ /* 0x000fea0003800000 */
.L_x_2201:
        /* <DEDUP_REMOVED lines=72> */
.L_x_2204:
[----:B------:R-:W-:Y:S05]  /*17070*/  BSYNC B0 ;  /* 0x0000000000007941 */ /* 0x000fea0003800000 */
.L_x_2203:
        /* <DEDUP_REMOVED lines=27> */
.L_x_2206:
[----:B------:R-:W-:Y:S05]  /*17230*/  BSYNC B0 ;  /* 0x0000000000007941 */ /* 0x000fea0003800000 */
.L_x_2205:
        /* <DEDUP_REMOVED lines=27> */
.L_x_2208:
[----:B------:R-:W-:Y:S05]  /*173f0*/  BSYNC B0 ;  /* 0x0000000000007941 */ /* 0x000fea0003800000 */
.L_x_2207:
        /* <DEDUP_REMOVED lines=28> */
.L_x_2209:
        /* <DEDUP_REMOVED lines=12> */
.L_x_3024:


//--------------------- .text._ZN7cutlass13device_kernelIN5flash19enable_sm80_to_sm89INS1_16FlashAttnFwdSm80INS1_25CollectiveMainloopFwdSm80ILi8ELi1ELb0EN4cute5tupleIJNS5_1CILi128EEENS7_ILi96EEENS7_ILi256EEEEEELi256ENS_6half_tEfNS_4arch4Sm80ELb0ELb0ELb0ELb0ELb0ELb0ELb1ELb0EEENS1_21CollectiveEpilogueFwdINS6_IJS8_SA_S9_EEENS6_IJNS7_ILi1EEESI_SI_EEESC_SE_Li256ELb0ELb1ELb0ELb0EEENS1_19SingleTileSchedulerILb0ELb0ELb1ELi128EEEEEEEEEvNT_6ParamsE --------------------------
	.section	.text._ZN7cutlass13device_kernelIN5flash19enable_sm80_to_sm89INS1_16FlashAttnFwdSm80INS1_25CollectiveMainloopFwdSm80ILi8ELi1ELb0EN4cute5tupleIJNS5_1CILi128EEENS7_ILi96EEENS7_ILi256EEEEEELi256ENS_6half_tEfNS_4arch4Sm80ELb0ELb0ELb0ELb0ELb0ELb0ELb1ELb0EEENS1_21CollectiveEpilogueFwdINS6_IJS8_SA_S9_EEENS6_IJNS7_ILi1EEESI_SI_EEESC_SE_Li256ELb0ELb1ELb0ELb0EEENS1_19SingleTileSchedulerILb0ELb0ELb1ELi128EEEEEEEEEvNT_6ParamsE,"ax",@progbits
	.sectioninfo	@"SHI_REGISTERS=255"
	.align	128
.text._ZN7cutlass13device_kernelIN5flash19enable_sm80_to_sm89INS1_16FlashAttnFwdSm80INS1_25CollectiveMainloopFwdSm80ILi8ELi1ELb0EN4cute5tupleIJNS5_1CILi128EEENS7_ILi96EEENS7_ILi256EEEEEELi256ENS_6half_tEfNS_4arch4Sm80ELb0ELb0ELb0ELb0ELb0ELb0ELb1ELb0EEENS1_21CollectiveEpilogueFwdINS6_IJS8_SA_S9_EEENS6_IJNS7_ILi1EEESI_SI_EEESC_SE_Li256ELb0ELb1ELb0ELb0EEENS1_19SingleTileSchedulerILb0ELb0ELb1ELi128EEEEEEEEEvNT_6ParamsE:
        .type           _ZN7cutlass13device_kernelIN5flash19enable_sm80_to_sm89INS1_16FlashAttnFwdSm80INS1_25CollectiveMainloopFwdSm80ILi8ELi1ELb0EN4cute5tupleIJNS5_1CILi128EEENS7_ILi96EEENS7_ILi256EEEEEELi256ENS_6half_tEfNS_4arch4Sm80ELb0ELb0ELb0ELb0ELb0ELb0ELb1ELb0EEENS1_21CollectiveEpilogueFwdINS6_IJS8_SA_S9_EEENS6_IJNS7_ILi1EEESI_SI_EEESC_SE_Li256ELb0ELb1ELb0ELb0EEENS1_19SingleTileSchedulerILb0ELb0ELb1ELi128EEEEEEEEEvNT_6ParamsE,@function
        .size           _ZN7cutlass13device_kernelIN5flash19enable_sm80_to_sm89INS1_16FlashAttnFwdSm80INS1_25CollectiveMainloopFwdSm80ILi8ELi1ELb0EN4cute5tupleIJNS5_1CILi128EEENS7_ILi96EEENS7_ILi256EEEEEELi256ENS_6half_tEfNS_4arch4Sm80ELb0ELb0ELb0ELb0ELb0ELb0ELb1ELb0EEENS1_21CollectiveEpilogueFwdINS6_IJS8_SA_S9_EEENS6_IJNS7_ILi1EEESI_SI_EEESC_SE_Li256ELb0ELb1ELb0ELb0EEENS1_19SingleTileSchedulerILb0ELb0ELb1ELi128EEEEEEEEEvNT_6ParamsE,(.L_x_3025 - _ZN7cutlass13device_kernelIN5flash19enable_sm80_to_sm89INS1_16FlashAttnFwdSm80INS1_25CollectiveMainloopFwdSm80ILi8ELi1ELb0EN4cute5tupleIJNS5_1CILi128EEENS7_ILi96EEENS7_ILi256EEEEEELi256ENS_6half_tEfNS_4arch4Sm80ELb0ELb0ELb0ELb0ELb0ELb0ELb1ELb0EEENS1_21CollectiveEpilogueFwdINS6_IJS8_SA_S9_EEENS6_IJNS7_ILi1EEESI_SI_EEESC_SE_Li256ELb0ELb1ELb0ELb0EEENS1_19SingleTileSchedulerILb0ELb0ELb1ELi128EEEEEEEEEvNT_6ParamsE)
        .other          _ZN7cutlass13device_kernelIN5flash19enable_sm80_to_sm89INS1_16FlashAttnFwdSm80INS1_25CollectiveMainloopFwdSm80ILi8ELi1ELb0EN4cute5tupleIJNS5_1CILi128EEENS7_ILi96EEENS7_ILi256EEEEEELi256ENS_6half_tEfNS_4arch4Sm80ELb0ELb0ELb0ELb0ELb0ELb0ELb1ELb0EEENS1_21CollectiveEpilogueFwdINS6_IJS8_SA_S9_EEENS6_IJNS7_ILi1EEESI_SI_EEESC_SE_Li256ELb0ELb1ELb0ELb0EEENS1_19SingleTileSchedulerILb0ELb0ELb1ELi128EEEEEEEEEvNT_6ParamsE,@"STO_CUDA_ENTRY STV_DEFAULT"
_ZN7cutlass13device_kernelIN5flash19enable_sm80_to_sm89INS1_16FlashAttnFwdSm80INS1_25CollectiveMainloopFwdSm80ILi8ELi1ELb0EN4cute5tupleIJNS5_1CILi128EEENS7_ILi96EEENS7_ILi256EEEEEELi256ENS_6half_tEfNS_4arch4Sm80ELb0ELb0ELb0ELb0ELb0ELb0ELb1ELb0EEENS1_21CollectiveEpilogueFwdINS6_IJS8_SA_S9_EEENS6_IJNS7_ILi1EEESI_SI_EEESC_SE_Li256ELb0ELb1ELb0ELb0EEENS1_19SingleTileSchedulerILb0ELb0ELb1ELi128EEEEEEEEEvNT_6ParamsE:
        /* <DEDUP_REMOVED lines=151> */
[----:B------:R-:W-:Y:S01]  /*0970*/  STL [R1+0x3c], R138 ;  /* 0x00003c8a01007387 */ /* 0x000fe20000100800 */
        /* <DEDUP_REMOVED lines=19> */
[----:B------:R-:W-:Y:S02]  /*0ab0*/  IMAD R129, R138, -0x60, R12 ;  /* 0xffffffa08a817824 */ /* 0x000fe400078e020c */
        /* <DEDUP_REMOVED lines=50> */
[C---:B------:R-:W-:Y:S01]  /*0de0*/  @P6 LEA R4, P0, R2.reuse, c[0x0][0x1c8], 0x1 ;  /* 0x0000720002046a11 */ /* 0x040fe200078008ff */
        /* <DEDUP_REMOVED lines=14> */
[----:B------:R-:W-:Y:S02]  /*0ed0*/  @P5 LEA R5, P6, R131, R2, 0x5 ;  /* 0x0000000283055211 */ /* 0x000fe400078c28ff */
        /* <DEDUP_REMOVED lines=51> */
[C---:B------:R-:W-:Y:S01]  /*1210*/  IMAD R17, R20.reuse, c[0x0][0x20c], R2 ;  /* 0x0000830014117a24 */ /* 0x040fe200078e0202 */
[----:B------:R-:W-:Y:S01]  /*1220*/  IADD3 R2, R167, 0xc100, RZ ;  /* 0x0000c100a7027810 */ /* 0x000fe20007ffe0ff */
        /* <DEDUP_REMOVED lines=9> */
[----:B------:R-:W-:Y:S01]  /*12c0*/  IADD3 R249, R226, 0x800, RZ ;  /* 0x00000800e2f97810 */ /* 0x000fe20007ffe0ff */
[----:B------:R-:W-:Y:S01]  /*12d0*/  IMAD R0, R28, c[0x0][0x210], RZ ;  /* 0x000084001c007a24 */ /* 0x000fe200078e02ff */
[C---:B------:R-:W-:Y:S01]  /*12e0*/  IADD3 R248, R226.reuse, 0x1000, RZ ;  /* 0x00001000e2f87810 */ /* 0x040fe20007ffe0ff */
[----:B------:R-:W-:Y:S01]  /*12f0*/  IMAD.MOV.U32 R2, RZ, RZ, R6 ;  /* 0x000000ffff027224 */ /* 0x000fe200078e0006 */
[----:B------:R-:W-:Y:S01]  /*1300*/  LOP3.LUT R6, R23, 0xffffffe0, RZ, 0xc0, !PT ;  /* 0xffffffe017067812 */ /* 0x000fe200078ec0ff */
[C---:B------:R-:W-:Y:S01]  /*1310*/  IMAD R0, R27.reuse, c[0x0][0x214], R0 ;  /* 0x000085001b007a24 */ /* 0x040fe200078e0200 */
[C---:B------:R-:W-:Y:S01]  /*1320*/  IADD3 R247, R226.reuse, 0x1800, RZ ;  /* 0x00001800e2f77810 */ /* 0x040fe20007ffe0ff */
        /* <DEDUP_REMOVED lines=94> */
.L_x_2210:
[----:B--234-:R-:W-:Y:S01]  /*1910*/  LOP3.LUT P0, RZ, R56, 0x4, RZ, 0xc0, !PT ;  /* 0x0000000438ff7812 */ /* 0x01cfe2000780c0ff */
[C---:B------:R-:W-:Y:S01]  /*1920*/  HMMA.16816.F32 R52, R12.reuse, R48, RZ ;  /* 0x000000300c34723c */ /* 0x040fe200000018ff */
[C---:B------:R-:W-:Y:S01]  /*1930*/  IMAD R225, R0.reuse, 0x2, R223 ;  /* 0x0000000200e17824 */ /* 0x040fe200078e02df */
[----:B------:R-:W-:Y:S01]  /*1940*/  LDSM.16.M88.4 R120, [R167+0xf100] ;  /* 0x00f10000a778783b */ /* 0x000fe20000000200 */
[----:B------:R-:W-:Y:S01]  /*1950*/  SEL R2, R57, 0xffffffc0, !P0 ;  /* 0xffffffc039027807 */ /* 0x000fe20004000000 */
[----:B------:R-:W-:Y:S01]  /*1960*/  IMAD R224, R0, 0x2, R222 ;  /* 0x0000000200e07824 */ /* 0x000fe200078e02de */
[----:B------:R-:W-:Y:S01]  /*1970*/  ISETP.GE.AND P5, PT, R139, 0x61, PT ;  /* 0x000000618b00780c */ /* 0x000fe20003fa6270 */
[----:B------:R-:W-:Y:S01]  /*1980*/  LDSM.16.M88.4 R16, [R225] ;  /* 0x00000000e110783b */ /* 0x000fe20000000200 */
[C---:B------:R-:W-:Y:S01]  /*1990*/  IADD3 R244, R226.reuse, 0x3000, RZ ;  /* 0x00003000e2f47810 */ /* 0x040fe20007ffe0ff */
[----:B------:R-:W-:Y:S01]  /*19a0*/  HMMA.16816.F32 R48, R12, R50, RZ ;  /* 0x000000320c30723c */ /* 0x000fe200000018ff */
[--C-:B------:R-:W-:Y:S01]  /*19b0*/  IMAD.IADD R221, R167, 0x1, R2.reuse ;  /* 0x00000001a7dd7824 */ /* 0x100fe200078e0202 */
[----:B------:R-:W0:Y:S01]  /*19c0*/  LDGDEPBAR ;  /* 0x00000000000079af */ /* 0x000e220000000000 */
[C---:B------:R-:W-:Y:S01]  /*19d0*/  IMAD.IADD R220, R226.reuse, 0x1, R2 ;  /* 0x00000001e2dc7824 */ /* 0x040fe200078e0202 */
[----:B------:R-:W-:-:S02]  /*19e0*/  IADD3 R243, R226, 0x3800, RZ ;  /* 0x00003800e2f37810 */ /* 0x000fc40007ffe0ff */
[----:B------:R-:W2:Y:S01]  /*19f0*/  LDSM.16.M88.4 R100, [R221+0xc100] ;  /* 0x00c10000dd64783b */ /* 0x000ea20000000200 */
[C---:B------:R-:W-:Y:S01]  /*1a00*/  IADD3 R242, R226.reuse, 0x4000, RZ ;  /* 0x00004000e2f27810 */ /* 0x040fe20007ffe0ff */
[C---:B------:R-:W-:Y:S01]  /*1a10*/  HMMA.16816.F32 R44, R12.reuse, R40, RZ ;  /* 0x000000280c2c723c */ /* 0x040fe200000018ff */
[C---:B------:R-:W-:Y:S01]  /*1a20*/  IADD3 R241, R226.reuse, 0x4800, RZ ;  /* 0x00004800e2f17810 */ /* 0x040fe20007ffe0ff */
[----:B------:R-:W3:Y:S01]  /*1a30*/  LDSM.16.M88.4 R56, [R221+0xc900] ;  /* 0x00c90000dd38783b */ /* 0x000ee20000000200 */
[C---:B------:R-:W-:Y:S02]  /*1a40*/  IADD3 R240, R226.reuse, 0x5000, RZ ;  /* 0x00005000e2f07810 */ /* 0x040fe40007ffe0ff */
[C---:B------:R-:W-:Y:S02]  /*1a50*/  IADD3 R239, R226.reuse, 0x5800, RZ ;  /* 0x00005800e2ef7810 */ /* 0x040fe40007ffe0ff */
[C---:B------:R-:W-:Y:S01]  /*1a60*/  IADD3 R238, R226.reuse, 0x6000, RZ ;  /* 0x00006000e2ee7810 */ /* 0x040fe20007ffe0ff */
[----:B-1----:R-:W-:Y:S01]  /*1a70*/  HMMA.16816.F32 R36, R12, R32, RZ ;  /* 0x000000200c24723c */ /* 0x002fe200000018ff */
        /* <DEDUP_REMOVED lines=9> */
[----:B------:R-:W-:Y:S01]  /*1b10*/  HMMA.16816.F32 R20, R12, R68, RZ ;  /* 0x000000440c14723c */ /* 0x000fe200000018ff */
[C---:B------:R-:W-:Y:S02]  /*1b20*/  IADD3 R229, R226.reuse, 0xa800, RZ ;  /* 0x0000a800e2e57810 */ /* 0x040fe40007ffe0ff */
[C---:B------:R-:W-:Y:S02]  /*1b30*/  IADD3 R228, R226.reuse, 0xb000, RZ ;  /* 0x0000b000e2e47810 */ /* 0x040fe40007ffe0ff */
[----:B------:R-:W-:-:S03]  /*1b40*/  IADD3 R227, R226, 0xb800, RZ ;  /* 0x0000b800e2e37810 */ /* 0x000fc60007ffe0ff */
[C---:B------:R-:W-:Y:S08]  /*1b50*/  HMMA.16816.F32 R40, R12.reuse, R42, RZ ;  /* 0x0000002a0c28723c */ /* 0x040ff000000018ff */
[C---:B------:R-:W-:Y:S08]  /*1b60*/  HMMA.16816.F32 R28, R12.reuse, R60, RZ ;  /* 0x0000003c0c1c723c */ /* 0x040ff000000018ff */
[----:B------:R-:W-:Y:S08]  /*1b70*/  HMMA.16816.F32 R24, R12, R62, RZ ;  /* 0x0000003e0c18723c */ /* 0x000ff000000018ff */
[----:B------:R-:W-:Y:S01]  /*1b80*/  HMMA.16816.F32 R76, R8, R96, R52 ;  /* 0x00000060084c723c */ /* 0x000fe20000001834 */
[----:B------:R-:W1:Y:S07]  /*1b90*/  LDSM.16.M88.4 R52, [R221+0xd100] ;  /* 0x00d10000dd34783b */ /* 0x000e6e0000000200 */
[C---:B------:R-:W-:Y:S08]  /*1ba0*/  HMMA.16816.F32 R68, R12.reuse, R70, RZ ;  /* 0x000000460c44723c */ /* 0x040ff000000018ff */
[C---:B------:R-:W-:Y:S08]  /*1bb0*/  HMMA.16816.F32 R64, R12.reuse, R72, RZ ;  /* 0x000000480c40723c */ /* 0x040ff000000018ff */
[----:B------:R-:W-:Y:S08]  /*1bc0*/  HMMA.16816.F32 R60, R12, R74, RZ ;  /* 0x0000004a0c3c723c */ /* 0x000ff000000018ff */
[C---:B------:R-:W-:Y:S08]  /*1bd0*/  HMMA.16816.F32 R96, R8.reuse, R98, R48 ;  /* 0x000000620860723c */ /* 0x040ff00000001830 */
[C---:B------:R-:W-:Y:S01]  /*1be0*/  HMMA.16816.F32 R92, R8.reuse, R88, R44 ;  /* 0x00000058085c723c */ /* 0x040fe2000000182c */
[----:B------:R-:W4:Y:S07]  /*1bf0*/  LDSM.16.M88.4 R44, [R221+0xd900] ;  /* 0x00d90000dd2c783b */ /* 0x000f2e0000000200 */
[C---:B------:R-:W-:Y:S08]  /*1c00*/  HMMA.16816.F32 R84, R8.reuse, R80, R36 ;  /* 0x000000500854723c */ /* 0x040ff00000001824 */
[C---:B------:R-:W-:Y:S01]  /*1c10*/  HMMA.16816.F32 R80, R8.reuse, R82, R32 ;  /* 0x000000520850723c */ /* 0x040fe20000001820 */
[----:B------:R-:W-:Y:S07]  /*1c20*/  LDSM.16.M88.4 R32, [R221+0xe900] ;  /* 0x00e90000dd20783b */ /* 0x000fee0000000200 */
[C---:B------:R-:W-:Y:S01]  /*1c30*/  HMMA.16816.F32 R12, R8.reuse, R108, R20 ;  /* 0x0000006c080c723c */ /* 0x040fe20000001814 */
[----:B------:R-:W5:Y:S07]  /*1c40*/  LDSM.16.M88.4 R20, [R221+0xe100] ;  /* 0x00e10000dd14783b */ /* 0x000f6e0000000200 */
[C---:B------:R-:W-:Y:S08]  /*1c50*/  HMMA.16816.F32 R88, R8.reuse, R90, R40 ;  /* 0x0000005a0858723c */ /* 0x040ff00000001828 */
[C---:B------:R-:W-:Y:S08]  /*1c60*/  HMMA.16816.F32 R72, R8.reuse, R104, R28 ;  /* 0x000000680848723c */ /* 0x040ff0000000181c */
[C---:B------:R-:W-:Y:S08]  /*1c70*/  HMMA.16816.F32 R48, R8.reuse, R106, R24 ;  /* 0x0000006a0830723c */ /* 0x040ff00000001818 */
[C---:B------:R-:W-:Y:S08]  /*1c80*/  HMMA.16816.F32 R104, R8.reuse, R110, R68 ;  /* 0x0000006e0868723c */ /* 0x040ff00000001844 */
[C---:B------:R-:W-:Y:S08]  /*1c90*/  HMMA.16816.F32 R64, R8.reuse, R112, R64 ;  /* 0x000000700840723c */ /* 0x040ff00000001840 */
[----:B------:R-:W-:Y:S01]  /*1ca0*/  HMMA.16816.F32 R40, R8, R114, R60 ;  /* 0x000000720828723c */ /* 0x000fe2000000183c */
[----:B------:R-:W-:Y:S04]  /*1cb0*/  LDSM.16.M88.4 R8, [R224] ;  /* 0x00000000e008783b */ /* 0x000fe80000000200 */
[----:B------:R-:W4:Y:S03]  /*1cc0*/  LDSM.16.M88.4 R60, [R220] ;  /* 0x00000000dc3c783b */ /* 0x000f260000000200 */
[C---:B--2---:R-:W-:Y:S01]  /*1cd0*/  HMMA.16816.F32 R36, R16.reuse, R100, R76 ;  /* 0x000000641024723c */ /* 0x044fe2000000184c */
[----:B------:R-:W-:Y:S07]  /*1ce0*/  LDSM.16.M88.4 R112, [R220+0x2800] ;  /* 0x00280000dc70783b */ /* 0x000fee0000000200 */
[C---:B------:R-:W-:Y:S01]  /*1cf0*/  HMMA.16816.F32 R28, R16.reuse, R102, R96 ;  /* 0x00000066101c723c */ /* 0x040fe20000001860 */
[----:B------:R-:W2:Y:S04]  /*1d00*/  LDSM.16.M88.4 R100, [R220+0x800] ;  /* 0x00080000dc64783b */ /* 0x000ea80000000200 */
[----:B------:R-:W-:Y:S03]  /*1d10*/  LDSM.16.M88.4 R96, [R220+0x1800] ;  /* 0x00180000dc60783b */ /* 0x000fe60000000200 */
[C---:B---3--:R-:W-:Y:S08]  /*1d20*/  HMMA.16816.F32 R24, R16.reuse, R56, R92 ;  /* 0x000000381018723c */ /* 0x048ff0000000185c */
[C---:B------:R-:W-:Y:S01]  /*1d30*/  HMMA.16816.F32 R68, R16.reuse, R58, R88 ;  /* 0x0000003a1044723c */ /* 0x040fe20000001858 */
[----:B------:R-:W3:Y:S07]  /*1d40*/  LDSM.16.M88.4 R88, [R220+0x1000] ;  /* 0x00100000dc58783b */ /* 0x000eee0000000200 */
[C---:B-1----:R-:W-:Y:S01]  /*1d50*/  HMMA.16816.F32 R56, R16.reuse, R54, R80 ;  /* 0x000000361038723c */ /* 0x042fe20000001850 */
[----:B------:R-:W1:Y:S07]  /*1d60*/  LDSM.16.M88.4 R80, [R220+0x2000] ;  /* 0x00200000dc50783b */ /* 0x000e6e0000000200 */
[C---:B------:R-:W-:Y:S08]  /*1d70*/  HMMA.16816.F32 R84, R16.reuse, R52, R84 ;  /* 0x000000341054723c */ /* 0x040ff00000001854 */
[C---:B----4-:R-:W-:Y:S08]  /*1d80*/  HMMA.16816.F32 R52, R16.reuse, R44, R72 ;  /* 0x0000002c1034723c */ /* 0x050ff00000001848 */
[C---:B------:R-:W-:Y:S08]  /*1d90*/  HMMA.16816.F32 R48, R16.reuse, R46, R48 ;  /* 0x0000002e1030723c */ /* 0x040ff00000001830 */
[C---:B-----5:R-:W-:Y:S01]  /*1da0*/  HMMA.16816.F32 R44, R16.reuse, R20, R12 ;  /* 0x00000014102c723c */ /* 0x060fe2000000180c */
[----:B------:R-:W-:Y:S07]  /*1db0*/  LDSM.16.M88.4 R12, [R223+0x4000] ;  /* 0x00400000df0c783b */ /* 0x000fee0000000200 */
[C---:B------:R-:W-:Y:S08]  /*1dc0*/  HMMA.16816.F32 R92, R16.reuse, R32, R64 ;  /* 0x00000020105c723c */ /* 0x040ff00000001840 */
[C---:B------:R-:W-:Y:S01]  /*1dd0*/  HMMA.16816.F32 R72, R16.reuse, R34, R40 ;  /* 0x000000221048723c */ /* 0x040fe20000001828 */
[----:B------:R-:W4:Y:S07]  /*1de0*/  LDSM.16.M88.4 R32, [R167+0xf900] ;  /* 0x00f90000a720783b */ /* 0x000f2e0000000200 */
[----:B------:R-:W-:Y:S08]  /*1df0*/  HMMA.16816.F32 R76, R16, R22, R104 ;  /* 0x00000016104c723c */ /* 0x000ff00000001868 */
[C---:B------:R-:W-:Y:S01]  /*1e00*/  HMMA.16816.F32 R64, R8.reuse, R60, R36 ;  /* 0x0000003c0840723c */ /* 0x040fe20000001824 */
[----:B------:R-:W5:Y:S07]  /*1e10*/  LDSM.16.M88.4 R36, [R167+0x10100] ;  /* 0x01010000a724783b */ /* 0x000f6e0000000200 */
[C---:B--2---:R-:W-:Y:S08]  /*1e20*/  HMMA.16816.F32 R24, R8.reuse, R100, R24 ;  /* 0x000000640818723c */ /* 0x044ff00000001818 */
[C---:B------:R-:W-:Y:S01]  /*1e30*/  HMMA.16816.F32 R60, R8.reuse, R62, R28 ;  /* 0x0000003e083c723c */ /* 0x040fe2000000181c */
[----:B------:R-:W-:Y:S07]  /*1e40*/  LDSM.16.M88.4 R28, [R167+0x11100] ;  /* 0x01110000a71c783b */ /* 0x000fee0000000200 */
[C---:B------:R-:W-:Y:S01]  /*1e50*/  HMMA.16816.F32 R20, R8.reuse, R102, R68 ;  /* 0x000000660814723c */ /* 0x040fe20000001844 */
[----:B------:R-:W2:Y:S07]  /*1e60*/  LDSM.16.M88.4 R68, [R167+0x10900] ;  /* 0x01090000a744783b */ /* 0x000eae0000000200 */
[C---:B---3--:R-:W-:Y:S08]  /*1e70*/  HMMA.16816.F32 R56, R8.reuse, R90, R56 ;  /* 0x0000005a0838723c */ /* 0x048ff00000001838 */
[C---:B------:R-:W-:Y:S08]  /*1e80*/  HMMA.16816.F32 R16, R8.reuse, R88, R84 ;  /* 0x000000580810723c */ /* 0x040ff00000001854 */
[C---:B------:R-:W-:Y:S08]  /*1e90*/  HMMA.16816.F32 R52, R8.reuse, R96, R52 ;  /* 0x000000600834723c */ /* 0x040ff00000001834 */
[C---:B------:R-:W-:Y:S08]  /*1ea0*/  HMMA.16816.F32 R48, R8.reuse, R98, R48 ;  /* 0x000000620830723c */ /* 0x040ff00000001830 */
[C---:B-1----:R-:W-:Y:S08]  /*1eb0*/  HMMA.16816.F32 R44, R8.reuse, R80, R44 ;  /* 0x00000050082c723c */ /* 0x042ff0000000182c */
[C---:B------:R-:W-:Y:S01]  /*1ec0*/  HMMA.16816.F32 R40, R8.reuse, R82, R76 ;  /* 0x000000520828723c */ /* 0x040fe2000000184c */
[----:B------:R-:W1:Y:S04]  /*1ed0*/  LDSM.16.M88.4 R80, [R167+0x11900] ;  /* 0x01190000a750783b */ /* 0x000e680000000200 */
[----:B------:R-:W-:Y:S03]  /*1ee0*/  LDSM.16.M88.4 R76, [R226+0x4000] ;  /* 0x00400000e24c783b */ /* 0x000fe60000000200 */
[C---:B------:R-:W-:Y:S08]  /*1ef0*/  HMMA.16816.F32 R92, R8.reuse, R112, R92 ;  /* 0x00000070085c723c */ /* 0x040ff0000000185c */
[----:B------:R-:W-:Y:S01]  /*1f00*/  HMMA.16816.F32 R112, R8, R114, R72 ;  /* 0x000000720870723c */ /* 0x000fe20000001848 */
[----:B------:R-:W-:Y:S04]  /*1f10*/  LDSM.16.M88.4 R8, [R222+0x4000] ;  /* 0x00400000de08783b */ /* 0x000fe80000000200 */
[----:B------:R-:W3:Y:S03]  /*1f20*/  LDSM.16.M88.4 R72, [R226+0x3800] ;  /* 0x00380000e248783b */ /* 0x000ee60000000200 */
[C---:B----4-:R-:W-:Y:S01]  /*1f30*/  HMMA.16816.F32 R116, R12.reuse, R32, R24 ;  /* 0x000000200c74723c */ /* 0x050fe20000001818 */
[----:B------:R-:W4:Y:S07]  /*1f40*/  LDSM.16.M88.4 R24, [R226+0x3000] ;  /* 0x00300000e218783b */ /* 0x000f2e0000000200 */
[C---:B------:R-:W-:Y:S01]  /*1f50*/  HMMA.16816.F32 R108, R12.reuse, R120, R64 ;  /* 0x000000780c6c723c */ /* 0x040fe20000001840 */
[----:B------:R-:W1:Y:S07]  /*1f60*/  LDSM.16.M88.4 R64, [R226+0x5000] ;  /* 0x00500000e240783b */ /* 0x000e6e0000000200 */
[C---:B------:R-:W-:Y:S01]  /*1f70*/  HMMA.16816.F32 R104, R12.reuse, R34, R20 ;  /* 0x000000220c68723c */ /* 0x040fe20000001814 */
[----:B------:R-:W-:Y:S07]  /*1f80*/  LDSM.16.M88.4 R32, [R221+0xf900] ;  /* 0x00f90000dd20783b */ /* 0x000fee0000000200 */
[C---:B-----5:R-:W-:Y:S08]  /*1f90*/  HMMA.16816.F32 R100, R12.reuse, R38, R56 ;  /* 0x000000260c64723c */ /* 0x060ff00000001838 */
[C---:B------:R-:W-:Y:S01]  /*1fa0*/  HMMA.16816.F32 R120, R12.reuse, R122, R60 ;  /* 0x0000007a0c78723c */ /* 0x040fe2000000183c */
[----:B------:R-:W-:Y:S07]  /*1fb0*/  LDSM.16.M88.4 R60, [R226+0x5800] ;  /* 0x00580000e23c783b */ /* 0x000fee0000000200 */
[C---:B------:R-:W-:Y:S01]  /*1fc0*/  HMMA.16816.F32 R124, R12.reuse, R36, R16 ;  /* 0x000000240c7c723c */ /* 0x040fe20000001810 */
[----:B------:R-:W-:Y:S07]  /*1fd0*/  LDSM.16.M88.4 R16, [R225+0x4000] ;  /* 0x00400000e110783b */ /* 0x000fee0000000200 */
[C---:B--2---:R-:W-:Y:S08]  /*1fe0*/  HMMA.16816.F32 R96, R12.reuse, R68, R52 ;  /* 0x000000440c60723c */ /* 0x044ff00000001834 */
[C---:B------:R-:W-:Y:S01]  /*1ff0*/  HMMA.16816.F32 R88, R12.reuse, R70, R48 ;  /* 0x000000460c58723c */ /* 0x040fe20000001830 */
[----:B------:R-:W2:Y:S04]  /*2000*/  LDSM.16.M88.4 R68, [R226+0x4800] ;  /* 0x00480000e244783b */ /* 0x000ea80000000200 */
[----:B------:R-:W5:Y:S03]  /*2010*/  LDSM.16.M88.4 R48, [R221+0xf100] ;  /* 0x00f10000dd30783b */ /* 0x000f660000000200 */
[C---:B------:R-:W-:Y:S08]  /*2020*/  HMMA.16816.F32 R84, R12.reuse, R28, R44 ;  /* 0x0000001c0c54723c */ /* 0x040ff0000000182c */
[C---:B------:R-:W-:Y:S08]  /*2030*/  HMMA.16816.F32 R56, R12.reuse, R30, R40 ;  /* 0x0000001e0c38723c */ /* 0x040ff00000001828 */
[C---:B-1----:R-:W-:Y:S08]  /*2040*/  HMMA.16816.F32 R52, R12.reuse, R80, R92 ;  /* 0x000000500c34723c */ /* 0x042ff0000000185c */
[----:B------:R-:W-:Y:S08]  /*2050*/  HMMA.16816.F32 R36, R12, R82, R112 ;  /* 0x000000520c24723c */ /* 0x000ff00000001870 */
[C---:B---3--:R-:W-:Y:S01]  /*2060*/  HMMA.16816.F32 R12, R8.reuse, R74, R104 ;  /* 0x0000004a080c723c */ /* 0x048fe20000001868 */
[----:B------:R-:W1:Y:S07]  /*2070*/  LDSM.16.M88.4 R104, [R221+0x10100] ;  /* 0x01010000dd68783b */ /* 0x000e6e0000000200 */
[C---:B----4-:R-:W-:Y:S08]  /*2080*/  HMMA.16816.F32 R28, R8.reuse, R24, R108 ;  /* 0x00000018081c723c */ /* 0x050ff0000000186c */
[C---:B------:R-:W-:Y:S01]  /*2090*/  HMMA.16816.F32 R24, R8.reuse, R26, R120 ;  /* 0x0000001a0818723c */ /* 0x040fe20000001878 */
[----:B------:R-:W3:Y:S07]  /*20a0*/  LDSM.16.M88.4 R120, [R221+0x10900] ;  /* 0x01090000dd78783b */ /* 0x000eee0000000200 */
[C---:B------:R-:W-:Y:S01]  /*20b0*/  HMMA.16816.F32 R44, R8.reuse, R76, R124 ;  /* 0x0000004c082c723c */ /* 0x040fe2000000187c */
[----:B------:R-:W4:Y:S07]  /*20c0*/  LDSM.16.M88.4 R124, [R221+0x11100] ;  /* 0x01110000dd7c783b */ /* 0x000f2e0000000200 */
[C---:B------:R-:W-:Y:S08]  /*20d0*/  HMMA.16816.F32 R80, R8.reuse, R64, R84 ;  /* 0x000000400850723c */ /* 0x040ff00000001854 */
[C---:B------:R-:W-:Y:S01]  /*20e0*/  HMMA.16816.F32 R112, R8.reuse, R66, R56 ;  /* 0x000000420870723c */ /* 0x040fe20000001838 */
[----:B------:R-:W1:Y:S04]  /*20f0*/  LDSM.16.M88.4 R64, [R221+0x11900] ;  /* 0x01190000dd40783b */ /* 0x000e680000000200 */
[----:B------:R-:W-:Y:S03]  /*2100*/  LDSM.16.M88.4 R56, [R220+0x3800] ;  /* 0x00380000dc38783b */ /* 0x000fe60000000200 */
[C---:B------:R-:W-:Y:S08]  /*2110*/  HMMA.16816.F32 R20, R8.reuse, R72, R116 ;  /* 0x000000480814723c */ /* 0x040ff00000001874 */
[C---:B------:R-:W-:Y:S08]  /*2120*/  HMMA.16816.F32 R40, R8.reuse, R78, R100 ;  /* 0x0000004e0828723c */ /* 0x040ff00000001864 */
[C---:B--2---:R-:W-:Y:S08]  /*2130*/  HMMA.16816.F32 R72, R8.reuse, R68, R96 ;  /* 0x000000440848723c */ /* 0x044ff00000001860 */
[C---:B------:R-:W-:Y:S01]  /*2140*/  HMMA.16816.F32 R88, R8.reuse, R70, R88 ;  /* 0x000000460858723c */ /* 0x040fe20000001858 */
[----:B------:R-:W-:Y:S07]  /*2150*/  LDSM.16.M88.4 R68, [R220+0x3000] ;  /* 0x00300000dc44783b */ /* 0x000fee0000000200 */
[C---:B------:R-:W-:Y:S01]  /*2160*/  HMMA.16816.F32 R116, R8.reuse, R60, R52 ;  /* 0x0000003c0874723c */ /* 0x040fe20000001834 */
[----:B------:R-:W-:Y:S07]  /*2170*/  LDSM.16.M88.4 R52, [R220+0x4000] ;  /* 0x00400000dc34783b */ /* 0x000fee0000000200 */
[----:B------:R-:W-:Y:S01]  /*2180*/  HMMA.16816.F32 R108, R8, R62, R36 ;  /* 0x0000003e086c723c */ /* 0x000fe20000001824 */
[----:B------:R-:W-:Y:S04]  /*2190*/  LDSM.16.M88.4 R8, [R224+0x4000] ;  /* 0x00400000e008783b */ /* 0x000fe80000000200 */
[----:B------:R-:W-:Y:S03]  /*21a0*/  LDSM.16.M88.4 R60, [R220+0x5800] ;  /* 0x00580000dc3c783b */ /* 0x000fe60000000200 */
[C---:B-----5:R-:W-:Y:S08]  /*21b0*/  HMMA.16816.F32 R100, R16.reuse, R48, R28 ;  /* 0x000000301064723c */ /* 0x060ff0000000181c */
[C---:B------:R-:W-:Y:S01]  /*21c0*/  HMMA.16816.F32 R96, R16.reuse, R50, R24 ;  /* 0x000000321060723c */ /* 0x040fe20000001818 */
[----:B------:R-:W2:Y:S07]  /*21d0*/  LDSM.16.M88.4 R48, [R220+0x4800] ;  /* 0x00480000dc30783b */ /* 0x000eae0000000200 */
[C---:B-1----:R-:W-:Y:S01]  /*21e0*/  HMMA.16816.F32 R76, R16.reuse, R104, R44 ;  /* 0x00000068104c723c */ /* 0x042fe2000000182c */
[----:B------:R-:W1:Y:S07]  /*21f0*/  LDSM.16.M88.4 R44, [R220+0x5000] ;  /* 0x00500000dc2c783b */ /* 0x000e6e0000000200 */
[C---:B------:R-:W-:Y:S08]  /*2200*/  HMMA.16816.F32 R92, R16.reuse, R32, R20 ;  /* 0x00000020105c723c */ /* 0x040ff00000001814 */
[C---:B------:R-:W-:Y:S01]  /*2210*/  HMMA.16816.F32 R84, R16.reuse, R34, R12 ;  /* 0x000000221054723c */ /* 0x040fe2000000180c */
[----:B------:R-:W-:Y:S07]  /*2220*/  LDSM.16.M88.4 R12, [R223+0x8000] ;  /* 0x00800000df0c783b */ /* 0x000fee0000000200 */
[C---:B------:R-:W-:Y:S01]  /*2230*/  HMMA.16816.F32 R40, R16.reuse, R106, R40 ;  /* 0x0000006a1028723c */ /* 0x040fe20000001828 */
[----:B------:R-:W5:Y:S07]  /*2240*/  LDSM.16.M88.4 R104, [R167+0x12100] ;  /* 0x01210000a768783b */ /* 0x000f6e0000000200 */
[C---:B---3--:R-:W-:Y:S08]  /*2250*/  HMMA.16816.F32 R36, R16.reuse, R120, R72 ;  /* 0x000000781024723c */ /* 0x048ff00000001848 */
[C---:B------:R-:W-:Y:S01]  /*2260*/  HMMA.16816.F32 R32, R16.reuse, R122, R88 ;  /* 0x0000007a1020723c */ /* 0x040fe20000001858 */
[----:B------:R-:W-:Y:S07]  /*2270*/  LDSM.16.M88.4 R120, [R221+0x15100] ;  /* 0x01510000dd78783b */ /* 0x000fee0000000200 */
[C---:B----4-:R-:W-:Y:S08]  /*2280*/  HMMA.16816.F32 R28, R16.reuse, R124, R80 ;  /* 0x0000007c101c723c */ /* 0x050ff00000001850 */
[C---:B------:R-:W-:Y:S01]  /*2290*/  HMMA.16816.F32 R24, R16.reuse, R126, R112 ;  /* 0x0000007e1018723c */ /* 0x040fe20000001870 */
[----:B------:R-:W3:Y:S04]  /*22a0*/  LDSM.16.M88.4 R112, [R167+0x13900] ;  /* 0x01390000a770783b */ /* 0x000ee80000000200 */
[----:B------:R-:W-:Y:S03]  /*22b0*/  LDSM.16.M88.4 R124, [R220+0xb000] ;  /* 0x00b00000dc7c783b */ /* 0x000fe60000000200 */
[C---:B------:R-:W-:Y:S01]  /*22c0*/  HMMA.16816.F32 R20, R16.reuse, R64, R116 ;  /* 0x000000401014723c */ /* 0x040fe20000001874 */
[----:B------:R-:W-:Y:S07]  /*22d0*/  LDSM.16.M88.4 R116, [R220+0xa800] ;  /* 0x00a80000dc74783b */ /* 0x000fee0000000200 */
[----:B------:R-:W-:Y:S01]  /*22e0*/  HMMA.16816.F32 R16, R16, R66, R108 ;  /* 0x000000421010723c */ /* 0x000fe2000000186c */
[----:B------:R-:W4:Y:S07]  /*22f0*/  LDSM.16.M88.4 R108, [R167+0x13100] ;  /* 0x01310000a76c783b */ /* 0x000f2e0000000200 */
[C---:B--2---:R-:W-:Y:S08]  /*2300*/  HMMA.16816.F32 R72, R8.reuse, R48, R36 ;  /* 0x000000300848723c */ /* 0x044ff00000001824 */
[C---:B------:R-:W-:Y:S01]  /*2310*/  HMMA.16816.F32 R64, R8.reuse, R68, R100 ;  /* 0x000000440840723c */ /* 0x040fe20000001864 */
[----:B------:R-:W-:Y:S07]  /*2320*/  LDSM.16.M88.4 R100, [R167+0x12900] ;  /* 0x01290000a764783b */ /* 0x000fee0000000200 */
[C---:B------:R-:W-:Y:S01]  /*2330*/  HMMA.16816.F32 R36, R8.reuse, R62, R16 ;  /* 0x0000003e0824723c */ /* 0x040fe20000001810 */
[----:B------:R-:W2:Y:S07]  /*2340*/  LDSM.16.M88.4 R16, [R167+0x14100] ;  /* 0x01410000a710783b */ /* 0x000eae0000000200 */
[C---:B------:R-:W-:Y:S08]  /*2350*/  HMMA.16816.F32 R68, R8.reuse, R70, R96 ;  /* 0x000000460844723c */ /* 0x040ff00000001860 */
[C---:B------:R-:W-:Y:S08]  /*2360*/  HMMA.16816.F32 R80, R8.reuse, R56, R92 ;  /* 0x000000380850723c */ /* 0x040ff0000000185c */
[C---:B------:R-:W-:Y:S08]  /*2370*/  HMMA.16816.F32 R84, R8.reuse, R58, R84 ;  /* 0x0000003a0854723c */ /* 0x040ff00000001854 */
[C---:B------:R-:W-:Y:S08]  /*2380*/  HMMA.16816.F32 R56, R8.reuse, R52, R76 ;  /* 0x000000340838723c */ /* 0x040ff0000000184c */
[C---:B-1----:R-:W-:Y:S08]  /*2390*/  HMMA.16816.F32 R96, R8.reuse, R44, R28 ;  /* 0x0000002c0860723c */ /* 0x042ff0000000181c */
[C---:B------:R-:W-:Y:S08]  /*23a0*/  HMMA.16816.F32 R88, R8.reuse, R46, R24 ;  /* 0x0000002e0858723c */ /* 0x040ff00000001818 */
[C---:B------:R-:W-:Y:S08]  /*23b0*/  HMMA.16816.F32 R76, R8.reuse, R54, R40 ;  /* 0x00000036084c723c */ /* 0x040ff00000001828 */
[C---:B------:R-:W-:Y:S01]  /*23c0*/  HMMA.16816.F32 R92, R8.reuse, R50, R32 ;  /* 0x00000032085c723c */ /* 0x040fe20000001820 */
[----:B------:R-:W-:Y:S04]  /*23d0*/  LDSM.16.M88.4 R32, [R226+0x6000] ;  /* 0x00600000e220783b */ /* 0x000fe80000000200 */
[----:B------:R-:W-:Y:S03]  /*23e0*/  LDSM.16.M88.4 R48, [R226+0x6800] ;  /* 0x00680000e230783b */ /* 0x000fe60000000200 */
[----:B------:R-:W-:Y:S01]  /*23f0*/  HMMA.16816.F32 R44, R8, R60, R20 ;  /* 0x0000003c082c723c */ /* 0x000fe20000001814 */
[----:B------:R-:W1:Y:S04]  /*2400*/  LDSM.16.M88.4 R8, [R222+0x8000] ;  /* 0x00800000de08783b */ /* 0x000e680000000200 */
[----:B------:R-:W1:Y:S03]  /*2410*/  LDSM.16.M88.4 R20, [R167+0x14900] ;  /* 0x01490000a714783b */ /* 0x000e660000000200 */
[C---:B-----5:R-:W-:Y:S01]  /*2420*/  HMMA.16816.F32 R24, R12.reuse, R106, R68 ;  /* 0x0000006a0c18723c */ /* 0x060fe20000001844 */
[----:B------:R-:W5:Y:S07]  /*2430*/  LDSM.16.M88.4 R60, [R226+0x7000] ;  /* 0x00700000e23c783b */ /* 0x000f6e0000000200 */
[C---:B------:R-:W-:Y:S01]  /*2440*/  HMMA.16816.F32 R28, R12.reuse, R104, R64 ;  /* 0x000000680c1c723c */ /* 0x040fe20000001840 */
[----:B------:R-:W-:Y:S07]  /*2450*/  LDSM.16.M88.4 R104, [R226+0x8000] ;  /* 0x00800000e268783b */ /* 0x000fee0000000200 */
[C---:B---3--:R-:W-:Y:S01]  /*2460*/  HMMA.16816.F32 R68, R12.reuse, R112, R72 ;  /* 0x000000700c44723c */ /* 0x048fe20000001848 */
[----:B------:R-:W3:Y:S07]  /*2470*/  LDSM.16.M88.4 R72, [R226+0x7800] ;  /* 0x00780000e248783b */ /* 0x000eee0000000200 */
[C---:B----4-:R-:W-:Y:S08]  /*2480*/  HMMA.16816.F32 R56, R12.reuse, R108, R56 ;  /* 0x0000006c0c38723c */ /* 0x050ff00000001838 */
[C---:B------:R-:W-:Y:S01]  /*2490*/  HMMA.16816.F32 R64, R12.reuse, R110, R76 ;  /* 0x0000006e0c40723c */ /* 0x040fe2000000184c */
[----:B------:R-:W-:Y:S07]  /*24a0*/  LDSM.16.M88.4 R108, [R221+0x12100] ;  /* 0x01210000dd6c783b */ /* 0x000fee0000000200 */
[C---:B--2---:R-:W-:Y:S08]  /*24b0*/  HMMA.16816.F32 R96, R12.reuse, R16, R96 ;  /* 0x000000100c60723c */ /* 0x044ff00000001860 */
[C---:B------:R-:W-:Y:S01]  /*24c0*/  HMMA.16816.F32 R88, R12.reuse, R18, R88 ;  /* 0x000000120c58723c */ /* 0x040fe20000001858 */
[----:B------:R-:W2:Y:S07]  /*24d0*/  LDSM.16.M88.4 R16, [R225+0x8000] ;  /* 0x00800000e110783b */ /* 0x000eae0000000200 */
[C---:B------:R-:W-:Y:S08]  /*24e0*/  HMMA.16816.F32 R52, R12.reuse, R102, R84 ;  /* 0x000000660c34723c */ /* 0x040ff00000001854 */
[C---:B------:R-:W-:Y:S01]  /*24f0*/  HMMA.16816.F32 R40, R12.reuse, R100, R80 ;  /* 0x000000640c28723c */ /* 0x040fe20000001850 */
[----:B------:R-:W4:Y:S07]  /*2500*/  LDSM.16.M88.4 R100, [R226+0x8800] ;  /* 0x00880000e264783b */ /* 0x000f2e0000000200 */
[----:B------:R-:W-:Y:S01]  /*2510*/  HMMA.16816.F32 R80, R12, R114, R92 ;  /* 0x000000720c50723c */ /* 0x000fe2000000185c */
[----:B------:R-:W2:Y:S07]  /*2520*/  LDSM.16.M88.4 R112, [R221+0x12900] ;  /* 0x01290000dd70783b */ /* 0x000eae0000000200 */
[----:B-1----:R-:W-:Y:S01]  /*2530*/  HMMA.16816.F32 R84, R8, R32, R28 ;  /* 0x000000200854723c */ /* 0x002fe2000000181c */
[----:B------:R-:W1:Y:S07]  /*2540*/  LDSM.16.M88.4 R28, [R221+0x13900] ;  /* 0x01390000dd1c783b */ /* 0x000e6e0000000200 */
[C---:B------:R-:W-:Y:S08]  /*2550*/  HMMA.16816.F32 R92, R12.reuse, R20, R44 ;  /* 0x000000140c5c723c */ /* 0x040ff0000000182c */
[----:B------:R-:W-:Y:S08]  /*2560*/  HMMA.16816.F32 R76, R12, R22, R36 ;  /* 0x000000160c4c723c */ /* 0x000ff00000001824 */
[C---:B------:R-:W-:Y:S08]  /*2570*/  HMMA.16816.F32 R20, R8.reuse, R34, R24 ;  /* 0x000000220814723c */ /* 0x040ff00000001818 */
[C---:B------:R-:W-:Y:S08]  /*2580*/  HMMA.16816.F32 R24, R8.reuse, R50, R52 ;  /* 0x000000320818723c */ /* 0x040ff00000001834 */
[C---:B------:R-:W-:Y:S08]  /*2590*/  HMMA.16816.F32 R12, R8.reuse, R48, R40 ;  /* 0x00000030080c723c */ /* 0x040ff00000001828 */
[C---:B-----5:R-:W-:Y:S01]  /*25a0*/  HMMA.16816.F32 R52, R8.reuse, R60, R56 ;  /* 0x0000003c0834723c */ /* 0x060fe20000001838 */
[----:B------:R-:W5:Y:S07]  /*25b0*/  LDSM.16.M88.4 R56, [R221+0x13100] ;  /* 0x01310000dd38783b */ /* 0x000f6e0000000200 */
[C---:B---3--:R-:W-:Y:S08]  /*25c0*/  HMMA.16816.F32 R44, R8.reuse, R72, R68 ;  /* 0x00000048082c723c */ /* 0x048ff00000001844 */
[----:B------:R-:W-:Y:S08]  /*25d0*/  HMMA.16816.F32 R36, R8, R104, R96 ;  /* 0x000000680824723c */ /* 0x000ff00000001860 */
[----:B--2---:R-:W-:Y:S01]  /*25e0*/  HMMA.16816.F32 R96, R16, R110, R20 ;  /* 0x0000006e1060723c */ /* 0x004fe20000001814 */
[----:B------:R-:W2:Y:S07]  /*25f0*/  LDSM.16.M88.4 R20, [R221+0x14100] ;  /* 0x01410000dd14783b */ /* 0x000eae0000000200 */
[C---:B------:R-:W-:Y:S01]  /*2600*/  HMMA.16816.F32 R48, R8.reuse, R62, R64 ;  /* 0x0000003e0830723c */ /* 0x040fe20000001840 */
[----:B------:R-:W-:Y:S07]  /*2610*/  LDSM.16.M88.4 R64, [R220+0x6000] ;  /* 0x00600000dc40783b */ /* 0x000fee0000000200 */
[C---:B------:R-:W-:Y:S08]  /*2620*/  HMMA.16816.F32 R40, R8.reuse, R74, R80 ;  /* 0x0000004a0828723c */ /* 0x040ff00000001850 */
[C---:B------:R-:W-:Y:S08]  /*2630*/  HMMA.16816.F32 R32, R8.reuse, R106, R88 ;  /* 0x0000006a0820723c */ /* 0x040ff00000001858 */
[C---:B----4-:R-:W-:Y:S08]  /*2640*/  HMMA.16816.F32 R68, R8.reuse, R100, R92 ;  /* 0x000000640844723c */ /* 0x050ff0000000185c */
[----:B------:R-:W-:Y:S01]  /*2650*/  HMMA.16816.F32 R76, R8, R102, R76 ;  /* 0x00000066084c723c */ /* 0x000fe2000000184c */
[----:B------:R-:W3:Y:S07]  /*2660*/  LDSM.16.M88.4 R8, [R221+0x14900] ;  /* 0x01490000dd08783b */ /* 0x000eee0000000200 */
[C---:B------:R-:W-:Y:S01]  /*2670*/  HMMA.16816.F32 R92, R16.reuse, R112, R12 ;  /* 0x00000070105c723c */ /* 0x040fe2000000180c */
[----:B------:R-:W-:Y:S07]  /*2680*/  LDSM.16.M88.4 R12, [R224+0x8000] ;  /* 0x00800000e00c783b */ /* 0x000fee0000000200 */
[C---:B-1----:R-:W-:Y:S01]  /*2690*/  HMMA.16816.F32 R88, R16.reuse, R28, R44 ;  /* 0x0000001c1058723c */ /* 0x042fe2000000182c */
[----:B------:R-:W1:Y:S07]  /*26a0*/  LDSM.16.M88.4 R44, [R220+0x7000] ;  /* 0x00700000dc2c783b */ /* 0x000e6e0000000200 */
[C---:B-----5:R-:W-:Y:S08]  /*26b0*/  HMMA.16816.F32 R100, R16.reuse, R56, R52 ;  /* 0x000000381064723c */ /* 0x060ff00000001834 */
[C---:B------:R-:W-:Y:S01]  /*26c0*/  HMMA.16816.F32 R104, R16.reuse, R58, R48 ;  /* 0x0000003a1068723c */ /* 0x040fe20000001830 */
[----:B------:R-:W4:Y:S04]  /*26d0*/  LDSM.16.M88.4 R56, [R220+0x6800] ;  /* 0x00680000dc38783b */ /* 0x000f280000000200 */
[----:B------:R-:W5:Y:S03]  /*26e0*/  LDSM.16.M88.4 R48, [R220+0x7800] ;  /* 0x00780000dc30783b */ /* 0x000f660000000200 */
[C---:B------:R-:W-:Y:S01]  /*26f0*/  HMMA.16816.F32 R80, R16.reuse, R30, R40 ;  /* 0x0000001e1050723c */ /* 0x040fe20000001828 */
[----:B------:R-:W1:Y:S04]  /*2700*/  LDSM.16.M88.4 R40, [R220+0x8000] ;  /* 0x00800000dc28783b */ /* 0x000e680000000200 */
[----:B------:R-:W-:Y:S03]  /*2710*/  LDSM.16.M88.4 R28, [R167+0x15100] ;  /* 0x01510000a71c783b */ /* 0x000fe60000000200 */
[C---:B--2---:R-:W-:Y:S01]  /*2720*/  HMMA.16816.F32 R72, R16.reuse, R20, R36 ;  /* 0x000000141048723c */ /* 0x044fe20000001824 */
[----:B------:R-:W2:Y:S07]  /*2730*/  LDSM.16.M88.4 R36, [R220+0x8800] ;  /* 0x00880000dc24783b */ /* 0x000eae0000000200 */
[C---:B------:R-:W-:Y:S08]  /*2740*/  HMMA.16816.F32 R84, R16.reuse, R108, R84 ;  /* 0x0000006c1054723c */ /* 0x040ff00000001854 */
[C---:B------:R-:W-:Y:S08]  /*2750*/  HMMA.16816.F32 R60, R16.reuse, R22, R32 ;  /* 0x00000016103c723c */ /* 0x040ff00000001820 */
[C---:B---3--:R-:W-:Y:S08]  /*2760*/  HMMA.16816.F32 R52, R16.reuse, R8, R68 ;  /* 0x000000081034723c */ /* 0x048ff00000001844 */
[----:B------:R-:W-:Y:S01]  /*2770*/  HMMA.16816.F32 R32, R16, R10, R76 ;  /* 0x0000000a1020723c */ /* 0x000fe2000000184c */
[----:B------:R-:W3:Y:S07]  /*2780*/  LDSM.16.M88.4 R8, [R223+0xc000] ;  /* 0x00c00000df08783b */ /* 0x000eee0000000200 */
[C---:B-1----:R-:W-:Y:S08]  /*2790*/  HMMA.16816.F32 R100, R12.reuse, R44, R100 ;  /* 0x0000002c0c64723c */ /* 0x042ff00000001864 */
[----:B------:R-:W-:Y:S01]  /*27a0*/  HMMA.16816.F32 R104, R12, R46, R104 ;  /* 0x0000002e0c68723c */ /* 0x000fe20000001868 */
[----:B------:R-:W1:Y:S07]  /*27b0*/  LDSM.16.M88.4 R44, [R167+0x15900] ;  /* 0x01590000a72c783b */ /* 0x000e6e0000000200 */
[----:B------:R-:W-:Y:S08]  /*27c0*/  HMMA.16816.F32 R108, R16, R114, R24 ;  /* 0x00000072106c723c */ /* 0x000ff00000001818 */
[C---:B------:R-:W-:Y:S08]  /*27d0*/  HMMA.16816.F32 R24, R12.reuse, R64, R84 ;  /* 0x000000400c18723c */ /* 0x040ff00000001854 */
[C---:B------:R-:W-:Y:S01]  /*27e0*/  HMMA.16816.F32 R20, R12.reuse, R66, R96 ;  /* 0x000000420c14723c */ /* 0x040fe20000001860 */
[----:B------:R-:W-:Y:S07]  /*27f0*/  LDSM.16.M88.4 R64, [R167+0x16900] ;  /* 0x01690000a740783b */ /* 0x000fee0000000200 */
[C---:B----4-:R-:W-:Y:S08]  /*2800*/  HMMA.16816.F32 R16, R12.reuse, R56, R92 ;  /* 0x000000380c10723c */ /* 0x050ff0000000185c */
[C---:B-----5:R-:W-:Y:S08]  /*2810*/  HMMA.16816.F32 R96, R12.reuse, R48, R88 ;  /* 0x000000300c60723c */ /* 0x060ff00000001858 */
[C---:B------:R-:W-:Y:S01]  /*2820*/  HMMA.16816.F32 R92, R12.reuse, R50, R80 ;  /* 0x000000320c5c723c */ /* 0x040fe20000001850 */
[----:B------:R-:W4:Y:S07]  /*2830*/  LDSM.16.M88.4 R48, [R167+0x16100] ;  /* 0x01610000a730783b */ /* 0x000f2e0000000200 */
[C---:B------:R-:W-:Y:S01]  /*2840*/  HMMA.16816.F32 R88, R12.reuse, R40, R72 ;  /* 0x000000280c58723c */ /* 0x040fe20000001848 */
[----:B------:R-:W5:Y:S07]  /*2850*/  LDSM.16.M88.4 R72, [R167+0x17100] ;  /* 0x01710000a748783b */ /* 0x000f6e0000000200 */
[C---:B------:R-:W-:Y:S08]  /*2860*/  HMMA.16816.F32 R56, R12.reuse, R58, R108 ;  /* 0x0000003a0c38723c */ /* 0x040ff0000000186c */
[C---:B------:R-:W-:Y:S01]  /*2870*/  HMMA.16816.F32 R84, R12.reuse, R42, R60 ;  /* 0x0000002a0c54723c */ /* 0x040fe2000000183c */
[----:B------:R-:W-:Y:S07]  /*2880*/  LDSM.16.M88.4 R40, [R226+0xa000] ;  /* 0x00a00000e228783b */ /* 0x000fee0000000200 */
[C---:B--2---:R-:W-:Y:S01]  /*2890*/  HMMA.16816.F32 R80, R12.reuse, R36, R52 ;  /* 0x000000240c50723c */ /* 0x044fe20000001834 */
[----:B------:R-:W-:Y:S07]  /*28a0*/  LDSM.16.M88.4 R52, [R226+0xa800] ;  /* 0x00a80000e234783b */ /* 0x000fee0000000200 */
[----:B------:R-:W-:Y:S01]  /*28b0*/  HMMA.16816.F32 R76, R12, R38, R32 ;  /* 0x000000260c4c723c */ /* 0x000fe20000001820 */
[----:B------:R-:W2:Y:S04]  /*28c0*/  LDSM.16.M88.4 R12, [R167+0x17900] ;  /* 0x01790000a70c783b */ /* 0x000ea80000000200 */
[----:B------:R-:W-:Y:S03]  /*28d0*/  LDSM.16.M88.4 R36, [R226+0x9000] ;  /* 0x00900000e224783b */ /* 0x000fe60000000200 */
[C---:B---3--:R-:W-:Y:S01]  /*28e0*/  HMMA.16816.F32 R68, R8.reuse, R28, R24 ;  /* 0x0000001c0844723c */ /* 0x048fe20000001818 */
[----:B------:R-:W-:Y:S07]  /*28f0*/  LDSM.16.M88.4 R32, [R226+0x9800] ;  /* 0x00980000e220783b */ /* 0x000fee0000000200 */
[C---:B------:R-:W-:Y:S08]  /*2900*/  HMMA.16816.F32 R60, R8.reuse, R30, R20 ;  /* 0x0000001e083c723c */ /* 0x040ff00000001814 */
[C---:B-1----:R-:W-:Y:S01]  /*2910*/  HMMA.16816.F32 R28, R8.reuse, R44, R16 ;  /* 0x0000002c081c723c */ /* 0x042fe20000001810 */
[----:B------:R-:W1:Y:S07]  /*2920*/  LDSM.16.M88.4 R16, [R222+0xc000] ;  /* 0x00c00000de10783b */ /* 0x000e6e0000000200 */
[C---:B------:R-:W-:Y:S08]  /*2930*/  HMMA.16816.F32 R24, R8.reuse, R46, R56 ;  /* 0x0000002e0818723c */ /* 0x040ff00000001838 */
[C---:B----4-:R-:W-:Y:S01]  /*2940*/  HMMA.16816.F32 R20, R8.reuse, R48, R100 ;  /* 0x000000300814723c */ /* 0x050fe20000001864 */
[----:B------:R-:W3:Y:S07]  /*2950*/  LDSM.16.M88.4 R100, [R226+0xb000] ;  /* 0x00b00000e264783b */ /* 0x000eee0000000200 */
[C---:B------:R-:W-:Y:S08]  /*2960*/  HMMA.16816.F32 R44, R8.reuse, R50, R104 ;  /* 0x00000032082c723c */ /* 0x040ff00000001868 */
[C---:B------:R-:W-:Y:S01]  /*2970*/  HMMA.16816.F32 R48, R8.reuse, R64, R96 ;  /* 0x000000400830723c */ /* 0x040fe20000001860 */
[----:B------:R-:W-:Y:S07]  /*2980*/  LDSM.16.M88.4 R96, [R221+0x17900] ;  /* 0x01790000dd60783b */ /* 0x000fee0000000200 */
[C---:B------:R-:W-:Y:S01]  /*2990*/  HMMA.16816.F32 R56, R8.reuse, R66, R92 ;  /* 0x000000420838723c */ /* 0x040fe2000000185c */
[----:B------:R-:W-:Y:S07]  /*29a0*/  LDSM.16.M88.4 R92, [R220+0x9800] ;  /* 0x00980000dc5c783b */ /* 0x000fee0000000200 */
[C---:B-----5:R-:W-:Y:S01]  /*29b0*/  HMMA.16816.F32 R64, R8.reuse, R72, R88 ;  /* 0x000000480840723c */ /* 0x060fe20000001858 */
[----:B------:R-:W4:Y:S07]  /*29c0*/  LDSM.16.M88.4 R88, [R226+0xb800] ;  /* 0x00b80000e258783b */ /* 0x000f2e0000000200 */
[C---:B--2---:R-:W-:Y:S08]  /*29d0*/  HMMA.16816.F32 R80, R8.reuse, R12, R80 ;  /* 0x0000000c0850723c */ /* 0x044ff00000001850 */
[C---:B------:R-:W-:Y:S01]  /*29e0*/  HMMA.16816.F32 R76, R8.reuse, R14, R76 ;  /* 0x0000000e084c723c */ /* 0x040fe2000000184c */
[----:B------:R-:W2:Y:S07]  /*29f0*/  LDSM.16.M88.4 R12, [R225+0xc000] ;  /* 0x00c00000e10c783b */ /* 0x000eae0000000200 */
[----:B------:R-:W-:Y:S01]  /*2a00*/  HMMA.16816.F32 R72, R8, R74, R84 ;  /* 0x0000004a0848723c */ /* 0x000fe20000001854 */
[----:B------:R-:W-:Y:S07]  /*2a10*/  LDSM.16.M88.4 R8, [R224+0xc000] ;  /* 0x00c00000e008783b */ /* 0x000fee0000000200 */
[C---:B-1----:R-:W-:Y:S08]  /*2a20*/  HMMA.16816.F32 R84, R16.reuse, R36, R68 ;  /* 0x000000241054723c */ /* 0x042ff00000001844 */
[C---:B------:R-:W-:Y:S01]  /*2a30*/  HMMA.16816.F32 R112, R16.reuse, R38, R60 ;  /* 0x000000261070723c */ /* 0x040fe2000000183c */
[----:B------:R-:W1:Y:S07]  /*2a40*/  LDSM.16.M88.4 R36, [R221+0x15900] ;  /* 0x01590000dd24783b */ /* 0x000e6e0000000200 */
[C---:B------:R-:W-:Y:S08]  /*2a50*/  HMMA.16816.F32 R108, R16.reuse, R32, R28 ;  /* 0x00000020106c723c */ /* 0x040ff0000000181c */
[C---:B------:R-:W-:Y:S01]  /*2a60*/  HMMA.16816.F32 R104, R16.reuse, R34, R24 ;  /* 0x000000221068723c */ /* 0x040fe20000001818 */
[----:B------:R-:W5:Y:S07]  /*2a70*/  LDSM.16.M88.4 R32, [R221+0x16100] ;  /* 0x01610000dd20783b */ /* 0x000f6e0000000200 */
[C---:B------:R-:W-:Y:S08]  /*2a80*/  HMMA.16816.F32 R28, R16.reuse, R40, R20 ;  /* 0x00000028101c723c */ /* 0x040ff00000001814 */
[C---:B------:R-:W-:Y:S01]  /*2a90*/  HMMA.16816.F32 R24, R16.reuse, R42, R44 ;  /* 0x0000002a1018723c */ /* 0x040fe2000000182c */
[----:B------:R-:W1:Y:S07]  /*2aa0*/  LDSM.16.M88.4 R40, [R221+0x16900] ;  /* 0x01690000dd28783b */ /* 0x000e6e0000000200 */
[C---:B------:R-:W-:Y:S01]  /*2ab0*/  HMMA.16816.F32 R44, R16.reuse, R54, R56 ;  /* 0x00000036102c723c */ /* 0x040fe20000001838 */
[----:B------:R-:W1:Y:S07]  /*2ac0*/  LDSM.16.M88.4 R56, [R221+0x17100] ;  /* 0x01710000dd38783b */ /* 0x000e6e0000000200 */
[C---:B------:R-:W-:Y:S08]  /*2ad0*/  HMMA.16816.F32 R20, R16.reuse, R52, R48 ;  /* 0x000000341014723c */ /* 0x040ff00000001830 */
[C---:B---3--:R-:W-:Y:S08]  /*2ae0*/  HMMA.16816.F32 R60, R16.reuse, R102, R72 ;  /* 0x00000066103c723c */ /* 0x048ff00000001848 */
[C---:B------:R-:W-:Y:S01]  /*2af0*/  HMMA.16816.F32 R48, R16.reuse, R100, R64 ;  /* 0x000000641030723c */ /* 0x040fe20000001840 */
[----:B------:R-:W-:Y:S07]  /*2b00*/  LDSM.16.M88.4 R100, [R220+0x9000] ;  /* 0x00900000dc64783b */ /* 0x000fee0000000200 */
[C---:B----4-:R-:W-:Y:S08]  /*2b10*/  HMMA.16816.F32 R72, R16.reuse, R88, R80 ;  /* 0x000000581048723c */ /* 0x050ff00000001850 */
[----:B------:R-:W-:Y:S01]  /*2b20*/  HMMA.16816.F32 R68, R16, R90, R76 ;  /* 0x0000005a1044723c */ /* 0x000fe2000000184c */
[----:B------:R-:W3:Y:S07]  /*2b30*/  LDSM.16.M88.4 R88, [R220+0xa000] ;  /* 0x00a00000dc58783b */ /* 0x000eee0000000200 */
[----:B--2---:R-:W-:Y:S01]  /*2b40*/  HMMA.16816.F32 R80, R12, R122, R112 ;  /* 0x0000007a0c50723c */ /* 0x004fe20000001870 */
[----:B------:R-:W2:Y:S01]  /*2b50*/  LDSM.16.M88.4 R112, [R220+0xb800] ;  /* 0x00b80000dc70783b */ /* 0x000ea20000000200 */
[----:B------:R-:W-:-:S06]  /*2b60*/  DEPBAR.LE SB0, 0x0 ;  /* 0x000080000000791a */ /* 0x000fcc0000000000 */
[C---:B-1----:R-:W-:Y:S08]  /*2b70*/  HMMA.16816.F32 R76, R12.reuse, R36, R108 ;  /* 0x000000240c4c723c */ /* 0x042ff0000000186c */
        /* <DEDUP_REMOVED lines=9> */
[----:B------:R-:W-:Y:S08]  /*2c10*/  HMMA.16816.F32 R12, R12, R98, R68 ;  /* 0x000000620c0c723c */ /* 0x000ff00000001844 */
        /* <DEDUP_REMOVED lines=10> */
[C---:B--2---:R-:W-:Y:S08]  /*2cc0*/  HMMA.16816.F32 R48, R8.reuse, R112, R16 ;  /* 0x000000700830723c */ /* 0x044ff00000001810 */
[----:B------:R-:W-:Y:S01]  /*2cd0*/  HMMA.16816.F32 R56, R8, R114, R12 ;  /* 0x000000720838723c */ /* 0x000fe2000000180c */
[----:B------:R-:W-:Y:S06]  /*2ce0*/  BAR.SYNC.DEFER_BLOCKING 0x0 ;  /* 0x0000000000007b1d */ /* 0x000fec0000010000 */
[----:B------:R-:W-:Y:S05]  /*2cf0*/  @!P5 BRA `(.L_x_2211) ;  /* 0x000002400000d947 */ /* 0x000fea0003800000 */
[----:B------:R-:W-:Y:S01]  /*2d00*/  IADD3 R6, R138, -0x2, RZ ;  /* 0xfffffffe8a067810 */ /* 0x000fe20007ffe0ff */
[----:B------:R-:W-:-:S02]  /*2d10*/  IMAD.SHL.U32 R9, R131, 0x40, RZ ;  /* 0x0000004083097824 */ /* 0x000fc400078e00ff */
        /* <DEDUP_REMOVED lines=34> */
.L_x_2211:
[----:B-1----:R-:W-:Y:S01]  /*2f40*/  SHF.R.S32.HI R2, RZ, 0x1f, R128 ;  /* 0x0000001fff027819 */ /* 0x002fe20000011480 */
[----:B------:R-:W-:Y:S01]  /*2f50*/  STL [R1+0x64], R221 ;  /* 0x000064dd01007387 */ /* 0x000fe20000100800 */
[----:B------:R-:W-:-:S02]  /*2f60*/  SHF.L.U32 R216, R5, 0x1, RZ ;  /* 0x0000000105d87819 */ /* 0x000fc400000006ff */
[----:B------:R-:W-:Y:S01]  /*2f70*/  LEA.HI R3, R2, R128, RZ, 0x2 ;  /* 0x0000008002037211 */ /* 0x000fe200078f10ff */
[----:B------:R-:W-:Y:S02]  /*2f80*/  STL [R1+0x60], R220 ;  /* 0x000060dc01007387 */ /* 0x000fe40000100800 */
[--C-:B------:R-:W-:Y:S01]  /*2f90*/  IMAD R217, R4, 0x2, R216.reuse ;  /* 0x0000000204d97824 */ /* 0x100fe200078e02d8 */
[----:B------:R-:W-:Y:S01]  /*2fa0*/  LOP3.LUT R2, R3, 0x7ffffffc, RZ, 0xc0, !PT ;  /* 0x7ffffffc03027812 */ /* 0x000fe200078ec0ff */
[----:B------:R-:W-:Y:S01]  /*2fb0*/  STL [R1+0x5c], R167 ;  /* 0x00005ca701007387 */ /* 0x000fe20000100800 */
[C---:B------:R-:W-:Y:S02]  /*2fc0*/  IMAD R219, R0.reuse, 0x2, R216 ;  /* 0x0000000200db7824 */ /* 0x040fe400078e02d8 */
[----:B------:R-:W-:Y:S01]  /*2fd0*/  LEA R218, R0, R217, 0x1 ;  /* 0x000000d900da7211 */ /* 0x000fe200078e08ff */
[----:B------:R1:W-:Y:S01]  /*2fe0*/  STL [R1+0x58], R3 ;  /* 0x0000580301007387 */ /* 0x0003e20000100800 */
[----:B------:R-:W-:-:S03]  /*2ff0*/  IMAD.IADD R2, R128, 0x1, -R2 ;  /* 0x0000000180027824 */ /* 0x000fc600078e0a02 */
        /* <DEDUP_REMOVED lines=14> */
[----:B------:R-:W-:Y:S01]  /*30e0*/  ISETP.GT.AND P5, PT, R2, 0x9, PT ;  /* 0x000000090200780c */ /* 0x000fe20003fa4270 */
[----:B------:R-:W-:Y:S01]  /*30f0*/  LDSM.16.MT88.4 R84, [R219+0x3100] ;  /* 0x00310000db54783b */ /* 0x000fe20000004200 */
[----:B------:R-:W-:Y:S02]  /*3100*/  FSEL R9, R80, -INF , P0 ;  /* 0xff80000050097808 */ /* 0x000fe40000000000 */
[----:B------:R-:W-:Y:S02]  /*3110*/  FMNMX.FTZ R3, R7, R8, !PT ;  /* 0x0000000807037209 */ /* 0x000fe40007810000 */
[----:B------:R-:W-:Y:S02]  /*3120*/  FSEL R21, R82, -INF , P0 ;  /* 0xff80000052157808 */ /* 0x000fe40000000000 */
[----:B------:R-:W-:-:S02]  /*3130*/  ISETP.GT.AND P0, PT, R2, 0x10, PT ;  /* 0x000000100200780c */ /* 0x000fc40003f04270 */
[----:B------:R-:W-:Y:S02]  /*3140*/  FSEL R10, R81, -INF , P5 ;  /* 0xff800000510a7808 */ /* 0x000fe40002800000 */
[----:B------:R-:W-:Y:S02]  /*3150*/  FMNMX.FTZ R3, R9, R3, !PT ;  /* 0x0000000309037209 */ /* 0x000fe40007810000 */
[----:B------:R-:W-:Y:S02]  /*3160*/  FSEL R24, R83, -INF , P5 ;  /* 0xff80000053187808 */ /* 0x000fe40002800000 */
[----:B------:R-:W-:Y:S01]  /*3170*/  ISETP.GT.AND P5, PT, R2, 0x11, PT ;  /* 0x000000110200780c */ /* 0x000fe20003fa4270 */
[----:B------:R-:W-:Y:S01]  /*3180*/  LDSM.16.MT88.4 R80, [R217+0x3100] ;  /* 0x00310000d950783b */ /* 0x000fe20000004200 */
[----:B------:R-:W-:Y:S02]  /*3190*/  FSEL R11, R76, -INF , P0 ;  /* 0xff8000004c0b7808 */ /* 0x000fe40000000000 */
[----:B------:R-:W-:-:S02]  /*31a0*/  FMNMX.FTZ R3, R10, R3, !PT ;  /* 0x000000030a037209 */ /* 0x000fc40007810000 */
[----:B------:R-:W-:Y:S02]  /*31b0*/  FSEL R25, R78, -INF , P0 ;  /* 0xff8000004e197808 */ /* 0x000fe40000000000 */
[C---:B------:R-:W-:Y:S02]  /*31c0*/  ISETP.GT.AND P0, PT, R2.reuse, 0x18, PT ;  /* 0x000000180200780c */ /* 0x040fe40003f04270 */
        /* <DEDUP_REMOVED lines=12> */
[----:B------:R-:W-:Y:S01]  /*3290*/  ISETP.GT.AND P5, PT, R2, 0x21, PT ;  /* 0x000000210200780c */ /* 0x000fe20003fa4270 */
[----:B------:R-:W-:Y:S01]  /*32a0*/  LDSM.16.MT88.4 R64, [R218+0x900] ;  /* 0x00090000da40783b */ /* 0x000fe20000004200 */
[----:B------:R-:W-:Y:S02]  /*32b0*/  FSEL R120, R52, -INF , P0 ;  /* 0xff80000034787808 */ /* 0x000fe40000000000 */
[----:B------:R-:W-:Y:S02]  /*32c0*/  FMNMX.FTZ R3, R15, R3, !PT ;  /* 0x000000030f037209 */ /* 0x000fe40007810000 */
[----:B------:R-:W-:Y:S02]  /*32d0*/  FSEL R123, R54, -INF , P0 ;  /* 0xff800000367b7808 */ /* 0x000fe40000000000 */
[----:B------:R-:W-:Y:S02]  /*32e0*/  ISETP.GT.AND P0, PT, R2, 0x28, PT ;  /* 0x000000280200780c */ /* 0x000fe40003f04270 */
[----:B------:R-:W-:-:S02]  /*32f0*/  FSEL R118, R53, -INF , P5 ;  /* 0xff80000035767808 */ /* 0x000fc40002800000 */
[----:B------:R-:W-:Y:S02]  /*3300*/  FMNMX.FTZ R3, R120, R3, !PT ;  /* 0x0000000378037209 */ /* 0x000fe40007810000 */
[----:B------:R-:W-:Y:S02]  /*3310*/  FSEL R122, R55, -INF , P5 ;  /* 0xff800000377a7808 */ /* 0x000fe40002800000 */
[----:B------:R-:W-:Y:S02]  /*3320*/  ISETP.GT.AND P5, PT, R2, 0x29, PT ;  /* 0x000000290200780c */ /* 0x000fe40003fa4270 */
[----:B------:R-:W-:Y:S02]  /*3330*/  FSEL R117, R88, -INF , P0 ;  /* 0xff80000058757808 */ /* 0x000fe40000000000 */
[----:B------:R-:W-:Y:S02]  /*3340*/  FMNMX.FTZ R3, R118, R3, !PT ;  /* 0x0000000376037209 */ /* 0x000fe40007810000 */
[----:B------:R-:W-:-:S02]  /*3350*/  FSEL R121, R90, -INF , P0 ;  /* 0xff8000005a797808 */ /* 0x000fc40000000000 */
        /* <DEDUP_REMOVED lines=29> */
[----:B------:R-:W-:Y:S02]  /*3530*/  FSEL R250, R33, -INF , P0 ;  /* 0xff80000021fa7808 */ /* 0x000fe40000000000 */
[----:B------:R-:W-:Y:S02]  /*3540*/  ISETP.GT.AND P5, PT, R2, 0x48, PT ;  /* 0x000000480200780c */ /* 0x000fe40003fa4270 */
        /* <DEDUP_REMOVED lines=8> */
[----:B------:R-:W-:Y:S02]  /*35d0*/  FSEL R206, R41, -INF , P0 ;  /* 0xff80000029ce7808 */ /* 0x000fe40000000000 */
[----:B------:R-:W-:Y:S02]  /*35e0*/  ISETP.GT.AND P5, PT, R2, 0x50, PT ;  /* 0x000000500200780c */ /* 0x000fe40003fa4270 */
[----:B------:R-:W-:Y:S02]  /*35f0*/  FMNMX.FTZ R3, R207, R3, !PT ;  /* 0x00000003cf037209 */ /* 0x000fe40007810000 */
[----:B------:R-:W-:Y:S02]  /*3600*/  FMNMX.FTZ R6, R28, R6, !PT ;  /* 0x000000061c067209 */ /* 0x000fe40007810000 */
[----:B------:R-:W-:Y:S02]  /*3610*/  FSEL R252, R43, -INF , P0 ;  /* 0xff8000002bfc7808 */ /* 0x000fe40000000000 */
[----:B------:R-:W-:-:S02]  /*3620*/  ISETP.GT.AND P0, PT, R2, 0x51, PT ;  /* 0x000000510200780c */ /* 0x000fc40003f04270 */
[----:B------:R-:W-:Y:S02]  /*3630*/  FSEL R108, R48, -INF , P5 ;  /* 0xff800000306c7808 */ /* 0x000fe40002800000 */
[----:B------:R-:W-:Y:S02]  /*3640*/  FMNMX.FTZ R3, R206, R3, !PT ;  /* 0x00000003ce037209 */ /* 0x000fe40007810000 */
[----:B------:R-:W-:Y:S02]  /*3650*/  FMNMX.FTZ R6, R123, R6, !PT ;  /* 0x000000067b067209 */ /* 0x000fe40007810000 */
[----:B------:R-:W-:Y:S02]  /*3660*/  FSEL R210, R50, -INF , P5 ;  /* 0xff80000032d27808 */ /* 0x000fe40002800000 */
[----:B------:R-:W-:Y:S02]  /*3670*/  FSEL R100, R51, -INF , P0 ;  /* 0xff80000033647808 */ /* 0x000fe40000000000 */
[----:B------:R-:W-:-:S02]  /*3680*/  FSEL R109, R49, -INF , P0 ;  /* 0xff800000316d7808 */ /* 0x000fc40000000000 */
[----:B------:R-:W-:Y:S02]  /*3690*/  ISETP.GT.AND P5, PT, R2, 0x58, PT ;  /* 0x000000580200780c */ /* 0x000fe40003fa4270 */
[----:B------:R-:W-:Y:S02]  /*36a0*/  FMNMX.FTZ R3, R108, R3, !PT ;  /* 0x000000036c037209 */ /* 0x000fe40007810000 */
[----:B------:R-:W-:Y:S02]  /*36b0*/  ISETP.GT.AND P0, PT, R2, 0x59, PT ;  /* 0x000000590200780c */ /* 0x000fe40003f04270 */
[----:B------:R-:W-:Y:S02]  /*36c0*/  FMNMX.FTZ R2, R122, R6, !PT ;  /* 0x000000067a027209 */ /* 0x000fe40007810000 */
        /* <DEDUP_REMOVED lines=8> */
[----:B------:R-:W-:Y:S01]  /*3750*/  FSEL R201, R39, -INF , P6 ;  /* 0xff80000027c97808 */ /* 0x000fe20003000000 */
[----:B------:R-:W1:Y:S01]  /*3760*/  SHFL.BFLY PT, R3, R164, 0x2, 0x1f ;  /* 0x0c401f00a4037f89 */ /* 0x000e6200000e0000 */
[----:B------:R-:W-:Y:S02]  /*3770*/  FMNMX.FTZ R2, R204, R2, !PT ;  /* 0x00000002cc027209 */ /* 0x000fe40007810000 */
[----:B------:R-:W-:Y:S01]  /*3780*/  FSEL R208, R58, -INF , P5 ;  /* 0xff8000003ad07808 */ /* 0x000fe20002800000 */
[----:B------:R-:W-:Y:S01]  /*3790*/  LDSM.16.MT88.4 R36, [R217+0x900] ;  /* 0x00090000d924783b */ /* 0x000fe20000004200 */
[----:B------:R-:W-:Y:S02]  /*37a0*/  FMNMX.FTZ R2, R203, R2, !PT ;  /* 0x00000002cb027209 */ /* 0x000fe40007810000 */
[----:B------:R-:W-:Y:S02]  /*37b0*/  FSEL R104, R59, -INF , P0 ;  /* 0xff8000003b687808 */ /* 0x000fe40000000000 */
[----:B------:R-:W-:Y:S01]  /*37c0*/  FMNMX.FTZ R2, R201, R2, !PT ;  /* 0x00000002c9027209 */ /* 0x000fe20007810000 */
[----:B------:R-:W-:Y:S03]  /*37d0*/  LDSM.16.MT88.4 R56, [R217+0x3900] ;  /* 0x00390000d938783b */ /* 0x000fe60000004200 */
        /* <DEDUP_REMOVED lines=22> */
[----:B------:R-:W-:-:S03]  /*3940*/  FFMA.FTZ R6, R14, c[0x0][0x2d0], -R12 ;  /* 0x0000b4000e067a23 */ /* 0x000fc6000001080c */
[----:B------:R-:W-:-:S03]  /*3950*/  FSETP.NEU.FTZ.AND P0, PT, R3, -INF , PT ;  /* 0xff8000000300780b */ /* 0x000fc60003f1d000 */
[----:B------:R3:W-:Y:S01]  /*3960*/  MUFU.EX2 R215, R6 ;  /* 0x0000000600d77308 */ /* 0x0007e20000000800 */
[----:B-1----:R-:W-:-:S07]  /*3970*/  FFMA.FTZ R2, R9, c[0x0][0x2d0], -R12 ;  /* 0x0000b40009027a23 */ /* 0x002fce000001080c */
[----:B------:R1:W-:Y:S01]  /*3980*/  MUFU.EX2 R103, R2 ;  /* 0x0000000200677308 */ /* 0x0003e20000000800 */
[----:B---3--:R-:W-:Y:S02]  /*3990*/  FFMA.FTZ R6, R15, c[0x0][0x2d0], -R12 ;  /* 0x0000b4000f067a23 */ /* 0x008fe4000001080c */
[----:B--2---:R-:W-:-:S05]  /*39a0*/  IMAD.MOV.U32 R15, RZ, RZ, R17 ;  /* 0x000000ffff0f7224 */ /* 0x004fca00078e0011 */
        /* <DEDUP_REMOVED lines=8> */
[----:B-1----:R-:W-:-:S06]  /*3a30*/  FFMA.FTZ R2, R13, c[0x0][0x2d0], -R12 ;  /* 0x0000b4000d027a23 */ /* 0x002fcc000001080c */
[----:B------:R1:W2:Y:S02]  /*3a40*/  MUFU.EX2 R60, R2 ;  /* 0x00000002003c7308 */ /* 0x0002a40000000800 */
[----:B-1----:R-:W-:Y:S02]  /*3a50*/  FMUL.FTZ R2, R3, c[0x0][0x2d0] ;  /* 0x0000b40003027a20 */ /* 0x002fe40000410000 */
[----:B--2---:R-:W-:Y:S02]  /*3a60*/  IMAD.MOV.U32 R0, RZ, RZ, R60 ;  /* 0x000000ffff007224 */ /* 0x004fe400078e003c */
[----:B------:R-:W-:Y:S01]  /*3a70*/  LDSM.16.MT88.4 R60, [R216+0x3900] ;  /* 0x00390000d83c783b */ /* 0x000fe20000004200 */
        /* <DEDUP_REMOVED lines=23> */
[----:B------:R-:W-:Y:S01]  /*3bf0*/  LDSM.16.MT88.4 R20, [R218+0x100] ;  /* 0x00010000da14783b */ /* 0x000fe20000004200 */
        /* <DEDUP_REMOVED lines=8> */
[----:B------:R-:W-:Y:S08]  /*3c80*/  HMMA.16816.F32 R180, R4, R38, R16 ;  /* 0x0000002604b4723c */ /* 0x000ff00000001810 */
[C---:B-1----:R-:W-:Y:S08]  /*3c90*/  HMMA.16816.F32 R52, R8.reuse, R28, RZ ;  /* 0x0000001c0834723c */ /* 0x042ff000000018ff */
[----:B------:R-:W-:Y:S08]  /*3ca0*/  HMMA.16816.F32 R48, R8, R30, RZ ;  /* 0x0000001e0830723c */ /* 0x000ff000000018ff */
[----:B------:R-:W-:Y:S08]  /*3cb0*/  HMMA.16816.F32 R192, R4, R44, R40 ;  /* 0x0000002c04c0723c */ /* 0x000ff00000001828 */
[C---:B------:R-:W-:Y:S08]  /*3cc0*/  HMMA.16816.F32 R36, R8.reuse, R22, RZ ;  /* 0x000000160824723c */ /* 0x040ff000000018ff */
[C---:B------:R-:W-:Y:S08]  /*3cd0*/  HMMA.16816.F32 R32, R8.reuse, R72, RZ ;  /* 0x000000480820723c */ /* 0x040ff000000018ff */
[C---:B------:R-:W-:Y:S01]  /*3ce0*/  HMMA.16816.F32 R28, R8.reuse, R74, RZ ;  /* 0x0000004a081c723c */ /* 0x040fe200000018ff */
[----:B------:R-:W1:Y:S07]  /*3cf0*/  LDSM.16.MT88.4 R72, [R216+0x6100] ;  /* 0x00610000d848783b */ /* 0x000e6e0000004200 */
[C---:B------:R-:W-:Y:S08]  /*3d00*/  HMMA.16816.F32 R44, R8.reuse, R86, RZ ;  /* 0x00000056082c723c */ /* 0x040ff000000018ff */
[C---:B------:R-:W-:Y:S08]  /*3d10*/  HMMA.16816.F32 R40, R8.reuse, R20, RZ ;  /* 0x000000140828723c */ /* 0x040ff000000018ff */
[C---:B------:R-:W-:Y:S08]  /*3d20*/  HMMA.16816.F32 R20, R8.reuse, R82, RZ ;  /* 0x000000520814723c */ /* 0x040ff000000018ff */
[----:B------:R-:W-:Y:S01]  /*3d30*/  HMMA.16816.F32 R16, R8, R84, RZ ;  /* 0x000000540810723c */ /* 0x000fe200000018ff */
[----:B------:R-:W-:Y:S07]  /*3d40*/  LDSM.16.MT88.4 R84, [R219+0x6900] ;  /* 0x00690000db54783b */ /* 0x000fee0000004200 */
[C---:B------:R-:W-:Y:S01]  /*3d50*/  HMMA.16816.F32 R176, R4.reuse, R66, R36 ;  /* 0x0000004204b0723c */ /* 0x040fe20000001824 */
[----:B------:R-:W2:Y:S07]  /*3d60*/  LDSM.16.MT88.4 R36, [R216+0x6900] ;  /* 0x00690000d824783b */ /* 0x000eae0000004200 */
[----:B------:R-:W-:Y:S01]  /*3d70*/  HMMA.16816.F32 R196, R4, R70, R44 ;  /* 0x0000004604c4723c */ /* 0x000fe2000000182c */
[----:B------:R-:W3:Y:S07]  /*3d80*/  LDSM.16.MT88.4 R44, [R218+0x6100] ;  /* 0x00610000da2c783b */ /* 0x000eee0000004200 */
[----:B------:R-:W-:Y:S01]  /*3d90*/  HMMA.16816.F32 R24, R8, R80, RZ ;  /* 0x000000500818723c */ /* 0x000fe200000018ff */
[----:B------:R-:W-:Y:S07]  /*3da0*/  LDSM.16.MT88.4 R80, [R218+0x6900] ;  /* 0x00690000da50783b */ /* 0x000fee0000004200 */
[----:B------:R-:W-:Y:S08]  /*3db0*/  HMMA.16816.F32 R148, R4, R58, R20 ;  /* 0x0000003a0494723c */ /* 0x000ff00000001814 */
[----:B-1----:R-:W-:Y:S08]  /*3dc0*/  HMMA.16816.F32 R20, R8, R74, RZ ;  /* 0x0000004a0814723c */ /* 0x002ff000000018ff */
[C---:B------:R-:W-:Y:S01]  /*3dd0*/  HMMA.16816.F32 R132, R4.reuse, R64, R40 ;  /* 0x000000400484723c */ /* 0x040fe20000001828 */
[----:B------:R-:W1:Y:S07]  /*3de0*/  LDSM.16.MT88.4 R40, [R219+0x6100] ;  /* 0x00610000db28783b */ /* 0x000e6e0000004200 */
[C---:B------:R-:W-:Y:S01]  /*3df0*/  HMMA.16816.F32 R152, R4.reuse, R68, R16 ;  /* 0x000000440498723c */ /* 0x040fe20000001810 */
[----:B------:R-:W4:Y:S07]  /*3e00*/  LDSM.16.MT88.4 R68, [R217+0x6900] ;  /* 0x00690000d944783b */ /* 0x000f2e0000004200 */
[C---:B------:R-:W-:Y:S01]  /*3e10*/  HMMA.16816.F32 R136, R4.reuse, R90, R48 ;  /* 0x0000005a0488723c */ /* 0x040fe20000001830 */
[----:B------:R-:W1:Y:S07]  /*3e20*/  LDSM.16.MT88.4 R48, [R216+0x9100] ;  /* 0x00910000d830783b */ /* 0x000e6e0000004200 */
[----:B------:R-:W-:Y:S08]  /*3e30*/  HMMA.16816.F32 R172, R4, R60, R32 ;  /* 0x0000003c04ac723c */ /* 0x000ff00000001820 */
[----:B------:R-:W-:Y:S08]  /*3e40*/  HMMA.16816.F32 R32, R8, R76, RZ ;  /* 0x0000004c0820723c */ /* 0x000ff000000018ff */
[----:B------:R-:W-:Y:S08]  /*3e50*/  HMMA.16816.F32 R168, R4, R62, R28 ;  /* 0x0000003e04a8723c */ /* 0x000ff0000000181c */
[C---:B------:R-:W-:Y:S01]  /*3e60*/  HMMA.16816.F32 R28, R8.reuse, R78, RZ ;  /* 0x0000004e081c723c */ /* 0x040fe200000018ff */
[----:B------:R-:W-:Y:S07]  /*3e70*/  LDSM.16.MT88.4 R76, [R218+0x9100] ;  /* 0x00910000da4c783b */ /* 0x000fee0000004200 */
[----:B------:R-:W-:Y:S08]  /*3e80*/  HMMA.16816.F32 R16, R8, R96, RZ ;  /* 0x000000600810723c */ /* 0x000ff000000018ff */
[----:B------:R-:W-:Y:S08]  /*3e90*/  HMMA.16816.F32 R144, R4, R56, R24 ;  /* 0x000000380490723c */ /* 0x000ff00000001818 */
[----:B------:R-:W-:Y:S01]  /*3ea0*/  HMMA.16816.F32 R24, R8, R72, RZ ;  /* 0x000000480818723c */ /* 0x000fe200000018ff */
[----:B------:R-:W4:Y:S07]  /*3eb0*/  LDSM.16.MT88.4 R72, [R219+0x9100] ;  /* 0x00910000db48783b */ /* 0x000f2e0000004200 */
[C---:B--2---:R-:W-:Y:S08]  /*3ec0*/  HMMA.16816.F32 R124, R4.reuse, R38, R20 ;  /* 0x00000026047c723c */ /* 0x044ff00000001814 */
[----:B------:R-:W-:Y:S01]  /*3ed0*/  HMMA.16816.F32 R140, R4, R88, R52 ;  /* 0x00000058048c723c */ /* 0x000fe20000001834 */
[----:B------:R-:W2:Y:S04]  /*3ee0*/  LDSM.16.MT88.4 R52, [R217+0x9100] ;  /* 0x00910000d934783b */ /* 0x000ea80000004200 */
[----:B------:R-:W2:Y:S03]  /*3ef0*/  LDSM.16.MT88.4 R88, [R216+0x9900] ;  /* 0x00990000d858783b */ /* 0x000ea60000004200 */
[----:B---3--:R-:W-:Y:S08]  /*3f00*/  HMMA.16816.F32 R20, R8, R46, RZ ;  /* 0x0000002e0814723c */ /* 0x008ff000000018ff */
[----:B------:R-:W-:Y:S08]  /*3f10*/  HMMA.16816.F32 R160, R4, R92, R32 ;  /* 0x0000005c04a0723c */ /* 0x000ff00000001820 */
[----:B-1----:R-:W-:Y:S08]  /*3f20*/  HMMA.16816.F32 R32, R8, R40, RZ ;  /* 0x000000280820723c */ /* 0x002ff000000018ff */
[C---:B------:R-:W-:Y:S08]  /*3f30*/  HMMA.16816.F32 R156, R4.reuse, R94, R28 ;  /* 0x0000005e049c723c */ /* 0x040ff0000000181c */
[----:B----4-:R-:W-:Y:S07]  /*3f40*/  HMMA.16816.F32 R112, R4, R68, R16 ;  /* 0x000000440470723c */ /* 0x010fee0000001810 */
[----:B------:R-:W-:Y:S01]  /*3f50*/  IMAD.MOV.U32 R69, RZ, RZ, R111 ;  /* 0x000000ffff457224 */ /* 0x000fe200078e006f */
[----:B------:R-:W-:Y:S01]  /*3f60*/  HMMA.16816.F32 R28, R8, R42, RZ ;  /* 0x0000002a081c723c */ /* 0x000fe200000018ff */
[----:B------:R-:W-:-:S07]  /*3f70*/  MOV R68, R110 ;  /* 0x0000006e00447202 */ /* 0x000fce0000000f00 */
[----:B------:R-:W-:Y:S08]  /*3f80*/  HMMA.16816.F32 R16, R8, R48, RZ ;  /* 0x000000300810723c */ /* 0x000ff000000018ff */
[C---:B------:R-:W-:Y:S01]  /*3f90*/  HMMA.16816.F32 R92, R4.reuse, R82, R20 ;  /* 0x00000052045c723c */ /* 0x040fe20000001814 */
[----:B------:R-:W1:Y:S07]  /*3fa0*/  LDSM.16.MT88.4 R20, [R217+0x9900] ;  /* 0x00990000d914783b */ /* 0x000e6e0000004200 */
[----:B------:R-:W-:Y:S08]  /*3fb0*/  HMMA.16816.F32 R128, R4, R36, R24 ;  /* 0x000000240480723c */ /* 0x000ff00000001818 */
[C---:B------:R-:W-:Y:S08]  /*3fc0*/  HMMA.16816.F32 R24, R8.reuse, R44, RZ ;  /* 0x0000002c0818723c */ /* 0x040ff000000018ff */
[C---:B------:R-:W-:Y:S07]  /*3fd0*/  HMMA.16816.F32 R44, R8.reuse, R74, RZ ;  /* 0x0000004a082c723c */ /* 0x040fee00000018ff */
[----:B------:R-:W-:Y:S01]  /*3fe0*/  MOV R74, R107 ;  /* 0x0000006b004a7202 */ /* 0x000fe20000000f00 */
[----:B------:R-:W-:Y:S01]  /*3ff0*/  HMMA.16816.F32 R40, R8, R76, RZ ;  /* 0x0000004c0828723c */ /* 0x000fe200000018ff */
[----:B------:R-:W-:-:S06]  /*4000*/  IMAD.MOV.U32 R75, RZ, RZ, R106 ;  /* 0x000000ffff4b7224 */ /* 0x000fcc00078e006a */
[----:B------:R-:W-:Y:S01]  /*4010*/  IMAD.MOV.U32 R76, RZ, RZ, R105 ;  /* 0x000000ffff4c7224 */ /* 0x000fe200078e0069 */
[----:B------:R-:W-:Y:S01]  /*4020*/  HMMA.16816.F32 R36, R8, R78, RZ ;  /* 0x0000004e0824723c */ /* 0x000fe200000018ff */
[----:B------:R-:W-:Y:S01]  /*4030*/  MOV R77, R13 ;  /* 0x0000000d004d7202 */ /* 0x000fe20000000f00 */
[----:B------:R-:W-:-:S05]  /*4040*/  IMAD.MOV.U32 R13, RZ, RZ, R100 ;  /* 0x000000ffff0d7224 */ /* 0x000fca00078e0064 */
[----:B------:R-:W-:Y:S01]  /*4050*/  IMAD.MOV.U32 R79, RZ, RZ, R104 ;  /* 0x000000ffff4f7224 */ /* 0x000fe200078e0068 */
[----:B--2---:R-:W-:Y:S08]  /*4060*/  HMMA.16816.F32 R56, R8, R52, RZ ;  /* 0x000000340838723c */ /* 0x004ff000000018ff */
[----:B------:R-:W-:Y:S07]  /*4070*/  HMMA.16816.F32 R104, R4, R84, R32 ;  /* 0x000000540468723c */ /* 0x000fee0000001820 */
[----:B------:R-:W-:Y:S01]  /*4080*/  IMAD.MOV.U32 R35, RZ, RZ, R103 ;  /* 0x000000ffff237224 */ /* 0x000fe200078e0067 */
[----:B------:R-:W-:Y:S01]  /*4090*/  MOV R34, R102 ;  /* 0x0000006600227202 */ /* 0x000fe20000000f00 */
[----:B------:R-:W-:Y:S01]  /*40a0*/  IMAD.MOV.U32 R33, RZ, RZ, R101 ;  /* 0x000000ffff217224 */ /* 0x000fe200078e0065 */
[----:B------:R-:W-:Y:S08]  /*40b0*/  HMMA.16816.F32 R60, R8, R50, RZ ;  /* 0x00000032083c723c */ /* 0x000ff000000018ff */
[C---:B------:R-:W-:Y:S07]  /*40c0*/  HMMA.16816.F32 R100, R4.reuse, R86, R28 ;  /* 0x000000560464723c */ /* 0x040fee000000181c */
[----:B------:R-:W-:Y:S01]  /*40d0*/  MOV R29, R213 ;  /* 0x000000d5001d7202 */ /* 0x000fe20000000f00 */
[----:B------:R-:W-:Y:S01]  /*40e0*/  HMMA.16816.F32 R84, R4, R88, R16 ;  /* 0x000000580454723c */ /* 0x000fe20000001810 */
[----:B------:R-:W2:Y:S01]  /*40f0*/  LDSM.16.MT88.4 R16, [R219+0x9900] ;  /* 0x00990000db10783b */ /* 0x000ea20000004200 */
[----:B------:R-:W-:-:S02]  /*4100*/  IMAD.MOV.U32 R31, RZ, RZ, R68 ;  /* 0x000000ffff1f7224 */ /* 0x000fc400078e0044 */
[----:B------:R-:W-:-:S04]  /*4110*/  IMAD.MOV.U32 R30, RZ, RZ, R69 ;  /* 0x000000ffff1e7224 */ /* 0x000fc800078e0045 */
[C---:B------:R-:W-:Y:S08]  /*4120*/  HMMA.16816.F32 R64, R8.reuse, R98, RZ ;  /* 0x000000620840723c */ /* 0x040ff000000018ff */
[C---:B------:R-:W-:Y:S08]  /*4130*/  HMMA.16816.F32 R52, R8.reuse, R54, RZ ;  /* 0x000000360834723c */ /* 0x040ff000000018ff */
[----:B------:R-:W-:Y:S01]  /*4140*/  HMMA.16816.F32 R48, R8, R72, RZ ;  /* 0x000000480830723c */ /* 0x000fe200000018ff */
[----:B------:R-:W3:Y:S06]  /*4150*/  LDSM.16.MT88.4 R8, [R218+0x9900] ;  /* 0x00990000da08783b */ /* 0x000eec0000004200 */
[----:B------:R-:W-:Y:S01]  /*4160*/  IMAD.MOV.U32 R73, RZ, RZ, R108 ;  /* 0x000000ffff497224 */ /* 0x000fe200078e006c */
[C---:B------:R-:W-:Y:S01]  /*4170*/  HMMA.16816.F32 R96, R4.reuse, R80, R24 ;  /* 0x000000500460723c */ /* 0x040fe20000001818 */
[----:B------:R-:W-:Y:S01]  /*4180*/  IMAD.MOV.U32 R72, RZ, RZ, R109 ;  /* 0x000000ffff487224 */ /* 0x000fe200078e006d */
[----:B------:R-:W-:Y:S06]  /*4190*/  LDSM.16.MT88.4 R24, [R218+0x1100] ;  /* 0x00110000da18783b */ /* 0x000fec0000004200 */
[C---:B-1----:R-:W-:Y:S07]  /*41a0*/  HMMA.16816.F32 R80, R4.reuse, R20, R56 ;  /* 0x000000140450723c */ /* 0x042fee0000001838 */
[----:B------:R-:W-:Y:S01]  /*41b0*/  MOV R56, R0 ;  /* 0x0000000000387202 */ /* 0x000fe20000000f00 */
[----:B------:R-:W-:Y:S01]  /*41c0*/  FFMA.FTZ R0, R120, c[0x0][0x2d0], -R12 ;  /* 0x0000b40078007a23 */ /* 0x000fe2000001080c */
[----:B------:R-:W-:Y:S01]  /*41d0*/  HMMA.16816.F32 R88, R4, R90, R60 ;  /* 0x0000005a0458723c */ /* 0x000fe2000000183c */
[----:B------:R-:W-:Y:S01]  /*41e0*/  IMAD.MOV.U32 R59, RZ, RZ, R75 ;  /* 0x000000ffff3b7224 */ /* 0x000fe200078e004b */
[----:B------:R-:W-:Y:S01]  /*41f0*/  MOV R57, R73 ;  /* 0x0000004900397202 */ /* 0x000fe20000000f00 */
[----:B------:R1:W-:Y:S01]  /*4200*/  MUFU.EX2 R213, R0 ;  /* 0x0000000000d57308 */ /* 0x0003e20000000800 */
[----:B------:R-:W-:-:S03]  /*4210*/  IMAD.MOV.U32 R58, RZ, RZ, R72 ;  /* 0x000000ffff3a7224 */ /* 0x000fc600078e0048 */
[----:B------:R-:W-:Y:S01]  /*4220*/  MOV R63, R79 ;  /* 0x0000004f003f7202 */ /* 0x000fe20000000f00 */
[----:B------:R-:W-:Y:S01]  /*4230*/  IMAD.MOV.U32 R62, RZ, RZ, R76 ;  /* 0x000000ffff3e7224 */ /* 0x000fe200078e004c */
[----:B------:R-:W-:Y:S01]  /*4240*/  HMMA.16816.F32 R108, R4, R70, R64 ;  /* 0x00000046046c723c */ /* 0x000fe20000001840 */
[----:B------:R-:W-:Y:S01]  /*4250*/  IMAD.MOV.U32 R61, RZ, RZ, R77 ;  /* 0x000000ffff3d7224 */ /* 0x000fe200078e004d */
[----:B------:R-:W-:-:S06]  /*4260*/  MOV R60, R74 ;  /* 0x0000004a003c7202 */ /* 0x000fcc0000000f00 */
[----:B------:R-:W-:Y:S01]  /*4270*/  HMMA.16816.F32 R76, R4, R22, R52 ;  /* 0x00000016044c723c */ /* 0x000fe20000001834 */
[----:B------:R-:W4:Y:S01]  /*4280*/  LDSM.16.MT88.4 R20, [R216+0x1100] ;  /* 0x00110000d814783b */ /* 0x000f220000004200 */
[----:B-1----:R-:W-:Y:S02]  /*4290*/  FFMA.FTZ R0, R118, c[0x0][0x2d0], -R12 ;  /* 0x0000b40076007a23 */ /* 0x002fe4000001080c */
[----:B------:R-:W-:-:S03]  /*42a0*/  IMAD.MOV.U32 R118, RZ, RZ, R56 ;  /* 0x000000ffff767224 */ /* 0x000fc600078e0038 */
[----:B------:R-:W-:Y:S01]  /*42b0*/  IMAD.MOV.U32 R52, RZ, RZ, R14 ;  /* 0x000000ffff347224 */ /* 0x000fe200078e000e */
[C---:B--2---:R-:W-:Y:S01]  /*42c0*/  HMMA.16816.F32 R72, R4.reuse, R16, R48 ;  /* 0x000000100448723c */ /* 0x044fe20000001830 */
[----:B------:R1:W-:Y:S01]  /*42d0*/  MUFU.EX2 R14, R0 ;  /* 0x00000000000e7308 */ /* 0x0003e20000000800 */
[----:B------:R-:W-:Y:S02]  /*42e0*/  IMAD.MOV.U32 R55, RZ, RZ, R221 ;  /* 0x000000ffff377224 */ /* 0x000fe400078e00dd */
[----:B------:R-:W-:Y:S02]  /*42f0*/  IMAD.MOV.U32 R54, RZ, RZ, R220 ;  /* 0x000000ffff367224 */ /* 0x000fe400078e00dc */
[----:B------:R-:W-:Y:S01]  /*4300*/  IMAD.MOV.U32 R53, RZ, RZ, R211 ;  /* 0x000000ffff357224 */ /* 0x000fe200078e00d3 */
[----:B------:R-:W-:Y:S01]  /*4310*/  MOV R120, R55 ;  /* 0x0000003700787202 */ /* 0x000fe20000000f00 */
[C---:B------:R-:W-:Y:S01]  /*4320*/  HMMA.16816.F32 R64, R4.reuse, R18, R44 ;  /* 0x000000120440723c */ /* 0x040fe2000000182c */
[----:B------:R-:W2:Y:S07]  /*4330*/  LDSM.16.MT88.4 R16, [R217+0x1100] ;  /* 0x00110000d910783b */ /* 0x000eae0000004200 */
[----:B---3--:R-:W-:Y:S01]  /*4340*/  HMMA.16816.F32 R48, R4, R8, R40 ;  /* 0x000000080430723c */ /* 0x008fe20000001828 */
[----:B-1----:R-:W-:-:S02]  /*4350*/  FFMA.FTZ R0, R117, c[0x0][0x2d0], -R12 ;  /* 0x0000b40075007a23 */ /* 0x002fc4000001080c */
[----:B------:R-:W-:Y:S02]  /*4360*/  IMAD.MOV.U32 R117, RZ, RZ, R57 ;  /* 0x000000ffff757224 */ /* 0x000fe400078e0039 */
[----:B------:R1:W-:Y:S03]  /*4370*/  MUFU.EX2 R221, R0 ;  /* 0x0000000000dd7308 */ /* 0x0003e60000000800 */
[----:B------:R-:W-:Y:S01]  /*4380*/  HMMA.16816.F32 R36, R4, R10, R36 ;  /* 0x0000000a0424723c */ /* 0x000fe20000001824 */
[----:B------:R-:W3:Y:S06]  /*4390*/  LDSM.16.MT88.4 R8, [R219+0x1100] ;  /* 0x00110000db08783b */ /* 0x000eec0000004200 */
[----:B------:R-:W-:-:S02]  /*43a0*/  FFMA.FTZ R4, R121, c[0x0][0x2d0], -R2 ;  /* 0x0000b40079047a23 */ /* 0x000fc40000010802 */
[----:B------:R-:W-:Y:S02]  /*43b0*/  IMAD.MOV.U32 R121, RZ, RZ, R60 ;  /* 0x000000ffff797224 */ /* 0x000fe400078e003c */
[----:B-1----:R-:W-:Y:S01]  /*43c0*/  FFMA.FTZ R0, R116, c[0x0][0x2d0], -R12 ;  /* 0x0000b40074007a23 */ /* 0x002fe2000001080c */
[----:B------:R-:W-:-:S03]  /*43d0*/  MOV R116, R58 ;  /* 0x0000003a00747202 */ /* 0x000fc60000000f00 */
[----:B------:R1:W1:Y:S02]  /*43e0*/  MUFU.EX2 R220, R0 ;  /* 0x0000000000dc7308 */ /* 0x0002640000000800 */
[----:B-1----:R-:W-:Y:S01]  /*43f0*/  FFMA.FTZ R0, R123, c[0x0][0x2d0], -R2 ;  /* 0x0000b4007b007a23 */ /* 0x002fe20000010802 */
[----:B------:R-:W-:Y:S01]  /*4400*/  F2FP.PACK_AB R6, R220, R221 ;  /* 0x000000dddc06723e */ /* 0x000fe200000000ff */
[----:B------:R-:W-:-:S04]  /*4410*/  IMAD.MOV.U32 R123, RZ, RZ, R59 ;  /* 0x000000ffff7b7224 */ /* 0x000fc800078e003b */
[----:B------:R1:W-:Y:S02]  /*4420*/  MUFU.EX2 R211, R0 ;  /* 0x0000000000d37308 */ /* 0x0003e40000000800 */
[----:B-1----:R-:W-:-:S06]  /*4430*/  FFMA.FTZ R0, R122, c[0x0][0x2d0], -R2 ;  /* 0x0000b4007a007a23 */ /* 0x002fcc0000010802 */
[----:B------:R1:W-:Y:S08]  /*4440*/  MUFU.EX2 R122, R4 ;  /* 0x00000004007a7308 */ /* 0x0003f00000000800 */
[----:B------:R2:W2:Y:S01]  /*4450*/  MUFU.EX2 R28, R0 ;  /* 0x00000000001c7308 */ /* 0x0004a20000000800 */
[----:B-1----:R-:W-:Y:S01]  /*4460*/  F2FP.PACK_AB R4, R14, R213 ;  /* 0x000000d50e04723e */ /* 0x002fe200000000ff */
[----:B--2---:R-:W-:Y:S01]  /*4470*/  FFMA.FTZ R0, R119, c[0x0][0x2d0], -R2 ;  /* 0x0000b40077007a23 */ /* 0x004fe20000010802 */
[----:B------:R-:W-:-:S02]  /*4480*/  F2FP.PACK_AB R5, R28, R211 ;  /* 0x000000d31c05723e */ /* 0x000fc400000000ff */
[----:B------:R-:W-:-:S03]  /*4490*/  MOV R119, R61 ;  /* 0x0000003d00777202 */ /* 0x000fc60000000f00 */
[----:B------:R-:W1:Y:S02]  /*44a0*/  MUFU.EX2 R32, R0 ;  /* 0x0000000000207308 */ /* 0x000e640000000800 */
[----:B-1----:R-:W-:Y:S01]  /*44b0*/  F2FP.PACK_AB R7, R32, R122 ;  /* 0x0000007a2007723e */ /* 0x002fe200000000ff */
[----:B------:R-:W-:-:S06]  /*44c0*/  IMAD.MOV.U32 R0, RZ, RZ, R54 ;  /* 0x000000ffff007224 */ /* 0x000fcc00078e0036 */
[C---:B----4-:R-:W-:Y:S07]  /*44d0*/  HMMA.16816.F32 R68, R4.reuse, R20, R192 ;  /* 0x000000140444723c */ /* 0x050fee00000018c0 */
[----:B------:R-:W-:Y:S01]  /*44e0*/  MOV R193, R52 ;  /* 0x0000003400c17202 */ /* 0x000fe20000000f00 */
[----:B------:R-:W-:Y:S01]  /*44f0*/  IMAD.MOV.U32 R192, RZ, RZ, R53 ;  /* 0x000000ffffc07224 */ /* 0x000fe200078e0035 */
[----:B------:R-:W-:Y:S01]  /*4500*/  HMMA.16816.F32 R56, R4, R16, R184 ;  /* 0x000000100438723c */ /* 0x000fe200000018b8 */
[----:B------:R-:W-:-:S02]  /*4510*/  IMAD.MOV.U32 R195, RZ, RZ, R62 ;  /* 0x000000ffffc37224 */ /* 0x000fc400078e003e */
        /* <DEDUP_REMOVED lines=8> */
[----:B------:R-:W-:Y:S01]  /*45a0*/  MOV R188, R33 ;  /* 0x0000002100bc7202 */ /* 0x000fe20000000f00 */
[----:B------:R-:W-:Y:S01]  /*45b0*/  IMAD.MOV.U32 R189, RZ, RZ, R34 ;  /* 0x000000ffffbd7224 */ /* 0x000fe200078e0022 */
[----:B------:R-:W-:Y:S01]  /*45c0*/  MOV R191, R35 ;  /* 0x0000002300bf7202 */ /* 0x000fe20000000f00 */
[----:B------:R-:W-:-:S02]  /*45d0*/  IMAD.MOV.U32 R190, RZ, RZ, R32 ;  /* 0x000000ffffbe7224 */ /* 0x000fc400078e0020 */
[C---:B------:R-:W-:Y:S08]  /*45e0*/  HMMA.16816.F32 R32, R4.reuse, R24, R132 ;  /* 0x000000180420723c */ /* 0x040ff00000001884 */
[C---:B-1----:R-:W-:Y:S08]  /*45f0*/  HMMA.16816.F32 R136, R4.reuse, R16, R172 ;  /* 0x000000100488723c */ /* 0x042ff000000018ac */
[C---:B------:R-:W-:Y:S01]  /*4600*/  HMMA.16816.F32 R140, R4.reuse, R18, R168 ;  /* 0x00000012048c723c */ /* 0x040fe200000018a8 */
[----:B------:R-:W1:Y:S06]  /*4610*/  LDSM.16.MT88.4 R16, [R218+0x4100] ;  /* 0x00410000da10783b */ /* 0x000e6c0000004200 */
[----:B------:R-:W-:Y:S01]  /*4620*/  MOV R170, R28 ;  /* 0x0000001c00aa7202 */ /* 0x000fe20000000f00 */
[----:B--2---:R-:W-:Y:S01]  /*4630*/  HMMA.16816.F32 R144, R4, R8, R144 ;  /* 0x000000080490723c */ /* 0x004fe20000001890 */
[----:B------:R-:W-:-:S02]  /*4640*/  IMAD.MOV.U32 R171, RZ, RZ, R29 ;  /* 0x000000ffffab7224 */ /* 0x000fc400078e001d */
[----:B------:R-:W-:Y:S02]  /*4650*/  IMAD.MOV.U32 R168, RZ, RZ, R188 ;  /* 0x000000ffffa87224 */ /* 0x000fe400078e00bc */
[----:B------:R-:W-:-:S03]  /*4660*/  IMAD.MOV.U32 R169, RZ, RZ, R189 ;  /* 0x000000ffffa97224 */ /* 0x000fc600078e00bd */
[C---:B------:R-:W-:Y:S01]  /*4670*/  HMMA.16816.F32 R148, R4.reuse, R10, R148 ;  /* 0x0000000a0494723c */ /* 0x040fe20000001894 */
[----:B------:R-:W2:Y:S07]  /*4680*/  LDSM.16.MT88.4 R8, [R216+0x7100] ;  /* 0x00710000d808783b */ /* 0x000eae0000004200 */
[C---:B---3--:R-:W-:Y:S07]  /*4690*/  HMMA.16816.F32 R152, R4.reuse, R20, R152 ;  /* 0x000000140498723c */ /* 0x048fee0000001898 */
[----:B------:R-:W-:Y:S01]  /*46a0*/  IMAD.MOV.U32 R20, RZ, RZ, R30 ;  /* 0x000000ffff147224 */ /* 0x000fe200078e001e */
[----:B------:R-:W-:Y:S01]  /*46b0*/  MOV R21, R31 ;  /* 0x0000001f00157202 */ /* 0x000fe20000000f00 */
[C---:B------:R-:W-:Y:S01]  /*46c0*/  HMMA.16816.F32 R132, R4.reuse, R26, R176 ;  /* 0x0000001a0484723c */ /* 0x040fe200000018b0 */
[----:B------:R-:W3:Y:S04]  /*46d0*/  LDSM.16.MT88.4 R28, [R217+0x7100] ;  /* 0x00710000d91c783b */ /* 0x000ee80000004200 */
[----:B------:R-:W-:Y:S03]  /*46e0*/  LDSM.16.MT88.4 R24, [R216+0xa100] ;  /* 0x00a10000d818783b */ /* 0x000fe60000004200 */
[C---:B-1----:R-:W-:Y:S08]  /*46f0*/  HMMA.16816.F32 R184, R4.reuse, R16, R160 ;  /* 0x0000001004b8723c */ /* 0x042ff000000018a0 */
[C---:B------:R-:W-:Y:S01]  /*4700*/  HMMA.16816.F32 R180, R4.reuse, R18, R156 ;  /* 0x0000001204b4723c */ /* 0x040fe2000000189c */
[----:B------:R-:W1:Y:S07]  /*4710*/  LDSM.16.MT88.4 R16, [R219+0x7100] ;  /* 0x00710000db10783b */ /* 0x000e6e0000004200 */
[C---:B--2---:R-:W-:Y:S08]  /*4720*/  HMMA.16816.F32 R176, R4.reuse, R8, R128 ;  /* 0x0000000804b0723c */ /* 0x044ff00000001880 */
[C---:B------:R-:W-:Y:S01]  /*4730*/  HMMA.16816.F32 R156, R4.reuse, R10, R124 ;  /* 0x0000000a049c723c */ /* 0x040fe2000000187c */
[----:B------:R-:W2:Y:S07]  /*4740*/  LDSM.16.MT88.4 R8, [R218+0x7100] ;  /* 0x00710000da08783b */ /* 0x000eae0000004200 */
[C---:B------:R-:W-:Y:S07]  /*4750*/  HMMA.16816.F32 R196, R4.reuse, R22, R196 ;  /* 0x0000001604c4723c */ /* 0x040fee00000018c4 */
[----:B------:R-:W-:Y:S01]  /*4760*/  IMAD.MOV.U32 R22, RZ, RZ, R190 ;  /* 0x000000ffff167224 */ /* 0x000fe200078e00be */
[----:B---3--:R-:W-:Y:S01]  /*4770*/  HMMA.16816.F32 R172, R4, R28, R112 ;  /* 0x0000001c04ac723c */ /* 0x008fe20000001870 */
[----:B------:R-:W-:-:S06]  /*4780*/  IMAD.MOV.U32 R23, RZ, RZ, R191 ;  /* 0x000000ffff177224 */ /* 0x000fcc00078e00bf */
[----:B------:R-:W-:Y:S01]  /*4790*/  IMAD.MOV.U32 R28, RZ, RZ, R169 ;  /* 0x000000ffff1c7224 */ /* 0x000fe200078e00a9 */
[----:B------:R-:W-:Y:S01]  /*47a0*/  HMMA.16816.F32 R188, R4, R30, R108 ;  /* 0x0000001e04bc723c */ /* 0x000fe2000000186c */
[----:B------:R-:W-:-:S06]  /*47b0*/  MOV R29, R171 ;  /* 0x000000ab001d7202 */ /* 0x000fcc0000000f00 */
[----:B------:R-:W-:Y:S01]  /*47c0*/  MOV R31, R168 ;  /* 0x000000a8001f7202 */ /* 0x000fe20000000f00 */
[----:B------:R-:W-:Y:S01]  /*47d0*/  IMAD.MOV.U32 R30, RZ, RZ, R170 ;  /* 0x000000ffff1e7224 */ /* 0x000fe200078e00aa */
[C---:B-1----:R-:W-:Y:S07]  /*47e0*/  HMMA.16816.F32 R160, R4.reuse, R18, R100 ;  /* 0x0000001204a0723c */ /* 0x042fee0000001864 */
[----:B------:R-:W-:Y:S01]  /*47f0*/  MOV R101, R121 ;  /* 0x0000007900657202 */ /* 0x000fe20000000f00 */
[----:B------:R-:W-:Y:S01]  /*4800*/  HMMA.16816.F32 R168, R4, R16, R104 ;  /* 0x0000001004a8723c */ /* 0x000fe20000001868 */
[----:B------:R-:W1:Y:S01]  /*4810*/  LDSM.16.MT88.4 R16, [R219+0xa100] ;  /* 0x00a10000db10783b */ /* 0x000e620000004200 */
[----:B------:R-:W-:-:S02]  /*4820*/  IMAD.MOV.U32 R100, RZ, RZ, R119 ;  /* 0x000000ffff647224 */ /* 0x000fc400078e0077 */
[----:B------:R-:W-:Y:S02]  /*4830*/  IMAD.MOV.U32 R103, RZ, RZ, R123 ;  /* 0x000000ffff677224 */ /* 0x000fe400078e007b */
[----:B------:R-:W-:Y:S01]  /*4840*/  IMAD.MOV.U32 R102, RZ, RZ, R122 ;  /* 0x000000ffff667224 */ /* 0x000fe200078e007a */
[----:B------:R-:W-:Y:S01]  /*4850*/  MOV R107, R20 ;  /* 0x00000014006b7202 */ /* 0x000fe20000000f00 */
[----:B------:R-:W-:Y:S01]  /*4860*/  IMAD.MOV.U32 R105, RZ, RZ, R22 ;  /* 0x000000ffff697224 */ /* 0x000fe200078e0016 */
[C---:B--2---:R-:W-:Y:S01]  /*4870*/  HMMA.16816.F32 R128, R4.reuse, R8, R96 ;  /* 0x000000080480723c */ /* 0x044fe20000001860 */
[----:B------:R-:W-:Y:S02]  /*4880*/  IMAD.MOV.U32 R104, RZ, RZ, R23 ;  /* 0x000000ffff687224 */ /* 0x000fe400078e0017 */
[----:B------:R-:W-:Y:S02]  /*4890*/  IMAD.MOV.U32 R106, RZ, RZ, R21 ;  /* 0x000000ffff6a7224 */ /* 0x000fe400078e0015 */
[----:B------:R-:W2:Y:S03]  /*48a0*/  LDSM.16.MT88.4 R20, [R217+0xa100] ;  /* 0x00a10000d914783b */ /* 0x000ea60000004200 */
[C---:B------:R-:W-:Y:S01]  /*48b0*/  HMMA.16816.F32 R124, R4.reuse, R10, R92 ;  /* 0x0000000a047c723c */ /* 0x040fe2000000185c */
[----:B------:R-:W3:Y:S06]  /*48c0*/  LDSM.16.MT88.4 R8, [R218+0xa100] ;  /* 0x00a10000da08783b */ /* 0x000eec0000004200 */
[----:B------:R-:W-:Y:S01]  /*48d0*/  MOV R92, R116 ;  /* 0x00000074005c7202 */ /* 0x000fe20000000f00 */
[----:B------:R-:W-:Y:S01]  /*48e0*/  IMAD.MOV.U32 R93, RZ, RZ, R117 ;  /* 0x000000ffff5d7224 */ /* 0x000fe200078e0075 */
[----:B------:R-:W-:Y:S01]  /*48f0*/  MOV R95, R120 ;  /* 0x00000078005f7202 */ /* 0x000fe20000000f00 */
[----:B------:R-:W-:Y:S01]  /*4900*/  IMAD.MOV.U32 R94, RZ, RZ, R118 ;  /* 0x000000ffff5e7224 */ /* 0x000fe200078e0076 */
[C---:B------:R-:W-:Y:S07]  /*4910*/  HMMA.16816.F32 R120, R4.reuse, R26, R88 ;  /* 0x0000001a0478723c */ /* 0x040fee0000001858 */
[----:B------:R-:W-:Y:S01]  /*4920*/  MOV R27, R94 ;  /* 0x0000005e001b7202 */ /* 0x000fe20000000f00 */
[----:B------:R-:W-:Y:S01]  /*4930*/  HMMA.16816.F32 R116, R4, R24, R84 ;  /* 0x000000180474723c */ /* 0x000fe20000001854 */
[----:B------:R-:W-:-:S02]  /*4940*/  IMAD.MOV.U32 R94, RZ, RZ, R103 ;  /* 0x000000ffff5e7224 */ /* 0x000fc400078e0067 */
[----:B------:R-:W-:Y:S02]  /*4950*/  IMAD.MOV.U32 R103, RZ, RZ, R214 ;  /* 0x000000ffff677224 */ /* 0x000fe400078e00d6 */
[----:B------:R-:W-:Y:S02]  /*4960*/  IMAD.MOV.U32 R26, RZ, RZ, R93 ;  /* 0x000000ffff1a7224 */ /* 0x000fe400078e005d */
[----:B------:R-:W-:Y:S01]  /*4970*/  IMAD.MOV.U32 R24, RZ, RZ, R95 ;  /* 0x000000ffff187224 */ /* 0x000fe200078e005f */
[----:B------:R-:W-:Y:S01]  /*4980*/  MOV R95, R30 ;  /* 0x0000001e005f7202 */ /* 0x000fe20000000f00 */
[----:B------:R-:W-:Y:S01]  /*4990*/  IMAD.MOV.U32 R25, RZ, RZ, R100 ;  /* 0x000000ffff197224 */ /* 0x000fe200078e0064 */
[----:B------:R-:W-:Y:S01]  /*49a0*/  MOV R30, R211 ;  /* 0x000000d3001e7202 */ /* 0x000fe20000000f00 */
[----:B------:R-:W-:Y:S01]  /*49b0*/  IMAD.MOV.U32 R100, RZ, RZ, R31 ;  /* 0x000000ffff647224 */ /* 0x000fe200078e001f */
[----:B-1----:R-:W-:Y:S01]  /*49c0*/  HMMA.16816.F32 R96, R4, R16, R72 ;  /* 0x000000100460723c */ /* 0x002fe20000001848 */
[----:B------:R-:W-:-:S02]  /*49d0*/  IMAD.MOV.U32 R31, RZ, RZ, R213 ;  /* 0x000000ffff1f7224 */ /* 0x000fc400078e00d5 */
[----:B------:R-:W-:Y:S01]  /*49e0*/  IMAD.MOV.U32 R93, RZ, RZ, R102 ;  /* 0x000000ffff5d7224 */ /* 0x000fe200078e0066 */
[----:B------:R-:W-:-:S03]  /*49f0*/  MOV R102, R215 ;  /* 0x000000d700667202 */ /* 0x000fc60000000f00 */
[----:B------:R-:W-:Y:S01]  /*4a00*/  MOV R74, R27 ;  /* 0x0000001b004a7202 */ /* 0x000fe20000000f00 */
[----:B--2---:R-:W-:Y:S01]  /*4a10*/  HMMA.16816.F32 R112, R4, R20, R80 ;  /* 0x000000140470723c */ /* 0x004fe20000001850 */
[----:B------:R-:W-:-:S07]  /*4a20*/  IMAD.MOV.U32 R75, RZ, RZ, R24 ;  /* 0x000000ffff4b7224 */ /* 0x000fce00078e0018 */
[C---:B---3--:R-:W-:Y:S07]  /*4a30*/  HMMA.16816.F32 R80, R4.reuse, R10, R36 ;  /* 0x0000000a0450723c */ /* 0x048fee0000001824 */
[----:B------:R-:W-:Y:S01]  /*4a40*/  IMAD.MOV.U32 R36, RZ, RZ, R92 ;  /* 0x000000ffff247224 */ /* 0x000fe200078e005c */
[----:B------:R-:W-:Y:S01]  /*4a50*/  MOV R92, R101 ;  /* 0x00000065005c7202 */ /* 0x000fe20000000f00 */
[----:B------:R-:W-:Y:S01]  /*4a60*/  IMAD.MOV.U32 R101, RZ, RZ, R0 ;  /* 0x000000ffff657224 */ /* 0x000fe200078e0000 */
[----:B------:R-:W-:Y:S01]  /*4a70*/  HMMA.16816.F32 R88, R4, R18, R64 ;  /* 0x000000120458723c */ /* 0x000fe20000001840 */
[----:B------:R-:W-:Y:S01]  /*4a80*/  FFMA.FTZ R0, R202, c[0x0][0x2d0], -R12 ;  /* 0x0000b400ca007a23 */ /* 0x000fe2000001080c */
[----:B------:R-:W1:Y:S01]  /*4a90*/  LDSM.16.MT88.4 R16, [R217+0x1900] ;  /* 0x00190000d910783b */ /* 0x000e620000004200 */
[----:B------:R-:W-:-:S02]  /*4aa0*/  MOV R39, R75 ;  /* 0x0000004b00277202 */ /* 0x000fc40000000f00 */
[----:B------:R2:W-:Y:S03]  /*4ab0*/  MUFU.EX2 R211, R0 ;  /* 0x0000000000d37308 */ /* 0x0005e60000000800 */
[C---:B------:R-:W-:Y:S01]  /*4ac0*/  HMMA.16816.F32 R84, R4.reuse, R8, R48 ;  /* 0x000000080454723c */ /* 0x040fe20000001830 */
[----:B------:R-:W-:Y:S07]  /*4ad0*/  LDSM.16.MT88.4 R8, [R219+0x1900] ;  /* 0x00190000db08783b */ /* 0x000fee0000004200 */
[----:B------:R-:W-:Y:S01]  /*4ae0*/  HMMA.16816.F32 R108, R4, R22, R76 ;  /* 0x00000016046c723c */ /* 0x000fe2000000184c */
[----:B------:R-:W3:Y:S01]  /*4af0*/  LDSM.16.MT88.4 R20, [R216+0x1900] ;  /* 0x00190000d814783b */ /* 0x000ee20000004200 */
[----:B--2---:R-:W-:-:S05]  /*4b00*/  FFMA.FTZ R0, R200, c[0x0][0x2d0], -R12 ;  /* 0x0000b400c8007a23 */ /* 0x004fca000001080c */
[----:B------:R-:W-:Y:S01]  /*4b10*/  MOV R77, R92 ;  /* 0x0000005c004d7202 */ /* 0x000fe20000000f00 */
[----:B------:R-:W-:Y:S01]  /*4b20*/  IMAD.MOV.U32 R78, RZ, RZ, R93 ;  /* 0x000000ffff4e7224 */ /* 0x000fe200078e005d */
[----:B------:R2:W4:Y:S01]  /*4b30*/  MUFU.EX2 R214, R0 ;  /* 0x0000000000d67308 */ /* 0x0005220000000800 */
[----:B------:R-:W-:Y:S01]  /*4b40*/  MOV R92, R95 ;  /* 0x0000005f005c7202 */ /* 0x000fe20000000f00 */
[----:B------:R-:W-:Y:S01]  /*4b50*/  IMAD.MOV.U32 R79, RZ, RZ, R94 ;  /* 0x000000ffff4f7224 */ /* 0x000fe200078e005e */
[----:B------:R-:W-:Y:S01]  /*4b60*/  MOV R95, R102 ;  /* 0x00000066005f7202 */ /* 0x000fe20000000f00 */
[----:B------:R-:W-:Y:S01]  /*4b70*/  IMAD.MOV.U32 R93, RZ, RZ, R100 ;  /* 0x000000ffff5d7224 */ /* 0x000fe200078e0064 */
[----:B------:R-:W-:Y:S01]  /*4b80*/  MOV R102, R105 ;  /* 0x0000006900667202 */ /* 0x000fe20000000f00 */
[----:B------:R-:W-:Y:S01]  /*4b90*/  FFMA.FTZ R4, R203, c[0x0][0x2d0], -R2 ;  /* 0x0000b400cb047a23 */ /* 0x000fe20000010802 */
[----:B------:R-:W-:Y:S01]  /*4ba0*/  MOV R105, R210 ;  /* 0x000000d200697202 */ /* 0x000fe20000000f00 */
[----:B------:R-:W-:Y:S01]  /*4bb0*/  IMAD.MOV.U32 R94, RZ, RZ, R101 ;  /* 0x000000ffff5e7224 */ /* 0x000fe200078e0065 */
[----:B------:R-:W-:Y:S01]  /*4bc0*/  MOV R73, R78 ;  /* 0x0000004e00497202 */ /* 0x000fe20000000f00 */
[----:B------:R-:W-:Y:S01]  /*4bd0*/  IMAD.MOV.U32 R100, RZ, RZ, R103 ;  /* 0x000000ffff647224 */ /* 0x000fe200078e0067 */
[----:B------:R-:W-:Y:S01]  /*4be0*/  MOV R64, R93 ;  /* 0x0000005d00407202 */ /* 0x000fe20000000f00 */
[----:B------:R-:W-:-:S02]  /*4bf0*/  IMAD.MOV.U32 R101, RZ, RZ, R104 ;  /* 0x000000ffff657224 */ /* 0x000fc400078e0068 */
[----:B------:R-:W-:Y:S01]  /*4c00*/  IMAD.MOV.U32 R103, RZ, RZ, R194 ;  /* 0x000000ffff677224 */ /* 0x000fe200078e00c2 */
[----:B------:R-:W-:Y:S01]  /*4c10*/  MOV R67, R100 ;  /* 0x0000006400437202 */ /* 0x000fe20000000f00 */
[----:B--2---:R-:W-:Y:S02]  /*4c20*/  FFMA.FTZ R0, R166, c[0x0][0x2d0], -R12 ;  /* 0x0000b400a6007a23 */ /* 0x004fe4000001080c */
[----:B------:R-:W-:Y:S01]  /*4c30*/  IMAD.MOV.U32 R104, RZ, RZ, R212 ;  /* 0x000000ffff687224 */ /* 0x000fe200078e00d4 */
[----:B------:R-:W-:Y:S01]  /*4c40*/  MOV R51, R103 ;  /* 0x0000006700337202 */ /* 0x000fe20000000f00 */
[----:B------:R2:W-:Y:S01]  /*4c50*/  MUFU.EX2 R213, R0 ;  /* 0x0000000000d57308 */ /* 0x0005e20000000800 */
[----:B------:R-:W-:Y:S02]  /*4c60*/  IMAD.MOV.U32 R194, RZ, RZ, R209 ;  /* 0x000000ffffc27224 */ /* 0x000fe400078e00d1 */
[----:B------:R-:W-:Y:S02]  /*4c70*/  IMAD.MOV.U32 R76, RZ, RZ, R25 ;  /* 0x000000ffff4c7224 */ /* 0x000fe400078e0019 */
[----:B------:R-:W-:-:S02]  /*4c80*/  IMAD.MOV.U32 R72, RZ, RZ, R77 ;  /* 0x000000ffff487224 */ /* 0x000fc400078e004d */
[----:B------:R-:W-:Y:S01]  /*4c90*/  IMAD.MOV.U32 R75, RZ, RZ, R92 ;  /* 0x000000ffff4b7224 */ /* 0x000fe200078e005c */
[----:B------:R4:W-:Y:S01]  /*4ca0*/  MUFU.EX2 R209, R4 ;  /* 0x0000000400d17308 */ /* 0x0009e20000000800 */
[----:B------:R-:W-:Y:S02]  /*4cb0*/  IMAD.MOV.U32 R48, RZ, RZ, R76 ;  /* 0x000000ffff307224 */ /* 0x000fe400078e004c */
[----:B------:R-:W-:Y:S02]  /*4cc0*/  IMAD.MOV.U32 R65, RZ, RZ, R94 ;  /* 0x000000ffff417224 */ /* 0x000fe400078e005e */
[----:B------:R-:W-:Y:S02]  /*4cd0*/  IMAD.MOV.U32 R66, RZ, RZ, R95 ;  /* 0x000000ffff427224 */ /* 0x000fe400078e005f */
[----:B------:R-:W-:Y:S02]  /*4ce0*/  IMAD.MOV.U32 R166, RZ, RZ, R73 ;  /* 0x000000ffffa67224 */ /* 0x000fe400078e0049 */
[----:B--2---:R-:W-:-:S02]  /*4cf0*/  FFMA.FTZ R0, R165, c[0x0][0x2d0], -R12 ;  /* 0x0000b400a5007a23 */ /* 0x004fc4000001080c */
[----:B------:R-:W-:Y:S02]  /*4d00*/  IMAD.MOV.U32 R165, RZ, RZ, R75 ;  /* 0x000000ffffa57224 */ /* 0x000fe400078e004b */
[----:B------:R2:W1:Y:S01]  /*4d10*/  MUFU.EX2 R215, R0 ;  /* 0x0000000000d77308 */ /* 0x0004620000000800 */
[----:B------:R-:W-:Y:S01]  /*4d20*/  IMAD.MOV.U32 R49, RZ, RZ, R101 ;  /* 0x000000ffff317224 */ /* 0x000fe200078e0065 */
[----:B----4-:R-:W-:Y:S01]  /*4d30*/  F2FP.PACK_AB R4, R214, R211 ;  /* 0x000000d3d604723e */ /* 0x010fe200000000ff */
[----:B------:R-:W-:Y:S01]  /*4d40*/  IMAD.MOV.U32 R50, RZ, RZ, R102 ;  /* 0x000000ffff327224 */ /* 0x000fe200078e0066 */
[----:B------:R-:W-:Y:S01]  /*4d50*/  MOV R102, R106 ;  /* 0x0000006a00667202 */ /* 0x000fe20000000f00 */
[----:B------:R-:W-:Y:S02]  /*4d60*/  IMAD.MOV.U32 R100, RZ, RZ, R104 ;  /* 0x000000ffff647224 */ /* 0x000fe400078e0068 */
[----:B------:R-:W-:Y:S02]  /*4d70*/  IMAD.MOV.U32 R101, RZ, RZ, R105 ;  /* 0x000000ffff657224 */ /* 0x000fe400078e0069 */
[----:B------:R-:W-:-:S02]  /*4d80*/  IMAD.MOV.U32 R103, RZ, RZ, R107 ;  /* 0x000000ffff677224 */ /* 0x000fc400078e006b */
[----:B------:R-:W-:-:S03]  /*4d90*/  IMAD.MOV.U32 R37, RZ, RZ, R101 ;  /* 0x000000ffff257224 */ /* 0x000fc600078e0065 */
[----:B------:R-:W-:Y:S01]  /*4da0*/  MOV R38, R103 ;  /* 0x0000006700267202 */ /* 0x000fe20000000f00 */
[----:B--2---:R-:W-:Y:S01]  /*4db0*/  FFMA.FTZ R0, R205, c[0x0][0x2d0], -R2 ;  /* 0x0000b400cd007a23 */ /* 0x004fe20000010802 */
[----:B-1----:R-:W-:Y:S01]  /*4dc0*/  F2FP.PACK_AB R6, R215, R213 ;  /* 0x000000d5d706723e */ /* 0x002fe200000000ff */
[----:B------:R-:W-:Y:S02]  /*4dd0*/  IMAD.MOV.U32 R205, RZ, RZ, R208 ;  /* 0x000000ffffcd7224 */ /* 0x000fe400078e00d0 */
[----:B------:R1:W-:Y:S02]  /*4de0*/  MUFU.EX2 R208, R0 ;  /* 0x0000000000d07308 */ /* 0x0003e40000000800 */
[----:B-1----:R-:W-:Y:S02]  /*4df0*/  FFMA.FTZ R0, R204, c[0x0][0x2d0], -R2 ;  /* 0x0000b400cc007a23 */ /* 0x002fe40000010802 */
[----:B------:R-:W-:-:S04]  /*4e00*/  IMAD.MOV.U32 R204, RZ, RZ, R26 ;  /* 0x000000ffffcc7224 */ /* 0x000fc800078e001a */
[----:B------:R1:W2:Y:S01]  /*4e10*/  MUFU.EX2 R210, R0 ;  /* 0x0000000000d27308 */ /* 0x0002a20000000800 */
[----:B------:R-:W-:Y:S01]  /*4e20*/  LDSM.16.MT88.4 R24, [R218+0x1900] ;  /* 0x00190000da18783b */ /* 0x000fe20000004200 */
[----:B-1----:R-:W-:Y:S01]  /*4e30*/  FFMA.FTZ R0, R201, c[0x0][0x2d0], -R2 ;  /* 0x0000b400c9007a23 */ /* 0x002fe20000010802 */
[----:B--2---:R-:W-:-:S05]  /*4e40*/  F2FP.PACK_AB R5, R210, R208 ;  /* 0x000000d0d205723e */ /* 0x004fca00000000ff */
[----:B------:R-:W1:Y:S02]  /*4e50*/  MUFU.EX2 R212, R0 ;  /* 0x0000000000d47308 */ /* 0x000e640000000800 */
[----:B-1----:R-:W-:Y:S01]  /*4e60*/  F2FP.PACK_AB R7, R212, R209 ;  /* 0x000000d1d407723e */ /* 0x002fe200000000ff */
[----:B------:R-:W-:Y:S02]  /*4e70*/  IMAD.MOV.U32 R0, RZ, RZ, R74 ;  /* 0x000000ffff007224 */ /* 0x000fe400078e004a */
[----:B------:R-:W-:-:S04]  /*4e80*/  IMAD.MOV.U32 R74, RZ, RZ, R79 ;  /* 0x000000ffff4a7224 */ /* 0x000fc800078e004f */
[C---:B------:R-:W-:Y:S08]  /*4e90*/  HMMA.16816.F32 R92, R4.reuse, R16, R56 ;  /* 0x00000010045c723c */ /* 0x040ff00000001838 */
[C---:B------:R-:W-:Y:S01]  /*4ea0*/  HMMA.16816.F32 R76, R4.reuse, R18, R52 ;  /* 0x00000012044c723c */ /* 0x040fe20000001834 */
[----:B------:R-:W1:Y:S06]  /*4eb0*/  LDSM.16.MT88.4 R16, [R216+0x4900] ;  /* 0x00490000d810783b */ /* 0x000e6c0000004200 */
[----:B------:R-:W-:Y:S01]  /*4ec0*/  IMAD.MOV.U32 R53, RZ, RZ, R72 ;  /* 0x000000ffff357224 */ /* 0x000fe200078e0048 */
[----:B------:R-:W-:Y:S01]  /*4ed0*/  MOV R52, R74 ;  /* 0x0000004a00347202 */ /* 0x000fe20000000f00 */
[----:B---3--:R-:W-:Y:S01]  /*4ee0*/  HMMA.16816.F32 R200, R4, R20, R68 ;  /* 0x0000001404c8723c */ /* 0x008fe20000001844 */
[----:B------:R-:W-:Y:S01]  /*4ef0*/  MOV R54, R48 ;  /* 0x0000003000367202 */ /* 0x000fe20000000f00 */
[----:B------:R-:W-:-:S02]  /*4f00*/  IMAD.MOV.U32 R55, RZ, RZ, R39 ;  /* 0x000000ffff377224 */ /* 0x000fc400078e0027 */
[----:B------:R-:W-:-:S04]  /*4f10*/  IMAD.MOV.U32 R39, RZ, RZ, R102 ;  /* 0x000000ffff277224 */ /* 0x000fc800078e0066 */
[C---:B------:R-:W-:Y:S07]  /*4f20*/  HMMA.16816.F32 R72, R4.reuse, R8, R44 ;  /* 0x000000080448723c */ /* 0x040fee000000182c */
[----:B------:R-:W-:Y:S01]  /*4f30*/  IMAD.MOV.U32 R47, RZ, RZ, R64 ;  /* 0x000000ffff2f7224 */ /* 0x000fe200078e0040 */
[----:B------:R-:W-:Y:S01]  /*4f40*/  MOV R46, R65 ;  /* 0x00000041002e7202 */ /* 0x000fe20000000f00 */
[----:B------:R-:W-:Y:S01]  /*4f50*/  IMAD.MOV.U32 R45, RZ, RZ, R66 ;  /* 0x000000ffff2d7224 */ /* 0x000fe200078e0042 */
[C---:B------:R-:W-:Y:S01]  /*4f60*/  HMMA.16816.F32 R104, R4.reuse, R22, R60 ;  /* 0x000000160468723c */ /* 0x040fe2000000183c */
[----:B------:R-:W-:Y:S01]  /*4f70*/  IMAD.MOV.U32 R44, RZ, RZ, R67 ;  /* 0x000000ffff2c7224 */ /* 0x000fe200078e0043 */
[----:B------:R-:W2:Y:S06]  /*4f80*/  LDSM.16.MT88.4 R20, [R219+0x4900] ;  /* 0x00490000db14783b */ /* 0x000eac0000004200 */
[C---:B------:R-:W-:Y:S01]  /*4f90*/  HMMA.16816.F32 R64, R4.reuse, R10, R40 ;  /* 0x0000000a0440723c */ /* 0x040fe20000001828 */
[----:B------:R-:W3:Y:S07]  /*4fa0*/  LDSM.16.MT88.4 R8, [R217+0x4900] ;  /* 0x00490000d908783b */ /* 0x000eee0000004200 */
[C---:B-1----:R-:W-:Y:S08]  /*4fb0*/  HMMA.16816.F32 R68, R4.reuse, R16, R136 ;  /* 0x000000100444723c */ /* 0x042ff00000001888 */
[C---:B------:R-:W-:Y:S01]  /*4fc0*/  HMMA.16816.F32 R60, R4.reuse, R18, R140 ;  /* 0x00000012043c723c */ /* 0x040fe2000000188c */
[----:B------:R-:W1:Y:S07]  /*4fd0*/  LDSM.16.MT88.4 R16, [R218+0x4900] ;  /* 0x00490000da10783b */ /* 0x000e6e0000004200 */
[C---:B------:R-:W-:Y:S07]  /*4fe0*/  HMMA.16816.F32 R40, R4.reuse, R24, R32 ;  /* 0x000000180428723c */ /* 0x040fee0000001820 */
[----:B------:R-:W-:Y:S01]  /*4ff0*/  MOV R35, R49 ;  /* 0x0000003100237202 */ /* 0x000fe20000000f00 */
[----:B------:R-:W-:Y:S01]  /*5000*/  IMAD.MOV.U32 R34, RZ, RZ, R50 ;  /* 0x000000ffff227224 */ /* 0x000fe200078e0032 */
[----:B------:R-:W-:Y:S01]  /*5010*/  MOV R32, R100 ;  /* 0x0000006400207202 */ /* 0x000fe20000000f00 */
[----:B------:R-:W-:Y:S01]  /*5020*/  IMAD.MOV.U32 R33, RZ, RZ, R51 ;  /* 0x000000ffff217224 */ /* 0x000fe200078e0033 */
[C---:B--2---:R-:W-:Y:S08]  /*5030*/  HMMA.16816.F32 R140, R4.reuse, R20, R152 ;  /* 0x00000014048c723c */ /* 0x044ff00000001898 */
[C---:B---3--:R-:W-:Y:S08]  /*5040*/  HMMA.16816.F32 R56, R4.reuse, R8, R144 ;  /* 0x000000080438723c */ /* 0x048ff00000001890 */
[C---:B------:R-:W-:Y:S01]  /*5050*/  HMMA.16816.F32 R48, R4.reuse, R10, R148 ;  /* 0x0000000a0430723c */ /* 0x040fe20000001894 */
[----:B------:R-:W2:Y:S07]  /*5060*/  LDSM.16.MT88.4 R8, [R216+0x7900] ;  /* 0x00790000d808783b */ /* 0x000eae0000004200 */
[C---:B-1----:R-:W-:Y:S08]  /*5070*/  HMMA.16816.F32 R144, R4.reuse, R16, R184 ;  /* 0x000000100490723c */ /* 0x042ff000000018b8 */
[C---:B------:R-:W-:Y:S01]  /*5080*/  HMMA.16816.F32 R148, R4.reuse, R18, R180 ;  /* 0x000000120494723c */ /* 0x040fe200000018b4 */
[----:B------:R-:W1:Y:S07]  /*5090*/  LDSM.16.MT88.4 R16, [R219+0x7900] ;  /* 0x00790000db10783b */ /* 0x000e6e0000004200 */
[C---:B------:R-:W-:Y:S01]  /*50a0*/  HMMA.16816.F32 R100, R4.reuse, R26, R132 ;  /* 0x0000001a0464723c */ /* 0x040fe20000001884 */
[----:B------:R-:W3:Y:S06]  /*50b0*/  LDSM.16.MT88.4 R24, [R216+0xa900] ;  /* 0x00a90000d818783b */ /* 0x000eec0000004200 */
[----:B------:R-:W-:Y:S01]  /*50c0*/  IMAD.MOV.U32 R132, RZ, RZ, R30 ;  /* 0x000000ffff847224 */ /* 0x000fe200078e001e */
[----:B------:R-:W-:Y:S01]  /*50d0*/  MOV R134, R28 ;  /* 0x0000001c00867202 */ /* 0x000fe20000000f00 */
[----:B------:R-:W-:Y:S01]  /*50e0*/  IMAD.MOV.U32 R133, RZ, RZ, R31 ;  /* 0x000000ffff857224 */ /* 0x000fe200078e001f */
[C---:B------:R-:W-:Y:S01]  /*50f0*/  HMMA.16816.F32 R196, R4.reuse, R22, R196 ;  /* 0x0000001604c4723c */ /* 0x040fe200000018c4 */
[----:B------:R-:W-:Y:S01]  /*5100*/  IMAD.MOV.U32 R135, RZ, RZ, R29 ;  /* 0x000000ffff877224 */ /* 0x000fe200078e001d */
[----:B------:R-:W-:Y:S04]  /*5110*/  LDSM.16.MT88.4 R20, [R217+0xa900] ;  /* 0x00a90000d914783b */ /* 0x000fe80000004200 */
[----:B------:R-:W4:Y:S02]  /*5120*/  LDSM.16.MT88.4 R28, [R217+0x7900] ;  /* 0x00790000d91c783b */ /* 0x000f240000004200 */
[C---:B--2---:R-:W-:Y:S08]  /*5130*/  HMMA.16816.F32 R152, R4.reuse, R8, R176 ;  /* 0x000000080498723c */ /* 0x044ff000000018b0 */
[C---:B------:R-:W-:Y:S01]  /*5140*/  HMMA.16816.F32 R156, R4.reuse, R10, R156 ;  /* 0x0000000a049c723c */ /* 0x040fe2000000189c */
[----:B------:R-:W2:Y:S07]  /*5150*/  LDSM.16.MT88.4 R8, [R218+0x7900] ;  /* 0x00790000da08783b */ /* 0x000eae0000004200 */
[C---:B-1----:R-:W-:Y:S07]  /*5160*/  HMMA.16816.F32 R184, R4.reuse, R16, R168 ;  /* 0x0000001004b8723c */ /* 0x042fee00000018a8 */
[----:B------:R-:W-:Y:S01]  /*5170*/  IMAD.MOV.U32 R169, RZ, RZ, R134 ;  /* 0x000000ffffa97224 */ /* 0x000fe200078e0086 */
        /* <DEDUP_REMOVED lines=26> */
[----:B------:R-:W-:Y:S01]  /*5320*/  FFMA.FTZ R0, R251, c[0x0][0x2d0], -R12 ;  /* 0x0000b400fb007a23 */ /* 0x000fe2000001080c */
[----:B------:R-:W-:Y:S01]  /*5330*/  MOV R119, R44 ;  /* 0x0000002c00777202 */ /* 0x000fe20000000f00 */
[----:B------:R-:W-:Y:S01]  /*5340*/  IMAD.MOV.U32 R36, RZ, RZ, R193 ;  /* 0x000000ffff247224 */ /* 0x000fe200078e00c1 */
[----:B------:R-:W-:Y:S01]  /*5350*/  MOV R117, R34 ;  /* 0x0000002200757202 */ /* 0x000fe20000000f00 */
[----:B------:R-:W-:-:S02]  /*5360*/  IMAD.MOV.U32 R24, RZ, RZ, R195 ;  /* 0x000000ffff187224 */ /* 0x000fc400078e00c3 */
[----:B------:R-:W-:Y:S01]  /*5370*/  MOV R131, R52 ;  /* 0x0000003400837202 */ /* 0x000fe20000000f00 */
[C---:B------:R-:W-:Y:S01]  /*5380*/  HMMA.16816.F32 R160, R4.reuse, R10, R124 ;  /* 0x0000000a04a0723c */ /* 0x040fe2000000187c */
[----:B------:R-:W2:Y:S01]  /*5390*/  LDSM.16.MT88.4 R8, [R218+0xa900] ;  /* 0x00a90000da08783b */ /* 0x000ea20000004200 */
[----:B------:R-:W-:Y:S01]  /*53a0*/  IMAD.MOV.U32 R130, RZ, RZ, R53 ;  /* 0x000000ffff827224 */ /* 0x000fe200078e0035 */
[----:B------:R-:W-:Y:S01]  /*53b0*/  MOV R129, R54 ;  /* 0x0000003600817202 */ /* 0x000fe20000000f00 */
[----:B------:R-:W-:Y:S02]  /*53c0*/  IMAD.MOV.U32 R29, RZ, RZ, R55 ;  /* 0x000000ffff1d7224 */ /* 0x000fe400078e0037 */
[----:B------:R-:W-:Y:S01]  /*53d0*/  IMAD.MOV.U32 R171, RZ, RZ, R132 ;  /* 0x000000ffffab7224 */ /* 0x000fe200078e0084 */
[----:B------:R-:W-:Y:S01]  /*53e0*/  MOV R127, R37 ;  /* 0x00000025007f7202 */ /* 0x000fe20000000f00 */
[----:B------:R-:W-:Y:S01]  /*53f0*/  IMAD.MOV.U32 R124, RZ, RZ, R15 ;  /* 0x000000ffff7c7224 */ /* 0x000fe200078e000f */
[----:B------:R-:W-:Y:S01]  /*5400*/  HMMA.16816.F32 R188, R4, R30, R188 ;  /* 0x0000001e04bc723c */ /* 0x000fe200000018bc */
[----:B------:R3:W-:Y:S01]  /*5410*/  MUFU.EX2 R15, R0 ;  /* 0x00000000000f7308 */ /* 0x0007e20000000800 */
[----:B------:R-:W-:Y:S01]  /*5420*/  IMAD.MOV.U32 R116, RZ, RZ, R33 ;  /* 0x000000ffff747224 */ /* 0x000fe200078e0021 */
[----:B------:R-:W-:Y:S01]  /*5430*/  MOV R125, R39 ;  /* 0x00000027007d7202 */ /* 0x000fe20000000f00 */
[----:B------:R-:W-:-:S02]  /*5440*/  IMAD.MOV.U32 R118, RZ, RZ, R35 ;  /* 0x000000ffff767224 */ /* 0x000fc400078e0023 */
[----:B------:R-:W-:Y:S01]  /*5450*/  IMAD.MOV.U32 R128, RZ, RZ, R36 ;  /* 0x000000ffff807224 */ /* 0x000fe200078e0024 */
[----:B------:R-:W-:Y:S01]  /*5460*/  MOV R30, R205 ;  /* 0x000000cd001e7202 */ /* 0x000fe20000000f00 */
[----:B------:R-:W-:Y:S01]  /*5470*/  IMAD.MOV.U32 R31, RZ, RZ, R204 ;  /* 0x000000ffff1f7224 */ /* 0x000fe200078e00cc */
[----:B------:R-:W-:Y:S01]  /*5480*/  HMMA.16816.F32 R192, R4, R26, R120 ;  /* 0x0000001a04c0723c */ /* 0x000fe20000001878 */
[----:B------:R-:W-:-:S06]  /*5490*/  IMAD.MOV.U32 R126, RZ, RZ, R38 ;  /* 0x000000ffff7e7224 */ /* 0x000fcc00078e0026 */
[----:B------:R-:W-:Y:S01]  /*54a0*/  IMAD.MOV.U32 R26, RZ, RZ, R45 ;  /* 0x000000ffff1a7224 */ /* 0x000fe200078e002d */
[----:B------:R-:W-:Y:S01]  /*54b0*/  MOV R27, R46 ;  /* 0x0000002e001b7202 */ /* 0x000fe20000000f00 */
[----:B---3--:R-:W-:Y:S01]  /*54c0*/  FFMA.FTZ R0, R250, c[0x0][0x2d0], -R12 ;  /* 0x0000b400fa007a23 */ /* 0x008fe2000001080c */
[----:B------:R-:W-:Y:S01]  /*54d0*/  MOV R122, R134 ;  /* 0x00000086007a7202 */ /* 0x000fe20000000f00 */
[----:B------:R-:W-:Y:S01]  /*54e0*/  IMAD.MOV.U32 R121, RZ, RZ, R135 ;  /* 0x000000ffff797224 */ /* 0x000fe200078e0087 */
[----:B-1----:R-:W-:Y:S01]  /*54f0*/  HMMA.16816.F32 R52, R4, R16, R96 ;  /* 0x000000100434723c */ /* 0x002fe20000001860 */
[----:B------:R1:W-:Y:S01]  /*5500*/  MUFU.EX2 R204, R0 ;  /* 0x0000000000cc7308 */ /* 0x0003e20000000800 */
[----:B------:R-:W-:Y:S01]  /*5510*/  IMAD.MOV.U32 R120, RZ, RZ, R47 ;  /* 0x000000ffff787224 */ /* 0x000fe200078e002f */
[----:B------:R-:W-:-:S05]  /*5520*/  MOV R123, R32 ;  /* 0x00000020007b7202 */ /* 0x000fca0000000f00 */
[C---:B------:R-:W-:Y:S01]  /*5530*/  HMMA.16816.F32 R44, R4.reuse, R18, R88 ;  /* 0x00000012042c723c */ /* 0x040fe20000001858 */
[----:B------:R-:W3:Y:S07]  /*5540*/  LDSM.16.MT88.4 R16, [R217+0x2100] ;  /* 0x00210000d910783b */ /* 0x000eee0000004200 */
[----:B--2---:R-:W-:Y:S01]  /*5550*/  HMMA.16816.F32 R36, R4, R8, R84 ;  /* 0x000000080424723c */ /* 0x004fe20000001854 */
[----:B-1----:R-:W-:-:S04]  /*5560*/  FFMA.FTZ R0, R207, c[0x0][0x2d0], -R12 ;  /* 0x0000b400cf007a23 */ /* 0x002fc8000001080c */
[----:B------:R1:W-:Y:S03]  /*5570*/  MUFU.EX2 R205, R0 ;  /* 0x0000000000cd7308 */ /* 0x0003e60000000800 */
[C---:B------:R-:W-:Y:S01]  /*5580*/  HMMA.16816.F32 R32, R4.reuse, R10, R80 ;  /* 0x0000000a0420723c */ /* 0x040fe20000001850 */
[----:B------:R-:W2:Y:S07]  /*5590*/  LDSM.16.MT88.4 R8, [R219+0x2100] ;  /* 0x00210000db08783b */ /* 0x000eae0000004200 */
[----:B------:R-:W-:Y:S01]  /*55a0*/  HMMA.16816.F32 R132, R4, R20, R112 ;  /* 0x000000140484723c */ /* 0x000fe20000001870 */
[----:B-1----:R-:W-:-:S07]  /*55b0*/  FFMA.FTZ R0, R206, c[0x0][0x2d0], -R12 ;  /* 0x0000b400ce007a23 */ /* 0x002fce000001080c */
[----:B------:R-:W-:Y:S01]  /*55c0*/  HMMA.16816.F32 R112, R4, R22, R108 ;  /* 0x000000160470723c */ /* 0x000fe2000000186c */
[----:B------:R1:W4:Y:S02]  /*55d0*/  MUFU.EX2 R207, R0 ;  /* 0x0000000000cf7308 */ /* 0x0003240000000800 */
        /* <DEDUP_REMOVED lines=13> */
[----:B------:R1:W-:Y:S01]  /*56b0*/  MUFU.EX2 R14, R0 ;  /* 0x00000000000e7308 */ /* 0x0003e20000000800 */
[----:B------:R-:W-:-:S02]  /*56c0*/  IMAD.MOV.U32 R27, RZ, RZ, R121 ;  /* 0x000000ffff1b7224 */ /* 0x000fc400078e0079 */
[----:B------:R-:W-:Y:S02]  /*56d0*/  IMAD.MOV.U32 R121, RZ, RZ, R24 ;  /* 0x000000ffff797224 */ /* 0x000fe400078e0018 */
[----:B------:R-:W-:Y:S02]  /*56e0*/  IMAD.MOV.U32 R24, RZ, RZ, R168 ;  /* 0x000000ffff187224 */ /* 0x000fe400078e00a8 */
[----:B------:R-:W-:Y:S02]  /*56f0*/  IMAD.MOV.U32 R168, RZ, RZ, R170 ;  /* 0x000000ffffa87224 */ /* 0x000fe400078e00aa */
[----:B------:R-:W-:Y:S02]  /*5700*/  IMAD.MOV.U32 R170, RZ, RZ, R165 ;  /* 0x000000ffffaa7224 */ /* 0x000fe400078e00a5 */
[--C-:B------:R-:W-:Y:S02]  /*5710*/  FFMA.FTZ R4, R21, c[0x0][0x2d0], -R2.reuse ;  /* 0x0000b40015047a23 */ /* 0x100fe40000010802 */
[----:B-1----:R-:W-:Y:S01]  /*5720*/  FFMA.FTZ R0, R26, c[0x0][0x2d0], -R2 ;  /* 0x0000b4001a007a23 */ /* 0x002fe20000010802 */
[----:B------:R-:W-:Y:S01]  /*5730*/  MOV R96, R121 ;  /* 0x0000007900607202 */ /* 0x000fe20000000f00 */
[----:B------:R-:W1:Y:S01]  /*5740*/  LDSM.16.MT88.4 R20, [R216+0x2100] ;  /* 0x00210000d814783b */ /* 0x000e620000004200 */
[----:B----4-:R-:W-:Y:S01]  /*5750*/  F2FP.PACK_AB R6, R207, R205 ;  /* 0x000000cdcf06723e */ /* 0x010fe200000000ff */
[----:B------:R4:W2:Y:S01]  /*5760*/  MUFU.EX2 R165, R0 ;  /* 0x0000000000a57308 */ /* 0x0008a20000000800 */
[----:B------:R-:W-:-:S02]  /*5770*/  MOV R121, R166 ;  /* 0x000000a600797202 */ /* 0x000fc40000000f00 */
[----:B------:R-:W-:Y:S02]  /*5780*/  MOV R26, R120 ;  /* 0x00000078001a7202 */ /* 0x000fe40000000f00 */
[----:B------:R-:W-:Y:S02]  /*5790*/  MOV R120, R122 ;  /* 0x0000007a00787202 */ /* 0x000fe40000000f00 */
[----:B------:R-:W-:Y:S01]  /*57a0*/  MOV R122, R25 ;  /* 0x00000019007a7202 */ /* 0x000fe20000000f00 */
[----:B------:R3:W-:Y:S01]  /*57b0*/  MUFU.EX2 R166, R4 ;  /* 0x0000000400a67308 */ /* 0x0007e20000000800 */
[----:B------:R-:W-:Y:S01]  /*57c0*/  MOV R25, R169 ;  /* 0x000000a900197202 */ /* 0x000fe20000000f00 */
[----:B----4-:R-:W-:Y:S01]  /*57d0*/  FFMA.FTZ R0, R252, c[0x0][0x2d0], -R2 ;  /* 0x0000b400fc007a23 */ /* 0x010fe20000010802 */
[----:B--2---:R-:W-:Y:S01]  /*57e0*/  F2FP.PACK_AB R5, R165, R14 ;  /* 0x0000000ea505723e */ /* 0x004fe200000000ff */
[----:B------:R-:W-:Y:S01]  /*57f0*/  IMAD.MOV.U32 R250, RZ, RZ, R26 ;  /* 0x000000fffffa7224 */ /* 0x000fe200078e001a */
[----:B------:R-:W-:-:S03]  /*5800*/  MOV R98, R27 ;  /* 0x0000001b00627202 */ /* 0x000fc60000000f00 */
[----:B------:R-:W2:Y:S01]  /*5810*/  MUFU.EX2 R206, R0 ;  /* 0x0000000000ce7308 */ /* 0x000ea20000000800 */
[----:B---3--:R-:W-:Y:S02]  /*5820*/  F2FP.PACK_AB R4, R204, R15 ;  /* 0x0000000fcc04723e */ /* 0x008fe400000000ff */
[----:B------:R-:W-:Y:S02]  /*5830*/  MOV R99, R24 ;  /* 0x0000001800637202 */ /* 0x000fe40000000f00 */
[----:B------:R-:W-:Y:S01]  /*5840*/  MOV R169, R171 ;  /* 0x000000ab00a97202 */ /* 0x000fe20000000f00 */
[----:B------:R-:W-:Y:S01]  /*5850*/  IMAD.MOV.U32 R108, RZ, RZ, R25 ;  /* 0x000000ffff6c7224 */ /* 0x000fe200078e0019 */
[----:B------:R-:W-:Y:S01]  /*5860*/  MOV R171, R221 ;  /* 0x000000dd00ab7202 */ /* 0x000fe20000000f00 */
[----:B------:R-:W-:Y:S01]  /*5870*/  LDSM.16.MT88.4 R24, [R218+0x2100] ;  /* 0x00210000da18783b */ /* 0x000fe20000004200 */
[----:B--2---:R-:W-:Y:S01]  /*5880*/  F2FP.PACK_AB R7, R206, R166 ;  /* 0x000000a6ce07723e */ /* 0x004fe200000000ff */
[----:B------:R-:W-:Y:S01]  /*5890*/  IMAD.MOV.U32 R97, RZ, RZ, R120 ;  /* 0x000000ffff617224 */ /* 0x000fe200078e0078 */
[----:B------:R-:W-:Y:S01]  /*58a0*/  MOV R109, R168 ;  /* 0x000000a8006d7202 */ /* 0x000fe20000000f00 */
[----:B------:R-:W-:Y:S01]  /*58b0*/  IMAD.MOV.U32 R251, RZ, RZ, R122 ;  /* 0x000000fffffb7224 */ /* 0x000fe200078e007a */
[----:B------:R-:W-:Y:S01]  /*58c0*/  MOV R111, R170 ;  /* 0x000000aa006f7202 */ /* 0x000fe20000000f00 */
[----:B------:R-:W-:Y:S01]  /*58d0*/  IMAD.MOV.U32 R110, RZ, RZ, R169 ;  /* 0x000000ffff6e7224 */ /* 0x000fe200078e00a9 */
[----:B------:R2:W5:Y:S01]  /*58e0*/  LDL.LU R221, [R1+0x64] ;  /* 0x0000640001dd7983 */ /* 0x0005620000300800 */
[----:B------:R-:W-:Y:S01]  /*58f0*/  HMMA.16816.F32 R88, R4, R16, R92 ;  /* 0x000000100458723c */ /* 0x000fe2000000185c */
[----:B------:R-:W-:-:S02]  /*5900*/  IMAD.MOV.U32 R120, RZ, RZ, R171 ;  /* 0x000000ffff787224 */ /* 0x000fc400078e00ab */
[----:B------:R-:W-:-:S05]  /*5910*/  IMAD.MOV.U32 R122, RZ, RZ, R220 ;  /* 0x000000ffff7a7224 */ /* 0x000fca00078e00dc */
[C---:B------:R-:W-:Y:S01]  /*5920*/  HMMA.16816.F32 R80, R4.reuse, R18, R76 ;  /* 0x000000120450723c */ /* 0x040fe2000000184c */
[----:B------:R-:W3:Y:S01]  /*5930*/  LDSM.16.MT88.4 R16, [R216+0x5100] ;  /* 0x00510000d810783b */ /* 0x000ee20000004200 */
[----:B------:R-:W-:Y:S01]  /*5940*/  MOV R252, R111 ;  /* 0x0000006f00fc7202 */ /* 0x000fe20000000f00 */
[----:B------:R-:W-:Y:S02]  /*5950*/  IMAD.MOV.U32 R0, RZ, RZ, R110 ;  /* 0x000000ffff007224 */ /* 0x000fe400078e006e */
[----:B------:R2:W5:Y:S01]  /*5960*/  LDL.LU R220, [R1+0x60] ;  /* 0x0000600001dc7983 */ /* 0x0005620000300800 */
[----:B------:R-:W-:Y:S01]  /*5970*/  IMAD.MOV.U32 R110, RZ, RZ, R116 ;  /* 0x000000ffff6e7224 */ /* 0x000fe200078e0074 */
[----:B------:R-:W-:Y:S01]  /*5980*/  MOV R111, R117 ;  /* 0x00000075006f7202 */ /* 0x000fe20000000f00 */
[----:B------:R-:W-:Y:S01]  /*5990*/  HMMA.16816.F32 R76, R4, R8, R72 ;  /* 0x00000008044c723c */ /* 0x000fe20000001848 */
[----:B------:R-:W-:Y:S01]  /*59a0*/  IMAD.MOV.U32 R116, RZ, RZ, R124 ;  /* 0x000000ffff747224 */ /* 0x000fe200078e007c */
[----:B------:R-:W-:-:S06]  /*59b0*/  MOV R117, R125 ;  /* 0x0000007d00757202 */ /* 0x000fcc0000000f00 */
[C---:B------:R-:W-:Y:S01]  /*59c0*/  HMMA.16816.F32 R72, R4.reuse, R10, R64 ;  /* 0x0000000a0448723c */ /* 0x040fe20000001840 */
[----:B------:R-:W4:Y:S06]  /*59d0*/  LDSM.16.MT88.4 R8, [R217+0x5100] ;  /* 0x00510000d908783b */ /* 0x000f2c0000004200 */
[----:B------:R-:W-:Y:S01]  /*59e0*/  MOV R67, R250 ;  /* 0x000000fa00437202 */ /* 0x000fe20000000f00 */
[----:B-1----:R-:W-:Y:S01]  /*59f0*/  HMMA.16816.F32 R168, R4, R20, R200 ;  /* 0x0000001404a8723c */ /* 0x002fe200000018c8 */
[----:B------:R-:W-:Y:S01]  /*5a00*/  IMAD.MOV.U32 R250, RZ, RZ, R120 ;  /* 0x000000fffffa7224 */ /* 0x000fe200078e0078 */
[----:B------:R-:W-:Y:S01]  /*5a10*/  MOV R64, R131 ;  /* 0x0000008300407202 */ /* 0x000fe20000000f00 */
[----:B------:R-:W-:-:S02]  /*5a20*/  IMAD.MOV.U32 R65, RZ, RZ, R130 ;  /* 0x000000ffff417224 */ /* 0x000fc400078e0082 */
[----:B------:R-:W-:Y:S02]  /*5a30*/  IMAD.MOV.U32 R66, RZ, RZ, R28 ;  /* 0x000000ffff427224 */ /* 0x000fe400078e001c */
[----:B------:R-:W-:Y:S01]  /*5a40*/  IMAD.MOV.U32 R202, RZ, RZ, R108 ;  /* 0x000000ffffca7224 */ /* 0x000fe200078e006c */
[C---:B------:R-:W-:Y:S01]  /*5a50*/  HMMA.16816.F32 R84, R4.reuse, R22, R104 ;  /* 0x000000160454723c */ /* 0x040fe20000001868 */
[----:B------:R-:W-:Y:S01]  /*5a60*/  MOV R203, R109 ;  /* 0x0000006d00cb7202 */ /* 0x000fe20000000f00 */
[----:B------:R-:W-:Y:S01]  /*5a70*/  IMAD.MOV.U32 R108, RZ, RZ, R122 ;  /* 0x000000ffff6c7224 */ /* 0x000fe200078e007a */
[----:B------:R-:W-:Y:S01]  /*5a80*/  MOV R109, R123 ;  /* 0x0000007b006d7202 */ /* 0x000fe20000000f00 */
[----:B------:R-:W1:Y:S01]  /*5a90*/  LDSM.16.MT88.4 R20, [R219+0x5100] ;  /* 0x00510000db14783b */ /* 0x000e620000004200 */
[----:B------:R-:W-:Y:S01]  /*5aa0*/  MOV R201, R99 ;  /* 0x0000006300c97202 */ /* 0x000fe20000000f00 */
[----:B------:R-:W-:Y:S01]  /*5ab0*/  IMAD.MOV.U32 R200, RZ, RZ, R203 ;  /* 0x000000ffffc87224 */ /* 0x000fe200078e00cb */
[----:B------:R-:W-:Y:S01]  /*5ac0*/  MOV R203, R250 ;  /* 0x000000fa00cb7202 */ /* 0x000fe20000000f00 */
[----:B------:R-:W-:Y:S01]  /*5ad0*/  IMAD.MOV.U32 R107, RZ, RZ, R251 ;  /* 0x000000ffff6b7224 */ /* 0x000fe200078e00fb */
[----:B------:R-:W-:Y:S01]  /*5ae0*/  MOV R251, R121 ;  /* 0x0000007900fb7202 */ /* 0x000fe20000000f00 */
[----:B------:R-:W-:Y:S01]  /*5af0*/  IMAD.MOV.U32 R105, RZ, RZ, R128 ;  /* 0x000000ffff697224 */ /* 0x000fe200078e0080 */
[----:B---3--:R-:W-:Y:S01]  /*5b00*/  HMMA.16816.F32 R120, R4, R16, R68 ;  /* 0x000000100478723c */ /* 0x008fe20000001844 */
[----:B------:R-:W-:Y:S01]  /*5b10*/  MOV R104, R129 ;  /* 0x0000008100687202 */ /* 0x000fe20000000f00 */
[----:B------:R-:W-:Y:S01]  /*5b20*/  IMAD.MOV.U32 R106, RZ, RZ, R118 ;  /* 0x000000ffff6a7224 */ /* 0x000fe200078e0076 */
[----:B------:R-:W-:Y:S01]  /*5b30*/  MOV R250, R108 ;  /* 0x0000006c00fa7202 */ /* 0x000fe20000000f00 */
[----:B------:R-:W-:Y:S01]  /*5b40*/  IMAD.MOV.U32 R118, RZ, RZ, R126 ;  /* 0x000000ffff767224 */ /* 0x000fe200078e007e */
[----:B------:R-:W-:-:S02]  /*5b50*/  MOV R99, R119 ;  /* 0x0000007700637202 */ /* 0x000fc40000000f00 */
[----:B------:R-:W-:Y:S01]  /*5b60*/  MOV R70, R202 ;  /* 0x000000ca00467202 */ /* 0x000fe20000000f00 */
[----:B------:R-:W-:Y:S01]  /*5b70*/  IMAD.MOV.U32 R202, RZ, RZ, R252 ;  /* 0x000000ffffca7224 */ /* 0x000fe200078e00fc */
[----:B------:R-:W-:Y:S01]  /*5b80*/  MOV R69, R110 ;  /* 0x0000006e00457202 */ /* 0x000fe20000000f00 */
[----:B------:R-:W-:Y:S01]  /*5b90*/  IMAD.MOV.U32 R252, RZ, RZ, R251 ;  /* 0x000000fffffc7224 */ /* 0x000fe200078e00fb */
[----:B------:R-:W-:Y:S01]  /*5ba0*/  HMMA.16816.F32 R128, R4, R24, R40 ;  /* 0x000000180480723c */ /* 0x000fe20000001828 */
[----:B------:R-:W-:Y:S01]  /*5bb0*/  IMAD.MOV.U32 R251, RZ, RZ, R109 ;  /* 0x000000fffffb7224 */ /* 0x000fe200078e006d */
[----:B------:R-:W-:Y:S01]  /*5bc0*/  MOV R119, R127 ;  /* 0x0000007f00777202 */ /* 0x000fe20000000f00 */
[----:B------:R-:W-:Y:S02]  /*5bd0*/  IMAD.MOV.U32 R68, RZ, RZ, R111 ;  /* 0x000000ffff447224 */ /* 0x000fe400078e006f */
[----:B------:R-:W-:Y:S01]  /*5be0*/  IMAD.MOV.U32 R71, RZ, RZ, R201 ;  /* 0x000000ffff477224 */ /* 0x000fe200078e00c9 */
[----:B------:R-:W-:-:S02]  /*5bf0*/  MOV R201, R0 ;  /* 0x0000000000c97202 */ /* 0x000fc40000000f00 */
[----:B------:R-:W-:Y:S01]  /*5c00*/  HMMA.16816.F32 R108, R4, R18, R60 ;  /* 0x00000012046c723c */ /* 0x000fe2000000183c */
[----:B------:R-:W3:Y:S01]  /*5c10*/  LDSM.16.MT88.4 R16, [R218+0x5100] ;  /* 0x00510000da10783b */ /* 0x000ee20000004200 */
[----:B------:R-:W-:-:S05]  /*5c20*/  MOV R0, R29 ;  /* 0x0000001d00007202 */ /* 0x000fca0000000f00 */
[----:B------:R-:W-:Y:S01]  /*5c30*/  MOV R63, R99 ;  /* 0x00000063003f7202 */ /* 0x000fe20000000f00 */
[C---:B----4-:R-:W-:Y:S01]  /*5c40*/  HMMA.16816.F32 R40, R4.reuse, R8, R56 ;  /* 0x000000080428723c */ /* 0x050fe20000001838 */
[----:B------:R-:W-:Y:S01]  /*5c50*/  IMAD.MOV.U32 R61, RZ, RZ, R116 ;  /* 0x000000ffff3d7224 */ /* 0x000fe200078e0074 */
[----:B------:R-:W-:Y:S01]  /*5c60*/  MOV R62, R117 ;  /* 0x00000075003e7202 */ /* 0x000fe20000000f00 */
[----:B------:R-:W-:Y:S01]  /*5c70*/  IMAD.MOV.U32 R99, RZ, RZ, R118 ;  /* 0x000000ffff637224 */ /* 0x000fe200078e0076 */
[----:B------:R-:W-:Y:S01]  /*5c80*/  MOV R60, R119 ;  /* 0x00000077003c7202 */ /* 0x000fe20000000f00 */
[----:B------:R-:W-:Y:S02]  /*5c90*/  FFMA.FTZ R0, R0, c[0x0][0x2d0], -R12 ;  /* 0x0000b40000007a23 */ /* 0x000fe4000001080c */
[----:B------:R-:W-:Y:S01]  /*5ca0*/  IMAD.MOV.U32 R59, RZ, RZ, R30 ;  /* 0x000000ffff3b7224 */ /* 0x000fe200078e001e */
[----:B------:R-:W-:Y:S01]  /*5cb0*/  HMMA.16816.F32 R48, R4, R10, R48 ;  /* 0x0000000a0430723c */ /* 0x000fe20000001830 */
[----:B------:R-:W4:Y:S01]  /*5cc0*/  LDSM.16.MT88.4 R8, [R216+0x8100] ;  /* 0x00810000d808783b */ /* 0x000f220000004200 */
[----:B------:R-:W-:-:S03]  /*5cd0*/  MOV R58, R31 ;  /* 0x0000001f003a7202 */ /* 0x000fc60000000f00 */
[----:B------:R-:W2:Y:S02]  /*5ce0*/  LDSM.16.MT88.4 R28, [R217+0x8100] ;  /* 0x00810000d91c783b */ /* 0x000ea40000004200 */
[----:B------:R-:W-:Y:S01]  /*5cf0*/  IMAD.MOV.U32 R57, RZ, RZ, R58 ;  /* 0x000000ffff397224 */ /* 0x000fe200078e003a */
[C---:B-1----:R-:W-:Y:S01]  /*5d00*/  HMMA.16816.F32 R92, R4.reuse, R20, R140 ;  /* 0x00000014045c723c */ /* 0x042fe2000000188c */
[----:B------:R-:W-:Y:S02]  /*5d10*/  MOV R58, R167 ;  /* 0x000000a7003a7202 */ /* 0x000fe40000000f00 */
[----:B------:R1:W5:Y:S05]  /*5d20*/  LDL.LU R167, [R1+0x5c] ;  /* 0x00005c0001a77983 */ /* 0x00036a0000300800 */
[C---:B------:R-:W-:Y:S01]  /*5d30*/  HMMA.16816.F32 R124, R4.reuse, R26, R100 ;  /* 0x0000001a047c723c */ /* 0x040fe20000001864 */
[----:B------:R-:W1:Y:S07]  /*5d40*/  LDSM.16.MT88.4 R24, [R216+0xb100] ;  /* 0x00b10000d818783b */ /* 0x000e6e0000004200 */
[C---:B------:R-:W-:Y:S01]  /*5d50*/  HMMA.16816.F32 R100, R4.reuse, R22, R196 ;  /* 0x000000160464723c */ /* 0x040fe200000018c4 */
[----:B------:R-:W-:Y:S07]  /*5d60*/  LDSM.16.MT88.4 R20, [R217+0xb100] ;  /* 0x00b10000d914783b */ /* 0x000fee0000004200 */
[C---:B---3--:R-:W-:Y:S08]  /*5d70*/  HMMA.16816.F32 R116, R4.reuse, R16, R144 ;  /* 0x000000100474723c */ /* 0x048ff00000001890 */
[C---:B------:R-:W-:Y:S01]  /*5d80*/  HMMA.16816.F32 R140, R4.reuse, R18, R148 ;  /* 0x00000012048c723c */ /* 0x040fe20000001894 */
[----:B------:R-:W3:Y:S07]  /*5d90*/  LDSM.16.MT88.4 R16, [R219+0x8100] ;  /* 0x00810000db10783b */ /* 0x000eee0000004200 */
[C---:B----4-:R-:W-:Y:S08]  /*5da0*/  HMMA.16816.F32 R144, R4.reuse, R8, R152 ;  /* 0x000000080490723c */ /* 0x050ff00000001898 */
[C---:B------:R-:W-:Y:S01]  /*5db0*/  HMMA.16816.F32 R148, R4.reuse, R10, R156 ;  /* 0x0000000a0494723c */ /* 0x040fe2000000189c */
[----:B------:R-:W4:Y:S07]  /*5dc0*/  LDSM.16.MT88.4 R8, [R218+0x8100] ;  /* 0x00810000da08783b */ /* 0x000f2e0000004200 */
[C---:B--2---:R-:W-:Y:S01]  /*5dd0*/  HMMA.16816.F32 R152, R4.reuse, R28, R172 ;  /* 0x0000001c0498723c */ /* 0x044fe200000018ac */
[----:B------:R-:W-:Y:S07]  /*5de0*/  LDSM.16.MT88.4 R172, [R216+0x2900] ;  /* 0x00290000d8ac783b */ /* 0x000fee0000004200 */
[C---:B------:R-:W-:Y:S08]  /*5df0*/  HMMA.16816.F32 R28, R4.reuse, R30, R188 ;  /* 0x0000001e041c723c */ /* 0x040ff000000018bc */
[C---:B-1----:R-:W-:Y:S08]  /*5e00*/  HMMA.16816.F32 R188, R4.reuse, R24, R136 ;  /* 0x0000001804bc723c */ /* 0x042ff00000001888 */
[C---:B---3--:R-:W-:Y:S08]  /*5e10*/  HMMA.16816.F32 R156, R4.reuse, R16, R184 ;  /* 0x00000010049c723c */ /* 0x048ff000000018b8 */
        /* <DEDUP_REMOVED lines=8> */
[C---:B-1----:R-:W-:Y:S08]  /*5ea0*/  HMMA.16816.F32 R196, R4.reuse, R16, R52 ;  /* 0x0000001004c4723c */ /* 0x042ff00000001834 */
[C---:B------:R-:W-:Y:S08]  /*5eb0*/  HMMA.16816.F32 R44, R4.reuse, R18, R44 ;  /* 0x00000012042c723c */ /* 0x040ff0000000182c */
[C---:B--2---:R-:W-:Y:S01]  /*5ec0*/  HMMA.16816.F32 R36, R4.reuse, R8, R36 ;  /* 0x000000080424723c */ /* 0x044fe20000001824 */
[----:B------:R1:W-:Y:S07]  /*5ed0*/  MUFU.EX2 R9, R0 ;  /* 0x0000000000097308 */ /* 0x0003ee0000000800 */
[----:B------:R-:W-:Y:S01]  /*5ee0*/  HMMA.16816.F32 R32, R4, R10, R32 ;  /* 0x0000000a0420723c */ /* 0x000fe20000001820 */
[----:B-1----:R-:W-:-:S04]  /*5ef0*/  FFMA.FTZ R0, R57, c[0x0][0x2d0], -R12 ;  /* 0x0000b40039007a23 */ /* 0x002fc8000001080c */
[----:B------:R1:W2:Y:S02]  /*5f00*/  MUFU.EX2 R10, R0 ;  /* 0x00000000000a7308 */ /* 0x0002a40000000800 */
[----:B-1----:R-:W-:Y:S02]  /*5f10*/  FFMA.FTZ R0, R59, c[0x0][0x2d0], -R12 ;  /* 0x0000b4003b007a23 */ /* 0x002fe4000001080c */
        /* <DEDUP_REMOVED lines=9> */
[----:B------:R-:W-:-:S02]  /*5fb0*/  MOV R65, R13 ;  /* 0x0000000d00417202 */ /* 0x000fc40000000f00 */
[----:B------:R1:W-:Y:S02]  /*5fc0*/  MUFU.EX2 R13, R0 ;  /* 0x00000000000d7308 */ /* 0x0003e40000000800 */
[----:B-1----:R-:W-:-:S06]  /*5fd0*/  FFMA.FTZ R0, R58, c[0x0][0x2d0], -R12 ;  /* 0x0000b4003a007a23 */ /* 0x002fcc000001080c */
[----:B------:R1:W3:Y:S02]  /*5fe0*/  MUFU.EX2 R11, R0 ;  /* 0x00000000000b7308 */ /* 0x0002e40000000800 */
[--C-:B-1----:R-:W-:Y:S02]  /*5ff0*/  FFMA.FTZ R0, R59, c[0x0][0x2d0], -R2.reuse ;  /* 0x0000b4003b007a23 */ /* 0x102fe40000010802 */
[----:B------:R-:W1:Y:S04]  /*6000*/  LDSM.16.MT88.4 R56, [R217+0x2900] ;  /* 0x00290000d938783b */ /* 0x000e680000004200 */
[----:B------:R4:W-:Y:S01]  /*6010*/  MUFU.EX2 R5, R0 ;  /* 0x0000000000057308 */ /* 0x0009e20000000800 */
[----:B------:R-:W-:Y:S01]  /*6020*/  IMAD.MOV.U32 R163, RZ, RZ, R61 ;  /* 0x000000ffffa37224 */ /* 0x000fe200078e003d */
[----:B------:R-:W-:Y:S01]  /*6030*/  MOV R61, R63 ;  /* 0x0000003f003d7202 */ /* 0x000fe20000000f00 */
[----:B----4-:R-:W-:-:S05]  /*6040*/  FFMA.FTZ R0, R65, c[0x0][0x2d0], -R2 ;  /* 0x0000b40041007a23 */ /* 0x010fca0000010802 */
[----:B------:R4:W1:Y:S01]  /*6050*/  MUFU.EX2 R7, R0 ;  /* 0x0000000000077308 */ /* 0x0008620000000800 */
[----:B------:R-:W-:Y:S01]  /*6060*/  IMAD.MOV.U32 R63, RZ, RZ, R68 ;  /* 0x000000ffff3f7224 */ /* 0x000fe200078e0044 */
[----:B------:R-:W-:Y:S01]  /*6070*/  MOV R68, R69 ;  /* 0x0000004500447202 */ /* 0x000fe20000000f00 */
[----:B------:R-:W-:Y:S01]  /*6080*/  IMAD.MOV.U32 R69, RZ, RZ, R70 ;  /* 0x000000ffff457224 */ /* 0x000fe200078e0046 */
[----:B------:R-:W-:Y:S01]  /*6090*/  MOV R70, R71 ;  /* 0x0000004700467202 */ /* 0x000fe20000000f00 */
[--C-:B----4-:R-:W-:Y:S02]  /*60a0*/  FFMA.FTZ R0, R66, c[0x0][0x2d0], -R2.reuse ;  /* 0x0000b40042007a23 */ /* 0x110fe40000010802 */
[----:B------:R-:W-:Y:S02]  /*60b0*/  FFMA.FTZ R2, R67, c[0x0][0x2d0], -R2 ;  /* 0x0000b40043027a23 */ /* 0x000fe40000010802 */
[----:B------:R4:W-:Y:S08]  /*60c0*/  MUFU.EX2 R6, R0 ;  /* 0x0000000000067308 */ /* 0x0009f00000000800 */
[----:B------:R-:W1:Y:S01]  /*60d0*/  MUFU.EX2 R8, R2 ;  /* 0x0000000200087308 */ /* 0x000e620000000800 */
[----:B------:R-:W-:-:S02]  /*60e0*/  IMAD.MOV.U32 R71, RZ, RZ, R64 ;  /* 0x000000ffff477224 */ /* 0x000fc400078e0040 */
[----:B------:R-:W1:Y:S01]  /*60f0*/  LDSM.16.MT88.4 R64, [R219+0x2900] ;  /* 0x00290000db40783b */ /* 0x000e620000004200 */
[----:B--2---:R-:W-:Y:S02]  /*6100*/  F2FP.PACK_AB R160, R10, R9 ;  /* 0x000000090aa0723e */ /* 0x004fe400000000ff */
[----:B---3--:R-:W-:Y:S01]  /*6110*/  F2FP.PACK_AB R162, R11, R13 ;  /* 0x0000000d0ba2723e */ /* 0x008fe200000000ff */
[----:B----4-:R-:W-:Y:S01]  /*6120*/  FADD.FTZ R0, R60, R163 ;  /* 0x000000a33c007221 */ /* 0x010fe20000010000 */
[----:B-1----:R-:W-:Y:S02]  /*6130*/  F2FP.PACK_AB R161, R7, R5 ;  /* 0x0000000507a1723e */ /* 0x002fe400000000ff */
[----:B------:R-:W-:-:S07]  /*6140*/  F2FP.PACK_AB R163, R8, R6 ;  /* 0x0000000608a3723e */ /* 0x000fce00000000ff */
[----:B------:R-:W-:Y:S01]  /*6150*/  HMMA.16816.F32 R52, R160, R56, R88 ;  /* 0x00000038a034723c */ /* 0x000fe20000001858 */
[----:B------:R-:W1:Y:S01]  /*6160*/  LDSM.16.MT88.4 R88, [R217+0x5900] ;  /* 0x00590000d958783b */ /* 0x000e620000004200 */
[----:B------:R-:W-:Y:S02]  /*6170*/  FADD.FTZ R2, R62, R61 ;  /* 0x0000003d3e027221 */ /* 0x000fe40000010000 */
[----:B------:R-:W-:Y:S01]  /*6180*/  FADD.FTZ R4, R63, R0 ;  /* 0x000000003f047221 */ /* 0x000fe20000010000 */
[----:B------:R-:W-:-:S03]  /*6190*/  MOV R138, R98 ;  /* 0x00000062008a7202 */ /* 0x000fc60000000f00 */
[C---:B------:R-:W-:Y:S08]  /*61a0*/  HMMA.16816.F32 R60, R160.reuse, R64, R76 ;  /* 0x00000040a03c723c */ /* 0x040ff0000000184c */
[----:B------:R-:W-:Y:S01]  /*61b0*/  HMMA.16816.F32 R64, R160, R66, R72 ;  /* 0x00000042a040723c */ /* 0x000fe20000001848 */
[----:B------:R-:W2:Y:S01]  /*61c0*/  LDSM.16.MT88.4 R72, [R218+0x2900] ;  /* 0x00290000da48783b */ /* 0x000ea20000004200 */
[----:B------:R-:W-:-:S02]  /*61d0*/  IMAD.MOV.U32 R0, RZ, RZ, R97 ;  /* 0x000000ffff007224 */ /* 0x000fc400078e0061 */
[----:B------:R-:W-:-:S04]  /*61e0*/  IMAD.MOV.U32 R139, RZ, RZ, R99 ;  /* 0x000000ffff8b7224 */ /* 0x000fc800078e0063 */
[----:B------:R-:W-:Y:S01]  /*61f0*/  HMMA.16816.F32 R168, R160, R172, R168 ;  /* 0x000000aca0a8723c */ /* 0x000fe200000018a8 */
[----:B------:R-:W-:Y:S01]  /*6200*/  IMAD.MOV.U32 R114, RZ, RZ, R69 ;  /* 0x000000ffff727224 */ /* 0x000fe200078e0045 */
[----:B------:R-:W-:Y:S01]  /*6210*/  MOV R115, R70 ;  /* 0x0000004600737202 */ /* 0x000fe20000000f00 */
[----:B------:R-:W-:-:S05]  /*6220*/  FADD.FTZ R0, R0, R2 ;  /* 0x0000000200007221 */ /* 0x000fca0000010000 */
[----:B------:R-:W-:Y:S01]  /*6230*/  HMMA.16816.F32 R172, R160, R174, R84 ;  /* 0x000000aea0ac723c */ /* 0x000fe20000001854 */
[----:B------:R-:W-:Y:S01]  /*6240*/  MOV R133, R104 ;  /* 0x0000006800857202 */ /* 0x000fe20000000f00 */
[----:B------:R-:W-:-:S06]  /*6250*/  IMAD.MOV.U32 R134, RZ, RZ, R105 ;  /* 0x000000ffff867224 */ /* 0x000fcc00078e0069 */
[C---:B-1----:R-:W-:Y:S08]  /*6260*/  HMMA.16816.F32 R84, R160.reuse, R88, R40 ;  /* 0x00000058a054723c */ /* 0x042ff00000001828 */
[----:B------:R-:W-:Y:S01]  /*6270*/  HMMA.16816.F32 R88, R160, R90, R48 ;  /* 0x0000005aa058723c */ /* 0x000fe20000001830 */
[----:B------:R-:W-:-:S06]  /*6280*/  MOV R40, R114 ;  /* 0x0000007200287202 */ /* 0x000fcc0000000f00 */
[----:B------:R-:W-:Y:S01]  /*6290*/  MOV R50, R138 ;  /* 0x0000008a00327202 */ /* 0x000fe20000000f00 */
[----:B------:R-:W-:Y:S02]  /*62a0*/  IMAD.MOV.U32 R51, RZ, RZ, R139 ;  /* 0x000000ffff337224 */ /* 0x000fe400078e008b */
[----:B------:R-:W-:Y:S02]  /*62b0*/  IMAD.MOV.U32 R41, RZ, RZ, R115 ;  /* 0x000000ffff297224 */ /* 0x000fe400078e0073 */
[----:B------:R-:W-:Y:S01]  /*62c0*/  FADD.FTZ R2, R50, R4 ;  /* 0x0000000432027221 */ /* 0x000fe20000010000 */
[----:B------:R-:W-:Y:S01]  /*62d0*/  MOV R135, R106 ;  /* 0x0000006a00877202 */ /* 0x000fe20000000f00 */
[----:B------:R-:W-:Y:S01]  /*62e0*/  FADD.FTZ R0, R51, R0 ;  /* 0x0000000033007221 */ /* 0x000fe20000010000 */
[----:B------:R-:W-:Y:S01]  /*62f0*/  MOV R19, R134 ;  /* 0x0000008600137202 */ /* 0x000fe20000000f00 */
[----:B------:R-:W-:Y:S01]  /*6300*/  IMAD.MOV.U32 R136, RZ, RZ, R107 ;  /* 0x000000ffff887224 */ /* 0x000fe200078e006b */
[----:B------:R-:W-:Y:S01]  /*6310*/  MOV R137, R96 ;  /* 0x0000006000897202 */ /* 0x000fe20000000f00 */
[----:B------:R-:W-:-:S02]  /*6320*/  IMAD.MOV.U32 R18, RZ, RZ, R133 ;  /* 0x000000ffff127224 */ /* 0x000fc400078e0085 */
[----:B------:R-:W-:Y:S01]  /*6330*/  IMAD.MOV.U32 R132, RZ, RZ, R71 ;  /* 0x000000ffff847224 */ /* 0x000fe200078e0047 */
[----:B------:R-:W-:Y:S01]  /*6340*/  MOV R12, R68 ;  /* 0x00000044000c7202 */ /* 0x000fe20000000f00 */
[----:B------:R-:W-:Y:S01]  /*6350*/  FADD.FTZ R2, R40, R2 ;  /* 0x0000000228027221 */ /* 0x000fe20000010000 */
[----:B------:R-:W-:Y:S01]  /*6360*/  HMMA.16816.F32 R56, R160, R58, R80 ;  /* 0x0000003aa038723c */ /* 0x000fe20000001850 */
[----:B------:R-:W-:Y:S01]  /*6370*/  FADD.FTZ R0, R41, R0 ;  /* 0x0000000029007221 */ /* 0x000fe20000010000 */
[----:B------:R-:W-:Y:S01]  /*6380*/  MOV R17, R136 ;  /* 0x0000008800117202 */ /* 0x000fe20000000f00 */
[----:B------:R-:W-:Y:S01]  /*6390*/  IMAD.MOV.U32 R16, RZ, RZ, R135 ;  /* 0x000000ffff107224 */ /* 0x000fe200078e0087 */
[----:B------:R-:W-:Y:S01]  /*63a0*/  MOV R43, R132 ;  /* 0x00000084002b7202 */ /* 0x000fe20000000f00 */
[----:B------:R-:W-:Y:S01]  /*63b0*/  FADD.FTZ R2, R18, R2 ;  /* 0x0000000212027221 */ /* 0x000fe20000010000 */
[----:B------:R-:W1:Y:S01]  /*63c0*/  LDSM.16.MT88.4 R80, [R216+0x5900] ;  /* 0x00590000d850783b */ /* 0x000e620000004200 */
[----:B------:R-:W-:-:S02]  /*63d0*/  FADD.FTZ R0, R19, R0 ;  /* 0x0000000013007221 */ /* 0x000fc40000010000 */
[----:B------:R-:W-:Y:S01]  /*63e0*/  IMAD.MOV.U32 R42, RZ, RZ, R137 ;  /* 0x000000ffff2a7224 */ /* 0x000fe200078e0089 */
[----:B------:R-:W3:Y:S01]  /*63f0*/  LDSM.16.MT88.4 R112, [R216+0x8900] ;  /* 0x00890000d870783b */ /* 0x000ee20000004200 */
[----:B------:R-:W-:Y:S02]  /*6400*/  FADD.FTZ R2, R16, R2 ;  /* 0x0000000210027221 */ /* 0x000fe40000010000 */
[----:B------:R-:W-:Y:S01]  /*6410*/  FADD.FTZ R0, R17, R0 ;  /* 0x0000000011007221 */ /* 0x000fe20000010000 */
[----:B--2---:R-:W-:Y:S01]  /*6420*/  HMMA.16816.F32 R68, R160, R72, R128 ;  /* 0x00000048a044723c */ /* 0x004fe20000001880 */
[----:B------:R-:W-:Y:S01]  /*6430*/  FADD.FTZ R2, R42, R2 ;  /* 0x000000022a027221 */ /* 0x000fe20000010000 */
[----:B------:R-:W2:Y:S01]  /*6440*/  LDSM.16.MT88.4 R128, [R219+0x8900] ;  /* 0x00890000db80783b */ /* 0x000ea20000004200 */
[----:B------:R-:W-:Y:S02]  /*6450*/  FADD.FTZ R0, R43, R0 ;  /* 0x000000002b007221 */ /* 0x000fe40000010000 */
[----:B------:R-:W-:Y:S01]  /*6460*/  FADD.FTZ R2, R12, R2 ;  /* 0x000000020c027221 */ /* 0x000fe20000010000 */
[----:B------:R-:W4:Y:S01]  /*6470*/  LDSM.16.MT88.4 R96, [R219+0x5900] ;  /* 0x00590000db60783b */ /* 0x000f220000004200 */
[----:B------:R-:W-:-:S02]  /*6480*/  FADD.FTZ R0, R200, R0 ;  /* 0x00000000c8007221 */ /* 0x000fc40000010000 */
[----:B------:R-:W-:Y:S01]  /*6490*/  FADD.FTZ R2, R201, R2 ;  /* 0x00000002c9027221 */ /* 0x000fe20000010000 */
[----:B------:R-:W2:Y:S01]  /*64a0*/  LDSM.16.MT88.4 R104, [R218+0x5900] ;  /* 0x00590000da68783b */ /* 0x000ea20000004200 */
[----:B------:R-:W-:Y:S02]  /*64b0*/  FADD.FTZ R0, R202, R0 ;  /* 0x00000000ca007221 */ /* 0x000fe40000010000 */
[----:B------:R-:W-:Y:S01]  /*64c0*/  FADD.FTZ R2, R203, R2 ;  /* 0x00000002cb027221 */ /* 0x000fe20000010000 */
[----:B------:R-:W-:Y:S01]  /*64d0*/  LDSM.16.MT88.4 R136, [R218+0x8900] ;  /* 0x00890000da88783b */ /* 0x000fe20000004200 */
[----:B------:R-:W-:Y:S02]  /*64e0*/  FADD.FTZ R0, R252, R0 ;  /* 0x00000000fc007221 */ /* 0x000fe40000010000 */
[----:B------:R-:W-:Y:S01]  /*64f0*/  FADD.FTZ R2, R250, R2 ;  /* 0x00000002fa027221 */ /* 0x000fe20000010000 */
[----:B------:R-:W-:Y:S01]  /*6500*/  LDSM.16.MT88.4 R16, [R218+0xb900] ;  /* 0x00b90000da10783b */ /* 0x000fe20000004200 */
        /* <DEDUP_REMOVED lines=11> */
[----:B------:R-:W-:Y:S01]  /*65c0*/  FADD.FTZ R2, R204, R2 ;  /* 0x00000002cc027221 */ /* 0x000fe20000010000 */
[----:B-1----:R-:W-:Y:S01]  /*65d0*/  HMMA.16816.F32 R76, R160, R80, R120 ;  /* 0x00000050a04c723c */ /* 0x002fe20000001878 */
[----:B------:R-:W-:Y:S01]  /*65e0*/  FADD.FTZ R0, R165, R0 ;  /* 0x00000000a5007221 */ /* 0x000fe20000010000 */
[----:B------:R-:W1:Y:S01]  /*65f0*/  LDSM.16.MT88.4 R120, [R217+0x8900] ;  /* 0x00890000d978783b */ /* 0x000e620000004200 */
[----:B------:R-:W-:-:S02]  /*6600*/  FADD.FTZ R4, R205, R2 ;  /* 0x00000002cd047221 */ /* 0x000fc40000010000 */
[----:B------:R-:W-:-:S03]  /*6610*/  FADD.FTZ R2, R166, R0 ;  /* 0x00000000a6027221 */ /* 0x000fc60000010000 */
[----:B------:R-:W-:Y:S01]  /*6620*/  HMMA.16816.F32 R80, R160, R82, R108 ;  /* 0x00000052a050723c */ /* 0x000fe2000000186c */
[----:B------:R-:W-:Y:S02]  /*6630*/  FADD.FTZ R0, R207, R4 ;  /* 0x00000004cf007221 */ /* 0x000fe40000010000 */
[----:B------:R-:W-:-:S05]  /*6640*/  FADD.FTZ R2, R206, R2 ;  /* 0x00000002ce027221 */ /* 0x000fca0000010000 */
[C---:B------:R-:W-:Y:S08]  /*6650*/  HMMA.16816.F32 R72, R160.reuse, R74, R124 ;  /* 0x0000004aa048723c */ /* 0x040ff0000000187c */
[C---:B---3--:R-:W-:Y:S01]  /*6660*/  HMMA.16816.F32 R108, R160.reuse, R112, R144 ;  /* 0x00000070a06c723c */ /* 0x048fe20000001890 */
[----:B------:R-:W3:Y:S07]  /*6670*/  LDSM.16.MT88.4 R144, [R216+0xb900] ;  /* 0x00b90000d890783b */ /* 0x000eee0000004200 */
[C---:B------:R-:W-:Y:S01]  /*6680*/  HMMA.16816.F32 R112, R160.reuse, R114, R148 ;  /* 0x00000072a070723c */ /* 0x040fe20000001894 */
[----:B------:R-:W1:Y:S07]  /*6690*/  LDSM.16.MT88.4 R148, [R217+0xb900] ;  /* 0x00b90000d994783b */ /* 0x000e6e0000004200 */
[----:B--2---:R-:W-:Y:S01]  /*66a0*/  HMMA.16816.F32 R124, R160, R128, R156 ;  /* 0x00000080a07c723c */ /* 0x004fe2000000189c */
[----:B------:R-:W2:Y:S01]  /*66b0*/  LDSM.16.MT88.4 R156, [R219+0xb900] ;  /* 0x00b90000db9c783b */ /* 0x000ea20000004200 */
[----:B------:R-:W-:-:S02]  /*66c0*/  FADD.FTZ R0, R9, R0 ;  /* 0x0000000009007221 */ /* 0x000fc40000010000 */
[----:B------:R-:W-:Y:S02]  /*66d0*/  FADD.FTZ R2, R5, R2 ;  /* 0x0000000205027221 */ /* 0x000fe40000010000 */
[----:B------:R-:W-:Y:S02]  /*66e0*/  FADD.FTZ R0, R10, R0 ;  /* 0x000000000a007221 */ /* 0x000fe40000010000 */
[----:B------:R-:W-:Y:S02]  /*66f0*/  FADD.FTZ R2, R7, R2 ;  /* 0x0000000207027221 */ /* 0x000fe40000010000 */
[----:B------:R-:W-:Y:S02]  /*6700*/  FADD.FTZ R0, R13, R0 ;  /* 0x000000000d007221 */ /* 0x000fe40000010000 */
[----:B------:R-:W-:Y:S02]  /*6710*/  FADD.FTZ R2, R6, R2 ;  /* 0x0000000206027221 */ /* 0x000fe40000010000 */
[----:B------:R-:W-:-:S02]  /*6720*/  FADD.FTZ R4, R11, R0 ;  /* 0x000000000b047221 */ /* 0x000fc40000010000 */
[----:B------:R-:W-:Y:S01]  /*6730*/  FADD.FTZ R0, R8, R2 ;  /* 0x0000000208007221 */ /* 0x000fe20000010000 */
[----:B------:R-:W-:-:S04]  /*6740*/  MOV R251, c[0x0][0x1d0] ;  /* 0x0000740000fb7a02 */ /* 0x000fc80000000f00 */
[----:B------:R1:W-:Y:S04]  /*6750*/  STL [R1+0x4], R0 ;  /* 0x0000040001007387 */ /* 0x0003e80000100800 */
[----:B------:R1:W-:Y:S01]  /*6760*/  STL [R1], R4 ;  /* 0x0000000401007387 */ /* 0x0003e20000100800 */
[----:B------:R-:W-:Y:S01]  /*6770*/  ISETP.GE.AND P6, PT, R251, 0x61, PT ;  /* 0x00000061fb00780c */ /* 0x000fe20003fc6270 */
[C---:B----4-:R-:W-:Y:S08]  /*6780*/  HMMA.16816.F32 R92, R160.reuse, R96, R92 ;  /* 0x00000060a05c723c */ /* 0x050ff0000000185c */
[C---:B------:R-:W-:Y:S08]  /*6790*/  HMMA.16816.F32 R96, R160.reuse, R98, R100 ;  /* 0x00000062a060723c */ /* 0x040ff00000001864 */
[C---:B------:R-:W-:Y:S08]  /*67a0*/  HMMA.16816.F32 R100, R160.reuse, R104, R116 ;  /* 0x00000068a064723c */ /* 0x040ff00000001874 */
[C---:B------:R-:W-:Y:S08]  /*67b0*/  HMMA.16816.F32 R104, R160.reuse, R106, R140 ;  /* 0x0000006aa068723c */ /* 0x040ff0000000188c */
[C---:B-1----:R-:W-:Y:S08]  /*67c0*/  HMMA.16816.F32 R116, R160.reuse, R120, R152 ;  /* 0x00000078a074723c */ /* 0x042ff00000001898 */
[C---:B------:R-:W-:Y:S08]  /*67d0*/  HMMA.16816.F32 R128, R160.reuse, R130, R176 ;  /* 0x00000082a080723c */ /* 0x040ff000000018b0 */
[C---:B------:R-:W-:Y:S08]  /*67e0*/  HMMA.16816.F32 R132, R160.reuse, R136, R180 ;  /* 0x00000088a084723c */ /* 0x040ff000000018b4 */
[C---:B---3--:R-:W-:Y:S08]  /*67f0*/  HMMA.16816.F32 R140, R160.reuse, R144, R188 ;  /* 0x00000090a08c723c */ /* 0x048ff000000018bc */
        /* <DEDUP_REMOVED lines=10> */
[----:B------:R-:W2:Y:S01]  /*68a0*/  LDL.LU R251, [R1+0x3c] ;  /* 0x00003c0001fb7983 */ /* 0x000ea20000300800 */
        /* <DEDUP_REMOVED lines=14> */
.L_x_2213:
[----:B------:R-:W2:Y:S01]  /*6990*/  LDL.64 R12, [R1+0x10] ;  /* 0x00001000010c7983 */ /* 0x000ea20000100a00 */
[----:B-1----:R-:W-:Y:S01]  /*69a0*/  SHF.R.S32.HI R0, RZ, 0x1f, R251 ;  /* 0x0000001fff007819 */ /* 0x002fe200000114fb */
[----:B------:R-:W-:Y:S04]  /*69b0*/  DEPBAR.LE SB0, 0x0 ;  /* 0x000080000000791a */ /* 0x000fe80000000000 */
[----:B------:R-:W-:Y:S01]  /*69c0*/  IMAD R0, R0, c[0x0][0x208], RZ ;  /* 0x0000820000007a24 */ /* 0x000fe200078e02ff */
[----:B------:R-:W-:Y:S01]  /*69d0*/  BAR.SYNC.DEFER_BLOCKING 0x0 ;  /* 0x0000000000007b1d */ /* 0x000fe20000010000 */
[C---:B-1----:R-:W-:Y:S04]  /*69e0*/  IMAD.WIDE.U32 R2, R251.reuse, c[0x0][0x208], RZ ;  /* 0x00008200fb027a25 */ /* 0x042fe800078e00ff */
[----:B------:R-:W-:Y:S05]  /*69f0*/  IMAD R0, R251, c[0x0][0x20c], R0 ;  /* 0x00008300fb007a24 */ /* 0x000fea00078e0200 */
[----:B------:R-:W-:Y:S05]  /*6a00*/  IADD3 R0, R3, R0, RZ ;  /* 0x0000000003007210 */ /* 0x000fea0007ffe0ff */
[----:B------:R-:W-:Y:S01]  /*6a10*/  IMAD R0, R0, 0x60, RZ ;  /* 0x0000006000007824 */ /* 0x000fe200078e02ff */
[----:B------:R-:W-:Y:S06]  /*6a20*/  LDSM.16.M88.4 R48, [R223] ;  /* 0x00000000df30783b */ /* 0x000fec0000000200 */
[----:B-----5:R-:W1:Y:S06]  /*6a30*/  LDSM.16.M88.4 R8, [R167+0xc100] ;  /* 0x00c10000a708783b */ /* 0x020e6c0000000200 */
[----:B------:R-:W3:Y:S06]  /*6a40*/  LDSM.16.M88.4 R16, [R167+0xc900] ;  /* 0x00c90000a710783b */ /* 0x000eec0000000200 */
[----:B------:R-:W4:Y:S06]  /*6a50*/  LDSM.16.M88.4 R24, [R167+0xd100] ;  /* 0x00d10000a718783b */ /* 0x000f2c0000000200 */
[----:B------:R-:W2:Y:S06]  /*6a60*/  LDSM.16.M88.4 R32, [R167+0xd900] ;  /* 0x00d90000a720783b */ /* 0x000eac0000000200 */
[----:B------:R-:W2:Y:S06]  /*6a70*/  LDSM.16.M88.4 R40, [R167+0xe100] ;  /* 0x00e10000a728783b */ /* 0x000eac0000000200 */
[----:B------:R-:W2:Y:S06]  /*6a80*/  LDSM.16.M88.4 R184, [R167+0xe900] ;  /* 0x00e90000a7b8783b */ /* 0x000eac0000000200 */
[----:B------:R-:W-:Y:S01]  /*6a90*/  LDSM.16.M88.4 R188, [R222] ;  /* 0x00000000debc783b */ /* 0x000fe20000000200 */
[C---:B-1----:R-:W-:Y:S05]  /*6aa0*/  HMMA.16816.F32 R4, R48.reuse, R8, RZ ;  /* 0x000000083004723c */ /* 0x042fea00000018ff */
[----:B------:R-:W1:Y:S03]  /*6ab0*/  LDSM.16.M88.4 R192, [R226] ;  /* 0x00000000e2c0783b */ /* 0x000e660000000200 */
[C---:B------:R-:W-:Y:S03]  /*6ac0*/  HMMA.16816.F32 R8, R48.reuse, R10, RZ ;  /* 0x0000000a3008723c */ /* 0x040fe600000018ff */
[----:B------:R-:W1:Y:S06]  /*6ad0*/  LDSM.16.M88.4 R196, [R249] ;  /* 0x00000000f9c4783b */ /* 0x000e6c0000000200 */
[----:B------:R-:W1:Y:S06]  /*6ae0*/  LDSM.16.M88.4 R200, [R248] ;  /* 0x00000000f8c8783b */ /* 0x000e6c0000000200 */
[----:B------:R-:W1:Y:S06]  /*6af0*/  LDSM.16.M88.4 R204, [R247] ;  /* 0x00000000f7cc783b */ /* 0x000e6c0000000200 */
[----:B------:R-:W1:Y:S06]  /*6b00*/  LDSM.16.M88.4 R208, [R246] ;  /* 0x00000000f6d0783b */ /* 0x000e6c0000000200 */
        /* <DEDUP_REMOVED lines=10> */
[----:B------:R-:W-:Y:S03]  /*6bb0*/  IADD3 R36, P6, R0, 0x100, RZ ;  /* 0x0000010000247810 */ /* 0x000fe60007fde0ff */
[----:B------:R-:W-:Y:S01]  /*6bc0*/  @!PT LDS RZ, [RZ] ;  /* 0x00000000fffff984 */ /* 0x000fe20000000800 */
[----:B------:R-:W-:Y:S01]  /*6bd0*/  @!PT LDS RZ, [RZ] ;  /* 0x00000000fffff984 */ /* 0x000fe20000000800 */
[----:B------:R-:W-:Y:S01]  /*6be0*/  @!PT LDS RZ, [RZ] ;  /* 0x00000000fffff984 */ /* 0x000fe20000000800 */
[----:B------:R2:W-:Y:S01]  /*6bf0*/  LDGSTS.E.BYPASS.LTC128B.128 [R250+0x100], [R2.64], !P1 ;  /* 0x0010000002fa7fae */ /* 0x0005e2000c901d48 */
[----:B------:R-:W-:Y:S02]  /*6c00*/  IADD3 R30, P0, R30, c[0x0][0x1f8], RZ ;  /* 0x00007e001e1e7a10 */ /* 0x000fe40007f1e0ff */
[----:B------:R-:W-:Y:S02]  /*6c10*/  P2R R20, PR, RZ, 0x40 ;  /* 0x00000040ff147803 */ /* 0x000fe40000000000 */
[--C-:B------:R-:W-:Y:S02]  /*6c20*/  IADD3.X R31, RZ, c[0x0][0x1fc], R28.reuse, P0, P5 ;  /* 0x00007f00ff1f7a10 */ /* 0x100fe400007ea41c */
[----:B------:R-:W-:Y:S02]  /*6c30*/  IADD3 R36, P0, R36, c[0x0][0x1f8], RZ ;  /* 0x00007e0024247a10 */ /* 0x000fe40007f1e0ff */
[----:B------:R-:W-:Y:S01]  /*6c40*/  ISETP.NE.AND P5, PT, R20, RZ, PT ;  /* 0x000000ff1400720c */ /* 0x000fe20003fa5270 */
[----:B------:R3:W-:Y:S01]  /*6c50*/  LDGSTS.E.BYPASS.LTC128B.128 [R250+0x3100], [R30.64], !P4 ;  /* 0x031000001efa7fae */ /* 0x0007e2000e101d48 */
        /* <DEDUP_REMOVED lines=9> */
[----:B------:R-:W-:Y:S05]  /*6cf0*/  IADD3.X R3, R3, UR5, RZ, P0, !PT ;  /* 0x0000000503037c10 */ /* 0x000fea00087fe4ff */
[----:B------:R1:W-:Y:S01]  /*6d00*/  LDGSTS.E.BYPASS.LTC128B.128 [R250+0x1100], [R2.64], !P1 ;  /* 0x0110000002fa7fae */ /* 0x0003e2000c901d48 */
[C---:B---3--:R-:W-:Y:S05]  /*6d10*/  HMMA.16816.F32 R28, R48.reuse, R32, RZ ;  /* 0x00000020301c723c */ /* 0x048fea00000018ff */
[----:B------:R3:W-:Y:S03]  /*6d20*/  LDGSTS.E.BYPASS.LTC128B.128 [R250+0x4100], [R2.64+0x80], !P4 ;  /* 0x0410008002fa7fae */ /* 0x0007e6000e101d48 */
[C---:B------:R-:W-:Y:S03]  /*6d30*/  HMMA.16816.F32 R32, R48.reuse, R34, RZ ;  /* 0x000000223020723c */ /* 0x040fe600000018ff */
[----:B------:R3:W-:Y:S01]  /*6d40*/  LDGSTS.E.BYPASS.LTC128B.128 [R250+0x7100], [R2.64+0x100], !P3 ;  /* 0x0710010002fa7fae */ /* 0x0007e2000d901d48 */
[----:B----4-:R-:W-:Y:S04]  /*6d50*/  IADD3 R36, P0, R2, UR4, RZ ;  /* 0x0000000402247c10 */ /* 0x010fe8000ff1e0ff */
[----:B------:R-:W-:Y:S01]  /*6d60*/  IADD3.X R37, R3, UR5, RZ, P0, !PT ;  /* 0x0000000503257c10 */ /* 0x000fe200087fe4ff */
[----:B------:R3:W-:Y:S01]  /*6d70*/  LDGSTS.E.BYPASS.LTC128B.128 [R250+0xa100], [R2.64+0x180], !P2 ;  /* 0x0a10018002fa7fae */ /* 0x0007e2000d101d48 */
[C---:B------:R-:W-:Y:S02]  /*6d80*/  ISETP.GT.AND P0, PT, R251.reuse, RZ, PT ;  /* 0x000000fffb00720c */ /* 0x040fe40003f04270 */
[----:B------:R-:W-:Y:S03]  /*6d90*/  IADD3 R251, R251, -0x1, RZ ;  /* 0xfffffffffbfb7810 */ /* 0x000fe60007ffe0ff */
[----:B------:R2:W-:Y:S06]  /*6da0*/  LDGSTS.E.BYPASS.LTC128B.128 [R250+0x2100], [R36.64], !P1 ;  /* 0x0210000024fa7fae */ /* 0x0005ec000c901d48 */
[----:B------:R2:W-:Y:S06]  /*6db0*/  LDGSTS.E.BYPASS.LTC128B.128 [R250+0x5100], [R36.64+0x80], !P4 ;  /* 0x0510008024fa7fae */ /* 0x0005ec000e101d48 */
[----:B------:R2:W-:Y:S06]  /*6dc0*/  LDGSTS.E.BYPASS.LTC128B.128 [R250+0x8100], [R36.64+0x100], !P3 ;  /* 0x0810010024fa7fae */ /* 0x0005ec000d901d48 */
[----:B------:R2:W-:Y:S06]  /*6dd0*/  LDGSTS.E.BYPASS.LTC128B.128 [R250+0xb100], [R36.64+0x180], !P2 ;  /* 0x0b10018024fa7fae */ /* 0x0005ec000d101d48 */
[----:B------:R-:W0:Y:S01]  /*6de0*/  LDGDEPBAR ;  /* 0x00000000000079af */ /* 0x000e220000000000 */
[C---:B--2---:R-:W-:Y:S08]  /*6df0*/  HMMA.16816.F32 R36, R48.reuse, R40, RZ ;  /* 0x000000283024723c */ /* 0x044ff000000018ff */
[C---:B------:R-:W-:Y:S08]  /*6e00*/  HMMA.16816.F32 R40, R48.reuse, R42, RZ ;  /* 0x0000002a3028723c */ /* 0x040ff000000018ff */
[C---:B------:R-:W-:Y:S08]  /*6e10*/  HMMA.16816.F32 R44, R48.reuse, R184, RZ ;  /* 0x000000b8302c723c */ /* 0x040ff000000018ff */
[----:B------:R-:W-:Y:S01]  /*6e20*/  HMMA.16816.F32 R48, R48, R186, RZ ;  /* 0x000000ba3030723c */ /* 0x000fe200000018ff */
[----:B------:R-:W-:Y:S07]  /*6e30*/  LDSM.16.M88.4 R184, [R225] ;  /* 0x00000000e1b8783b */ /* 0x000fee0000000200 */
[C---:B-1----:R-:W-:Y:S08]  /*6e40*/  HMMA.16816.F32 R4, R188.reuse, R192, R4 ;  /* 0x000000c0bc04723c */ /* 0x042ff00000001804 */
        /* <DEDUP_REMOVED lines=14> */
[C---:B------:R-:W-:Y:S01]  /*6f30*/  HMMA.16816.F32 R44, R188.reuse, R212, R44 ;  /* 0x000000d4bc2c723c */ /* 0x040fe2000000182c */
[----:B------:R-:W3:Y:S07]  /*6f40*/  LDL.64 R212, [R1+0x30] ;  /* 0x0000300001d47983 */ /* 0x000eee0000100a00 */
[----:B------:R-:W-:Y:S01]  /*6f50*/  HMMA.16816.F32 R48, R188, R214, R48 ;  /* 0x000000d6bc30723c */ /* 0x000fe20000001830 */
[----:B------:R-:W4:Y:S06]  /*6f60*/  LDSM.16.M88.4 R188, [R221+0xe100] ;  /* 0x00e10000ddbc783b */ /* 0x000f2c0000000200 */
[----:B------:R-:W3:Y:S01]  /*6f70*/  LDL.64 R214, [R1+0x20] ;  /* 0x0000200001d67983 */ /* 0x000ee20000100a00 */
        /* <DEDUP_REMOVED lines=12> */
[C---:B------:R-:W-:Y:S08]  /*7040*/  HMMA.16816.F32 R36, R184.reuse, R188, R36 ;  /* 0x000000bcb824723c */ /* 0x040ff00000001824 */
[C---:B------:R-:W-:Y:S01]  /*7050*/  HMMA.16816.F32 R40, R184.reuse, R190, R40 ;  /* 0x000000beb828723c */ /* 0x040fe20000001828 */
[----:B------:R-:W1:Y:S07]  /*7060*/  LDSM.16.M88.4 R188, [R224] ;  /* 0x00000000e0bc783b */ /* 0x000e6e0000000200 */
[C---:B------:R-:W-:Y:S08]  /*7070*/  HMMA.16816.F32 R44, R184.reuse, R208, R44 ;  /* 0x000000d0b82c723c */ /* 0x040ff0000000182c */
[----:B------:R-:W-:Y:S01]  /*7080*/  HMMA.16816.F32 R48, R184, R210, R48 ;  /* 0x000000d2b830723c */ /* 0x000fe20000001830 */
[----:B------:R-:W2:Y:S06]  /*7090*/  LDSM.16.M88.4 R184, [R220+0x2000] ;  /* 0x00200000dcb8783b */ /* 0x000eac0000000200 */
[----:B------:R-:W4:Y:S01]  /*70a0*/  LDSM.16.M88.4 R208, [R220+0x2800] ;  /* 0x00280000dcd0783b */ /* 0x000f220000000200 */
        /* <DEDUP_REMOVED lines=15> */
[C---:B----4-:R-:W-:Y:S08]  /*71a0*/  HMMA.16816.F32 R44, R188.reuse, R208, R44 ;  /* 0x000000d0bc2c723c */ /* 0x050ff0000000182c */
[----:B------:R-:W-:Y:S01]  /*71b0*/  HMMA.16816.F32 R48, R188, R210, R48 ;  /* 0x000000d2bc30723c */ /* 0x000fe20000001830 */
[----:B------:R-:W2:Y:S06]  /*71c0*/  LDSM.16.M88.4 R188, [R167+0x11100] ;  /* 0x01110000a7bc783b */ /* 0x000eac0000000200 */
[----:B------:R-:W4:Y:S01]  /*71d0*/  LDSM.16.M88.4 R208, [R167+0x11900] ;  /* 0x01190000a7d0783b */ /* 0x000f220000000200 */
        /* <DEDUP_REMOVED lines=15> */
[C---:B----4-:R-:W-:Y:S08]  /*72d0*/  HMMA.16816.F32 R44, R184.reuse, R208, R44 ;  /* 0x000000d0b82c723c */ /* 0x050ff0000000182c */
[----:B------:R-:W-:Y:S01]  /*72e0*/  HMMA.16816.F32 R48, R184, R210, R48 ;  /* 0x000000d2b830723c */ /* 0x000fe20000001830 */
[----:B------:R-:W2:Y:S06]  /*72f0*/  LDSM.16.M88.4 R184, [R240] ;  /* 0x00000000f0b8783b */ /* 0x000eac0000000200 */
[----:B------:R-:W4:Y:S01]  /*7300*/  LDSM.16.M88.4 R208, [R239] ;  /* 0x00000000efd0783b */ /* 0x000f220000000200 */
        /* <DEDUP_REMOVED lines=138> */
[----:B------:R-:W1:Y:S07]  /*7bb0*/  LDSM.16.M88.4 R196, [R232] ;  /* 0x00000000e8c4783b */ /* 0x000e6e0000000200 */
[C---:B------:R-:W-:Y:S08]  /*7bc0*/  HMMA.16816.F32 R20, R184.reuse, R200, R20 ;  /* 0x000000c8b814723c */ /* 0x040ff00000001814 */
[C---:B------:R-:W-:Y:S01]  /*7bd0*/  HMMA.16816.F32 R24, R184.reuse, R202, R24 ;  /* 0x000000cab818723c */ /* 0x040fe20000001818 */
[----:B------:R-:W1:Y:S07]  /*7be0*/  LDSM.16.M88.4 R200, [R231] ;  /* 0x00000000e7c8783b */ /* 0x000e6e0000000200 */
[C---:B------:R-:W-:Y:S08]  /*7bf0*/  HMMA.16816.F32 R28, R184.reuse, R204, R28 ;  /* 0x000000ccb81c723c */ /* 0x040ff0000000181c */
[C---:B------:R-:W-:Y:S01]  /*7c00*/  HMMA.16816.F32 R32, R184.reuse, R206, R32 ;  /* 0x000000ceb820723c */ /* 0x040fe20000001820 */
[----:B------:R-:W-:Y:S07]  /*7c10*/  LDSM.16.M88.4 R204, [R229] ;  /* 0x00000000e5cc783b */ /* 0x000fee0000000200 */
[C---:B--2---:R-:W-:Y:S08]  /*7c20*/  HMMA.16816.F32 R36, R184.reuse, R188, R36 ;  /* 0x000000bcb824723c */ /* 0x044ff00000001824 */
[C---:B------:R-:W-:Y:S01]  /*7c30*/  HMMA.16816.F32 R40, R184.reuse, R190, R40 ;  /* 0x000000beb828723c */ /* 0x040fe20000001828 */
[----:B------:R-:W2:Y:S07]  /*7c40*/  LDSM.16.M88.4 R188, [R230] ;  /* 0x00000000e6bc783b */ /* 0x000eae0000000200 */
[C---:B----4-:R-:W-:Y:S08]  /*7c50*/  HMMA.16816.F32 R44, R184.reuse, R208, R44 ;  /* 0x000000d0b82c723c */ /* 0x050ff0000000182c */
[----:B------:R-:W-:Y:S01]  /*7c60*/  HMMA.16816.F32 R48, R184, R210, R48 ;  /* 0x000000d2b830723c */ /* 0x000fe20000001830 */
[----:B------:R-:W4:Y:S06]  /*7c70*/  LDSM.16.M88.4 R184, [R228] ;  /* 0x00000000e4b8783b */ /* 0x000f2c0000000200 */
[----:B------:R-:W-:Y:S01]  /*7c80*/  LDSM.16.M88.4 R208, [R221+0x15900] ;  /* 0x01590000ddd0783b */ /* 0x000fe20000000200 */
[C---:B-1----:R-:W-:Y:S08]  /*7c90*/  HMMA.16816.F32 R4, R192.reuse, R196, R4 ;  /* 0x000000c4c004723c */ /* 0x042ff00000001804 */
        /* <DEDUP_REMOVED lines=16> */
[----:B------:R-:W1:Y:S06]  /*7da0*/  LDSM.16.M88.4 R192, [R221+0x17100] ;  /* 0x01710000ddc0783b */ /* 0x000e6c0000000200 */
[----:B------:R-:W1:Y:S01]  /*7db0*/  LDSM.16.M88.4 R196, [R221+0x17900] ;  /* 0x01790000ddc4783b */ /* 0x000e620000000200 */
[C---:B--2---:R-:W-:Y:S08]  /*7dc0*/  HMMA.16816.F32 R4, R188.reuse, R200, R4 ;  /* 0x000000c8bc04723c */ /* 0x044ff00000001804 */
[C---:B------:R-:W-:Y:S01]  /*7dd0*/  HMMA.16816.F32 R8, R188.reuse, R202, R8 ;  /* 0x000000cabc08723c */ /* 0x040fe20000001808 */
[----:B------:R-:W-:Y:S07]  /*7de0*/  LDSM.16.M88.4 R200, [R224+0xc000] ;  /* 0x00c00000e0c8783b */ /* 0x000fee0000000200 */
[C---:B------:R-:W-:Y:S08]  /*7df0*/  HMMA.16816.F32 R12, R188.reuse, R208, R12 ;  /* 0x000000d0bc0c723c */ /* 0x040ff0000000180c */
[C---:B------:R-:W-:Y:S01]  /*7e00*/  HMMA.16816.F32 R16, R188.reuse, R210, R16 ;  /* 0x000000d2bc10723c */ /* 0x040fe20000001810 */
[----:B------:R-:W2:Y:S07]  /*7e10*/  LDSM.16.M88.4 R208, [R220+0x9000] ;  /* 0x00900000dcd0783b */ /* 0x000eae0000000200 */
[C---:B---3--:R-:W-:Y:S08]  /*7e20*/  HMMA.16816.F32 R20, R188.reuse, R204, R20 ;  /* 0x000000ccbc14723c */ /* 0x048ff00000001814 */
[C---:B------:R-:W-:Y:S01]  /*7e30*/  HMMA.16816.F32 R24, R188.reuse, R206, R24 ;  /* 0x000000cebc18723c */ /* 0x040fe20000001818 */
[----:B------:R-:W3:Y:S07]  /*7e40*/  LDSM.16.M88.4 R204, [R220+0x9800] ;  /* 0x00980000dccc783b */ /* 0x000eee0000000200 */
[C---:B----4-:R-:W-:Y:S08]  /*7e50*/  HMMA.16816.F32 R28, R188.reuse, R184, R28 ;  /* 0x000000b8bc1c723c */ /* 0x050ff0000000181c */
[C---:B------:R-:W-:Y:S01]  /*7e60*/  HMMA.16816.F32 R32, R188.reuse, R186, R32 ;  /* 0x000000babc20723c */ /* 0x040fe20000001820 */
[----:B------:R-:W4:Y:S07]  /*7e70*/  LDSM.16.M88.4 R184, [R220+0xa000] ;  /* 0x00a00000dcb8783b */ /* 0x000f2e0000000200 */
[C---:B-1----:R-:W-:Y:S08]  /*7e80*/  HMMA.16816.F32 R36, R188.reuse, R192, R36 ;  /* 0x000000c0bc24723c */ /* 0x042ff00000001824 */
[C---:B------:R-:W-:Y:S01]  /*7e90*/  HMMA.16816.F32 R40, R188.reuse, R194, R40 ;  /* 0x000000c2bc28723c */ /* 0x040fe20000001828 */
[----:B------:R-:W-:Y:S07]  /*7ea0*/  LDSM.16.M88.4 R192, [R220+0xb000] ;  /* 0x00b00000dcc0783b */ /* 0x000fee0000000200 */
[C---:B------:R-:W-:Y:S08]  /*7eb0*/  HMMA.16816.F32 R44, R188.reuse, R196, R44 ;  /* 0x000000c4bc2c723c */ /* 0x040ff0000000182c */
[----:B------:R-:W-:Y:S01]  /*7ec0*/  HMMA.16816.F32 R48, R188, R198, R48 ;  /* 0x000000c6bc30723c */ /* 0x000fe20000001830 */
[----:B------:R-:W1:Y:S07]  /*7ed0*/  LDSM.16.M88.4 R188, [R220+0xa800] ;  /* 0x00a80000dcbc783b */ /* 0x000e6e0000000200 */
[C---:B--2---:R-:W-:Y:S08]  /*7ee0*/  HMMA.16816.F32 R4, R200.reuse, R208, R4 ;  /* 0x000000d0c804723c */ /* 0x044ff00000001804 */
[C---:B------:R-:W-:Y:S08]  /*7ef0*/  HMMA.16816.F32 R8, R200.reuse, R210, R8 ;  /* 0x000000d2c808723c */ /* 0x040ff00000001808 */
[C---:B---3--:R-:W-:Y:S08]  /*7f00*/  HMMA.16816.F32 R12, R200.reuse, R204, R12 ;  /* 0x000000ccc80c723c */ /* 0x048ff0000000180c */
[C---:B------:R-:W-:Y:S04]  /*7f10*/  HMMA.16816.F32 R16, R200.reuse, R206, R16 ;  /* 0x000000cec810723c */ /* 0x040fe80000001810 */
[----:B------:R-:W-:Y:S02]  /*7f20*/  FMNMX.FTZ R0, R4, R165, !PT ;  /* 0x000000a504007209 */ /* 0x000fe40007810000 */
[----:B------:R-:W-:Y:S02]  /*7f30*/  FMNMX.FTZ R2, R6, R166, !PT ;  /* 0x000000a606027209 */ /* 0x000fe40007810000 */
[C---:B----4-:R-:W-:Y:S04]  /*7f40*/  HMMA.16816.F32 R20, R200.reuse, R184, R20 ;  /* 0x000000b8c814723c */ /* 0x050fe80000001814 */
[----:B------:R-:W-:Y:S02]  /*7f50*/  FMNMX.FTZ R0, R5, R0, !PT ;  /* 0x0000000005007209 */ /* 0x000fe40007810000 */
[----:B------:R-:W-:Y:S02]  /*7f60*/  FMNMX.FTZ R2, R7, R2, !PT ;  /* 0x0000000207027209 */ /* 0x000fe40007810000 */
[C---:B------:R-:W-:Y:S01]  /*7f70*/  HMMA.16816.F32 R24, R200.reuse, R186, R24 ;  /* 0x000000bac818723c */ /* 0x040fe20000001818 */
[----:B------:R-:W2:Y:S01]  /*7f80*/  LDSM.16.M88.4 R184, [R220+0xb800] ;  /* 0x00b80000dcb8783b */ /* 0x000ea20000000200 */
[----:B------:R-:W-:Y:S04]  /*7f90*/  DEPBAR.LE SB0, 0x0 ;  /* 0x000080000000791a */ /* 0x000fe80000000000 */
[----:B------:R-:W-:Y:S01]  /*7fa0*/  FMNMX.FTZ R0, R8, R0, !PT ;  /* 0x0000000008007209 */ /* 0x000fe20007810000 */
[----:B------:R-:W-:Y:S01]  /*7fb0*/  BAR.SYNC.DEFER_BLOCKING 0x0 ;  /* 0x0000000000007b1d */ /* 0x000fe20000010000 */
[C---:B-1----:R-:W-:Y:S05]  /*7fc0*/  HMMA.16816.F32 R28, R200.reuse, R188, R28 ;  /* 0x000000bcc81c723c */ /* 0x042fea000000181c */
[----:B------:R-:W-:Y:S02]  /*7fd0*/  FMNMX.FTZ R0, R9, R0, !PT ;  /* 0x0000000009007209 */ /* 0x000fe40007810000 */
[----:B------:R-:W-:Y:S01]  /*7fe0*/  FMNMX.FTZ R2, R10, R2, !PT ;  /* 0x000000020a027209 */ /* 0x000fe20007810000 */
[C---:B------:R-:W-:Y:S01]  /*7ff0*/  HMMA.16816.F32 R32, R200.reuse, R190, R32 ;  /* 0x000000bec820723c */ /* 0x040fe20000001820 */
[----:B------:R-:W-:Y:S03]  /*8000*/  MOV R188, c[0x0][0x1e0] ;  /* 0x0000780000bc7a02 */ /* 0x000fe60000000f00 */
[----:B------:R-:W-:Y:S02]  /*8010*/  FMNMX.FTZ R0, R12, R0, !PT ;  /* 0x000000000c007209 */ /* 0x000fe40007810000 */
[----:B------:R-:W-:Y:S02]  /*8020*/  FMNMX.FTZ R2, R11, R2, !PT ;  /* 0x000000020b027209 */ /* 0x000fe40007810000 */
[C---:B------:R-:W-:Y:S01]  /*8030*/  HMMA.16816.F32 R36, R200.reuse, R192, R36 ;  /* 0x000000c0c824723c */ /* 0x040fe20000001824 */
[----:B------:R-:W-:Y:S03]  /*8040*/  MOV R189, c[0x0][0x1e4] ;  /* 0x0000790000bd7a02 */ /* 0x000fe60000000f00 */
[----:B------:R-:W-:Y:S02]  /*8050*/  FMNMX.FTZ R0, R13, R0, !PT ;  /* 0x000000000d007209 */ /* 0x000fe40007810000 */
[----:B------:R-:W-:Y:S02]  /*8060*/  FMNMX.FTZ R2, R14, R2, !PT ;  /* 0x000000020e027209 */ /* 0x000fe40007810000 */
[C---:B------:R-:W-:Y:S04]  /*8070*/  HMMA.16816.F32 R40, R200.reuse, R194, R40 ;  /* 0x000000c2c828723c */ /* 0x040fe80000001828 */
[----:B------:R-:W-:Y:S02]  /*8080*/  FMNMX.FTZ R0, R16, R0, !PT ;  /* 0x0000000010007209 */ /* 0x000fe40007810000 */
[----:B------:R-:W-:Y:S02]  /*8090*/  FMNMX.FTZ R2, R15, R2, !PT ;  /* 0x000000020f027209 */ /* 0x000fe40007810000 */
[----:B------:R-:W-:Y:S01]  /*80a0*/  FMNMX.FTZ R0, R17, R0, !PT ;  /* 0x0000000011007209 */ /* 0x000fe20007810000 */
[C---:B--2---:R-:W-:Y:S03]  /*80b0*/  HMMA.16816.F32 R44, R200.reuse, R184, R44 ;  /* 0x000000b8c82c723c */ /* 0x044fe6000000182c */
[----:B------:R-:W-:Y:S02]  /*80c0*/  FMNMX.FTZ R0, R20, R0, !PT ;  /* 0x0000000014007209 */ /* 0x000fe40007810000 */
[----:B------:R-:W-:Y:S02]  /*80d0*/  FMNMX.FTZ R2, R18, R2, !PT ;  /* 0x0000000212027209 */ /* 0x000fe40007810000 */
[----:B------:R-:W-:Y:S01]  /*80e0*/  FMNMX.FTZ R0, R21, R0, !PT ;  /* 0x0000000015007209 */ /* 0x000fe20007810000 */
[----:B------:R-:W-:Y:S04]  /*80f0*/  HMMA.16816.F32 R48, R200, R186, R48 ;  /* 0x000000bac830723c */ /* 0x000fe80000001830 */
[----:B------:R-:W-:Y:S02]  /*8100*/  FMNMX.FTZ R2, R19, R2, !PT ;  /* 0x0000000213027209 */ /* 0x000fe40007810000 */
[----:B------:R-:W-:Y:S01]  /*8110*/  FMNMX.FTZ R0, R24, R0, !PT ;  /* 0x0000000018007209 */ /* 0x000fe20007810000 */
[----:B------:R-:W-:Y:S01]  /*8120*/  @P0 IMAD.WIDE.U32 R186, R251, c[0x0][0x1e0], RZ ;  /* 0x00007800fbba0a25 */ /* 0x000fe200078e00ff */
        /* <DEDUP_REMOVED lines=27> */
[----:B------:R-:W-:Y:S01]  /*82e0*/  @P0 MOV R185, R215 ;  /* 0x000000d700b90202 */ /* 0x000fe20000000f00 */
[----:B------:R-:W1:Y:S01]  /*82f0*/  SHFL.BFLY PT, R3, R164, 0x2, 0x1f ;  /* 0x0c401f00a4037f89 */ /* 0x000e6200000e0000 */
[----:B------:R-:W-:Y:S04]  /*8300*/  FMNMX.FTZ R0, R50, R0, !PT ;  /* 0x0000000032007209 */ /* 0x000fe80007810000 */
[----:B------:R-:W-:Y:S05]  /*8310*/  FMNMX.FTZ R0, R51, R0, !PT ;  /* 0x0000000033007209 */ /* 0x000fea0007810000 */
[----:B------:R-:W2:Y:S01]  /*8320*/  SHFL.BFLY PT, R2, R0, 0x2, 0x1f ;  /* 0x0c401f0000027f89 */ /* 0x000ea200000e0000 */
[----:B-1----:R-:W-:Y:S05]  /*8330*/  FMNMX.FTZ R164, R164, R3, !PT ;  /* 0x00000003a4a47209 */ /* 0x002fea0007810000 */
[----:B------:R-:W1:Y:S01]  /*8340*/  SHFL.BFLY PT, R184, R164, 0x1, 0x1f ;  /* 0x0c201f00a4b87f89 */ /* 0x000e6200000e0000 */
[----:B--2---:R-:W-:Y:S05]  /*8350*/  FMNMX.FTZ R0, R0, R2, !PT ;  /* 0x0000000200007209 */ /* 0x004fea0007810000 */
[----:B------:R-:W2:Y:S01]  /*8360*/  SHFL.BFLY PT, R3, R0, 0x1, 0x1f ;  /* 0x0c201f0000037f89 */ /* 0x000ea200000e0000 */
[----:B-1----:R-:W-:Y:S02]  /*8370*/  FMNMX.FTZ R164, R164, R184, !PT ;  /* 0x000000b8a4a47209 */ /* 0x002fe40007810000 */
[----:B------:R-:W-:Y:S03]  /*8380*/  @P0 SHF.R.S32.HI R184, RZ, 0x1f, R251 ;  /* 0x0000001fffb80819 */ /* 0x000fe600000114fb */
[C---:B------:R-:W-:Y:S02]  /*8390*/  FADD.FTZ R2, -R164.reuse, R165 ;  /* 0x000000a5a4027221 */ /* 0x040fe40000010100 */
[----:B------:R-:W-:Y:S02]  /*83a0*/  FMUL.FTZ R196, R164, c[0x0][0x2d0] ;  /* 0x0000b400a4c47a20 */ /* 0x000fe40000410000 */
[----:B------:R-:W-:Y:S01]  /*83b0*/  @P0 IMAD R165, R184, c[0x0][0x1e0], RZ ;  /* 0x00007800b8a50a24 */ /* 0x000fe200078e02ff */
[----:B--2---:R-:W-:Y:S01]  /*83c0*/  FMNMX.FTZ R3, R0, R3, !PT ;  /* 0x0000000300037209 */ /* 0x004fe20007810000 */
[----:B------:R-:W-:Y:S01]  /*83d0*/  FMUL.FTZ R0, R2, c[0x0][0x2d0] ;  /* 0x0000b40002007a20 */ /* 0x000fe20000410000 */
[----:B------:R-:W-:Y:S01]  /*83e0*/  @P0 MOV R184, R212 ;  /* 0x000000d400b80202 */ /* 0x000fe20000000f00 */
[--C-:B------:R-:W-:Y:S02]  /*83f0*/  FFMA.FTZ R4, R4, c[0x0][0x2d0], -R196.reuse ;  /* 0x0000b40004047a23 */ /* 0x100fe400000108c4 */
[----:B------:R1:W2:Y:S01]  /*8400*/  MUFU.EX2 R2, R0 ;  /* 0x0000000000027308 */ /* 0x0002a20000000800 */
[----:B------:R-:W-:Y:S02]  /*8410*/  FFMA.FTZ R5, R5, c[0x0][0x2d0], -R196 ;  /* 0x0000b40005057a23 */ /* 0x000fe400000108c4 */
[----:B------:R-:W-:Y:S02]  /*8420*/  @P0 IMAD R165, R251, c[0x0][0x1e4], R165 ;  /* 0x00007900fba50a24 */ /* 0x000fe400078e02a5 */
[----:B------:R-:W-:Y:S03]  /*8430*/  @P0 IMAD.WIDE.U32 R184, R186, 0x60, R184 ;  /* 0x00000060bab80825 */ /* 0x000fe600078e00b8 */
[----:B------:R-:W-:Y:S01]  /*8440*/  @P0 IADD3 R165, R187, R165, RZ ;  /* 0x000000a5bba50210 */ /* 0x000fe20007ffe0ff */
[--C-:B------:R-:W-:Y:S01]  /*8450*/  FFMA.FTZ R8, R8, c[0x0][0x2d0], -R196.reuse ;  /* 0x0000b40008087a23 */ /* 0x100fe200000108c4 */
[----:B------:R3:W-:Y:S01]  /*8460*/  MUFU.EX2 R252, R4 ;  /* 0x0000000400fc7308 */ /* 0x0007e20000000800 */
[--C-:B------:R-:W-:Y:S02]  /*8470*/  FFMA.FTZ R9, R9, c[0x0][0x2d0], -R196.reuse ;  /* 0x0000b40009097a23 */ /* 0x100fe400000108c4 */
[----:B------:R-:W-:Y:S02]  /*8480*/  @P0 IMAD R165, R165, 0x60, RZ ;  /* 0x00000060a5a50824 */ /* 0x000fe400078e02ff */
[--C-:B------:R-:W-:Y:S02]  /*8490*/  FFMA.FTZ R20, R20, c[0x0][0x2d0], -R196.reuse ;  /* 0x0000b40014147a23 */ /* 0x100fe400000108c4 */
[--C-:B------:R-:W-:Y:S01]  /*84a0*/  FFMA.FTZ R21, R21, c[0x0][0x2d0], -R196.reuse ;  /* 0x0000b40015157a23 */ /* 0x100fe200000108c4 */
[----:B------:R-:W-:Y:S01]  /*84b0*/  @P0 IADD3 R165, R185, R165, RZ ;  /* 0x000000a5b9a50210 */ /* 0x000fe20007ffe0ff */
[--C-:B------:R-:W-:Y:S01]  /*84c0*/  FFMA.FTZ R24, R24, c[0x0][0x2d0], -R196.reuse ;  /* 0x0000b40018187a23 */ /* 0x100fe200000108c4 */
[----:B------:R4:W-:Y:S01]  /*84d0*/  MUFU.EX2 R198, R5 ;  /* 0x0000000500c67308 */ /* 0x0009e20000000800 */
[--C-:B------:R-:W-:Y:S01]  /*84e0*/  FFMA.FTZ R25, R25, c[0x0][0x2d0], -R196.reuse ;  /* 0x0000b40019197a23 */ /* 0x100fe200000108c4 */
[----:B------:R-:W-:Y:S01]  /*84f0*/  @P0 SHF.L.U64.HI R165, R184, 0x1, R165 ;  /* 0x00000001b8a50819 */ /* 0x000fe200000102a5 */
[----:B------:R-:W-:Y:S02]  /*8500*/  FFMA.FTZ R28, R28, c[0x0][0x2d0], -R196 ;  /* 0x0000b4001c1c7a23 */ /* 0x000fe400000108c4 */
[----:B-1----:R-:W-:Y:S01]  /*8510*/  FADD.FTZ R0, -R3, R166 ;  /* 0x000000a603007221 */ /* 0x002fe20000010100 */
[----:B------:R-:W-:Y:S01]  /*8520*/  @P0 SHF.L.U32 R166, R184, 0x1, RZ ;  /* 0x00000001b8a60819 */ /* 0x000fe200000006ff */
[----:B--2---:R-:W-:Y:S02]  /*8530*/  FMUL.FTZ R52, R2, R52 ;  /* 0x0000003402347220 */ /* 0x004fe40000410000 */
[----:B------:R-:W-:Y:S01]  /*8540*/  FMUL.FTZ R0, R0, c[0x0][0x2d0] ;  /* 0x0000b40000007a20 */ /* 0x000fe20000410000 */
[----:B------:R-:W-:Y:S01]  /*8550*/  @P0 IADD3 R185, P6, R166, 0x80, RZ ;  /* 0x00000080a6b90810 */ /* 0x000fe20007fde0ff */
[----:B------:R1:W-:Y:S01]  /*8560*/  MUFU.EX2 R205, R8 ;  /* 0x0000000800cd7308 */ /* 0x0003e20000000800 */
[C---:B------:R-:W-:Y:S02]  /*8570*/  FMUL.FTZ R53, R2.reuse, R53 ;  /* 0x0000003502357220 */ /* 0x040fe40000410000 */
[----:B------:R-:W-:Y:S01]  /*8580*/  @P0 IADD3 R184, P5, R185, c[0x0][0x1c8], RZ ;  /* 0x00007200b9b80a10 */ /* 0x000fe20007fbe0ff */
[C---:B------:R-:W-:Y:S02]  /*8590*/  FMUL.FTZ R56, R2.reuse, R56 ;  /* 0x0000003802387220 */ /* 0x040fe40000410000 */
[C---:B------:R-:W-:Y:S01]  /*85a0*/  FMUL.FTZ R57, R2.reuse, R57 ;  /* 0x0000003902397220 */ /* 0x040fe20000410000 */
[--C-:B------:R-:W-:Y:S01]  /*85b0*/  @P0 IADD3.X R185, RZ, c[0x0][0x1cc], R165.reuse, P5, P6 ;  /* 0x00007300ffb90a10 */ /* 0x100fe20002fec4a5 */
[----:B------:R-:W-:Y:S01]  /*85c0*/  FMUL.FTZ R60, R2, R60 ;  /* 0x0000003c023c7220 */ /* 0x000fe20000410000 */
[C---:B---3--:R-:W-:Y:S01]  /*85d0*/  @P0 IADD3 R4, P5, R166.reuse, c[0x0][0x1c8], RZ ;  /* 0x00007200a6040a10 */ /* 0x048fe20007fbe0ff */
[----:B------:R2:W-:Y:S01]  /*85e0*/  MUFU.EX2 R204, R9 ;  /* 0x0000000900cc7308 */ /* 0x0005e20000000800 */
[----:B------:R-:W-:Y:S01]  /*85f0*/  @P0 IADD3 R186, P6, R166, 0x100, RZ ;  /* 0x00000100a6ba0810 */ /* 0x000fe20007fde0ff */
[C---:B------:R-:W-:Y:S01]  /*8600*/  FMUL.FTZ R61, R2.reuse, R61 ;  /* 0x0000003d023d7220 */ /* 0x040fe20000410000 */
[----:B----4-:R-:W-:Y:S01]  /*8610*/  @P0 IADD3.X R5, R165, c[0x0][0x1cc], RZ, P5, !PT ;  /* 0x00007300a5050a10 */ /* 0x010fe20002ffe4ff */
[----:B------:R-:W-:Y:S01]  /*8620*/  FMUL.FTZ R64, R2, R64 ;  /* 0x0000004002407220 */ /* 0x000fe20000410000 */
[----:B------:R-:W-:Y:S01]  /*8630*/  @P0 IADD3 R186, P5, R186, c[0x0][0x1c8], RZ ;  /* 0x00007200baba0a10 */ /* 0x000fe20007fbe0ff */
[C---:B------:R-:W-:Y:S02]  /*8640*/  FMUL.FTZ R65, R2.reuse, R65 ;  /* 0x0000004102417220 */ /* 0x040fe40000410000 */
[----:B------:R3:W-:Y:S01]  /*8650*/  @P0 LDGSTS.E.BYPASS.LTC128B.128 [R250+0xc100], [R4.64], !P1 ;  /* 0x0c10000004fa0fae */ /* 0x0007e2000c901d48 */
[--C-:B------:R-:W-:Y:S01]  /*8660*/  @P0 IADD3.X R187, RZ, c[0x0][0x1cc], R165.reuse, P5, P6 ;  /* 0x00007300ffbb0a10 */ /* 0x100fe20002fec4a5 */
[----:B------:R-:W4:Y:S01]  /*8670*/  MUFU.EX2 R0, R0 ;  /* 0x0000000000007308 */ /* 0x000f220000000800 */
[C---:B------:R-:W-:Y:S02]  /*8680*/  FMUL.FTZ R68, R2.reuse, R68 ;  /* 0x0000004402447220 */ /* 0x040fe40000410000 */
[----:B------:R-:W-:Y:S01]  /*8690*/  FMUL.FTZ R69, R2, R69 ;  /* 0x0000004502457220 */ /* 0x000fe20000410000 */
[----:B------:R3:W-:Y:S01]  /*86a0*/  @P0 LDGSTS.E.BYPASS.LTC128B.128 [R250+0xf100], [R184.64], !P4 ;  /* 0x0f100000b8fa0fae */ /* 0x0007e2000e101d48 */
[----:B-1----:R-:W-:Y:S01]  /*86b0*/  @P0 IADD3 R8, P6, R166, 0x180, RZ ;  /* 0x00000180a6080810 */ /* 0x002fe20007fde0ff */
[----:B------:R-:W-:Y:S02]  /*86c0*/  FMUL.FTZ R166, R3, c[0x0][0x2d0] ;  /* 0x0000b40003a67a20 */ /* 0x000fe40000410000 */
[----:B------:R-:W-:Y:S01]  /*86d0*/  FMUL.FTZ R72, R2, R72 ;  /* 0x0000004802487220 */ /* 0x000fe20000410000 */
[----:B------:R-:W-:Y:S01]  /*86e0*/  @P0 IADD3 R8, P5, R8, c[0x0][0x1c8], RZ ;  /* 0x0000720008080a10 */ /* 0x000fe20007fbe0ff */
[----:B------:R1:W-:Y:S01]  /*86f0*/  @P0 LDGSTS.E.BYPASS.LTC128B.128 [R250+0x12100], [R186.64], !P3 ;  /* 0x12100000bafa0fae */ /* 0x0003e2000d901d48 */
[--C-:B------:R-:W-:Y:S01]  /*8700*/  FFMA.FTZ R6, R6, c[0x0][0x2d0], -R166.reuse ;  /* 0x0000b40006067a23 */ /* 0x100fe200000108a6 */
[----:B------:R-:W-:Y:S01]  /*8710*/  MUFU.EX2 R211, R20 ;  /* 0x0000001400d37308 */ /* 0x000fe20000000800 */
[--C-:B------:R-:W-:Y:S01]  /*8720*/  FFMA.FTZ R10, R10, c[0x0][0x2d0], -R166.reuse ;  /* 0x0000b4000a0a7a23 */ /* 0x100fe200000108a6 */
[----:B--2---:R-:W-:Y:S01]  /*8730*/  @P0 IADD3.X R9, RZ, c[0x0][0x1cc], R165, P5, P6 ;  /* 0x00007300ff090a10 */ /* 0x004fe20002fec4a5 */
[--C-:B------:R-:W-:Y:S02]  /*8740*/  FFMA.FTZ R11, R11, c[0x0][0x2d0], -R166.reuse ;  /* 0x0000b4000b0b7a23 */ /* 0x100fe400000108a6 */
[C---:B------:R-:W-:Y:S02]  /*8750*/  FMUL.FTZ R73, R2.reuse, R73 ;  /* 0x0000004902497220 */ /* 0x040fe40000410000 */
[----:B------:R2:W-:Y:S01]  /*8760*/  @P0 LDGSTS.E.BYPASS.LTC128B.128 [R250+0x15100], [R8.64], !P2 ;  /* 0x1510000008fa0fae */ /* 0x0005e2000d101d48 */
[C---:B------:R-:W-:Y:S02]  /*8770*/  FMUL.FTZ R76, R2.reuse, R76 ;  /* 0x0000004c024c7220 */ /* 0x040fe40000410000 */
[----:B------:R1:W-:Y:S01]  /*8780*/  MUFU.EX2 R200, R6 ;  /* 0x0000000600c87308 */ /* 0x0003e20000000800 */
[----:B------:R-:W-:Y:S02]  /*8790*/  FMUL.FTZ R77, R2, R77 ;  /* 0x0000004d024d7220 */ /* 0x000fe40000410000 */
[C---:B----4-:R-:W-:Y:S02]  /*87a0*/  FMUL.FTZ R54, R0.reuse, R54 ;  /* 0x0000003600367220 */ /* 0x050fe40000410000 */
[C---:B------:R-:W-:Y:S02]  /*87b0*/  FMUL.FTZ R55, R0.reuse, R55 ;  /* 0x0000003700377220 */ /* 0x040fe40000410000 */
[----:B------:R-:W-:Y:S01]  /*87c0*/  FMUL.FTZ R58, R0, R58 ;  /* 0x0000003a003a7220 */ /* 0x000fe20000410000 */
[C---:B---3--:R-:W-:Y:S02]  /*87d0*/  @P0 SHF.L.U32 R184, R188.reuse, 0x6, RZ ;  /* 0x00000006bcb80819 */ /* 0x048fe400000006ff */
[----:B------:R3:W-:Y:S01]  /*87e0*/  MUFU.EX2 R202, R10 ;  /* 0x0000000a00ca7308 */ /* 0x0007e20000000800 */
[----:B------:R-:W-:Y:S01]  /*87f0*/  @P0 SHF.L.U64.HI R185, R188, 0x6, R189 ;  /* 0x00000006bcb90819 */ /* 0x000fe200000102bd */
[----:B------:R-:W-:Y:S01]  /*8800*/  FMUL.FTZ R59, R0, R59 ;  /* 0x0000003b003b7220 */ /* 0x000fe20000410000 */
[----:B------:R-:W-:Y:S01]  /*8810*/  @P0 IADD3 R4, P6, R4, R184, RZ ;  /* 0x000000b804040210 */ /* 0x000fe20007fde0ff */
[C---:B------:R-:W-:Y:S02]  /*8820*/  FMUL.FTZ R62, R0.reuse, R62 ;  /* 0x0000003e003e7220 */ /* 0x040fe40000410000 */
[C---:B------:R-:W-:Y:S01]  /*8830*/  FMUL.FTZ R63, R0.reuse, R63 ;  /* 0x0000003f003f7220 */ /* 0x040fe20000410000 */
[----:B------:R-:W-:Y:S01]  /*8840*/  @P0 IADD3.X R5, R5, R185, RZ, P6, !PT ;  /* 0x000000b905050210 */ /* 0x000fe200037fe4ff */
[C---:B------:R-:W-:Y:S02]  /*8850*/  FMUL.FTZ R66, R0.reuse, R66 ;  /* 0x0000004200427220 */ /* 0x040fe40000410000 */
[----:B------:R4:W-:Y:S01]  /*8860*/  MUFU.EX2 R201, R11 ;  /* 0x0000000b00c97308 */ /* 0x0009e20000000800 */
[C---:B------:R-:W-:Y:S01]  /*8870*/  FMUL.FTZ R67, R0.reuse, R67 ;  /* 0x0000004300437220 */ /* 0x040fe20000410000 */
[----:B------:R4:W-:Y:S01]  /*8880*/  @P0 LDGSTS.E.BYPASS.LTC128B.128 [R250+0xd100], [R4.64], !P1 ;  /* 0x0d10000004fa0fae */ /* 0x0009e2000c901d48 */
[----:B------:R-:W-:Y:S01]  /*8890*/  FMUL.FTZ R70, R0, R70 ;  /* 0x0000004600467220 */ /* 0x000fe20000410000 */
[----:B-1----:R-:W-:Y:S01]  /*88a0*/  @P0 IADD3 R6, P5, R184, R4, RZ ;  /* 0x00000004b8060210 */ /* 0x002fe20007fbe0ff */
[--C-:B--2---:R-:W-:Y:S02]  /*88b0*/  FFMA.FTZ R8, R7, c[0x0][0x2d0], -R166.reuse ;  /* 0x0000b40007087a23 */ /* 0x104fe400000108a6 */
[----:B------:R-:W-:Y:S01]  /*88c0*/  FMUL.FTZ R9, R2, R173 ;  /* 0x000000ad02097220 */ /* 0x000fe20000410000 */
[----:B------:R1:W-:Y:S01]  /*88d0*/  @P0 LDGSTS.E.BYPASS.LTC128B.128 [R250+0x10100], [R4.64+0x80], !P4 ;  /* 0x1010008004fa0fae */ /* 0x0003e2000e101d48 */
[----:B------:R-:W-:Y:S01]  /*88e0*/  @P0 IADD3.X R7, R185, R5, RZ, P5, !PT ;  /* 0x00000005b9070210 */ /* 0x000fe20002ffe4ff */
[----:B------:R2:W1:Y:S01]  /*88f0*/  MUFU.EX2 R203, R8 ;  /* 0x0000000800cb7308 */ /* 0x0004620000000800 */
[C---:B------:R-:W-:Y:S02]  /*8900*/  FMUL.FTZ R71, R0.reuse, R71 ;  /* 0x0000004700477220 */ /* 0x040fe40000410000 */
[C---:B------:R-:W-:Y:S01]  /*8910*/  FMUL.FTZ R74, R0.reuse, R74 ;  /* 0x0000004a004a7220 */ /* 0x040fe20000410000 */
[----:B------:R1:W-:Y:S01]  /*8920*/  @P0 LDGSTS.E.BYPASS.LTC128B.128 [R250+0x13100], [R4.64+0x100], !P3 ;  /* 0x1310010004fa0fae */ /* 0x0003e2000d901d48 */
[C---:B---3--:R-:W-:Y:S02]  /*8930*/  FMUL.FTZ R10, R0.reuse, R174 ;  /* 0x000000ae000a7220 */ /* 0x048fe40000410000 */
[C---:B------:R-:W-:Y:S02]  /*8940*/  FMUL.FTZ R75, R0.reuse, R75 ;  /* 0x0000004b004b7220 */ /* 0x040fe40000410000 */
[C---:B------:R-:W-:Y:S01]  /*8950*/  FMUL.FTZ R78, R0.reuse, R78 ;  /* 0x0000004e004e7220 */ /* 0x040fe20000410000 */
[----:B------:R1:W-:Y:S01]  /*8960*/  @P0 LDGSTS.E.BYPASS.LTC128B.128 [R250+0x16100], [R4.64+0x180], !P2 ;  /* 0x1610018004fa0fae */ /* 0x0003e2000d101d48 */
[----:B------:R-:W-:Y:S01]  /*8970*/  FMUL.FTZ R79, R0, R79 ;  /* 0x0000004f004f7220 */ /* 0x000fe20000410000 */
[----:B------:R-:W-:Y:S01]  /*8980*/  MUFU.EX2 R210, R21 ;  /* 0x0000001500d27308 */ /* 0x000fe20000000800 */
[----:B------:R-:W-:Y:S02]  /*8990*/  FMUL.FTZ R80, R2, R80 ;  /* 0x0000005002507220 */ /* 0x000fe40000410000 */
[----:B----4-:R-:W-:Y:S01]  /*89a0*/  FMUL.FTZ R11, R0, R175 ;  /* 0x000000af000b7220 */ /* 0x010fe20000410000 */
[----:B------:R3:W-:Y:S01]  /*89b0*/  @P0 LDGSTS.E.BYPASS.LTC128B.128 [R250+0xe100], [R6.64], !P1 ;  /* 0x0e10000006fa0fae */ /* 0x0007e2000c901d48 */
[----:B------:R-:W-:Y:S02]  /*89c0*/  FMUL.FTZ R81, R2, R81 ;  /* 0x0000005102517220 */ /* 0x000fe40000410000 */
[C---:B------:R-:W-:Y:S02]  /*89d0*/  FMUL.FTZ R82, R0.reuse, R82 ;  /* 0x0000005200527220 */ /* 0x040fe40000410000 */
[----:B------:R-:W-:Y:S01]  /*89e0*/  FMUL.FTZ R83, R0, R83 ;  /* 0x0000005300537220 */ /* 0x000fe20000410000 */
[----:B------:R3:W-:Y:S01]  /*89f0*/  @P0 LDGSTS.E.BYPASS.LTC128B.128 [R250+0x11100], [R6.64+0x80], !P4 ;  /* 0x1110008006fa0fae */ /* 0x0007e2000e101d48 */
[--C-:B------:R-:W-:Y:S01]  /*8a00*/  FFMA.FTZ R22, R22, c[0x0][0x2d0], -R166.reuse ;  /* 0x0000b40016167a23 */ /* 0x100fe200000108a6 */
[----:B------:R-:W-:Y:S01]  /*8a10*/  MUFU.EX2 R209, R24 ;  /* 0x0000001800d17308 */ /* 0x000fe20000000800 */
[----:B--2---:R-:W-:Y:S02]  /*8a20*/  FMUL.FTZ R8, R2, R172 ;  /* 0x000000ac02087220 */ /* 0x004fe40000410000 */
[--C-:B------:R-:W-:Y:S01]  /*8a30*/  FFMA.FTZ R23, R23, c[0x0][0x2d0], -R166.reuse ;  /* 0x0000b40017177a23 */ /* 0x100fe200000108a6 */
[----:B------:R3:W-:Y:S01]  /*8a40*/  @P0 LDGSTS.E.BYPASS.LTC128B.128 [R250+0x14100], [R6.64+0x100], !P3 ;  /* 0x1410010006fa0fae */ /* 0x0007e2000d901d48 */
[--C-:B------:R-:W-:Y:S02]  /*8a50*/  FFMA.FTZ R26, R26, c[0x0][0x2d0], -R166.reuse ;  /* 0x0000b4001a1a7a23 */ /* 0x100fe400000108a6 */
[----:B------:R-:W-:Y:S02]  /*8a60*/  FFMA.FTZ R27, R27, c[0x0][0x2d0], -R166 ;  /* 0x0000b4001b1b7a23 */ /* 0x000fe400000108a6 */
[----:B------:R-:W-:Y:S01]  /*8a70*/  FFMA.FTZ R29, R29, c[0x0][0x2d0], -R196 ;  /* 0x0000b4001d1d7a23 */ /* 0x000fe200000108c4 */
[----:B------:R3:W-:Y:S01]  /*8a80*/  @P0 LDGSTS.E.BYPASS.LTC128B.128 [R250+0x17100], [R6.64+0x180], !P2 ;  /* 0x1710018006fa0fae */ /* 0x0007e2000d101d48 */
[----:B------:R-:W-:Y:S01]  /*8a90*/  MUFU.EX2 R208, R25 ;  /* 0x0000001900d07308 */ /* 0x000fe20000000800 */
[--C-:B------:R-:W-:Y:S02]  /*8aa0*/  FFMA.FTZ R30, R30, c[0x0][0x2d0], -R166.reuse ;  /* 0x0000b4001e1e7a23 */ /* 0x100fe400000108a6 */
[----:B-1----:R-:W-:Y:S01]  /*8ab0*/  FMUL.FTZ R4, R2, R168 ;  /* 0x000000a802047220 */ /* 0x002fe20000410000 */
[----:B------:R-:W-:Y:S01]  /*8ac0*/  F2FP.PACK_AB R168, R198, R252 ;  /* 0x000000fcc6a8723e */ /* 0x000fe200000000ff */
[----:B------:R-:W1:Y:S01]  /*8ad0*/  LDSM.16.MT88.4 R184, [R216+0x100] ;  /* 0x00010000d8b8783b */ /* 0x000e620000004200 */
[----:B------:R-:W-:Y:S01]  /*8ae0*/  FMUL.FTZ R5, R2, R169 ;  /* 0x000000a902057220 */ /* 0x000fe20000410000 */
[----:B------:R-:W-:Y:S01]  /*8af0*/  F2FP.PACK_AB R169, R203, R200 ;  /* 0x000000c8cba9723e */ /* 0x000fe200000000ff */
[----:B------:R-:W-:Y:S02]  /*8b00*/  FFMA.FTZ R31, R31, c[0x0][0x2d0], -R166 ;  /* 0x0000b4001f1f7a23 */ /* 0x000fe400000108a6 */
[----:B------:R-:W-:Y:S01]  /*8b10*/  MUFU.EX2 R207, R28 ;  /* 0x0000001c00cf7308 */ /* 0x000fe20000000800 */
[----:B------:R-:W2:Y:S01]  /*8b20*/  LDSM.16.MT88.4 R188, [R217+0x100] ;  /* 0x00010000d9bc783b */ /* 0x000ea20000004200 */
[--C-:B------:R-:W-:Y:S02]  /*8b30*/  FFMA.FTZ R32, R32, c[0x0][0x2d0], -R196.reuse ;  /* 0x0000b40020207a23 */ /* 0x100fe400000108c4 */
[----:B------:R-:W-:Y:S02]  /*8b40*/  FFMA.FTZ R33, R33, c[0x0][0x2d0], -R196 ;  /* 0x0000b40021217a23 */ /* 0x000fe400000108c4 */
[--C-:B------:R-:W-:Y:S01]  /*8b50*/  FFMA.FTZ R34, R34, c[0x0][0x2d0], -R166.reuse ;  /* 0x0000b40022227a23 */ /* 0x100fe200000108a6 */
[----:B------:R-:W4:Y:S01]  /*8b60*/  LDSM.16.MT88.4 R192, [R219+0x100] ;  /* 0x00010000dbc0783b */ /* 0x000f220000004200 */
[----:B------:R-:W-:Y:S02]  /*8b70*/  FFMA.FTZ R35, R35, c[0x0][0x2d0], -R166 ;  /* 0x0000b40023237a23 */ /* 0x000fe400000108a6 */
[----:B------:R-:W-:Y:S01]  /*8b80*/  MUFU.EX2 R206, R29 ;  /* 0x0000001d00ce7308 */ /* 0x000fe20000000800 */
[--C-:B------:R-:W-:Y:S02]  /*8b90*/  FFMA.FTZ R36, R36, c[0x0][0x2d0], -R196.reuse ;  /* 0x0000b40024247a23 */ /* 0x100fe400000108c4 */
[----:B------:R-:W4:Y:S01]  /*8ba0*/  LDSM.16.MT88.4 R172, [R218+0x100] ;  /* 0x00010000daac783b */ /* 0x000f220000004200 */
[----:B------:R-:W-:Y:S02]  /*8bb0*/  FFMA.FTZ R37, R37, c[0x0][0x2d0], -R196 ;  /* 0x0000b40025257a23 */ /* 0x000fe400000108c4 */
[----:B---3--:R-:W-:Y:S01]  /*8bc0*/  FMUL.FTZ R6, R0, R170 ;  /* 0x000000aa00067220 */ /* 0x008fe20000410000 */
[----:B------:R-:W-:Y:S01]  /*8bd0*/  F2FP.PACK_AB R170, R204, R205 ;  /* 0x000000cdccaa723e */ /* 0x000fe200000000ff */
[----:B------:R-:W-:Y:S01]  /*8be0*/  FMUL.FTZ R7, R0, R171 ;  /* 0x000000ab00077220 */ /* 0x000fe20000410000 */
[----:B------:R-:W-:Y:S01]  /*8bf0*/  F2FP.PACK_AB R171, R201, R202 ;  /* 0x000000cac9ab723e */ /* 0x000fe200000000ff */
[----:B------:R-:W0:Y:S01]  /*8c00*/  LDGDEPBAR ;  /* 0x00000000000079af */ /* 0x000e220000000000 */
[--C-:B------:R-:W-:Y:S02]  /*8c10*/  FFMA.FTZ R38, R38, c[0x0][0x2d0], -R166.reuse ;  /* 0x0000b40026267a23 */ /* 0x100fe400000108a6 */
[----:B------:R-:W-:Y:S02]  /*8c20*/  FFMA.FTZ R39, R39, c[0x0][0x2d0], -R166 ;  /* 0x0000b40027277a23 */ /* 0x000fe400000108a6 */
[--C-:B------:R-:W-:Y:S02]  /*8c30*/  FFMA.FTZ R40, R40, c[0x0][0x2d0], -R196.reuse ;  /* 0x0000b40028287a23 */ /* 0x100fe400000108c4 */
[----:B------:R-:W-:Y:S02]  /*8c40*/  FFMA.FTZ R41, R41, c[0x0][0x2d0], -R196 ;  /* 0x0000b40029297a23 */ /* 0x000fe400000108c4 */
[--C-:B------:R-:W-:Y:S02]  /*8c50*/  FFMA.FTZ R42, R42, c[0x0][0x2d0], -R166.reuse ;  /* 0x0000b4002a2a7a23 */ /* 0x100fe400000108a6 */
[----:B------:R-:W-:Y:S02]  /*8c60*/  FFMA.FTZ R43, R43, c[0x0][0x2d0], -R166 ;  /* 0x0000b4002b2b7a23 */ /* 0x000fe400000108a6 */
[C---:B------:R-:W-:Y:S01]  /*8c70*/  FMUL.FTZ R84, R2.reuse, R84 ;  /* 0x0000005402547220 */ /* 0x040fe20000410000 */
[C---:B-1----:R-:W-:Y:S01]  /*8c80*/  HMMA.16816.F32 R4, R168.reuse, R184, R4 ;  /* 0x000000b8a804723c */ /* 0x042fe20000001804 */
[----:B------:R-:W-:Y:S04]  /*8c90*/  MUFU.EX2 R165, R43 ;  /* 0x0000002b00a57308 */ /* 0x000fe80000000800 */
[----:B------:R-:W-:Y:S02]  /*8ca0*/  FMUL.FTZ R85, R2, R85 ;  /* 0x0000005502557220 */ /* 0x000fe40000410000 */
[C---:B------:R-:W-:Y:S01]  /*8cb0*/  FMUL.FTZ R86, R0.reuse, R86 ;  /* 0x0000005600567220 */ /* 0x040fe20000410000 */
[C---:B------:R-:W-:Y:S01]  /*8cc0*/  HMMA.16816.F32 R8, R168.reuse, R186, R8 ;  /* 0x000000baa808723c */ /* 0x040fe20000001808 */
[----:B------:R-:W1:Y:S03]  /*8cd0*/  LDSM.16.MT88.4 R184, [R216+0x3100] ;  /* 0x00310000d8b8783b */ /* 0x000e660000004200 */
[----:B------:R-:W-:Y:S02]  /*8ce0*/  FMUL.FTZ R87, R0, R87 ;  /* 0x0000005700577220 */ /* 0x000fe40000410000 */
        /* <DEDUP_REMOVED lines=8> */
[C---:B----4-:R-:W-:Y:S01]  /*8d70*/  HMMA.16816.F32 R60, R168.reuse, R192, R60 ;  /* 0x000000c0a83c723c */ /* 0x050fe2000000183c */
[----:B------:R-:W-:Y:S03]  /*8d80*/  MUFU.EX2 R193, R22 ;  /* 0x0000001600c17308 */ /* 0x000fe60000000800 */
[----:B------:R-:W-:Y:S02]  /*8d90*/  FMUL.FTZ R93, R2, R93 ;  /* 0x0000005d025d7220 */ /* 0x000fe40000410000 */
[C---:B------:R-:W-:Y:S02]  /*8da0*/  FMUL.FTZ R94, R0.reuse, R94 ;  /* 0x0000005e005e7220 */ /* 0x040fe40000410000 */
[C---:B------:R-:W-:Y:S03]  /*8db0*/  HMMA.16816.F32 R64, R168.reuse, R194, R64 ;  /* 0x000000c2a840723c */ /* 0x040fe60000001840 */
[----:B------:R3:W-:Y:S01]  /*8dc0*/  MUFU.EX2 R192, R23 ;  /* 0x0000001700c07308 */ /* 0x0007e20000000800 */
        /* <DEDUP_REMOVED lines=9> */
[C---:B-1----:R-:W-:Y:S01]  /*8e60*/  HMMA.16816.F32 R76, R168.reuse, R184, R76 ;  /* 0x000000b8a84c723c */ /* 0x042fe2000000184c */
[----:B---3--:R-:W-:Y:S03]  /*8e70*/  LDSM.16.MT88.4 R20, [R218+0x9900] ;  /* 0x00990000da14783b */ /* 0x008fe60000004200 */
[----:B------:R-:W-:Y:S02]  /*8e80*/  FMUL.FTZ R101, R2, R101 ;  /* 0x0000006502657220 */ /* 0x000fe40000410000 */
[C---:B------:R-:W-:Y:S02]  /*8e90*/  FMUL.FTZ R102, R0.reuse, R102 ;  /* 0x0000006600667220 */ /* 0x040fe40000410000 */
        /* <DEDUP_REMOVED lines=53> */
[--C-:B------:R-:W-:Y:S02]  /*91f0*/  FFMA.FTZ R12, R12, c[0x0][0x2d0], -R196.reuse ;  /* 0x0000b4000c0c7a23 */ /* 0x100fe400000108c4 */
[----:B------:R-:W-:Y:S02]  /*9200*/  FFMA.FTZ R13, R13, c[0x0][0x2d0], -R196 ;  /* 0x0000b4000d0d7a23 */ /* 0x000fe400000108c4 */
[----:B------:R4:W-:Y:S01]  /*9210*/  MUFU.EX2 R215, R12 ;  /* 0x0000000c00d77308 */ /* 0x0009e20000000800 */
[C---:B--2---:R-:W-:Y:S03]  /*9220*/  HMMA.16816.F32 R132, R168.reuse, R188, R132 ;  /* 0x000000bca884723c */ /* 0x044fe60000001884 */
[--C-:B------:R-:W-:Y:S02]  /*9230*/  FFMA.FTZ R14, R14, c[0x0][0x2d0], -R166.reuse ;  /* 0x0000b4000e0e7a23 */ /* 0x100fe400000108a6 */
[----:B------:R-:W-:Y:S02]  /*9240*/  FFMA.FTZ R15, R15, c[0x0][0x2d0], -R166 ;  /* 0x0000b4000f0f7a23 */ /* 0x000fe400000108a6 */
[C---:B------:R-:W-:Y:S02]  /*9250*/  FMUL.FTZ R136, R2.reuse, R136 ;  /* 0x0000008802887220 */ /* 0x040fe40000410000 */
[----:B------:R-:W-:Y:S01]  /*9260*/  FMUL.FTZ R137, R2, R137 ;  /* 0x0000008902897220 */ /* 0x000fe20000410000 */
[----:B------:R2:W1:Y:S02]  /*9270*/  MUFU.EX2 R214, R13 ;  /* 0x0000000d00d67308 */ /* 0x0004640000000800 */
[C---:B------:R-:W-:Y:S02]  /*9280*/  FMUL.FTZ R138, R0.reuse, R138 ;  /* 0x0000008a008a7220 */ /* 0x040fe40000410000 */
[----:B------:R-:W-:Y:S02]  /*9290*/  FMUL.FTZ R139, R0, R139 ;  /* 0x0000008b008b7220 */ /* 0x000fe40000410000 */
[C---:B------:R-:W-:Y:S02]  /*92a0*/  FMUL.FTZ R140, R2.reuse, R140 ;  /* 0x0000008c028c7220 */ /* 0x040fe40000410000 */
[----:B------:R-:W-:Y:S02]  /*92b0*/  FMUL.FTZ R141, R2, R141 ;  /* 0x0000008d028d7220 */ /* 0x000fe40000410000 */
[----:B------:R1:W-:Y:S01]  /*92c0*/  MUFU.EX2 R199, R14 ;  /* 0x0000000e00c77308 */ /* 0x0003e20000000800 */
[C---:B------:R-:W-:Y:S01]  /*92d0*/  HMMA.16816.F32 R136, R168.reuse, R190, R136 ;  /* 0x000000bea888723c */ /* 0x040fe20000001888 */
[----:B------:R-:W1:Y:S02]  /*92e0*/  LDSM.16.MT88.4 R188, [R219+0x9100] ;  /* 0x00910000dbbc783b */ /* 0x000e640000004200 */
[C---:B------:R-:W-:Y:S02]  /*92f0*/  FMUL.FTZ R142, R0.reuse, R142 ;  /* 0x0000008e008e7220 */ /* 0x040fe40000410000 */
[----:B------:R-:W-:Y:S02]  /*9300*/  FMUL.FTZ R143, R0, R143 ;  /* 0x0000008f008f7220 */ /* 0x000fe40000410000 */
[C---:B----4-:R-:W-:Y:S02]  /*9310*/  FMUL.FTZ R12, R2.reuse, R176 ;  /* 0x000000b0020c7220 */ /* 0x050fe40000410000 */
[----:B------:R4:W1:Y:S03]  /*9320*/  MUFU.EX2 R197, R15 ;  /* 0x0000000f00c57308 */ /* 0x0008660000000800 */
[C---:B---3--:R-:W-:Y:S03]  /*9330*/  HMMA.16816.F32 R140, R168.reuse, R172, R140 ;  /* 0x000000aca88c723c */ /* 0x048fe6000000188c */
[C---:B------:R-:W-:Y:S02]  /*9340*/  FMUL.FTZ R144, R2.reuse, R144 ;  /* 0x0000009002907220 */ /* 0x040fe40000410000 */
[----:B------:R-:W-:Y:S02]  /*9350*/  FMUL.FTZ R145, R2, R145 ;  /* 0x0000009102917220 */ /* 0x000fe40000410000 */
[C---:B------:R-:W-:Y:S02]  /*9360*/  FMUL.FTZ R146, R0.reuse, R146 ;  /* 0x0000009200927220 */ /* 0x040fe40000410000 */
[----:B------:R-:W-:Y:S03]  /*9370*/  FMUL.FTZ R147, R0, R147 ;  /* 0x0000009300937220 */ /* 0x000fe60000410000 */
[----:B--2---:R-:W-:Y:S02]  /*9380*/  FMUL.FTZ R13, R2, R177 ;  /* 0x000000b1020d7220 */ /* 0x004fe40000410000 */
[----:B-1----:R-:W-:Y:S02]  /*9390*/  FMUL.FTZ R14, R0, R178 ;  /* 0x000000b2000e7220 */ /* 0x002fe40000410000 */
[C---:B------:R-:W-:Y:S01]  /*93a0*/  HMMA.16816.F32 R144, R168.reuse, R174, R144 ;  /* 0x000000aea890723c */ /* 0x040fe20000001890 */
[----:B------:R-:W1:Y:S02]  /*93b0*/  LDSM.16.MT88.4 R172, [R218+0x9100] ;  /* 0x00910000daac783b */ /* 0x000e640000004200 */
[--C-:B------:R-:W-:Y:S02]  /*93c0*/  FFMA.FTZ R16, R16, c[0x0][0x2d0], -R196.reuse ;  /* 0x0000b40010107a23 */ /* 0x100fe400000108c4 */
[----:B----4-:R-:W-:Y:S02]  /*93d0*/  FMUL.FTZ R15, R0, R179 ;  /* 0x000000b3000f7220 */ /* 0x010fe40000410000 */
[----:B------:R-:W-:Y:S01]  /*93e0*/  FFMA.FTZ R17, R17, c[0x0][0x2d0], -R196 ;  /* 0x0000b40011117a23 */ /* 0x000fe200000108c4 */
[----:B------:R-:W2:Y:S01]  /*93f0*/  LDSM.16.MT88.4 R176, [R216+0x900] ;  /* 0x00090000d8b0783b */ /* 0x000ea20000004200 */
[--C-:B------:R-:W-:Y:S01]  /*9400*/  FFMA.FTZ R18, R18, c[0x0][0x2d0], -R166.reuse ;  /* 0x0000b40012127a23 */ /* 0x100fe200000108a6 */
[----:B------:R3:W-:Y:S02]  /*9410*/  MUFU.EX2 R213, R16 ;  /* 0x0000001000d57308 */ /* 0x0007e40000000800 */
[C---:B------:R-:W-:Y:S03]  /*9420*/  HMMA.16816.F32 R12, R168.reuse, R184, R12 ;  /* 0x000000b8a80c723c */ /* 0x040fe6000000180c */
[----:B------:R-:W-:Y:S02]  /*9430*/  FFMA.FTZ R19, R19, c[0x0][0x2d0], -R166 ;  /* 0x0000b40013137a23 */ /* 0x000fe400000108a6 */
[C---:B------:R-:W-:Y:S02]  /*9440*/  FMUL.FTZ R148, R2.reuse, R148 ;  /* 0x0000009402947220 */ /* 0x040fe40000410000 */
[----:B------:R-:W-:Y:S01]  /*9450*/  FMUL.FTZ R149, R2, R149 ;  /* 0x0000009502957220 */ /* 0x000fe20000410000 */
[----:B------:R4:W1:Y:S01]  /*9460*/  MUFU.EX2 R212, R17 ;  /* 0x0000001100d47308 */ /* 0x0008620000000800 */
[C---:B------:R-:W-:Y:S03]  /*9470*/  FMUL.FTZ R150, R0.reuse, R150 ;  /* 0x0000009600967220 */ /* 0x040fe60000410000 */
[----:B------:R-:W-:Y:S02]  /*9480*/  FMUL.FTZ R151, R0, R151 ;  /* 0x0000009700977220 */ /* 0x000fe40000410000 */
[C---:B------:R-:W-:Y:S02]  /*9490*/  FMUL.FTZ R152, R2.reuse, R152 ;  /* 0x0000009802987220 */ /* 0x040fe40000410000 */
[----:B------:R-:W-:Y:S02]  /*94a0*/  FMUL.FTZ R153, R2, R153 ;  /* 0x0000009902997220 */ /* 0x000fe40000410000 */
[----:B------:R1:W-:Y:S01]  /*94b0*/  MUFU.EX2 R195, R18 ;  /* 0x0000001200c37308 */ /* 0x0003e20000000800 */
[C---:B------:R-:W-:Y:S01]  /*94c0*/  HMMA.16816.F32 R148, R168.reuse, R186, R148 ;  /* 0x000000baa894723c */ /* 0x040fe20000001894 */
[----:B------:R-:W-:Y:S02]  /*94d0*/  LDSM.16.MT88.4 R184, [R219+0x900] ;  /* 0x00090000dbb8783b */ /* 0x000fe40000004200 */
[C---:B------:R-:W-:Y:S02]  /*94e0*/  FMUL.FTZ R154, R0.reuse, R154 ;  /* 0x0000009a009a7220 */ /* 0x040fe40000410000 */
[----:B------:R-:W-:Y:S02]  /*94f0*/  FMUL.FTZ R155, R0, R155 ;  /* 0x0000009b009b7220 */ /* 0x000fe40000410000 */
[C---:B---3--:R-:W-:Y:S02]  /*9500*/  FMUL.FTZ R16, R2.reuse, R180 ;  /* 0x000000b402107220 */ /* 0x048fe40000410000 */
[----:B------:R3:W2:Y:S03]  /*9510*/  MUFU.EX2 R194, R19 ;  /* 0x0000001300c27308 */ /* 0x0006a60000000800 */
[C---:B------:R-:W-:Y:S03]  /*9520*/  HMMA.16816.F32 R152, R168.reuse, R188, R152 ;  /* 0x000000bca898723c */ /* 0x040fe60000001898 */
[C---:B------:R-:W-:Y:S02]  /*9530*/  FMUL.FTZ R156, R2.reuse, R156 ;  /* 0x0000009c029c7220 */ /* 0x040fe40000410000 */
[----:B------:R-:W-:Y:S02]  /*9540*/  FMUL.FTZ R157, R2, R157 ;  /* 0x0000009d029d7220 */ /* 0x000fe40000410000 */
[C---:B------:R-:W-:Y:S02]  /*9550*/  FMUL.FTZ R158, R0.reuse, R158 ;  /* 0x0000009e009e7220 */ /* 0x040fe40000410000 */
[----:B------:R-:W-:Y:S03]  /*9560*/  FMUL.FTZ R159, R0, R159 ;  /* 0x0000009f009f7220 */ /* 0x000fe60000410000 */
[----:B----4-:R-:W-:Y:S02]  /*9570*/  FMUL.FTZ R17, R2, R181 ;  /* 0x000000b502117220 */ /* 0x010fe40000410000 */
[----:B-1----:R-:W-:Y:S02]  /*9580*/  FMUL.FTZ R18, R0, R182 ;  /* 0x000000b600127220 */ /* 0x002fe40000410000 */
[C---:B------:R-:W-:Y:S01]  /*9590*/  HMMA.16816.F32 R156, R168.reuse, R190, R156 ;  /* 0x000000bea89c723c */ /* 0x040fe2000000189c */
[----:B------:R-:W-:Y:S02]  /*95a0*/  LDSM.16.MT88.4 R188, [R219+0x3900] ;  /* 0x00390000dbbc783b */ /* 0x000fe40000004200 */
[----:B------:R-:W-:Y:S02]  /*95b0*/  FMUL.FTZ R160, R2, R160 ;  /* 0x000000a002a07220 */ /* 0x000fe40000410000 */
[----:B---3--:R-:W-:Y:S02]  /*95c0*/  FMUL.FTZ R19, R0, R183 ;  /* 0x000000b700137220 */ /* 0x008fe40000410000 */
[----:B------:R-:W1:Y:S01]  /*95d0*/  LDSM.16.MT88.4 R180, [R217+0x900] ;  /* 0x00090000d9b4783b */ /* 0x000e620000004200 */
[----:B------:R-:W-:Y:S04]  /*95e0*/  FMUL.FTZ R161, R2, R161 ;  /* 0x000000a102a17220 */ /* 0x000fe80000410000 */
[C---:B------:R-:W-:Y:S03]  /*95f0*/  HMMA.16816.F32 R16, R168.reuse, R172, R16 ;  /* 0x000000aca810723c */ /* 0x040fe60000001810 */
[C---:B------:R-:W-:Y:S02]  /*9600*/  FMUL.FTZ R162, R0.reuse, R162 ;  /* 0x000000a200a27220 */ /* 0x040fe40000410000 */
[----:B------:R-:W-:Y:S02]  /*9610*/  FMUL.FTZ R163, R0, R163 ;  /* 0x000000a300a37220 */ /* 0x000fe40000410000 */
[--C-:B------:R-:W-:Y:S02]  /*9620*/  FFMA.FTZ R49, R49, c[0x0][0x2d0], -R196.reuse ;  /* 0x0000b40031317a23 */ /* 0x100fe400000108c4 */
[--C-:B------:R-:W-:Y:S03]  /*9630*/  FFMA.FTZ R44, R44, c[0x0][0x2d0], -R196.reuse ;  /* 0x0000b4002c2c7a23 */ /* 0x100fe600000108c4 */
[----:B------:R-:W-:Y:S01]  /*9640*/  HMMA.16816.F32 R160, R168, R174, R160 ;  /* 0x000000aea8a0723c */ /* 0x000fe200000018a0 */
[----:B------:R-:W3:Y:S01]  /*9650*/  LDSM.16.MT88.4 R172, [R218+0x900] ;  /* 0x00090000daac783b */ /* 0x000ee20000004200 */
[----:B------:R-:W-:Y:S01]  /*9660*/  MUFU.EX2 R49, R49 ;  /* 0x0000003100317308 */ /* 0x000fe20000000800 */
[----:B------:R-:W-:Y:S02]  /*9670*/  FFMA.FTZ R45, R45, c[0x0][0x2d0], -R196 ;  /* 0x0000b4002d2d7a23 */ /* 0x000fe400000108c4 */
[--C-:B------:R-:W-:Y:S02]  /*9680*/  FFMA.FTZ R46, R46, c[0x0][0x2d0], -R166.reuse ;  /* 0x0000b4002e2e7a23 */ /* 0x100fe400000108a6 */
[----:B------:R-:W-:Y:S01]  /*9690*/  F2FP.PACK_AB R168, R214, R215 ;  /* 0x000000d7d6a8723e */ /* 0x000fe200000000ff */
[----:B------:R-:W-:Y:S01]  /*96a0*/  FFMA.FTZ R47, R47, c[0x0][0x2d0], -R166 ;  /* 0x0000b4002f2f7a23 */ /* 0x000fe200000108a6 */
[----:B------:R-:W-:Y:S03]  /*96b0*/  F2FP.PACK_AB R169, R197, R199 ;  /* 0x000000c7c5a9723e */ /* 0x000fe600000000ff */
[----:B------:R-:W-:Y:S01]  /*96c0*/  F2FP.PACK_AB R170, R212, R213 ;  /* 0x000000d5d4aa723e */ /* 0x000fe200000000ff */
[----:B------:R-:W-:Y:S01]  /*96d0*/  MUFU.EX2 R44, R44 ;  /* 0x0000002c002c7308 */ /* 0x000fe20000000800 */
[----:B--2---:R-:W-:Y:S01]  /*96e0*/  F2FP.PACK_AB R171, R194, R195 ;  /* 0x000000c3c2ab723e */ /* 0x004fe200000000ff */
[----:B------:R-:W-:Y:S02]  /*96f0*/  FFMA.FTZ R48, R48, c[0x0][0x2d0], -R196 ;  /* 0x0000b40030307a23 */ /* 0x000fe400000108c4 */
[--C-:B------:R-:W-:Y:S02]  /*9700*/  FFMA.FTZ R50, R50, c[0x0][0x2d0], -R166.reuse ;  /* 0x0000b40032327a23 */ /* 0x100fe400000108a6 */
[----:B------:R-:W-:Y:S02]  /*9710*/  FFMA.FTZ R166, R51, c[0x0][0x2d0], -R166 ;  /* 0x0000b40033a67a23 */ /* 0x000fe400000108a6 */
[C---:B------:R-:W-:Y:S02]  /*9720*/  HMMA.16816.F32 R4, R168.reuse, R176, R4 ;  /* 0x000000b0a804723c */ /* 0x040fe40000001804 */
[----:B------:R-:W-:Y:S06]  /*9730*/  MUFU.EX2 R45, R45 ;  /* 0x0000002d002d7308 */ /* 0x000fec0000000800 */
[C---:B------:R-:W-:Y:S01]  /*9740*/  HMMA.16816.F32 R8, R168.reuse, R178, R8 ;  /* 0x000000b2a808723c */ /* 0x040fe20000001808 */
[----:B------:R-:W2:Y:S03]  /*9750*/  LDSM.16.MT88.4 R176, [R216+0x3900] ;  /* 0x00390000d8b0783b */ /* 0x000ea60000004200 */
[----:B------:R-:W-:Y:S04]  /*9760*/  MUFU.EX2 R166, R166 ;  /* 0x000000a600a67308 */ /* 0x000fe80000000800 */
[C---:B-1----:R-:W-:Y:S06]  /*9770*/  HMMA.16816.F32 R52, R168.reuse, R180, R52 ;  /* 0x000000b4a834723c */ /* 0x042fec0000001834 */
[----:B------:R-:W-:Y:S02]  /*9780*/  MUFU.EX2 R46, R46 ;  /* 0x0000002e002e7308 */ /* 0x000fe40000000800 */
[C---:B------:R-:W-:Y:S01]  /*9790*/  HMMA.16816.F32 R56, R168.reuse, R182, R56 ;  /* 0x000000b6a838723c */ /* 0x040fe20000001838 */
[----:B------:R-:W1:Y:S07]  /*97a0*/  LDSM.16.MT88.4 R180, [R217+0x3900] ;  /* 0x00390000d9b4783b */ /* 0x000e6e0000004200 */
[C---:B------:R-:W-:Y:S01]  /*97b0*/  HMMA.16816.F32 R60, R168.reuse, R184, R60 ;  /* 0x000000b8a83c723c */ /* 0x040fe2000000183c */
[----:B------:R-:W-:Y:S07]  /*97c0*/  MUFU.EX2 R47, R47 ;  /* 0x0000002f002f7308 */ /* 0x000fee0000000800 */
[C---:B------:R-:W-:Y:S01]  /*97d0*/  HMMA.16816.F32 R64, R168.reuse, R186, R64 ;  /* 0x000000baa840723c */ /* 0x040fe20000001840 */
[----:B------:R-:W4:Y:S02]  /*97e0*/  LDSM.16.MT88.4 R184, [R218+0x3900] ;  /* 0x00390000dab8783b */ /* 0x000f240000004200 */
[----:B------:R-:W-:Y:S05]  /*97f0*/  MUFU.EX2 R48, R48 ;  /* 0x0000003000307308 */ /* 0x000fea0000000800 */
[C---:B---3--:R-:W-:Y:S05]  /*9800*/  HMMA.16816.F32 R68, R168.reuse, R172, R68 ;  /* 0x000000aca844723c */ /* 0x048fea0000001844 */
[----:B------:R-:W-:Y:S03]  /*9810*/  MUFU.EX2 R50, R50 ;  /* 0x0000003200327308 */ /* 0x000fe60000000800 */
[C---:B------:R-:W-:Y:S01]  /*9820*/  HMMA.16816.F32 R72, R168.reuse, R174, R72 ;  /* 0x000000aea848723c */ /* 0x040fe20000001848 */
[----:B------:R-:W3:Y:S07]  /*9830*/  LDSM.16.MT88.4 R172, [R216+0x6900] ;  /* 0x00690000d8ac783b */ /* 0x000eee0000004200 */
[C---:B--2---:R-:W-:Y:S08]  /*9840*/  HMMA.16816.F32 R76, R168.reuse, R176, R76 ;  /* 0x000000b0a84c723c */ /* 0x044ff0000000184c */
[C---:B------:R-:W-:Y:S01]  /*9850*/  HMMA.16816.F32 R80, R168.reuse, R178, R80 ;  /* 0x000000b2a850723c */ /* 0x040fe20000001850 */
[----:B------:R-:W2:Y:S07]  /*9860*/  LDSM.16.MT88.4 R176, [R217+0x6900] ;  /* 0x00690000d9b0783b */ /* 0x000eae0000004200 */
[C---:B-1----:R-:W-:Y:S08]  /*9870*/  HMMA.16816.F32 R84, R168.reuse, R180, R84 ;  /* 0x000000b4a854723c */ /* 0x042ff00000001854 */
[C---:B------:R-:W-:Y:S01]  /*9880*/  HMMA.16816.F32 R88, R168.reuse, R182, R88 ;  /* 0x000000b6a858723c */ /* 0x040fe20000001858 */
[----:B------:R-:W1:Y:S07]  /*9890*/  LDSM.16.MT88.4 R180, [R219+0x6900] ;  /* 0x00690000dbb4783b */ /* 0x000e6e0000004200 */
[C---:B------:R-:W-:Y:S08]  /*98a0*/  HMMA.16816.F32 R92, R168.reuse, R188, R92 ;  /* 0x000000bca85c723c */ /* 0x040ff0000000185c */
[C---:B------:R-:W-:Y:S01]  /*98b0*/  HMMA.16816.F32 R96, R168.reuse, R190, R96 ;  /* 0x000000bea860723c */ /* 0x040fe20000001860 */
[----:B------:R-:W-:Y:S07]  /*98c0*/  LDSM.16.MT88.4 R188, [R216+0x9900] ;  /* 0x00990000d8bc783b */ /* 0x000fee0000004200 */
[C---:B----4-:R-:W-:Y:S08]  /*98d0*/  HMMA.16816.F32 R100, R168.reuse, R184, R100 ;  /* 0x000000b8a864723c */ /* 0x050ff00000001864 */
[C---:B------:R-:W-:Y:S01]  /*98e0*/  HMMA.16816.F32 R104, R168.reuse, R186, R104 ;  /* 0x000000baa868723c */ /* 0x040fe20000001868 */
[----:B------:R-:W4:Y:S07]  /*98f0*/  LDSM.16.MT88.4 R184, [R218+0x6900] ;  /* 0x00690000dab8783b */ /* 0x000f2e0000004200 */
[C---:B---3--:R-:W-:Y:S08]  /*9900*/  HMMA.16816.F32 R108, R168.reuse, R172, R108 ;  /* 0x000000aca86c723c */ /* 0x048ff0000000186c */
[C---:B------:R-:W-:Y:S01]  /*9910*/  HMMA.16816.F32 R112, R168.reuse, R174, R112 ;  /* 0x000000aea870723c */ /* 0x040fe20000001870 */
[----:B------:R-:W3:Y:S07]  /*9920*/  LDSM.16.MT88.4 R172, [R217+0x9900] ;  /* 0x00990000d9ac783b */ /* 0x000eee0000004200 */
[C---:B--2---:R-:W-:Y:S08]  /*9930*/  HMMA.16816.F32 R116, R168.reuse, R176, R116 ;  /* 0x000000b0a874723c */ /* 0x044ff00000001874 */
[C---:B------:R-:W-:Y:S01]  /*9940*/  HMMA.16816.F32 R120, R168.reuse, R178, R120 ;  /* 0x000000b2a878723c */ /* 0x040fe20000001878 */
[----:B------:R-:W2:Y:S07]  /*9950*/  LDSM.16.MT88.4 R176, [R219+0x9900] ;  /* 0x00990000dbb0783b */ /* 0x000eae0000004200 */
[C---:B-1----:R-:W-:Y:S08]  /*9960*/  HMMA.16816.F32 R124, R168.reuse, R180, R124 ;  /* 0x000000b4a87c723c */ /* 0x042ff0000000187c */
[C---:B------:R-:W-:Y:S01]  /*9970*/  HMMA.16816.F32 R128, R168.reuse, R182, R128 ;  /* 0x000000b6a880723c */ /* 0x040fe20000001880 */
[----:B------:R-:W-:Y:S07]  /*9980*/  LDSM.16.MT88.4 R180, [R219+0x4100] ;  /* 0x00410000dbb4783b */ /* 0x000fee0000004200 */
[C---:B----4-:R-:W-:Y:S01]  /*9990*/  HMMA.16816.F32 R132, R168.reuse, R184, R132 ;  /* 0x000000b8a884723c */ /* 0x050fe20000001884 */
[----:B------:R-:W-:Y:S07]  /*99a0*/  MUFU.EX2 R185, R31 ;  /* 0x0000001f00b97308 */ /* 0x000fee0000000800 */
[C---:B------:R-:W-:Y:S03]  /*99b0*/  HMMA.16816.F32 R136, R168.reuse, R186, R136 ;  /* 0x000000baa888723c */ /* 0x040fe60000001888 */
[----:B------:R-:W-:Y:S05]  /*99c0*/  MUFU.EX2 R187, R27 ;  /* 0x0000001b00bb7308 */ /* 0x000fea0000000800 */
[C---:B------:R-:W-:Y:S05]  /*99d0*/  HMMA.16816.F32 R140, R168.reuse, R188, R140 ;  /* 0x000000bca88c723c */ /* 0x040fea000000188c */
[----:B------:R1:W4:Y:S03]  /*99e0*/  MUFU.EX2 R188, R26 ;  /* 0x0000001a00bc7308 */ /* 0x0003260000000800 */
[C---:B------:R-:W-:Y:S07]  /*99f0*/  HMMA.16816.F32 R144, R168.reuse, R190, R144 ;  /* 0x000000bea890723c */ /* 0x040fee0000001890 */
[----:B------:R4:W4:Y:S01]  /*9a00*/  MUFU.EX2 R186, R30 ;  /* 0x0000001e00ba7308 */ /* 0x0009220000000800 */
[C---:B---3--:R-:W-:Y:S08]  /*9a10*/  HMMA.16816.F32 R12, R168.reuse, R172, R12 ;  /* 0x000000aca80c723c */ /* 0x048ff0000000180c */
[C---:B------:R-:W-:Y:S01]  /*9a20*/  HMMA.16816.F32 R148, R168.reuse, R174, R148 ;  /* 0x000000aea894723c */ /* 0x040fe20000001894 */
[----:B------:R-:W3:Y:S01]  /*9a30*/  LDSM.16.MT88.4 R172, [R216+0x1100] ;  /* 0x00110000d8ac783b */ /* 0x000ee20000004200 */
[----:B------:R-:W-:Y:S05]  /*9a40*/  MUFU.EX2 R191, R37 ;  /* 0x0000002500bf7308 */ /* 0x000fea0000000800 */
[----:B-1----:R-:W1:Y:S01]  /*9a50*/  LDSM.16.MT88.4 R24, [R217+0x1100] ;  /* 0x00110000d918783b */ /* 0x002e620000004200 */
[C---:B--2---:R-:W-:Y:S04]  /*9a60*/  HMMA.16816.F32 R152, R168.reuse, R176, R152 ;  /* 0x000000b0a898723c */ /* 0x044fe80000001898 */
[----:B------:R-:W-:Y:S01]  /*9a70*/  MUFU.EX2 R190, R40 ;  /* 0x0000002800be7308 */ /* 0x000fe20000000800 */
[----:B----4-:R-:W-:Y:S03]  /*9a80*/  LDSM.16.MT88.4 R28, [R218+0xa100] ;  /* 0x00a10000da1c783b */ /* 0x010fe60000004200 */
[C---:B------:R-:W-:Y:S03]  /*9a90*/  HMMA.16816.F32 R156, R168.reuse, R178, R156 ;  /* 0x000000b2a89c723c */ /* 0x040fe6000000189c */
[----:B------:R-:W2:Y:S03]  /*9aa0*/  LDSM.16.MT88.4 R176, [R219+0x1100] ;  /* 0x00110000dbb0783b */ /* 0x000ea60000004200 */
[----:B------:R-:W-:Y:S02]  /*9ab0*/  MUFU.EX2 R189, R41 ;  /* 0x0000002900bd7308 */ /* 0x000fe40000000800 */
[C---:B------:R-:W-:Y:S07]  /*9ac0*/  HMMA.16816.F32 R16, R168.reuse, R20, R16 ;  /* 0x00000014a810723c */ /* 0x040fee0000001810 */
[----:B------:R-:W-:Y:S01]  /*9ad0*/  F2FP.PACK_AB R20, R210, R211 ;  /* 0x000000d3d214723e */ /* 0x000fe200000000ff */
[----:B------:R-:W-:Y:S01]  /*9ae0*/  HMMA.16816.F32 R160, R168, R22, R160 ;  /* 0x00000016a8a0723c */ /* 0x000fe200000018a0 */
[----:B------:R-:W4:Y:S01]  /*9af0*/  LDSM.16.MT88.4 R168, [R218+0x1100] ;  /* 0x00110000daa8783b */ /* 0x000f220000004200 */
[----:B------:R1:W-:Y:S02]  /*9b00*/  MUFU.EX2 R184, R42 ;  /* 0x0000002a00b87308 */ /* 0x0003e40000000800 */
[----:B------:R-:W-:Y:S03]  /*9b10*/  F2FP.PACK_AB R21, R192, R193 ;  /* 0x000000c1c015723e */ /* 0x000fe600000000ff */
[----:B------:R-:W-:Y:S02]  /*9b20*/  F2FP.PACK_AB R22, R208, R209 ;  /* 0x000000d1d016723e */ /* 0x000fe400000000ff */
[----:B------:R-:W-:Y:S07]  /*9b30*/  F2FP.PACK_AB R23, R187, R188 ;  /* 0x000000bcbb17723e */ /* 0x000fee00000000ff */
[C---:B---3--:R-:W-:Y:S08]  /*9b40*/  HMMA.16816.F32 R4, R20.reuse, R172, R4 ;  /* 0x000000ac1404723c */ /* 0x048ff00000001804 */
[C---:B------:R-:W-:Y:S01]  /*9b50*/  HMMA.16816.F32 R8, R20.reuse, R174, R8 ;  /* 0x000000ae1408723c */ /* 0x040fe20000001808 */
[----:B------:R-:W3:Y:S06]  /*9b60*/  LDSM.16.MT88.4 R172, [R216+0x4100] ;  /* 0x00410000d8ac783b */ /* 0x000eec0000004200 */
[----:B-1----:R-:W-:Y:S01]  /*9b70*/  LDSM.16.MT88.4 R40, [R218+0x2100] ;  /* 0x00210000da28783b */ /* 0x002fe20000004200 */
[C---:B------:R-:W-:Y:S08]  /*9b80*/  HMMA.16816.F32 R52, R20.reuse, R24, R52 ;  /* 0x000000181434723c */ /* 0x040ff00000001834 */
        /* <DEDUP_REMOVED lines=16> */
[----:B------:R-:W-:Y:S07]  /*9c90*/  LDSM.16.MT88.4 R180, [R216+0xa100] ;  /* 0x00a10000d8b4783b */ /* 0x000fee0000004200 */
[C---:B--2---:R-:W-:Y:S08]  /*9ca0*/  HMMA.16816.F32 R100, R20.reuse, R176, R100 ;  /* 0x000000b01464723c */ /* 0x044ff00000001864 */
[C---:B------:R-:W-:Y:S01]  /*9cb0*/  HMMA.16816.F32 R104, R20.reuse, R178, R104 ;  /* 0x000000b21468723c */ /* 0x040fe20000001868 */
[----:B------:R-:W2:Y:S07]  /*9cc0*/  LDSM.16.MT88.4 R176, [R218+0x7100] ;  /* 0x00710000dab0783b */ /* 0x000eae0000004200 */
[C---:B----4-:R-:W-:Y:S08]  /*9cd0*/  HMMA.16816.F32 R108, R20.reuse, R168, R108 ;  /* 0x000000a8146c723c */ /* 0x050ff0000000186c */
        /* <DEDUP_REMOVED lines=8> */
[C---:B--2---:R-:W-:Y:S07]  /*9d60*/  HMMA.16816.F32 R132, R20.reuse, R176, R132 ;  /* 0x000000b01484723c */ /* 0x044fee0000001884 */
[----:B------:R-:W-:Y:S01]  /*9d70*/  MOV R176, R205 ;  /* 0x000000cd00b07202 */ /* 0x000fe20000000f00 */
[C---:B------:R-:W-:Y:S01]  /*9d80*/  HMMA.16816.F32 R136, R20.reuse, R178, R136 ;  /* 0x000000b21488723c */ /* 0x040fe20000001888 */
[----:B------:R-:W2:Y:S01]  /*9d90*/  LDL.LU R178, [R1+0x4] ;  /* 0x0000040001b27983 */ /* 0x000ea20000300800 */
[----:B------:R-:W-:Y:S02]  /*9da0*/  MUFU.EX2 R205, R32 ;  /* 0x0000002000cd7308 */ /* 0x000fe40000000800 */
[----:B------:R-:W-:Y:S03]  /*9db0*/  MOV R177, R204 ;  /* 0x000000cc00b17202 */ /* 0x000fe60000000f00 */
[----:B------:R-:W-:Y:S01]  /*9dc0*/  MOV R179, R198 ;  /* 0x000000c600b37202 */ /* 0x000fe20000000f00 */
[C---:B------:R-:W-:Y:S04]  /*9dd0*/  HMMA.16816.F32 R140, R20.reuse, R180, R140 ;  /* 0x000000b4148c723c */ /* 0x040fe8000000188c */
[----:B------:R-:W3:Y:S04]  /*9de0*/  MUFU.EX2 R204, R33 ;  /* 0x0000002100cc7308 */ /* 0x000ee80000000800 */
[C---:B------:R-:W-:Y:S06]  /*9df0*/  HMMA.16816.F32 R144, R20.reuse, R182, R144 ;  /* 0x000000b61490723c */ /* 0x040fec0000001890 */
[----:B------:R-:W-:Y:S02]  /*9e00*/  MUFU.EX2 R183, R34 ;  /* 0x0000002200b77308 */ /* 0x000fe40000000800 */
[C---:B-1----:R-:W-:Y:S08]  /*9e10*/  HMMA.16816.F32 R12, R20.reuse, R24, R12 ;  /* 0x00000018140c723c */ /* 0x042ff0000000180c */
[C---:B------:R-:W-:Y:S01]  /*9e20*/  HMMA.16816.F32 R148, R20.reuse, R26, R148 ;  /* 0x0000001a1494723c */ /* 0x040fe20000001894 */
[----:B------:R1:W4:Y:S01]  /*9e30*/  MUFU.EX2 R182, R35 ;  /* 0x0000002300b67308 */ /* 0x0003220000000800 */
[----:B------:R-:W3:Y:S06]  /*9e40*/  LDSM.16.MT88.4 R24, [R216+0x1900] ;  /* 0x00190000d818783b */ /* 0x000eec0000004200 */
[C---:B------:R-:W-:Y:S03]  /*9e50*/  HMMA.16816.F32 R152, R20.reuse, R168, R152 ;  /* 0x000000a81498723c */ /* 0x040fe60000001898 */
[----:B------:R-:W2:Y:S05]  /*9e60*/  MUFU.EX2 R198, R36 ;  /* 0x0000002400c67308 */ /* 0x000eaa0000000800 */
[C---:B------:R-:W-:Y:S01]  /*9e70*/  HMMA.16816.F32 R156, R20.reuse, R170, R156 ;  /* 0x000000aa149c723c */ /* 0x040fe2000000189c */
[----:B------:R-:W-:Y:S04]  /*9e80*/  LDSM.16.MT88.4 R168, [R219+0x1900] ;  /* 0x00190000dba8783b */ /* 0x000fe80000004200 */
[----:B------:R-:W-:Y:S03]  /*9e90*/  MUFU.EX2 R181, R38 ;  /* 0x0000002600b57308 */ /* 0x000fe60000000800 */
[C---:B------:R-:W-:Y:S01]  /*9ea0*/  HMMA.16816.F32 R16, R20.reuse, R28, R16 ;  /* 0x0000001c1410723c */ /* 0x040fe20000001810 */
[----:B-1----:R-:W1:Y:S06]  /*9eb0*/  LDSM.16.MT88.4 R32, [R217+0x1900] ;  /* 0x00190000d920783b */ /* 0x002e6c0000004200 */
[----:B------:R4:W1:Y:S01]  /*9ec0*/  MUFU.EX2 R180, R39 ;  /* 0x0000002700b47308 */ /* 0x0008620000000800 */
[----:B------:R-:W-:Y:S01]  /*9ed0*/  HMMA.16816.F32 R160, R20, R30, R160 ;  /* 0x0000001e14a0723c */ /* 0x000fe200000018a0 */
[----:B------:R-:W1:Y:S06]  /*9ee0*/  LDSM.16.MT88.4 R28, [R218+0x1900] ;  /* 0x00190000da1c783b */ /* 0x000e6c0000004200 */
[----:B------:R-:W-:Y:S02]  /*9ef0*/  F2FP.PACK_AB R20, R206, R207 ;  /* 0x000000cfce14723e */ /* 0x000fe400000000ff */
[----:B------:R-:W-:Y:S03]  /*9f00*/  F2FP.PACK_AB R21, R185, R186 ;  /* 0x000000bab915723e */ /* 0x000fe600000000ff */
[----:B---3--:R-:W-:Y:S02]  /*9f10*/  F2FP.PACK_AB R22, R204, R205 ;  /* 0x000000cdcc16723e */ /* 0x008fe400000000ff */
[----:B----4-:R-:W-:Y:S07]  /*9f20*/  F2FP.PACK_AB R23, R182, R183 ;  /* 0x000000b7b617723e */ /* 0x010fee00000000ff */
[C---:B------:R-:W-:Y:S01]  /*9f30*/  HMMA.16816.F32 R4, R20.reuse, R24, R4 ;  /* 0x000000181404723c */ /* 0x040fe20000001804 */
[----:B------:R-:W-:Y:S07]  /*9f40*/  LDSM.16.MT88.4 R36, [R219+0x2100] ;  /* 0x00210000db24783b */ /* 0x000fee0000004200 */
        /* <DEDUP_REMOVED lines=16> */
[----:B------:R-:W3:Y:S07]  /*a050*/  LDSM.16.MT88.4 R172, [R219+0x7900] ;  /* 0x00790000dbac783b */ /* 0x000eee0000004200 */
[C---:B-1----:R-:W-:Y:S08]  /*a060*/  HMMA.16816.F32 R92, R20.reuse, R32, R92 ;  /* 0x00000020145c723c */ /* 0x042ff0000000185c */
[C---:B------:R-:W-:Y:S01]  /*a070*/  HMMA.16816.F32 R96, R20.reuse, R34, R96 ;  /* 0x000000221460723c */ /* 0x040fe20000001860 */
[----:B------:R-:W-:Y:S07]  /*a080*/  LDSM.16.MT88.4 R32, [R217+0xa900] ;  /* 0x00a90000d920783b */ /* 0x000fee0000004200 */
        /* <DEDUP_REMOVED lines=9> */
[C---:B------:R-:W-:Y:S08]  /*a120*/  HMMA.16816.F32 R124, R20.reuse, R172, R124 ;  /* 0x000000ac147c723c */ /* 0x040ff0000000187c */
[C---:B------:R-:W-:Y:S01]  /*a130*/  HMMA.16816.F32 R128, R20.reuse, R174, R128 ;  /* 0x000000ae1480723c */ /* 0x040fe20000001880 */
[----:B------:R-:W-:Y:S07]  /*a140*/  LDSM.16.MT88.4 R172, [R216+0x2900] ;  /* 0x00290000d8ac783b */ /* 0x000fee0000004200 */
        /* <DEDUP_REMOVED lines=8> */
[----:B------:R-:W3:Y:S03]  /*a1d0*/  LDSM.16.MT88.4 R32, [R217+0x2100] ;  /* 0x00210000d920783b */ /* 0x000ee60000004200 */
[----:B--2---:R-:W-:Y:S04]  /*a1e0*/  FFMA.FTZ R0, R0, R178, R200 ;  /* 0x000000b200007223 */ /* 0x004fe800000100c8 */
[C---:B----4-:R-:W-:Y:S01]  /*a1f0*/  HMMA.16816.F32 R152, R20.reuse, R168, R152 ;  /* 0x000000a81498723c */ /* 0x050fe20000001898 */
[----:B------:R-:W2:Y:S03]  /*a200*/  LDL.LU R169, [R1] ;  /* 0x0000000001a97983 */ /* 0x000ea60000300800 */
[----:B------:R-:W-:Y:S04]  /*a210*/  FADD.FTZ R0, R203, R0 ;  /* 0x00000000cb007221 */ /* 0x000fe80000010000 */
[C---:B------:R-:W-:Y:S04]  /*a220*/  HMMA.16816.F32 R156, R20.reuse, R170, R156 ;  /* 0x000000aa149c723c */ /* 0x040fe8000000189c */
[----:B------:R-:W-:Y:S04]  /*a230*/  FADD.FTZ R0, R202, R0 ;  /* 0x00000000ca007221 */ /* 0x000fe80000010000 */
[C---:B-1----:R-:W-:Y:S04]  /*a240*/  HMMA.16816.F32 R16, R20.reuse, R28, R16 ;  /* 0x0000001c1410723c */ /* 0x042fe80000001810 */
[----:B------:R-:W-:Y:S04]  /*a250*/  FADD.FTZ R0, R201, R0 ;  /* 0x00000000c9007221 */ /* 0x000fe80000010000 */
[----:B------:R-:W-:Y:S01]  /*a260*/  HMMA.16816.F32 R160, R20, R30, R160 ;  /* 0x0000001e14a0723c */ /* 0x000fe200000018a0 */
[----:B------:R-:W1:Y:S03]  /*a270*/  LDSM.16.MT88.4 R28, [R216+0x5100] ;  /* 0x00510000d81c783b */ /* 0x000e660000004200 */
        /* <DEDUP_REMOVED lines=8> */
[C---:B---3--:R-:W-:Y:S03]  /*a300*/  HMMA.16816.F32 R4, R20.reuse, R24, R4 ;  /* 0x000000181404723c */ /* 0x048fe60000001804 */
[----:B------:R-:W-:Y:S04]  /*a310*/  FADD.FTZ R0, R193, R0 ;  /* 0x00000000c1007221 */ /* 0x000fe80000010000 */
[----:B------:R-:W-:Y:S01]  /*a320*/  FADD.FTZ R0, R192, R0 ;  /* 0x00000000c0007221 */ /* 0x000fe20000010000 */
[C---:B------:R-:W-:Y:S01]  /*a330*/  HMMA.16816.F32 R8, R20.reuse, R26, R8 ;  /* 0x0000001a1408723c */ /* 0x040fe20000001808 */
[----:B------:R-:W3:Y:S03]  /*a340*/  LDSM.16.MT88.4 R24, [R217+0x5100] ;  /* 0x00510000d918783b */ /* 0x000ee60000004200 */
[----:B------:R-:W-:Y:S04]  /*a350*/  FADD.FTZ R0, R188, R0 ;  /* 0x00000000bc007221 */ /* 0x000fe80000010000 */
[C---:B------:R-:W-:Y:S04]  /*a360*/  HMMA.16816.F32 R52, R20.reuse, R32, R52 ;  /* 0x000000201434723c */ /* 0x040fe80000001834 */
[----:B------:R-:W-:Y:S04]  /*a370*/  FADD.FTZ R0, R187, R0 ;  /* 0x00000000bb007221 */ /* 0x000fe80000010000 */
[C---:B------:R-:W-:Y:S01]  /*a380*/  HMMA.16816.F32 R56, R20.reuse, R34, R56 ;  /* 0x000000221438723c */ /* 0x040fe20000001838 */
[----:B------:R-:W4:Y:S03]  /*a390*/  LDSM.16.MT88.4 R32, [R219+0x5100] ;  /* 0x00510000db20783b */ /* 0x000f260000004200 */
        /* <DEDUP_REMOVED lines=11> */
[C---:B-1----:R-:W-:Y:S04]  /*a450*/  HMMA.16816.F32 R76, R20.reuse, R28, R76 ;  /* 0x0000001c144c723c */ /* 0x042fe8000000184c */
[----:B------:R-:W-:Y:S04]  /*a460*/  FADD.FTZ R0, R180, R0 ;  /* 0x00000000b4007221 */ /* 0x000fe80000010000 */
[C---:B------:R-:W-:Y:S01]  /*a470*/  HMMA.16816.F32 R80, R20.reuse, R30, R80 ;  /* 0x0000001e1450723c */ /* 0x040fe20000001850 */
[----:B------:R-:W-:Y:S03]  /*a480*/  LDSM.16.MT88.4 R28, [R219+0x8100] ;  /* 0x00810000db1c783b */ /* 0x000fe60000004200 */
[----:B------:R-:W-:Y:S04]  /*a490*/  FADD.FTZ R0, R184, R0 ;  /* 0x00000000b8007221 */ /* 0x000fe80000010000 */
[C---:B---3--:R-:W-:Y:S08]  /*a4a0*/  HMMA.16816.F32 R84, R20.reuse, R24, R84 ;  /* 0x000000181454723c */ /* 0x048ff00000001854 */
[C---:B------:R-:W-:Y:S01]  /*a4b0*/  HMMA.16816.F32 R88, R20.reuse, R26, R88 ;  /* 0x0000001a1458723c */ /* 0x040fe20000001858 */
[----:B------:R-:W1:Y:S07]  /*a4c0*/  LDSM.16.MT88.4 R24, [R217+0x8100] ;  /* 0x00810000d918783b */ /* 0x000e6e0000004200 */
[C---:B----4-:R-:W-:Y:S08]  /*a4d0*/  HMMA.16816.F32 R92, R20.reuse, R32, R92 ;  /* 0x00000020145c723c */ /* 0x050ff0000000185c */
        /* <DEDUP_REMOVED lines=13> */
[----:B------:R-:W1:Y:S07]  /*a5b0*/  LDSM.16.MT88.4 R28, [R219+0xb100] ;  /* 0x00b10000db1c783b */ /* 0x000e6e0000004200 */
        /* <DEDUP_REMOVED lines=11> */
[----:B------:R-:W4:Y:S07]  /*a670*/  LDSM.16.MT88.4 R28, [R218+0x2900] ;  /* 0x00290000da1c783b */ /* 0x000f2e0000004200 */
[C---:B---3--:R-:W-:Y:S08]  /*a680*/  HMMA.16816.F32 R16, R20.reuse, R32, R16 ;  /* 0x000000201410723c */ /* 0x048ff00000001810 */
[----:B------:R-:W-:Y:S01]  /*a690*/  HMMA.16816.F32 R160, R20, R34, R160 ;  /* 0x0000002214a0723c */ /* 0x000fe200000018a0 */
[----:B------:R-:W3:Y:S06]  /*a6a0*/  LDSM.16.MT88.4 R32, [R217+0x5900] ;  /* 0x00590000d920783b */ /* 0x000eec0000004200 */
[----:B------:R-:W-:Y:S01]  /*a6b0*/  F2FP.PACK_AB R20, R45, R44 ;  /* 0x0000002c2d14723e */ /* 0x000fe200000000ff */
[----:B--2---:R-:W-:Y:S01]  /*a6c0*/  FFMA.FTZ R2, R2, R169, R252 ;  /* 0x000000a902027223 */ /* 0x004fe200000100fc */
[----:B------:R-:W-:Y:S03]  /*a6d0*/  F2FP.PACK_AB R21, R47, R46 ;  /* 0x0000002e2f15723e */ /* 0x000fe600000000ff */
[----:B------:R-:W-:Y:S01]  /*a6e0*/  F2FP.PACK_AB R22, R49, R48 ;  /* 0x000000303116723e */ /* 0x000fe200000000ff */
[----:B------:R-:W-:Y:S01]  /*a6f0*/  FADD.FTZ R2, R179, R2 ;  /* 0x00000002b3027221 */ /* 0x000fe20000010000 */
[----:B------:R-:W-:Y:S03]  /*a700*/  F2FP.PACK_AB R23, R166, R50 ;  /* 0x00000032a617723e */ /* 0x000fe600000000ff */
[----:B------:R-:W-:Y:S04]  /*a710*/  FADD.FTZ R2, R176, R2 ;  /* 0x00000002b0027221 */ /* 0x000fe80000010000 */
[C---:B------:R-:W-:Y:S01]  /*a720*/  HMMA.16816.F32 R168, R20.reuse, R172, R4 ;  /* 0x000000ac14a8723c */ /* 0x040fe20000001804 */
[----:B------:R-:W2:Y:S02]  /*a730*/  LDSM.16.MT88.4 R4, [R219+0x5900] ;  /* 0x00590000db04783b */ /* 0x000ea40000004200 */
[----:B------:R-:W-:Y:S04]  /*a740*/  FADD.FTZ R2, R177, R2 ;  /* 0x00000002b1027221 */ /* 0x000fe80000010000 */
[----:B------:R-:W-:Y:S01]  /*a750*/  FADD.FTZ R2, R215, R2 ;  /* 0x00000002d7027221 */ /* 0x000fe20000010000 */
[C---:B------:R-:W-:Y:S01]  /*a760*/  HMMA.16816.F32 R172, R20.reuse, R174, R8 ;  /* 0x000000ae14ac723c */ /* 0x040fe20000001808 */
[----:B------:R-:W2:Y:S03]  /*a770*/  LDSM.16.MT88.4 R8, [R218+0x5900] ;  /* 0x00590000da08783b */ /* 0x000ea60000004200 */
[----:B------:R-:W-:Y:S04]  /*a780*/  FADD.FTZ R2, R214, R2 ;  /* 0x00000002d6027221 */ /* 0x000fe80000010000 */
[C---:B-1----:R-:W-:Y:S04]  /*a790*/  HMMA.16816.F32 R52, R20.reuse, R24, R52 ;  /* 0x000000181434723c */ /* 0x042fe80000001834 */
[----:B------:R-:W-:Y:S04]  /*a7a0*/  FADD.FTZ R2, R213, R2 ;  /* 0x00000002d5027221 */ /* 0x000fe80000010000 */
[C---:B------:R-:W-:Y:S01]  /*a7b0*/  HMMA.16816.F32 R56, R20.reuse, R26, R56 ;  /* 0x0000001a1438723c */ /* 0x040fe20000001838 */
[----:B------:R-:W1:Y:S03]  /*a7c0*/  LDSM.16.MT88.4 R24, [R216+0x8900] ;  /* 0x00890000d818783b */ /* 0x000e660000004200 */
[----:B------:R-:W-:Y:S04]  /*a7d0*/  FADD.FTZ R2, R212, R2 ;  /* 0x00000002d4027221 */ /* 0x000fe80000010000 */
[C---:B------:R-:W-:Y:S04]  /*a7e0*/  HMMA.16816.F32 R60, R20.reuse, R36, R60 ;  /* 0x00000024143c723c */ /* 0x040fe8000000183c */
[----:B------:R-:W-:Y:S04]  /*a7f0*/  FADD.FTZ R2, R211, R2 ;  /* 0x00000002d3027221 */ /* 0x000fe80000010000 */
[C---:B------:R-:W-:Y:S01]  /*a800*/  HMMA.16816.F32 R64, R20.reuse, R38, R64 ;  /* 0x000000261440723c */ /* 0x040fe20000001840 */
[----:B------:R-:W-:Y:S03]  /*a810*/  LDSM.16.MT88.4 R36, [R219+0x8900] ;  /* 0x00890000db24783b */ /* 0x000fe60000004200 */
[----:B------:R-:W-:Y:S04]  /*a820*/  FADD.FTZ R2, R210, R2 ;  /* 0x00000002d2027221 */ /* 0x000fe80000010000 */
[C---:B----4-:R-:W-:Y:S04]  /*a830*/  HMMA.16816.F32 R68, R20.reuse, R28, R68 ;  /* 0x0000001c1444723c */ /* 0x050fe80000001844 */
[----:B------:R-:W-:Y:S04]  /*a840*/  FADD.FTZ R2, R209, R2 ;  /* 0x00000002d1027221 */ /* 0x000fe80000010000 */
[C---:B------:R-:W-:Y:S01]  /*a850*/  HMMA.16816.F32 R72, R20.reuse, R30, R72 ;  /* 0x0000001e1448723c */ /* 0x040fe20000001848 */
[----:B------:R-:W4:Y:S03]  /*a860*/  LDSM.16.MT88.4 R28, [R217+0x8900] ;  /* 0x00890000d91c783b */ /* 0x000f260000004200 */
[----:B------:R-:W-:Y:S04]  /*a870*/  FADD.FTZ R2, R208, R2 ;  /* 0x00000002d0027221 */ /* 0x000fe80000010000 */
[C---:B------:R-:W-:Y:S04]  /*a880*/  HMMA.16816.F32 R76, R20.reuse, R40, R76 ;  /* 0x00000028144c723c */ /* 0x040fe8000000184c */
[----:B------:R-:W-:Y:S04]  /*a890*/  FADD.FTZ R2, R207, R2 ;  /* 0x00000002cf027221 */ /* 0x000fe80000010000 */
[C---:B------:R-:W-:Y:S01]  /*a8a0*/  HMMA.16816.F32 R80, R20.reuse, R42, R80 ;  /* 0x0000002a1450723c */ /* 0x040fe20000001850 */
[----:B------:R-:W1:Y:S03]  /*a8b0*/  LDSM.16.MT88.4 R40, [R218+0x8900] ;  /* 0x00890000da28783b */ /* 0x000e660000004200 */
[----:B------:R-:W-:Y:S04]  /*a8c0*/  FADD.FTZ R2, R206, R2 ;  /* 0x00000002ce027221 */ /* 0x000fe80000010000 */
[C---:B---3--:R-:W-:Y:S04]  /*a8d0*/  HMMA.16816.F32 R84, R20.reuse, R32, R84 ;  /* 0x000000201454723c */ /* 0x048fe80000001854 */
[----:B------:R-:W-:Y:S04]  /*a8e0*/  FADD.FTZ R2, R205, R2 ;  /* 0x00000002cd027221 */ /* 0x000fe80000010000 */
[C---:B------:R-:W-:Y:S04]  /*a8f0*/  HMMA.16816.F32 R88, R20.reuse, R34, R88 ;  /* 0x000000221458723c */ /* 0x040fe80000001858 */
[----:B------:R-:W-:Y:S04]  /*a900*/  FADD.FTZ R2, R204, R2 ;  /* 0x00000002cc027221 */ /* 0x000fe80000010000 */
[C---:B--2---:R-:W-:Y:S04]  /*a910*/  HMMA.16816.F32 R92, R20.reuse, R4, R92 ;  /* 0x00000004145c723c */ /* 0x044fe8000000185c */
[----:B------:R-:W-:Y:S04]  /*a920*/  FADD.FTZ R2, R198, R2 ;  /* 0x00000002c6027221 */ /* 0x000fe80000010000 */
        /* <DEDUP_REMOVED lines=8> */
[C---:B-1----:R-:W-:Y:S08]  /*a9b0*/  HMMA.16816.F32 R108, R20.reuse, R24, R108 ;  /* 0x00000018146c723c */ /* 0x042ff0000000186c */
[C---:B------:R-:W-:Y:S01]  /*a9c0*/  HMMA.16816.F32 R112, R20.reuse, R26, R112 ;  /* 0x0000001a1470723c */ /* 0x040fe20000001870 */
[----:B------:R-:W1:Y:S07]  /*a9d0*/  LDSM.16.MT88.4 R24, [R219+0xb900] ;  /* 0x00b90000db18783b */ /* 0x000e6e0000004200 */
[C---:B----4-:R-:W-:Y:S08]  /*a9e0*/  HMMA.16816.F32 R116, R20.reuse, R28, R116 ;  /* 0x0000001c1474723c */ /* 0x050ff00000001874 */
[C---:B------:R-:W-:Y:S08]  /*a9f0*/  HMMA.16816.F32 R120, R20.reuse, R30, R120 ;  /* 0x0000001e1478723c */ /* 0x040ff00000001878 */
        /* <DEDUP_REMOVED lines=22> */
[----:B------:R1:W-:Y:S01]  /*ab60*/  STL [R1], R2 ;  /* 0x0000000201007387 */ /* 0x0003e20000100800 */
[----:B------:R-:W-:Y:S01]  /*ab70*/  FADD.FTZ R0, R166, R0 ;  /* 0x00000000a6007221 */ /* 0x000fe20000010000 */
[----:B------:R-:W-:Y:S04]  /*ab80*/  MOV R166, R3 ;  /* 0x0000000300a67202 */ /* 0x000fe80000000f00 */
[----:B------:R1:W-:Y:S01]  /*ab90*/  STL [R1+0x4], R0 ;  /* 0x0000040001007387 */ /* 0x0003e20000100800 */
[----:B------:R-:W-:-:S05]  /*aba0*/  @P0 BRA `(.L_x_2213) ;  /* 0xffffbde000000947 */ /* 0x000fca000383ffff */
.L_x_2212:
[----:B-1----:R-:W2:Y:S04]  /*abb0*/  LDL.LU R0, [R1] ;  /* 0x0000000001007983 */ /* 0x002ea80000300800 */
        /* <DEDUP_REMOVED lines=45> */
[----:B------:R-:W3:Y:S01]  /*ae90*/  LDL.LU R83, [R1+0x38] ;  /* 0x0000380001537983 */ /* 0x000ee20000300800 */
        /* <DEDUP_REMOVED lines=68> */
[----:B------:R-:W-:Y:S01]  /*b2e0*/  LEA.HI R0, R0, R2, RZ, 0x3 ;  /* 0x0000000200007211 */ /* 0x000fe200078f18ff */
[----:B------:R-:W-:-:S02]  /*b2f0*/  UIMAD.WIDE.U32 UR14, UR7, UR4, URZ ;  /* 0x00000004070e72a5 */ /* 0x000fc4000f8e003f */
[----:B------:R-:W-:Y:S01]  /*b300*/  UIMAD UR6, UR6, UR4, URZ ;  /* 0x00000004060672a4 */ /* 0x000fe2000f8e023f */
[----:B------:R-:W-:Y:S02]  /*b310*/  F2FP.PACK_AB R53, R15, R53 ;  /* 0x000000350f35723e */ /* 0x000fe400000000ff */
[----:B------:R-:W3:Y:S01]  /*b320*/  @P1 MUFU.LG2 R11, R11 ;  /* 0x0000000b000b1308 */ /* 0x000ee20000000c00 */
[----:B------:R-:W-:Y:S01]  /*b330*/  LOP3.LUT R0, R0, 0xfffffff8, RZ, 0xc0, !PT ;  /* 0xfffffff800007812 */ /* 0x000fe200078ec0ff */
[----:B------:R-:W4:Y:S03]  /*b340*/  S2R R15, SR_CTAID.Z ;  /* 0x00000000000f7919 */ /* 0x000f260000002700 */
[----:B------:R-:W-:Y:S01]  /*b350*/  IADD3 R10, R2, -R0, RZ ;  /* 0x80000000020a7210 */ /* 0x000fe20007ffe0ff */
[C---:B------:R-:W-:Y:S01]  /*b360*/  FMUL.FTZ R21, R4.reuse, R55 ;  /* 0x0000003704157220 */ /* 0x040fe20000410000 */
[----:B------:R-:W-:Y:S01]  /*b370*/  @P1 MOV R2, 0x3f317218 ;  /* 0x3f31721800021802 */ /* 0x000fe20000000f00 */
[C---:B------:R-:W-:Y:S01]  /*b380*/  FMUL.FTZ R25, R4.reuse, R63 ;  /* 0x0000003f04197220 */ /* 0x040fe20000410000 */
[----:B------:R-:W-:Y:S01]  /*b390*/  @P0 MOV R0, 0x3f317218 ;  /* 0x3f31721800000802 */ /* 0x000fe20000000f00 */
[----:B------:R-:W-:Y:S01]  /*b3a0*/  FMUL.FTZ R30, R4, R67 ;  /* 0x00000043041e7220 */ /* 0x000fe20000410000 */
[----:B------:R-:W-:Y:S01]  /*b3b0*/  MOV R9, UR15 ;  /* 0x0000000f00097c02 */ /* 0x000fe20008000f00 */
        /* <DEDUP_REMOVED lines=53> */
[----:B------:R-:W3:Y:S01]  /*b710*/  S2R R82, SR_CTAID.X ;  /* 0x0000000000527919 */ /* 0x000ee20000002500 */
[----:B-1----:R-:W-:Y:S02]  /*b720*/  @P0 FMUL.FTZ R2, R6, 0.69314718246459960938 ;  /* 0x3f31721806020820 */ /* 0x002fe40000410000 */
[----:B------:R-:W-:Y:S01]  /*b730*/  @P0 FMUL.FTZ R0, R0, c[0x0][0x2d0] ;  /* 0x0000b40000000a20 */ /* 0x000fe20000410000 */
[----:B------:R-:W-:Y:S01]  /*b740*/  MOV R79, 0xff800000 ;  /* 0xff800000004f7802 */ /* 0x000fe20000000f00 */
[----:B------:R-:W-:Y:S01]  /*b750*/  FMUL.FTZ R55, R4, R74 ;  /* 0x0000004a04377220 */ /* 0x000fe20000410000 */
[----:B------:R-:W-:Y:S01]  /*b760*/  F2FP.PACK_AB R52, R81, R52 ;  /* 0x000000345134723e */ /* 0x000fe200000000ff */
[----:B------:R-:W-:Y:S01]  /*b770*/  @P0 FFMA.FTZ R79, R0, R3, R2 ;  /* 0x00000003004f0223 */ /* 0x000fe20000010002 */
[----:B------:R-:W-:Y:S01]  /*b780*/  SHF.R.S32.HI R0, RZ, 0x5, R190 ;  /* 0x00000005ff007819 */ /* 0x000fe200000114be */
[C---:B------:R-:W-:Y:S01]  /*b790*/  FMUL.FTZ R75, R4.reuse, R138 ;  /* 0x0000008a044b7220 */ /* 0x040fe20000410000 */
[----:B------:R-:W-:Y:S01]  /*b7a0*/  UIMAD UR5, UR7, UR5, UR6 ;  /* 0x00000005070572a4 */ /* 0x000fe2000f8e0206 */
[C---:B------:R-:W-:Y:S01]  /*b7b0*/  FMUL.FTZ R71, R4.reuse, R146 ;  /* 0x0000009204477220 */ /* 0x040fe20000410000 */
[----:B------:R-:W-:Y:S01]  /*b7c0*/  MOV R80, 0xff800000 ;  /* 0xff80000000507802 */ /* 0x000fe20000000f00 */
[C---:B------:R-:W-:Y:S01]  /*b7d0*/  FMUL.FTZ R67, R4.reuse, R150 ;  /* 0x0000009604437220 */ /* 0x040fe20000410000 */
[----:B------:R-:W-:Y:S01]  /*b7e0*/  UIADD3 UR10, UR13, UR10, URZ ;  /* 0x0000000a0d0a7290 */ /* 0x000fe2000fffe03f */
[----:B------:R-:W-:Y:S01]  /*b7f0*/  FMUL.FTZ R63, R4, R158 ;  /* 0x0000009e043f7220 */ /* 0x000fe20000410000 */
[----:B------:R-:W-:Y:S01]  /*b800*/  MOV R4, UR12 ;  /* 0x0000000c00047c02 */ /* 0x000fe20008000f00 */
[----:B------:R-:W2:Y:S01]  /*b810*/  LDL R84, [R1+0x40] ;  /* 0x0000400001547983 */ /* 0x000ea20000100800 */
[----:B------:R-:W-:-:S02]  /*b820*/  MOV R8, UR14 ;  /* 0x0000000e00087c02 */ /* 0x000fc40008000f00 */
[----:B------:R-:W-:Y:S01]  /*b830*/  SHF.R.S32.HI R3, RZ, 0x1f, R0 ;  /* 0x0000001fff037819 */ /* 0x000fe20000011400 */
[----:B------:R-:W-:Y:S01]  /*b840*/  UIADD3 UR5, UR15, UR5, URZ ;  /* 0x000000050f057290 */ /* 0x000fe2000fffe03f */
[----:B------:R-:W-:Y:S02]  /*b850*/  MOV R6, R4 ;  /* 0x0000000400067202 */ /* 0x000fe40000000f00 */
[----:B------:R-:W-:Y:S02]  /*b860*/  MOV R4, R8 ;  /* 0x0000000800047202 */ /* 0x000fe40000000f00 */
[----:B------:R-:W-:Y:S02]  /*b870*/  LEA.HI R3, R3, R0, RZ, 0x3 ;  /* 0x0000000003037211 */ /* 0x000fe400078f18ff */
[----:B----4-:R-:W-:Y:S02]  /*b880*/  SHF.R.S32.HI R8, RZ, 0x1f, R15 ;  /* 0x0000001fff087819 */ /* 0x010fe4000001140f */
[----:B------:R-:W-:Y:S01]  /*b890*/  LEA.HI R2, R14, R14, RZ, 0x1 ;  /* 0x0000000e0e027211 */ /* 0x000fe200078f08ff */
[----:B---3--:R-:W-:Y:S01]  /*b8a0*/  @P1 FMUL.FTZ R11, R11, 0.69314718246459960938 ;  /* 0x3f3172180b0b1820 */ /* 0x008fe20000410000 */
[----:B------:R-:W-:Y:S01]  /*b8b0*/  MOV R5, UR13 ;  /* 0x0000000d00057c02 */ /* 0x000fe20008000f00 */
[----:B------:R-:W-:Y:S01]  /*b8c0*/  IMAD R81, R8, c[0x0][0x3f0], RZ ;  /* 0x0000fc0008517a24 */ /* 0x000fe200078e02ff */
[----:B------:R-:W-:-:S02]  /*b8d0*/  MOV R5, UR5 ;  /* 0x0000000500057c02 */ /* 0x000fc40008000f00 */
[----:B------:R-:W-:Y:S02]  /*b8e0*/  LOP3.LUT R3, R3, 0xffffff8, RZ, 0xc0, !PT ;  /* 0x0ffffff803037812 */ /* 0x000fe400078ec0ff */
[----:B------:R-:W-:Y:S01]  /*b8f0*/  LOP3.LUT R2, R2, 0x1ffffffe, RZ, 0xc0, !PT ;  /* 0x1ffffffe02027812 */ /* 0x000fe200078ec0ff */
[----:B------:R-:W-:Y:S01]  /*b900*/  @P1 FFMA.FTZ R80, R9, R164, R11 ;  /* 0x000000a409501223 */ /* 0x000fe2000001000b */
[----:B------:R-:W-:Y:S02]  /*b910*/  F2FP.PACK_AB R55, R16, R55 ;  /* 0x000000371037723e */ /* 0x000fe400000000ff */
[C---:B------:R-:W-:Y:S02]  /*b920*/  IADD3 R9, R0.reuse, -R3, RZ ;  /* 0x8000000300097210 */ /* 0x040fe40007ffe0ff */
[----:B------:R-:W-:Y:S01]  /*b930*/  LEA R16, R0, R14, 0x9 ;  /* 0x0000000e00107211 */ /* 0x000fe200078e48ff */
[C---:B------:R-:W-:Y:S01]  /*b940*/  IMAD R0, R15.reuse, c[0x0][0x3f4], R81 ;  /* 0x0000fd000f007a24 */ /* 0x040fe200078e0251 */
[----:B------:R-:W-:Y:S01]  /*b950*/  IADD3 R11, R14, -R2, RZ ;  /* 0x800000020e0b7210 */ /* 0x000fe20007ffe0ff */
[----:B------:R-:W-:Y:S01]  /*b960*/  IMAD.WIDE.U32 R2, R15, c[0x0][0x3f0], R4 ;  /* 0x0000fc000f027a25 */ /* 0x000fe200078e0004 */
[----:B------:R-:W-:-:S03]  /*b970*/  MOV R7, UR10 ;  /* 0x0000000a00077c02 */ /* 0x000fc60008000f00 */
[----:B------:R-:W-:Y:S01]  /*b980*/  IMAD R78, R8, c[0x0][0x498], RZ ;  /* 0x00012600084e7a24 */ /* 0x000fe200078e02ff */
[----:B------:R-:W-:Y:S02]  /*b990*/  SHF.R.S32.HI R8, RZ, 0x2, R192 ;  /* 0x00000002ff087819 */ /* 0x000fe400000114c0 */
[C---:B------:R-:W-:Y:S02]  /*b9a0*/  LOP3.LUT R5, R10.reuse, 0x1, RZ, 0xc0, !PT ;  /* 0x000000010a057812 */ /* 0x040fe400078ec0ff */
[----:B------:R-:W-:Y:S02]  /*b9b0*/  IADD3 R3, R3, R0, RZ ;  /* 0x0000000003037210 */ /* 0x000fe40007ffe0ff */
[----:B------:R-:W-:Y:S01]  /*b9c0*/  LEA R0, R9, R8, 0x4 ;  /* 0x0000000809007211 */ /* 0x000fe200078e20ff */
[C---:B------:R-:W-:Y:S01]  /*b9d0*/  IMAD R78, R15.reuse, c[0x0][0x49c], R78 ;  /* 0x000127000f4e7a24 */ /* 0x040fe200078e024e */
[C---:B------:R-:W-:Y:S01]  /*b9e0*/  SHF.L.U32 R4, R10.reuse, 0x6, RZ ;  /* 0x000000060a047819 */ /* 0x040fe200000006ff */
[----:B------:R-:W-:Y:S01]  /*b9f0*/  IMAD.WIDE.U32 R14, R15, c[0x0][0x498], R6 ;  /* 0x000126000f0e7a25 */ /* 0x000fe200078e0006 */
[----:B------:R-:W-:-:S02]  /*ba00*/  R2P PR, R10, 0x6 ;  /* 0x000000060a007804 */ /* 0x000fc40000000000 */
[----:B------:R-:W-:Y:S02]  /*ba10*/  ISETP.NE.U32.AND P0, PT, R5, 0x1, PT ;  /* 0x000000010500780c */ /* 0x000fe40003f05070 */
[----:B------:R-:W-:Y:S02]  /*ba20*/  SHF.R.S32.HI R6, RZ, 0x1f, R165 ;  /* 0x0000001fff067819 */ /* 0x000fe400000114a5 */
[-C--:B------:R-:W-:Y:S02]  /*ba30*/  LEA R5, R11, R0.reuse, 0x3 ;  /* 0x000000000b057211 */ /* 0x080fe400078e18ff */
[----:B------:R-:W-:Y:S01]  /*ba40*/  LOP3.LUT R4, R4, 0x1c0, RZ, 0xc0, !PT ;  /* 0x000001c004047812 */ /* 0x000fe200078ec0ff */
[----:B------:R-:W-:Y:S01]  /*ba50*/  IMAD R81, R191, c[0x0][0x388], RZ ;  /* 0x0000e200bf517a24 */ /* 0x000fe200078e02ff */
[C---:B------:R-:W-:Y:S02]  /*ba60*/  LEA R0, R82.reuse, R0, 0x7 ;  /* 0x0000000052007211 */ /* 0x040fe400078e38ff */
[----:B------:R-:W-:Y:S01]  /*ba70*/  LEA R10, R82, R5, 0x7 ;  /* 0x00000005520a7211 */ /* 0x000fe200078e38ff */
[----:B------:R-:W-:Y:S01]  /*ba80*/  IMAD R5, R6, c[0x0][0x3e0], RZ ;  /* 0x0000f80006057a24 */ /* 0x000fe200078e02ff */
[----:B------:R-:W-:Y:S01]  /*ba90*/  LEA.HI R4, R4, R4, RZ, 0x1d ;  /* 0x0000000404047211 */ /* 0x000fe200078fe8ff */
[----:B------:R-:W-:Y:S01]  /*baa0*/  IMAD.WIDE.U32 R2, R165, c[0x0][0x3e0], R2 ;  /* 0x0000f800a5027a25 */ /* 0x000fe200078e0002 */
[----:B------:R-:W-:-:S02]  /*bab0*/  ISETP.GE.OR P5, PT, R0, R81, P3 ;  /* 0x000000510000720c */ /* 0x000fc40001fa6670 */
[----:B------:R-:W-:Y:S01]  /*bac0*/  IADD3 R6, R0, 0x8, RZ ;  /* 0x0000000800067810 */ /* 0x000fe20007ffe0ff */
[----:B------:R-:W-:Y:S01]  /*bad0*/  IMAD R0, R165, c[0x0][0x3e4], R5 ;  /* 0x0000f900a5007a24 */ /* 0x000fe200078e0205 */
[----:B------:R-:W-:Y:S01]  /*bae0*/  LEA R4, R16, R4, 0x1 ;  /* 0x0000000410047211 */ /* 0x000fe200078e08ff */
[----:B------:R-:W-:Y:S01]  /*baf0*/  @P4 IMAD.HI.U32 R7, R10, c[0x0][0x4ec], RZ ;  /* 0x00013b000a074a27 */ /* 0x000fe200078e00ff */
[----:B------:R-:W-:Y:S02]  /*bb00*/  F2FP.PACK_AB R13, R189, R13 ;  /* 0x0000000dbd0d723e */ /* 0x000fe400000000ff */
[----:B------:R-:W-:Y:S02]  /*bb10*/  F2FP.PACK_AB R12, R171, R12 ;  /* 0x0000000cab0c723e */ /* 0x000fe400000000ff */
[----:B------:R-:W-:Y:S02]  /*bb20*/  SHF.L.U32 R4, R4, 0x1, RZ ;  /* 0x0000000104047819 */ /* 0x000fe400000006ff */
[----:B------:R-:W-:-:S02]  /*bb30*/  IADD3 R3, R3, R0, RZ ;  /* 0x0000000003037210 */ /* 0x000fc40007ffe0ff */
        /* <DEDUP_REMOVED lines=8> */
[----:B------:R-:W-:Y:S02]  /*bbc0*/  MOV R7, 0x20 ;  /* 0x0000002000077802 */ /* 0x000fe40000000f00 */
[----:B------:R-:W-:Y:S01]  /*bbd0*/  IADD3 R0, R4, 0x70, RZ ;  /* 0x0000007004007810 */ /* 0x000fe20007ffe0ff */
[----:B------:R-:W-:Y:S01]  /*bbe0*/  IMAD R16, R166, c[0x0][0x3dc], R6 ;  /* 0x0000f700a6107a24 */ /* 0x000fe200078e0206 */
[----:B------:R-:W-:Y:S02]  /*bbf0*/  @P0 IADD3 R0, R8, 0x10, RZ ;  /* 0x0000001008000810 */ /* 0x000fe40007ffe0ff */
[----:B------:R-:W-:Y:S02]  /*bc00*/  SEL R7, R7, 0xffffffe0, !P1 ;  /* 0xffffffe007077807 */ /* 0x000fe40004800000 */
[----:B------:R-:W-:-:S02]  /*bc10*/  SHF.R.S32.HI R6, RZ, 0x1f, R5 ;  /* 0x0000001fff067819 */ /* 0x000fc40000011405 */
[----:B------:R-:W-:Y:S02]  /*bc20*/  IADD3 R8, P0, R5, R14, RZ ;  /* 0x0000000e05087210 */ /* 0x000fe40007f1e0ff */
[----:B------:R-:W-:Y:S01]  /*bc30*/  IADD3 R14, R7, R0, RZ ;  /* 0x00000000070e7210 */ /* 0x000fe20007ffe0ff */
[----:B-1----:R-:W-:Y:S01]  /*bc40*/  IMAD.WIDE.U32 R12, R166, c[0x0][0x3d8], R2 ;  /* 0x0000f600a60c7a25 */ /* 0x002fe200078e0002 */
[----:B------:R-:W-:-:S05]  /*bc50*/  IADD3 R3, -R5, RZ, RZ ;  /* 0x000000ff05037210 */ /* 0x000fca0007ffe1ff */
[----:B------:R-:W-:Y:S01]  /*bc60*/  IMAD R3, R3, c[0x0][0x4e8], R10 ;  /* 0x00013a0003037a24 */ /* 0x000fe200078e020a */
[----:B------:R-:W-:Y:S02]  /*bc70*/  IADD3 R2, R4, R7, RZ ;  /* 0x0000000704027210 */ /* 0x000fe40007ffe0ff */
[----:B------:R-:W-:Y:S02]  /*bc80*/  IADD3.X R9, R6, R15, R78, P0, !PT ;  /* 0x0000000f06097210 */ /* 0x000fe400007fe44e */
[----:B------:R-:W-:Y:S01]  /*bc90*/  SHF.R.S32.HI R7, RZ, 0x1f, R3 ;  /* 0x0000001fff077819 */ /* 0x000fe20000011403 */
[----:B------:R1:W5:Y:S01]  /*bca0*/  LDL R78, [R1+0x8] ;  /* 0x00000800014e7983 */ /* 0x0003620000100800 */
[----:B------:R-:W-:Y:S02]  /*bcb0*/  MOV R6, 0x40 ;  /* 0x0000004000067802 */ /* 0x000fe40000000f00 */
[----:B------:R-:W-:Y:S01]  /*bcc0*/  F2FP.PACK_AB R17, R188, R17 ;  /* 0x00000011bc11723e */ /* 0x000fe200000000ff */
[----:B------:R-:W-:Y:S01]  /*bcd0*/  IMAD R7, R7, c[0x0][0x488], RZ ;  /* 0x0001220007077a24 */ /* 0x000fe200078e02ff */
[----:B------:R-:W-:-:S02]  /*bce0*/  SEL R6, R6, 0xffffffc0, !P2 ;  /* 0xffffffc006067807 */ /* 0x000fc40005000000 */
[----:B------:R-:W-:Y:S02]  /*bcf0*/  F2FP.PACK_AB R18, R175, R18 ;  /* 0x00000012af12723e */ /* 0x000fe400000000ff */
[----:B------:R-:W-:Y:S02]  /*bd00*/  F2FP.PACK_AB R19, R187, R19 ;  /* 0x00000013bb13723e */ /* 0x000fe400000000ff */
[----:B------:R-:W-:Y:S01]  /*bd10*/  F2FP.PACK_AB R22, R21, R22 ;  /* 0x000000161516723e */ /* 0x000fe200000000ff */
[----:B------:R-:W-:Y:S01]  /*bd20*/  IMAD R10, R3, c[0x0][0x48c], R7 ;  /* 0x00012300030a7a24 */ /* 0x000fe200078e0207 */
[----:B------:R-:W-:Y:S02]  /*bd30*/  F2FP.PACK_AB R21, R186, R168 ;  /* 0x000000a8ba15723e */ /* 0x000fe400000000ff */
[----:B------:R-:W-:Y:S01]  /*bd40*/  F2FP.PACK_AB R20, R59, R20 ;  /* 0x000000143b14723e */ /* 0x000fe200000000ff */
        /* <DEDUP_REMOVED lines=15> */
[----:B------:R-:W-:Y:S01]  /*be40*/  IADD3 R6, R14, R6, RZ ;  /* 0x000000060e067210 */ /* 0x000fe20007ffe0ff */
        /* <DEDUP_REMOVED lines=72> */
[----:B------:R-:W-:Y:S04]  /*c2d0*/  STS [R6+0x8400], R75 ;  /* 0x0084004b06007388 */ /* 0x000fe80000000800 */
[----:B------:R-:W-:Y:S04]  /*c2e0*/  STS [R4+0xc080], R74 ;  /* 0x00c0804a04007388 */ /* 0x000fe80000000800 */
[----:B------:R1:W-:Y:S04]  /*c2f0*/  STS [R4+0xc480], R73 ;  /* 0x00c4804904007388 */ /* 0x0003e80000000800 */
[----:B---3--:R3:W5:Y:S04]  /*c300*/  LDL R77, [R1+0x2c] ;  /* 0x00002c00014d7983 */ /* 0x0087680000100800 */
[----:B----4-:R3:W5:Y:S01]  /*c310*/  LDL R76, [R1+0x28] ;  /* 0x00002800014c7983 */ /* 0x0107620000100800 */
[----:B-1----:R-:W-:-:S03]  /*c320*/  SHF.L.U32 R4, R83, 0x1, RZ ;  /* 0x0000000153047819 */ /* 0x002fc600000006ff */
[----:B------:R3:W5:Y:S01]  /*c330*/  LDL.64 R82, [R1+0x18] ;  /* 0x0000180001527983 */ /* 0x0007620000100a00 */
        /* <DEDUP_REMOVED lines=8> */
[----:B------:R-:W-:Y:S02]  /*c3c0*/  LEA R15, P0, R8, c[0x0][0x450], 0x2 ;  /* 0x00011400080f7a11 */ /* 0x000fe400078010ff */
[----:B------:R-:W-:Y:S01]  /*c3d0*/  IADD3 R9, R9, R10, RZ ;  /* 0x0000000a09097210 */ /* 0x000fe20007ffe0ff */
        /* <DEDUP_REMOVED lines=25> */
[----:B------:R-:W4:Y:S04]  /*c570*/  SHFL.IDX PT, R9, R9, 0x1, 0x1c1f ;  /* 0x003c1f0009097f89 */ /* 0x000f2800000e0000 */
[----:B-1----:R1:W-:Y:S04]  /*c580*/  @!P5 ST.E [R10.64], R80 ;  /* 0x000000500a00d985 */ /* 0x0023e8000c101908 */
[----:B----4-:R3:W-:Y:S04]  /*c590*/  @!P3 ST.E [R8.64], R79 ;  /* 0x0000004f0800b985 */ /* 0x0107e8000c101908 */
[----:B------:R3:W4:Y:S04]  /*c5a0*/  LDS.128 R40, [R4+0x1080] ;  /* 0x0010800004287984 */ /* 0x0007280000000c00 */
[----:B------:R3:W1:Y:S04]  /*c5b0*/  LDS.128 R56, [R4+0x2080] ;  /* 0x0020800004387984 */ /* 0x0006680000000c00 */
[----:B------:R3:W2:Y:S04]  /*c5c0*/  LDS.128 R68, [R4+0x3080] ;  /* 0x0030800004447984 */ /* 0x0006a80000000c00 */
[----:B------:R3:W2:Y:S04]  /*c5d0*/  LDS.128 R36, [R4+0x5080] ;  /* 0x0050800004247984 */ /* 0x0006a80000000c00 */
[----:B------:R3:W3:Y:S04]  /*c5e0*/  LDS.128 R52, [R4+0x6080] ;  /* 0x0060800004347984 */ /* 0x0006e80000000c00 */
[----:B------:R1:W3:Y:S04]  /*c5f0*/  LDS.128 R64, [R4+0x7080] ;  /* 0x0070800004407984 */ /* 0x0002e80000000c00 */
[----:B------:R1:W3:Y:S04]  /*c600*/  LDS.128 R32, [R4+0x9080] ;  /* 0x0090800004207984 */ /* 0x0002e80000000c00 */
[----:B------:R2:W3:Y:S04]  /*c610*/  LDS.128 R48, [R4+0xa080] ;  /* 0x00a0800004307984 */ /* 0x0004e80000000c00 */
[----:B------:R3:W3:Y:S04]  /*c620*/  LDS.128 R60, [R4+0xb080] ;  /* 0x00b08000043c7984 */ /* 0x0006e80000000c00 */
[----:B------:R3:W3:Y:S04]  /*c630*/  LDS.128 R28, [R4+0xd080] ;  /* 0x00d08000041c7984 */ /* 0x0006e80000000c00 */
[----:B------:R3:W3:Y:S04]  /*c640*/  LDS.128 R44, [R4+0xe080] ;  /* 0x00e08000042c7984 */ /* 0x0006e80000000c00 */
[----:B------:R3:W3:Y:S01]  /*c650*/  LDS.128 R72, [R4+0xf080] ;  /* 0x00f0800004487984 */ /* 0x0006e20000000c00 */
[----:B------:R-:W-:-:S02]  /*c660*/  IADD3 R0, R13, R16, RZ ;  /* 0x000000100d007210 */ /* 0x000fc40007ffe0ff */
[----:B-1----:R-:W-:-:S04]  /*c670*/  LEA R11, P0, R12, c[0x0][0x380], 0x1 ;  /* 0x0000e0000c0b7a11 */ /* 0x002fc800078008ff */
[----:B------:R-:W-:Y:S02]  /*c680*/  LEA.HI.X R10, R12, c[0x0][0x384], R0, 0x1, P0 ;  /* 0x0000e1000c0a7a11 */ /* 0x000fe400000f0c00 */
[----:B--2---:R-:W-:Y:S01]  /*c690*/  ISETP.GE.AND P0, PT, R84, R81, PT ;  /* 0x000000515400720c */ /* 0x004fe20003f06270 */
[----:B------:R1:W2:Y:S01]  /*c6a0*/  SHFL.IDX PT, R2, R11, RZ, 0x181f ;  /* 0x00181fff0b027589 */ /* 0x0002a200000e0000 */
[----:B------:R-:W-:Y:S03]  /*c6b0*/  BSSY B0, `(.L_x_2214) ;  /* 0x000001c000007945 */ /* 0x000fe60003800000 */
[----:B------:R1:W1:Y:S08]  /*c6c0*/  SHFL.IDX PT, R3, R10, RZ, 0x181f ;  /* 0x00181fff0a037589 */ /* 0x00027000000e0000 */
[----:B------:R-:W-:Y:S05]  /*c6d0*/  @P0 BRA `(.L_x_2215) ;  /* 0x0000019000000947 */ /* 0x000fea0003800000 */
[----:B----4-:R-:W4:Y:S01]  /*c6e0*/  LDS.128 R24, [R4+0x80] ;  /* 0x0000800004187984 */ /* 0x010f220000000c00 */
[----:B-----5:R-:W-:-:S02]  /*c6f0*/  ISETP.GE.AND P2, PT, R78, c[0x0][0x3c8], PT ;  /* 0x0000f2004e007a0c */ /* 0x020fc40003f46270 */
[----:B------:R-:W-:Y:S01]  /*c700*/  ISETP.GE.AND P1, PT, R77, c[0x0][0x3c8], PT ;  /* 0x0000f2004d007a0c */ /* 0x000fe20003f26270 */
[----:B------:R-:W3:Y:S01]  /*c710*/  LDS.128 R20, [R4+0x4080] ;  /* 0x0040800004147984 */ /* 0x000ee20000000c00 */
[----:B------:R-:W-:Y:S02]  /*c720*/  ISETP.GE.AND P0, PT, R76, c[0x0][0x3c8], PT ;  /* 0x0000f2004c007a0c */ /* 0x000fe40003f06270 */
[----:B------:R-:W-:Y:S01]  /*c730*/  ISETP.GE.AND P3, PT, R82, c[0x0][0x3c8], PT ;  /* 0x0000f20052007a0c */ /* 0x000fe20003f66270 */
[----:B------:R-:W2:Y:S04]  /*c740*/  LDS.128 R16, [R4+0x8080] ;  /* 0x0080800004107984 */ /* 0x000ea80000000c00 */
[----:B------:R1:W2:Y:S04]  /*c750*/  LDS.128 R12, [R4+0xc080] ;  /* 0x00c08000040c7984 */ /* 0x0002a80000000c00 */
[----:B------:R-:W-:-:S02]  /*c760*/  @!P1 SHF.R.S32.HI R0, RZ, 0x1f, R77 ;  /* 0x0000001fff009819 */ /* 0x000fc4000001144d */
[----:B------:R-:W-:Y:S02]  /*c770*/  @!P0 SHF.R.S32.HI R5, RZ, 0x1f, R76 ;  /* 0x0000001fff058819 */ /* 0x000fe4000001144c */
[----:B-123--:R-:W-:Y:S01]  /*c780*/  @!P3 IMAD.WIDE R8, R82, 0x2, R2 ;  /* 0x000000025208b825 */ /* 0x00efe200078e0202 */
[----:B------:R-:W-:-:S04]  /*c790*/  @!P2 SHF.R.S32.HI R4, RZ, 0x1f, R78 ;  /* 0x0000001fff04a819 */ /* 0x000fc8000001144e */
[----:B------:R-:W-:Y:S01]  /*c7a0*/  @!P2 LEA.HI R6, R4, R78, RZ, 0x3 ;  /* 0x0000004e0406a211 */ /* 0x000fe200078f18ff */
[----:B----4-:R1:W-:Y:S01]  /*c7b0*/  @!P3 ST.E.128 [R8.64], R24 ;  /* 0x000000180800b985 */ /* 0x0103e2000c101d08 */
        /* <DEDUP_REMOVED lines=11> */
.L_x_2215:
[----:B----4-:R-:W-:Y:S05]  /*c870*/  BSYNC B0 ;  /* 0x0000000000007941 */ /* 0x010fea0003800000 */
.L_x_2214:
[----:B------:R-:W-:Y:S01]  /*c880*/  IADD3 R0, R84, 0x20, RZ ;  /* 0x0000002054007810 */ /* 0x000fe20007ffe0ff */
[----:B-1----:R1:W4:Y:S01]  /*c890*/  SHFL.IDX PT, R3, R10, 0x1, 0x181f ;  /* 0x00381f000a037f89 */ /* 0x00232200000e0000 */
[----:B------:R-:W-:Y:S02]  /*c8a0*/  BSSY B0, `(.L_x_2216) ;  /* 0x0000019000007945 */ /* 0x000fe40003800000 */
[----:B------:R-:W-:Y:S01]  /*c8b0*/  ISETP.GE.AND P0, PT, R0, R81, PT ;  /* 0x000000510000720c */ /* 0x000fe20003f06270 */
[----:B--2---:R1:W2:-:S12]  /*c8c0*/  SHFL.IDX PT, R2, R11, 0x1, 0x181f ;  /* 0x00381f000b027f89 */ /* 0x00429800000e0000 */
[----:B------:R-:W-:Y:S05]  /*c8d0*/  @P0 BRA `(.L_x_2217) ;  /* 0x0000015000000947 */ /* 0x000fea0003800000 */
[----:B-----5:R-:W-:Y:S02]  /*c8e0*/  ISETP.GE.AND P2, PT, R78, c[0x0][0x3c8], PT ;  /* 0x0000f2004e007a0c */ /* 0x020fe40003f46270 */
        /* <DEDUP_REMOVED lines=20> */
.L_x_2217:
[----:B------:R-:W-:Y:S05]  /*ca30*/  BSYNC B0 ;  /* 0x0000000000007941 */ /* 0x000fea0003800000 */
.L_x_2216:
[----:B------:R-:W-:Y:S01]  /*ca40*/  IADD3 R0, R84, 0x40, RZ ;  /* 0x0000004054007810 */ /* 0x000fe20007ffe0ff */
[----:B--2-4-:R2:W4:Y:S01]  /*ca50*/  SHFL.IDX PT, R3, R10, 0x2, 0x181f ;  /* 0x00581f000a037f89 */ /* 0x01452200000e0000 */
[----:B------:R-:W-:Y:S02]  /*ca60*/  BSSY B0, `(.L_x_2218) ;  /* 0x0000019000007945 */ /* 0x000fe40003800000 */
[----:B------:R-:W-:Y:S01]  /*ca70*/  ISETP.GE.AND P0, PT, R0, R81, PT ;  /* 0x000000510000720c */ /* 0x000fe20003f06270 */
[----:B------:R2:W1:-:S12]  /*ca80*/  SHFL.IDX PT, R2, R11, 0x2, 0x181f ;  /* 0x00581f000b027f89 */ /* 0x00045800000e0000 */
        /* <DEDUP_REMOVED lines=22> */
.L_x_2219:
[----:B------:R-:W-:Y:S05]  /*cbf0*/  BSYNC B0 ;  /* 0x0000000000007941 */ /* 0x000fea0003800000 */
.L_x_2218:
[----:B------:R-:W-:Y:S01]  /*cc00*/  IADD3 R0, R84, 0x60, RZ ;  /* 0x0000006054007810 */ /* 0x000fe20007ffe0ff */
[----:B-1--4-:R1:W4:Y:S03]  /*cc10*/  SHFL.IDX PT, R3, R10, 0x3, 0x181f ;  /* 0x00781f000a037f89 */ /* 0x01232600000e0000 */
[----:B------:R-:W-:Y:S01]  /*cc20*/  ISETP.GE.AND P0, PT, R0, R81, PT ;  /* 0x000000510000720c */ /* 0x000fe20003f06270 */
[----:B------:R1:W2:-:S12]  /*cc30*/  SHFL.IDX PT, R2, R11, 0x3, 0x181f ;  /* 0x00781f000b027f89 */ /* 0x00029800000e0000 */
[----:B------:R-:W-:Y:S05]  /*cc40*/  @P0 EXIT ;  /* 0x000000000000094d */ /* 0x000fea0003800000 */
[----:B-----5:R-:W-:Y:S02]  /*cc50*/  ISETP.GE.AND P1, PT, R78, c[0x0][0x3c8], PT ;  /* 0x0000f2004e007a0c */ /* 0x020fe40003f26270 */
[----:B------:R-:W-:Y:S02]  /*cc60*/  ISETP.GE.AND P0, PT, R77, c[0x0][0x3c8], PT ;  /* 0x0000f2004d007a0c */ /* 0x000fe40003f06270 */
[----:B------:R-:W-:-:S09]  /*cc70*/  ISETP.GE.AND P2, PT, R82, c[0x0][0x3c8], PT ;  /* 0x0000f20052007a0c */ /* 0x000fd20003f46270 */
[----:B---3--:R-:W-:Y:S02]  /*cc80*/  @!P1 SHF.R.S32.HI R4, RZ, 0x1f, R78 ;  /* 0x0000001fff049819 */ /* 0x008fe4000001144e */
        /* <DEDUP_REMOVED lines=19> */
.L_x_2220:
        /* <DEDUP_REMOVED lines=12> */
.L_x_3025:


//--------------------- .text._ZN7cutlass13device_kernelIN5flash19enable_sm80_to_sm89INS1_16FlashAttnFwdSm80INS1_25CollectiveMainloopFwdSm80ILi8ELi1ELb0EN4cute5tupleIJNS5_1CILi128EEENS7_ILi96EEENS7_ILi256EEEEEELi256ENS_6half_tEfNS_4arch4Sm80ELb0ELb0ELb0ELb1ELb0ELb0ELb1ELb0EEENS1_21CollectiveEpilogueFwdINS6_IJS8_SA_S9_EEENS6_IJNS7_ILi1EEESI_SI_EEESC_SE_Li256ELb1ELb1ELb0ELb0EEENS1_19SingleTileSchedulerILb1ELb0ELb1ELi128EEEEEEEEEvNT_6ParamsE --------------------------
	.section	.text._ZN7cutlass13device_kernelIN5flash19enable_sm80_to_sm89INS1_16FlashAttnFwdSm80INS1_25CollectiveMainloopFwdSm80ILi8ELi1ELb0EN4cute5tupleIJNS5_1CILi128EEENS7_ILi96EEENS7_ILi256EEEEEELi256ENS_6half_tEfNS_4arch4Sm80ELb0ELb0ELb0ELb1ELb0ELb0ELb1ELb0EEENS1_21CollectiveEpilogueFwdINS6_IJS8_SA_S9_EEENS6_IJNS7_ILi1EEESI_SI_EEESC_SE_Li256ELb1ELb1ELb0ELb0EEENS1_19SingleTileSchedulerILb1ELb0ELb1ELi128EEEEEEEEEvNT_6ParamsE,"ax",@progbits
	.sectioninfo	@"SHI_REGISTERS=255"
	.align	128
.text._ZN7cutlass13device_kernelIN5flash19enable_sm80_to_sm89INS1_16FlashAttnFwdSm80INS1_25CollectiveMainloopFwdSm80ILi8ELi1ELb0EN4cute5tupleIJNS5_1CILi128EEENS7_ILi96EEENS7_ILi256EEEEEELi256ENS_6half_tEfNS_4arch4Sm80ELb0ELb0ELb0ELb1ELb0ELb0ELb1ELb0EEENS1_21CollectiveEpilogueFwdINS6_IJS8_SA_S9_EEENS6_IJNS7_ILi1EEESI_SI_EEESC_SE_Li256ELb1ELb1ELb0ELb0EEENS1_19SingleTileSchedulerILb1ELb0ELb1ELi128EEEEEEEEEvNT_6ParamsE:
        .type           _ZN7cutlass13device_kernelIN5flash19enable_sm80_to_sm89INS1_16FlashAttnFwdSm80INS1_25CollectiveMainloopFwdSm80ILi8ELi1ELb0EN4cute5tupleIJNS5_1CILi128EEENS7_ILi96EEENS7_ILi256EEEEEELi256ENS_6half_tEfNS_4arch4Sm80ELb0ELb0ELb0ELb1ELb0ELb0ELb1ELb0EEENS1_21CollectiveEpilogueFwdINS6_IJS8_SA_S9_EEENS6_IJNS7_ILi1EEESI_SI_EEESC_SE_Li256ELb1ELb1ELb0ELb0EEENS1_19SingleTileSchedulerILb1ELb0ELb1ELi128EEEEEEEEEvNT_6ParamsE,@function
        .size           _ZN7cutlass13device_kernelIN5flash19enable_sm80_to_sm89INS1_16FlashAttnFwdSm80INS1_25CollectiveMainloopFwdSm80ILi8ELi1ELb0EN4cute5tupleIJNS5_1CILi128EEENS7_ILi96EEENS7_ILi256EEEEEELi256ENS_6half_tEfNS_4arch4Sm80ELb0ELb0ELb0ELb1ELb0ELb0ELb1ELb0EEENS1_21CollectiveEpilogueFwdINS6_IJS8_SA_S9_EEENS6_IJNS7_ILi1EEESI_SI_EEESC_SE_Li256ELb1ELb1ELb0ELb0EEENS1_19SingleTileSchedulerILb1ELb0ELb1ELi128EEEEEEEEEvNT_6ParamsE,(.L_x_3026 - _ZN7cutlass13device_kernelIN5flash19enable_sm80_to_sm89INS1_16FlashAttnFwdSm80INS1_25CollectiveMainloopFwdSm80ILi8ELi1ELb0EN4cute5tupleIJNS5_1CILi128EEENS7_ILi96EEENS7_ILi256EEEEEELi256ENS_6half_tEfNS_4arch4Sm80ELb0ELb0ELb0ELb1ELb0ELb0ELb1ELb0EEENS1_21CollectiveEpilogueFwdINS6_IJS8_SA_S9_EEENS6_IJNS7_ILi1EEESI_SI_EEESC_SE_Li256ELb1ELb1ELb0ELb0EEENS1_19SingleTileSchedulerILb1ELb0ELb1ELi128EEEEEEEEEvNT_6ParamsE)
        .other          _ZN7cutlass13device_kernelIN5flash19enable_sm80_to_sm89INS1_16FlashAttnFwdSm80INS1_25CollectiveMainloopFwdSm80ILi8ELi1ELb0EN4cute5tupleIJNS5_1CILi128EEENS7_ILi96EEENS7_ILi256EEEEEELi256ENS_6half_tEfNS_4arch4Sm80ELb0ELb0ELb0ELb1ELb0ELb0ELb1ELb0EEENS1_21CollectiveEpilogueFwdINS6_IJS8_SA_S9_EEENS6_IJNS7_ILi1EEESI_SI_EEESC_SE_Li256ELb1ELb1ELb0ELb0EEENS1_19SingleTileSchedulerILb1ELb0ELb1ELi128EEEEEEEEEvNT_6ParamsE,@"STO_CUDA_ENTRY STV_DEFAULT"
_ZN7cutlass13device_kernelIN5flash19enable_sm80_to_sm89INS1_16FlashAttnFwdSm80INS1_25CollectiveMainloopFwdSm80ILi8ELi1ELb0EN4cute5tupleIJNS5_1CILi128EEENS7_ILi96EEENS7_ILi256EEEEEELi256ENS_6half_tEfNS_4arch4Sm80ELb0ELb0ELb0ELb1ELb0ELb0ELb1ELb0EEENS1_21CollectiveEpilogueFwdINS6_IJS8_SA_S9_EEENS6_IJNS7_ILi1EEESI_SI_EEESC_SE_Li256ELb1ELb1ELb0ELb0EEENS1_19SingleTileSchedulerILb1ELb0ELb1ELi128EEEEEEEEEvNT_6ParamsE:
        /* <DEDUP_REMOVED lines=17> */
.L_x_2222:
        /* <DEDUP_REMOVED lines=8> */
.L_x_2224:
[----:B------:R-:W-:-:S05]  /*0190*/  MOV R0, c[0x0][0x54c] ;  /* 0x0001530000007a02 */ /* 0x000fca0000000f00 */
.L_x_2223:
[----:B-----5:R-:W-:Y:S01]  /*01a0*/  IMAD R0, R0, c[0x0][0x548], RZ ;  /* 0x0001520000007a24 */ /* 0x020fe200078e02ff */
[----:B-1----:R-:W-:-:S04]  /*01b0*/  SHF.L.U32 R2, R48, 0x7, RZ ;  /* 0x0000000730027819 */ /* 0x002fc800000006ff */
[----:B------:R-:W-:-:S04]  /*01c0*/  ISETP.GE.AND P0, PT, R2, R0, PT ;  /* 0x000000000200720c */ /* 0x000fc80003f06270 */
[----:B------:R-:W-:-:S05]  /*01d0*/  SEL R0, R5, 0xffffffff, !P0 ;  /* 0xffffffff05007807 */ /* 0x000fca0004000000 */
[----:B------:R1:W-:Y:S01]  /*01e0*/  STL [R1+0x8], R0 ;  /* 0x0000080001007387 */ /* 0x0003e20000100800 */
[----:B------:R-:W-:Y:S05]  /*01f0*/  BRA `(.L_x_2225) ;  /* 0x0000013000007947 */ /* 0x000fea0003800000 */
.L_x_2221:
[----:B---3--:R-:W-:-:S04]  /*0200*/  ISETP.NE.U32.AND P0, PT, RZ, c[0x0][0x568], PT ;  /* 0x00015a00ff007a0c */ /* 0x008fc80003f05070 */
[----:B------:R-:W-:-:S13]  /*0210*/  ISETP.NE.AND.EX P0, PT, RZ, c[0x0][0x56c], PT, P0 ;  /* 0x00015b00ff007a0c */ /* 0x000fda0003f05300 */
[----:B------:R-:W-:Y:S05]  /*0220*/  @!P0 BRA `(.L_x_2226) ;  /* 0x0000002000008947 */ /* 0x000fea0003800000 */
[----:B------:R1:W5:Y:S01]  /*0230*/  LDG.E R0, [R2.64] ;  /* 0x0000000402007981 */ /* 0x000362000c1e1900 */
[----:B------:R-:W-:Y:S05]  /*0240*/  BRA `(.L_x_2227) ;  /* 0x0000009000007947 */ /* 0x000fea0003800000 */
.L_x_2226:
        /* <DEDUP_REMOVED lines=8> */
.L_x_2228:
[----:B------:R-:W-:-:S05]  /*02d0*/  MOV R0, c[0x0][0x54c] ;  /* 0x0001530000007a02 */ /* 0x000fca0000000f00 */
.L_x_2227:
[----:B-----5:R-:W-:Y:S01]  /*02e0*/  IMAD R0, R0, c[0x0][0x548], RZ ;  /* 0x0001520000007a24 */ /* 0x020fe200078e02ff */
[----:B-1----:R-:W-:-:S04]  /*02f0*/  SHF.L.U32 R2, R48, 0x7, RZ ;  /* 0x0000000730027819 */ /* 0x002fc800000006ff */
[----:B------:R-:W-:-:S04]  /*0300*/  ISETP.GE.AND P0, PT, R2, R0, PT ;  /* 0x000000000200720c */ /* 0x000fc80003f06270 */
[----:B------:R-:W-:-:S05]  /*0310*/  SEL R0, R5, 0xffffffff, !P0 ;  /* 0xffffffff05007807 */ /* 0x000fca0004000000 */
[----:B------:R1:W-:Y:S04]  /*0320*/  STL [R1+0x8], R0 ;  /* 0x0000080001007387 */ /* 0x0003e80000100800 */
.L_x_2225:
        /* <DEDUP_REMOVED lines=28> */
.L_x_2229:
[----:B------:R-:W-:-:S04]  /*04f0*/  ISETP.NE.U32.AND P0, PT, RZ, c[0x0][0x368], PT ;  /* 0x0000da00ff007a0c */ /* 0x000fc80003f05070 */
[----:B------:R-:W-:-:S13]  /*0500*/  ISETP.NE.AND.EX P0, PT, RZ, c[0x0][0x36c], PT, P0 ;  /* 0x0000db00ff007a0c */ /* 0x000fda0003f05300 */
[----:B------:R-:W-:Y:S05]  /*0510*/  @!P0 BRA `(.L_x_2230) ;  /* 0x0000003000008947 */ /* 0x000fea0003800000 */
[----:B--2---:R-:W-:-:S05]  /*0520*/  IMAD.WIDE R2, R49, R27, c[0x0][0x368] ;  /* 0x0000da0031027625 */ /* 0x004fca00078e021b */
[----:B------:R1:W5:Y:S01]  /*0530*/  LDG.E R0, [R2.64] ;  /* 0x0000000402007981 */ /* 0x000362000c1e1900 */
[----:B------:R-:W-:Y:S05]  /*0540*/  BRA `(.L_x_2231) ;  /* 0x0000004000007947 */ /* 0x000fea0003800000 */
.L_x_2230:
[----:B------:R-:W-:Y:S05]  /*0550*/  @!P4 BRA `(.L_x_2231) ;  /* 0x000000300000c947 */ /* 0x000fea0003800000 */
[----:B------:R1:W3:Y:S04]  /*0560*/  LDG.E R0, [R2.64] ;  /* 0x0000000402007981 */ /* 0x0002e8000c1e1900 */
[----:B-12---:R-:W3:Y:S02]  /*0570*/  LDG.E R2, [R2.64+0x4] ;  /* 0x0000040402027981 */ /* 0x006ee4000c1e1900 */
[----:B---3--:R-:W-:-:S05]  /*0580*/  IADD3 R0, -R0, R2, RZ ;  /* 0x0000000200007210 */ /* 0x008fca0007ffe1ff */
.L_x_2231:
        /* <DEDUP_REMOVED lines=223> */
[----:B------:R-:W-:Y:S01]  /*1380*/  ISETP.GE.AND P3, PT, R8, c[0x0][0x1d4], PT ;  /* 0x0000750008007a0c */ /* 0x000fe20003f66270 */
[----:B-1----:R-:W-:Y:S02]  /*1390*/  IMAD R11, R37, c[0x0][0x210], RZ ;  /* 0x00008400250b7a24 */ /* 0x002fe400078e02ff */
[----:B------:R-:W-:Y:S02]  /*13a0*/  IMAD.SHL.U32 R10, R32, 0x8, RZ ;  /* 0x00000008200a7824 */ /* 0x000fe400078e00ff */
[----:B------:R-:W-:Y:S02]  /*13b0*/  IMAD R11, R36, c[0x0][0x214], R11 ;  /* 0x00008500240b7a24 */ /* 0x000fe400078e020b */
[----:B---3--:R-:W-:-:S02]  /*13c0*/  IMAD.MOV.U32 R13, RZ, RZ, 0x10 ;  /* 0x00000010ff0d7424 */ /* 0x008fc400078e00ff */
[----:B------:R-:W-:Y:S02]  /*13d0*/  IMAD R12, R37, c[0x0][0x1e8], RZ ;  /* 0x00007a00250c7a24 */ /* 0x000fe400078e02ff */
[----:B--2---:R-:W-:Y:S02]  /*13e0*/  IMAD.SHL.U32 R0, R19, 0x40, RZ ;  /* 0x0000004013007824 */ /* 0x004fe400078e00ff */
        /* <DEDUP_REMOVED lines=17> */
[----:B------:R-:W-:Y:S01]  /*1500*/  IMAD R0, R20, c[0x0][0x218], RZ ;  /* 0x0000860014007a24 */ /* 0x000fe200078e02ff */
[----:B------:R-:W-:Y:S01]  /*1510*/  SEL R20, RZ, 0x1, P3 ;  /* 0x00000001ff147807 */ /* 0x000fe20001800000 */
        /* <DEDUP_REMOVED lines=41> */
.L_x_2234:
[----:B--2---:R-:W-:Y:S05]  /*17b0*/  BSYNC B0 ;  /* 0x0000000000007941 */ /* 0x004fea0003800000 */
.L_x_2233:
        /* <DEDUP_REMOVED lines=32> */
.L_x_2236:
[----:B------:R-:W-:Y:S05]  /*19c0*/  BSYNC B0 ;  /* 0x0000000000007941 */ /* 0x000fea0003800000 */
.L_x_2235:
        /* <DEDUP_REMOVED lines=34> */
.L_x_2238:
[----:B------:R-:W-:Y:S05]  /*1bf0*/  BSYNC B0 ;  /* 0x0000000000007941 */ /* 0x000fea0003800000 */
.L_x_2237:
[C---:B------:R-:W-:Y:S01]  /*1c00*/  IMAD R140, R149.reuse, -0x60, R140 ;  /* 0xffffffa0958c7824 */ /* 0x040fe200078e028c */
[----:B------:R-:W0:Y:S01]  /*1c10*/  LDGDEPBAR ;  /* 0x00000000000079af */ /* 0x000e220000000000 */
[----:B----4-:R-:W-:Y:S01]  /*1c20*/  IADD3 R12, R149, -0x1, RZ ;  /* 0xffffffff950c7810 */ /* 0x010fe20007ffe0ff */
[----:B------:R-:W-:Y:S01]  /*1c30*/  IMAD.MOV.U32 R150, RZ, RZ, R44 ;  /* 0x000000ffff967224 */ /* 0x000fe200078e002c */
[----:B------:R-:W-:Y:S01]  /*1c40*/  SEL R3, RZ, 0x4, P6 ;  /* 0x00000004ff037807 */ /* 0x000fe20003000000 */
        /* <DEDUP_REMOVED lines=9> */
[----:B------:R-:W-:Y:S01]  /*1ce0*/  LEA.HI R142, R35, R145, RZ, 0x5 ;  /* 0x00000091238e7211 */ /* 0x000fe200078f28ff */
[----:B------:R-:W-:Y:S01]  /*1cf0*/  STL.64 [R1+0x18], R150 ;  /* 0x0000189601007387 */ /* 0x000fe20000100a00 */
[----:B------:R-:W-:Y:S01]  /*1d00*/  P2R R72, PR, RZ, 0x20 ;  /* 0x00000020ff487803 */ /* 0x000fe20000000000 */
[----:B------:R-:W-:-:S02]  /*1d10*/  IMAD R0, R10, R146, R0 ;  /* 0x000000920a007224 */ /* 0x000fc400078e0200 */
[----:B------:R-:W-:Y:S02]  /*1d20*/  IMAD.MOV.U32 R144, RZ, RZ, c[0x0][0x1e0] ;  /* 0x00007800ff907624 */ /* 0x000fe400078e00ff */
[----:B------:R-:W-:Y:S01]  /*1d30*/  IMAD.IADD R0, R9, 0x1, R0 ;  /* 0x0000000109007824 */ /* 0x000fe200078e0200 */
[----:B------:R-:W-:Y:S01]  /*1d40*/  BAR.SYNC.DEFER_BLOCKING 0x0 ;  /* 0x0000000000007b1d */ /* 0x000fe20000010000 */
[----:B------:R-:W-:Y:S01]  /*1d50*/  @P2 LEA R6, P0, R8, c[0x0][0x1c8], 0x1 ;  /* 0x0000720008062a11 */ /* 0x000fe200078008ff */
[----:B------:R-:W-:Y:S02]  /*1d60*/  IMAD.MOV.U32 R148, RZ, RZ, c[0x0][0x1e4] ;  /* 0x00007900ff947624 */ /* 0x000fe400078e00ff */
[----:B------:R-:W-:Y:S01]  /*1d70*/  IMAD.WIDE.U32 R14, R144, 0x40, RZ ;  /* 0x00000040900e7825 */ /* 0x000fe200078e00ff */
[----:B-1----:R-:W-:Y:S02]  /*1d80*/  @P2 LEA.HI.X R7, R8, c[0x0][0x1cc], R0, 0x1, P0 ;  /* 0x0000730008072a11 */ /* 0x002fe400000f0c00 */
[----:B------:R-:W-:Y:S01]  /*1d90*/  ISETP.GE.AND P0, PT, R18, 0x41, PT ;  /* 0x000000411200780c */ /* 0x000fe20003f06270 */
[----:B------:R-:W-:-:S02]  /*1da0*/  IMAD.SHL.U32 R13, R148, 0x40, RZ ;  /* 0x00000040940d7824 */ /* 0x000fc400078e00ff */
[----:B------:R-:W-:Y:S02]  /*1db0*/  IMAD.MOV.U32 R16, RZ, RZ, R40 ;  /* 0x000000ffff107224 */ /* 0x000fe400078e0028 */
[----:B------:R-:W-:Y:S02]  /*1dc0*/  IMAD.MOV.U32 R17, RZ, RZ, R41 ;  /* 0x000000ffff117224 */ /* 0x000fe400078e0029 */
[----:B------:R-:W-:-:S05]  /*1dd0*/  IMAD.MOV.U32 R16, RZ, RZ, R38 ;  /* 0x000000ffff107224 */ /* 0x000fca00078e0026 */
[----:B------:R1:W-:Y:S04]  /*1de0*/  STL.64 [R1+0x30], R16 ;  /* 0x0000301001007387 */ /* 0x0003e80000100a00 */
[----:B------:R-:W-:Y:S01]  /*1df0*/  @!PT LDS RZ, [RZ] ;  /* 0x00000000fffff984 */ /* 0x000fe20000000800 */
[----:B------:R-:W-:Y:S01]  /*1e00*/  @!PT LDS RZ, [RZ] ;  /* 0x00000000fffff984 */ /* 0x000fe20000000800 */
[----:B------:R-:W-:Y:S01]  /*1e10*/  @!PT LDS RZ, [RZ] ;  /* 0x00000000fffff984 */ /* 0x000fe20000000800 */
[----:B------:R4:W-:Y:S04]  /*1e20*/  @P2 LDGSTS.E.BYPASS.LTC128B.128 [R251+0xc100], [R6.64], !P3 ;  /* 0x0c10000006fb2fae */ /* 0x0009e8000d901d44 */
[----:B------:R4:W-:Y:S04]  /*1e30*/  @P2 LDGSTS.E.BYPASS.LTC128B.128 [R251+0xf100], [R6.64+0x80], !P5 ;  /* 0x0f10008006fb2fae */ /* 0x0009e8000e901d44 */
[----:B------:R4:W-:Y:S04]  /*1e40*/  @P2 LDGSTS.E.BYPASS.LTC128B.128 [R251+0x12100], [R6.64+0x100], !P6 ;  /* 0x1210010006fb2fae */ /* 0x0009e8000f101d44 */
[----:B------:R4:W-:Y:S02]  /*1e50*/  @P2 LDGSTS.E.BYPASS.LTC128B.128 [R251+0x15100], [R6.64+0x180], !P4 ;  /* 0x1510018006fb2fae */ /* 0x0009e4000e101d44 */
[----:B----4-:R-:W-:-:S02]  /*1e60*/  @P1 LEA R7, P2, R144, R8, 0x5 ;  /* 0x0000000890071211 */ /* 0x010fc400078428ff */
[----:B------:R-:W-:Y:S02]  /*1e70*/  SEL R6, RZ, 0x2, P5 ;  /* 0x00000002ff067807 */ /* 0x000fe40002800000 */
[----:B------:R-:W-:Y:S02]  /*1e80*/  @P1 LEA.HI.X R11, R144, R0, R148, 0x5, P2 ;  /* 0x00000000900b1211 */ /* 0x000fe400010f2c94 */
[----:B------:R-:W-:Y:S01]  /*1e90*/  @P0 IADD3 R9, P2, R8, R14, RZ ;  /* 0x0000000e08090210 */ /* 0x000fe20007f5e0ff */
[----:B------:R-:W-:Y:S01]  /*1ea0*/  IMAD R8, R10, c[0x0][0x208], RZ ;  /* 0x000082000a087a24 */ /* 0x000fe200078e02ff */
[----:B------:R-:W-:Y:S01]  /*1eb0*/  IADD3 R19, R3, R6, R20 ;  /* 0x0000000603137210 */ /* 0x000fe20007ffe014 */
[----:B------:R-:W-:Y:S01]  /*1ec0*/  IMAD.SHL.U32 R14, R23, 0x8, RZ ;  /* 0x00000008170e7824 */ /* 0x000fe200078e00ff */
[----:B------:R-:W-:Y:S01]  /*1ed0*/  @P0 IADD3.X R15, R0, R15, R13, P2, !PT ;  /* 0x0000000f000f0210 */ /* 0x000fe200017fe40d */
[----:B------:R-:W-:Y:S01]  /*1ee0*/  IMAD R3, R12, c[0x0][0x20c], R8 ;  /* 0x000083000c037a24 */ /* 0x000fe200078e0208 */
[----:B------:R-:W-:Y:S01]  /*1ef0*/  @P1 LEA R10, P2, R7, c[0x0][0x1c8], 0x1 ;  /* 0x00007200070a1a11 */ /* 0x000fe200078408ff */
[----:B------:R-:W-:-:S02]  /*1f00*/  IMAD.SHL.U32 R0, R26, 0x40, RZ ;  /* 0x000000401a007824 */ /* 0x000fc400078e00ff */
        /* <DEDUP_REMOVED lines=18> */
[----:B------:R-:W-:-:S02]  /*2030*/  IMAD.IADD R19, R19, 0x1, R7 ;  /* 0x0000000113137824 */ /* 0x000fc400078e0207 */
[----:B------:R-:W-:Y:S01]  /*2040*/  LEA.HI.X R7, R12, c[0x0][0x1fc], R3, 0x1, P2 ;  /* 0x00007f000c077a11 */ /* 0x000fe200010f0c03 */
[----:B------:R4:W-:Y:S01]  /*2050*/  @P0 LDGSTS.E.BYPASS.LTC128B.128 [R251+0xe100], [R8.64], !P3 ;  /* 0x0e10000008fb0fae */ /* 0x0009e2000d901d44 */
[----:B------:R-:W-:Y:S01]  /*2060*/  IMAD.MOV.U32 R3, RZ, RZ, c[0x0][0x208] ;  /* 0x00008200ff037624 */ /* 0x000fe200078e00ff */
[----:B------:R-:W-:Y:S01]  /*2070*/  LOP3.LUT P2, RZ, R26, 0x2, RZ, 0xc0, !PT ;  /* 0x000000021aff7812 */ /* 0x000fe2000784c0ff */
[----:B------:R-:W-:Y:S01]  /*2080*/  IMAD.MOV.U32 R12, RZ, RZ, 0x6 ;  /* 0x00000006ff0c7424 */ /* 0x000fe200078e00ff */
[----:B------:R4:W-:Y:S01]  /*2090*/  @P0 LDGSTS.E.BYPASS.LTC128B.128 [R251+0x11100], [R8.64+0x80], !P5 ;  /* 0x1110008008fb0fae */ /* 0x0009e2000e901d44 */
[----:B------:R-:W-:Y:S01]  /*20a0*/  IMAD.SHL.U32 R56, R3, 0x40, RZ ;  /* 0x0000004003387824 */ /* 0x000fe200078e00ff */
[----:B------:R-:W-:Y:S01]  /*20b0*/  LOP3.LUT P5, RZ, R19, 0x2, RZ, 0xc0, !PT ;  /* 0x0000000213ff7812 */ /* 0x000fe200078ac0ff */
[----:B------:R-:W-:Y:S01]  /*20c0*/  IMAD R0, R32, 0x200, R14 ;  /* 0x0000020020007824 */ /* 0x000fe200078e020e */
[----:B------:R4:W-:Y:S01]  /*20d0*/  @P0 LDGSTS.E.BYPASS.LTC128B.128 [R251+0x14100], [R8.64+0x100], !P6 ;  /* 0x1410010008fb0fae */ /* 0x0009e2000f101d44 */
[----:B------:R-:W-:-:S02]  /*20e0*/  SHF.L.U64.HI R27, R3, R12, c[0x0][0x20c] ;  /* 0x00008300031b7619 */ /* 0x000fc4000001020c */
[----:B------:R-:W-:Y:S01]  /*20f0*/  IMAD.SHL.U32 R167, R0, 0x2, RZ ;  /* 0x0000000200a77824 */ /* 0x000fe200078e00ff */
[----:B------:R4:W-:Y:S01]  /*2100*/  @P0 LDGSTS.E.BYPASS.LTC128B.128 [R251+0x17100], [R8.64+0x180], !P4 ;  /* 0x1710018008fb0fae */ /* 0x0009e2000e101d44 */
[--C-:B------:R-:W-:Y:S01]  /*2110*/  IADD3 R24, P1, P0, R56, 0x80, R6.reuse ;  /* 0x0000008038187810 */ /* 0x100fe2000783e006 */
[----:B------:R-:W-:Y:S02]  /*2120*/  IMAD.SHL.U32 R0, R142, 0x20, RZ ;  /* 0x000000208e007824 */ /* 0x000fe400078e00ff */
[----:B------:R-:W0:Y:S01]  /*2130*/  LDGDEPBAR ;  /* 0x00000000000079af */ /* 0x000e220000000000 */
[----:B--23--:R-:W-:Y:S02]  /*2140*/  IADD3.X R25, R27, RZ, R7, P1, P0 ;  /* 0x000000ff1b197210 */ /* 0x00cfe40000fe0407 */
[----:B------:R-:W-:Y:S02]  /*2150*/  IADD3 R22, P1, P0, R56, 0x100, R6 ;  /* 0x0000010038167810 */ /* 0x000fe4000783e006 */
[----:B------:R-:W-:-:S02]  /*2160*/  LOP3.LUT R0, R0, 0x7ffffc00, RZ, 0xc0, !PT ;  /* 0x7ffffc0000007812 */ /* 0x000fc400078ec0ff */
[--C-:B------:R-:W-:Y:S02]  /*2170*/  IADD3.X R23, R27, RZ, R7.reuse, P1, P0 ;  /* 0x000000ff1b177210 */ /* 0x100fe40000fe0407 */
[----:B------:R-:W-:Y:S01]  /*2180*/  IADD3 R20, P1, P0, R56, 0x180, R6 ;  /* 0x0000018038147810 */ /* 0x000fe2000783e006 */
[----:B------:R-:W-:Y:S01]  /*2190*/  IMAD.IADD R0, R5, 0x1, R0 ;  /* 0x0000000105007824 */ /* 0x000fe200078e0200 */
[----:B------:R-:W-:Y:S02]  /*21a0*/  IADD3 R3, R167, 0xc100, RZ ;  /* 0x0000c100a7037810 */ /* 0x000fe40007ffe0ff */
[----:B------:R-:W-:Y:S01]  /*21b0*/  IADD3.X R21, R27, RZ, R7, P1, P0 ;  /* 0x000000ff1b157210 */ /* 0x000fe20000fe0407 */
[----:B------:R-:W-:Y:S01]  /*21c0*/  IMAD.SHL.U32 R222, R0, 0x2, RZ ;  /* 0x0000000200de7824 */ /* 0x000fe200078e00ff */
[C---:B------:R-:W-:Y:S01]  /*21d0*/  ISETP.LT.OR P1, PT, R18.reuse, 0x1, P3 ;  /* 0x000000011200780c */ /* 0x040fe20001f21670 */
[----:B------:R-:W-:Y:S01]  /*21e0*/  IMAD.MOV.U32 R0, RZ, RZ, 0x40 ;  /* 0x00000040ff007424 */ /* 0x000fe200078e00ff */
[----:B------:R-:W-:Y:S01]  /*21f0*/  ISETP.LT.OR P0, PT, R18, 0x1, !P5 ;  /* 0x000000011200780c */ /* 0x000fe20006f01670 */
[--C-:B------:R-:W-:Y:S01]  /*2200*/  IMAD R223, R4, 0x2, R222.reuse ;  /* 0x0000000204df7824 */ /* 0x100fe200078e02de */
[----:B------:R-:W-:Y:S01]  /*2210*/  IADD3 R226, R167, 0xc120, RZ ;  /* 0x0000c120a7e27810 */ /* 0x000fe20007ffe0ff */
[C---:B------:R-:W-:Y:S01]  /*2220*/  IMAD R225, R2.reuse, 0x2, R222 ;  /* 0x0000000202e17824 */ /* 0x040fe200078e02de */
[----:B------:R-:W-:Y:S01]  /*2230*/  @P2 IADD3 R226, R3, -0x20, RZ ;  /* 0xffffffe003e22810 */ /* 0x000fe20007ffe0ff */
[----:B------:R-:W-:Y:S01]  /*2240*/  IMAD R224, R2, 0x2, R223 ;  /* 0x0000000202e07824 */ /* 0x000fe200078e02df */
[----:B-1----:R-:W-:Y:S01]  /*2250*/  IADD3 R16, P2, R56, R6, RZ ;  /* 0x0000000638107210 */ /* 0x002fe20007f5e0ff */
        /* <DEDUP_REMOVED lines=15> */
[----:B----4-:R-:W-:Y:S01]  /*2350*/  LDSM.16.M88.4 R8, [R222+0x18100] ;  /* 0x01810000de08783b */ /* 0x010fe20000000200 */
        /* <DEDUP_REMOVED lines=11> */
[----:B------:R-:W1:Y:S01]  /*2410*/  LDSM.16.M88.4 R52, [R167+0xd100] ;  /* 0x00d10000a734783b */ /* 0x000e620000000200 */
[C---:B------:R-:W-:Y:S02]  /*2420*/  IADD3 R231, R226.reuse, 0x9800, RZ ;  /* 0x00009800e2e77810 */ /* 0x040fe40007ffe0ff */
[C---:B------:R-:W-:Y:S01]  /*2430*/  IADD3 R230, R226.reuse, 0xa000, RZ ;  /* 0x0000a000e2e67810 */ /* 0x040fe20007ffe0ff */
[----:B------:R-:W2:Y:S01]  /*2440*/  LDSM.16.M88.4 R48, [R167+0xd900] ;  /* 0x00d90000a730783b */ /* 0x000ea20000000200 */
[C---:B------:R-:W-:Y:S02]  /*2450*/  IADD3 R229, R226.reuse, 0xa800, RZ ;  /* 0x0000a800e2e57810 */ /* 0x040fe40007ffe0ff */
[C---:B------:R-:W-:Y:S01]  /*2460*/  IADD3 R228, R226.reuse, 0xb000, RZ ;  /* 0x0000b000e2e47810 */ /* 0x040fe20007ffe0ff */
[----:B------:R-:W3:Y:S01]  /*2470*/  LDSM.16.M88.4 R44, [R167+0xe100] ;  /* 0x00e10000a72c783b */ /* 0x000ee20000000200 */
[----:B------:R-:W-:-:S03]  /*2480*/  IADD3 R227, R226, 0xb800, RZ ;  /* 0x0000b800e2e37810 */ /* 0x000fc60007ffe0ff */
[----:B------:R-:W4:Y:S04]  /*2490*/  LDSM.16.M88.4 R40, [R167+0xe900] ;  /* 0x00e90000a728783b */ /* 0x000f280000000200 */
[----:B------:R-:W-:Y:S04]  /*24a0*/  LDSM.16.M88.4 R36, [R226] ;  /* 0x00000000e224783b */ /* 0x000fe80000000200 */
[----:B------:R-:W-:Y:S04]  /*24b0*/  LDSM.16.M88.4 R80, [R226+0x800] ;  /* 0x00080000e250783b */ /* 0x000fe80000000200 */
[----:B------:R-:W-:Y:S04]  /*24c0*/  LDSM.16.M88.4 R96, [R226+0x1000] ;  /* 0x00100000e260783b */ /* 0x000fe80000000200 */
[----:B------:R-:W-:Y:S04]  /*24d0*/  LDSM.16.M88.4 R100, [R226+0x1800] ;  /* 0x00180000e264783b */ /* 0x000fe80000000200 */
[----:B------:R-:W5:Y:S04]  /*24e0*/  LDSM.16.M88.4 R116, [R226+0x2000] ;  /* 0x00200000e274783b */ /* 0x000f680000000200 */
[----:B------:R-:W4:Y:S04]  /*24f0*/  LDSM.16.M88.4 R120, [R226+0x2800] ;  /* 0x00280000e278783b */ /* 0x000f280000000200 */
[----:B------:R-:W-:Y:S01]  /*2500*/  @!PT LDS RZ, [RZ] ;  /* 0x00000000fffff984 */ /* 0x000fe20000000800 */
[----:B------:R-:W-:Y:S01]  /*2510*/  @!PT LDS RZ, [RZ] ;  /* 0x00000000fffff984 */ /* 0x000fe20000000800 */
[----:B------:R-:W-:Y:S01]  /*2520*/  @!PT LDS RZ, [RZ] ;  /* 0x00000000fffff984 */ /* 0x000fe20000000800 */
[----:B------:R3:W-:Y:S01]  /*2530*/  LDGSTS.E.BYPASS.LTC128B.128 [R251+0x100], [R6.64], !P1 ;  /* 0x0010000006fb7fae */ /* 0x0007e2000c901d44 */
[----:B------:R-:W-:Y:S01]  /*2540*/  LOP3.LUT P1, RZ, R19, 0x4, RZ, 0xc0, !PT ;  /* 0x0000000413ff7812 */ /* 0x000fe2000782c0ff */
[----:B-1----:R-:W-:Y:S02]  /*2550*/  HMMA.16816.F32 R60, R8, R54, RZ ;  /* 0x00000036083c723c */ /* 0x002fe400000018ff */
        /* <DEDUP_REMOVED lines=9> */
[C---:B------:R-:W-:Y:S08]  /*25f0*/  HMMA.16816.F32 R92, R8.reuse, R46, RZ ;  /* 0x0000002e085c723c */ /* 0x040ff000000018ff */
[----:B----4-:R-:W-:Y:S02]  /*2600*/  HMMA.16816.F32 R104, R8, R40, RZ ;  /* 0x000000280868723c */ /* 0x010fe400000018ff */
[----:B------:R2:W-:Y:S01]  /*2610*/  LDGSTS.E.BYPASS.LTC128B.128 [R251+0x1100], [R16.64], !P0 ;  /* 0x0110000010fb7fae */ /* 0x0005e2000c101d44 */
[----:B------:R-:W-:-:S02]  /*2620*/  ISETP.LT.OR P0, PT, R18, 0x21, !P5 ;  /* 0x000000211200780c */ /* 0x000fc40006f01670 */
[----:B------:R-:W-:-:S03]  /*2630*/  ISETP.LT.OR P5, PT, R18, 0x41, !P5 ;  /* 0x000000411200780c */ /* 0x000fc60006fa1670 */
[----:B------:R-:W-:Y:S08]  /*2640*/  HMMA.16816.F32 R88, R8, R42, RZ ;  /* 0x0000002a0858723c */ /* 0x000ff000000018ff */
[----:B------:R3:W-:Y:S01]  /*2650*/  LDGSTS.E.BYPASS.LTC128B.128 [R251+0x4100], [R24.64], !P0 ;  /* 0x0410000018fb7fae */ /* 0x0007e2000c101d44 */
[----:B------:R-:W-:Y:S01]  /*2660*/  LOP3.LUT P0, RZ, R26, 0x4, RZ, 0xc0, !PT ;  /* 0x000000041aff7812 */ /* 0x000fe2000780c0ff */
[----:B-----5:R-:W-:Y:S03]  /*2670*/  HMMA.16816.F32 R84, R12, R116, R84 ;  /* 0x000000740c54723c */ /* 0x020fe60000001854 */
[----:B------:R-:W-:-:S02]  /*2680*/  SEL R0, R0, 0xffffffc0, !P0 ;  /* 0xffffffc000007807 */ /* 0x000fc40004000000 */
[C---:B------:R-:W-:Y:S02]  /*2690*/  ISETP.LT.OR P0, PT, R18.reuse, 0x21, !P1 ;  /* 0x000000211200780c */ /* 0x040fe40004f01670 */
[----:B------:R-:W-:Y:S01]  /*26a0*/  ISETP.LT.OR P1, PT, R18, 0x41, !P1 ;  /* 0x000000411200780c */ /* 0x000fe20004f21670 */
[----:B------:R-:W-:Y:S01]  /*26b0*/  IMAD.IADD R221, R167, 0x1, R0 ;  /* 0x00000001a7dd7824 */ /* 0x000fe200078e0200 */
[----:B------:R-:W-:Y:S01]  /*26c0*/  HMMA.16816.F32 R92, R12, R118, R92 ;  /* 0x000000760c5c723c */ /* 0x000fe2000000185c */
[----:B------:R-:W-:-:S07]  /*26d0*/  IMAD.IADD R220, R0, 0x1, R226 ;  /* 0x0000000100dc7824 */ /* 0x000fce00078e02e2 */
[----:B------:R-:W-:Y:S01]  /*26e0*/  HMMA.16816.F32 R88, R12, R122, R88 ;  /* 0x0000007a0c58723c */ /* 0x000fe20000001858 */
[----:B------:R4:W-:Y:S01]  /*26f0*/  LDGSTS.E.BYPASS.LTC128B.128 [R251+0x7100], [R22.64], !P0 ;  /* 0x0710000016fb7fae */ /* 0x0009e2000c101d44 */
[----:B-1----:R-:W-:-:S05]  /*2700*/  IADD3 R6, P0, R16, R56, RZ ;  /* 0x0000003810067210 */ /* 0x002fca0007f1e0ff */
[----:B------:R-:W-:Y:S01]  /*2710*/  IMAD.X R7, R17, 0x1, R27, P0 ;  /* 0x0000000111077824 */ /* 0x000fe200000e061b */
[C---:B------:R-:W-:Y:S01]  /*2720*/  ISETP.LT.OR P0, PT, R18.reuse, 0x21, !P2 ;  /* 0x000000211200780c */ /* 0x040fe20005701670 */
[C---:B---3--:R-:W-:Y:S08]  /*2730*/  HMMA.16816.F32 R24, R8.reuse, R28, RZ ;  /* 0x0000001c0818723c */ /* 0x048ff000000018ff */
[----:B------:R-:W-:Y:S04]  /*2740*/  HMMA.16816.F32 R56, R8, R52, RZ ;  /* 0x000000340838723c */ /* 0x000fe800000018ff */
[----:B------:R4:W-:Y:S01]  /*2750*/  LDGSTS.E.BYPASS.LTC128B.128 [R251+0xa100], [R20.64], !P0 ;  /* 0x0a10000014fb7fae */ /* 0x0009e2000c101d44 */
[----:B------:R-:W-:-:S11]  /*2760*/  ISETP.LT.OR P0, PT, R18, 0x41, P3 ;  /* 0x000000411200780c */ /* 0x000fd60001f01670 */
[C---:B------:R-:W-:Y:S02]  /*2770*/  HMMA.16816.F32 R68, R12.reuse, R36, R24 ;  /* 0x000000240c44723c */ /* 0x040fe40000001818 */
[----:B------:R1:W-:Y:S01]  /*2780*/  LDGSTS.E.BYPASS.LTC128B.128 [R251+0x2100], [R6.64], !P0 ;  /* 0x0210000006fb7fae */ /* 0x0003e2000c101d44 */
[----:B------:R-:W-:Y:S02]  /*2790*/  ISETP.LT.OR P0, PT, R18, 0x41, !P2 ;  /* 0x000000411200780c */ /* 0x000fe40005701670 */
[----:B------:R-:W-:Y:S01]  /*27a0*/  ISETP.GE.AND P2, PT, R141, 0x61, PT ;  /* 0x000000618d00780c */ /* 0x000fe20003f46270 */
[----:B------:R1:W-:Y:S01]  /*27b0*/  LDGSTS.E.BYPASS.LTC128B.128 [R251+0x5100], [R6.64+0x80], !P5 ;  /* 0x0510008006fb7fae */ /* 0x0003e2000e901d44 */
[----:B------:R-:W-:Y:S01]  /*27c0*/  ISETP.NE.AND P5, PT, R72, RZ, PT ;  /* 0x000000ff4800720c */ /* 0x000fe20003fa5270 */
[----:B------:R-:W-:Y:S02]  /*27d0*/  HMMA.16816.F32 R24, R12, R98, R60 ;  /* 0x000000620c18723c */ /* 0x000fe4000000183c */
[----:B------:R1:W-:Y:S06]  /*27e0*/  LDGSTS.E.BYPASS.LTC128B.128 [R251+0x8100], [R6.64+0x100], !P1 ;  /* 0x0810010006fb7fae */ /* 0x0003ec000c901d44 */
[C---:B----4-:R-:W-:Y:S01]  /*27f0*/  HMMA.16816.F32 R20, R8.reuse, R30, RZ ;  /* 0x0000001e0814723c */ /* 0x050fe200000018ff */
[----:B------:R1:W-:Y:S04]  /*2800*/  LDGSTS.E.BYPASS.LTC128B.128 [R251+0xb100], [R6.64+0x180], !P0 ;  /* 0x0b10018006fb7fae */ /* 0x0003e8000c101d44 */
[----:B------:R-:W-:Y:S03]  /*2810*/  LDSM.16.M88.4 R48, [R221+0xc100] ;  /* 0x00c10000dd30783b */ /* 0x000fe60000000200 */
[C---:B------:R-:W-:Y:S01]  /*2820*/  HMMA.16816.F32 R28, R8.reuse, R32, RZ ;  /* 0x00000020081c723c */ /* 0x040fe200000018ff */
[----:B------:R-:W-:Y:S04]  /*2830*/  LDSM.16.M88.4 R44, [R221+0xc900] ;  /* 0x00c90000dd2c783b */ /* 0x000fe80000000200 */
[----:B------:R-:W-:Y:S03]  /*2840*/  LDSM.16.M88.4 R40, [R221+0xd100] ;  /* 0x00d10000dd28783b */ /* 0x000fe60000000200 */
[----:B------:R-:W-:Y:S01]  /*2850*/  HMMA.16816.F32 R32, R8, R34, RZ ;  /* 0x000000220820723c */ /* 0x000fe200000018ff */
[----:B------:R-:W3:Y:S04]  /*2860*/  LDSM.16.M88.4 R8, [R225+0x18100] ;  /* 0x01810000e108783b */ /* 0x000ee80000000200 */
[----:B------:R-:W-:Y:S03]  /*2870*/  LDSM.16.M88.4 R108, [R221+0xe900] ;  /* 0x00e90000dd6c783b */ /* 0x000fe60000000200 */
[C---:B------:R-:W-:Y:S01]  /*2880*/  HMMA.16816.F32 R52, R12.reuse, R38, R20 ;  /* 0x000000260c34723c */ /* 0x040fe20000001814 */
[----:B--2---:R-:W-:Y:S04]  /*2890*/  LDSM.16.M88.4 R16, [R224+0x18100] ;  /* 0x01810000e010783b */ /* 0x004fe80000000200 */
[----:B------:R-:W-:Y:S03]  /*28a0*/  LDSM.16.M88.4 R112, [R220] ;  /* 0x00000000dc70783b */ /* 0x000fe60000000200 */
[C---:B------:R-:W-:Y:S01]  /*28b0*/  HMMA.16816.F32 R36, R12.reuse, R80, R28 ;  /* 0x000000500c24723c */ /* 0x040fe2000000181c */
[----:B------:R-:W-:Y:S04]  /*28c0*/  LDSM.16.M88.4 R116, [R226+0x4800] ;  /* 0x00480000e274783b */ /* 0x000fe80000000200 */
[----:B------:R-:W-:Y:S03]  /*28d0*/  LDSM.16.M88.4 R124, [R167+0x15900] ;  /* 0x01590000a77c783b */ /* 0x000fe60000000200 */
[C---:B------:R-:W-:Y:S01]  /*28e0*/  HMMA.16816.F32 R20, R12.reuse, R100, R64 ;  /* 0x000000640c14723c */ /* 0x040fe20000001840 */
[----:B------:R-:W-:Y:S04]  /*28f0*/  LDSM.16.M88.4 R136, [R221+0x15100] ;  /* 0x01510000dd88783b */ /* 0x000fe80000000200 */
[----:B------:R-:W-:Y:S03]  /*2900*/  LDSM.16.M88.4 R128, [R221+0x15900] ;  /* 0x01590000dd80783b */ /* 0x000fe60000000200 */
[C---:B------:R-:W-:Y:S01]  /*2910*/  HMMA.16816.F32 R64, R12.reuse, R102, R76 ;  /* 0x000000660c40723c */ /* 0x040fe2000000184c */
[----:B------:R-:W2:Y:S04]  /*2920*/  LDSM.16.M88.4 R100, [R221+0xe100] ;  /* 0x00e10000dd64783b */ /* 0x000ea80000000200 */
[----:B------:R-:W-:Y:S03]  /*2930*/  LDSM.16.M88.4 R76, [R220+0x800] ;  /* 0x00080000dc4c783b */ /* 0x000fe60000000200 */
[C---:B------:R-:W-:Y:S01]  /*2940*/  HMMA.16816.F32 R28, R12.reuse, R96, R56 ;  /* 0x000000600c1c723c */ /* 0x040fe20000001838 */
[----:B------:R-:W4:Y:S04]  /*2950*/  LDSM.16.M88.4 R56, [R221+0xd900] ;  /* 0x00d90000dd38783b */ /* 0x000f280000000200 */
[----:B------:R-:W-:Y:S03]  /*2960*/  LDSM.16.M88.4 R132, [R221+0x16100] ;  /* 0x01610000dd84783b */ /* 0x000fe60000000200 */
[C---:B------:R-:W-:Y:S01]  /*2970*/  HMMA.16816.F32 R32, R12.reuse, R82, R32 ;  /* 0x000000520c20723c */ /* 0x040fe20000001820 */
[----:B------:R-:W0:Y:S07]  /*2980*/  LDGDEPBAR ;  /* 0x00000000000079af */ /* 0x000e2e0000000000 */
[----:B------:R-:W-:Y:S08]  /*2990*/  HMMA.16816.F32 R96, R12, R120, R104 ;  /* 0x000000780c60723c */ /* 0x000ff00000001868 */
[C---:B---3--:R-:W-:Y:S01]  /*29a0*/  HMMA.16816.F32 R12, R8.reuse, R48, R68 ;  /* 0x00000030080c723c */ /* 0x048fe20000001844 */
[----:B------:R-:W-:Y:S07]  /*29b0*/  LDSM.16.M88.4 R68, [R220+0x1000] ;  /* 0x00100000dc44783b */ /* 0x000fee0000000200 */
[C---:B------:R-:W-:Y:S08]  /*29c0*/  HMMA.16816.F32 R72, R8.reuse, R44, R36 ;  /* 0x0000002c0848723c */ /* 0x040ff00000001824 */
[C---:B------:R-:W-:Y:S01]  /*29d0*/  HMMA.16816.F32 R60, R8.reuse, R46, R32 ;  /* 0x0000002e083c723c */ /* 0x040fe20000001820 */
[----:B------:R-:W3:Y:S07]  /*29e0*/  LDSM.16.M88.4 R44, [R220+0x1800] ;  /* 0x00180000dc2c783b */ /* 0x000eee0000000200 */
[C---:B------:R-:W-:Y:S08]  /*29f0*/  HMMA.16816.F32 R80, R8.reuse, R50, R52 ;  /* 0x000000320850723c */ /* 0x040ff00000001834 */
[C---:B------:R-:W-:Y:S08]  /*2a00*/  HMMA.16816.F32 R52, R8.reuse, R40, R28 ;  /* 0x000000280834723c */ /* 0x040ff0000000181c */
[C---:B------:R-:W-:Y:S08]  /*2a10*/  HMMA.16816.F32 R48, R8.reuse, R42, R24 ;  /* 0x0000002a0830723c */ /* 0x040ff00000001818 */
[C---:B--2---:R-:W-:Y:S08]  /*2a20*/  HMMA.16816.F32 R32, R8.reuse, R100, R84 ;  /* 0x000000640820723c */ /* 0x044ff00000001854 */
[C---:B------:R-:W-:Y:S08]  /*2a30*/  HMMA.16816.F32 R28, R8.reuse, R102, R92 ;  /* 0x00000066081c723c */ /* 0x040ff0000000185c */
[C---:B------:R-:W-:Y:S08]  /*2a40*/  HMMA.16816.F32 R24, R8.reuse, R108, R96 ;  /* 0x0000006c0818723c */ /* 0x040ff00000001860 */
[----:B------:R-:W-:Y:S08]  /*2a50*/  HMMA.16816.F32 R104, R8, R110, R88 ;  /* 0x0000006e0868723c */ /* 0x000ff00000001858 */
[----:B------:R-:W-:Y:S01]  /*2a60*/  HMMA.16816.F32 R100, R16, R112, R12 ;  /* 0x000000701064723c */ /* 0x000fe2000000180c */
[----:B------:R-:W2:Y:S07]  /*2a70*/  LDSM.16.M88.4 R12, [R220+0x2000] ;  /* 0x00200000dc0c783b */ /* 0x000eae0000000200 */
[C---:B----4-:R-:W-:Y:S01]  /*2a80*/  HMMA.16816.F32 R40, R8.reuse, R56, R20 ;  /* 0x000000380828723c */ /* 0x050fe20000001814 */
[----:B------:R-:W-:Y:S07]  /*2a90*/  LDSM.16.M88.4 R20, [R220+0x2800] ;  /* 0x00280000dc14783b */ /* 0x000fee0000000200 */
[----:B------:R-:W-:Y:S01]  /*2aa0*/  HMMA.16816.F32 R36, R8, R58, R64 ;  /* 0x0000003a0824723c */ /* 0x000fe20000001840 */
[----:B------:R-:W-:Y:S04]  /*2ab0*/  LDSM.16.M88.4 R8, [R222+0x1c100] ;  /* 0x01c10000de08783b */ /* 0x000fe80000000200 */
[----:B------:R-:W-:Y:S03]  /*2ac0*/  LDSM.16.M88.4 R64, [R167+0x10900] ;  /* 0x01090000a740783b */ /* 0x000fe60000000200 */
[C---:B------:R-:W-:Y:S01]  /*2ad0*/  HMMA.16816.F32 R108, R16.reuse, R76, R72 ;  /* 0x0000004c106c723c */ /* 0x040fe20000001848 */
[----:B------:R-:W4:Y:S04]  /*2ae0*/  LDSM.16.M88.4 R72, [R167+0xf100] ;  /* 0x00f10000a748783b */ /* 0x000f280000000200 */
[----:B------:R-:W-:Y:S03]  /*2af0*/  LDSM.16.M88.4 R56, [R167+0x11900] ;  /* 0x01190000a738783b */ /* 0x000fe60000000200 */
[C---:B------:R-:W-:Y:S01]  /*2b00*/  HMMA.16816.F32 R96, R16.reuse, R78, R60 ;  /* 0x0000004e1060723c */ /* 0x040fe2000000183c */
[----:B------:R-:W5:Y:S04]  /*2b10*/  LDSM.16.M88.4 R60, [R167+0x10100] ;  /* 0x01010000a73c783b */ /* 0x000f680000000200 */
[----:B------:R-:W-:Y:S03]  /*2b20*/  LDSM.16.M88.4 R76, [R167+0x11100] ;  /* 0x01110000a74c783b */ /* 0x000fe60000000200 */
[C---:B---3--:R-:W-:Y:S01]  /*2b30*/  HMMA.16816.F32 R88, R16.reuse, R44, R40 ;  /* 0x0000002c1058723c */ /* 0x048fe20000001828 */
[----:B------:R-:W3:Y:S07]  /*2b40*/  LDSM.16.M88.4 R40, [R167+0xf900] ;  /* 0x00f90000a728783b */ /* 0x000eee0000000200 */
[C---:B------:R-:W-:Y:S08]  /*2b50*/  HMMA.16816.F32 R120, R16.reuse, R68, R52 ;  /* 0x000000441078723c */ /* 0x040ff00000001834 */
[C---:B------:R-:W-:Y:S08]  /*2b60*/  HMMA.16816.F32 R112, R16.reuse, R114, R80 ;  /* 0x000000721070723c */ /* 0x040ff00000001850 */
[C---:B------:R-:W-:Y:S01]  /*2b70*/  HMMA.16816.F32 R92, R16.reuse, R70, R48 ;  /* 0x00000046105c723c */ /* 0x040fe20000001830 */
[----:B------:R-:W-:Y:S07]  /*2b80*/  LDSM.16.M88.4 R48, [R226+0x3000] ;  /* 0x00300000e230783b */ /* 0x000fee0000000200 */
[C---:B--2---:R-:W-:Y:S08]  /*2b90*/  HMMA.16816.F32 R80, R16.reuse, R14, R28 ;  /* 0x0000000e1050723c */ /* 0x044ff0000000181c */
[----:B------:R-:W-:Y:S01]  /*2ba0*/  HMMA.16816.F32 R68, R16, R12, R32 ;  /* 0x0000000c1044723c */ /* 0x000fe20000001820 */
[----:B------:R-:W-:Y:S04]  /*2bb0*/  LDSM.16.M88.4 R12, [R223+0x1c100] ;  /* 0x01c10000df0c783b */ /* 0x000fe80000000200 */
[----:B------:R-:W-:Y:S03]  /*2bc0*/  LDSM.16.M88.4 R32, [R226+0x3800] ;  /* 0x00380000e220783b */ /* 0x000fe60000000200 */
[----:B----4-:R-:W-:Y:S01]  /*2bd0*/  HMMA.16816.F32 R28, R8, R72, R100 ;  /* 0x00000048081c723c */ /* 0x010fe20000001864 */
[----:B------:R-:W2:Y:S07]  /*2be0*/  LDSM.16.M88.4 R100, [R226+0x4000] ;  /* 0x00400000e264783b */ /* 0x000eae0000000200 */
[C---:B------:R-:W-:Y:S08]  /*2bf0*/  HMMA.16816.F32 R84, R16.reuse, R46, R36 ;  /* 0x0000002e1054723c */ /* 0x040ff00000001824 */
[C---:B------:R-:W-:Y:S08]  /*2c00*/  HMMA.16816.F32 R52, R16.reuse, R20, R24 ;  /* 0x000000141034723c */ /* 0x040ff00000001818 */
[----:B------:R-:W-:Y:S08]  /*2c10*/  HMMA.16816.F32 R36, R16, R22, R104 ;  /* 0x000000161024723c */ /* 0x000ff00000001868 */
[C---:B-----5:R-:W-:Y:S01]  /*2c20*/  HMMA.16816.F32 R44, R8.reuse, R60, R120 ;  /* 0x0000003c082c723c */ /* 0x060fe20000001878 */
[----:B------:R-:W4:Y:S07]  /*2c30*/  LDSM.16.M88.4 R120, [R226+0x5000] ;  /* 0x00500000e278783b */ /* 0x000f2e0000000200 */
[C---:B---3--:R-:W-:Y:S08]  /*2c40*/  HMMA.16816.F32 R20, R8.reuse, R40, R108 ;  /* 0x000000280814723c */ /* 0x048ff0000000186c */
[C---:B------:R-:W-:Y:S08]  /*2c50*/  HMMA.16816.F32 R16, R8.reuse, R42, R96 ;  /* 0x0000002a0810723c */ /* 0x040ff00000001860 */
[C---:B------:R-:W-:Y:S08]  /*2c60*/  HMMA.16816.F32 R40, R8.reuse, R62, R92 ;  /* 0x0000003e0828723c */ /* 0x040ff0000000185c */
[C---:B------:R-:W-:Y:S01]  /*2c70*/  HMMA.16816.F32 R108, R8.reuse, R78, R80 ;  /* 0x0000004e086c723c */ /* 0x040fe20000001850 */
[----:B------:R-:W3:Y:S07]  /*2c80*/  LDSM.16.M88.4 R80, [R226+0x5800] ;  /* 0x00580000e250783b */ /* 0x000eee0000000200 */
[C---:B------:R-:W-:Y:S01]  /*2c90*/  HMMA.16816.F32 R24, R8.reuse, R74, R112 ;  /* 0x0000004a0818723c */ /* 0x040fe20000001870 */
[----:B------:R-:W-:Y:S07]  /*2ca0*/  LDSM.16.M88.4 R72, [R221+0xf100] ;  /* 0x00f10000dd48783b */ /* 0x000fee0000000200 */
[C---:B------:R-:W-:Y:S08]  /*2cb0*/  HMMA.16816.F32 R60, R8.reuse, R64, R88 ;  /* 0x00000040083c723c */ /* 0x040ff00000001858 */
[C---:B------:R-:W-:Y:S08]  /*2cc0*/  HMMA.16816.F32 R64, R8.reuse, R66, R84 ;  /* 0x000000420840723c */ /* 0x040ff00000001854 */
[C---:B------:R-:W-:Y:S08]  /*2cd0*/  HMMA.16816.F32 R68, R8.reuse, R76, R68 ;  /* 0x0000004c0844723c */ /* 0x040ff00000001844 */
[C---:B------:R-:W-:Y:S01]  /*2ce0*/  HMMA.16816.F32 R112, R8.reuse, R56, R52 ;  /* 0x000000380870723c */ /* 0x040fe20000001834 */
[----:B------:R-:W-:Y:S07]  /*2cf0*/  LDSM.16.M88.4 R52, [R221+0x10100] ;  /* 0x01010000dd34783b */ /* 0x000fee0000000200 */
[----:B------:R-:W-:Y:S01]  /*2d00*/  HMMA.16816.F32 R104, R8, R58, R36 ;  /* 0x0000003a0868723c */ /* 0x000fe20000001824 */
[----:B------:R-:W5:Y:S04]  /*2d10*/  LDSM.16.M88.4 R8, [R225+0x1c100] ;  /* 0x01c10000e108783b */ /* 0x000f680000000200 */
[----:B------:R-:W1:Y:S03]  /*2d20*/  LDSM.16.M88.4 R56, [R221+0xf900] ;  /* 0x00f90000dd38783b */ /* 0x000e660000000200 */
[C---:B--2---:R-:W-:Y:S01]  /*2d30*/  HMMA.16816.F32 R76, R12.reuse, R100, R44 ;  /* 0x000000640c4c723c */ /* 0x044fe2000000182c */
[----:B------:R-:W2:Y:S07]  /*2d40*/  LDSM.16.M88.4 R44, [R221+0x11100] ;  /* 0x01110000dd2c783b */ /* 0x000eae0000000200 */
[C---:B------:R-:W-:Y:S08]  /*2d50*/  HMMA.16816.F32 R96, R12.reuse, R48, R28 ;  /* 0x000000300c60723c */ /* 0x040ff0000000181c */
[C---:B------:R-:W-:Y:S01]  /*2d60*/  HMMA.16816.F32 R92, R12.reuse, R50, R24 ;  /* 0x000000320c5c723c */ /* 0x040fe20000001818 */
[----:B------:R-:W1:Y:S07]  /*2d70*/  LDSM.16.M88.4 R48, [R221+0x10900] ;  /* 0x01090000dd30783b */ /* 0x000e6e0000000200 */
[C---:B------:R-:W-:Y:S01]  /*2d80*/  HMMA.16816.F32 R88, R12.reuse, R32, R20 ;  /* 0x000000200c58723c */ /* 0x040fe20000001814 */
[----:B------:R-:W-:Y:S07]  /*2d90*/  LDSM.16.M88.4 R20, [R224+0x1c100] ;  /* 0x01c10000e014783b */ /* 0x000fee0000000200 */
[C---:B------:R-:W-:Y:S01]  /*2da0*/  HMMA.16816.F32 R36, R12.reuse, R116, R60 ;  /* 0x000000740c24723c */ /* 0x040fe2000000183c */
[----:B------:R-:W1:Y:S07]  /*2db0*/  LDSM.16.M88.4 R60, [R221+0x11900] ;  /* 0x01190000dd3c783b */ /* 0x000e6e0000000200 */
[C---:B------:R-:W-:Y:S08]  /*2dc0*/  HMMA.16816.F32 R84, R12.reuse, R34, R16 ;  /* 0x000000220c54723c */ /* 0x040ff00000001810 */
[C---:B----4-:R-:W-:Y:S01]  /*2dd0*/  HMMA.16816.F32 R24, R12.reuse, R122, R108 ;  /* 0x0000007a0c18723c */ /* 0x050fe2000000186c */
[----:B------:R-:W-:Y:S07]  /*2de0*/  LDSM.16.M88.4 R108, [R220+0x4800] ;  /* 0x00480000dc6c783b */ /* 0x000fee0000000200 */
[C---:B------:R-:W-:Y:S01]  /*2df0*/  HMMA.16816.F32 R40, R12.reuse, R102, R40 ;  /* 0x000000660c28723c */ /* 0x040fe20000001828 */
[----:B------:R-:W-:Y:S07]  /*2e00*/  LDSM.16.M88.4 R100, [R220+0x3000] ;  /* 0x00300000dc64783b */ /* 0x000fee0000000200 */
[C---:B------:R-:W-:Y:S01]  /*2e10*/  HMMA.16816.F32 R32, R12.reuse, R118, R64 ;  /* 0x000000760c20723c */ /* 0x040fe20000001840 */
[----:B------:R-:W-:Y:S07]  /*2e20*/  LDSM.16.M88.4 R116, [R167+0x16100] ;  /* 0x01610000a774783b */ /* 0x000fee0000000200 */
[C---:B------:R-:W-:Y:S01]  /*2e30*/  HMMA.16816.F32 R28, R12.reuse, R120, R68 ;  /* 0x000000780c1c723c */ /* 0x040fe20000001844 */
[----:B------:R-:W-:Y:S07]  /*2e40*/  LDSM.16.M88.4 R120, [R167+0x16900] ;  /* 0x01690000a778783b */ /* 0x000fee0000000200 */
[C---:B---3--:R-:W-:Y:S01]  /*2e50*/  HMMA.16816.F32 R16, R12.reuse, R80, R112 ;  /* 0x000000500c10723c */ /* 0x048fe20000001870 */
[----:B------:R-:W-:Y:S07]  /*2e60*/  LDSM.16.M88.4 R112, [R226+0x6800] ;  /* 0x00680000e270783b */ /* 0x000fee0000000200 */
[----:B------:R-:W-:Y:S01]  /*2e70*/  HMMA.16816.F32 R12, R12, R82, R104 ;  /* 0x000000520c0c723c */ /* 0x000fe20000001868 */
[----:B------:R-:W-:Y:S07]  /*2e80*/  LDSM.16.M88.4 R104, [R220+0x4000] ;  /* 0x00400000dc68783b */ /* 0x000fee0000000200 */
[C---:B-----5:R-:W-:Y:S01]  /*2e90*/  HMMA.16816.F32 R64, R8.reuse, R72, R96 ;  /* 0x000000480840723c */ /* 0x060fe20000001860 */
[----:B------:R-:W3:Y:S07]  /*2ea0*/  LDSM.16.M88.4 R96, [R220+0x3800] ;  /* 0x00380000dc60783b */ /* 0x000eee0000000200 */
[C---:B-1----:R-:W-:Y:S08]  /*2eb0*/  HMMA.16816.F32 R80, R8.reuse, R56, R88 ;  /* 0x000000380850723c */ /* 0x042ff00000001858 */
[C---:B------:R-:W-:Y:S08]  /*2ec0*/  HMMA.16816.F32 R56, R8.reuse, R58, R84 ;  /* 0x0000003a0838723c */ /* 0x040ff00000001854 */
[C---:B--2---:R-:W-:Y:S01]  /*2ed0*/  HMMA.16816.F32 R84, R8.reuse, R46, R24 ;  /* 0x0000002e0854723c */ /* 0x044fe20000001818 */
[----:B------:R-:W1:Y:S07]  /*2ee0*/  LDSM.16.M88.4 R24, [R220+0x5800] ;  /* 0x00580000dc18783b */ /* 0x000e6e0000000200 */
[C---:B------:R-:W-:Y:S08]  /*2ef0*/  HMMA.16816.F32 R68, R8.reuse, R74, R92 ;  /* 0x0000004a0844723c */ /* 0x040ff0000000185c */
[C---:B------:R-:W-:Y:S08]  /*2f00*/  HMMA.16816.F32 R72, R8.reuse, R54, R40 ;  /* 0x000000360848723c */ /* 0x040ff00000001828 */
[C---:B------:R-:W-:Y:S08]  /*2f10*/  HMMA.16816.F32 R36, R8.reuse, R48, R36 ;  /* 0x000000300824723c */ /* 0x040ff00000001824 */
[C---:B------:R-:W-:Y:S01]  /*2f20*/  HMMA.16816.F32 R40, R8.reuse, R62, R12 ;  /* 0x0000003e0828723c */ /* 0x040fe2000000180c */
[----:B------:R-:W2:Y:S07]  /*2f30*/  LDSM.16.M88.4 R12, [R220+0x5000] ;  /* 0x00500000dc0c783b */ /* 0x000eae0000000200 */
[C---:B------:R-:W-:Y:S01]  /*2f40*/  HMMA.16816.F32 R76, R8.reuse, R52, R76 ;  /* 0x00000034084c723c */ /* 0x040fe2000000184c */
[----:B------:R-:W-:Y:S07]  /*2f50*/  LDSM.16.M88.4 R52, [R167+0x12900] ;  /* 0x01290000a734783b */ /* 0x000fee0000000200 */
[C---:B------:R-:W-:Y:S08]  /*2f60*/  HMMA.16816.F32 R88, R8.reuse, R50, R32 ;  /* 0x000000320858723c */ /* 0x040ff00000001820 */
[C---:B------:R-:W-:Y:S08]  /*2f70*/  HMMA.16816.F32 R92, R8.reuse, R44, R28 ;  /* 0x0000002c085c723c */ /* 0x040ff0000000181c */
[----:B------:R-:W-:Y:S01]  /*2f80*/  HMMA.16816.F32 R16, R8, R60, R16 ;  /* 0x0000003c0810723c */ /* 0x000fe20000001810 */
[----:B------:R-:W4:Y:S07]  /*2f90*/  LDSM.16.M88.4 R8, [R222+0x20100] ;  /* 0x02010000de08783b */ /* 0x000f2e0000000200 */
[C---:B---3--:R-:W-:Y:S01]  /*2fa0*/  HMMA.16816.F32 R48, R20.reuse, R96, R80 ;  /* 0x000000601430723c */ /* 0x048fe20000001850 */
[----:B------:R-:W-:Y:S07]  /*2fb0*/  LDSM.16.M88.4 R80, [R167+0x13900] ;  /* 0x01390000a750783b */ /* 0x000fee0000000200 */
[C---:B------:R-:W-:Y:S08]  /*2fc0*/  HMMA.16816.F32 R28, R20.reuse, R102, R68 ;  /* 0x00000066141c723c */ /* 0x040ff00000001844 */
[C---:B------:R-:W-:Y:S01]  /*2fd0*/  HMMA.16816.F32 R56, R20.reuse, R98, R56 ;  /* 0x000000621438723c */ /* 0x040fe20000001838 */
[----:B------:R-:W-:Y:S07]  /*2fe0*/  LDSM.16.M88.4 R96, [R167+0x14100] ;  /* 0x01410000a760783b */ /* 0x000fee0000000200 */
[C---:B------:R-:W-:Y:S01]  /*2ff0*/  HMMA.16816.F32 R68, R20.reuse, R108, R36 ;  /* 0x0000006c1444723c */ /* 0x040fe20000001824 */
[----:B------:R-:W3:Y:S07]  /*3000*/  LDSM.16.M88.4 R36, [R167+0x12100] ;  /* 0x01210000a724783b */ /* 0x000eee0000000200 */
[C---:B------:R-:W-:Y:S01]  /*3010*/  HMMA.16816.F32 R32, R20.reuse, R100, R64 ;  /* 0x000000641420723c */ /* 0x040fe20000001840 */
[----:B------:R-:W5:Y:S07]  /*3020*/  LDSM.16.M88.4 R64, [R167+0x13100] ;  /* 0x01310000a740783b */ /* 0x000f6e0000000200 */
[C---:B------:R-:W-:Y:S08]  /*3030*/  HMMA.16816.F32 R60, R20.reuse, R104, R76 ;  /* 0x00000068143c723c */ /* 0x040ff0000000184c */
[C---:B------:R-:W-:Y:S01]  /*3040*/  HMMA.16816.F32 R72, R20.reuse, R106, R72 ;  /* 0x0000006a1448723c */ /* 0x040fe20000001848 */
[----:B------:R-:W3:Y:S07]  /*3050*/  LDSM.16.M88.4 R104, [R167+0x14900] ;  /* 0x01490000a768783b */ /* 0x000eee0000000200 */
[C---:B-1----:R-:W-:Y:S01]  /*3060*/  HMMA.16816.F32 R76, R20.reuse, R24, R16 ;  /* 0x00000018144c723c */ /* 0x042fe20000001810 */
[----:B------:R-:W1:Y:S07]  /*3070*/  LDSM.16.M88.4 R16, [R223+0x20100] ;  /* 0x02010000df10783b */ /* 0x000e6e0000000200 */
[C---:B--2---:R-:W-:Y:S08]  /*3080*/  HMMA.16816.F32 R92, R20.reuse, R12, R92 ;  /* 0x0000000c145c723c */ /* 0x044ff0000000185c */
[C---:B------:R-:W-:Y:S01]  /*3090*/  HMMA.16816.F32 R88, R20.reuse, R110, R88 ;  /* 0x0000006e1458723c */ /* 0x040fe20000001858 */
[----:B------:R-:W2:Y:S07]  /*30a0*/  LDSM.16.M88.4 R108, [R226+0x6000] ;  /* 0x00600000e26c783b */ /* 0x000eae0000000200 */
[C---:B------:R-:W-:Y:S08]  /*30b0*/  HMMA.16816.F32 R84, R20.reuse, R14, R84 ;  /* 0x0000000e1454723c */ /* 0x040ff00000001854 */
[----:B------:R-:W-:Y:S08]  /*30c0*/  HMMA.16816.F32 R44, R20, R26, R40 ;  /* 0x0000001a142c723c */ /* 0x000ff00000001828 */
[C---:B----4-:R-:W-:Y:S08]  /*30d0*/  HMMA.16816.F32 R20, R8.reuse, R52, R48 ;  /* 0x000000340814723c */ /* 0x050ff00000001830 */
[C---:B------:R-:W-:Y:S01]  /*30e0*/  HMMA.16816.F32 R12, R8.reuse, R54, R56 ;  /* 0x00000036080c723c */ /* 0x040fe20000001838 */
[----:B------:R-:W-:Y:S07]  /*30f0*/  LDSM.16.M88.4 R56, [R226+0x8000] ;  /* 0x00800000e238783b */ /* 0x000fee0000000200 */
[C---:B---3--:R-:W-:Y:S08]  /*3100*/  HMMA.16816.F32 R24, R8.reuse, R38, R28 ;  /* 0x000000260818723c */ /* 0x048ff0000000181c */
[C---:B------:R-:W-:Y:S08]  /*3110*/  HMMA.16816.F32 R100, R8.reuse, R96, R92 ;  /* 0x000000600864723c */ /* 0x040ff0000000185c */
[C---:B-----5:R-:W-:Y:S08]  /*3120*/  HMMA.16816.F32 R28, R8.reuse, R66, R72 ;  /* 0x00000042081c723c */ /* 0x060ff00000001848 */
[C---:B------:R-:W-:Y:S08]  /*3130*/  HMMA.16816.F32 R92, R8.reuse, R104, R76 ;  /* 0x00000068085c723c */ /* 0x040ff0000000184c */
[C---:B------:R-:W-:Y:S01]  /*3140*/  HMMA.16816.F32 R40, R8.reuse, R36, R32 ;  /* 0x000000240828723c */ /* 0x040fe20000001820 */
[----:B------:R-:W3:Y:S07]  /*3150*/  LDSM.16.M88.4 R36, [R226+0x7000] ;  /* 0x00700000e224783b */ /* 0x000eee0000000200 */
[----:B------:R-:W-:Y:S08]  /*3160*/  HMMA.16816.F32 R72, R8, R82, R88 ;  /* 0x000000520848723c */ /* 0x000ff00000001858 */
[----:B-1----:R-:W-:Y:S01]  /*3170*/  HMMA.16816.F32 R76, R16, R112, R20 ;  /* 0x00000070104c723c */ /* 0x002fe20000001814 */
[----:B------:R-:W1:Y:S07]  /*3180*/  LDSM.16.M88.4 R20, [R226+0x8800] ;  /* 0x00880000e214783b */ /* 0x000e6e0000000200 */
[C---:B------:R-:W-:Y:S01]  /*3190*/  HMMA.16816.F32 R88, R8.reuse, R106, R44 ;  /* 0x0000006a0858723c */ /* 0x040fe2000000182c */
[----:B------:R-:W4:Y:S07]  /*31a0*/  LDSM.16.M88.4 R44, [R226+0x7800] ;  /* 0x00780000e22c783b */ /* 0x000f2e0000000200 */
[C---:B------:R-:W-:Y:S01]  /*31b0*/  HMMA.16816.F32 R32, R8.reuse, R64, R60 ;  /* 0x000000400820723c */ /* 0x040fe2000000183c */
[----:B------:R-:W-:Y:S07]  /*31c0*/  LDSM.16.M88.4 R60, [R221+0x12100] ;  /* 0x01210000dd3c783b */ /* 0x000fee0000000200 */
[----:B------:R-:W-:Y:S08]  /*31d0*/  HMMA.16816.F32 R64, R8, R80, R68 ;  /* 0x000000500840723c */ /* 0x000ff00000001844 */
[----:B------:R-:W-:Y:S01]  /*31e0*/  HMMA.16816.F32 R68, R16, R114, R12 ;  /* 0x000000721044723c */ /* 0x000fe2000000180c */
[----:B------:R-:W5:Y:S07]  /*31f0*/  LDSM.16.M88.4 R12, [R225+0x20100] ;  /* 0x02010000e10c783b */ /* 0x000f6e0000000200 */
[----:B------:R-:W-:Y:S01]  /*3200*/  HMMA.16816.F32 R96, R8, R98, R84 ;  /* 0x000000620860723c */ /* 0x000fe20000001854 */
[----:B------:R-:W4:Y:S07]  /*3210*/  LDSM.16.M88.4 R8, [R221+0x12900] ;  /* 0x01290000dd08783b */ /* 0x000f2e0000000200 */
[C---:B--2---:R-:W-:Y:S08]  /*3220*/  HMMA.16816.F32 R84, R16.reuse, R108, R40 ;  /* 0x0000006c1054723c */ /* 0x044ff00000001828 */
[C---:B------:R-:W-:Y:S01]  /*3230*/  HMMA.16816.F32 R80, R16.reuse, R110, R24 ;  /* 0x0000006e1050723c */ /* 0x040fe20000001818 */
[----:B------:R-:W-:Y:S07]  /*3240*/  LDSM.16.M88.4 R24, [R221+0x13100] ;  /* 0x01310000dd18783b */ /* 0x000fee0000000200 */
[C---:B---3--:R-:W-:Y:S08]  /*3250*/  HMMA.16816.F32 R52, R16.reuse, R36, R32 ;  /* 0x000000241034723c */ /* 0x048ff00000001820 */
[C---:B------:R-:W-:Y:S08]  /*3260*/  HMMA.16816.F32 R48, R16.reuse, R38, R28 ;  /* 0x000000261030723c */ /* 0x040ff0000000181c */
[C---:B-1----:R-:W-:Y:S08]  /*3270*/  HMMA.16816.F32 R112, R16.reuse, R20, R92 ;  /* 0x000000141070723c */ /* 0x042ff0000000185c */
[C---:B------:R-:W-:Y:S01]  /*3280*/  HMMA.16816.F32 R108, R16.reuse, R22, R88 ;  /* 0x00000016106c723c */ /* 0x040fe20000001858 */
[----:B------:R-:W1:Y:S07]  /*3290*/  LDSM.16.M88.4 R20, [R221+0x13900] ;  /* 0x01390000dd14783b */ /* 0x000e6e0000000200 */
[C---:B----4-:R-:W-:Y:S01]  /*32a0*/  HMMA.16816.F32 R40, R16.reuse, R44, R64 ;  /* 0x0000002c1028723c */ /* 0x050fe20000001840 */
[----:B------:R-:W-:Y:S07]  /*32b0*/  LDSM.16.M88.4 R64, [R220+0x6000] ;  /* 0x00600000dc40783b */ /* 0x000fee0000000200 */
[C---:B------:R-:W-:Y:S01]  /*32c0*/  HMMA.16816.F32 R36, R16.reuse, R46, R72 ;  /* 0x0000002e1024723c */ /* 0x040fe20000001848 */
[----:B------:R-:W-:Y:S04]  /*32d0*/  LDSM.16.M88.4 R72, [R220+0x6800] ;  /* 0x00680000dc48783b */ /* 0x000fe80000000200 */
[----:B------:R-:W-:Y:S03]  /*32e0*/  LDSM.16.M88.4 R44, [R220+0x8800] ;  /* 0x00880000dc2c783b */ /* 0x000fe60000000200 */
[C---:B------:R-:W-:Y:S08]  /*32f0*/  HMMA.16816.F32 R32, R16.reuse, R56, R100 ;  /* 0x000000381020723c */ /* 0x040ff00000001864 */
[----:B------:R-:W-:Y:S01]  /*3300*/  HMMA.16816.F32 R28, R16, R58, R96 ;  /* 0x0000003a101c723c */ /* 0x000fe20000001860 */
[----:B------:R-:W2:Y:S07]  /*3310*/  LDSM.16.M88.4 R16, [R221+0x14100] ;  /* 0x01410000dd10783b */ /* 0x000eae0000000200 */
[C---:B-----5:R-:W-:Y:S08]  /*3320*/  HMMA.16816.F32 R104, R12.reuse, R60, R84 ;  /* 0x0000003c0c68723c */ /* 0x060ff00000001854 */
[C---:B------:R-:W-:Y:S01]  /*3330*/  HMMA.16816.F32 R100, R12.reuse, R62, R80 ;  /* 0x0000003e0c64723c */ /* 0x040fe20000001850 */
[----:B------:R-:W3:Y:S07]  /*3340*/  LDSM.16.M88.4 R60, [R221+0x14900] ;  /* 0x01490000dd3c783b */ /* 0x000eee0000000200 */
[C---:B------:R-:W-:Y:S08]  /*3350*/  HMMA.16816.F32 R96, R12.reuse, R8, R76 ;  /* 0x000000080c60723c */ /* 0x040ff0000000184c */
[C---:B------:R-:W-:Y:S01]  /*3360*/  HMMA.16816.F32 R92, R12.reuse, R10, R68 ;  /* 0x0000000a0c5c723c */ /* 0x040fe20000001844 */
[----:B------:R-:W4:Y:S04]  /*3370*/  LDSM.16.M88.4 R8, [R224+0x20100] ;  /* 0x02010000e008783b */ /* 0x000f280000000200 */
[----:B------:R-:W-:Y:S03]  /*3380*/  LDSM.16.M88.4 R68, [R220+0x7000] ;  /* 0x00700000dc44783b */ /* 0x000fe60000000200 */
[C---:B-1----:R-:W-:Y:S08]  /*3390*/  HMMA.16816.F32 R80, R12.reuse, R20, R40 ;  /* 0x000000140c50723c */ /* 0x042ff00000001828 */
[C---:B--2---:R-:W-:Y:S01]  /*33a0*/  HMMA.16816.F32 R56, R12.reuse, R16, R32 ;  /* 0x000000100c38723c */ /* 0x044fe20000001820 */
[----:B------:R-:W-:Y:S07]  /*33b0*/  LDSM.16.M88.4 R32, [R167+0x15100] ;  /* 0x01510000a720783b */ /* 0x000fee0000000200 */
[C---:B------:R-:W-:Y:S01]  /*33c0*/  HMMA.16816.F32 R40, R12.reuse, R18, R28 ;  /* 0x000000120c28723c */ /* 0x040fe2000000181c */
[----:B------:R-:W1:Y:S07]  /*33d0*/  LDSM.16.M88.4 R16, [R222+0x24100] ;  /* 0x02410000de10783b */ /* 0x000e6e0000000200 */
[C---:B------:R-:W-:Y:S01]  /*33e0*/  HMMA.16816.F32 R84, R12.reuse, R24, R52 ;  /* 0x000000180c54723c */ /* 0x040fe20000001834 */
[----:B------:R-:W2:Y:S07]  /*33f0*/  LDSM.16.M88.4 R52, [R220+0x7800] ;  /* 0x00780000dc34783b */ /* 0x000eae0000000200 */
[C---:B------:R-:W-:Y:S01]  /*3400*/  HMMA.16816.F32 R88, R12.reuse, R26, R48 ;  /* 0x0000001a0c58723c */ /* 0x040fe20000001830 */
[----:B------:R-:W5:Y:S07]  /*3410*/  LDSM.16.M88.4 R48, [R220+0x8000] ;  /* 0x00800000dc30783b */ /* 0x000f6e0000000200 */
[C---:B------:R-:W-:Y:S08]  /*3420*/  HMMA.16816.F32 R76, R12.reuse, R22, R36 ;  /* 0x000000160c4c723c */ /* 0x040ff00000001824 */
[----:B---3--:R-:W-:Y:S08]  /*3430*/  HMMA.16816.F32 R24, R12, R62, R108 ;  /* 0x0000003e0c18723c */ /* 0x008ff0000000186c */
[----:B----4-:R-:W-:Y:S08]  /*3440*/  HMMA.16816.F32 R20, R8, R64, R104 ;  /* 0x000000400814723c */ /* 0x010ff00000001868 */
[----:B------:R-:W-:Y:S08]  /*3450*/  HMMA.16816.F32 R36, R12, R60, R112 ;  /* 0x0000003c0c24723c */ /* 0x000ff00000001870 */
[C---:B------:R-:W-:Y:S08]  /*3460*/  HMMA.16816.F32 R12, R8.reuse, R66, R100 ;  /* 0x00000042080c723c */ /* 0x040ff00000001864 */
[C---:B------:R-:W-:Y:S08]  /*3470*/  HMMA.16816.F32 R28, R8.reuse, R72, R96 ;  /* 0x00000048081c723c */ /* 0x040ff00000001860 */
[C---:B------:R-:W-:Y:S01]  /*3480*/  HMMA.16816.F32 R64, R8.reuse, R74, R92 ;  /* 0x0000004a0840723c */ /* 0x040fe2000000185c */
[----:B------:R-:W-:Y:S07]  /*3490*/  LDSM.16.M88.4 R72, [R226+0x9800] ;  /* 0x00980000e248783b */ /* 0x000fee0000000200 */
[----:B------:R-:W-:Y:S01]  /*34a0*/  HMMA.16816.F32 R96, R8, R46, R24 ;  /* 0x0000002e0860723c */ /* 0x000fe20000001818 */
[----:B------:R-:W3:Y:S07]  /*34b0*/  LDSM.16.M88.4 R24, [R167+0x17100] ;  /* 0x01710000a718783b */ /* 0x000eee0000000200 */
[----:B-1----:R-:W-:Y:S01]  /*34c0*/  HMMA.16816.F32 R92, R16, R32, R20 ;  /* 0x00000020105c723c */ /* 0x002fe20000001814 */
[----:B------:R-:W1:Y:S07]  /*34d0*/  LDSM.16.M88.4 R20, [R167+0x17900] ;  /* 0x01790000a714783b */ /* 0x000e6e0000000200 */
[C---:B------:R-:W-:Y:S08]  /*34e0*/  HMMA.16816.F32 R60, R8.reuse, R68, R84 ;  /* 0x00000044083c723c */ /* 0x040ff00000001854 */
[C---:B------:R-:W-:Y:S08]  /*34f0*/  HMMA.16816.F32 R88, R8.reuse, R70, R88 ;  /* 0x000000460858723c */ /* 0x040ff00000001858 */
[C---:B--2---:R-:W-:Y:S08]  /*3500*/  HMMA.16816.F32 R68, R8.reuse, R52, R80 ;  /* 0x000000340844723c */ /* 0x044ff00000001850 */
[C---:B------:R-:W-:Y:S08]  /*3510*/  HMMA.16816.F32 R100, R8.reuse, R54, R76 ;  /* 0x000000360864723c */ /* 0x040ff0000000184c */
[C---:B-----5:R-:W-:Y:S01]  /*3520*/  HMMA.16816.F32 R112, R8.reuse, R48, R56 ;  /* 0x000000300870723c */ /* 0x060fe20000001838 */
[----:B------:R-:W-:Y:S07]  /*3530*/  LDSM.16.M88.4 R56, [R226+0xb800] ;  /* 0x00b80000e238783b */ /* 0x000fee0000000200 */
[C---:B------:R-:W-:Y:S08]  /*3540*/  HMMA.16816.F32 R108, R8.reuse, R50, R40 ;  /* 0x00000032086c723c */ /* 0x040ff00000001828 */
[----:B------:R-:W-:Y:S01]  /*3550*/  HMMA.16816.F32 R104, R8, R44, R36 ;  /* 0x0000002c0868723c */ /* 0x000fe20000001824 */
[----:B------:R-:W-:Y:S04]  /*3560*/  LDSM.16.M88.4 R8, [R223+0x24100] ;  /* 0x02410000df08783b */ /* 0x000fe80000000200 */
[----:B------:R-:W2:Y:S03]  /*3570*/  LDSM.16.M88.4 R36, [R226+0x9000] ;  /* 0x00900000e224783b */ /* 0x000ea60000000200 */
[C---:B------:R-:W-:Y:S01]  /*3580*/  HMMA.16816.F32 R84, R16.reuse, R34, R12 ;  /* 0x000000221054723c */ /* 0x040fe2000000180c */
[----:B------:R-:W4:Y:S07]  /*3590*/  LDSM.16.M88.4 R12, [R225+0x24100] ;  /* 0x02410000e10c783b */ /* 0x000f2e0000000200 */
[C---:B------:R-:W-:Y:S01]  /*35a0*/  HMMA.16816.F32 R52, R16.reuse, R116, R60 ;  /* 0x000000741034723c */ /* 0x040fe2000000183c */
[----:B------:R-:W5:Y:S07]  /*35b0*/  LDSM.16.M88.4 R60, [R226+0xb000] ;  /* 0x00b00000e23c783b */ /* 0x000f6e0000000200 */
[C---:B------:R-:W-:Y:S08]  /*35c0*/  HMMA.16816.F32 R80, R16.reuse, R124, R28 ;  /* 0x0000007c1050723c */ /* 0x040ff0000000181c */
[C---:B---3--:R-:W-:Y:S08]  /*35d0*/  HMMA.16816.F32 R32, R16.reuse, R24, R112 ;  /* 0x000000181020723c */ /* 0x048ff00000001870 */
[C---:B------:R-:W-:Y:S08]  /*35e0*/  HMMA.16816.F32 R28, R16.reuse, R26, R108 ;  /* 0x0000001a101c723c */ /* 0x040ff0000000186c */
[C---:B-1----:R-:W-:Y:S08]  /*35f0*/  HMMA.16816.F32 R24, R16.reuse, R20, R104 ;  /* 0x000000141018723c */ /* 0x042ff00000001868 */
[C---:B------:R-:W-:Y:S01]  /*3600*/  HMMA.16816.F32 R76, R16.reuse, R126, R64 ;  /* 0x0000007e104c723c */ /* 0x040fe20000001840 */
[----:B------:R-:W1:Y:S07]  /*3610*/  LDSM.16.M88.4 R64, [R226+0xa800] ;  /* 0x00a80000e240783b */ /* 0x000e6e0000000200 */
[C---:B------:R-:W-:Y:S08]  /*3620*/  HMMA.16816.F32 R20, R16.reuse, R22, R96 ;  /* 0x000000161014723c */ /* 0x040ff00000001860 */
[C---:B------:R-:W-:Y:S08]  /*3630*/  HMMA.16816.F32 R48, R16.reuse, R118, R88 ;  /* 0x000000761030723c */ /* 0x040ff00000001858 */
[C---:B------:R-:W-:Y:S01]  /*3640*/  HMMA.16816.F32 R44, R16.reuse, R120, R68 ;  /* 0x00000078102c723c */ /* 0x040fe20000001844 */
[----:B------:R-:W3:Y:S07]  /*3650*/  LDSM.16.M88.4 R68, [R226+0xa000] ;  /* 0x00a00000e244783b */ /* 0x000eee0000000200 */
[----:B------:R-:W-:Y:S08]  /*3660*/  HMMA.16816.F32 R40, R16, R122, R100 ;  /* 0x0000007a1028723c */ /* 0x000ff00000001864 */
[C---:B--2---:R-:W-:Y:S08]  /*3670*/  HMMA.16816.F32 R16, R8.reuse, R36, R92 ;  /* 0x000000240810723c */ /* 0x044ff0000000185c */
[C---:B------:R-:W-:Y:S01]  /*3680*/  HMMA.16816.F32 R88, R8.reuse, R58, R20 ;  /* 0x0000003a0858723c */ /* 0x040fe20000001814 */
[----:B------:R-:W2:Y:S07]  /*3690*/  LDSM.16.M88.4 R20, [R221+0x16900] ;  /* 0x01690000dd14783b */ /* 0x000eae0000000200 */
[----:B------:R-:W-:Y:S08]  /*36a0*/  HMMA.16816.F32 R36, R8, R38, R84 ;  /* 0x000000260824723c */ /* 0x000ff00000001854 */
[----:B----4-:R-:W-:Y:S01]  /*36b0*/  HMMA.16816.F32 R84, R12, R136, R16 ;  /* 0x000000880c54723c */ /* 0x010fe20000001810 */
[----:B------:R-:W4:Y:S07]  /*36c0*/  LDSM.16.M88.4 R16, [R221+0x17100] ;  /* 0x01710000dd10783b */ /* 0x000f2e0000000200 */
[C---:B-----5:R-:W-:Y:S01]  /*36d0*/  HMMA.16816.F32 R104, R8.reuse, R62, R28 ;  /* 0x0000003e0868723c */ /* 0x060fe2000000181c */
[----:B------:R-:W5:Y:S07]  /*36e0*/  LDSM.16.M88.4 R28, [R221+0x17900] ;  /* 0x01790000dd1c783b */ /* 0x000f6e0000000200 */
[C---:B-1----:R-:W-:Y:S08]  /*36f0*/  HMMA.16816.F32 R120, R8.reuse, R64, R44 ;  /* 0x000000400878723c */ /* 0x042ff0000000182c */
[C---:B------:R-:W-:Y:S01]  /*3700*/  HMMA.16816.F32 R116, R8.reuse, R66, R40 ;  /* 0x000000420874723c */ /* 0x040fe20000001828 */
[----:B------:R-:W-:Y:S07]  /*3710*/  LDSM.16.M88.4 R64, [R220+0xb000] ;  /* 0x00b00000dc40783b */ /* 0x000fee0000000200 */
[C---:B------:R-:W-:Y:S01]  /*3720*/  HMMA.16816.F32 R112, R8.reuse, R60, R32 ;  /* 0x0000003c0870723c */ /* 0x040fe20000001820 */
[----:B------:R-:W-:Y:S07]  /*3730*/  LDSM.16.M88.4 R60, [R220+0xb800] ;  /* 0x00b80000dc3c783b */ /* 0x000fee0000000200 */
[C---:B------:R-:W-:Y:S01]  /*3740*/  HMMA.16816.F32 R100, R8.reuse, R72, R80 ;  /* 0x000000480864723c */ /* 0x040fe20000001850 */
[----:B------:R-:W-:Y:S07]  /*3750*/  LDSM.16.M88.4 R80, [R220+0x9000] ;  /* 0x00900000dc50783b */ /* 0x000fee0000000200 */
[C---:B------:R-:W-:Y:S01]  /*3760*/  HMMA.16816.F32 R108, R8.reuse, R74, R76 ;  /* 0x0000004a086c723c */ /* 0x040fe2000000184c */
[----:B------:R-:W-:Y:S04]  /*3770*/  LDSM.16.M88.4 R76, [R220+0x9800] ;  /* 0x00980000dc4c783b */ /* 0x000fe80000000200 */
[----:B------:R-:W-:Y:S03]  /*3780*/  LDSM.16.M88.4 R72, [R220+0xa000] ;  /* 0x00a00000dc48783b */ /* 0x000fe60000000200 */
[C---:B---3--:R-:W-:Y:S08]  /*3790*/  HMMA.16816.F32 R96, R8.reuse, R68, R52 ;  /* 0x000000440860723c */ /* 0x048ff00000001834 */
[C---:B------:R-:W-:Y:S01]  /*37a0*/  HMMA.16816.F32 R124, R8.reuse, R70, R48 ;  /* 0x00000046087c723c */ /* 0x040fe20000001830 */
[----:B------:R-:W-:Y:S07]  /*37b0*/  LDSM.16.M88.4 R68, [R220+0xa800] ;  /* 0x00a80000dc44783b */ /* 0x000fee0000000200 */
[----:B------:R-:W-:Y:S01]  /*37c0*/  HMMA.16816.F32 R92, R8, R56, R24 ;  /* 0x00000038085c723c */ /* 0x000fe20000001818 */
[----:B------:R-:W1:Y:S01]  /*37d0*/  LDSM.16.M88.4 R8, [R224+0x24100] ;  /* 0x02410000e008783b */ /* 0x000e620000000200 */
[----:B------:R-:W-:-:S06]  /*37e0*/  DEPBAR.LE SB0, 0x0 ;  /* 0x000080000000791a */ /* 0x000fcc0000000000 */
[C---:B------:R-:W-:Y:S08]  /*37f0*/  HMMA.16816.F32 R56, R12.reuse, R138, R36 ;  /* 0x0000008a0c38723c */ /* 0x040ff00000001824 */
[C---:B--2---:R-:W-:Y:S08]  /*3800*/  HMMA.16816.F32 R36, R12.reuse, R20, R120 ;  /* 0x000000140c24723c */ /* 0x044ff00000001878 */
[C---:B------:R-:W-:Y:S08]  /*3810*/  HMMA.16816.F32 R32, R12.reuse, R22, R116 ;  /* 0x000000160c20723c */ /* 0x040ff00000001874 */
[C---:B----4-:R-:W-:Y:S08]  /*3820*/  HMMA.16816.F32 R24, R12.reuse, R16, R112 ;  /* 0x000000100c18723c */ /* 0x050ff00000001870 */
[C---:B------:R-:W-:Y:S08]  /*3830*/  HMMA.16816.F32 R20, R12.reuse, R18, R104 ;  /* 0x000000120c14723c */ /* 0x040ff00000001868 */
[C---:B------:R-:W-:Y:S08]  /*3840*/  HMMA.16816.F32 R52, R12.reuse, R128, R100 ;  /* 0x000000800c34723c */ /* 0x040ff00000001864 */
[C---:B------:R-:W-:Y:S08]  /*3850*/  HMMA.16816.F32 R48, R12.reuse, R130, R108 ;  /* 0x000000820c30723c */ /* 0x040ff0000000186c */
[C---:B------:R-:W-:Y:S08]  /*3860*/  HMMA.16816.F32 R44, R12.reuse, R132, R96 ;  /* 0x000000840c2c723c */ /* 0x040ff00000001860 */
[C---:B------:R-:W-:Y:S08]  /*3870*/  HMMA.16816.F32 R40, R12.reuse, R134, R124 ;  /* 0x000000860c28723c */ /* 0x040ff0000000187c */
[C---:B-----5:R-:W-:Y:S08]  /*3880*/  HMMA.16816.F32 R16, R12.reuse, R28, R92 ;  /* 0x0000001c0c10723c */ /* 0x060ff0000000185c */
[----:B------:R-:W-:Y:S08]  /*3890*/  HMMA.16816.F32 R12, R12, R30, R88 ;  /* 0x0000001e0c0c723c */ /* 0x000ff00000001858 */
[C---:B-1----:R-:W-:Y:S08]  /*38a0*/  HMMA.16816.F32 R36, R8.reuse, R68, R36 ;  /* 0x000000440824723c */ /* 0x042ff00000001824 */
[C---:B------:R-:W-:Y:S08]  /*38b0*/  HMMA.16816.F32 R68, R8.reuse, R70, R32 ;  /* 0x000000460844723c */ /* 0x040ff00000001820 */
[C---:B------:R-:W-:Y:S08]  /*38c0*/  HMMA.16816.F32 R32, R8.reuse, R64, R24 ;  /* 0x000000400820723c */ /* 0x040ff00000001818 */
[C---:B------:R-:W-:Y:S08]  /*38d0*/  HMMA.16816.F32 R52, R8.reuse, R76, R52 ;  /* 0x0000004c0834723c */ /* 0x040ff00000001834 */
[C---:B------:R-:W-:Y:S07]  /*38e0*/  HMMA.16816.F32 R24, R8.reuse, R60, R16 ;  /* 0x0000003c0818723c */ /* 0x040fee0000001810 */
[----:B------:R-:W-:Y:S01]  /*38f0*/  P2R R18, PR, RZ, 0x4 ;  /* 0x00000004ff127803 */ /* 0x000fe20000000000 */
        /* <DEDUP_REMOVED lines=9> */
[----:B------:R-:W-:-:S04]  /*3990*/  IADD3 R0, R149, -0x2, RZ ;  /* 0xfffffffe95007810 */ /* 0x000fc80007ffe0ff */
        /* <DEDUP_REMOVED lines=34> */
.L_x_2239:
[----:B------:R-:W-:Y:S01]  /*3bc0*/  LOP3.LUT R0, R142, 0xffffffe0, RZ, 0xc0, !PT ;  /* 0xffffffe08e007812 */ /* 0x000fe200078ec0ff */
[----:B-1----:R-:W-:Y:S01]  /*3bd0*/  IMAD.IADD R6, R141, 0x1, R140 ;  /* 0x000000018d067824 */ /* 0x002fe200078e028c */
[----:B------:R-:W-:Y:S01]  /*3be0*/  STL [R1+0x54], R224 ;  /* 0x000054e001007387 */ /* 0x000fe20000100800 */
[----:B------:R-:W-:-:S02]  /*3bf0*/  IMAD.SHL.U32 R216, R5, 0x2, RZ ;  /* 0x0000000205d87824 */ /* 0x000fc400078e00ff */
[----:B------:R-:W-:Y:S01]  /*3c00*/  IMAD.IADD R0, R145, 0x1, -R0 ;  /* 0x0000000191007824 */ /* 0x000fe200078e0a00 */
[----:B------:R1:W-:Y:S01]  /*3c10*/  STL [R1+0x50], R223 ;  /* 0x000050df01007387 */ /* 0x0003e20000100800 */
[----:B------:R-:W-:Y:S01]  /*3c20*/  IMAD R217, R4, 0x2, R216 ;  /* 0x0000000204d97824 */ /* 0x000fe200078e02d8 */
[C---:B------:R-:W-:Y:S02]  /*3c30*/  LEA R219, R2.reuse, R216, 0x1 ;  /* 0x000000d802db7211 */ /* 0x040fe400078e08ff */
[----:B------:R-:W-:Y:S01]  /*3c40*/  SHF.R.S32.HI R3, RZ, 0x1f, R0 ;  /* 0x0000001fff037819 */ /* 0x000fe20000011400 */
[----:B------:R-:W-:Y:S01]  /*3c50*/  STL [R1+0x4c], R222 ;  /* 0x00004cde01007387 */ /* 0x000fe20000100800 */
[----:B------:R-:W-:Y:S02]  /*3c60*/  IMAD R218, R2, 0x2, R217 ;  /* 0x0000000202da7824 */ /* 0x000fe400078e02d9 */
[----:B------:R-:W-:Y:S01]  /*3c70*/  LEA.HI R3, R3, R0, RZ, 0x2 ;  /* 0x0000000003037211 */ /* 0x000fe200078f10ff */
[----:B------:R-:W-:Y:S03]  /*3c80*/  STL [R1+0x48], R221 ;  /* 0x000048dd01007387 */ /* 0x000fe60000100800 */
[----:B------:R-:W-:Y:S01]  /*3c90*/  LOP3.LUT R3, R3, 0x7ffffffc, RZ, 0xc0, !PT ;  /* 0x7ffffffc03037812 */ /* 0x000fe200078ec0ff */
[----:B------:R-:W-:Y:S03]  /*3ca0*/  STL [R1+0x44], R220 ;  /* 0x000044dc01007387 */ /* 0x000fe60000100800 */
[----:B------:R-:W-:Y:S01]  /*3cb0*/  IADD3 R0, R0, -R3, RZ ;  /* 0x8000000300007210 */ /* 0x000fe20007ffe0ff */
[----:B------:R-:W-:Y:S04]  /*3cc0*/  STL [R1+0x40], R167 ;  /* 0x000040a701007387 */ /* 0x000fe80000100800 */
[----:B------:R-:W-:Y:S01]  /*3cd0*/  IMAD R0, R0, -0x2, R6 ;  /* 0xfffffffe00007824 */ /* 0x000fe200078e0206 */
[----:B------:R-:W-:Y:S04]  /*3ce0*/  LDSM.16.MT88.4 R72, [R219+0x3100] ;  /* 0x00310000db48783b */ /* 0x000fe80000004200 */
        /* <DEDUP_REMOVED lines=10> */
[----:B------:R-:W0:Y:S01]  /*3d90*/  LDGDEPBAR ;  /* 0x00000000000079af */ /* 0x000e220000000000 */
[----:B------:R-:W-:-:S02]  /*3da0*/  ISETP.GT.AND P1, PT, R0, 0x9, PT ;  /* 0x000000090000780c */ /* 0x000fc40003f24270 */
[----:B------:R-:W-:Y:S01]  /*3db0*/  FSEL R9, R56, -INF , P0 ;  /* 0xff80000038097808 */ /* 0x000fe20000000000 */
[----:B------:R-:W-:Y:S01]  /*3dc0*/  LDSM.16.MT88.4 R84, [R216+0x3900] ;  /* 0x00390000d854783b */ /* 0x000fe20000004200 */
        /* <DEDUP_REMOVED lines=40> */
[C---:B------:R-:W-:Y:S02]  /*4050*/  ISETP.GT.AND P0, PT, R0.reuse, 0x30, PT ;  /* 0x000000300000780c */ /* 0x040fe40003f04270 */
[----:B------:R-:W-:Y:S02]  /*4060*/  FSEL R104, R41, -INF , P1 ;  /* 0xff80000029687808 */ /* 0x000fe40000800000 */
[----:B------:R-:W-:Y:S02]  /*4070*/  FMNMX.FTZ R3, R105, R3, !PT ;  /* 0x0000000369037209 */ /* 0x000fe40007810000 */
[----:B------:R-:W-:Y:S02]  /*4080*/  FMNMX.FTZ R6, R21, R6, !PT ;  /* 0x0000000615067209 */ /* 0x000fe40007810000 */
[----:B------:R-:W-:Y:S02]  /*4090*/  ISETP.GT.AND P2, PT, R0, 0x31, PT ;  /* 0x000000310000780c */ /* 0x000fe40003f44270 */
[----:B------:R-:W-:-:S02]  /*40a0*/  FSEL R205, R36, -INF , P0 ;  /* 0xff80000024cd7808 */ /* 0x000fc40000000000 */
[----:B------:R-:W-:Y:S02]  /*40b0*/  FMNMX.FTZ R3, R104, R3, !PT ;  /* 0x0000000368037209 */ /* 0x000fe40007810000 */
[----:B------:R-:W-:Y:S02]  /*40c0*/  FMNMX.FTZ R6, R28, R6, !PT ;  /* 0x000000061c067209 */ /* 0x000fe40007810000 */
[----:B------:R-:W-:Y:S02]  /*40d0*/  FSEL R115, R43, -INF , P1 ;  /* 0xff8000002b737808 */ /* 0x000fe40000800000 */
[----:B------:R-:W-:Y:S01]  /*40e0*/  ISETP.GT.AND P1, PT, R0, 0x38, PT ;  /* 0x000000380000780c */ /* 0x000fe20003f24270 */
[----:B------:R-:W-:Y:S01]  /*40f0*/  LDSM.16.MT88.4 R40, [R216+0x900] ;  /* 0x00090000d828783b */ /* 0x000fe20000004200 */
        /* <DEDUP_REMOVED lines=20> */
[----:B------:R-:W-:-:S02]  /*4240*/  FSEL R212, R33, -INF , P0 ;  /* 0xff80000021d47808 */ /* 0x000fc40000000000 */
[C---:B------:R-:W-:Y:S02]  /*4250*/  ISETP.GT.AND P1, PT, R0.reuse, 0x48, PT ;  /* 0x000000480000780c */ /* 0x040fe40003f24270 */
        /* <DEDUP_REMOVED lines=15> */
[----:B------:R-:W-:Y:S01]  /*4350*/  FSEL R101, R24, -INF , P1 ;  /* 0xff80000018657808 */ /* 0x000fe20000800000 */
[----:B------:R-:W-:Y:S01]  /*4360*/  IMAD.MOV.U32 R2, RZ, RZ, R50 ;  /* 0x000000ffff027224 */ /* 0x000fe200078e0032 */
[----:B------:R-:W-:Y:S02]  /*4370*/  FMNMX.FTZ R3, R211, R3, !PT ;  /* 0x00000003d3037209 */ /* 0x000fe40007810000 */
[----:B------:R-:W-:-:S02]  /*4380*/  FSEL R207, R39, -INF , P2 ;  /* 0xff80000027cf7808 */ /* 0x000fc40001000000 */
[----:B------:R-:W-:Y:S01]  /*4390*/  FMNMX.FTZ R6, R206, R6, !PT ;  /* 0x00000006ce067209 */ /* 0x000fe20007810000 */
[----:B------:R-:W-:Y:S01]  /*43a0*/  LDSM.16.MT88.4 R36, [R217+0x900] ;  /* 0x00090000d924783b */ /* 0x000fe20000004200 */
[----:B------:R-:W-:Y:S02]  /*43b0*/  FSEL R116, R26, -INF , P1 ;  /* 0xff8000001a747808 */ /* 0x000fe40000800000 */
[----:B------:R-:W-:Y:S02]  /*43c0*/  FSEL R98, R27, -INF , P0 ;  /* 0xff8000001b627808 */ /* 0x000fe40000000000 */
[----:B------:R-:W-:Y:S02]  /*43d0*/  FSEL R109, R25, -INF , P0 ;  /* 0xff800000196d7808 */ /* 0x000fe40000000000 */
[----:B------:R-:W-:Y:S01]  /*43e0*/  ISETP.GT.AND P1, PT, R0, 0x58, PT ;  /* 0x000000580000780c */ /* 0x000fe20003f24270 */
[----:B------:R-:W-:Y:S01]  /*43f0*/  LDSM.16.MT88.4 R24, [R217+0x100] ;  /* 0x00010000d918783b */ /* 0x000fe20000004200 */
[----:B------:R-:W-:-:S02]  /*4400*/  FMNMX.FTZ R3, R101, R3, !PT ;  /* 0x0000000365037209 */ /* 0x000fc40007810000 */
[----:B------:R-:W-:Y:S02]  /*4410*/  ISETP.GT.AND P0, PT, R0, 0x59, PT ;  /* 0x000000590000780c */ /* 0x000fe40003f04270 */
[----:B------:R-:W-:Y:S02]  /*4420*/  FMNMX.FTZ R0, R207, R6, !PT ;  /* 0x00000006cf007209 */ /* 0x000fe40007810000 */
[----:B------:R-:W-:Y:S02]  /*4430*/  FSEL R120, R60, -INF , P1 ;  /* 0xff8000003c787808 */ /* 0x000fe40000800000 */
[----:B------:R-:W-:Y:S02]  /*4440*/  FMNMX.FTZ R164, R109, R3, !PT ;  /* 0x000000036da47209 */ /* 0x000fe40007810000 */
[----:B------:R-:W-:Y:S02]  /*4450*/  FMNMX.FTZ R0, R208, R0, !PT ;  /* 0x00000000d0007209 */ /* 0x000fe40007810000 */
[----:B------:R-:W-:-:S02]  /*4460*/  FSEL R111, R61, -INF , P0 ;  /* 0xff8000003d6f7808 */ /* 0x000fc40000000000 */
[----:B------:R-:W-:Y:S02]  /*4470*/  FMNMX.FTZ R164, R120, R164, !PT ;  /* 0x000000a478a47209 */ /* 0x000fe40007810000 */
[----:B------:R-:W-:Y:S02]  /*4480*/  FMNMX.FTZ R0, R209, R0, !PT ;  /* 0x00000000d1007209 */ /* 0x000fe40007810000 */
[----:B------:R-:W-:Y:S02]  /*4490*/  FMNMX.FTZ R164, R111, R164, !PT ;  /* 0x000000a46fa47209 */ /* 0x000fe40007810000 */
[----:B------:R-:W-:Y:S02]  /*44a0*/  FMNMX.FTZ R0, R102, R0, !PT ;  /* 0x0000000066007209 */ /* 0x000fe40007810000 */
[----:B------:R-:W-:Y:S01]  /*44b0*/  FSEL R110, R62, -INF , P1 ;  /* 0xff8000003e6e7808 */ /* 0x000fe20000800000 */
[----:B------:R-:W2:Y:S01]  /*44c0*/  SHFL.BFLY PT, R3, R164, 0x2, 0x1f ;  /* 0x0c401f00a4037f89 */ /* 0x000ea200000e0000 */
[----:B------:R-:W-:-:S02]  /*44d0*/  FMNMX.FTZ R0, R108, R0, !PT ;  /* 0x000000006c007209 */ /* 0x000fc40007810000 */
[----:B-1----:R-:W-:Y:S02]  /*44e0*/  FSEL R223, R63, -INF , P0 ;  /* 0xff8000003fdf7808 */ /* 0x002fe40000000000 */
[----:B------:R-:W-:Y:S01]  /*44f0*/  FMNMX.FTZ R0, R250, R0, !PT ;  /* 0x00000000fa007209 */ /* 0x000fe20007810000 */
[----:B------:R-:W-:Y:S01]  /*4500*/  LDSM.16.MT88.4 R60, [R219+0x3900] ;  /* 0x00390000db3c783b */ /* 0x000fe20000004200 */
[----:B------:R-:W-:Y:S02]  /*4510*/  ISETP.NE.AND P2, PT, R18, RZ, PT ;  /* 0x000000ff1200720c */ /* 0x000fe40003f45270 */
[----:B------:R-:W-:Y:S01]  /*4520*/  FMNMX.FTZ R0, R50, R0, !PT ;  /* 0x0000000032007209 */ /* 0x000fe20007810000 */
[----:B------:R-:W-:Y:S03]  /*4530*/  LDSM.16.MT88.4 R16, [R216+0x100] ;  /* 0x00010000d810783b */ /* 0x000fe60000004200 */
[----:B------:R-:W-:-:S04]  /*4540*/  FMNMX.FTZ R0, R116, R0, !PT ;  /* 0x0000000074007209 */ /* 0x000fc80007810000 */
[----:B------:R-:W-:-:S04]  /*4550*/  FMNMX.FTZ R0, R98, R0, !PT ;  /* 0x0000000062007209 */ /* 0x000fc80007810000 */
[----:B------:R-:W-:Y:S02]  /*4560*/  FMNMX.FTZ R0, R110, R0, !PT ;  /* 0x000000006e007209 */ /* 0x000fe40007810000 */
[----:B--2---:R-:W-:Y:S02]  /*4570*/  FMNMX.FTZ R164, R164, R3, !PT ;  /* 0x00000003a4a47209 */ /* 0x004fe40007810000 */
        /* <DEDUP_REMOVED lines=17> */
[----:B-1----:R-:W-:Y:S02]  /*4690*/  FFMA.FTZ R6, R13, c[0x0][0x2d0], -R12 ;  /* 0x0000b4000d067a23 */ /* 0x002fe4000001080c */
[----:B------:R-:W-:-:S05]  /*46a0*/  IMAD.MOV.U32 R13, RZ, RZ, R109 ;  /* 0x000000ffff0d7224 */ /* 0x000fca00078e006d */
[----:B------:R-:W-:Y:S01]  /*46b0*/  MUFU.EX2 R214, R6 ;  /* 0x0000000600d67308 */ /* 0x000fe20000000800 */
[----:B--2---:R-:W-:Y:S01]  /*46c0*/  FFMA.FTZ R0, R9, c[0x0][0x2d0], -R12 ;  /* 0x0000b40009007a23 */ /* 0x004fe2000001080c */
[----:B---3--:R-:W-:-:S06]  /*46d0*/  F2FP.PACK_AB R8, R215, R252 ;  /* 0x000000fcd708723e */ /* 0x008fcc00000000ff */
[----:B------:R1:W-:Y:S02]  /*46e0*/  MUFU.EX2 R167, R0 ;  /* 0x0000000000a77308 */ /* 0x0003e40000000800 */
[----:B-1----:R-:W-:-:S06]  /*46f0*/  FFMA.FTZ R0, R10, c[0x0][0x2d0], -R12 ;  /* 0x0000b4000a007a23 */ /* 0x002fcc000001080c */
[----:B------:R1:W2:Y:S02]  /*4700*/  MUFU.EX2 R117, R0 ;  /* 0x0000000000757308 */ /* 0x0002a40000000800 */
[----:B-1----:R-:W-:Y:S01]  /*4710*/  FMUL.FTZ R0, R3, c[0x0][0x2d0] ;  /* 0x0000b40003007a20 */ /* 0x002fe20000410000 */
[----:B--2---:R-:W-:-:S04]  /*4720*/  F2FP.PACK_AB R10, R117, R167 ;  /* 0x000000a7750a723e */ /* 0x004fc800000000ff */
[----:B------:R-:W-:-:S05]  /*4730*/  FSEL R0, R0, RZ, P0 ;  /* 0x000000ff00007208 */ /* 0x000fca0000000000 */
[--C-:B------:R-:W-:Y:S02]  /*4740*/  FFMA.FTZ R5, R14, c[0x0][0x2d0], -R0.reuse ;  /* 0x0000b4000e057a23 */ /* 0x100fe40000010800 */
[--C-:B------:R-:W-:Y:S02]  /*4750*/  FFMA.FTZ R4, R21, c[0x0][0x2d0], -R0.reuse ;  /* 0x0000b40015047a23 */ /* 0x100fe40000010800 */
[----:B------:R1:W-:Y:S08]  /*4760*/  MUFU.EX2 R14, R5 ;  /* 0x00000005000e7308 */ /* 0x0003f00000000800 */
[----:B------:R2:W-:Y:S01]  /*4770*/  MUFU.EX2 R96, R4 ;  /* 0x0000000400607308 */ /* 0x0005e20000000800 */
[----:B-1----:R-:W-:-:S07]  /*4780*/  FFMA.FTZ R5, R15, c[0x0][0x2d0], -R0 ;  /* 0x0000b4000f057a23 */ /* 0x002fce0000010800 */
[----:B------:R1:W3:Y:S01]  /*4790*/  MUFU.EX2 R220, R5 ;  /* 0x0000000500dc7308 */ /* 0x0002e20000000800 */
[----:B--2---:R-:W-:-:S07]  /*47a0*/  FFMA.FTZ R4, R22, c[0x0][0x2d0], -R12 ;  /* 0x0000b40016047a23 */ /* 0x004fce000001080c */
[----:B------:R2:W-:Y:S01]  /*47b0*/  MUFU.EX2 R224, R4 ;  /* 0x0000000400e07308 */ /* 0x0005e20000000800 */
[----:B-1----:R-:W-:Y:S01]  /*47c0*/  FFMA.FTZ R5, R20, c[0x0][0x2d0], -R0 ;  /* 0x0000b40014057a23 */ /* 0x002fe20000010800 */
[----:B---3--:R-:W-:-:S06]  /*47d0*/  F2FP.PACK_AB R9, R220, R14 ;  /* 0x0000000edc09723e */ /* 0x008fcc00000000ff */
[----:B------:R-:W1:Y:S01]  /*47e0*/  MUFU.EX2 R99, R5 ;  /* 0x0000000500637308 */ /* 0x000e620000000800 */
[----:B--2---:R-:W-:-:S07]  /*47f0*/  FFMA.FTZ R4, R23, c[0x0][0x2d0], -R12 ;  /* 0x0000b40017047a23 */ /* 0x004fce000001080c */
[----:B------:R2:W3:Y:S01]  /*4800*/  MUFU.EX2 R15, R4 ;  /* 0x00000004000f7308 */ /* 0x0004e20000000800 */
[----:B-1----:R-:W-:-:S07]  /*4810*/  F2FP.PACK_AB R11, R96, R99 ;  /* 0x00000063600b723e */ /* 0x002fce00000000ff */
[----:B------:R-:W-:Y:S01]  /*4820*/  HMMA.16816.F32 R32, R8, R16, RZ ;  /* 0x000000100820723c */ /* 0x000fe200000018ff */
[----:B--2---:R-:W-:Y:S01]  /*4830*/  FFMA.FTZ R4, R28, c[0x0][0x2d0], -R0 ;  /* 0x0000b4001c047a23 */ /* 0x004fe20000010800 */
[----:B---3--:R-:W-:-:S03]  /*4840*/  F2FP.PACK_AB R6, R15, R224 ;  /* 0x000000e00f06723e */ /* 0x008fc600000000ff */
        /* <DEDUP_REMOVED lines=35> */
[C---:B------:R-:W-:Y:S08]  /*4a80*/  HMMA.16816.F32 R24, R8.reuse, R80, RZ ;  /* 0x000000500818723c */ /* 0x040ff000000018ff */
[----:B------:R-:W-:Y:S01]  /*4a90*/  HMMA.16816.F32 R20, R8, R82, RZ ;  /* 0x000000520814723c */ /* 0x000fe200000018ff */
[----:B------:R-:W-:Y:S07]  /*4aa0*/  LDSM.16.MT88.4 R80, [R218+0x6900] ;  /* 0x00690000da50783b */ /* 0x000fee0000004200 */
[C---:B------:R-:W-:Y:S01]  /*4ab0*/  HMMA.16816.F32 R128, R4.reuse, R66, R36 ;  /* 0x000000420480723c */ /* 0x040fe20000001824 */
[----:B------:R-:W1:Y:S07]  /*4ac0*/  LDSM.16.MT88.4 R36, [R216+0x9100] ;  /* 0x00910000d824783b */ /* 0x000e6e0000004200 */
[C---:B------:R-:W-:Y:S01]  /*4ad0*/  HMMA.16816.F32 R168, R4.reuse, R62, R28 ;  /* 0x0000003e04a8723c */ /* 0x040fe2000000181c */
[----:B------:R-:W2:Y:S07]  /*4ae0*/  LDSM.16.MT88.4 R28, [R218+0x6100] ;  /* 0x00610000da1c783b */ /* 0x000eae0000004200 */
[----:B------:R-:W-:Y:S01]  /*4af0*/  HMMA.16816.F32 R144, R4, R84, R52 ;  /* 0x000000540490723c */ /* 0x000fe20000001834 */
[----:B------:R-:W-:Y:S06]  /*4b00*/  LDSM.16.MT88.4 R52, [R219+0x9100] ;  /* 0x00910000db34783b */ /* 0x000fec0000004200 */
[----:B------:R-:W-:Y:S01]  /*4b10*/  MOV R85, R117 ;  /* 0x0000007500557202 */ /* 0x000fe20000000f00 */
[----:B------:R-:W-:Y:S01]  /*4b20*/  IMAD.MOV.U32 R84, RZ, RZ, R116 ;  /* 0x000000ffff547224 */ /* 0x000fe200078e0074 */
[----:B------:R-:W-:Y:S01]  /*4b30*/  HMMA.16816.F32 R44, R8, R90, RZ ;  /* 0x0000005a082c723c */ /* 0x000fe200000018ff */
[----:B------:R-:W-:Y:S07]  /*4b40*/  LDSM.16.MT88.4 R88, [R217+0x6900] ;  /* 0x00690000d958783b */ /* 0x000fee0000004200 */
[C---:B------:R-:W-:Y:S01]  /*4b50*/  HMMA.16816.F32 R116, R4.reuse, R86, R48 ;  /* 0x000000560474723c */ /* 0x040fe20000001830 */
[----:B------:R-:W3:Y:S06]  /*4b60*/  LDSM.16.MT88.4 R48, [R219+0x6900] ;  /* 0x00690000db30783b */ /* 0x000eec0000004200 */
[----:B------:R-:W-:Y:S01]  /*4b70*/  IMAD.MOV.U32 R87, RZ, RZ, R120 ;  /* 0x000000ffff577224 */ /* 0x000fe200078e0078 */
[----:B------:R-:W-:Y:S01]  /*4b80*/  HMMA.16816.F32 R124, R4, R64, R40 ;  /* 0x00000040047c723c */ /* 0x000fe20000001828 */
[----:B------:R-:W4:Y:S01]  /*4b90*/  LDSM.16.MT88.4 R40, [R217+0x9100] ;  /* 0x00910000d928783b */ /* 0x000f220000004200 */
[----:B------:R-:W-:-:S03]  /*4ba0*/  MOV R86, R111 ;  /* 0x0000006f00567202 */ /* 0x000fc60000000f00 */
[----:B------:R-:W1:Y:S03]  /*4bb0*/  LDSM.16.MT88.4 R64, [R218+0x9100] ;  /* 0x00910000da40783b */ /* 0x000e660000004200 */
[----:B------:R-:W-:Y:S01]  /*4bc0*/  HMMA.16816.F32 R32, R8, R72, RZ ;  /* 0x000000480820723c */ /* 0x000fe200000018ff */
[----:B------:R-:W-:Y:S07]  /*4bd0*/  LDSM.16.MT88.4 R72, [R217+0x9900] ;  /* 0x00990000d948783b */ /* 0x000fee0000004200 */
[C---:B------:R-:W-:Y:S08]  /*4be0*/  HMMA.16816.F32 R156, R4.reuse, R68, R16 ;  /* 0x00000044049c723c */ /* 0x040ff00000001810 */
[C---:B------:R-:W-:Y:S08]  /*4bf0*/  HMMA.16816.F32 R148, R4.reuse, R56, R24 ;  /* 0x000000380494723c */ /* 0x040ff00000001818 */
[----:B------:R-:W-:Y:S08]  /*4c00*/  HMMA.16816.F32 R160, R4, R58, R20 ;  /* 0x0000003a04a0723c */ /* 0x000ff00000001814 */
[C---:B------:R-:W-:Y:S08]  /*4c10*/  HMMA.16816.F32 R16, R8.reuse, R92, RZ ;  /* 0x0000005c0810723c */ /* 0x040ff000000018ff */
[C---:B------:R-:W-:Y:S08]  /*4c20*/  HMMA.16816.F32 R24, R8.reuse, R76, RZ ;  /* 0x0000004c0818723c */ /* 0x040ff000000018ff */
[----:B------:R-:W-:Y:S01]  /*4c30*/  HMMA.16816.F32 R20, R8, R78, RZ ;  /* 0x0000004e0814723c */ /* 0x000fe200000018ff */
[----:B------:R-:W3:Y:S07]  /*4c40*/  LDSM.16.MT88.4 R76, [R216+0x9900] ;  /* 0x00990000d84c783b */ /* 0x000eee0000004200 */
[C---:B------:R-:W-:Y:S01]  /*4c50*/  HMMA.16816.F32 R152, R4.reuse, R70, R44 ;  /* 0x000000460498723c */ /* 0x040fe2000000182c */
[----:B------:R-:W3:Y:S07]  /*4c60*/  LDSM.16.MT88.4 R68, [R219+0x9900] ;  /* 0x00990000db44783b */ /* 0x000eee0000004200 */
[----:B------:R-:W-:Y:S08]  /*4c70*/  HMMA.16816.F32 R136, R4, R60, R32 ;  /* 0x0000003c0488723c */ /* 0x000ff00000001820 */
[C---:B-1----:R-:W-:Y:S08]  /*4c80*/  HMMA.16816.F32 R32, R8.reuse, R36, RZ ;  /* 0x000000240820723c */ /* 0x042ff000000018ff */
[C---:B--2---:R-:W-:Y:S08]  /*4c90*/  HMMA.16816.F32 R56, R8.reuse, R28, RZ ;  /* 0x0000001c0838723c */ /* 0x044ff000000018ff */
[C---:B------:R-:W-:Y:S08]  /*4ca0*/  HMMA.16816.F32 R44, R8.reuse, R30, RZ ;  /* 0x0000001e082c723c */ /* 0x040ff000000018ff */
[C---:B------:R-:W-:Y:S08]  /*4cb0*/  HMMA.16816.F32 R28, R8.reuse, R38, RZ ;  /* 0x00000026081c723c */ /* 0x040ff000000018ff */
[----:B------:R-:W-:Y:S08]  /*4cc0*/  HMMA.16816.F32 R60, R8, R94, RZ ;  /* 0x0000005e083c723c */ /* 0x000ff000000018ff */
[----:B---3--:R-:W-:Y:S07]  /*4cd0*/  HMMA.16816.F32 R120, R4, R48, R16 ;  /* 0x000000300478723c */ /* 0x008fee0000001810 */
[----:B------:R-:W-:Y:S01]  /*4ce0*/  IMAD.MOV.U32 R49, RZ, RZ, R100 ;  /* 0x000000ffff317224 */ /* 0x000fe200078e0064 */
[----:B------:R-:W-:Y:S01]  /*4cf0*/  HMMA.16816.F32 R16, R8, R52, RZ ;  /* 0x000000340810723c */ /* 0x000fe200000018ff */
[----:B------:R-:W-:-:S07]  /*4d00*/  MOV R48, R101 ;  /* 0x0000006500307202 */ /* 0x000fce0000000f00 */
[C---:B------:R-:W-:Y:S07]  /*4d10*/  HMMA.16816.F32 R140, R4.reuse, R88, R24 ;  /* 0x00000058048c723c */ /* 0x040fee0000001818 */
[----:B------:R-:W-:Y:S01]  /*4d20*/  IMAD.MOV.U32 R89, RZ, RZ, R110 ;  /* 0x000000ffff597224 */ /* 0x000fe200078e006e */
[----:B------:R-:W-:Y:S01]  /*4d30*/  HMMA.16816.F32 R132, R4, R90, R20 ;  /* 0x0000005a0484723c */ /* 0x000fe20000001814 */
[----:B------:R-:W-:-:S06]  /*4d40*/  MOV R88, R108 ;  /* 0x0000006c00587202 */ /* 0x000fcc0000000f00 */
[----:B------:R-:W-:Y:S01]  /*4d50*/  IMAD.MOV.U32 R90, RZ, RZ, R103 ;  /* 0x000000ffff5a7224 */ /* 0x000fe200078e0067 */
[----:B----4-:R-:W-:Y:S01]  /*4d60*/  HMMA.16816.F32 R24, R8, R40, RZ ;  /* 0x000000280818723c */ /* 0x010fe200000018ff */
[----:B------:R-:W-:-:S07]  /*4d70*/  IMAD.MOV.U32 R91, RZ, RZ, R102 ;  /* 0x000000ffff5b7224 */ /* 0x000fce00078e0066 */
[C---:B------:R-:W-:Y:S08]  /*4d80*/  HMMA.16816.F32 R20, R8.reuse, R42, RZ ;  /* 0x0000002a0814723c */ /* 0x040ff000000018ff */
[C---:B------:R-:W-:Y:S08]  /*4d90*/  HMMA.16816.F32 R36, R8.reuse, R54, RZ ;  /* 0x000000360824723c */ /* 0x040ff000000018ff */
[C---:B------:R-:W-:Y:S07]  /*4da0*/  HMMA.16816.F32 R52, R8.reuse, R64, RZ ;  /* 0x000000400834723c */ /* 0x040fee00000018ff */
[----:B------:R-:W-:Y:S01]  /*4db0*/  IMAD.MOV.U32 R65, RZ, RZ, R99 ;  /* 0x000000ffff417224 */ /* 0x000fe200078e0063 */
[----:B------:R-:W-:Y:S01]  /*4dc0*/  HMMA.16816.F32 R40, R8, R66, RZ ;  /* 0x000000420828723c */ /* 0x000fe200000018ff */
[----:B------:R-:W1:Y:S07]  /*4dd0*/  LDSM.16.MT88.4 R8, [R218+0x9900] ;  /* 0x00990000da08783b */ /* 0x000e6e0000004200 */
[C---:B------:R-:W-:Y:S07]  /*4de0*/  HMMA.16816.F32 R92, R4.reuse, R76, R32 ;  /* 0x0000004c045c723c */ /* 0x040fee0000001820 */
        /* <DEDUP_REMOVED lines=8> */
[----:B------:R-:W-:-:S04]  /*4e70*/  IMAD.MOV.U32 R50, RZ, RZ, R96 ;  /* 0x000000ffff327224 */ /* 0x000fc800078e0060 */
[----:B------:R-:W-:Y:S01]  /*4e80*/  MOV R31, R49 ;  /* 0x00000031001f7202 */ /* 0x000fe20000000f00 */
[----:B------:R-:W-:Y:S01]  /*4e90*/  IMAD.MOV.U32 R49, RZ, RZ, R2 ;  /* 0x000000ffff317224 */ /* 0x000fe200078e0002 */
[----:B------:R-:W-:Y:S01]  /*4ea0*/  HMMA.16816.F32 R96, R4, R82, R44 ;  /* 0x000000520460723c */ /* 0x000fe2000000182c */
[----:B------:R-:W-:Y:S02]  /*4eb0*/  FFMA.FTZ R2, R107, c[0x0][0x2d0], -R12 ;  /* 0x0000b4006b027a23 */ /* 0x000fe4000001080c */
[----:B------:R-:W-:Y:S01]  /*4ec0*/  IMAD.MOV.U32 R30, RZ, RZ, R86 ;  /* 0x000000ffff1e7224 */ /* 0x000fe200078e0056 */
[----:B------:R-:W-:Y:S01]  /*4ed0*/  MOV R86, R15 ;  /* 0x0000000f00567202 */ /* 0x000fe20000000f00 */
[----:B------:R-:W-:-:S03]  /*4ee0*/  IMAD.MOV.U32 R28, RZ, RZ, R65 ;  /* 0x000000ffff1c7224 */ /* 0x000fc600078e0041 */
[----:B------:R-:W-:Y:S01]  /*4ef0*/  HMMA.16816.F32 R44, R4, R68, R16 ;  /* 0x00000044042c723c */ /* 0x000fe20000001810 */
[----:B------:R-:W2:Y:S01]  /*4f00*/  LDSM.16.MT88.4 R16, [R216+0x1100] ;  /* 0x00110000d810783b */ /* 0x000ea20000004200 */
[----:B------:R-:W-:-:S05]  /*4f10*/  MOV R62, R86 ;  /* 0x00000056003e7202 */ /* 0x000fca0000000f00 */
[----:B------:R-:W-:Y:S01]  /*4f20*/  MOV R69, R252 ;  /* 0x000000fc00457202 */ /* 0x000fe20000000f00 */
[C---:B------:R-:W-:Y:S01]  /*4f30*/  HMMA.16816.F32 R100, R4.reuse, R80, R56 ;  /* 0x000000500464723c */ /* 0x040fe20000001838 */
[----:B------:R3:W-:Y:S07]  /*4f40*/  MUFU.EX2 R252, R2 ;  /* 0x0000000200fc7308 */ /* 0x0007ee0000000800 */
[C---:B------:R-:W-:Y:S01]  /*4f50*/  HMMA.16816.F32 R80, R4.reuse, R72, R24 ;  /* 0x000000480450723c */ /* 0x040fe20000001818 */
[----:B------:R-:W-:Y:S07]  /*4f60*/  LDSM.16.MT88.4 R24, [R219+0x1100] ;  /* 0x00110000db18783b */ /* 0x000fee0000004200 */
[----:B------:R-:W-:Y:S01]  /*4f70*/  HMMA.16816.F32 R72, R4, R74, R20 ;  /* 0x0000004a0448723c */ /* 0x000fe20000001814 */
[----:B---3--:R-:W-:-:S04]  /*4f80*/  FFMA.FTZ R2, R106, c[0x0][0x2d0], -R12 ;  /* 0x0000b4006a027a23 */ /* 0x008fc8000001080c */
[----:B------:R3:W4:Y:S02]  /*4f90*/  MUFU.EX2 R29, R2 ;  /* 0x00000002001d7308 */ /* 0x0007240000000800 */
[----:B------:R-:W-:Y:S01]  /*4fa0*/  IMAD.MOV.U32 R23, RZ, RZ, R48 ;  /* 0x000000ffff177224 */ /* 0x000fe200078e0030 */
[C---:B-1----:R-:W-:Y:S01]  /*4fb0*/  HMMA.16816.F32 R52, R4.reuse, R8, R52 ;  /* 0x000000080434723c */ /* 0x042fe20000001834 */
[----:B------:R-:W-:Y:S01]  /*4fc0*/  IMAD.MOV.U32 R20, RZ, RZ, R85 ;  /* 0x000000ffff147224 */ /* 0x000fe200078e0055 */
[----:B------:R-:W-:Y:S01]  /*4fd0*/  MOV R21, R84 ;  /* 0x0000005400157202 */ /* 0x000fe20000000f00 */
[----:B------:R-:W-:Y:S02]  /*4fe0*/  IMAD.MOV.U32 R85, RZ, RZ, R250 ;  /* 0x000000ffff557224 */ /* 0x000fe400078e00fa */
[----:B------:R-:W-:Y:S02]  /*4ff0*/  IMAD.MOV.U32 R22, RZ, RZ, R87 ;  /* 0x000000ffff167224 */ /* 0x000fe400078e0057 */
[----:B------:R-:W-:Y:S01]  /*5000*/  IMAD.MOV.U32 R87, RZ, RZ, R14 ;  /* 0x000000ffff577224 */ /* 0x000fe200078e000e */
[----:B------:R-:W-:Y:S01]  /*5010*/  HMMA.16816.F32 R40, R4, R10, R40 ;  /* 0x0000000a0428723c */ /* 0x000fe20000001828 */
[----:B------:R-:W1:Y:S01]  /*5020*/  LDSM.16.MT88.4 R8, [R217+0x1100] ;  /* 0x00110000d908783b */ /* 0x000e620000004200 */
[----:B------:R-:W-:-:S02]  /*5030*/  IMAD.MOV.U32 R84, RZ, RZ, R224 ;  /* 0x000000ffff547224 */ /* 0x000fc400078e00e0 */
[----:B------:R-:W-:Y:S02]  /*5040*/  IMAD.MOV.U32 R63, RZ, RZ, R87 ;  /* 0x000000ffff3f7224 */ /* 0x000fe400078e0057 */
[--C-:B---3--:R-:W-:Y:S02]  /*5050*/  FFMA.FTZ R2, R105, c[0x0][0x2d0], -R12.reuse ;  /* 0x0000b40069027a23 */ /* 0x108fe4000001080c */
[----:B------:R-:W-:Y:S02]  /*5060*/  HMMA.16816.F32 R36, R4, R70, R36 ;  /* 0x000000460424723c */ /* 0x000fe40000001824 */
[----:B------:R3:W-:Y:S05]  /*5070*/  MUFU.EX2 R15, R2 ;  /* 0x00000002000f7308 */ /* 0x0007ea0000000800 */
[----:B----4-:R-:W-:Y:S01]  /*5080*/  F2FP.PACK_AB R4, R29, R252 ;  /* 0x000000fc1d04723e */ /* 0x010fe200000000ff */
[----:B---3--:R-:W-:-:S04]  /*5090*/  FFMA.FTZ R2, R104, c[0x0][0x2d0], -R12 ;  /* 0x0000b40068027a23 */ /* 0x008fc8000001080c */
[----:B------:R3:W-:Y:S02]  /*50a0*/  MUFU.EX2 R48, R2 ;  /* 0x0000000200307308 */ /* 0x0007e40000000800 */
[----:B---3--:R-:W-:-:S06]  /*50b0*/  FFMA.FTZ R2, R112, c[0x0][0x2d0], -R0 ;  /* 0x0000b40070027a23 */ /* 0x008fcc0000010800 */
[----:B------:R3:W-:Y:S02]  /*50c0*/  MUFU.EX2 R250, R2 ;  /* 0x0000000200fa7308 */ /* 0x0007e40000000800 */
[----:B---3--:R-:W-:-:S06]  /*50d0*/  FFMA.FTZ R2, R113, c[0x0][0x2d0], -R0 ;  /* 0x0000b40071027a23 */ /* 0x008fcc0000010800 */
[----:B------:R3:W4:Y:S02]  /*50e0*/  MUFU.EX2 R61, R2 ;  /* 0x00000002003d7308 */ /* 0x0007240000000800 */
[----:B---3--:R-:W-:Y:S01]  /*50f0*/  FFMA.FTZ R2, R114, c[0x0][0x2d0], -R0 ;  /* 0x0000b40072027a23 */ /* 0x008fe20000010800 */
[----:B----4-:R-:W-:-:S05]  /*5100*/  F2FP.PACK_AB R5, R61, R250 ;  /* 0x000000fa3d05723e */ /* 0x010fca00000000ff */
[----:B------:R3:W-:Y:S02]  /*5110*/  MUFU.EX2 R14, R2 ;  /* 0x00000002000e7308 */ /* 0x0007e40000000800 */
[----:B---3--:R-:W-:-:S06]  /*5120*/  FFMA.FTZ R2, R115, c[0x0][0x2d0], -R0 ;  /* 0x0000b40073027a23 */ /* 0x008fcc0000010800 */
[----:B------:R3:W4:Y:S02]  /*5130*/  MUFU.EX2 R224, R2 ;  /* 0x0000000200e07308 */ /* 0x0007240000000800 */
[----:B---3--:R-:W-:Y:S01]  /*5140*/  IMAD.MOV.U32 R2, RZ, RZ, R48 ;  /* 0x000000ffff027224 */ /* 0x008fe200078e0030 */
[----:B----4-:R-:W-:Y:S01]  /*5150*/  F2FP.PACK_AB R7, R224, R14 ;  /* 0x0000000ee007723e */ /* 0x010fe200000000ff */
[----:B------:R-:W-:-:S03]  /*5160*/  IMAD.MOV.U32 R48, RZ, RZ, R84 ;  /* 0x000000ffff307224 */ /* 0x000fc600078e0054 */
[----:B------:R-:W-:-:S07]  /*5170*/  F2FP.PACK_AB R6, R2, R15 ;  /* 0x0000000f0206723e */ /* 0x000fce00000000ff */
[C---:B--2---:R-:W-:Y:S07]  /*5180*/  HMMA.16816.F32 R56, R4.reuse, R16, R200 ;  /* 0x000000100438723c */ /* 0x044fee00000018c8 */
[----:B------:R-:W-:Y:S01]  /*5190*/  MOV R203, R85 ;  /* 0x0000005500cb7202 */ /* 0x000fe20000000f00 */
[----:B------:R-:W-:Y:S01]  /*51a0*/  HMMA.16816.F32 R64, R4, R18, R196 ;  /* 0x000000120440723c */ /* 0x000fe200000018c4 */
[----:B------:R-:W2:Y:S01]  /*51b0*/  LDSM.16.MT88.4 R16, [R216+0x4100] ;  /* 0x00410000d810783b */ /* 0x000ea20000004200 */
[----:B------:R-:W-:Y:S01]  /*51c0*/  MOV R202, R33 ;  /* 0x0000002100ca7202 */ /* 0x000fe20000000f00 */
[----:B------:R-:W-:-:S02]  /*51d0*/  IMAD.MOV.U32 R201, RZ, RZ, R34 ;  /* 0x000000ffffc97224 */ /* 0x000fc400078e0022 */
[----:B------:R-:W-:Y:S02]  /*51e0*/  IMAD.MOV.U32 R200, RZ, RZ, R35 ;  /* 0x000000ffffc87224 */ /* 0x000fe400078e0023 */
[----:B------:R-:W-:Y:S01]  /*51f0*/  MOV R196, R50 ;  /* 0x0000003200c47202 */ /* 0x000fe20000000f00 */
[----:B-1----:R-:W-:Y:S01]  /*5200*/  HMMA.16816.F32 R76, R4, R8, R188 ;  /* 0x00000008044c723c */ /* 0x002fe200000018bc */
[----:B------:R-:W-:Y:S01]  /*5210*/  IMAD.MOV.U32 R197, RZ, RZ, R51 ;  /* 0x000000ffffc57224 */ /* 0x000fe200078e0033 */
[----:B------:R-:W-:Y:S01]  /*5220*/  MOV R199, R61 ;  /* 0x0000003d00c77202 */ /* 0x000fe20000000f00 */
[----:B------:R-:W-:-:S04]  /*5230*/  IMAD.MOV.U32 R198, RZ, RZ, R60 ;  /* 0x000000ffffc67224 */ /* 0x000fc800078e003c */
[----:B------:R-:W-:Y:S01]  /*5240*/  MOV R191, R21 ;  /* 0x0000001500bf7202 */ /* 0x000fe20000000f00 */
[----:B------:R-:W-:Y:S01]  /*5250*/  HMMA.16816.F32 R84, R4, R10, R180 ;  /* 0x0000000a0454723c */ /* 0x000fe200000018b4 */
[----:B------:R-:W-:Y:S01]  /*5260*/  IMAD.MOV.U32 R190, RZ, RZ, R22 ;  /* 0x000000ffffbe7224 */ /* 0x000fe200078e0016 */
[----:B------:R-:W-:Y:S01]  /*5270*/  LDSM.16.MT88.4 R8, [R217+0x4100] ;  /* 0x00410000d908783b */ /* 0x000fe20000004200 */
[----:B------:R-:W-:Y:S01]  /*5280*/  IMAD.MOV.U32 R189, RZ, RZ, R23 ;  /* 0x000000ffffbd7224 */ /* 0x000fe200078e0017 */
[----:B------:R-:W-:-:S03]  /*5290*/  MOV R188, R28 ;  /* 0x0000001c00bc7202 */ /* 0x000fc60000000f00 */
[----:B------:R-:W-:Y:S02]  /*52a0*/  IMAD.MOV.U32 R182, RZ, RZ, R20 ;  /* 0x000000ffffb67224 */ /* 0x000fe400078e0014 */
[----:B------:R-:W1:Y:S01]  /*52b0*/  LDSM.16.MT88.4 R20, [R218+0x1100] ;  /* 0x00110000da14783b */ /* 0x000e620000004200 */
[----:B------:R-:W-:Y:S02]  /*52c0*/  IMAD.MOV.U32 R183, RZ, RZ, R69 ;  /* 0x000000ffffb77224 */ /* 0x000fe400078e0045 */
[----:B------:R-:W-:Y:S01]  /*52d0*/  IMAD.MOV.U32 R180, RZ, RZ, R32 ;  /* 0x000000ffffb47224 */ /* 0x000fe200078e0020 */
[----:B------:R-:W-:Y:S01]  /*52e0*/  HMMA.16816.F32 R68, R4, R24, R172 ;  /* 0x000000180444723c */ /* 0x000fe200000018ac */
[----:B------:R-:W3:Y:S01]  /*52f0*/  LDSM.16.MT88.4 R32, [R219+0x4100] ;  /* 0x00410000db20783b */ /* 0x000ee20000004200 */
[----:B------:R-:W-:-:S05]  /*5300*/  IMAD.MOV.U32 R181, RZ, RZ, R29 ;  /* 0x000000ffffb57224 */ /* 0x000fca00078e001d */
[----:B------:R-:W-:Y:S01]  /*5310*/  MOV R175, R48 ;  /* 0x0000003000af7202 */ /* 0x000fe20000000f00 */
[----:B------:R-:W-:Y:S02]  /*5320*/  IMAD.MOV.U32 R174, RZ, RZ, R49 ;  /* 0x000000ffffae7224 */ /* 0x000fe400078e0031 */
[----:B------:R-:W-:Y:S01]  /*5330*/  IMAD.MOV.U32 R172, RZ, RZ, R62 ;  /* 0x000000ffffac7224 */ /* 0x000fe200078e003e */
[----:B--2---:R-:W-:Y:S01]  /*5340*/  HMMA.16816.F32 R112, R4, R16, R144 ;  /* 0x000000100470723c */ /* 0x004fe20000001890 */
[----:B------:R-:W-:-:S07]  /*5350*/  IMAD.MOV.U32 R173, RZ, RZ, R63 ;  /* 0x000000ffffad7224 */ /* 0x000fce00078e003f */
[C---:B------:R-:W-:Y:S01]  /*5360*/  HMMA.16816.F32 R116, R4.reuse, R18, R116 ;  /* 0x000000120474723c */ /* 0x040fe20000001874 */
[----:B------:R-:W2:Y:S07]  /*5370*/  LDSM.16.MT88.4 R16, [R216+0x7100] ;  /* 0x00710000d810783b */ /* 0x000eae0000004200 */
        /* <DEDUP_REMOVED lines=8> */
[C---:B---3--:R-:W-:Y:S07]  /*5400*/  HMMA.16816.F32 R144, R4.reuse, R34, R168 ;  /* 0x000000220490723c */ /* 0x048fee00000018a8 */
[----:B------:R-:W-:Y:S01]  /*5410*/  MOV R168, R196 ;  /* 0x000000c400a87202 */ /* 0x000fe20000000f00 */
[----:B--2---:R-:W-:Y:S01]  /*5420*/  HMMA.16816.F32 R192, R4, R16, R156 ;  /* 0x0000001004c0723c */ /* 0x004fe2000000189c */
[----:B------:R-:W-:Y:S01]  /*5430*/  IMAD.MOV.U32 R169, RZ, RZ, R197 ;  /* 0x000000ffffa97224 */ /* 0x000fe200078e00c5 */
[----:B------:R-:W-:Y:S01]  /*5440*/  MOV R171, R199 ;  /* 0x000000c700ab7202 */ /* 0x000fe20000000f00 */
[----:B------:R-:W-:-:S02]  /*5450*/  IMAD.MOV.U32 R170, RZ, RZ, R198 ;  /* 0x000000ffffaa7224 */ /* 0x000fc400078e00c6 */
[----:B------:R-:W-:Y:S02]  /*5460*/  IMAD.MOV.U32 R35, RZ, RZ, R172 ;  /* 0x000000ffff237224 */ /* 0x000fe400078e00ac */
[----:B------:R-:W-:Y:S01]  /*5470*/  IMAD.MOV.U32 R156, RZ, RZ, R188 ;  /* 0x000000ffff9c7224 */ /* 0x000fe200078e00bc */
[----:B------:R-:W-:Y:S01]  /*5480*/  MOV R157, R189 ;  /* 0x000000bd009d7202 */ /* 0x000fe20000000f00 */
[----:B------:R-:W-:Y:S01]  /*5490*/  IMAD.MOV.U32 R158, RZ, RZ, R190 ;  /* 0x000000ffff9e7224 */ /* 0x000fe200078e00be */
[----:B-1----:R-:W-:Y:S01]  /*54a0*/  HMMA.16816.F32 R196, R4, R22, R160 ;  /* 0x0000001604c4723c */ /* 0x002fe200000018a0 */
[----:B------:R-:W-:Y:S02]  /*54b0*/  IMAD.MOV.U32 R159, RZ, RZ, R191 ;  /* 0x000000ffff9f7224 */ /* 0x000fe400078e00bf */
[----:B------:R-:W-:-:S04]  /*54c0*/  IMAD.MOV.U32 R34, RZ, RZ, R173 ;  /* 0x000000ffff227224 */ /* 0x000fc800078e00ad */
[----:B------:R-:W-:Y:S01]  /*54d0*/  MOV R162, R180 ;  /* 0x000000b400a27202 */ /* 0x000fe20000000f00 */
[C---:B------:R-:W-:Y:S01]  /*54e0*/  HMMA.16816.F32 R188, R4.reuse, R18, R152 ;  /* 0x0000001204bc723c */ /* 0x040fe20000001898 */
[----:B------:R-:W-:Y:S01]  /*54f0*/  IMAD.MOV.U32 R163, RZ, RZ, R181 ;  /* 0x000000ffffa37224 */ /* 0x000fe200078e00b5 */
[----:B------:R-:W-:Y:S01]  /*5500*/  LDSM.16.MT88.4 R16, [R216+0xa100] ;  /* 0x00a10000d810783b */ /* 0x000fe20000004200 */
[----:B------:R-:W-:Y:S02]  /*5510*/  IMAD.MOV.U32 R160, RZ, RZ, R174 ;  /* 0x000000ffffa07224 */ /* 0x000fe400078e00ae */
[----:B------:R-:W-:Y:S02]  /*5520*/  IMAD.MOV.U32 R161, RZ, RZ, R175 ;  /* 0x000000ffffa17224 */ /* 0x000fe400078e00af */
[----:B------:R-:W-:Y:S01]  /*5530*/  MOV R154, R182 ;  /* 0x000000b6009a7202 */ /* 0x000fe20000000f00 */
[----:B------:R-:W-:Y:S01]  /*5540*/  IMAD.MOV.U32 R155, RZ, RZ, R183 ;  /* 0x000000ffff9b7224 */ /* 0x000fe200078e00b7 */
[C---:B------:R-:W-:Y:S07]  /*5550*/  HMMA.16816.F32 R136, R4.reuse, R32, R136 ;  /* 0x000000200488723c */ /* 0x040fee0000001888 */
[----:B------:R-:W-:Y:S01]  /*5560*/  IMAD.MOV.U32 R33, RZ, RZ, R30 ;  /* 0x000000ffff217224 */ /* 0x000fe200078e001e */
[----:B----4-:R-:W-:Y:S01]  /*5570*/  HMMA.16816.F32 R184, R4, R8, R140 ;  /* 0x0000000804b8723c */ /* 0x010fe2000000188c */
[----:B------:R-:W-:-:S02]  /*5580*/  MOV R32, R31 ;  /* 0x0000001f00207202 */ /* 0x000fc40000000f00 */
[----:B------:R-:W1:Y:S05]  /*5590*/  LDSM.16.MT88.4 R28, [R219+0x7100] ;  /* 0x00710000db1c783b */ /* 0x000e6a0000004200 */
[C---:B------:R-:W-:Y:S01]  /*55a0*/  HMMA.16816.F32 R180, R4.reuse, R10, R132 ;  /* 0x0000000a04b4723c */ /* 0x040fe20000001884 */
[----:B------:R-:W2:Y:S07]  /*55b0*/  LDSM.16.MT88.4 R8, [R217+0xa100] ;  /* 0x00a10000d908783b */ /* 0x000eae0000004200 */
[C---:B------:R-:W-:Y:S01]  /*55c0*/  HMMA.16816.F32 R148, R4.reuse, R20, R148 ;  /* 0x000000140494723c */ /* 0x040fe20000001894 */
[----:B------:R-:W3:Y:S07]  /*55d0*/  LDSM.16.MT88.4 R20, [R218+0x7100] ;  /* 0x00710000da14783b */ /* 0x000eee0000004200 */
[C---:B-1----:R-:W-:Y:S07]  /*55e0*/  HMMA.16816.F32 R176, R4.reuse, R28, R120 ;  /* 0x0000001c04b0723c */ /* 0x042fee0000001878 */
[----:B------:R-:W-:Y:S01]  /*55f0*/  IMAD.MOV.U32 R29, RZ, RZ, R159 ;  /* 0x000000ffff1d7224 */ /* 0x000fe200078e009f */
[----:B--2---:R-:W-:Y:S01]  /*5600*/  HMMA.16816.F32 R140, R4, R8, R80 ;  /* 0x00000008048c723c */ /* 0x004fe20000001850 */
[----:B------:R-:W-:-:S07]  /*5610*/  IMAD.MOV.U32 R28, RZ, RZ, R160 ;  /* 0x000000ffff1c7224 */ /* 0x000fce00078e00a0 */
[C---:B------:R-:W-:Y:S01]  /*5620*/  HMMA.16816.F32 R132, R4.reuse, R10, R72 ;  /* 0x0000000a0484723c */ /* 0x040fe20000001848 */
[----:B------:R-:W1:Y:S07]  /*5630*/  LDSM.16.MT88.4 R8, [R218+0xa100] ;  /* 0x00a10000da08783b */ /* 0x000e6e0000004200 */
[C---:B------:R-:W-:Y:S07]  /*5640*/  HMMA.16816.F32 R172, R4.reuse, R30, R108 ;  /* 0x0000001e04ac723c */ /* 0x040fee000000186c */
[----:B------:R-:W-:Y:S01]  /*5650*/  IMAD.MOV.U32 R109, RZ, RZ, R156 ;  /* 0x000000ffff6d7224 */ /* 0x000fe200078e009c */
[----:B------:R-:W-:Y:S01]  /*5660*/  MOV R31, R158 ;  /* 0x0000009e001f7202 */ /* 0x000fe20000000f00 */
[----:B------:R-:W-:Y:S01]  /*5670*/  IMAD.MOV.U32 R108, RZ, RZ, R157 ;  /* 0x000000ffff6c7224 */ /* 0x000fe200078e009d */
[----:B------:R-:W-:Y:S01]  /*5680*/  MOV R110, R155 ;  /* 0x0000009b006e7202 */ /* 0x000fe20000000f00 */
[----:B---3--:R-:W-:Y:S01]  /*5690*/  HMMA.16816.F32 R156, R4, R20, R100 ;  /* 0x00000014049c723c */ /* 0x008fe20000001864 */
[----:B------:R-:W-:Y:S01]  /*56a0*/  IMAD.MOV.U32 R111, RZ, RZ, R154 ;  /* 0x000000ffff6f7224 */ /* 0x000fe200078e009a */
[----:B------:R-:W-:-:S05]  /*56b0*/  MOV R30, R161 ;  /* 0x000000a1001e7202 */ /* 0x000fca0000000f00 */
[----:B------:R-:W-:Y:S01]  /*56c0*/  MOV R21, R168 ;  /* 0x000000a800157202 */ /* 0x000fe20000000f00 */
[----:B------:R-:W-:Y:S01]  /*56d0*/  IMAD.MOV.U32 R100, RZ, RZ, R169 ;  /* 0x000000ffff647224 */ /* 0x000fe200078e00a9 */
[----:B------:R-:W-:Y:S01]  /*56e0*/  MOV R102, R171 ;  /* 0x000000ab00667202 */ /* 0x000fe20000000f00 */
[----:B------:R-:W-:Y:S01]  /*56f0*/  IMAD.MOV.U32 R101, RZ, RZ, R170 ;  /* 0x000000ffff657224 */ /* 0x000fe200078e00aa */
[----:B------:R-:W-:Y:S01]  /*5700*/  HMMA.16816.F32 R152, R4, R18, R88 ;  /* 0x000000120498723c */ /* 0x000fe20000001858 */
[----:B------:R-:W-:Y:S02]  /*5710*/  IMAD.MOV.U32 R20, RZ, RZ, R163 ;  /* 0x000000ffff147224 */ /* 0x000fe400078e00a3 */
[----:B------:R-:W-:-:S05]  /*5720*/  IMAD.MOV.U32 R103, RZ, RZ, R162 ;  /* 0x000000ffff677224 */ /* 0x000fca00078e00a2 */
[C---:B------:R-:W-:Y:S07]  /*5730*/  HMMA.16816.F32 R168, R4.reuse, R22, R96 ;  /* 0x0000001604a8723c */ /* 0x040fee0000001860 */
[----:B------:R-:W-:Y:S01]  /*5740*/  IMAD.MOV.U32 R97, RZ, RZ, R2 ;  /* 0x000000ffff617224 */ /* 0x000fe200078e0002 */
[----:B------:R-:W-:Y:S01]  /*5750*/  MOV R99, R220 ;  /* 0x000000dc00637202 */ /* 0x000fe20000000f00 */
[----:B------:R-:W-:Y:S01]  /*5760*/  FFMA.FTZ R2, R205, c[0x0][0x2d0], -R12 ;  /* 0x0000b400cd027a23 */ /* 0x000fe2000001080c */
[----:B------:R-:W-:Y:S01]  /*5770*/  HMMA.16816.F32 R160, R4, R16, R92 ;  /* 0x0000001004a0723c */ /* 0x000fe2000000185c */
[----:B------:R-:W-:-:S02]  /*5780*/  IMAD.MOV.U32 R98, RZ, RZ, R13 ;  /* 0x000000ffff627224 */ /* 0x000fc400078e000d */
[----:B------:R2:W-:Y:S04]  /*5790*/  MUFU.EX2 R13, R2 ;  /* 0x00000002000d7308 */ /* 0x0005e80000000800 */
[----:B------:R-:W-:Y:S01]  /*57a0*/  MOV R17, R100 ;  /* 0x0000006400117202 */ /* 0x000fe20000000f00 */
[----:B------:R-:W-:Y:S01]  /*57b0*/  IMAD.MOV.U32 R100, RZ, RZ, R108 ;  /* 0x000000ffff647224 */ /* 0x000fe200078e006c */
[----:B------:R-:W-:Y:S01]  /*57c0*/  HMMA.16816.F32 R120, R4, R24, R44 ;  /* 0x000000180478723c */ /* 0x000fe2000000182c */
[----:B------:R-:W-:Y:S02]  /*57d0*/  IMAD.MOV.U32 R108, RZ, RZ, R111 ;  /* 0x000000ffff6c7224 */ /* 0x000fe400078e006f */
[----:B------:R-:W-:-:S05]  /*57e0*/  IMAD.MOV.U32 R111, RZ, RZ, R32 ;  /* 0x000000ffff6f7224 */ /* 0x000fca00078e0020 */
[----:B------:R-:W-:Y:S01]  /*57f0*/  HMMA.16816.F32 R92, R4, R26, R36 ;  /* 0x0000001a045c723c */ /* 0x000fe20000001824 */
[----:B------:R-:W-:Y:S01]  /*5800*/  LDSM.16.MT88.4 R24, [R218+0x1900] ;  /* 0x00190000da18783b */ /* 0x000fe20000004200 */
[----:B--2---:R-:W-:-:S04]  /*5810*/  FFMA.FTZ R2, R204, c[0x0][0x2d0], -R12 ;  /* 0x0000b400cc027a23 */ /* 0x004fc8000001080c */
[----:B------:R2:W-:Y:S02]  /*5820*/  MUFU.EX2 R220, R2 ;  /* 0x0000000200dc7308 */ /* 0x0005e40000000800 */
[----:B-1----:R-:W-:Y:S01]  /*5830*/  HMMA.16816.F32 R72, R4, R8, R52 ;  /* 0x000000080448723c */ /* 0x002fe20000001834 */
[----:B--2---:R-:W-:-:S05]  /*5840*/  FFMA.FTZ R2, R166, c[0x0][0x2d0], -R12 ;  /* 0x0000b400a6027a23 */ /* 0x004fca000001080c */
[----:B------:R1:W2:Y:S02]  /*5850*/  MUFU.EX2 R96, R2 ;  /* 0x0000000200607308 */ /* 0x0002a40000000800 */
[----:B-1----:R-:W-:Y:S02]  /*5860*/  FFMA.FTZ R2, R165, c[0x0][0x2d0], -R12 ;  /* 0x0000b400a5027a23 */ /* 0x002fe4000001080c */
[----:B------:R-:W-:Y:S02]  /*5870*/  IMAD.MOV.U32 R165, RZ, RZ, R97 ;  /* 0x000000ffffa57224 */ /* 0x000fe400078e0061 */
[----:B------:R-:W-:Y:S02]  /*5880*/  IMAD.MOV.U32 R97, RZ, RZ, R98 ;  /* 0x000000ffff617224 */ /* 0x000fe400078e0062 */
[----:B------:R1:W3:Y:S01]  /*5890*/  MUFU.EX2 R88, R2 ;  /* 0x0000000200587308 */ /* 0x0002e20000000800 */
[----:B------:R-:W-:Y:S01]  /*58a0*/  MOV R98, R99 ;  /* 0x0000006300627202 */ /* 0x000fe20000000f00 */
[----:B------:R-:W-:-:S02]  /*58b0*/  IMAD.MOV.U32 R99, RZ, RZ, R20 ;  /* 0x000000ffff637224 */ /* 0x000fc400078e0014 */
        /* <DEDUP_REMOVED lines=8> */
[----:B------:R-:W-:Y:S02]  /*5940*/  IMAD.MOV.U32 R110, RZ, RZ, R35 ;  /* 0x000000ffff6e7224 */ /* 0x000fe400078e0023 */
[----:B------:R-:W-:-:S02]  /*5950*/  IMAD.MOV.U32 R16, RZ, RZ, R20 ;  /* 0x000000ffff107224 */ /* 0x000fc400078e0014 */
[----:B-1----:R-:W-:Y:S02]  /*5960*/  FFMA.FTZ R2, R206, c[0x0][0x2d0], -R0 ;  /* 0x0000b400ce027a23 */ /* 0x002fe40000010800 */
[----:B------:R-:W-:Y:S01]  /*5970*/  IMAD.MOV.U32 R91, RZ, RZ, R99 ;  /* 0x000000ffff5b7224 */ /* 0x000fe200078e0063 */
[----:B------:R-:W-:Y:S01]  /*5980*/  MOV R83, R16 ;  /* 0x0000001000537202 */ /* 0x000fe20000000f00 */
[----:B------:R1:W-:Y:S01]  /*5990*/  MUFU.EX2 R252, R2 ;  /* 0x0000000200fc7308 */ /* 0x0003e20000000800 */
        /* <DEDUP_REMOVED lines=9> */
[----:B-1----:R-:W-:Y:S02]  /*5a30*/  FFMA.FTZ R2, R207, c[0x0][0x2d0], -R0 ;  /* 0x0000b400cf027a23 */ /* 0x002fe40000010800 */
[----:B--2---:R-:W-:Y:S02]  /*5a40*/  IMAD.MOV.U32 R207, RZ, RZ, R96 ;  /* 0x000000ffffcf7224 */ /* 0x004fe400078e0060 */
[----:B------:R-:W-:Y:S01]  /*5a50*/  IMAD.MOV.U32 R96, RZ, RZ, R101 ;  /* 0x000000ffff607224 */ /* 0x000fe200078e0065 */
[----:B------:R-:W-:Y:S01]  /*5a60*/  MOV R101, R109 ;  /* 0x0000006d00657202 */ /* 0x000fe20000000f00 */
[----:B------:R1:W2:Y:S01]  /*5a70*/  MUFU.EX2 R250, R2 ;  /* 0x0000000200fa7308 */ /* 0x0002a20000000800 */
[----:B------:R-:W-:Y:S01]  /*5a80*/  MOV R109, R34 ;  /* 0x00000022006d7202 */ /* 0x000fe20000000f00 */
[----:B------:R-:W-:Y:S01]  /*5a90*/  IMAD.MOV.U32 R90, RZ, RZ, R96 ;  /* 0x000000ffff5a7224 */ /* 0x000fe200078e0060 */
[----:B------:R-:W-:Y:S01]  /*5aa0*/  HMMA.16816.F32 R32, R4, R10, R40 ;  /* 0x0000000a0420723c */ /* 0x000fe20000001828 */
[----:B------:R-:W-:Y:S01]  /*5ab0*/  IMAD.MOV.U32 R96, RZ, RZ, R98 ;  /* 0x000000ffff607224 */ /* 0x000fe200078e0062 */
[----:B------:R-:W-:Y:S01]  /*5ac0*/  MOV R98, R100 ;  /* 0x0000006400627202 */ /* 0x000fe20000000f00 */
[----:B------:R-:W-:Y:S01]  /*5ad0*/  IMAD.MOV.U32 R99, RZ, RZ, R101 ;  /* 0x000000ffff637224 */ /* 0x000fe200078e0065 */
[----:B------:R-:W-:Y:S01]  /*5ae0*/  MOV R101, R30 ;  /* 0x0000001e00657202 */ /* 0x000fe20000000f00 */
[----:B------:R-:W-:Y:S01]  /*5af0*/  IMAD.MOV.U32 R100, RZ, RZ, R102 ;  /* 0x000000ffff647224 */ /* 0x000fe200078e0066 */
[----:B------:R-:W4:Y:S01]  /*5b00*/  LDSM.16.MT88.4 R8, [R219+0x1900] ;  /* 0x00190000db08783b */ /* 0x000f220000004200 */
[----:B------:R-:W-:Y:S01]  /*5b10*/  FFMA.FTZ R4, R208, c[0x0][0x2d0], -R0 ;  /* 0x0000b400d0047a23 */ /* 0x000fe20000010800 */
[----:B---3--:R-:W-:Y:S01]  /*5b20*/  F2FP.PACK_AB R6, R88, R207 ;  /* 0x000000cf5806723e */ /* 0x008fe200000000ff */
[----:B------:R-:W-:-:S02]  /*5b30*/  IMAD.MOV.U32 R208, RZ, RZ, R21 ;  /* 0x000000ffffd07224 */ /* 0x000fc400078e0015 */
[----:B------:R-:W3:Y:S01]  /*5b40*/  LDSM.16.MT88.4 R20, [R216+0x1900] ;  /* 0x00190000d814783b */ /* 0x000ee20000004200 */
[----:B------:R-:W-:Y:S01]  /*5b50*/  IMAD.MOV.U32 R102, RZ, RZ, R31 ;  /* 0x000000ffff667224 */ /* 0x000fe200078e001f */
[----:B------:R-:W-:Y:S01]  /*5b60*/  MOV R31, R214 ;  /* 0x000000d6001f7202 */ /* 0x000fe20000000f00 */
[----:B-1----:R-:W-:Y:S01]  /*5b70*/  FFMA.FTZ R2, R209, c[0x0][0x2d0], -R0 ;  /* 0x0000b400d1027a23 */ /* 0x002fe20000010800 */
[----:B------:R1:W-:Y:S01]  /*5b80*/  MUFU.EX2 R214, R4 ;  /* 0x0000000400d67308 */ /* 0x0003e20000000800 */
[----:B------:R-:W-:Y:S01]  /*5b90*/  IMAD.MOV.U32 R30, RZ, RZ, R215 ;  /* 0x000000ffff1e7224 */ /* 0x000fe200078e00d7 */
[----:B------:R-:W-:Y:S01]  /*5ba0*/  MOV R209, R89 ;  /* 0x0000005900d17202 */ /* 0x000fe20000000f00 */
[----:B------:R-:W-:Y:S01]  /*5bb0*/  IMAD.MOV.U32 R89, RZ, RZ, R17 ;  /* 0x000000ffff597224 */ /* 0x000fe200078e0011 */
[----:B--2---:R-:W-:Y:S01]  /*5bc0*/  F2FP.PACK_AB R5, R250, R252 ;  /* 0x000000fcfa05723e */ /* 0x004fe200000000ff */
[----:B------:R-:W2:Y:S01]  /*5bd0*/  LDSM.16.MT88.4 R16, [R217+0x1900] ;  /* 0x00190000d910783b */ /* 0x000ea20000004200 */
[----:B------:R-:W-:-:S02]  /*5be0*/  IMAD.MOV.U32 R91, RZ, RZ, R102 ;  /* 0x000000ffff5b7224 */ /* 0x000fc400078e0066 */
[----:B------:R-:W4:Y:S01]  /*5bf0*/  MUFU.EX2 R215, R2 ;  /* 0x0000000200d77308 */ /* 0x000f220000000800 */
[----:B-1----:R-:W-:Y:S02]  /*5c00*/  F2FP.PACK_AB R4, R220, R13 ;  /* 0x0000000ddc04723e */ /* 0x002fe400000000ff */
[----:B----4-:R-:W-:Y:S01]  /*5c10*/  F2FP.PACK_AB R7, R215, R214 ;  /* 0x000000d6d707723e */ /* 0x010fe200000000ff */
[----:B------:R-:W-:-:S06]  /*5c20*/  IMAD.MOV.U32 R2, RZ, RZ, R81 ;  /* 0x000000ffff027224 */ /* 0x000fcc00078e0051 */
[C---:B------:R-:W-:Y:S08]  /*5c30*/  HMMA.16816.F32 R80, R4.reuse, R8, R68 ;  /* 0x000000080450723c */ /* 0x040ff00000001844 */
[C---:B---3--:R-:W-:Y:S08]  /*5c40*/  HMMA.16816.F32 R44, R4.reuse, R20, R56 ;  /* 0x00000014042c723c */ /* 0x048ff00000001838 */
[C---:B------:R-:W-:Y:S01]  /*5c50*/  HMMA.16816.F32 R40, R4.reuse, R22, R64 ;  /* 0x000000160428723c */ /* 0x040fe20000001840 */
[----:B------:R-:W1:Y:S07]  /*5c60*/  LDSM.16.MT88.4 R20, [R216+0x4900] ;  /* 0x00490000d814783b */ /* 0x000e6e0000004200 */
[C---:B--2---:R-:W-:Y:S08]  /*5c70*/  HMMA.16816.F32 R36, R4.reuse, R16, R76 ;  /* 0x000000100424723c */ /* 0x044ff0000000184c */
[C---:B------:R-:W-:Y:S01]  /*5c80*/  HMMA.16816.F32 R76, R4.reuse, R10, R60 ;  /* 0x0000000a044c723c */ /* 0x040fe2000000183c */
[----:B------:R-:W2:Y:S07]  /*5c90*/  LDSM.16.MT88.4 R8, [R219+0x4900] ;  /* 0x00490000db08783b */ /* 0x000eae0000004200 */
[C---:B------:R-:W-:Y:S07]  /*5ca0*/  HMMA.16816.F32 R68, R4.reuse, R24, R48 ;  /* 0x000000180444723c */ /* 0x040fee0000001830 */
[----:B------:R-:W-:Y:S01]  /*5cb0*/  IMAD.MOV.U32 R51, RZ, RZ, R204 ;  /* 0x000000ffff337224 */ /* 0x000fe200078e00cc */
[----:B------:R-:W-:Y:S01]  /*5cc0*/  MOV R49, R88 ;  /* 0x0000005800317202 */ /* 0x000fe20000000f00 */
[----:B------:R-:W-:Y:S01]  /*5cd0*/  IMAD.MOV.U32 R50, RZ, RZ, R205 ;  /* 0x000000ffff327224 */ /* 0x000fe200078e00cd */
[----:B------:R-:W-:Y:S01]  /*5ce0*/  MOV R88, R98 ;  /* 0x0000006200587202 */ /* 0x000fe20000000f00 */
[----:B------:R-:W-:Y:S01]  /*5cf0*/  IMAD.MOV.U32 R48, RZ, RZ, R89 ;  /* 0x000000ffff307224 */ /* 0x000fe200078e0059 */
[C---:B------:R-:W-:Y:S01]  /*5d00*/  HMMA.16816.F32 R84, R4.reuse, R18, R84 ;  /* 0x000000120454723c */ /* 0x040fe20000001854 */
[----:B------:R-:W-:Y:S01]  /*5d10*/  IMAD.MOV.U32 R205, RZ, RZ, R96 ;  /* 0x000000ffffcd7224 */ /* 0x000fe200078e0060 */
[----:B------:R-:W3:Y:S01]  /*5d20*/  LDSM.16.MT88.4 R16, [R217+0x4900] ;  /* 0x00490000d910783b */ /* 0x000ee20000004200 */
        /* <DEDUP_REMOVED lines=8> */
[----:B------:R-:W1:Y:S01]  /*5db0*/  LDSM.16.MT88.4 R28, [R218+0x4900] ;  /* 0x00490000da1c783b */ /* 0x000e620000004200 */
[----:B------:R-:W-:Y:S02]  /*5dc0*/  IMAD.MOV.U32 R25, RZ, RZ, R90 ;  /* 0x000000ffff197224 */ /* 0x000fe400078e005a */
[C---:B------:R-:W-:Y:S01]  /*5dd0*/  HMMA.16816.F32 R56, R4.reuse, R22, R116 ;  /* 0x000000160438723c */ /* 0x040fe20000001874 */
[----:B------:R-:W4:Y:S01]  /*5de0*/  LDSM.16.MT88.4 R20, [R216+0x7900] ;  /* 0x00790000d814783b */ /* 0x000f220000004200 */
[----:B------:R-:W-:Y:S02]  /*5df0*/  IMAD.MOV.U32 R90, RZ, RZ, R100 ;  /* 0x000000ffff5a7224 */ /* 0x000fe400078e0064 */
[----:B------:R-:W-:Y:S02]  /*5e00*/  IMAD.MOV.U32 R206, RZ, RZ, R204 ;  /* 0x000000ffffce7224 */ /* 0x000fe400078e00cc */
[----:B------:R-:W-:Y:S01]  /*5e10*/  IMAD.MOV.U32 R204, RZ, RZ, R89 ;  /* 0x000000ffffcc7224 */ /* 0x000fe200078e0059 */
[----:B------:R-:W-:Y:S01]  /*5e20*/  MOV R89, R108 ;  /* 0x0000006c00597202 */ /* 0x000fe20000000f00 */
[C---:B--2---:R-:W-:Y:S07]  /*5e30*/  HMMA.16816.F32 R112, R4.reuse, R8, R136 ;  /* 0x000000080470723c */ /* 0x044fee0000001888 */
[----:B------:R-:W-:Y:S01]  /*5e40*/  IMAD.MOV.U32 R139, RZ, RZ, R166 ;  /* 0x000000ffff8b7224 */ /* 0x000fe200078e00a6 */
[----:B------:R-:W-:Y:S01]  /*5e50*/  HMMA.16816.F32 R64, R4, R26, R104 ;  /* 0x0000001a0440723c */ /* 0x000fe20000001868 */
[----:B------:R-:W-:Y:S01]  /*5e60*/  MOV R166, R88 ;  /* 0x0000005800a67202 */ /* 0x000fe20000000f00 */
[----:B------:R-:W-:Y:S01]  /*5e70*/  IMAD.MOV.U32 R88, RZ, RZ, R90 ;  /* 0x000000ffff587224 */ /* 0x000fe200078e005a */
[----:B------:R-:W-:Y:S01]  /*5e80*/  MOV R138, R110 ;  /* 0x0000006e008a7202 */ /* 0x000fe20000000f00 */
[----:B------:R-:W-:-:S02]  /*5e90*/  IMAD.MOV.U32 R90, RZ, RZ, R109 ;  /* 0x000000ffff5a7224 */ /* 0x000fc400078e006d */
[----:B------:R-:W-:Y:S01]  /*5ea0*/  IMAD.MOV.U32 R137, RZ, RZ, R111 ;  /* 0x000000ffff897224 */ /* 0x000fe200078e006f */
[----:B------:R-:W-:Y:S01]  /*5eb0*/  MOV R107, R103 ;  /* 0x00000067006b7202 */ /* 0x000fe20000000f00 */
[----:B------:R-:W-:Y:S01]  /*5ec0*/  HMMA.16816.F32 R116, R4, R10, R144 ;  /* 0x0000000a0474723c */ /* 0x000fe20000001890 */
[----:B------:R-:W2:Y:S01]  /*5ed0*/  LDSM.16.MT88.4 R8, [R219+0x7900] ;  /* 0x00790000db08783b */ /* 0x000ea20000004200 */
[----:B------:R-:W-:Y:S01]  /*5ee0*/  IMAD.MOV.U32 R136, RZ, RZ, R204 ;  /* 0x000000ffff887224 */ /* 0x000fe200078e00cc */
[----:B------:R-:W-:-:S04]  /*5ef0*/  MOV R204, R90 ;  /* 0x0000005a00cc7202 */ /* 0x000fc80000000f00 */
[----:B------:R-:W-:Y:S01]  /*5f00*/  MOV R146, R98 ;  /* 0x0000006200927202 */ /* 0x000fe20000000f00 */
        /* <DEDUP_REMOVED lines=9> */
[----:B------:R-:W-:Y:S01]  /*5fa0*/  MOV R131, R88 ;  /* 0x0000005800837202 */ /* 0x000fe20000000f00 */
[----:B------:R-:W-:Y:S01]  /*5fb0*/  IMAD.MOV.U32 R128, RZ, RZ, R48 ;  /* 0x000000ffff807224 */ /* 0x000fe200078e0030 */
[----:B------:R-:W-:-:S04]  /*5fc0*/  MOV R129, R25 ;  /* 0x0000001900817202 */ /* 0x000fc80000000f00 */
[----:B------:R-:W-:Y:S01]  /*5fd0*/  MOV R151, R107 ;  /* 0x0000006b00977202 */ /* 0x000fe20000000f00 */
[C---:B------:R-:W-:Y:S01]  /*5fe0*/  HMMA.16816.F32 R52, R4.reuse, R16, R124 ;  /* 0x000000100434723c */ /* 0x040fe2000000187c */
[----:B------:R-:W-:Y:S01]  /*5ff0*/  IMAD.MOV.U32 R150, RZ, RZ, R24 ;  /* 0x000000ffff967224 */ /* 0x000fe200078e0018 */
[----:B------:R-:W1:Y:S01]  /*6000*/  LDSM.16.MT88.4 R16, [R217+0x7900] ;  /* 0x00790000d910783b */ /* 0x000e620000004200 */
[----:B------:R-:W-:Y:S01]  /*6010*/  IMAD.MOV.U32 R28, RZ, RZ, R2 ;  /* 0x000000ffff1c7224 */ /* 0x000fe200078e0002 */
[----:B------:R-:W-:Y:S01]  /*6020*/  MOV R149, R49 ;  /* 0x0000003100957202 */ /* 0x000fe20000000f00 */
[----:B------:R-:W-:Y:S01]  /*6030*/  IMAD.MOV.U32 R2, RZ, RZ, R201 ;  /* 0x000000ffff027224 */ /* 0x000fe200078e00c9 */
[----:B------:R-:W3:Y:S01]  /*6040*/  LDSM.16.MT88.4 R24, [R218+0x7900] ;  /* 0x00790000da18783b */ /* 0x000ee20000004200 */
[----:B------:R-:W-:Y:S01]  /*6050*/  IMAD.MOV.U32 R148, RZ, RZ, R50 ;  /* 0x000000ffff947224 */ /* 0x000fe200078e0032 */
[----:B------:R-:W-:Y:S01]  /*6060*/  HMMA.16816.F32 R104, R4, R30, R196 ;  /* 0x0000001e0468723c */ /* 0x000fe200000018c4 */
[----:B------:R-:W-:-:S06]  /*6070*/  MOV R29, R51 ;  /* 0x00000033001d7202 */ /* 0x000fcc0000000f00 */
[----:B------:R-:W-:Y:S01]  /*6080*/  IMAD.MOV.U32 R198, RZ, RZ, R91 ;  /* 0x000000ffffc67224 */ /* 0x000fe200078e005b */
[----:B------:R-:W-:Y:S01]  /*6090*/  MOV R199, R96 ;  /* 0x0000006000c77202 */ /* 0x000fe20000000f00 */
[----:B------:R-:W-:Y:S01]  /*60a0*/  IMAD.MOV.U32 R31, RZ, RZ, R97 ;  /* 0x000000ffff1f7224 */ /* 0x000fe200078e0061 */
[----:B----4-:R-:W-:Y:S01]  /*60b0*/  HMMA.16816.F32 R88, R4, R22, R188 ;  /* 0x000000160458723c */ /* 0x010fe200000018bc */
[----:B------:R-:W-:-:S07]  /*60c0*/  MOV R30, R200 ;  /* 0x000000c8001e7202 */ /* 0x000fce0000000f00 */
        /* <DEDUP_REMOVED lines=9> */
[C---:B----4-:R-:W-:Y:S07]  /*6160*/  HMMA.16816.F32 R172, R4.reuse, R22, R152 ;  /* 0x0000001604ac723c */ /* 0x050fee0000001898 */
[----:B------:R-:W-:Y:S01]  /*6170*/  MOV R153, R2 ;  /* 0x0000000200997202 */ /* 0x000fe20000000f00 */
[----:B------:R-:W-:Y:S01]  /*6180*/  FFMA.FTZ R2, R213, c[0x0][0x2d0], -R12 ;  /* 0x0000b400d5027a23 */ /* 0x000fe2000001080c */
[C---:B------:R-:W-:Y:S01]  /*6190*/  HMMA.16816.F32 R188, R4.reuse, R26, R168 ;  /* 0x0000001a04bc723c */ /* 0x040fe200000018a8 */
[----:B------:R-:W3:Y:S01]  /*61a0*/  LDSM.16.MT88.4 R24, [R218+0xa900] ;  /* 0x00a90000da18783b */ /* 0x000ee20000004200 */
[----:B------:R-:W-:Y:S01]  /*61b0*/  MOV R155, R206 ;  /* 0x000000ce009b7202 */ /* 0x000fe20000000f00 */
[----:B------:R-:W-:Y:S01]  /*61c0*/  IMAD.MOV.U32 R154, RZ, RZ, R207 ;  /* 0x000000ffff9a7224 */ /* 0x000fe200078e00cf */
[----:B------:R4:W-:Y:S03]  /*61d0*/  MUFU.EX2 R206, R2 ;  /* 0x0000000200ce7308 */ /* 0x0009e60000000800 */
[----:B------:R-:W-:Y:S01]  /*61e0*/  MOV R169, R144 ;  /* 0x0000009000a97202 */ /* 0x000fe20000000f00 */
[----:B------:R-:W-:Y:S01]  /*61f0*/  HMMA.16816.F32 R184, R4, R20, R160 ;  /* 0x0000001404b8723c */ /* 0x000fe200000018a0 */
[----:B------:R-:W-:Y:S01]  /*6200*/  MOV R171, R198 ;  /* 0x000000c600ab7202 */ /* 0x000fe20000000f00 */
[----:B------:R-:W-:-:S02]  /*6210*/  IMAD.MOV.U32 R152, RZ, RZ, R154 ;  /* 0x000000ffff987224 */ /* 0x000fc400078e009a */
[----:B------:R-:W-:Y:S02]  /*6220*/  IMAD.MOV.U32 R168, RZ, RZ, R199 ;  /* 0x000000ffffa87224 */ /* 0x000fe400078e00c7 */
[----:B------:R-:W-:Y:S01]  /*6230*/  IMAD.MOV.U32 R170, RZ, RZ, R145 ;  /* 0x000000ffffaa7224 */ /* 0x000fe200078e0091 */
[----:B------:R-:W-:Y:S01]  /*6240*/  MOV R20, R146 ;  /* 0x0000009200147202 */ /* 0x000fe20000000f00 */
[----:B------:R-:W-:Y:S01]  /*6250*/  IMAD.MOV.U32 R21, RZ, RZ, R147 ;  /* 0x000000ffff157224 */ /* 0x000fe200078e0093 */
[C---:B--2---:R-:W-:Y:S01]  /*6260*/  HMMA.16816.F32 R160, R4.reuse, R8, R120 ;  /* 0x0000000804a0723c */ /* 0x044fe20000001878 */
[----:B----4-:R-:W-:Y:S02]  /*6270*/  FFMA.FTZ R2, R212, c[0x0][0x2d0], -R12 ;  /* 0x0000b400d4027a23 */ /* 0x010fe4000001080c */
[----:B------:R-:W-:Y:S02]  /*6280*/  IMAD.MOV.U32 R154, RZ, RZ, R20 ;  /* 0x000000ffff9a7224 */ /* 0x000fe400078e0014 */
[----:B------:R2:W4:Y:S03]  /*6290*/  MUFU.EX2 R212, R2 ;  /* 0x0000000200d47308 */ /* 0x0005260000000800 */
[----:B------:R-:W-:Y:S01]  /*62a0*/  HMMA.16816.F32 R196, R4, R10, R92 ;  /* 0x0000000a04c4723c */ /* 0x000fe2000000185c */
[----:B------:R-:W4:Y:S01]  /*62b0*/  LDSM.16.MT88.4 R8, [R216+0x2100] ;  /* 0x00210000d808783b */ /* 0x000f220000004200 */
[----:B------:R-:W-:-:S02]  /*62c0*/  IMAD.MOV.U32 R20, RZ, RZ, R168 ;  /* 0x000000ffff147224 */ /* 0x000fc400078e00a8 */
[----:B------:R-:W-:Y:S02]  /*62d0*/  IMAD.MOV.U32 R168, RZ, RZ, R170 ;  /* 0x000000ffffa87224 */ /* 0x000fe400078e00aa */
[----:B------:R-:W-:Y:S02]  /*62e0*/  IMAD.MOV.U32 R170, RZ, RZ, R148 ;  /* 0x000000ffffaa7224 */ /* 0x000fe400078e0094 */
[----:B-1----:R-:W-:Y:S01]  /*62f0*/  HMMA.16816.F32 R156, R4, R16, R140 ;  /* 0x00000010049c723c */ /* 0x002fe2000000188c */
[----:B------:R-:W-:Y:S02]  /*6300*/  IMAD.MOV.U32 R148, RZ, RZ, R150 ;  /* 0x000000ffff947224 */ /* 0x000fe400078e0096 */
[----:B------:R-:W-:Y:S01]  /*6310*/  IMAD.MOV.U32 R150, RZ, RZ, R137 ;  /* 0x000000ffff967224 */ /* 0x000fe200078e0089 */
[----:B------:R-:W-:Y:S01]  /*6320*/  MOV R137, R224 ;  /* 0x000000e000897202 */ /* 0x000fe20000000f00 */
[----:B--2---:R-:W-:-:S03]  /*6330*/  FFMA.FTZ R2, R210, c[0x0][0x2d0], -R12 ;  /* 0x0000b400d2027a23 */ /* 0x004fc6000001080c */
[----:B---3--:R-:W-:Y:S01]  /*6340*/  HMMA.16816.F32 R180, R4, R24, R72 ;  /* 0x0000001804b4723c */ /* 0x008fe20000001848 */
[----:B------:R-:W-:-:S07]  /*6350*/  IMAD.MOV.U32 R143, RZ, RZ, R205 ;  /* 0x000000ffff8f7224 */ /* 0x000fce00078e00cd */
[----:B------:R-:W-:Y:S01]  /*6360*/  HMMA.16816.F32 R144, R4, R18, R132 ;  /* 0x000000120490723c */ /* 0x000fe20000001884 */
[----:B------:R1:W-:Y:S01]  /*6370*/  MUFU.EX2 R213, R2 ;  /* 0x0000000200d57308 */ /* 0x0003e20000000800 */
[----:B------:R-:W-:Y:S01]  /*6380*/  IMAD.MOV.U32 R140, RZ, RZ, R168 ;  /* 0x000000ffff8c7224 */ /* 0x000fe200078e00a8 */
[----:B------:R-:W-:Y:S01]  /*6390*/  LDSM.16.MT88.4 R16, [R218+0x2100] ;  /* 0x00210000da10783b */ /* 0x000fe20000004200 */
[----:B------:R-:W-:Y:S02]  /*63a0*/  IMAD.MOV.U32 R93, RZ, RZ, R170 ;  /* 0x000000ffff5d7224 */ /* 0x000fe400078e00aa */
[----:B------:R-:W-:Y:S01]  /*63b0*/  IMAD.MOV.U32 R95, RZ, RZ, R128 ;  /* 0x000000ffff5f7224 */ /* 0x000fe200078e0080 */
[----:B------:R-:W-:Y:S01]  /*63c0*/  MOV R142, R221 ;  /* 0x000000dd008e7202 */ /* 0x000fe20000000f00 */
[----:B------:R2:W5:Y:S01]  /*63d0*/  LDL.LU R224, [R1+0x54] ;  /* 0x0000540001e07983 */ /* 0x0005620000300800 */
[----:B-1----:R-:W-:-:S04]  /*63e0*/  FFMA.FTZ R2, R211, c[0x0][0x2d0], -R12 ;  /* 0x0000b400d3027a23 */ /* 0x002fc8000001080c */
[----:B------:R1:W3:Y:S02]  /*63f0*/  MUFU.EX2 R207, R2 ;  /* 0x0000000200cf7308 */ /* 0x0002e40000000800 */
[----:B-1----:R-:W-:Y:S01]  /*6400*/  FFMA.FTZ R2, R153, c[0x0][0x2d0], -R0 ;  /* 0x0000b40099027a23 */ /* 0x002fe20000010800 */
[----:B------:R-:W-:Y:S02]  /*6410*/  MOV R153, R155 ;  /* 0x0000009b00997202 */ /* 0x000fe40000000f00 */
[----:B------:R-:W-:Y:S02]  /*6420*/  MOV R155, R21 ;  /* 0x00000015009b7202 */ /* 0x000fe40000000f00 */
[----:B------:R-:W-:Y:S02]  /*6430*/  MOV R21, R169 ;  /* 0x000000a900157202 */ /* 0x000fe40000000f00 */
[----:B------:R-:W-:Y:S02]  /*6440*/  MOV R169, R171 ;  /* 0x000000ab00a97202 */ /* 0x000fe40000000f00 */
[----:B------:R-:W-:-:S02]  /*6450*/  MOV R171, R149 ;  /* 0x0000009500ab7202 */ /* 0x000fc40000000f00 */
[----:B------:R-:W-:Y:S02]  /*6460*/  MOV R149, R151 ;  /* 0x0000009700957202 */ /* 0x000fe40000000f00 */
[----:B------:R-:W-:Y:S01]  /*6470*/  MOV R151, R138 ;  /* 0x0000008a00977202 */ /* 0x000fe20000000f00 */
[----:B------:R-:W-:Y:S02]  /*6480*/  IMAD.MOV.U32 R138, RZ, RZ, R165 ;  /* 0x000000ffff8a7224 */ /* 0x000fe400078e00a5 */
[----:B------:R1:W-:Y:S01]  /*6490*/  MUFU.EX2 R165, R2 ;  /* 0x0000000200a57308 */ /* 0x0003e20000000800 */
[----:B------:R-:W-:Y:S02]  /*64a0*/  IMAD.MOV.U32 R23, RZ, RZ, R153 ;  /* 0x000000ffff177224 */ /* 0x000fe400078e0099 */
[----:B------:R-:W-:Y:S02]  /*64b0*/  IMAD.MOV.U32 R153, RZ, RZ, R155 ;  /* 0x000000ffff997224 */ /* 0x000fe400078e009b */
[----:B------:R-:W-:-:S02]  /*64c0*/  IMAD.MOV.U32 R155, RZ, RZ, R149 ;  /* 0x000000ffff9b7224 */ /* 0x000fc400078e0095 */
[----:B------:R-:W-:Y:S01]  /*64d0*/  IMAD.MOV.U32 R149, RZ, RZ, R151 ;  /* 0x000000ffff957224 */ /* 0x000fe200078e0097 */
[----:B------:R-:W-:Y:S01]  /*64e0*/  MOV R151, R166 ;  /* 0x000000a600977202 */ /* 0x000fe20000000f00 */
[----:B-1----:R-:W-:Y:S01]  /*64f0*/  FFMA.FTZ R2, R152, c[0x0][0x2d0], -R0 ;  /* 0x0000b40098027a23 */ /* 0x002fe20000010800 */
[----:B------:R-:W-:-:S03]  /*6500*/  MOV R152, R154 ;  /* 0x0000009a00987202 */ /* 0x000fc60000000f00 */
[----:B------:R1:W1:Y:S01]  /*6510*/  MUFU.EX2 R166, R2 ;  /* 0x0000000200a67308 */ /* 0x0002620000000800 */
[----:B------:R-:W-:Y:S01]  /*6520*/  MOV R22, R152 ;  /* 0x0000009800167202 */ /* 0x000fe20000000f00 */
[----:B------:R-:W-:Y:S01]  /*6530*/  HMMA.16816.F32 R72, R4, R26, R32 ;  /* 0x0000001a0448723c */ /* 0x000fe20000001820 */
[----:B------:R-:W2:Y:S01]  /*6540*/  LDSM.16.MT88.4 R24, [R217+0x2100] ;  /* 0x00210000d918783b */ /* 0x000ea20000004200 */
[----:B------:R-:W-:Y:S02]  /*6550*/  MOV R92, R21 ;  /* 0x00000015005c7202 */ /* 0x000fe40000000f00 */
[----:B------:R-:W-:Y:S01]  /*6560*/  MOV R141, R169 ;  /* 0x000000a9008d7202 */ /* 0x000fe20000000f00 */
[----:B------:R-:W-:Y:S01]  /*6570*/  LDSM.16.MT88.4 R32, [R217+0x5100] ;  /* 0x00510000d920783b */ /* 0x000fe20000004200 */
[----:B-1----:R-:W-:Y:S02]  /*6580*/  FFMA.FTZ R2, R23, c[0x0][0x2d0], -R0 ;  /* 0x0000b40017027a23 */ /* 0x002fe40000010800 */
[----:B------:R-:W-:-:S02]  /*6590*/  IMAD.MOV.U32 R23, RZ, RZ, R153 ;  /* 0x000000ffff177224 */ /* 0x000fc400078e0099 */
[----:B------:R-:W-:Y:S02]  /*65a0*/  IMAD.MOV.U32 R153, RZ, RZ, R155 ;  /* 0x000000ffff997224 */ /* 0x000fe400078e009b */
[----:B------:R-:W-:Y:S01]  /*65b0*/  IMAD.MOV.U32 R155, RZ, RZ, R149 ;  /* 0x000000ffff9b7224 */ /* 0x000fe200078e0095 */
[----:B------:R-:W-:Y:S02]  /*65c0*/  MOV R149, R204 ;  /* 0x000000cc00957202 */ /* 0x000fe40000000f00 */
[----:B------:R1:W-:Y:S01]  /*65d0*/  MUFU.EX2 R204, R2 ;  /* 0x0000000200cc7308 */ /* 0x0003e20000000800 */
[----:B------:R-:W-:Y:S01]  /*65e0*/  MOV R133, R23 ;  /* 0x0000001700857202 */ /* 0x000fe20000000f00 */
[----:B-1----:R-:W-:-:S06]  /*65f0*/  FFMA.FTZ R2, R22, c[0x0][0x2d0], -R0 ;  /* 0x0000b40016027a23 */ /* 0x002fcc0000010800 */
[----:B------:R1:W1:Y:S02]  /*6600*/  MUFU.EX2 R205, R2 ;  /* 0x0000000200cd7308 */ /* 0x0002640000000800 */
[----:B-1----:R-:W-:Y:S02]  /*6610*/  IMAD.MOV.U32 R2, RZ, RZ, R20 ;  /* 0x000000ffff027224 */ /* 0x002fe400078e0014 */
[----:B------:R-:W1:Y:S01]  /*6620*/  LDSM.16.MT88.4 R20, [R219+0x2100] ;  /* 0x00210000db14783b */ /* 0x000e620000004200 */
[----:B----4-:R-:W-:Y:S02]  /*6630*/  F2FP.PACK_AB R4, R212, R206 ;  /* 0x000000ced404723e */ /* 0x010fe400000000ff */
[----:B---3--:R-:W-:Y:S02]  /*6640*/  F2FP.PACK_AB R6, R207, R213 ;  /* 0x000000d5cf06723e */ /* 0x008fe400000000ff */
[----:B------:R-:W-:Y:S02]  /*6650*/  F2FP.PACK_AB R5, R166, R165 ;  /* 0x000000a5a605723e */ /* 0x000fe400000000ff */
[----:B------:R-:W-:-:S02]  /*6660*/  F2FP.PACK_AB R7, R205, R204 ;  /* 0x000000cccd07723e */ /* 0x000fc400000000ff */
[----:B------:R-:W-:Y:S02]  /*6670*/  MOV R94, R171 ;  /* 0x000000ab005e7202 */ /* 0x000fe40000000f00 */
[----:B------:R-:W-:Y:S02]  /*6680*/  MOV R154, R148 ;  /* 0x00000094009a7202 */ /* 0x000fe40000000f00 */
[----:B------:R-:W-:Y:S01]  /*6690*/  MOV R148, R150 ;  /* 0x0000009600947202 */ /* 0x000fe20000000f00 */
[----:B------:R-:W-:Y:S01]  /*66a0*/  HMMA.16816.F32 R168, R4, R8, R44 ;  /* 0x0000000804a8723c */ /* 0x000fe2000000182c */
[----:B------:R-:W-:Y:S02]  /*66b0*/  MOV R152, R154 ;  /* 0x0000009a00987202 */ /* 0x000fe40000000f00 */
[----:B------:R-:W-:-:S05]  /*66c0*/  MOV R154, R148 ;  /* 0x00000094009a7202 */ /* 0x000fca0000000f00 */
[C---:B------:R-:W-:Y:S01]  /*66d0*/  HMMA.16816.F32 R44, R4.reuse, R10, R40 ;  /* 0x0000000a042c723c */ /* 0x040fe20000001828 */
[----:B------:R-:W3:Y:S01]  /*66e0*/  LDSM.16.MT88.4 R8, [R216+0x5100] ;  /* 0x00510000d808783b */ /* 0x000ee20000004200 */
[----:B------:R-:W-:Y:S01]  /*66f0*/  IMAD.MOV.U32 R132, RZ, RZ, R152 ;  /* 0x000000ffff847224 */ /* 0x000fe200078e0098 */
[----:B------:R-:W-:Y:S01]  /*6700*/  MOV R135, R153 ;  /* 0x0000009900877202 */ /* 0x000fe20000000f00 */
[----:B------:R-:W-:Y:S01]  /*6710*/  IMAD.MOV.U32 R210, RZ, RZ, R154 ;  /* 0x000000ffffd27224 */ /* 0x000fe200078e009a */
[----:B------:R-:W-:Y:S02]  /*6720*/  MOV R211, R155 ;  /* 0x0000009b00d37202 */ /* 0x000fe40000000f00 */
[----:B------:R-:W-:Y:S01]  /*6730*/  MOV R134, R129 ;  /* 0x0000008100867202 */ /* 0x000fe20000000f00 */
[C---:B--2---:R-:W-:Y:S07]  /*6740*/  HMMA.16816.F32 R36, R4.reuse, R24, R36 ;  /* 0x000000180424723c */ /* 0x044fee0000001824 */
[----:B------:R-:W-:Y:S01]  /*6750*/  IMAD.MOV.U32 R24, RZ, RZ, R130 ;  /* 0x000000ffff187224 */ /* 0x000fe200078e0082 */
[----:B------:R-:W-:Y:S01]  /*6760*/  MOV R25, R131 ;  /* 0x0000008300197202 */ /* 0x000fe20000000f00 */
[C---:B-1----:R-:W-:Y:S08]  /*6770*/  HMMA.16816.F32 R152, R4.reuse, R20, R80 ;  /* 0x000000140498723c */ /* 0x042ff00000001850 */
[C---:B------:R-:W-:Y:S01]  /*6780*/  HMMA.16816.F32 R128, R4.reuse, R22, R76 ;  /* 0x000000160480723c */ /* 0x040fe2000000184c */
[----:B------:R-:W1:Y:S07]  /*6790*/  LDSM.16.MT88.4 R20, [R219+0x5100] ;  /* 0x00510000db14783b */ /* 0x000e6e0000004200 */
[C---:B------:R-:W-:Y:S08]  /*67a0*/  HMMA.16816.F32 R68, R4.reuse, R16, R68 ;  /* 0x000000100444723c */ /* 0x040ff00000001844 */
[C---:B---3--:R-:W-:Y:S07]  /*67b0*/  HMMA.16816.F32 R76, R4.reuse, R8, R60 ;  /* 0x00000008044c723c */ /* 0x048fee000000183c */
[----:B------:R-:W-:Y:S01]  /*67c0*/  MOV R63, R92 ;  /* 0x0000005c003f7202 */ /* 0x000fe20000000f00 */
[C---:B------:R-:W-:Y:S01]  /*67d0*/  HMMA.16816.F32 R120, R4.reuse, R18, R64 ;  /* 0x000000120478723c */ /* 0x040fe20000001840 */
[----:B------:R-:W-:Y:S01]  /*67e0*/  IMAD.MOV.U32 R62, RZ, RZ, R93 ;  /* 0x000000ffff3e7224 */ /* 0x000fe200078e005d */
[----:B------:R-:W-:Y:S01]  /*67f0*/  MOV R61, R94 ;  /* 0x0000005e003d7202 */ /* 0x000fe20000000f00 */
[----:B------:R-:W-:Y:S01]  /*6800*/  IMAD.MOV.U32 R60, RZ, RZ, R95 ;  /* 0x000000ffff3c7224 */ /* 0x000fe200078e005f */
[----:B------:R-:W2:Y:S04]  /*6810*/  LDSM.16.MT88.4 R16, [R218+0x5100] ;  /* 0x00510000da10783b */ /* 0x000ea80000004200 */
[----:B------:R-:W-:Y:S01]  /*6820*/  HMMA.16816.F32 R92, R4, R10, R56 ;  /* 0x0000000a045c723c */ /* 0x000fe20000001838 */
[----:B------:R-:W3:Y:S01]  /*6830*/  LDSM.16.MT88.4 R8, [R216+0x8100] ;  /* 0x00810000d808783b */ /* 0x000ee20000004200 */
[----:B------:R-:W-:Y:S01]  /*6840*/  MOV R65, R136 ;  /* 0x0000008800417202 */ /* 0x000fe20000000f00 */
[----:B------:R-:W-:Y:S01]  /*6850*/  IMAD.MOV.U32 R66, RZ, RZ, R137 ;  /* 0x000000ffff427224 */ /* 0x000fe200078e0089 */
[----:B------:R-:W-:Y:S01]  /*6860*/  MOV R67, R138 ;  /* 0x0000008a00437202 */ /* 0x000fe20000000f00 */
[----:B------:R-:W-:-:S03]  /*6870*/  IMAD.MOV.U32 R80, RZ, RZ, R139 ;  /* 0x000000ffff507224 */ /* 0x000fc600078e008b */
[C---:B------:R-:W-:Y:S08]  /*6880*/  HMMA.16816.F32 R40, R4.reuse, R26, R84 ;  /* 0x0000001a0428723c */ /* 0x040ff00000001854 */
[C---:B------:R-:W-:Y:S08]  /*6890*/  HMMA.16816.F32 R84, R4.reuse, R32, R52 ;  /* 0x000000200454723c */ /* 0x040ff00000001834 */
[C---:B------:R-:W-:Y:S08]  /*68a0*/  HMMA.16816.F32 R32, R4.reuse, R34, R100 ;  /* 0x000000220420723c */ /* 0x040ff00000001864 */
[C---:B-1----:R-:W-:Y:S08]  /*68b0*/  HMMA.16816.F32 R100, R4.reuse, R20, R112 ;  /* 0x000000140464723c */ /* 0x042ff00000001870 */
        /* <DEDUP_REMOVED lines=13> */
[C---:B--2---:R-:W-:Y:S01]  /*6990*/  HMMA.16816.F32 R148, R4.reuse, R16, R108 ;  /* 0x000000100494723c */ /* 0x044fe2000000186c */
[----:B------:R-:W-:Y:S01]  /*69a0*/  FFMA.FTZ R2, R2, c[0x0][0x2d0], -R12 ;  /* 0x0000b40002027a23 */ /* 0x000fe2000001080c */
[----:B------:R-:W-:Y:S01]  /*69b0*/  MOV R53, R28 ;  /* 0x0000001c00357202 */ /* 0x000fe20000000f00 */
[----:B------:R-:W-:Y:S01]  /*69c0*/  IMAD.MOV.U32 R52, RZ, RZ, R29 ;  /* 0x000000ffff347224 */ /* 0x000fe200078e001d */
[----:B------:R-:W-:Y:S01]  /*69d0*/  MOV R57, R211 ;  /* 0x000000d300397202 */ /* 0x000fe20000000f00 */
[----:B------:R-:W-:Y:S01]  /*69e0*/  IMAD.MOV.U32 R56, RZ, RZ, R210 ;  /* 0x000000ffff387224 */ /* 0x000fe200078e00d2 */
[----:B------:R-:W-:Y:S01]  /*69f0*/  MOV R59, R25 ;  /* 0x00000019003b7202 */ /* 0x000fe20000000f00 */
[----:B------:R-:W-:Y:S01]  /*6a00*/  IMAD.MOV.U32 R64, RZ, RZ, R24 ;  /* 0x000000ffff407224 */ /* 0x000fe200078e0018 */
[C---:B------:R-:W-:Y:S01]  /*6a10*/  HMMA.16816.F32 R140, R4.reuse, R18, R104 ;  /* 0x00000012048c723c */ /* 0x040fe20000001868 */
[----:B------:R-:W2:Y:S04]  /*6a20*/  LDSM.16.MT88.4 R16, [R218+0x8100] ;  /* 0x00810000da10783b */ /* 0x000ea80000004200 */
[----:B------:R-:W4:Y:S03]  /*6a30*/  LDSM.16.MT88.4 R24, [R217+0xb100] ;  /* 0x00b10000d918783b */ /* 0x000f260000004200 */
[----:B---3--:R-:W-:Y:S01]  /*6a40*/  HMMA.16816.F32 R108, R4, R8, R96 ;  /* 0x00000008046c723c */ /* 0x008fe20000001860 */
[----:B------:R-:W-:Y:S01]  /*6a50*/  MOV R83, R30 ;  /* 0x0000001e00537202 */ /* 0x000fe20000000f00 */
[----:B------:R-:W-:Y:S01]  /*6a60*/  IMAD.MOV.U32 R82, RZ, RZ, R31 ;  /* 0x000000ffff527224 */ /* 0x000fe200078e001f */
[----:B------:R-:W-:Y:S01]  /*6a70*/  MOV R104, R132 ;  /* 0x0000008400687202 */ /* 0x000fe20000000f00 */
[----:B------:R-:W-:Y:S01]  /*6a80*/  IMAD.MOV.U32 R105, RZ, RZ, R133 ;  /* 0x000000ffff697224 */ /* 0x000fe200078e0085 */
[----:B------:R-:W-:-:S03]  /*6a90*/  MOV R106, R134 ;  /* 0x00000086006a7202 */ /* 0x000fc60000000f00 */
[C---:B-1----:R-:W-:Y:S01]  /*6aa0*/  HMMA.16816.F32 R124, R4.reuse, R20, R124 ;  /* 0x00000014047c723c */ /* 0x042fe2000000187c */
[----:B------:R-:W-:Y:S01]  /*6ab0*/  MOV R98, R209 ;  /* 0x000000d100627202 */ /* 0x000fe20000000f00 */
[----:B------:R-:W-:Y:S01]  /*6ac0*/  IMAD.MOV.U32 R99, RZ, RZ, R208 ;  /* 0x000000ffff637224 */ /* 0x000fe200078e00d0 */
[----:B------:R-:W-:Y:S02]  /*6ad0*/  LDSM.16.MT88.4 R28, [R217+0x8100] ;  /* 0x00810000d91c783b */ /* 0x000fe40000004200 */
[----:B------:R-:W-:Y:S01]  /*6ae0*/  MOV R97, R98 ;  /* 0x0000006200617202 */ /* 0x000fe20000000f00 */
[----:B------:R-:W-:Y:S01]  /*6af0*/  IMAD.MOV.U32 R98, RZ, RZ, R99 ;  /* 0x000000ffff627224 */ /* 0x000fe200078e0063 */
[----:B------:R1:W-:Y:S01]  /*6b00*/  MUFU.EX2 R20, R2 ;  /* 0x0000000200147308 */ /* 0x0003e20000000800 */
[----:B------:R-:W-:Y:S01]  /*6b10*/  MOV R99, R104 ;  /* 0x0000006800637202 */ /* 0x000fe20000000f00 */
[----:B------:R-:W-:Y:S01]  /*6b20*/  IMAD.MOV.U32 R107, RZ, RZ, R135 ;  /* 0x000000ffff6b7224 */ /* 0x000fe200078e0087 */
[C---:B------:R-:W-:Y:S01]  /*6b30*/  HMMA.16816.F32 R116, R4.reuse, R10, R88 ;  /* 0x0000000a0474723c */ /* 0x040fe20000001858 */
[----:B------:R-:W-:Y:S01]  /*6b40*/  IMAD.MOV.U32 R104, RZ, RZ, R105 ;  /* 0x000000ffff687224 */ /* 0x000fe200078e0069 */
[----:B------:R-:W-:Y:S01]  /*6b50*/  MOV R105, R106 ;  /* 0x0000006a00697202 */ /* 0x000fe20000000f00 */
[----:B------:R-:W-:Y:S01]  /*6b60*/  IMAD.MOV.U32 R106, RZ, RZ, R107 ;  /* 0x000000ffff6a7224 */ /* 0x000fe200078e006b */
[----:B------:R-:W-:Y:S01]  /*6b70*/  MOV R107, R112 ;  /* 0x00000070006b7202 */ /* 0x000fe20000000f00 */
[----:B------:R3:W5:Y:S01]  /*6b80*/  LDL.LU R223, [R1+0x50] ;  /* 0x0000500001df7983 */ /* 0x0007620000300800 */
[--C-:B-1----:R-:W-:Y:S01]  /*6b90*/  FFMA.FTZ R2, R97, c[0x0][0x2d0], -R12.reuse ;  /* 0x0000b40061027a23 */ /* 0x102fe2000001080c */
[----:B------:R-:W-:Y:S01]  /*6ba0*/  MOV R97, R98 ;  /* 0x0000006200617202 */ /* 0x000fe20000000f00 */
[----:B------:R-:W-:Y:S01]  /*6bb0*/  IMAD.MOV.U32 R98, RZ, RZ, R99 ;  /* 0x000000ffff627224 */ /* 0x000fe200078e0063 */
[C---:B------:R-:W-:Y:S01]  /*6bc0*/  HMMA.16816.F32 R132, R4.reuse, R22, R192 ;  /* 0x000000160484723c */ /* 0x040fe200000018c0 */
        /* <DEDUP_REMOVED lines=9> */
[----:B------:R-:W3:Y:S01]  /*6c60*/  LDSM.16.MT88.4 R8, [R216+0xb100] ;  /* 0x00b10000d808783b */ /* 0x000ee20000004200 */
[----:B--2---:R-:W-:Y:S03]  /*6c70*/  HMMA.16816.F32 R176, R4, R16, R176 ;  /* 0x0000001004b0723c */ /* 0x004fe600000018b0 */
[----:B------:R2:W5:Y:S01]  /*6c80*/  LDL.LU R222, [R1+0x4c] ;  /* 0x00004c0001de7983 */ /* 0x0005620000300800 */
[----:B-1----:R-:W-:Y:S01]  /*6c90*/  FFMA.FTZ R2, R97, c[0x0][0x2d0], -R12 ;  /* 0x0000b40061027a23 */ /* 0x002fe2000001080c */
[----:B------:R-:W-:Y:S01]  /*6ca0*/  MOV R53, R54 ;  /* 0x0000003600357202 */ /* 0x000fe20000000f00 */
[----:B------:R-:W-:-:S02]  /*6cb0*/  IMAD.MOV.U32 R106, RZ, RZ, R107 ;  /* 0x000000ffff6a7224 */ /* 0x000fc400078e006b */
[C---:B------:R-:W-:Y:S01]  /*6cc0*/  HMMA.16816.F32 R188, R4.reuse, R18, R188 ;  /* 0x0000001204bc723c */ /* 0x040fe200000018bc */
        /* <DEDUP_REMOVED lines=9> */
[----:B------:R-:W2:Y:S01]  /*6d60*/  LDSM.16.MT88.4 R16, [R219+0xb100] ;  /* 0x00b10000db10783b */ /* 0x000ea20000004200 */
[----:B----4-:R-:W-:Y:S03]  /*6d70*/  HMMA.16816.F32 R208, R4, R26, R144 ;  /* 0x0000001a04d0723c */ /* 0x010fe60000001890 */
[----:B------:R4:W5:Y:S01]  /*6d80*/  LDL.LU R221, [R1+0x48] ;  /* 0x0000480001dd7983 */ /* 0x0009620000300800 */
        /* <DEDUP_REMOVED lines=49> */
[----:B------:R1:W-:Y:S01]  /*70a0*/  MUFU.EX2 R13, R2 ;  /* 0x00000002000d7308 */ /* 0x0003e20000000800 */
[----:B------:R-:W3:Y:S04]  /*70b0*/  LDSM.16.MT88.4 R8, [R218+0xb100] ;  /* 0x00b10000da08783b */ /* 0x000ee80000004200 */
[----:B------:R-:W3:Y:S02]  /*70c0*/  LDSM.16.MT88.4 R172, [R216+0x2900] ;  /* 0x00290000d8ac783b */ /* 0x000ee40000004200 */
[C---:B--2---:R-:W-:Y:S08]  /*70d0*/  HMMA.16816.F32 R196, R4.reuse, R18, R196 ;  /* 0x0000001204c4723c */ /* 0x044ff000000018c4 */
[----:B------:R-:W-:Y:S01]  /*70e0*/  HMMA.16816.F32 R48, R4, R28, R48 ;  /* 0x0000001c0430723c */ /* 0x000fe20000001830 */
        /* <DEDUP_REMOVED lines=32> */
[----:B------:R1:W2:Y:S01]  /*72f0*/  MUFU.EX2 R14, R2 ;  /* 0x00000002000e7308 */ /* 0x0002a20000000800 */
        /* <DEDUP_REMOVED lines=12> */
[--C-:B-1----:R-:W-:Y:S01]  /*73c0*/  FFMA.FTZ R2, R99, c[0x0][0x2d0], -R0.reuse ;  /* 0x0000b40063027a23 */ /* 0x102fe20000010800 */
[----:B------:R-:W-:Y:S01]  /*73d0*/  MOV R54, R59 ;  /* 0x0000003b00367202 */ /* 0x000fe20000000f00 */
[----:B------:R-:W-:Y:S01]  /*73e0*/  FFMA.FTZ R0, R91, c[0x0][0x2d0], -R0 ;  /* 0x0000b4005b007a23 */ /* 0x000fe20000010800 */
[----:B------:R-:W-:Y:S01]  /*73f0*/  MOV R144, R66 ;  /* 0x0000004200907202 */ /* 0x000fe20000000f00 */
[----:B------:R-:W-:-:S02]  /*7400*/  IMAD.MOV.U32 R99, RZ, RZ, R56 ;  /* 0x000000ffff637224 */ /* 0x000fc400078e0038 */
[----:B------:R-:W-:Y:S01]  /*7410*/  IMAD.MOV.U32 R53, RZ, RZ, R58 ;  /* 0x000000ffff357224 */ /* 0x000fe200078e003a */
[----:B------:R1:W-:Y:S01]  /*7420*/  MUFU.EX2 R12, R0 ;  /* 0x00000000000c7308 */ /* 0x0003e20000000800 */
[----:B------:R-:W-:Y:S01]  /*7430*/  IMAD.MOV.U32 R18, RZ, RZ, R65 ;  /* 0x000000ffff127224 */ /* 0x000fe200078e0041 */
[----:B------:R-:W3:Y:S01]  /*7440*/  LDSM.16.MT88.4 R56, [R217+0x2900] ;  /* 0x00290000d938783b */ /* 0x000ee20000004200 */
[----:B------:R-:W-:Y:S01]  /*7450*/  IMAD.MOV.U32 R145, RZ, RZ, R67 ;  /* 0x000000ffff917224 */ /* 0x000fe200078e0043 */
[----:B------:R-:W-:Y:S01]  /*7460*/  HMMA.16816.F32 R28, R4, R30, R200 ;  /* 0x0000001e041c723c */ /* 0x000fe200000018c8 */
[----:B------:R-:W-:Y:S01]  /*7470*/  IMAD.MOV.U32 R19, RZ, RZ, R63 ;  /* 0x000000ffff137224 */ /* 0x000fe200078e003f */
[----:B------:R-:W-:Y:S04]  /*7480*/  LDSM.16.MT88.4 R88, [R217+0x5900] ;  /* 0x00590000d958783b */ /* 0x000fe80000004200 */
[----:B------:R4:W5:Y:S01]  /*7490*/  LDL.LU R167, [R1+0x40] ;  /* 0x0000400001a77983 */ /* 0x0009620000300800 */
[----:B-1----:R-:W-:-:S03]  /*74a0*/  MOV R0, R64 ;  /* 0x0000004000007202 */ /* 0x002fc60000000f00 */
[----:B------:R-:W1:Y:S01]  /*74b0*/  LDSM.16.MT88.4 R64, [R219+0x2900] ;  /* 0x00290000db40783b */ /* 0x000e620000004200 */
[----:B------:R-:W2:Y:S01]  /*74c0*/  MUFU.EX2 R15, R2 ;  /* 0x00000002000f7308 */ /* 0x000ea20000000800 */
[C---:B------:R-:W-:Y:S08]  /*74d0*/  HMMA.16816.F32 R200, R4.reuse, R24, R156 ;  /* 0x0000001804c8723c */ /* 0x040ff0000000189c */
[----:B------:R-:W-:Y:S07]  /*74e0*/  HMMA.16816.F32 R24, R4, R16, R160 ;  /* 0x000000100418723c */ /* 0x000fee00000018a0 */
[----:B------:R-:W-:-:S02]  /*74f0*/  F2FP.PACK_AB R160, R21, R20 ;  /* 0x0000001415a0723e */ /* 0x000fc400000000ff */
[----:B------:R-:W-:Y:S02]  /*7500*/  F2FP.PACK_AB R162, R22, R23 ;  /* 0x0000001716a2723e */ /* 0x000fe400000000ff */
[----:B--2---:R-:W-:Y:S02]  /*7510*/  F2FP.PACK_AB R161, R14, R13 ;  /* 0x0000000d0ea1723e */ /* 0x004fe400000000ff */
[----:B------:R-:W-:Y:S01]  /*7520*/  F2FP.PACK_AB R163, R12, R15 ;  /* 0x0000000f0ca3723e */ /* 0x000fe200000000ff */
[----:B---3--:R-:W-:Y:S01]  /*7530*/  HMMA.16816.F32 R180, R4, R8, R180 ;  /* 0x0000000804b4723c */ /* 0x008fe200000018b4 */
[----:B------:R-:W-:Y:S01]  /*7540*/  MOV R159, R52 ;  /* 0x00000034009f7202 */ /* 0x000fe20000000f00 */
[----:B------:R-:W-:Y:S01]  /*7550*/  IMAD.MOV.U32 R158, RZ, RZ, R53 ;  /* 0x000000ffff9e7224 */ /* 0x000fe200078e0035 */
[----:B------:R-:W-:Y:S01]  /*7560*/  MOV R157, R54 ;  /* 0x00000036009d7202 */ /* 0x000fe20000000f00 */
[----:B------:R-:W-:-:S04]  /*7570*/  IMAD.MOV.U32 R156, RZ, RZ, R55 ;  /* 0x000000ffff9c7224 */ /* 0x000fc800078e0037 */
[----:B------:R-:W-:Y:S01]  /*7580*/  HMMA.16816.F32 R8, R4, R10, R72 ;  /* 0x0000000a0408723c */ /* 0x000fe20000001848 */
[----:B------:R-:W-:Y:S01]  /*7590*/  MOV R17, R60 ;  /* 0x0000003c00117202 */ /* 0x000fe20000000f00 */
[----:B------:R-:W-:Y:S01]  /*75a0*/  IMAD.MOV.U32 R16, RZ, RZ, R61 ;  /* 0x000000ffff107224 */ /* 0x000fe200078e003d */
[----:B------:R-:W-:Y:S01]  /*75b0*/  MOV R2, R62 ;  /* 0x0000003e00027202 */ /* 0x000fe20000000f00 */
[----:B------:R-:W2:Y:S03]  /*75c0*/  LDSM.16.MT88.4 R72, [R218+0x2900] ;  /* 0x00290000da48783b */ /* 0x000ea60000004200 */
[----:B------:R-:W-:Y:S01]  /*75d0*/  IMAD.MOV.U32 R4, RZ, RZ, R99 ;  /* 0x000000ffff047224 */ /* 0x000fe200078e0063 */
[C---:B------:R-:W-:Y:S08]  /*75e0*/  HMMA.16816.F32 R168, R160.reuse, R172, R168 ;  /* 0x000000aca0a8723c */ /* 0x040ff000000018a8 */
[C---:B------:R-:W-:Y:S07]  /*75f0*/  HMMA.16816.F32 R172, R160.reuse, R174, R44 ;  /* 0x000000aea0ac723c */ /* 0x040fee000000182c */
[----:B------:R-:W-:Y:S01]  /*7600*/  IMAD.MOV.U32 R47, RZ, RZ, R0 ;  /* 0x000000ffff2f7224 */ /* 0x000fe200078e0000 */
[----:B------:R-:W-:Y:S01]  /*7610*/  HMMA.16816.F32 R52, R160, R56, R36 ;  /* 0x00000038a034723c */ /* 0x000fe20000001824 */
[----:B------:R-:W-:-:S06]  /*7620*/  MOV R0, R104 ;  /* 0x0000006800007202 */ /* 0x000fcc0000000f00 */
[----:B------:R-:W-:Y:S01]  /*7630*/  MOV R38, R114 ;  /* 0x0000007200267202 */ /* 0x000fe20000000f00 */
[----:B-1----:R-:W-:Y:S07]  /*7640*/  HMMA.16816.F32 R60, R160, R64, R152 ;  /* 0x00000040a03c723c */ /* 0x002fee0000001898 */
[----:B------:R-:W-:Y:S01]  /*7650*/  MOV R155, R4 ;  /* 0x00000004009b7202 */ /* 0x000fe20000000f00 */
[----:B------:R-:W-:Y:S02]  /*7660*/  IMAD.MOV.U32 R154, RZ, RZ, R105 ;  /* 0x000000ffff9a7224 */ /* 0x000fe400078e0069 */
[----:B------:R-:W-:-:S02]  /*7670*/  IMAD.MOV.U32 R4, RZ, RZ, R147 ;  /* 0x000000ffff047224 */ /* 0x000fc400078e0093 */
[----:B------:R-:W-:Y:S02]  /*7680*/  FADD.FTZ R0, R0, R154 ;  /* 0x0000009a00007221 */ /* 0x000fe40000010000 */
[----:B------:R-:W-:Y:S02]  /*7690*/  FADD.FTZ R4, R4, R38 ;  /* 0x0000002604047221 */ /* 0x000fe40000010000 */
[----:B------:R-:W-:Y:S02]  /*76a0*/  FADD.FTZ R2, R2, R0 ;  /* 0x0000000002027221 */ /* 0x000fe40000010000 */
[----:B------:R-:W-:Y:S01]  /*76b0*/  FADD.FTZ R0, R16, R4 ;  /* 0x0000000410007221 */ /* 0x000fe20000010000 */
[----:B------:R-:W-:Y:S01]  /*76c0*/  HMMA.16816.F32 R56, R160, R58, R40 ;  /* 0x0000003aa038723c */ /* 0x000fe20000001828 */
[----:B------:R-:W-:Y:S02]  /*76d0*/  FADD.FTZ R2, R156, R2 ;  /* 0x000000029c027221 */ /* 0x000fe40000010000 */
[----:B------:R-:W-:Y:S01]  /*76e0*/  FADD.FTZ R0, R158, R0 ;  /* 0x000000009e007221 */ /* 0x000fe20000010000 */
[----:B------:R-:W-:-:S03]  /*76f0*/  MOV R5, R98 ;  /* 0x0000006200057202 */ /* 0x000fc60000000f00 */
[----:B------:R-:W-:Y:S01]  /*7700*/  IMAD.MOV.U32 R40, RZ, RZ, R83 ;  /* 0x000000ffff287224 */ /* 0x000fe200078e0053 */
[----:B------:R-:W-:Y:S01]  /*7710*/  MOV R41, R82 ;  /* 0x0000005200297202 */ /* 0x000fe20000000f00 */
[----:B------:R-:W-:Y:S01]  /*7720*/  FADD.FTZ R2, R155, R2 ;  /* 0x000000029b027221 */ /* 0x000fe20000010000 */
[----:B------:R-:W-:Y:S01]  /*7730*/  MOV R7, R96 ;  /* 0x0000006000077202 */ /* 0x000fe20000000f00 */
[----:B------:R-:W-:Y:S02]  /*7740*/  FADD.FTZ R0, R40, R0 ;  /* 0x0000000028007221 */ /* 0x000fe40000010000 */
[----:B------:R-:W-:Y:S01]  /*7750*/  IMAD.MOV.U32 R6, RZ, RZ, R97 ;  /* 0x000000ffff067224 */ /* 0x000fe200078e0061 */
[----:B------:R-:W-:Y:S01]  /*7760*/  MOV R42, R106 ;  /* 0x0000006a002a7202 */ /* 0x000fe20000000f00 */
[----:B------:R-:W-:Y:S01]  /*7770*/  FADD.FTZ R2, R41, R2 ;  /* 0x0000000229027221 */ /* 0x000fe20000010000 */
[----:B------:R-:W-:Y:S01]  /*7780*/  MOV R36, R112 ;  /* 0x0000007000247202 */ /* 0x000fe20000000f00 */
[----:B------:R-:W-:Y:S01]  /*7790*/  FADD.FTZ R0, R5, R0 ;  /* 0x0000000005007221 */ /* 0x000fe20000010000 */
[----:B------:R-:W-:Y:S01]  /*77a0*/  MOV R44, R146 ;  /* 0x00000092002c7202 */ /* 0x000fe20000000f00 */
[----:B------:R-:W-:Y:S01]  /*77b0*/  FADD.FTZ R2, R6, R2 ;  /* 0x0000000206027221 */ /* 0x000fe20000010000 */
[----:B------:R-:W1:Y:S01]  /*77c0*/  LDSM.16.MT88.4 R80, [R216+0x5900] ;  /* 0x00590000d850783b */ /* 0x000e620000004200 */
[----:B------:R-:W-:-:S02]  /*77d0*/  IMAD.MOV.U32 R43, RZ, RZ, R107 ;  /* 0x000000ffff2b7224 */ /* 0x000fc400078e006b */
[----:B------:R-:W-:Y:S01]  /*77e0*/  FADD.FTZ R0, R7, R0 ;  /* 0x0000000007007221 */ /* 0x000fe20000010000 */
[----:B------:R-:W3:Y:S01]  /*77f0*/  LDSM.16.MT88.4 R96, [R219+0x5900] ;  /* 0x00590000db60783b */ /* 0x000ee20000004200 */
[----:B------:R-:W-:Y:S02]  /*7800*/  IMAD.MOV.U32 R39, RZ, RZ, R115 ;  /* 0x000000ffff277224 */ /* 0x000fe400078e0073 */
[----:B------:R-:W-:Y:S01]  /*7810*/  FADD.FTZ R2, R42, R2 ;  /* 0x000000022a027221 */ /* 0x000fe20000010000 */
[----:B------:R-:W1:Y:S01]  /*7820*/  LDSM.16.MT88.4 R4, [R218+0xb900] ;  /* 0x00b90000da04783b */ /* 0x000e620000004200 */
[----:B------:R-:W-:Y:S02]  /*7830*/  IMAD.MOV.U32 R37, RZ, RZ, R113 ;  /* 0x000000ffff257224 */ /* 0x000fe400078e0071 */
[----:B------:R-:W-:Y:S01]  /*7840*/  FADD.FTZ R0, R43, R0 ;  /* 0x000000002b007221 */ /* 0x000fe20000010000 */
[----:B------:R-:W-:Y:S01]  /*7850*/  MOV R38, R39 ;  /* 0x0000002700267202 */ /* 0x000fe20000000f00 */
[----:B------:R-:W-:Y:S01]  /*7860*/  IMAD.MOV.U32 R45, RZ, RZ, R145 ;  /* 0x000000ffff2d7224 */ /* 0x000fe200078e0091 */
[----:B------:R-:W-:Y:S01]  /*7870*/  MOV R46, R144 ;  /* 0x00000090002e7202 */ /* 0x000fe20000000f00 */
[----:B------:R-:W-:Y:S01]  /*7880*/  FADD.FTZ R2, R36, R2 ;  /* 0x0000000224027221 */ /* 0x000fe20000010000 */
[----:B------:R-:W3:Y:S01]  /*7890*/  LDSM.16.MT88.4 R104, [R218+0x5900] ;  /* 0x00590000da68783b */ /* 0x000ee20000004200 */
[----:B------:R-:W-:-:S02]  /*78a0*/  IMAD.MOV.U32 R39, RZ, RZ, R44 ;  /* 0x000000ffff277224 */ /* 0x000fc400078e002c */
[----:B------:R-:W-:Y:S01]  /*78b0*/  FADD.FTZ R0, R37, R0 ;  /* 0x0000000025007221 */ /* 0x000fe20000010000 */
[----:B------:R-:W-:Y:S01]  /*78c0*/  MOV R44, R45 ;  /* 0x0000002d002c7202 */ /* 0x000fe20000000f00 */
[----:B------:R-:W-:Y:S01]  /*78d0*/  FADD.FTZ R2, R38, R2 ;  /* 0x0000000226027221 */ /* 0x000fe20000010000 */
[----:B------:R-:W-:Y:S01]  /*78e0*/  HMMA.16816.F32 R64, R160, R66, R128 ;  /* 0x00000042a040723c */ /* 0x000fe20000001880 */
[----:B------:R-:W-:Y:S01]  /*78f0*/  IMAD.MOV.U32 R45, RZ, RZ, R46 ;  /* 0x000000ffff2d7224 */ /* 0x000fe200078e002e */
[----:B------:R-:W-:Y:S01]  /*7900*/  LDSM.16.MT88.4 R112, [R216+0x8900] ;  /* 0x00890000d870783b */ /* 0x000fe20000004200 */
[----:B------:R-:W-:Y:S01]  /*7910*/  FADD.FTZ R0, R39, R0 ;  /* 0x0000000027007221 */ /* 0x000fe20000010000 */
[----:B------:R-:W-:Y:S01]  /*7920*/  MOV R46, R47 ;  /* 0x0000002f002e7202 */ /* 0x000fe20000000f00 */
[----:B------:R-:W-:Y:S01]  /*7930*/  FADD.FTZ R2, R44, R2 ;  /* 0x000000022c027221 */ /* 0x000fe20000010000 */
[----:B------:R-:W3:Y:S01]  /*7940*/  LDSM.16.MT88.4 R128, [R219+0x8900] ;  /* 0x00890000db80783b */ /* 0x000ee20000004200 */
[----:B------:R-:W-:-:S02]  /*7950*/  IMAD.MOV.U32 R47, RZ, RZ, R19 ;  /* 0x000000ffff2f7224 */ /* 0x000fc400078e0013 */
[----:B------:R-:W-:Y:S01]  /*7960*/  FADD.FTZ R0, R45, R0 ;  /* 0x000000002d007221 */ /* 0x000fe20000010000 */
[----:B--2---:R-:W-:Y:S01]  /*7970*/  HMMA.16816.F32 R68, R160, R72, R68 ;  /* 0x00000048a044723c */ /* 0x004fe20000001844 */
[----:B------:R-:W-:Y:S01]  /*7980*/  FADD.FTZ R2, R46, R2 ;  /* 0x000000022e027221 */ /* 0x000fe20000010000 */
[----:B------:R-:W-:Y:S01]  /*7990*/  LDSM.16.MT88.4 R144, [R216+0xb900] ;  /* 0x00b90000d890783b */ /* 0x000fe20000004200 */
[----:B------:R-:W-:Y:S01]  /*79a0*/  FADD.FTZ R0, R47, R0 ;  /* 0x000000002f007221 */ /* 0x000fe20000010000 */
[----:B------:R-:W-:Y:S01]  /*79b0*/  MOV R19, R17 ;  /* 0x0000001100137202 */ /* 0x000fe20000000f00 */
[----:B------:R-:W-:Y:S02]  /*79c0*/  FADD.FTZ R2, R18, R2 ;  /* 0x0000000212027221 */ /* 0x000fe40000010000 */
[----:B------:R-:W-:Y:S02]  /*79d0*/  FADD.FTZ R0, R252, R0 ;  /* 0x00000000fc007221 */ /* 0x000fe40000010000 */
[----:B------:R-:W-:-:S02]  /*79e0*/  IMAD.MOV.U32 R16, RZ, RZ, R157 ;  /* 0x000000ffff107224 */ /* 0x000fc400078e009d */
[----:B------:R-:W-:Y:S02]  /*79f0*/  FADD.FTZ R2, R19, R2 ;  /* 0x0000000213027221 */ /* 0x000fe40000010000 */
[----:B------:R-:W-:Y:S01]  /*7a00*/  FADD.FTZ R0, R250, R0 ;  /* 0x00000000fa007221 */ /* 0x000fe20000010000 */
[----:B------:R-:W-:Y:S01]  /*7a10*/  MOV R17, R159 ;  /* 0x0000009f00117202 */ /* 0x000fe20000000f00 */
[----:B------:R-:W-:Y:S01]  /*7a20*/  FADD.FTZ R2, R16, R2 ;  /* 0x0000000210027221 */ /* 0x000fe20000010000 */
[----:B-1----:R-:W-:Y:S01]  /*7a30*/  HMMA.16816.F32 R76, R160, R80, R76 ;  /* 0x00000050a04c723c */ /* 0x002fe2000000184c */
[----:B------:R-:W-:Y:S01]  /*7a40*/  FADD.FTZ R0, R214, R0 ;  /* 0x00000000d6007221 */ /* 0x000fe20000010000 */
[----:B------:R-:W-:Y:S01]  /*7a50*/  LDSM.16.MT88.4 R156, [R219+0xb900] ;  /* 0x00b90000db9c783b */ /* 0x000fe20000004200 */
[----:B------:R-:W-:Y:S02]  /*7a60*/  FADD.FTZ R2, R17, R2 ;  /* 0x0000000211027221 */ /* 0x000fe40000010000 */
[----:B------:R-:W-:-:S02]  /*7a70*/  FADD.FTZ R0, R215, R0 ;  /* 0x00000000d7007221 */ /* 0x000fc40000010000 */
[----:B------:R-:W-:Y:S02]  /*7a80*/  FADD.FTZ R2, R206, R2 ;  /* 0x00000002ce027221 */ /* 0x000fe40000010000 */
[----:B------:R-:W-:Y:S02]  /*7a90*/  FADD.FTZ R0, R165, R0 ;  /* 0x00000000a5007221 */ /* 0x000fe40000010000 */
[----:B------:R-:W-:Y:S01]  /*7aa0*/  FADD.FTZ R2, R212, R2 ;  /* 0x00000002d4027221 */ /* 0x000fe20000010000 */
[----:B------:R-:W-:Y:S01]  /*7ab0*/  HMMA.16816.F32 R80, R160, R82, R92 ;  /* 0x00000052a050723c */ /* 0x000fe2000000185c */
[----:B------:R-:W-:-:S07]  /*7ac0*/  FADD.FTZ R0, R166, R0 ;  /* 0x00000000a6007221 */ /* 0x000fce0000010000 */
[C---:B---3--:R-:W-:Y:S08]  /*7ad0*/  HMMA.16816.F32 R92, R160.reuse, R96, R100 ;  /* 0x00000060a05c723c */ /* 0x048ff00000001864 */
[C---:B------:R-:W-:Y:S07]  /*7ae0*/  HMMA.16816.F32 R180, R160.reuse, R4, R180 ;  /* 0x00000004a0b4723c */ /* 0x040fee00000018b4 */
[----:B------:R-:W-:Y:S01]  /*7af0*/  FADD.FTZ R4, R213, R2 ;  /* 0x00000002d5047221 */ /* 0x000fe20000010000 */
[----:B------:R-:W-:Y:S01]  /*7b00*/  HMMA.16816.F32 R96, R160, R98, R136 ;  /* 0x00000062a060723c */ /* 0x000fe20000001888 */
[----:B------:R-:W1:Y:S01]  /*7b10*/  LDSM.16.MT88.4 R136, [R218+0x8900] ;  /* 0x00890000da88783b */ /* 0x000e620000004200 */
[----:B------:R-:W-:-:S02]  /*7b20*/  FADD.FTZ R2, R204, R0 ;  /* 0x00000000cc027221 */ /* 0x000fc40000010000 */
[----:B------:R-:W-:-:S04]  /*7b30*/  FADD.FTZ R0, R207, R4 ;  /* 0x00000004cf007221 */ /* 0x000fc80000010000 */
[----:B------:R-:W-:Y:S01]  /*7b40*/  HMMA.16816.F32 R72, R160, R74, R120 ;  /* 0x0000004aa048723c */ /* 0x000fe20000001878 */
[----:B------:R-:W2:Y:S01]  /*7b50*/  LDSM.16.MT88.4 R120, [R217+0x8900] ;  /* 0x00890000d978783b */ /* 0x000ea20000004200 */
[----:B------:R-:W-:-:S06]  /*7b60*/  FADD.FTZ R2, R205, R2 ;  /* 0x00000002cd027221 */ /* 0x000fcc0000010000 */
[----:B------:R-:W-:Y:S01]  /*7b70*/  HMMA.16816.F32 R100, R160, R104, R148 ;  /* 0x00000068a064723c */ /* 0x000fe20000001894 */
[----:B------:R-:W3:Y:S01]  /*7b80*/  LDSM.16.MT88.4 R148, [R217+0xb900] ;  /* 0x00b90000d994783b */ /* 0x000ee20000004200 */
[----:B------:R-:W-:Y:S02]  /*7b90*/  FADD.FTZ R0, R20, R0 ;  /* 0x0000000014007221 */ /* 0x000fe40000010000 */
[----:B------:R-:W-:Y:S02]  /*7ba0*/  FADD.FTZ R2, R13, R2 ;  /* 0x000000020d027221 */ /* 0x000fe40000010000 */
[----:B------:R-:W-:Y:S02]  /*7bb0*/  FADD.FTZ R0, R21, R0 ;  /* 0x0000000015007221 */ /* 0x000fe40000010000 */
[----:B------:R-:W-:Y:S02]  /*7bc0*/  FADD.FTZ R2, R14, R2 ;  /* 0x000000020e027221 */ /* 0x000fe40000010000 */
[----:B------:R-:W-:-:S02]  /*7bd0*/  FADD.FTZ R0, R23, R0 ;  /* 0x0000000017007221 */ /* 0x000fc40000010000 */
[----:B------:R-:W-:Y:S02]  /*7be0*/  FADD.FTZ R2, R15, R2 ;  /* 0x000000020f027221 */ /* 0x000fe40000010000 */
[----:B------:R-:W-:Y:S02]  /*7bf0*/  FADD.FTZ R4, R22, R0 ;  /* 0x0000000016047221 */ /* 0x000fe40000010000 */
[----:B------:R-:W-:-:S05]  /*7c00*/  FADD.FTZ R0, R12, R2 ;  /* 0x000000020c007221 */ /* 0x000fca0000010000 */
[----:B------:R4:W-:Y:S04]  /*7c10*/  STL [R1+0x4], R0 ;  /* 0x0000040001007387 */ /* 0x0009e80000100800 */
[----:B------:R4:W-:Y:S01]  /*7c20*/  STL [R1], R4 ;  /* 0x0000000401007387 */ /* 0x0009e20000100800 */
        /* <DEDUP_REMOVED lines=28> */
.L_x_2241:
[----:B------:R-:W2:Y:S01]  /*7df0*/  LDL.64 R12, [R1+0x10] ;  /* 0x00001000010c7983 */ /* 0x000ea20000100a00 */
[----:B-1----:R-:W-:Y:S01]  /*7e00*/  SHF.R.S32.HI R0, RZ, 0x1f, R250 ;  /* 0x0000001fff007819 */ /* 0x002fe200000114fa */
[----:B------:R-:W-:Y:S04]  /*7e10*/  DEPBAR.LE SB0, 0x0 ;  /* 0x000080000000791a */ /* 0x000fe80000000000 */
[----:B------:R-:W-:Y:S01]  /*7e20*/  IMAD R0, R0, c[0x0][0x208], RZ ;  /* 0x0000820000007a24 */ /* 0x000fe200078e02ff */
[----:B------:R-:W-:Y:S01]  /*7e30*/  BAR.SYNC.DEFER_BLOCKING 0x0 ;  /* 0x0000000000007b1d */ /* 0x000fe20000010000 */
[C---:B-1----:R-:W-:Y:S01]  /*7e40*/  IMAD.WIDE.U32 R2, R250.reuse, c[0x0][0x208], RZ ;  /* 0x00008200fa027a25 */ /* 0x042fe200078e00ff */
[----:B------:R-:W-:Y:S02]  /*7e50*/  MOV R29, c[0x0][0x208] ;  /* 0x00008200001d7a02 */ /* 0x000fe40000000f00 */
[----:B------:R-:W-:Y:S01]  /*7e60*/  MOV R45, 0x6 ;  /* 0x00000006002d7802 */ /* 0x000fe20000000f00 */
[----:B------:R-:W-:Y:S01]  /*7e70*/  IMAD R0, R250, c[0x0][0x20c], R0 ;  /* 0x00008300fa007a24 */ /* 0x000fe200078e0200 */
[----:B------:R-:W-:Y:S02]  /*7e80*/  SHF.L.U32 R29, R29, 0x6, RZ ;  /* 0x000000061d1d7819 */ /* 0x000fe400000006ff */
[----:B------:R-:W-:Y:S02]  /*7e90*/  MOV R44, c[0x0][0x208] ;  /* 0x00008200002c7a02 */ /* 0x000fe40000000f00 */
[----:B------:R-:W-:Y:S02]  /*7ea0*/  IADD3 R0, R3, R0, RZ ;  /* 0x0000000003007210 */ /* 0x000fe40007ffe0ff */
[----:B------:R-:W-:Y:S03]  /*7eb0*/  SHF.L.U64.HI R44, R44, R45, c[0x0][0x20c] ;  /* 0x000083002c2c7619 */ /* 0x000fe6000001022d */
[----:B------:R-:W-:Y:S01]  /*7ec0*/  IMAD R0, R0, 0x60, RZ ;  /* 0x0000006000007824 */ /* 0x000fe200078e02ff */
[----:B-----5:R-:W-:Y:S06]  /*7ed0*/  LDSM.16.M88.4 R48, [R222+0x18100] ;  /* 0x01810000de30783b */ /* 0x020fec0000000200 */
[----:B------:R-:W1:Y:S06]  /*7ee0*/  LDSM.16.M88.4 R8, [R167+0xc100] ;  /* 0x00c10000a708783b */ /* 0x000e6c0000000200 */
[----:B------:R-:W3:Y:S06]  /*7ef0*/  LDSM.16.M88.4 R16, [R167+0xc900] ;  /* 0x00c90000a710783b */ /* 0x000eec0000000200 */
[----:B------:R-:W4:Y:S06]  /*7f00*/  LDSM.16.M88.4 R24, [R167+0xd100] ;  /* 0x00d10000a718783b */ /* 0x000f2c0000000200 */
[----:B------:R-:W2:Y:S06]  /*7f10*/  LDSM.16.M88.4 R32, [R167+0xd900] ;  /* 0x00d90000a720783b */ /* 0x000eac0000000200 */
[----:B------:R-:W2:Y:S06]  /*7f20*/  LDSM.16.M88.4 R40, [R167+0xe100] ;  /* 0x00e10000a728783b */ /* 0x000eac0000000200 */
[----:B------:R-:W2:Y:S06]  /*7f30*/  LDSM.16.M88.4 R184, [R167+0xe900] ;  /* 0x00e90000a7b8783b */ /* 0x000eac0000000200 */
[----:B------:R-:W-:Y:S01]  /*7f40*/  LDSM.16.M88.4 R188, [R223+0x18100] ;  /* 0x01810000dfbc783b */ /* 0x000fe20000000200 */
        /* <DEDUP_REMOVED lines=38> */
[----:B------:R1:W-:Y:S06]  /*81b0*/  LDGSTS.E.BYPASS.LTC128B.128 [R251+0x1100], [R2.64], !P3 ;  /* 0x0110000002fb7fae */ /* 0x0003ec000d901d44 */
[----:B------:R1:W-:Y:S01]  /*81c0*/  LDGSTS.E.BYPASS.LTC128B.128 [R251+0x4100], [R2.64+0x80], !P5 ;  /* 0x0410008002fb7fae */ /* 0x0003e2000e901d44 */
[----:B----4-:R-:W-:Y:S05]  /*81d0*/  IADD3 R36, P0, R29, R2, RZ ;  /* 0x000000021d247210 */ /* 0x010fea0007f1e0ff */
[----:B------:R4:W-:Y:S01]  /*81e0*/  LDGSTS.E.BYPASS.LTC128B.128 [R251+0x7100], [R2.64+0x100], !P6 ;  /* 0x0710010002fb7fae */ /* 0x0009e2000f101d44 */
[C---:B---3--:R-:W-:Y:S01]  /*81f0*/  HMMA.16816.F32 R28, R48.reuse, R32, RZ ;  /* 0x00000020301c723c */ /* 0x048fe200000018ff */
[----:B------:R-:W-:Y:S02]  /*8200*/  IADD3.X R37, R44, R3, RZ, P0, !PT ;  /* 0x000000032c257210 */ /* 0x000fe400007fe4ff */
[C---:B------:R-:W-:Y:S02]  /*8210*/  ISETP.GT.AND P0, PT, R250.reuse, RZ, PT ;  /* 0x000000fffa00720c */ /* 0x040fe40003f04270 */
[----:B------:R4:W-:Y:S01]  /*8220*/  LDGSTS.E.BYPASS.LTC128B.128 [R251+0xa100], [R2.64+0x180], !P4 ;  /* 0x0a10018002fb7fae */ /* 0x0009e2000e101d44 */
[----:B------:R-:W-:Y:S02]  /*8230*/  IADD3 R250, R250, -0x1, RZ ;  /* 0xfffffffffafa7810 */ /* 0x000fe40007ffe0ff */
[C---:B------:R-:W-:Y:S03]  /*8240*/  HMMA.16816.F32 R32, R48.reuse, R34, RZ ;  /* 0x000000223020723c */ /* 0x040fe600000018ff */
        /* <DEDUP_REMOVED lines=9> */
[----:B------:R-:W-:Y:S07]  /*82e0*/  LDSM.16.M88.4 R184, [R225+0x18100] ;  /* 0x01810000e1b8783b */ /* 0x000fee0000000200 */
        /* <DEDUP_REMOVED lines=18> */
[----:B------:R-:W3:Y:S06]  /*8410*/  LDSM.16.M88.4 R188, [R221+0xe100] ;  /* 0x00e10000ddbc783b */ /* 0x000eec0000000200 */
[----:B------:R-:W4:Y:S01]  /*8420*/  LDL.64 R214, [R1+0x18] ;  /* 0x0000180001d67983 */ /* 0x000f220000100a00 */
        /* <DEDUP_REMOVED lines=17> */
[----:B------:R-:W2:Y:S06]  /*8540*/  LDSM.16.M88.4 R184, [R220+0x2000] ;  /* 0x00200000dcb8783b */ /* 0x000eac0000000200 */
        /* <DEDUP_REMOVED lines=37> */
[----:B------:R-:W2:Y:S06]  /*87a0*/  LDSM.16.M88.4 R184, [R240] ;  /* 0x00000000f0b8783b */ /* 0x000eac0000000200 */
        /* <DEDUP_REMOVED lines=149> */
[C---:B---3--:R-:W-:Y:S08]  /*9100*/  HMMA.16816.F32 R44, R184.reuse, R208, R44 ;  /* 0x000000d0b82c723c */ /* 0x048ff0000000182c */
[----:B------:R-:W-:Y:S01]  /*9110*/  HMMA.16816.F32 R48, R184, R210, R48 ;  /* 0x000000d2b830723c */ /* 0x000fe20000001830 */
[----:B------:R-:W3:Y:S06]  /*9120*/  LDSM.16.M88.4 R184, [R228] ;  /* 0x00000000e4b8783b */ /* 0x000eec0000000200 */
        /* <DEDUP_REMOVED lines=13> */
[C---:B---3--:R-:W-:Y:S08]  /*9200*/  HMMA.16816.F32 R36, R192.reuse, R184, R36 ;  /* 0x000000b8c024723c */ /* 0x048ff00000001824 */
[C---:B------:R-:W-:Y:S01]  /*9210*/  HMMA.16816.F32 R40, R192.reuse, R186, R40 ;  /* 0x000000bac028723c */ /* 0x040fe20000001828 */
[----:B------:R-:W3:Y:S07]  /*9220*/  LDSM.16.M88.4 R184, [R221+0x16900] ;  /* 0x01690000ddb8783b */ /* 0x000eee0000000200 */
        /* <DEDUP_REMOVED lines=10> */
[C---:B----4-:R-:W-:Y:S08]  /*92d0*/  HMMA.16816.F32 R20, R188.reuse, R204, R20 ;  /* 0x000000ccbc14723c */ /* 0x050ff00000001814 */
[C---:B------:R-:W-:Y:S01]  /*92e0*/  HMMA.16816.F32 R24, R188.reuse, R206, R24 ;  /* 0x000000cebc18723c */ /* 0x040fe20000001818 */
[----:B------:R-:W4:Y:S07]  /*92f0*/  LDSM.16.M88.4 R204, [R220+0x9800] ;  /* 0x00980000dccc783b */ /* 0x000f2e0000000200 */
[C---:B---3--:R-:W-:Y:S08]  /*9300*/  HMMA.16816.F32 R28, R188.reuse, R184, R28 ;  /* 0x000000b8bc1c723c */ /* 0x048ff0000000181c */
[C---:B------:R-:W-:Y:S01]  /*9310*/  HMMA.16816.F32 R32, R188.reuse, R186, R32 ;  /* 0x000000babc20723c */ /* 0x040fe20000001820 */
[----:B------:R-:W3:Y:S07]  /*9320*/  LDSM.16.M88.4 R184, [R220+0xa000] ;  /* 0x00a00000dcb8783b */ /* 0x000eee0000000200 */
        /* <DEDUP_REMOVED lines=8> */
[C---:B----4-:R-:W-:Y:S08]  /*93b0*/  HMMA.16816.F32 R12, R200.reuse, R204, R12 ;  /* 0x000000ccc80c723c */ /* 0x050ff0000000180c */
[C---:B------:R-:W-:Y:S04]  /*93c0*/  HMMA.16816.F32 R16, R200.reuse, R206, R16 ;  /* 0x000000cec810723c */ /* 0x040fe80000001810 */
[----:B------:R-:W-:Y:S02]  /*93d0*/  FMNMX.FTZ R0, R4, R165, !PT ;  /* 0x000000a504007209 */ /* 0x000fe40007810000 */
[----:B------:R-:W-:Y:S02]  /*93e0*/  FMNMX.FTZ R2, R6, R166, !PT ;  /* 0x000000a606027209 */ /* 0x000fe40007810000 */
[C---:B---3--:R-:W-:Y:S04]  /*93f0*/  HMMA.16816.F32 R20, R200.reuse, R184, R20 ;  /* 0x000000b8c814723c */ /* 0x048fe80000001814 */
        /* <DEDUP_REMOVED lines=710> */
.L_x_2240:
        /* <DEDUP_REMOVED lines=157> */
.L_x_2232:
        /* <DEDUP_REMOVED lines=184> */
.L_x_2243:
        /* <DEDUP_REMOVED lines=150> */
.L_x_2245:
[----:B--234-:R-:W-:Y:S05]  /*df10*/  BSYNC B0 ;  /* 0x0000000000007941 */ /* 0x01cfea0003800000 */
.L_x_2244:
        /* <DEDUP_REMOVED lines=30> */
.L_x_2247:
[----:B------:R-:W-:Y:S05]  /*e100*/  BSYNC B0 ;  /* 0x0000000000007941 */ /* 0x000fea0003800000 */
.L_x_2246:
        /* <DEDUP_REMOVED lines=30> */
.L_x_2249:
[----:B------:R-:W-:Y:S05]  /*e2f0*/  BSYNC B0 ;  /* 0x0000000000007941 */ /* 0x000fea0003800000 */
.L_x_2248:
        /* <DEDUP_REMOVED lines=31> */
.L_x_2242:
        /* <DEDUP_REMOVED lines=19> */
.L_x_2250:
        /* <DEDUP_REMOVED lines=42> */
.L_x_2252:
[----:B------:R-:W-:Y:S05]  /*e8c0*/  BSYNC B0 ;  /* 0x0000000000007941 */ /* 0x000fea0003800000 */
.L_x_2251:
        /* <DEDUP_REMOVED lines=73> */
.L_x_2254:
[----:B------:R-:W-:Y:S05]  /*ed60*/  BSYNC B0 ;  /* 0x0000000000007941 */ /* 0x000fea0003800000 */
.L_x_2253:
        /* <DEDUP_REMOVED lines=27> */
.L_x_2256:
[----:B------:R-:W-:Y:S05]  /*ef20*/  BSYNC B0 ;  /* 0x0000000000007941 */ /* 0x000fea0003800000 */
.L_x_2255:
        /* <DEDUP_REMOVED lines=27> */
.L_x_2258:
[----:B------:R-:W-:Y:S05]  /*f0e0*/  BSYNC B0 ;  /* 0x0000000000007941 */ /* 0x000fea0003800000 */
.L_x_2257:
        /* <DEDUP_REMOVED lines=28> */
.L_x_2259:
        /* <DEDUP_REMOVED lines=13> */
.L_x_3026:


//--------------------- .text._ZN7cutlass13device_kernelIN5flash19enable_sm80_to_sm89INS1_16FlashAttnFwdSm80INS1_25CollectiveMainloopFwdSm80ILi8ELi1ELb0EN4cute5tupleIJNS5_1CILi128EEENS7_ILi48EEENS7_ILi256EEEEEELi256ENS_6half_tEfNS_4arch4Sm80ELb0ELb0ELb0ELb1ELb0ELb1ELb1ELb0EEENS1_21CollectiveEpilogueFwdINS6_IJS8_SA_S9_EEENS6_IJNS7_ILi1EEESI_SI_EEESC_SE_Li256ELb1ELb1ELb0ELb0EEENS1_19SingleTileSchedulerILb1ELb0ELb1ELi128EEEEEEEEEvNT_6ParamsE --------------------------
	.section	.text._ZN7cutlass13device_kernelIN5flash19enable_sm80_to_sm89INS1_16FlashAttnFwdSm80INS1_25CollectiveMainloopFwdSm80ILi8ELi1ELb0EN4cute5tupleIJNS5_1CILi128EEENS7_ILi48EEENS7_ILi256EEEEEELi256ENS_6half_tEfNS_4arch4Sm80ELb0ELb0ELb0ELb1ELb0ELb1ELb1ELb0EEENS1_21CollectiveEpilogueFwdINS6_IJS8_SA_S9_EEENS6_IJNS7_ILi1EEESI_SI_EEESC_SE_Li256ELb1ELb1ELb0ELb0EEENS1_19SingleTileSchedulerILb1ELb0ELb1ELi128EEEEEEEEEvNT_6ParamsE,"ax",@progbits
	.sectioninfo	@"SHI_REGISTERS=254"
	.align	128
.text._ZN7cutlass13device_kernelIN5flash19enable_sm80_to_sm89INS1_16FlashAttnFwdSm80INS1_25CollectiveMainloopFwdSm80ILi8ELi1ELb0EN4cute5tupleIJNS5_1CILi128EEENS7_ILi48EEENS7_ILi256EEEEEELi256ENS_6half_tEfNS_4arch4Sm80ELb0ELb0ELb0ELb1ELb0ELb1ELb1ELb0EEENS1_21CollectiveEpilogueFwdINS6_IJS8_SA_S9_EEENS6_IJNS7_ILi1EEESI_SI_EEESC_SE_Li256ELb1ELb1ELb0ELb0EEENS1_19SingleTileSchedulerILb1ELb0ELb1ELi128EEEEEEEEEvNT_6ParamsE:
        .type           _ZN7cutlass13device_kernelIN5flash19enable_sm80_to_sm89INS1_16FlashAttnFwdSm80INS1_25CollectiveMainloopFwdSm80ILi8ELi1ELb0EN4cute5tupleIJNS5_1CILi128EEENS7_ILi48EEENS7_ILi256EEEEEELi256ENS_6half_tEfNS_4arch4Sm80ELb0ELb0ELb0ELb1ELb0ELb1ELb1ELb0EEENS1_21CollectiveEpilogueFwdINS6_IJS8_SA_S9_EEENS6_IJNS7_ILi1EEESI_SI_EEESC_SE_Li256ELb1ELb1ELb0ELb0EEENS1_19SingleTileSchedulerILb1ELb0ELb1ELi128EEEEEEEEEvNT_6ParamsE,@function
        .size           _ZN7cutlass13device_kernelIN5flash19enable_sm80_to_sm89INS1_16FlashAttnFwdSm80INS1_25CollectiveMainloopFwdSm80ILi8ELi1ELb0EN4cute5tupleIJNS5_1CILi128EEENS7_ILi48EEENS7_ILi256EEEEEELi256ENS_6half_tEfNS_4arch4Sm80ELb0ELb0ELb0ELb1ELb0ELb1ELb1ELb0EEENS1_21CollectiveEpilogueFwdINS6_IJS8_SA_S9_EEENS6_IJNS7_ILi1EEESI_SI_EEESC_SE_Li256ELb1ELb1ELb0ELb0EEENS1_19SingleTileSchedulerILb1ELb0ELb1ELi128EEEEEEEEEvNT_6ParamsE,(.L_x_3027 - _ZN7cutlass13device_kernelIN5flash19enable_sm80_to_sm89INS1_16FlashAttnFwdSm80INS1_25CollectiveMainloopFwdSm80ILi8ELi1ELb0EN4cute5tupleIJNS5_1CILi128EEENS7_ILi48EEENS7_ILi256EEEEEELi256ENS_6half_tEfNS_4arch4Sm80ELb0ELb0ELb0ELb1ELb0ELb1ELb1ELb0EEENS1_21CollectiveEpilogueFwdINS6_IJS8_SA_S9_EEENS6_IJNS7_ILi1EEESI_SI_EEESC_SE_Li256ELb1ELb1ELb0ELb0EEENS1_19SingleTileSchedulerILb1ELb0ELb1ELi128EEEEEEEEEvNT_6ParamsE)
        .other          _ZN7cutlass13device_kernelIN5flash19enable_sm80_to_sm89INS1_16FlashAttnFwdSm80INS1_25CollectiveMainloopFwdSm80ILi8ELi1ELb0EN4cute5tupleIJNS5_1CILi128EEENS7_ILi48EEENS7_ILi256EEEEEELi256ENS_6half_tEfNS_4arch4Sm80ELb0ELb0ELb0ELb1ELb0ELb1ELb1ELb0EEENS1_21CollectiveEpilogueFwdINS6_IJS8_SA_S9_EEENS6_IJNS7_ILi1EEESI_SI_EEESC_SE_Li256ELb1ELb1ELb0ELb0EEENS1_19SingleTileSchedulerILb1ELb0ELb1ELi128EEEEEEEEEvNT_6ParamsE,@"STO_CUDA_ENTRY STV_DEFAULT"
_ZN7cutlass13device_kernelIN5flash19enable_sm80_to_sm89INS1_16FlashAttnFwdSm80INS1_25CollectiveMainloopFwdSm80ILi8ELi1ELb0EN4cute5tupleIJNS5_1CILi128EEENS7_ILi48EEENS7_ILi256EEEEEELi256ENS_6half_tEfNS_4arch4Sm80ELb0ELb0ELb0ELb1ELb0ELb1ELb1ELb0EEENS1_21CollectiveEpilogueFwdINS6_IJS8_SA_S9_EEENS6_IJNS7_ILi1EEESI_SI_EEESC_SE_Li256ELb1ELb1ELb0ELb0EEENS1_19SingleTileSchedulerILb1ELb0ELb1ELi128EEEEEEEEEvNT_6ParamsE:
        /* <DEDUP_REMOVED lines=16> */
.L_x_2261:
        /* <DEDUP_REMOVED lines=8> */
.L_x_2263:
[----:B------:R-:W-:-:S05]  /*0180*/  MOV R3, c[0x0][0x54c] ;  /* 0x0001530000037a02 */ /* 0x000fca0000000f00 */
.L_x_2262:
[----:B-----5:R-:W-:Y:S01]  /*0190*/  IMAD R3, R3, c[0x0][0x548], RZ ;  /* 0x0001520003037a24 */ /* 0x020fe200078e02ff */
[----:B------:R-:W-:-:S04]  /*01a0*/  SHF.L.U32 R0, R88, 0x7, RZ ;  /* 0x0000000758007819 */ /* 0x000fc800000006ff */
[----:B------:R-:W-:-:S04]  /*01b0*/  ISETP.GE.AND P0, PT, R0, R3, PT ;  /* 0x000000030000720c */ /* 0x000fc80003f06270 */
[----:B------:R-:W-:Y:S01]  /*01c0*/  SEL R216, R216, 0xffffffff, !P0 ;  /* 0xffffffffd8d87807 */ /* 0x000fe20004000000 */
[----:B------:R-:W-:Y:S05]  /*01d0*/  BRA `(.L_x_2264) ;  /* 0x0000012000007947 */ /* 0x000fea0003800000 */
.L_x_2260:
[----:B---3--:R-:W-:-:S04]  /*01e0*/  ISETP.NE.U32.AND P0, PT, RZ, c[0x0][0x568], PT ;  /* 0x00015a00ff007a0c */ /* 0x008fc80003f05070 */
[----:B------:R-:W-:-:S13]  /*01f0*/  ISETP.NE.AND.EX P0, PT, RZ, c[0x0][0x56c], PT, P0 ;  /* 0x00015b00ff007a0c */ /* 0x000fda0003f05300 */
[----:B------:R-:W-:Y:S05]  /*0200*/  @!P0 BRA `(.L_x_2265) ;  /* 0x0000002000008947 */ /* 0x000fea0003800000 */
[----:B------:R1:W5:Y:S01]  /*0210*/  LDG.E R3, [R2.64] ;  /* 0x0000001202037981 */ /* 0x000362000c1e1900 */
[----:B------:R-:W-:Y:S05]  /*0220*/  BRA `(.L_x_2266) ;  /* 0x0000009000007947 */ /* 0x000fea0003800000 */
.L_x_2265:
        /* <DEDUP_REMOVED lines=8> */
.L_x_2267:
[----:B------:R-:W-:-:S05]  /*02b0*/  MOV R3, c[0x0][0x54c] ;  /* 0x0001530000037a02 */ /* 0x000fca0000000f00 */
.L_x_2266:
[----:B-----5:R-:W-:Y:S01]  /*02c0*/  IMAD R3, R3, c[0x0][0x548], RZ ;  /* 0x0001520003037a24 */ /* 0x020fe200078e02ff */
[----:B------:R-:W-:-:S04]  /*02d0*/  SHF.L.U32 R0, R88, 0x7, RZ ;  /* 0x0000000758007819 */ /* 0x000fc800000006ff */
[----:B------:R-:W-:-:S04]  /*02e0*/  ISETP.GE.AND P0, PT, R0, R3, PT ;  /* 0x000000030000720c */ /* 0x000fc80003f06270 */
[----:B------:R-:W-:-:S04]  /*02f0*/  SEL R216, R216, 0xffffffff, !P0 ;  /* 0xffffffffd8d87807 */ /* 0x000fc80004000000 */
.L_x_2264:
        /* <DEDUP_REMOVED lines=36> */
.L_x_2268:
[----:B--2---:R-:W-:-:S04]  /*0540*/  ISETP.NE.U32.AND P0, PT, RZ, c[0x0][0x368], PT ;  /* 0x0000da00ff007a0c */ /* 0x004fc80003f05070 */
[----:B------:R-:W-:-:S13]  /*0550*/  ISETP.NE.AND.EX P0, PT, RZ, c[0x0][0x36c], PT, P0 ;  /* 0x0000db00ff007a0c */ /* 0x000fda0003f05300 */
[----:B------:R-:W-:Y:S05]  /*0560*/  @!P0 BRA `(.L_x_2269) ;  /* 0x0000003000008947 */ /* 0x000fea0003800000 */
[----:B------:R-:W-:-:S06]  /*0570*/  IMAD.WIDE R4, R216, R7, c[0x0][0x368] ;  /* 0x0000da00d8047625 */ /* 0x000fcc00078e0207 */
[----:B------:R1:W5:Y:S01]  /*0580*/  LDG.E R4, [R4.64] ;  /* 0x0000001204047981 */ /* 0x000362000c1e1900 */
[----:B------:R-:W-:Y:S05]  /*0590*/  BRA `(.L_x_2270) ;  /* 0x0000004000007947 */ /* 0x000fea0003800000 */
.L_x_2269:
[----:B------:R-:W-:Y:S05]  /*05a0*/  @!P5 BRA `(.L_x_2270) ;  /* 0x000000300000d947 */ /* 0x000fea0003800000 */
[----:B------:R-:W2:Y:S04]  /*05b0*/  LDG.E R4, [R10.64] ;  /* 0x000000120a047981 */ /* 0x000ea8000c1e1900 */
[----:B------:R-:W2:Y:S02]  /*05c0*/  LDG.E R3, [R10.64+0x4] ;  /* 0x000004120a037981 */ /* 0x000ea4000c1e1900 */
[----:B--2---:R-:W-:Y:S02]  /*05d0*/  IADD3 R4, -R4, R3, RZ ;  /* 0x0000000304047210 */ /* 0x004fe40007ffe1ff */
.L_x_2270:
        /* <DEDUP_REMOVED lines=321> */
.L_x_2311:
        /* <DEDUP_REMOVED lines=74> */
.L_x_2276:
[----:B------:R-:W-:Y:S05]  /*1e90*/  BSYNC B0 ;  /* 0x0000000000007941 */ /* 0x000fea0003800000 */
.L_x_2275:
        /* <DEDUP_REMOVED lines=68> */
.L_x_2278:
[----:B------:R-:W-:Y:S05]  /*22e0*/  BSYNC B0 ;  /* 0x0000000000007941 */ /* 0x000fea0003800000 */
.L_x_2277:
        /* <DEDUP_REMOVED lines=82> */
.L_x_2282:
[----:B------:R-:W-:Y:S05]  /*2810*/  BSYNC B0 ;  /* 0x0000000000007941 */ /* 0x000fea0003800000 */
.L_x_2281:
        /* <DEDUP_REMOVED lines=56> */
.L_x_2284:
[----:B------:R-:W-:Y:S05]  /*2ba0*/  BSYNC B0 ;  /* 0x0000000000007941 */ /* 0x000fea0003800000 */
.L_x_2283:
        /* <DEDUP_REMOVED lines=56> */
.L_x_2286:
[----:B------:R-:W-:Y:S05]  /*2f30*/  BSYNC B0 ;  /* 0x0000000000007941 */ /* 0x000fea0003800000 */
.L_x_2285:
        /* <DEDUP_REMOVED lines=55> */
.L_x_2280:
[----:B------:R-:W-:Y:S05]  /*32b0*/  BSYNC B1 ;  /* 0x0000000000017941 */ /* 0x000fea0003800000 */
.L_x_2279:
        /* <DEDUP_REMOVED lines=57> */
.L_x_2289:
[----:B------:R-:W-:Y:S05]  /*3650*/  BSYNC B0 ;  /* 0x0000000000007941 */ /* 0x000fea0003800000 */
.L_x_2288:
        /* <DEDUP_REMOVED lines=56> */
.L_x_2291:
[----:B------:R-:W-:Y:S05]  /*39e0*/  BSYNC B0 ;  /* 0x0000000000007941 */ /* 0x000fea0003800000 */
.L_x_2290:
        /* <DEDUP_REMOVED lines=56> */
.L_x_2293:
[----:B------:R-:W-:Y:S05]  /*3d70*/  BSYNC B0 ;  /* 0x0000000000007941 */ /* 0x000fea0003800000 */
.L_x_2292:
        /* <DEDUP_REMOVED lines=56> */
.L_x_2274:
        /* <DEDUP_REMOVED lines=36> */
.L_x_2295:
[----:B------:R-:W-:Y:S05]  /*4340*/  BSYNC B0 ;  /* 0x0000000000007941 */ /* 0x000fea0003800000 */
.L_x_2294:
        /* <DEDUP_REMOVED lines=60> */
.L_x_2297:
[----:B------:R-:W-:Y:S05]  /*4710*/  BSYNC B0 ;  /* 0x0000000000007941 */ /* 0x000fea0003800000 */
.L_x_2296:
        /* <DEDUP_REMOVED lines=143> */
.L_x_2301:
[----:B------:R-:W-:Y:S05]  /*5010*/  BSYNC B0 ;  /* 0x0000000000007941 */ /* 0x000fea0003800000 */
.L_x_2300:
        /* <DEDUP_REMOVED lines=114> */
.L_x_2299:
[----:B------:R-:W-:Y:S05]  /*5740*/  BSYNC B1 ;  /* 0x0000000000017941 */ /* 0x000fea0003800000 */
.L_x_2298:
        /* <DEDUP_REMOVED lines=118> */
.L_x_2303:
[----:B------:R-:W-:Y:S05]  /*5eb0*/  BSYNC B0 ;  /* 0x0000000000007941 */ /* 0x000fea0003800000 */
.L_x_2302:
        /* <DEDUP_REMOVED lines=115> */
.L_x_2273:
        /* <DEDUP_REMOVED lines=18> */
.L_x_2305:
[----:B------:R-:W-:Y:S05]  /*6710*/  BSYNC B0 ;  /* 0x0000000000007941 */ /* 0x000fea0003800000 */
.L_x_2304:
        /* <DEDUP_REMOVED lines=15> */
.L_x_2287:
[----:B------:R-:W-:Y:S05]  /*6810*/  BSYNC B2 ;  /* 0x0000000000027941 */ /* 0x000fea0003800000 */
.L_x_2272:
        /* <DEDUP_REMOVED lines=66> */
.L_x_2307:
[----:B-1----:R-:W-:Y:S05]  /*6c40*/  BSYNC B0 ;  /* 0x0000000000007941 */ /* 0x002fea0003800000 */
.L_x_2306:
        /* <DEDUP_REMOVED lines=28> */
.L_x_2309:
[----:B------:R-:W-:Y:S05]  /*6e10*/  BSYNC B0 ;  /* 0x0000000000007941 */ /* 0x000fea0003800000 */
.L_x_2308:
        /* <DEDUP_REMOVED lines=33> */
.L_x_2310:
[----:B------:R-:W0:Y:S01]  /*7030*/  LDGDEPBAR ;  /* 0x00000000000079af */ /* 0x000e220000000000 */
[----:B------:R-:W-:Y:S01]  /*7040*/  IADD3 R49, R49, -0x1, RZ ;  /* 0xffffffff31317810 */ /* 0x000fe20007ffe0ff */
[----:B------:R-:W-:-:S05]  /*7050*/  @P3 BRA `(.L_x_2311) ;  /* 0xffffa99000003947 */ /* 0x000fca000383ffff */
[----:B------:R-:W-:Y:S06]  /*7060*/  BAR.SYNC.DEFER_BLOCKING 0x0 ;  /* 0x0000000000007b1d */ /* 0x000fec0000010000 */
.L_x_2271:
        /* <DEDUP_REMOVED lines=77> */
[----:B------:R-:W-:Y:S01]  /*7540*/  IMAD.MOV.U32 R0, RZ, RZ, c[0x0][0x2c4] ;  /* 0x0000b100ff007624 */ /* 0x000fe200078e00ff */
[----:B------:R-:W-:Y:S01]  /*7550*/  SHF.R.S32.HI R7, RZ, 0x1f, R132 ;  /* 0x0000001fff077819 */ /* 0x000fe20000011484 */
[----:B------:R-:W-:Y:S01]  /*7560*/  IMAD.WIDE.U32 R4, R132, c[0x0][0x178], RZ ;  /* 0x00005e0084047a25 */ /* 0x000fe200078e00ff */
[-C--:B------:R-:W-:Y:S01]  /*7570*/  LEA.HI R158, R19, R86.reuse, RZ, 0x3 ;  /* 0x00000056139e7211 */ /* 0x080fe200078f18ff */
[----:B------:R-:W-:Y:S01]  /*7580*/  BSSY B0, `(.L_x_2313) ;  /* 0x00000bd000007945 */ /* 0x000fe20003800000 */
[----:B------:R-:W-:Y:S01]  /*7590*/  ISETP.NE.AND P1, PT, R0, 0x1, PT ;  /* 0x000000010000780c */ /* 0x000fe20003f25270 */
[----:B------:R-:W-:Y:S01]  /*75a0*/  IMAD R7, R7, c[0x0][0x178], RZ ;  /* 0x00005e0007077a24 */ /* 0x000fe200078e02ff */
[----:B------:R-:W-:Y:S01]  /*75b0*/  LOP3.LUT R17, R158, 0xfffffff8, RZ, 0xc0, !PT ;  /* 0xfffffff89e117812 */ /* 0x000fe200078ec0ff */
[----:B------:R-:W-:Y:S01]  /*75c0*/  IMAD R0, R109, c[0x0][0x1b8], RZ ;  /* 0x00006e006d007a24 */ /* 0x000fe200078e02ff */
[----:B------:R-:W-:Y:S01]  /*75d0*/  SHF.R.S32.HI R158, RZ, 0x3, R158 ;  /* 0x00000003ff9e7819 */ /* 0x000fe2000001149e */
[----:B------:R-:W-:Y:S01]  /*75e0*/  IMAD R7, R132, c[0x0][0x17c], R7 ;  /* 0x00005f0084077a24 */ /* 0x000fe200078e0207 */
[----:B------:R-:W-:Y:S01]  /*75f0*/  ISETP.NE.U32.AND P0, PT, RZ, c[0x0][0x348], PT ;  /* 0x0000d200ff007a0c */ /* 0x000fe20003f05070 */
[----:B------:R-:W-:Y:S01]  /*7600*/  IMAD.IADD R17, R86, 0x1, -R17 ;  /* 0x0000000156117824 */ /* 0x000fe200078e0a11 */
[----:B------:R-:W-:Y:S01]  /*7610*/  LEA.HI R44, R19, R86, RZ, 0x6 ;  /* 0x00000056132c7211 */ /* 0x000fe200078f30ff */
[----:B------:R-:W-:Y:S01]  /*7620*/  IMAD.IADD R5, R5, 0x1, R7 ;  /* 0x0000000105057824 */ /* 0x000fe200078e0207 */
[----:B------:R-:W-:Y:S01]  /*7630*/  SHF.R.S32.HI R7, RZ, 0x1f, R216 ;  /* 0x0000001fff077819 */ /* 0x000fe200000114d8 */
[----:B------:R-:W-:Y:S01]  /*7640*/  IMAD R11, R17, 0x20, R158 ;  /* 0x00000020110b7824 */ /* 0x000fe200078e029e */
[----:B------:R-:W-:Y:S01]  /*7650*/  ISETP.NE.AND.EX P0, PT, RZ, c[0x0][0x34c], PT, P0 ;  /* 0x0000d300ff007a0c */ /* 0x000fe20003f05300 */
[----:B------:R-:W-:Y:S01]  /*7660*/  IMAD R9, R215, c[0x0][0x1bc], R0 ;  /* 0x00006f00d7097a24 */ /* 0x000fe200078e0200 */
[----:B------:R-:W-:Y:S01]  /*7670*/  LOP3.LUT R217, R217, 0xfffffffd, RZ, 0xc0, !PT ;  /* 0xfffffffdd9d97812 */ /* 0x000fe200078ec0ff */
[----:B------:R-:W-:Y:S01]  /*7680*/  IMAD R11, R88, 0x80, R11 ;  /* 0x00000080580b7824 */ /* 0x000fe200078e020b */
[----:B------:R-:W-:Y:S01]  /*7690*/  SEL R15, R7, RZ, !P0 ;  /* 0x000000ff070f7207 */ /* 0x000fe20004000000 */
[----:B------:R-:W-:Y:S01]  /*76a0*/  IMAD.WIDE.U32 R4, R215, c[0x0][0x1b8], R4 ;  /* 0x00006e00d7047a25 */ /* 0x000fe200078e0004 */
[----:B------:R-:W-:-:S03]  /*76b0*/  SEL R12, R216, RZ, !P0 ;  /* 0x000000ffd80c7207 */ /* 0x000fc60004000000 */
[----:B------:R-:W-:-:S04]  /*76c0*/  @P1 IMAD.HI.U32 R0, R11, c[0x0][0x2c8], RZ ;  /* 0x0000b2000b001a27 */ /* 0x000fc800078e00ff */
[----:B------:R-:W-:Y:S01]  /*76d0*/  IMAD.MOV.U32 R10, RZ, RZ, R11 ;  /* 0x000000ffff0a7224 */ /* 0x000fe200078e000b */
[----:B------:R-:W-:Y:S01]  /*76e0*/  @P1 SHF.R.U32.HI R10, RZ, c[0x0][0x2cc], R0 ;  /* 0x0000b300ff0a1a19 */ /* 0x000fe20000011600 */
[----:B------:R-:W-:Y:S02]  /*76f0*/  IMAD R15, R15, c[0x0][0x1c0], RZ ;  /* 0x000070000f0f7a24 */ /* 0x000fe400078e02ff */
[----:B------:R-:W-:Y:S01]  /*7700*/  IMAD.IADD R5, R5, 0x1, R9 ;  /* 0x0000000105057824 */ /* 0x000fe200078e0209 */
[----:B------:R-:W-:Y:S01]  /*7710*/  SHF.R.S32.HI R9, RZ, 0x1f, R10 ;  /* 0x0000001fff097819 */ /* 0x000fe2000001140a */
[C---:B------:R-:W-:Y:S02]  /*7720*/  IMAD R15, R12.reuse, c[0x0][0x1c4], R15 ;  /* 0x000071000c0f7a24 */ /* 0x040fe400078e020f */
[----:B------:R-:W-:Y:S01]  /*7730*/  IMAD.WIDE.U32 R12, R12, c[0x0][0x1c0], R4 ;  /* 0x000070000c0c7a25 */ /* 0x000fe200078e0004 */
[----:B------:R-:W-:-:S03]  /*7740*/  LEA.HI R5, R19, R86, RZ, 0x4 ;  /* 0x0000005613057211 */ /* 0x000fc600078f20ff */
[----:B------:R-:W-:Y:S01]  /*7750*/  IMAD.MOV R14, RZ, RZ, -R10 ;  /* 0x000000ffff0e7224 */ /* 0x000fe200078e0a0a */
[----:B------:R-:W-:Y:S01]  /*7760*/  SHF.R.S32.HI R6, RZ, 0x4, R5 ;  /* 0x00000004ff067819 */ /* 0x000fe20000011405 */
[----:B------:R-:W-:Y:S02]  /*7770*/  IMAD R9, R9, c[0x0][0x1b0], RZ ;  /* 0x00006c0009097a24 */ /* 0x000fe400078e02ff */
[----:B------:R-:W-:Y:S01]  /*7780*/  IMAD.IADD R13, R13, 0x1, R15 ;  /* 0x000000010d0d7824 */ /* 0x000fe200078e020f */
[C---:B------:R-:W-:Y:S01]  /*7790*/  LEA.HI R15, R5.reuse, R6, RZ, 0x1 ;  /* 0x00000006050f7211 */ /* 0x040fe200078f08ff */
[----:B------:R-:W-:Y:S01]  /*77a0*/  IMAD R14, R14, c[0x0][0x2c4], R11 ;  /* 0x0000b1000e0e7a24 */ /* 0x000fe200078e020b */
[----:B------:R-:W-:Y:S01]  /*77b0*/  LOP3.LUT R5, R5, 0xfffffff0, RZ, 0xc0, !PT ;  /* 0xfffffff005057812 */ /* 0x000fe200078ec0ff */
[----:B------:R-:W-:Y:S01]  /*77c0*/  IMAD R2, R88, 0x80, R158 ;  /* 0x0000008058027824 */ /* 0x000fe200078e029e */
[----:B------:R-:W-:Y:S01]  /*77d0*/  LOP3.LUT R15, R15, 0xfffffffe, RZ, 0xc0, !PT ;  /* 0xfffffffe0f0f7812 */ /* 0x000fe200078ec0ff */
[----:B------:R-:W-:-:S02]  /*77e0*/  IMAD R9, R10, c[0x0][0x1b4], R9 ;  /* 0x00006d000a097a24 */ /* 0x000fc400078e0209 */
[----:B------:R-:W-:Y:S01]  /*77f0*/  IMAD.WIDE.U32 R10, R10, c[0x0][0x1b0], R12 ;  /* 0x00006c000a0a7a25 */ /* 0x000fe200078e000c */
[----:B------:R-:W-:Y:S02]  /*7800*/  SHF.R.S32.HI R13, RZ, 0x1f, R14 ;  /* 0x0000001fff0d7819 */ /* 0x000fe4000001140e */
[----:B------:R-:W-:Y:S01]  /*7810*/  IADD3 R0, R2, 0x20, RZ ;  /* 0x0000002002007810 */ /* 0x000fe20007ffe0ff */
[----:B------:R-:W-:Y:S02]  /*7820*/  IMAD R37, R134, c[0x0][0x2c4], RZ ;  /* 0x0000b10086257a24 */ /* 0x000fe400078e02ff */
[----:B------:R-:W-:Y:S02]  /*7830*/  IMAD R13, R13, c[0x0][0x1a8], RZ ;  /* 0x00006a000d0d7a24 */ /* 0x000fe400078e02ff */
[----:B------:R-:W-:Y:S01]  /*7840*/  IMAD.IADD R11, R11, 0x1, R9 ;  /* 0x000000010b0b7824 */ /* 0x000fe200078e0209 */
[----:B------:R-:W-:Y:S01]  /*7850*/  ISETP.GE.AND P0, PT, R0, R37, PT ;  /* 0x000000250000720c */ /* 0x000fe20003f06270 */
[----:B------:R-:W-:Y:S01]  /*7860*/  IMAD.IADD R6, R6, 0x1, -R15 ;  /* 0x0000000106067824 */ /* 0x000fe200078e0a0f */
[----:B------:R-:W-:Y:S01]  /*7870*/  SHF.R.S32.HI R9, RZ, 0x1f, R3 ;  /* 0x0000001fff097819 */ /* 0x000fe20000011403 */
[C---:B------:R-:W-:Y:S01]  /*7880*/  IMAD R8, R14.reuse, c[0x0][0x1ac], R13 ;  /* 0x00006b000e087a24 */ /* 0x040fe200078e020d */
[----:B------:R-:W-:Y:S01]  /*7890*/  P2R R0, PR, RZ, 0x1 ;  /* 0x00000001ff007803 */ /* 0x000fe20000000000 */
[----:B------:R-:W-:Y:S01]  /*78a0*/  IMAD.WIDE.U32 R14, R14, c[0x0][0x1a8], R10 ;  /* 0x00006a000e0e7a25 */ /* 0x000fe200078e000a */
[----:B------:R-:W-:-:S02]  /*78b0*/  IADD3 R3, P0, R158, R3, RZ ;  /* 0x000000039e037210 */ /* 0x000fc40007f1e0ff */
[----:B------:R-:W-:Y:S01]  /*78c0*/  ISETP.GE.AND P1, PT, R2, R37, PT ;  /* 0x000000250200720c */ /* 0x000fe20003f26270 */
[----:B------:R-:W-:Y:S01]  /*78d0*/  IMAD.IADD R8, R15, 0x1, R8 ;  /* 0x000000010f087824 */ /* 0x000fe200078e0208 */
[----:B------:R-:W-:Y:S01]  /*78e0*/  LEA.HI.X.SX32 R22, R158, R9, 0x1, P0 ;  /* 0x000000099e167211 */ /* 0x000fe200000f0eff */
[----:B------:R-:W-:Y:S01]  /*78f0*/  IMAD.SHL.U32 R42, R17, 0x8, RZ ;  /* 0x00000008112a7824 */ /* 0x000fe200078e00ff */
[----:B------:R-:W-:Y:S01]  /*7900*/  LEA R9, P0, R14, c[0x0][0x160], 0x1 ;  /* 0x000058000e097a11 */ /* 0x000fe200078008ff */
[----:B------:R-:W-:Y:S02]  /*7910*/  IMAD.IADD R12, R86, 0x1, -R5 ;  /* 0x00000001560c7824 */ /* 0x000fe400078e0a05 */
[----:B------:R-:W-:Y:S01]  /*7920*/  IMAD R26, R22, c[0x0][0x1e0], RZ ;  /* 0x00007800161a7a24 */ /* 0x000fe200078e02ff */
[----:B------:R-:W-:Y:S01]  /*7930*/  LEA.HI.X R8, R14, c[0x0][0x164], R8, 0x1, P0 ;  /* 0x000059000e087a11 */ /* 0x000fe200000f0c08 */
[----:B------:R-:W1:Y:S01]  /*7940*/  SHFL.IDX PT, R20, R9, RZ, 0x181f ;  /* 0x00181fff09147589 */ /* 0x000e6200000e0000 */
[----:B------:R-:W-:Y:S01]  /*7950*/  SHF.R.S32.HI R43, RZ, 0x1f, R42 ;  /* 0x0000001fff2b7819 */ /* 0x000fe2000001142a */
[----:B------:R-:W-:-:S02]  /*7960*/  IMAD R22, R22, c[0x0][0x208], RZ ;  /* 0x0000820016167a24 */ /* 0x000fc400078e02ff */
[----:B------:R-:W3:Y:S01]  /*7970*/  SHFL.IDX PT, R21, R8, RZ, 0x181f ;  /* 0x00181fff08157589 */ /* 0x000ee200000e0000 */
[C---:B------:R-:W-:Y:S02]  /*7980*/  IMAD R26, R3.reuse, c[0x0][0x1e4], R26 ;  /* 0x00007900031a7a24 */ /* 0x040fe400078e021a */
[C---:B------:R-:W-:Y:S02]  /*7990*/  IMAD R22, R3.reuse, c[0x0][0x20c], R22 ;  /* 0x0000830003167a24 */ /* 0x040fe400078e0216 */
[----:B------:R-:W-:-:S04]  /*79a0*/  IMAD.WIDE.U32 R30, R3, c[0x0][0x1e0], R42 ;  /* 0x00007800031e7a25 */ /* 0x000fc800078e002a */
[----:B------:R-:W-:Y:S01]  /*79b0*/  IMAD.WIDE.U32 R28, R3, c[0x0][0x208], R42 ;  /* 0x00008200031c7a25 */ /* 0x000fe200078e002a */
[----:B------:R-:W-:-:S03]  /*79c0*/  SHF.R.S32.HI R3, RZ, 0x1f, R12 ;  /* 0x0000001fff037819 */ /* 0x000fc6000001140c */
[----:B------:R-:W-:Y:S01]  /*79d0*/  IMAD.SHL.U32 R40, R17, 0x8, RZ ;  /* 0x0000000811287824 */ /* 0x000fe200078e00ff */
[----:B------:R-:W-:Y:S01]  /*79e0*/  LEA.HI R18, R3, R12, RZ, 0x3 ;  /* 0x0000000c03127211 */ /* 0x000fe200078f18ff */
[----:B------:R-:W-:Y:S02]  /*79f0*/  IMAD.IADD R27, R31, 0x1, R26 ;  /* 0x000000011f1b7824 */ /* 0x000fe400078e021a */
[----:B------:R-:W-:Y:S01]  /*7a00*/  IMAD.IADD R23, R29, 0x1, R22 ;  /* 0x000000011d177824 */ /* 0x000fe200078e0216 */
[----:B------:R-:W-:Y:S01]  /*7a10*/  IADD3 R4, R40, 0x80, RZ ;  /* 0x0000008028047810 */ /* 0x000fe20007ffe0ff */
[----:B------:R-:W-:Y:S01]  /*7a20*/  IMAD.MOV.U32 R26, RZ, RZ, R30 ;  /* 0x000000ffff1a7224 */ /* 0x000fe200078e001e */
[----:B------:R-:W-:Y:S01]  /*7a30*/  LOP3.LUT R3, R18, 0xfffffff8, RZ, 0xc0, !PT ;  /* 0xfffffff812037812 */ /* 0x000fe200078ec0ff */
[----:B------:R-:W-:Y:S01]  /*7a40*/  IMAD.MOV.U32 R22, RZ, RZ, R28 ;  /* 0x000000ffff167224 */ /* 0x000fe200078e001c */
[----:B------:R-:W-:Y:S01]  /*7a50*/  @!P1 SHF.R.S32.HI R5, RZ, 0x1f, R4 ;  /* 0x0000001fff059819 */ /* 0x000fe20000011404 */
[----:B------:R-:W-:Y:S01]  /*7a60*/  IMAD.WIDE.U32 R28, R215, c[0x0][0x1e8], R26 ;  /* 0x00007a00d71c7a25 */ /* 0x000fe200078e001a */
[----:B------:R-:W-:-:S02]  /*7a70*/  ISETP.GE.AND P6, PT, R4, c[0x0][0x198], PT ;  /* 0x0000660004007a0c */ /* 0x000fc40003fc6270 */
[----:B------:R-:W-:Y:S01]  /*7a80*/  @!P1 LEA.HI R10, R5, R4, RZ, 0x3 ;  /* 0x00000004050a9211 */ /* 0x000fe200078f18ff */
[----:B------:R-:W-:Y:S01]  /*7a90*/  IMAD.WIDE.U32 R26, R215, c[0x0][0x210], R22 ;  /* 0x00008400d71a7a25 */ /* 0x000fe200078e0016 */
[C---:B-1----:R-:W-:Y:S02]  /*7aa0*/  @!P1 LEA R22, P0, R40.reuse, R20, 0x1 ;  /* 0x0000001428169211 */ /* 0x042fe400078008ff */
[----:B------:R-:W-:Y:S01]  /*7ab0*/  IADD3 R5, R40, 0xc0, RZ ;  /* 0x000000c028057810 */ /* 0x000fe20007ffe0ff */
[----:B------:R-:W-:Y:S01]  /*7ac0*/  IMAD.IADD R3, R12, 0x1, -R3 ;  /* 0x000000010c037824 */ /* 0x000fe200078e0a03 */
[----:B---3--:R-:W-:Y:S01]  /*7ad0*/  @!P1 LEA.HI.X R23, R40, R21, R43, 0x1, P0 ;  /* 0x0000001528179211 */ /* 0x008fe200000f0c2b */
[----:B------:R-:W-:Y:S01]  /*7ae0*/  IMAD R12, R109, c[0x0][0x210], RZ ;  /* 0x000084006d0c7a24 */ /* 0x000fe200078e02ff */
[----:B------:R-:W-:Y:S01]  /*7af0*/  IADD3 R30, R42, 0x40, RZ ;  /* 0x000000402a1e7810 */ /* 0x000fe20007ffe0ff */
[C---:B------:R-:W-:Y:S01]  /*7b00*/  IMAD.SHL.U32 R15, R3.reuse, 0x40, RZ ;  /* 0x00000040030f7824 */ /* 0x040fe200078e00ff */
[----:B------:R-:W-:Y:S01]  /*7b10*/  LOP3.LUT P0, RZ, R3, 0x2, RZ, 0xc0, !PT ;  /* 0x0000000203ff7812 */ /* 0x000fe2000780c0ff */
[----:B------:R-:W-:Y:S01]  /*7b20*/  IMAD R13, R215, c[0x0][0x214], R12 ;  /* 0x00008500d70d7a24 */ /* 0x000fe200078e020c */
[----:B------:R-:W-:Y:S01]  /*7b30*/  P2R R11, PR, RZ, 0x40 ;  /* 0x00000040ff0b7803 */ /* 0x000fe20000000000 */
[----:B------:R-:W-:Y:S01]  /*7b40*/  IMAD.SHL.U32 R12, R6, 0x8, RZ ;  /* 0x00000008060c7824 */ /* 0x000fe200078e00ff */
[----:B------:R-:W-:Y:S01]  /*7b50*/  @!P1 SHF.R.S32.HI R14, RZ, 0x1f, R5 ;  /* 0x0000001fff0e9819 */ /* 0x000fe20000011405 */
[----:B------:R-:W-:Y:S01]  /*7b60*/  IMAD.SHL.U32 R47, R158, 0x40, RZ ;  /* 0x000000409e2f7824 */ /* 0x000fe200078e00ff */
[----:B------:R-:W-:Y:S01]  /*7b70*/  @!P1 SHF.R.S32.HI R11, RZ, 0x1f, R30 ;  /* 0x0000001fff0b9819 */ /* 0x000fe2000001141e */
[----:B------:R-:W-:Y:S01]  /*7b80*/  IMAD.SHL.U32 R44, R44, 0x8, RZ ;  /* 0x000000082c2c7824 */ /* 0x000fe200078e00ff */
[----:B------:R-:W-:Y:S01]  /*7b90*/  ISETP.GE.AND P4, PT, R5, c[0x0][0x198], PT ;  /* 0x0000660005007a0c */ /* 0x000fe20003f86270 */
[----:B------:R-:W-:Y:S01]  /*7ba0*/  IMAD.SHL.U32 R18, R18, 0x40, RZ ;  /* 0x0000004012127824 */ /* 0x000fe200078e00ff */
[----:B------:R-:W-:Y:S01]  /*7bb0*/  @!P1 LEA.HI R5, R14, R5, RZ, 0x3 ;  /* 0x000000050e059211 */ /* 0x000fe200078f18ff */
[----:B------:R-:W-:Y:S01]  /*7bc0*/  IMAD R222, R109, c[0x0][0x1e8], RZ ;  /* 0x00007a006dde7a24 */ /* 0x000fe200078e02ff */
[----:B------:R-:W-:Y:S01]  /*7bd0*/  LOP3.LUT R15, R15, 0x1c0, RZ, 0xc0, !PT ;  /* 0x000001c00f0f7812 */ /* 0x000fe200078ec0ff */
[----:B------:R-:W-:Y:S01]  /*7be0*/  IMAD.IADD R13, R13, 0x1, R27 ;  /* 0x000000010d0d7824 */ /* 0x000fe200078e021b */
[----:B------:R-:W-:Y:S01]  /*7bf0*/  @!P1 LEA.HI R14, R11, R30, RZ, 0x3 ;  /* 0x0000001e0b0e9211 */ /* 0x000fe200078f18ff */
[----:B------:R-:W-:Y:S01]  /*7c00*/  IMAD R222, R215, c[0x0][0x1ec], R222 ;  /* 0x00007b00d7de7a24 */ /* 0x000fe200078e02de */
[----:B------:R-:W-:-:S02]  /*7c10*/  LOP3.LUT R12, R15, 0x8, R12, 0xf8, !PT ;  /* 0x000000080f0c7812 */ /* 0x000fc400078ef80c */
[----:B------:R-:W-:Y:S01]  /*7c20*/  SHF.R.U32.HI R15, RZ, 0x3, R15 ;  /* 0x00000003ff0f7819 */ /* 0x000fe2000001160f */
[----:B------:R-:W-:Y:S01]  /*7c30*/  IMAD.IADD R223, R222, 0x1, R29 ;  /* 0x00000001dedf7824 */ /* 0x000fe200078e021d */
[----:B------:R-:W-:Y:S01]  /*7c40*/  LOP3.LUT R47, R47, 0x1c0, RZ, 0xc0, !PT ;  /* 0x000001c02f2f7812 */ /* 0x000fe200078ec0ff */
[----:B------:R-:W-:Y:S01]  /*7c50*/  IMAD.MOV.U32 R222, RZ, RZ, R28 ;  /* 0x000000ffffde7224 */ /* 0x000fe200078e001c */
[----:B------:R-:W-:Y:S02]  /*7c60*/  LOP3.LUT P5, RZ, R3, 0x4, RZ, 0xc0, !PT ;  /* 0x0000000403ff7812 */ /* 0x000fe400078ac0ff */
[----:B------:R-:W-:Y:S01]  /*7c70*/  LOP3.LUT R15, R12, R15, RZ, 0x3c, !PT ;  /* 0x0000000f0c0f7212 */ /* 0x000fe200078e3cff */
[----:B------:R-:W-:Y:S01]  /*7c80*/  IMAD.MOV.U32 R12, RZ, RZ, R26 ;  /* 0x000000ffff0c7224 */ /* 0x000fe200078e001a */
[----:B------:R-:W-:Y:S02]  /*7c90*/  LOP3.LUT R44, R44, 0xfffffe00, RZ, 0xc0, !PT ;  /* 0xfffffe002c2c7812 */ /* 0x000fe400078ec0ff */
[----:B------:R-:W-:-:S02]  /*7ca0*/  LOP3.LUT R16, R47, 0x38, R42, 0xf8, !PT ;  /* 0x000000382f107812 */ /* 0x000fc400078ef82a */
[----:B------:R-:W-:Y:S02]  /*7cb0*/  SHF.R.U32.HI R45, RZ, 0x3, R47 ;  /* 0x00000003ff2d7819 */ /* 0x000fe4000001162f */
[----:B------:R-:W-:Y:S02]  /*7cc0*/  ISETP.GE.AND P3, PT, R40, c[0x0][0x198], PT ;  /* 0x0000660028007a0c */ /* 0x000fe40003f66270 */
[----:B------:R-:W-:Y:S02]  /*7cd0*/  LOP3.LUT R16, R44, R16, R45, 0xf6, !PT ;  /* 0x000000102c107212 */ /* 0x000fe400078ef62d */
[----:B------:R-:W-:-:S03]  /*7ce0*/  @!P1 LOP3.LUT R5, R5, 0xfffffff8, RZ, 0xc0, !PT ;  /* 0xfffffff805059812 */ /* 0x000fc600078ec0ff */
[----:B------:R-:W-:-:S06]  /*7cf0*/  @!P1 IMAD.SHL.U32 R27, R16, 0x2, RZ ;  /* 0x00000002101b9824 */ /* 0x000fcc00078e00ff */
[----:B------:R-:W-:Y:S01]  /*7d00*/  @!PT LDS RZ, [RZ] ;  /* 0x00000000fffff984 */ /* 0x000fe20000000800 */
[----:B------:R1:W-:Y:S01]  /*7d10*/  @!P1 LDGSTS.E.BYPASS.LTC128B.128 [R27+0x10080], [R22.64], !P3 ;  /* 0x10080000161b9fae */ /* 0x0003e2000d901d52 */
[----:B--2---:R-:W-:Y:S01]  /*7d20*/  @P2 SHF.R.S32.HI R25, RZ, 0x1f, R24 ;  /* 0x0000001fff192819 */ /* 0x004fe20000011418 */
[----:B------:R-:W-:Y:S02]  /*7d30*/  @!P2 IMAD.MOV.U32 R25, RZ, RZ, R7 ;  /* 0x000000ffff19a224 */ /* 0x000fe400078e0007 */
[----:B------:R-:W-:Y:S02]  /*7d40*/  IMAD.MOV.U32 R7, RZ, RZ, 0x10 ;  /* 0x00000010ff077424 */ /* 0x000fe400078e00ff */
[----:B------:R-:W-:Y:S01]  /*7d50*/  @!P2 IMAD.MOV.U32 R24, RZ, RZ, R216 ;  /* 0x000000ffff18a224 */ /* 0x000fe200078e00d8 */
[----:B------:R-:W-:Y:S02]  /*7d60*/  ISETP.NE.U32.AND P2, PT, RZ, c[0x0][0x350], PT ;  /* 0x0000d400ff007a0c */ /* 0x000fe40003f45070 */
[----:B------:R-:W-:Y:S02]  /*7d70*/  SEL R7, R7, 0xfffffff0, !P0 ;  /* 0xfffffff007077807 */ /* 0x000fe40004000000 */
[----:B------:R-:W-:-:S02]  /*7d80*/  ISETP.NE.AND P0, PT, R0, RZ, PT ;  /* 0x000000ff0000720c */ /* 0x000fc40003f05270 */
[----:B------:R-:W-:Y:S02]  /*7d90*/  ISETP.NE.AND.EX P2, PT, RZ, c[0x0][0x354], PT, P2 ;  /* 0x0000d500ff007a0c */ /* 0x000fe40003f45320 */
[----:B------:R-:W-:Y:S02]  /*7da0*/  P2R R11, PR, RZ, 0x1 ;  /* 0x00000001ff0b7803 */ /* 0x000fe40000000000 */
[----:B------:R-:W-:Y:S02]  /*7db0*/  ISETP.GE.AND P0, PT, R42, c[0x0][0x1d4], PT ;  /* 0x000075002a007a0c */ /* 0x000fe40003f06270 */
[----:B------:R-:W-:Y:S02]  /*7dc0*/  SEL R218, R24, RZ, !P2 ;  /* 0x000000ff18da7207 */ /* 0x000fe40005000000 */
[----:B------:R-:W-:Y:S02]  /*7dd0*/  SEL R3, R25, RZ, !P2 ;  /* 0x000000ff19037207 */ /* 0x000fe40005000000 */
[----:B------:R-:W-:Y:S01]  /*7de0*/  ISETP.GE.AND P2, PT, R30, c[0x0][0x198], PT ;  /* 0x000066001e007a0c */ /* 0x000fe20003f46270 */
[----:B------:R-:W-:Y:S01]  /*7df0*/  IMAD.WIDE.U32 R222, R218, c[0x0][0x1f0], R222 ;  /* 0x00007c00dade7a25 */ /* 0x000fe200078e00de */
[----:B------:R-:W-:-:S02]  /*7e00*/  LOP3.LUT R0, R15, 0xfffffe00, R18, 0xf8, !PT ;  /* 0xfffffe000f007812 */ /* 0x000fc400078ef812 */
[----:B------:R-:W-:Y:S01]  /*7e10*/  @!P1 LOP3.LUT R15, R14, 0xfffffff8, RZ, 0xc0, !PT ;  /* 0xfffffff80e0f9812 */ /* 0x000fe200078ec0ff */
[C---:B------:R-:W-:Y:S01]  /*7e20*/  IMAD R227, R3.reuse, c[0x0][0x1f0], RZ ;  /* 0x00007c0003e37a24 */ /* 0x040fe200078e02ff */
[----:B------:R-:W-:Y:S01]  /*7e30*/  @!P1 LOP3.LUT R25, R10, 0xfffffff8, RZ, 0xc0, !PT ;  /* 0xfffffff80a199812 */ /* 0x000fe200078ec0ff */
[----:B------:R-:W-:Y:S01]  /*7e40*/  IMAD R225, R3, c[0x0][0x218], RZ ;  /* 0x0000860003e17a24 */ /* 0x000fe200078e02ff */
[----:B------:R-:W-:Y:S01]  /*7e50*/  @P0 LOP3.LUT R217, R217, 0x2, RZ, 0xfc, !PT ;  /* 0x00000002d9d90812 */ /* 0x000fe200078efcff */
[--C-:B------:R-:W-:Y:S01]  /*7e60*/  @!P1 IMAD.WIDE R28, R15, 0x2, R20.reuse ;  /* 0x000000020f1c9825 */ /* 0x100fe200078e0214 */
[----:B------:R-:W-:Y:S01]  /*7e70*/  SEL R18, RZ, 0x1, P0 ;  /* 0x00000001ff127807 */ /* 0x000fe20000000000 */
[----:B------:R1:W2:Y:S01]  /*7e80*/  SHFL.IDX PT, R14, R9, 0x1, 0x181f ;  /* 0x00381f00090e7f89 */ /* 0x0002a200000e0000 */
[----:B------:R-:W-:Y:S01]  /*7e90*/  ISETP.GE.AND P0, PT, R30, c[0x0][0x1d4], PT ;  /* 0x000075001e007a0c */ /* 0x000fe20003f06270 */
[--C-:B------:R-:W-:Y:S01]  /*7ea0*/  @!P1 IMAD.WIDE R24, R25, 0x2, R20.reuse ;  /* 0x0000000219189825 */ /* 0x100fe200078e0214 */
[----:B------:R-:W-:Y:S01]  /*7eb0*/  LOP3.LUT R217, R217, 0xfffffffe, RZ, 0xc0, !PT ;  /* 0xfffffffed9d97812 */ /* 0x000fe200078ec0ff */
[----:B------:R1:W-:Y:S01]  /*7ec0*/  @!P1 LDGSTS.E.BYPASS.LTC128B.128 [R27+0x14080], [R28.64], !P2 ;  /* 0x140800001c1b9fae */ /* 0x0003e2000d101d52 */
[C---:B------:R-:W-:Y:S01]  /*7ed0*/  IADD3 R10, R42.reuse, 0x80, RZ ;  /* 0x000000802a0a7810 */ /* 0x040fe20007ffe0ff */
[----:B------:R-:W-:Y:S01]  /*7ee0*/  @!P1 IMAD.WIDE R20, R5, 0x2, R20 ;  /* 0x0000000205149825 */ /* 0x000fe200078e0214 */
[----:B------:R-:W-:Y:S01]  /*7ef0*/  IADD3 R3, R42, 0xc0, RZ ;  /* 0x000000c02a037810 */ /* 0x000fe20007ffe0ff */
[----:B------:R1:W-:Y:S01]  /*7f00*/  @!P1 LDGSTS.E.BYPASS.LTC128B.128 [R27+0x18080], [R24.64], !P6 ;  /* 0x18080000181b9fae */ /* 0x0003e2000f101d52 */
[----:B------:R-:W-:Y:S01]  /*7f10*/  ISETP.GE.AND P6, PT, R10, c[0x0][0x1d4], PT ;  /* 0x000075000a007a0c */ /* 0x000fe20003fc6270 */
[----:B------:R-:W-:-:S02]  /*7f20*/  IMAD.MOV.U32 R5, RZ, RZ, 0x20 ;  /* 0x00000020ff057424 */ /* 0x000fc400078e00ff */
[----:B------:R1:W-:Y:S01]  /*7f30*/  @!P1 LDGSTS.E.BYPASS.LTC128B.128 [R27+0x1c080], [R20.64], !P4 ;  /* 0x1c080000141b9fae */ /* 0x0003e2000e101d52 */
[C---:B------:R-:W-:Y:S01]  /*7f40*/  IMAD R227, R218.reuse, c[0x0][0x1f4], R227 ;  /* 0x00007d00dae37a24 */ /* 0x040fe200078e02e3 */
[----:B------:R-:W-:Y:S01]  /*7f50*/  @P0 LOP3.LUT R217, R217, 0x1, RZ, 0xfc, !PT ;  /* 0x00000001d9d90812 */ /* 0x000fe200078efcff */
[C---:B------:R-:W-:Y:S01]  /*7f60*/  IMAD R225, R218.reuse, c[0x0][0x21c], R225 ;  /* 0x00008700dae17a24 */ /* 0x040fe200078e02e1 */
[----:B------:R-:W-:Y:S01]  /*7f70*/  ISETP.NE.AND P0, PT, R11, RZ, PT ;  /* 0x000000ff0b00720c */ /* 0x000fe20003f05270 */
[----:B------:R-:W-:Y:S01]  /*7f80*/  IMAD.WIDE.U32 R218, R218, c[0x0][0x218], R12 ;  /* 0x00008600dada7a25 */ /* 0x000fe200078e000c */
[----:B------:R1:W3:Y:S01]  /*7f90*/  SHFL.IDX PT, R15, R8, 0x1, 0x181f ;  /* 0x00381f00080f7f89 */ /* 0x0002e200000e0000 */
[----:B------:R-:W-:Y:S02]  /*7fa0*/  SEL R5, R5, 0xffffffe0, !P5 ;  /* 0xffffffe005057807 */ /* 0x000fe40006800000 */
[----:B------:R-:W-:Y:S01]  /*7fb0*/  IMAD.IADD R227, R223, 0x1, R227 ;  /* 0x00000001dfe37824 */ /* 0x000fe200078e02e3 */
[----:B------:R-:W-:Y:S01]  /*7fc0*/  ISETP.GE.AND P5, PT, R3, c[0x0][0x1d4], PT ;  /* 0x0000750003007a0c */ /* 0x000fe20003fa6270 */
[----:B------:R-:W-:-:S06]  /*7fd0*/  IMAD.IADD R225, R219, 0x1, R225 ;  /* 0x00000001dbe17824 */ /* 0x000fcc00078e02e1 */
[----:B------:R-:W-:Y:S05]  /*7fe0*/  @P0 BRA `(.L_x_2314) ;  /* 0x0000016000000947 */ /* 0x000fea0003800000 */
[----:B--2---:R-:W-:Y:S01]  /*7ff0*/  IADD3 R12, R40, 0x80, RZ ;  /* 0x00000080280c7810 */ /* 0x004fe20007ffe0ff */
[----:B-1----:R-:W-:Y:S01]  /*8000*/  IMAD.SHL.U32 R23, R16, 0x2, RZ ;  /* 0x0000000210177824 */ /* 0x002fe200078e00ff */
[C---:B------:R-:W-:Y:S02]  /*8010*/  IADD3 R10, R40.reuse, 0xc0, RZ ;  /* 0x000000c0280a7810 */ /* 0x040fe40007ffe0ff */
[----:B------:R-:W-:Y:S02]  /*8020*/  SHF.R.S32.HI R13, RZ, 0x1f, R30 ;  /* 0x0000001fff0d7819 */ /* 0x000fe4000001141e */
[----:B------:R-:W-:Y:S02]  /*8030*/  LEA R20, P0, R40, R14, 0x1 ;  /* 0x0000000e28147211 */ /* 0x000fe400078008ff */
[----:B------:R-:W-:Y:S02]  /*8040*/  SHF.R.S32.HI R11, RZ, 0x1f, R12 ;  /* 0x0000001fff0b7819 */ /* 0x000fe4000001140c */
[----:B------:R-:W-:-:S02]  /*8050*/  SHF.R.S32.HI R3, RZ, 0x1f, R10 ;  /* 0x0000001fff037819 */ /* 0x000fc4000001140a */
[----:B------:R-:W-:Y:S02]  /*8060*/  LEA.HI R13, R13, R30, RZ, 0x3 ;  /* 0x0000001e0d0d7211 */ /* 0x000fe400078f18ff */
[----:B---3--:R-:W-:Y:S02]  /*8070*/  LEA.HI.X R21, R40, R15, R43, 0x1, P0 ;  /* 0x0000000f28157211 */ /* 0x008fe400000f0c2b */
        /* <DEDUP_REMOVED lines=13> */
.L_x_2314:
[----:B--2---:R-:W-:Y:S05]  /*8150*/  BSYNC B0 ;  /* 0x0000000000007941 */ /* 0x004fea0003800000 */
.L_x_2313:
[----:B-1----:R-:W-:Y:S01]  /*8160*/  IADD3 R10, R2, 0x40, RZ ;  /* 0x00000040020a7810 */ /* 0x002fe20007ffe0ff */
[----:B---3--:R1:W2:Y:S01]  /*8170*/  SHFL.IDX PT, R15, R8, 0x2, 0x181f ;  /* 0x00581f00080f7f89 */ /* 0x0082a200000e0000 */
[----:B------:R-:W-:Y:S02]  /*8180*/  BSSY B0, `(.L_x_2315) ;  /* 0x000001b000007945 */ /* 0x000fe40003800000 */
[----:B------:R-:W-:Y:S01]  /*8190*/  ISETP.GE.AND P0, PT, R10, R37, PT ;  /* 0x000000250a00720c */ /* 0x000fe20003f06270 */
[----:B------:R1:W3:-:S12]  /*81a0*/  SHFL.IDX PT, R14, R9, 0x2, 0x181f ;  /* 0x00581f00090e7f89 */ /* 0x0002d800000e0000 */
[----:B------:R-:W-:Y:S05]  /*81b0*/  @P0 BRA `(.L_x_2316) ;  /* 0x0000017000000947 */ /* 0x000fea0003800000 */
[----:B------:R-:W-:Y:S01]  /*81c0*/  IADD3 R12, R40, 0x80, RZ ;  /* 0x00000080280c7810 */ /* 0x000fe20007ffe0ff */
[----:B------:R-:W-:Y:S01]  /*81d0*/  IMAD.SHL.U32 R23, R16, 0x2, RZ ;  /* 0x0000000210177824 */ /* 0x000fe200078e00ff */
[C---:B------:R-:W-:Y:S02]  /*81e0*/  IADD3 R10, R40.reuse, 0xc0, RZ ;  /* 0x000000c0280a7810 */ /* 0x040fe40007ffe0ff */
[----:B------:R-:W-:Y:S02]  /*81f0*/  SHF.R.S32.HI R13, RZ, 0x1f, R30 ;  /* 0x0000001fff0d7819 */ /* 0x000fe4000001141e */
[----:B---3--:R-:W-:Y:S02]  /*8200*/  LEA R20, P0, R40, R14, 0x1 ;  /* 0x0000000e28147211 */ /* 0x008fe400078008ff */
[----:B------:R-:W-:Y:S02]  /*8210*/  SHF.R.S32.HI R11, RZ, 0x1f, R12 ;  /* 0x0000001fff0b7819 */ /* 0x000fe4000001140c */
[----:B------:R-:W-:-:S02]  /*8220*/  SHF.R.S32.HI R3, RZ, 0x1f, R10 ;  /* 0x0000001fff037819 */ /* 0x000fc4000001140a */
[----:B------:R-:W-:Y:S02]  /*8230*/  LEA.HI R13, R13, R30, RZ, 0x3 ;  /* 0x0000001e0d0d7211 */ /* 0x000fe400078f18ff */
        /* <DEDUP_REMOVED lines=15> */
.L_x_2316:
[----:B------:R-:W-:Y:S05]  /*8330*/  BSYNC B0 ;  /* 0x0000000000007941 */ /* 0x000fea0003800000 */
.L_x_2315:
[----:B------:R-:W-:Y:S01]  /*8340*/  IADD3 R2, R2, 0x60, RZ ;  /* 0x0000006002027810 */ /* 0x000fe20007ffe0ff */
[----:B--2---:R2:W4:Y:S01]  /*8350*/  SHFL.IDX PT, R15, R8, 0x3, 0x181f ;  /* 0x00781f00080f7f89 */ /* 0x00452200000e0000 */
[----:B------:R-:W-:Y:S01]  /*8360*/  MOV R11, 0x30 ;  /* 0x00000030000b7802 */ /* 0x000fe20000000f00 */
[----:B------:R-:W-:Y:S01]  /*8370*/  BSSY B0, `(.L_x_2317) ;  /* 0x000001e000007945 */ /* 0x000fe20003800000 */
[----:B------:R-:W-:Y:S01]  /*8380*/  ISETP.GE.AND P0, PT, R2, R37, PT ;  /* 0x000000250200720c */ /* 0x000fe20003f06270 */
[----:B---3--:R2:W3:Y:S02]  /*8390*/  SHFL.IDX PT, R14, R9, 0x3, 0x181f ;  /* 0x00781f00090e7f89 */ /* 0x0084e400000e0000 */
        /* <DEDUP_REMOVED lines=27> */
.L_x_2318:
[----:B------:R-:W-:Y:S05]  /*8550*/  BSYNC B0 ;  /* 0x0000000000007941 */ /* 0x000fea0003800000 */
.L_x_2317:
[C---:B------:R-:W-:Y:S01]  /*8560*/  IMAD R2, R156.reuse, -0x30, R11 ;  /* 0xffffffd09c027824 */ /* 0x040fe200078e020b */
[----:B------:R-:W0:Y:S01]  /*8570*/  LDGDEPBAR ;  /* 0x00000000000079af */ /* 0x000e220000000000 */
[----:B-1----:R-:W-:Y:S01]  /*8580*/  IADD3 R23, R156, -0x1, RZ ;  /* 0xffffffff9c177810 */ /* 0x002fe20007ffe0ff */
[----:B------:R-:W-:Y:S01]  /*8590*/  IMAD.MOV.U32 R226, RZ, RZ, R222 ;  /* 0x000000ffffe27224 */ /* 0x000fe200078e00de */
[----:B------:R-:W-:Y:S01]  /*85a0*/  LOP3.LUT P3, RZ, R217, 0x2, RZ, 0xc0, !PT ;  /* 0x00000002d9ff7812 */ /* 0x000fe2000786c0ff */
[----:B------:R-:W-:Y:S01]  /*85b0*/  IMAD.IADD R4, R87, 0x1, R2 ;  /* 0x0000000157047824 */ /* 0x000fe200078e0202 */
[----:B------:R-:W-:Y:S01]  /*85c0*/  SHF.R.S32.HI R21, RZ, 0x1f, R23 ;  /* 0x0000001fff157819 */ /* 0x000fe20000011417 */
[----:B------:R-:W-:Y:S01]  /*85d0*/  IMAD.WIDE.U32 R12, R23, R64, R226 ;  /* 0x00000040170c7225 */ /* 0x000fe200078e00e2 */
[----:B------:R-:W-:Y:S01]  /*85e0*/  BAR.SYNC.DEFER_BLOCKING 0x0 ;  /* 0x0000000000007b1d */ /* 0x000fe20000010000 */
[----:B------:R-:W-:-:S02]  /*85f0*/  LOP3.LUT P4, RZ, R217, 0x1, RZ, 0xc0, !PT ;  /* 0x00000001d9ff7812 */ /* 0x000fc4000788c0ff */
[----:B--2---:R-:W-:-:S03]  /*8600*/  IMNMX R9, R4, 0x30, PT ;  /* 0x0000003004097817 */ /* 0x004fc60003800200 */
[----:B------:R-:W-:Y:S01]  /*8610*/  UMOV UR8, 0x5 ;  /* 0x0000000500087882 */ /* 0x000fe20000000000 */
[----:B------:R-:W-:Y:S01]  /*8620*/  BSSY B0, `(.L_x_2319) ;  /* 0x000001e000007945 */ /* 0x000fe20003800000 */
[----:B------:R-:W-:Y:S01]  /*8630*/  IMAD.IADD R10, R9, 0x1, -R158 ;  /* 0x00000001090a7824 */ /* 0x000fe200078e0a9e */
[----:B------:R-:W-:Y:S01]  /*8640*/  ULDC.64 UR4, c[0x0][0x1e0] ;  /* 0x0000780000047ab9 */ /* 0x000fe20000000a00 */
[----:B------:R-:W-:Y:S01]  /*8650*/  IMAD R9, R3, R23, RZ ;  /* 0x0000001703097224 */ /* 0x000fe200078e02ff */
[----:B------:R-:W-:Y:S02]  /*8660*/  USHF.L.U64.HI UR8, UR4, UR8, UR5 ;  /* 0x0000000804087299 */ /* 0x000fe40008010205 */
[----:B------:R-:W-:Y:S01]  /*8670*/  ISETP.GE.AND P0, PT, R10, 0x1, PT ;  /* 0x000000010a00780c */ /* 0x000fe20003f06270 */
[----:B------:R-:W-:Y:S01]  /*8680*/  IMAD R9, R21, R64, R9 ;  /* 0x0000004015097224 */ /* 0x000fe200078e0209 */
[----:B------:R-:W-:-:S03]  /*8690*/  USHF.L.U32 UR5, UR4, 0x5, URZ ;  /* 0x0000000504057899 */ /* 0x000fc6000800063f */
[----:B------:R-:W-:-:S08]  /*86a0*/  IMAD.IADD R9, R13, 0x1, R9 ;  /* 0x000000010d097824 */ /* 0x000fd000078e0209 */
[----:B---3--:R-:W-:Y:S01]  /*86b0*/  @P0 LEA R14, P2, R12, c[0x0][0x1c8], 0x1 ;  /* 0x000072000c0e0a11 */ /* 0x008fe200078408ff */
        /* <DEDUP_REMOVED lines=20> */
.L_x_2320:
[----:B------:R-:W-:Y:S05]  /*8800*/  BSYNC B0 ;  /* 0x0000000000007941 */ /* 0x000fea0003800000 */
.L_x_2319:
[----:B------:R-:W-:Y:S01]  /*8810*/  ISETP.LT.AND P0, PT, RZ, c[0x0][0x27c], PT ;  /* 0x00009f00ff007a0c */ /* 0x000fe20003f01270 */
[----:B------:R-:W0:-:S12]  /*8820*/  LDGDEPBAR ;  /* 0x00000000000079af */ /* 0x000e180000000000 */
[----:B------:R-:W-:Y:S05]  /*8830*/  @P0 BRA `(.L_x_2321) ;  /* 0x0000002000000947 */ /* 0x000fea0003800000 */
[----:B------:R-:W-:-:S04]  /*8840*/  DEPBAR.LE SB0, 0x1 ;  /* 0x000080400000791a */ /* 0x000fc80000000000 */
[----:B------:R-:W-:Y:S05]  /*8850*/  BRA `(.L_x_2322) ;  /* 0x00006ab000007947 */ /* 0x000fea0003800000 */
.L_x_2321:
        /* <DEDUP_REMOVED lines=69> */
.L_x_2325:
[----:B------:R-:W-:Y:S05]  /*8cb0*/  BSYNC B0 ;  /* 0x0000000000007941 */ /* 0x000fea0003800000 */
.L_x_2324:
[----:B-1----:R-:W-:Y:S01]  /*8cc0*/  IMAD R35, R88, -0x80, R37 ;  /* 0xffffff8058237824 */ /* 0x002fe200078e0225 */
[--C-:B-----5:R-:W-:Y:S01]  /*8cd0*/  SHF.R.U64 R48, R24, 0x10, R25.reuse ;  /* 0x0000001018307819 */ /* 0x120fe20000001219 */
        /* <DEDUP_REMOVED lines=57> */
[--C-:B------:R-:W-:Y:S02]  /*9070*/  HADD2.F32 R36, -RZ, R33.reuse.H1_H1 ;  /* 0x30000021ff247230 */ /* 0x100fe40000004100 */
[----:B------:R-:W-:Y:S02]  /*9080*/  HADD2.F32 R43, -RZ, R32.H1_H1 ;  /* 0x30000020ff2b7230 */ /* 0x000fe40000004100 */
[----:B------:R-:W-:Y:S02]  /*9090*/  HADD2.F32 R44, -RZ, R34.H1_H1 ;  /* 0x30000022ff2c7230 */ /* 0x000fe40000004100 */
[----:B------:R-:W-:Y:S02]  /*90a0*/  HADD2.F32 R47, -RZ, R33.H0_H0 ;  /* 0x20000021ff2f7230 */ /* 0x000fe40000004100 */
[--C-:B-1----:R-:W-:Y:S02]  /*90b0*/  HADD2.F32 R37, -RZ, R8.reuse.H0_H0 ;  /* 0x20000008ff257230 */ /* 0x102fe40000004100 */
[----:B------:R-:W-:-:S02]  /*90c0*/  HADD2.F32 R41, -RZ, R8.H1_H1 ;  /* 0x30000008ff297230 */ /* 0x000fc40000004100 */
[--C-:B------:R-:W-:Y:S01]  /*90d0*/  HADD2.F32 R8, -RZ, R9.reuse.H0_H0 ;  /* 0x20000009ff087230 */ /* 0x100fe20000004100 */
[-C--:B------:R-:W-:Y:S01]  /*90e0*/  FMUL.FTZ R46, R37, R36.reuse ;  /* 0x00000024252e7220 */ /* 0x080fe20000410000 */
[----:B------:R-:W-:Y:S01]  /*90f0*/  HADD2.F32 R38, -RZ, R9.H1_H1 ;  /* 0x30000009ff267230 */ /* 0x000fe20000004100 */
[C---:B------:R-:W-:Y:S01]  /*9100*/  FMUL.FTZ R42, R41.reuse, R36 ;  /* 0x00000024292a7220 */ /* 0x040fe20000410000 */
[--C-:B------:R-:W-:Y:S01]  /*9110*/  HADD2.F32 R9, -RZ, R10.reuse.H0_H0 ;  /* 0x2000000aff097230 */ /* 0x100fe20000004100 */
[-C--:B------:R-:W-:Y:S01]  /*9120*/  FFMA.FTZ R41, R41, R44.reuse, R46 ;  /* 0x0000002c29297223 */ /* 0x080fe2000001002e */
[----:B------:R-:W-:Y:S01]  /*9130*/  HADD2.F32 R40, -RZ, R10.H1_H1 ;  /* 0x3000000aff287230 */ /* 0x000fe20000004100 */
[----:B------:R-:W-:Y:S01]  /*9140*/  FFMA.FTZ R42, R37, R44, -R42 ;  /* 0x0000002c252a7223 */ /* 0x000fe2000001082a */
[--C-:B------:R-:W-:Y:S02]  /*9150*/  HADD2.F32 R10, -RZ, R11.reuse.H0_H0 ;  /* 0x2000000bff0a7230 */ /* 0x100fe40000004100 */
[----:B------:R-:W-:-:S02]  /*9160*/  HADD2.F32 R45, -RZ, R11.H1_H1 ;  /* 0x3000000bff2d7230 */ /* 0x000fc40000004100 */
[----:B------:R-:W-:Y:S02]  /*9170*/  HADD2.F32 R11, -RZ, R31.H1_H1 ;  /* 0x3000001fff0b7230 */ /* 0x000fe40000004100 */
[----:B------:R-:W-:-:S03]  /*9180*/  HADD2.F32 R44, -RZ, R34.H0_H0 ;  /* 0x20000022ff2c7230 */ /* 0x000fc60000004100 */
[-C--:B------:R-:W-:Y:S02]  /*9190*/  FMUL.FTZ R36, R38, R11.reuse ;  /* 0x0000000b26247220 */ /* 0x080fe40000410000 */
[C---:B------:R-:W-:Y:S02]  /*91a0*/  FMUL.FTZ R11, R8.reuse, R11 ;  /* 0x0000000b080b7220 */ /* 0x040fe40000410000 */
[-C--:B------:R-:W-:Y:S01]  /*91b0*/  FFMA.FTZ R36, R8, R43.reuse, -R36 ;  /* 0x0000002b08247223 */ /* 0x080fe20000010824 */
[----:B------:R-:W-:Y:S01]  /*91c0*/  HADD2.F32 R8, -RZ, R31.H0_H0 ;  /* 0x2000001fff087230 */ /* 0x000fe20000004100 */
[----:B------:R-:W-:Y:S01]  /*91d0*/  FFMA.FTZ R43, R38, R43, R11 ;  /* 0x0000002b262b7223 */ /* 0x000fe2000001000b */
[----:B------:R-:W-:Y:S01]  /*91e0*/  HADD2.F32 R38, -RZ, R32.H0_H0 ;  /* 0x20000020ff267230 */ /* 0x000fe20000004100 */
[-C--:B------:R-:W-:Y:S02]  /*91f0*/  FMUL.FTZ R11, R40, R47.reuse ;  /* 0x0000002f280b7220 */ /* 0x080fe40000410000 */
[----:B------:R-:W-:-:S02]  /*9200*/  FMUL.FTZ R47, R9, R47 ;  /* 0x0000002f092f7220 */ /* 0x000fc40000410000 */
[-C--:B------:R-:W-:Y:S02]  /*9210*/  FMUL.FTZ R37, R45, R8.reuse ;  /* 0x000000082d257220 */ /* 0x080fe40000410000 */
[----:B------:R-:W-:Y:S02]  /*9220*/  FMUL.FTZ R8, R10, R8 ;  /* 0x000000080a087220 */ /* 0x000fe40000410000 */
[----:B------:R-:W-:Y:S01]  /*9230*/  FFMA.FTZ R11, R9, R44, -R11 ;  /* 0x0000002c090b7223 */ /* 0x000fe2000001080b */
[----:B------:R-:W-:Y:S01]  /*9240*/  F2FP.PACK_AB R9, R43, R36 ;  /* 0x000000242b09723e */ /* 0x000fe200000000ff */
[----:B------:R-:W-:Y:S02]  /*9250*/  FFMA.FTZ R40, R40, R44, R47 ;  /* 0x0000002c28287223 */ /* 0x000fe4000001002f */
[-C--:B------:R-:W-:Y:S02]  /*9260*/  FFMA.FTZ R37, R10, R38.reuse, -R37 ;  /* 0x000000260a257223 */ /* 0x080fe40000010825 */
[----:B------:R-:W-:Y:S01]  /*9270*/  FFMA.FTZ R38, R45, R38, R8 ;  /* 0x000000262d267223 */ /* 0x000fe20000010008 */
[----:B------:R-:W-:-:S02]  /*9280*/  F2FP.PACK_AB R10, R40, R11 ;  /* 0x0000000b280a723e */ /* 0x000fc400000000ff */
[----:B------:R-:W-:Y:S02]  /*9290*/  F2FP.PACK_AB R8, R41, R42 ;  /* 0x0000002a2908723e */ /* 0x000fe400000000ff */
[----:B------:R-:W-:-:S05]  /*92a0*/  F2FP.PACK_AB R11, R38, R37 ;  /* 0x00000025260b723e */ /* 0x000fca00000000ff */
[----:B------:R1:W-:Y:S02]  /*92b0*/  STS.128 [R39+0x10080], R8 ;  /* 0x0100800827007388 */ /* 0x0003e40000000c00 */
.L_x_2329:
[----:B------:R-:W-:Y:S05]  /*92c0*/  BSYNC B0 ;  /* 0x0000000000007941 */ /* 0x000fea0003800000 */
.L_x_2328:
        /* <DEDUP_REMOVED lines=42> */
.L_x_2331:
[----:B------:R-:W-:Y:S05]  /*9570*/  BSYNC B0 ;  /* 0x0000000000007941 */ /* 0x000fea0003800000 */
.L_x_2330:
        /* <DEDUP_REMOVED lines=42> */
.L_x_2333:
[----:B------:R-:W-:Y:S05]  /*9820*/  BSYNC B0 ;  /* 0x0000000000007941 */ /* 0x000fea0003800000 */
.L_x_2332:
[----:B-1----:R-:W-:-:S04]  /*9830*/  IADD3 R8, R20, 0x60, RZ ;  /* 0x0000006014087810 */ /* 0x002fc80007ffe0ff */
        /* <DEDUP_REMOVED lines=40> */
.L_x_2327:
[----:B------:R-:W-:Y:S05]  /*9ac0*/  BSYNC B1 ;  /* 0x0000000000017941 */ /* 0x000fea0003800000 */
.L_x_2326:
        /* <DEDUP_REMOVED lines=11> */
[--C-:B-1----:R-:W-:Y:S02]  /*9b80*/  HADD2.F32 R45, -RZ, R8.reuse.H0_H0 ;  /* 0x20000008ff2d7230 */ /* 0x102fe40000004100 */
[----:B------:R-:W-:Y:S02]  /*9b90*/  HADD2.F32 R41, -RZ, R8.H1_H1 ;  /* 0x30000008ff297230 */ /* 0x000fe40000004100 */
[----:B------:R-:W-:-:S02]  /*9ba0*/  HADD2.F32 R36, -RZ, R9.H0_H0 ;  /* 0x20000009ff247230 */ /* 0x000fc40000004100 */
[--C-:B------:R-:W-:Y:S01]  /*9bb0*/  HADD2.F32 R8, -RZ, R11.reuse.H0_H0 ;  /* 0x2000000bff087230 */ /* 0x100fe20000004100 */
[C---:B------:R-:W-:Y:S01]  /*9bc0*/  FMUL.FTZ R42, R40.reuse, R41 ;  /* 0x00000029282a7220 */ /* 0x040fe20000410000 */
[----:B------:R-:W-:Y:S01]  /*9bd0*/  HADD2.F32 R46, -RZ, R11.H1_H1 ;  /* 0x3000000bff2e7230 */ /* 0x000fe20000004100 */
[-C--:B------:R-:W-:Y:S01]  /*9be0*/  FMUL.FTZ R40, R40, R45.reuse ;  /* 0x0000002d28287220 */ /* 0x080fe20000410000 */
[----:B------:R-:W-:Y:S01]  /*9bf0*/  HADD2.F32 R9, -RZ, R9.H1_H1 ;  /* 0x30000009ff097230 */ /* 0x000fe20000004100 */
[C---:B------:R-:W-:Y:S01]  /*9c00*/  FFMA.FTZ R45, R44.reuse, R45, -R42 ;  /* 0x0000002d2c2d7223 */ /* 0x040fe2000001082a */
[----:B------:R-:W-:Y:S01]  /*9c10*/  HADD2.F32 R11, -RZ, R31.H1_H1 ;  /* 0x3000001fff0b7230 */ /* 0x000fe20000004100 */
[----:B------:R-:W-:Y:S01]  /*9c20*/  FFMA.FTZ R44, R44, R41, R40 ;  /* 0x000000292c2c7223 */ /* 0x000fe20000010028 */
[--C-:B------:R-:W-:Y:S01]  /*9c30*/  HADD2.F32 R38, -RZ, R10.reuse.H0_H0 ;  /* 0x2000000aff267230 */ /* 0x100fe20000004100 */
[----:B------:R-:W-:Y:S01]  /*9c40*/  FMUL.FTZ R41, R49, R46 ;  /* 0x0000002e31297220 */ /* 0x000fe20000410000 */
[----:B------:R-:W-:Y:S01]  /*9c50*/  HADD2.F32 R37, -RZ, R10.H1_H1 ;  /* 0x3000000aff257230 */ /* 0x000fe20000004100 */
[C---:B------:R-:W-:Y:S01]  /*9c60*/  FMUL.FTZ R43, R11.reuse, R9 ;  /* 0x000000090b2b7220 */ /* 0x040fe20000410000 */
[----:B------:R-:W-:Y:S01]  /*9c70*/  HADD2.F32 R10, -RZ, R32.H1_H1 ;  /* 0x30000020ff0a7230 */ /* 0x000fe20000004100 */
[----:B------:R-:W-:Y:S01]  /*9c80*/  FMUL.FTZ R11, R11, R36 ;  /* 0x000000240b0b7220 */ /* 0x000fe20000410000 */
[----:B------:R-:W-:Y:S01]  /*9c90*/  HADD2.F32 R40, -RZ, R34.H0_H0 ;  /* 0x20000022ff287230 */ /* 0x000fe20000004100 */
[----:B------:R-:W-:-:S02]  /*9ca0*/  FMUL.FTZ R42, R49, R8 ;  /* 0x00000008312a7220 */ /* 0x000fc40000410000 */
[C---:B------:R-:W-:Y:S01]  /*9cb0*/  FFMA.FTZ R36, R10.reuse, R36, -R43 ;  /* 0x000000240a247223 */ /* 0x040fe2000001082b */
[----:B------:R-:W-:Y:S01]  /*9cc0*/  HADD2.F32 R43, -RZ, R33.H0_H0 ;  /* 0x20000021ff2b7230 */ /* 0x000fe20000004100 */
[----:B------:R-:W-:Y:S01]  /*9cd0*/  FFMA.FTZ R9, R10, R9, R11 ;  /* 0x000000090a097223 */ /* 0x000fe2000001000b */
[----:B------:R-:W-:-:S03]  /*9ce0*/  HADD2.F32 R11, -RZ, R32.H0_H0 ;  /* 0x20000020ff0b7230 */ /* 0x000fc60000004100 */
        /* <DEDUP_REMOVED lines=11> */
.L_x_2337:
[----:B------:R-:W-:Y:S05]  /*9da0*/  BSYNC B0 ;  /* 0x0000000000007941 */ /* 0x000fea0003800000 */
.L_x_2336:
        /* <DEDUP_REMOVED lines=42> */
.L_x_2339:
[----:B------:R-:W-:Y:S05]  /*a050*/  BSYNC B0 ;  /* 0x0000000000007941 */ /* 0x000fea0003800000 */
.L_x_2338:
        /* <DEDUP_REMOVED lines=42> */
.L_x_2341:
[----:B------:R-:W-:Y:S05]  /*a300*/  BSYNC B0 ;  /* 0x0000000000007941 */ /* 0x000fea0003800000 */
.L_x_2340:
[----:B-1----:R-:W-:-:S04]  /*a310*/  IADD3 R8, R20, 0x60, RZ ;  /* 0x0000006014087810 */ /* 0x002fc80007ffe0ff */
        /* <DEDUP_REMOVED lines=40> */
.L_x_2335:
[----:B------:R-:W-:Y:S05]  /*a5a0*/  BSYNC B1 ;  /* 0x0000000000017941 */ /* 0x000fea0003800000 */
.L_x_2334:
        /* <DEDUP_REMOVED lines=45> */
.L_x_2345:
[----:B------:R-:W-:Y:S05]  /*a880*/  BSYNC B0 ;  /* 0x0000000000007941 */ /* 0x000fea0003800000 */
.L_x_2344:
        /* <DEDUP_REMOVED lines=42> */
.L_x_2347:
[----:B------:R-:W-:Y:S05]  /*ab30*/  BSYNC B0 ;  /* 0x0000000000007941 */ /* 0x000fea0003800000 */
.L_x_2346:
        /* <DEDUP_REMOVED lines=42> */
.L_x_2349:
[----:B------:R-:W-:Y:S05]  /*ade0*/  BSYNC B0 ;  /* 0x0000000000007941 */ /* 0x000fea0003800000 */
.L_x_2348:
        /* <DEDUP_REMOVED lines=41> */
.L_x_2343:
[----:B------:R-:W-:Y:S05]  /*b080*/  BSYNC B1 ;  /* 0x0000000000017941 */ /* 0x000fea0003800000 */
.L_x_2342:
        /* <DEDUP_REMOVED lines=44> */
.L_x_2352:
[----:B------:R-:W-:Y:S05]  /*b350*/  BSYNC B0 ;  /* 0x0000000000007941 */ /* 0x000fea0003800000 */
.L_x_2351:
        /* <DEDUP_REMOVED lines=42> */
.L_x_2354:
[----:B------:R-:W-:Y:S05]  /*b600*/  BSYNC B0 ;  /* 0x0000000000007941 */ /* 0x000fea0003800000 */
.L_x_2353:
        /* <DEDUP_REMOVED lines=28> */
[----:B------:R-:W-:Y:S02]  /*b7d0*/  FMUL.FTZ R29, R22, R11 ;  /* 0x0000000b161d7220 */ /* 0x000fe40000410000 */
[C---:B------:R-:W-:Y:S02]  /*b7e0*/  FMUL.FTZ R25, R8.reuse, R31 ;  /* 0x0000001f08197220 */ /* 0x040fe40000410000 */
[-C--:B------:R-:W-:Y:S02]  /*b7f0*/  FMUL.FTZ R8, R8, R9.reuse ;  /* 0x0000000908087220 */ /* 0x080fe40000410000 */
[----:B------:R-:W-:Y:S02]  /*b800*/  FMUL.FTZ R22, R22, R10 ;  /* 0x0000000a16167220 */ /* 0x000fe40000410000 */
[----:B------:R-:W-:Y:S01]  /*b810*/  FFMA.FTZ R25, R26, R9, -R25 ;  /* 0x000000091a197223 */ /* 0x000fe20000010819 */
[----:B------:R-:W-:Y:S01]  /*b820*/  F2FP.PACK_AB R9, R32, R27 ;  /* 0x0000001b2009723e */ /* 0x000fe200000000ff */
[----:B------:R-:W-:-:S02]  /*b830*/  FFMA.FTZ R33, R33, R30, R36 ;  /* 0x0000001e21217223 */ /* 0x000fc40000010024 */
[----:B------:R-:W-:Y:S02]  /*b840*/  FFMA.FTZ R26, R26, R31, R8 ;  /* 0x0000001f1a1a7223 */ /* 0x000fe40000010008 */
[C---:B------:R-:W-:Y:S01]  /*b850*/  FFMA.FTZ R29, R24.reuse, R10, -R29 ;  /* 0x0000000a181d7223 */ /* 0x040fe2000001081d */
[----:B------:R-:W-:Y:S01]  /*b860*/  F2FP.PACK_AB R8, R33, R34 ;  /* 0x000000222108723e */ /* 0x000fe200000000ff */
[----:B------:R-:W-:Y:S01]  /*b870*/  FFMA.FTZ R22, R24, R11, R22 ;  /* 0x0000000b18167223 */ /* 0x000fe20000010016 */
[----:B------:R-:W-:-:S04]  /*b880*/  F2FP.PACK_AB R10, R26, R25 ;  /* 0x000000191a0a723e */ /* 0x000fc800000000ff */
[----:B------:R-:W-:-:S05]  /*b890*/  F2FP.PACK_AB R11, R22, R29 ;  /* 0x0000001d160b723e */ /* 0x000fca00000000ff */
[----:B------:R1:W-:Y:S02]  /*b8a0*/  STS.128 [R39+0x1b080], R8 ;  /* 0x01b0800827007388 */ /* 0x0003e40000000c00 */
.L_x_2356:
[----:B------:R-:W-:Y:S05]  /*b8b0*/  BSYNC B0 ;  /* 0x0000000000007941 */ /* 0x000fea0003800000 */
.L_x_2355:
[----:B------:R-:W-:-:S04]  /*b8c0*/  IADD3 R20, R20, 0x60, RZ ;  /* 0x0000006014147810 */ /* 0x000fc80007ffe0ff */
[----:B------:R-:W-:-:S13]  /*b8d0*/  ISETP.GE.AND P0, PT, R20, c[0x0][0x27c], PT ;  /* 0x00009f0014007a0c */ /* 0x000fda0003f06270 */
[----:B------:R-:W-:Y:S05]  /*b8e0*/  @P0 BRA `(.L_x_2350) ;  /* 0x00003a1000000947 */ /* 0x000fea0003800000 */
[----:B-1----:R-:W1:Y:S01]  /*b8f0*/  LDS.128 R8, [R39+0x1f080] ;  /* 0x01f0800027087984 */ /* 0x002e620000000c00 */
        /* <DEDUP_REMOVED lines=26> */
[C---:B------:R-:W-:Y:S02]  /*baa0*/  FFMA.FTZ R28, R26.reuse, R25, -R28 ;  /* 0x000000191a1c7223 */ /* 0x040fe4000001081c */
        /* <DEDUP_REMOVED lines=11> */
.L_x_2323:
        /* <DEDUP_REMOVED lines=17> */
[----:B------:R-:W-:Y:S02]  /*bc70*/  @!P0 IADD3 R50, P2, R14, R28, RZ ;  /* 0x0000001c0e328210 */ /* 0x000fe40007f5e0ff */
        /* <DEDUP_REMOVED lines=13> */
.L_x_2358:
[----:B------:R-:W-:Y:S05]  /*bd50*/  BSYNC B0 ;  /* 0x0000000000007941 */ /* 0x000fea0003800000 */
.L_x_2357:
        /* <DEDUP_REMOVED lines=11> */
[----:B-1----:R-:W-:Y:S01]  /*be10*/  IMAD.MOV.U32 R53, RZ, RZ, R32 ;  /* 0x000000ffff357224 */ /* 0x002fe200078e0020 */
[----:B------:R-:W-:Y:S01]  /*be20*/  ISETP.GE.AND P0, PT, R158, R41, PT ;  /* 0x000000299e00720c */ /* 0x000fe20003f06270 */
[----:B------:R-:W-:Y:S01]  /*be30*/  IMAD.MOV.U32 R29, RZ, RZ, R35 ;  /* 0x000000ffff1d7224 */ /* 0x000fe200078e0023 */
        /* <DEDUP_REMOVED lines=52> */
[----:B------:R-:W-:Y:S01]  /*c180*/  HADD2.F32 R74, -RZ, R37.H1_H1 ;  /* 0x30000025ff4a7230 */ /* 0x000fe20000004100 */
[----:B------:R-:W-:Y:S01]  /*c190*/  LEA.HI R8, R8, R9, RZ, 0x3 ;  /* 0x0000000908087211 */ /* 0x000fe200078f18ff */
[----:B------:R-:W-:Y:S01]  /*c1a0*/  HADD2.F32 R73, -RZ, R34.H1_H1 ;  /* 0x30000022ff497230 */ /* 0x000fe20000004100 */
[----:B------:R-:W-:Y:S01]  /*c1b0*/  LOP3.LUT R10, R47, 0x38, R10, 0xf8, !PT ;  /* 0x000000382f0a7812 */ /* 0x000fe200078ef80a */
[----:B------:R-:W-:Y:S01]  /*c1c0*/  HADD2.F32 R61, -RZ, R35.H0_H0 ;  /* 0x20000023ff3d7230 */ /* 0x000fe20000004100 */
[----:B------:R-:W-:Y:S01]  /*c1d0*/  SHF.L.U32 R8, R8, 0xa, RZ ;  /* 0x0000000a08087819 */ /* 0x000fe200000006ff */
[----:B------:R-:W-:Y:S01]  /*c1e0*/  HADD2.F32 R59, -RZ, R32.H0_H0 ;  /* 0x20000020ff3b7230 */ /* 0x000fe20000004100 */
[----:B------:R-:W-:Y:S01]  /*c1f0*/  LOP3.LUT R9, R10, R45, RZ, 0x3c, !PT ;  /* 0x0000002d0a097212 */ /* 0x000fe200078e3cff */
[----:B------:R-:W-:Y:S01]  /*c200*/  HADD2.F32 R58, -RZ, R36.H1_H1 ;  /* 0x30000024ff3a7230 */ /* 0x000fe20000004100 */
[----:B------:R-:W-:Y:S01]  /*c210*/  LOP3.LUT R8, R8, 0x7fffe000, RZ, 0xc0, !PT ;  /* 0x7fffe00008087812 */ /* 0x000fe200078ec0ff */
[----:B------:R-:W-:-:S02]  /*c220*/  HADD2.F32 R72, -RZ, R37.H0_H0 ;  /* 0x20000025ff487230 */ /* 0x000fc40000004100 */
[----:B------:R-:W-:Y:S01]  /*c230*/  HADD2.F32 R71, -RZ, R34.H0_H0 ;  /* 0x20000022ff477230 */ /* 0x000fe20000004100 */
[----:B------:R-:W-:Y:S01]  /*c240*/  IADD3 R8, R9, R8, R44 ;  /* 0x0000000809087210 */ /* 0x000fe20007ffe02c */
[--C-:B------:R-:W-:Y:S02]  /*c250*/  HADD2.F32 R70, -RZ, R38.reuse.H1_H1 ;  /* 0x30000026ff467230 */ /* 0x100fe40000004100 */
[----:B------:R-:W-:Y:S01]  /*c260*/  HADD2.F32 R56, -RZ, R31.H1_H1 ;  /* 0x3000001fff387230 */ /* 0x000fe20000004100 */
[----:B------:R-:W-:Y:S01]  /*c270*/  SHF.L.U32 R46, R8, 0x1, RZ ;  /* 0x00000001082e7819 */ /* 0x000fe200000006ff */
[--C-:B------:R-:W-:Y:S02]  /*c280*/  HADD2.F32 R69, -RZ, R33.reuse.H1_H1 ;  /* 0x30000021ff457230 */ /* 0x100fe40000004100 */
[----:B------:R-:W-:Y:S02]  /*c290*/  HADD2.F32 R68, -RZ, R38.H0_H0 ;  /* 0x20000026ff447230 */ /* 0x000fe40000004100 */
[----:B------:R-:W2:Y:S01]  /*c2a0*/  LDS.128 R8, [R46+0x10080] ;  /* 0x010080002e087984 */ /* 0x000ea20000000c00 */
[----:B------:R-:W-:-:S02]  /*c2b0*/  HADD2.F32 R67, -RZ, R33.H0_H0 ;  /* 0x20000021ff437230 */ /* 0x000fc40000004100 */
[--C-:B-1----:R-:W-:Y:S02]  /*c2c0*/  HADD2.F32 R49, -RZ, R12.reuse.H0_H0 ;  /* 0x2000000cff317230 */ /* 0x102fe40000004100 */
[----:B------:R-:W-:Y:S02]  /*c2d0*/  HADD2.F32 R51, -RZ, R12.H1_H1 ;  /* 0x3000000cff337230 */ /* 0x000fe40000004100 */
[--C-:B------:R-:W-:Y:S02]  /*c2e0*/  HADD2.F32 R12, -RZ, R13.reuse.H0_H0 ;  /* 0x2000000dff0c7230 */ /* 0x100fe40000004100 */
        /* <DEDUP_REMOVED lines=10> */
[----:B------:R-:W-:Y:S01]  /*c390*/  HADD2.F32 R50, -RZ, R9.H1_H1 ;  /* 0x30000009ff327230 */ /* 0x000fe20000004100 */
[-C--:B------:R-:W-:Y:S01]  /*c3a0*/  FMUL.FTZ R9, R49, R66.reuse ;  /* 0x0000004231097220 */ /* 0x080fe20000410000 */
[--C-:B------:R-:W-:Y:S01]  /*c3b0*/  HADD2.F32 R55, -RZ, R10.reuse.H0_H0 ;  /* 0x2000000aff377230 */ /* 0x100fe20000004100 */
[C---:B------:R-:W-:Y:S01]  /*c3c0*/  FMUL.FTZ R66, R63.reuse, R66 ;  /* 0x000000423f427220 */ /* 0x040fe20000410000 */
[----:B------:R-:W-:Y:S01]  /*c3d0*/  HADD2.F32 R10, -RZ, R10.H1_H1 ;  /* 0x3000000aff0a7230 */ /* 0x000fe20000004100 */
[----:B------:R-:W-:Y:S01]  /*c3e0*/  FFMA.FTZ R63, R63, R74, R9 ;  /* 0x0000004a3f3f7223 */ /* 0x000fe20000010009 */
[--C-:B------:R-:W-:Y:S01]  /*c3f0*/  HADD2.F32 R75, -RZ, R11.reuse.H0_H0 ;  /* 0x2000000bff4b7230 */ /* 0x100fe20000004100 */
[C---:B------:R-:W-:Y:S01]  /*c400*/  FMUL.FTZ R62, R8.reuse, R62 ;  /* 0x0000003e083e7220 */ /* 0x040fe20000410000 */
[----:B------:R-:W-:Y:S01]  /*c410*/  HADD2.F32 R11, -RZ, R11.H1_H1 ;  /* 0x3000000bff0b7230 */ /* 0x000fe20000004100 */
[----:B------:R-:W-:-:S02]  /*c420*/  FFMA.FTZ R60, R8, R73, R60 ;  /* 0x00000049083c7223 */ /* 0x000fc4000001003c */
[----:B------:R-:W-:Y:S02]  /*c430*/  FMUL.FTZ R9, R52, R59 ;  /* 0x0000003b34097220 */ /* 0x000fe40000410000 */
[-C--:B------:R-:W-:Y:S02]  /*c440*/  FMUL.FTZ R8, R13, R58.reuse ;  /* 0x0000003a0d087220 */ /* 0x080fe40000410000 */
[----:B------:R-:W-:Y:S02]  /*c450*/  FMUL.FTZ R58, R55, R58 ;  /* 0x0000003a373a7220 */ /* 0x000fe40000410000 */
[C---:B------:R-:W-:Y:S02]  /*c460*/  FMUL.FTZ R61, R57.reuse, R61 ;  /* 0x0000003d393d7220 */ /* 0x040fe40000410000 */
[----:B------:R-:W-:Y:S01]  /*c470*/  FFMA.FTZ R54, R57, R72, R54 ;  /* 0x0000004839367223 */ /* 0x000fe20000010036 */
[----:B------:R-:W-:Y:S01]  /*c480*/  HADD2.F32 R57, -RZ, R36.H0_H0 ;  /* 0x20000024ff397230 */ /* 0x000fe20000004100 */
[----:B------:R-:W-:-:S02]  /*c490*/  FMUL.FTZ R59, R50, R59 ;  /* 0x0000003b323b7220 */ /* 0x000fc40000410000 */
[----:B------:R-:W-:Y:S02]  /*c4a0*/  FFMA.FTZ R9, R50, R71, R9 ;  /* 0x0000004732097223 */ /* 0x000fe40000010009 */
[----:B------:R-:W-:Y:S01]  /*c4b0*/  FFMA.FTZ R55, R55, R70, R8 ;  /* 0x0000004637377223 */ /* 0x000fe20000010008 */
[----:B------:R-:W-:Y:S01]  /*c4c0*/  HADD2.F32 R8, -RZ, R31.H0_H0 ;  /* 0x2000001fff087230 */ /* 0x000fe20000004100 */
[----:B------:R-:W-:Y:S01]  /*c4d0*/  FMUL.FTZ R50, R53, R56 ;  /* 0x0000003835327220 */ /* 0x000fe20000410000 */
[----:B------:R-:W-:Y:S01]  /*c4e0*/  F2FP.PACK_AB R9, R9, R54 ;  /* 0x000000360909723e */ /* 0x000fe200000000ff */
[C---:B------:R-:W-:Y:S02]  /*c4f0*/  FMUL.FTZ R56, R10.reuse, R56 ;  /* 0x000000380a387220 */ /* 0x040fe40000410000 */
[----:B------:R-:W-:Y:S02]  /*c500*/  FFMA.FTZ R10, R10, R69, R50 ;  /* 0x000000450a0a7223 */ /* 0x000fe40000010032 */
[----:B------:R-:W-:-:S02]  /*c510*/  FMUL.FTZ R50, R14, R57 ;  /* 0x000000390e327220 */ /* 0x000fc40000410000 */
[-C--:B------:R-:W-:Y:S01]  /*c520*/  FMUL.FTZ R76, R15, R8.reuse ;  /* 0x000000080f4c7220 */ /* 0x080fe20000410000 */
[----:B------:R-:W-:Y:S01]  /*c530*/  F2FP.PACK_AB R10, R10, R55 ;  /* 0x000000370a0a723e */ /* 0x000fe200000000ff */
        /* <DEDUP_REMOVED lines=20> */
.L_x_2362:
[----:B------:R-:W-:Y:S05]  /*c680*/  BSYNC B0 ;  /* 0x0000000000007941 */ /* 0x000fea0003800000 */
.L_x_2361:
        /* <DEDUP_REMOVED lines=16> */
[----:B------:R-:W-:Y:S01]  /*c790*/  HADD2.F32 R68, -RZ, R28.H0_H0 ;  /* 0x2000001cff447230 */ /* 0x000fe20000004100 */
[----:B------:R-:W-:Y:S01]  /*c7a0*/  SHF.L.U32 R10, R9, 0x3, RZ ;  /* 0x00000003090a7819 */ /* 0x000fe200000006ff */
[----:B------:R-:W-:Y:S01]  /*c7b0*/  HADD2.F32 R67, -RZ, R25.H0_H0 ;  /* 0x20000019ff437230 */ /* 0x000fe20000004100 */
[----:B------:R-:W-:Y:S01]  /*c7c0*/  LEA.HI R8, R8, R9, RZ, 0x3 ;  /* 0x0000000908087211 */ /* 0x000fe200078f18ff */
[--C-:B------:R-:W-:Y:S01]  /*c7d0*/  HADD2.F32 R66, -RZ, R29.reuse.H1_H1 ;  /* 0x3000001dff427230 */ /* 0x100fe20000004100 */
[----:B------:R-:W-:Y:S01]  /*c7e0*/  SHF.L.U32 R12, R12, 0x7, RZ ;  /* 0x000000070c0c7819 */ /* 0x000fe200000006ff */
[----:B------:R-:W-:Y:S01]  /*c7f0*/  HADD2.F32 R52, -RZ, R20.H1_H1 ;  /* 0x30000014ff347230 */ /* 0x000fe20000004100 */
[----:B------:R-:W-:Y:S01]  /*c800*/  LOP3.LUT R10, R47, 0x38, R10, 0xf8, !PT ;  /* 0x000000382f0a7812 */ /* 0x000fe200078ef80a */
[--C-:B------:R-:W-:Y:S01]  /*c810*/  HADD2.F32 R63, -RZ, R24.reuse.H1_H1 ;  /* 0x30000018ff3f7230 */ /* 0x100fe20000004100 */
[----:B------:R-:W-:Y:S01]  /*c820*/  SHF.L.U32 R8, R8, 0xa, RZ ;  /* 0x0000000a08087819 */ /* 0x000fe200000006ff */
[----:B------:R-:W-:Y:S01]  /*c830*/  HADD2.F32 R62, -RZ, R29.H0_H0 ;  /* 0x2000001dff3e7230 */ /* 0x000fe20000004100 */
[----:B------:R-:W-:Y:S01]  /*c840*/  LOP3.LUT R12, R12, 0x7fffe000, RZ, 0xc0, !PT ;  /* 0x7fffe0000c0c7812 */ /* 0x000fe200078ec0ff */
        /* <DEDUP_REMOVED lines=69> */
.L_x_2360:
[----:B------:R-:W-:Y:S05]  /*cca0*/  BSYNC B1 ;  /* 0x0000000000017941 */ /* 0x000fea0003800000 */
.L_x_2359:
        /* <DEDUP_REMOVED lines=106> */
.L_x_2366:
[----:B------:R-:W-:Y:S05]  /*d350*/  BSYNC B0 ;  /* 0x0000000000007941 */ /* 0x000fea0003800000 */
.L_x_2365:
[----:B------:R-:W-:-:S13]  /*d360*/  ISETP.GE.AND P0, PT, R30, c[0x0][0x27c], PT ;  /* 0x00009f001e007a0c */ /* 0x000fda0003f06270 */
[----:B------:R-:W-:Y:S05]  /*d370*/  @P0 BRA `(.L_x_2364) ;  /* 0x000005f000000947 */ /* 0x000fea0003800000 */
[----:B-1----:R-:W-:Y:S01]  /*d380*/  SHF.R.S32.HI R9, RZ, 0x1f, R30 ;  /* 0x0000001fff097819 */ /* 0x002fe2000001141e */
[--C-:B------:R-:W-:Y:S02]  /*d390*/  HADD2.F32 R57, -RZ, R26.reuse.H1_H1 ;  /* 0x3000001aff397230 */ /* 0x100fe40000004100 */
[----:B------:R-:W-:Y:S01]  /*d3a0*/  HADD2.F32 R56, -RZ, R25.H1_H1 ;  /* 0x30000019ff387230 */ /* 0x000fe20000004100 */
[CC--:B------:R-:W-:Y:S01]  /*d3b0*/  LEA.HI R11, R9.reuse, R30.reuse, RZ, 0x3 ;  /* 0x0000001e090b7211 */ /* 0x0c0fe200078f18ff */
[----:B------:R-:W-:Y:S01]  /*d3c0*/  HADD2.F32 R63, -RZ, R26.H0_H0 ;  /* 0x2000001aff3f7230 */ /* 0x000fe20000004100 */
[----:B------:R-:W-:Y:S01]  /*d3d0*/  LEA.HI R12, R9, R30, RZ, 0x6 ;  /* 0x0000001e090c7211 */ /* 0x000fe200078f30ff */
[----:B------:R-:W-:Y:S01]  /*d3e0*/  HADD2.F32 R59, -RZ, R28.H1_H1 ;  /* 0x3000001cff3b7230 */ /* 0x000fe20000004100 */
[----:B------:R-:W-:Y:S01]  /*d3f0*/  LEA.HI.SX32 R9, R11, R46, 0x1d ;  /* 0x0000002e0b097211 */ /* 0x000fe200078feaff */
[--C-:B------:R-:W-:Y:S01]  /*d400*/  HADD2.F32 R60, -RZ, R20.reuse.H1_H1 ;  /* 0x30000014ff3c7230 */ /* 0x100fe20000004100 */
[----:B------:R-:W-:Y:S01]  /*d410*/  SHF.L.U32 R12, R12, 0x7, RZ ;  /* 0x000000070c0c7819 */ /* 0x000fe200000006ff */
[----:B------:R-:W-:Y:S01]  /*d420*/  HADD2.F32 R70, -RZ, R20.H0_H0 ;  /* 0x20000014ff467230 */ /* 0x000fe20000004100 */
[----:B------:R-:W-:Y:S01]  /*d430*/  SHF.R.S32.HI R8, RZ, 0x1f, R9 ;  /* 0x0000001fff087819 */ /* 0x000fe20000011409 */
[----:B------:R-:W-:Y:S01]  /*d440*/  HADD2.F32 R73, -RZ, R27.H0_H0 ;  /* 0x2000001bff497230 */ /* 0x000fe20000004100 */
        /* <DEDUP_REMOVED lines=18> */
[----:B------:R-:W-:Y:S01]  /*d570*/  HADD2.F32 R53, -RZ, R10.H1_H1 ;  /* 0x3000000aff357230 */ /* 0x000fe20000004100 */
[----:B------:R-:W-:Y:S01]  /*d580*/  FMUL.FTZ R69, R57, R44 ;  /* 0x0000002c39457220 */ /* 0x000fe20000410000 */
[----:B------:R-:W-:-:S02]  /*d590*/  HADD2.F32 R10, -RZ, R22.H1_H1 ;  /* 0x30000016ff0a7230 */ /* 0x000fc40000004100 */
[--C-:B------:R-:W-:Y:S02]  /*d5a0*/  HADD2.F32 R54, -RZ, R8.reuse.H0_H0 ;  /* 0x20000008ff367230 */ /* 0x100fe40000004100 */
        /* <DEDUP_REMOVED lines=20> */
[--C-:B------:R-:W-:Y:S01]  /*d6f0*/  HADD2.F32 R13, -RZ, R14.reuse.H0_H0 ;  /* 0x2000000eff0d7230 */ /* 0x100fe20000004100 */
[----:B------:R-:W-:Y:S01]  /*d700*/  FFMA.FTZ R50, R57, R50, R8 ;  /* 0x0000003239327223 */ /* 0x000fe20000010008 */
[----:B------:R-:W-:Y:S01]  /*d710*/  HADD2.F32 R10, -RZ, R27.H1_H1 ;  /* 0x3000001bff0a7230 */ /* 0x000fe20000004100 */
[----:B------:R-:W-:Y:S01]  /*d720*/  FFMA.FTZ R9, R55, R52, R9 ;  /* 0x0000003437097223 */ /* 0x000fe20000010009 */
[----:B------:R-:W-:Y:S01]  /*d730*/  HADD2.F32 R49, -RZ, R14.H1_H1 ;  /* 0x3000000eff317230 */ /* 0x000fe20000004100 */
[----:B------:R-:W-:Y:S01]  /*d740*/  FFMA.FTZ R68, R59, R44, -R68 ;  /* 0x0000002c3b447223 */ /* 0x000fe20000010844 */
[----:B------:R-:W-:Y:S01]  /*d750*/  HADD2.F32 R14, -RZ, R15.H0_H0 ;  /* 0x2000000fff0e7230 */ /* 0x000fe20000004100 */
[C---:B------:R-:W-:Y:S01]  /*d760*/  FMUL.FTZ R8, R10.reuse, R13 ;  /* 0x0000000d0a087220 */ /* 0x040fe20000410000 */
[----:B------:R-:W-:Y:S01]  /*d770*/  HADD2.F32 R54, -RZ, R29.H1_H1 ;  /* 0x3000001dff367230 */ /* 0x000fe20000004100 */
[----:B------:R-:W-:Y:S01]  /*d780*/  FMUL.FTZ R61, R10, R51 ;  /* 0x000000330a3d7220 */ /* 0x000fe20000410000 */
[--C-:B------:R-:W-:Y:S01]  /*d790*/  HADD2.F32 R52, -RZ, R24.reuse.H1_H1 ;  /* 0x30000018ff347230 */ /* 0x100fe20000004100 */
        /* <DEDUP_REMOVED lines=29> */
.L_x_2364:
[----:B------:R-:W-:Y:S05]  /*d970*/  BSYNC B1 ;  /* 0x0000000000017941 */ /* 0x000fea0003800000 */
.L_x_2363:
        /* <DEDUP_REMOVED lines=106> */
.L_x_2370:
[----:B------:R-:W-:Y:S05]  /*e020*/  BSYNC B0 ;  /* 0x0000000000007941 */ /* 0x000fea0003800000 */
.L_x_2369:
        /* <DEDUP_REMOVED lines=97> */
.L_x_2368:
[----:B------:R-:W-:Y:S05]  /*e640*/  BSYNC B1 ;  /* 0x0000000000017941 */ /* 0x000fea0003800000 */
.L_x_2367:
        /* <DEDUP_REMOVED lines=20> */
[----:B------:R-:W-:Y:S01]  /*e790*/  HADD2.F32 R35, -RZ, R35.H0_H0 ;  /* 0x20000023ff237230 */ /* 0x000fe20000004100 */
[----:B------:R-:W-:Y:S01]  /*e7a0*/  SHF.L.U32 R10, R8, 0x3, RZ ;  /* 0x00000003080a7819 */ /* 0x000fe200000006ff */
[--C-:B------:R-:W-:Y:S01]  /*e7b0*/  HADD2.F32 R54, -RZ, R32.reuse.H1_H1 ;  /* 0x30000020ff367230 */ /* 0x100fe20000004100 */
[----:B------:R-:W-:Y:S01]  /*e7c0*/  LEA.HI R8, R9, R8, RZ, 0x3 ;  /* 0x0000000809087211 */ /* 0x000fe200078f18ff */
[----:B------:R-:W-:Y:S01]  /*e7d0*/  HADD2.F32 R32, -RZ, R32.H0_H0 ;  /* 0x20000020ff207230 */ /* 0x000fe20000004100 */
[----:B------:R-:W-:Y:S01]  /*e7e0*/  LOP3.LUT R10, R45, 0x38, R10, 0xf8, !PT ;  /* 0x000000382d0a7812 */ /* 0x000fe200078ef80a */
[----:B------:R-:W-:Y:S01]  /*e7f0*/  HADD2.F32 R37, -RZ, R37.H0_H0 ;  /* 0x20000025ff257230 */ /* 0x000fe20000004100 */
[----:B------:R-:W-:Y:S01]  /*e800*/  SHF.L.U32 R8, R8, 0xa, RZ ;  /* 0x0000000a08087819 */ /* 0x000fe200000006ff */
[----:B------:R-:W-:Y:S01]  /*e810*/  HADD2.F32 R63, -RZ, R38.H0_H0 ;  /* 0x20000026ff3f7230 */ /* 0x000fe20000004100 */
[----:B------:R-:W-:-:S02]  /*e820*/  LOP3.LUT R12, R12, R41, RZ, 0x3c, !PT ;  /* 0x000000290c0c7212 */ /* 0x000fc400078e3cff */
[----:B------:R-:W-:Y:S02]  /*e830*/  LOP3.LUT R9, R10, R41, RZ, 0x3c, !PT ;  /* 0x000000290a097212 */ /* 0x000fe400078e3cff */
[----:B------:R-:W-:Y:S02]  /*e840*/  LOP3.LUT R8, R8, 0x7fffe000, RZ, 0xc0, !PT ;  /* 0x7fffe00008087812 */ /* 0x000fe400078ec0ff */
[----:B------:R-:W-:Y:S02]  /*e850*/  IADD3 R43, R39, R12, RZ ;  /* 0x0000000c272b7210 */ /* 0x000fe40007ffe0ff */
[----:B------:R-:W-:Y:S02]  /*e860*/  IADD3 R8, R9, R8, R39 ;  /* 0x0000000809087210 */ /* 0x000fe40007ffe027 */
[----:B------:R-:W-:Y:S02]  /*e870*/  SHF.L.U32 R43, R43, 0x1, RZ ;  /* 0x000000012b2b7819 */ /* 0x000fe400000006ff */
[----:B------:R-:W-:-:S03]  /*e880*/  SHF.L.U32 R42, R8, 0x1, RZ ;  /* 0x00000001082a7819 */ /* 0x000fc600000006ff */
[----:B------:R-:W1:Y:S04]  /*e890*/  LDS.128 R12, [R43+0x10080] ;  /* 0x010080002b0c7984 */ /* 0x000e680000000c00 */
[----:B------:R-:W2:Y:S01]  /*e8a0*/  LDS.128 R8, [R42+0x10080] ;  /* 0x010080002a087984 */ /* 0x000ea20000000c00 */
[--C-:B-1----:R-:W-:Y:S02]  /*e8b0*/  HADD2.F32 R44, -RZ, R12.reuse.H0_H0 ;  /* 0x2000000cff2c7230 */ /* 0x102fe40000004100 */
[----:B------:R-:W-:Y:S02]  /*e8c0*/  HADD2.F32 R46, -RZ, R12.H1_H1 ;  /* 0x3000000cff2e7230 */ /* 0x000fe40000004100 */
[--C-:B--2---:R-:W-:Y:S01]  /*e8d0*/  HADD2.F32 R50, -RZ, R8.reuse.H0_H0 ;  /* 0x20000008ff327230 */ /* 0x104fe20000004100 */
[C---:B------:R-:W-:Y:S01]  /*e8e0*/  FMUL.FTZ R56, R49.reuse, R44 ;  /* 0x0000002c31387220 */ /* 0x040fe20000410000 */
[--C-:B------:R-:W-:Y:S01]  /*e8f0*/  HADD2.F32 R12, -RZ, R13.reuse.H0_H0 ;  /* 0x2000000dff0c7230 */ /* 0x100fe20000004100 */
[----:B------:R-:W-:Y:S01]  /*e900*/  FMUL.FTZ R58, R54, R46 ;  /* 0x0000002e363a7220 */ /* 0x000fe20000410000 */
[----:B------:R-:W-:Y:S01]  /*e910*/  HADD2.F32 R47, -RZ, R13.H1_H1 ;  /* 0x3000000dff2f7230 */ /* 0x000fe20000004100 */
[-C--:B------:R-:W-:Y:S01]  /*e920*/  FMUL.FTZ R49, R49, R50.reuse ;  /* 0x0000003231317220 */ /* 0x080fe20000410000 */
[----:B------:R-:W-:Y:S01]  /*e930*/  HADD2.F32 R51, -RZ, R8.H1_H1 ;  /* 0x30000008ff337230 */ /* 0x000fe20000004100 */
[----:B------:R-:W-:Y:S01]  /*e940*/  FFMA.FTZ R50, R55, R50, R56 ;  /* 0x0000003237327223 */ /* 0x000fe20000010038 */
[--C-:B------:R-:W-:Y:S01]  /*e950*/  HADD2.F32 R8, -RZ, R9.reuse.H0_H0 ;  /* 0x20000009ff087230 */ /* 0x100fe20000004100 */
[C---:B------:R-:W-:Y:S01]  /*e960*/  FMUL.FTZ R57, R35.reuse, R12 ;  /* 0x0000000c23397220 */ /* 0x040fe20000410000 */
[----:B------:R-:W-:Y:S01]  /*e970*/  HADD2.F32 R52, -RZ, R9.H1_H1 ;  /* 0x30000009ff347230 */ /* 0x000fe20000004100 */
[C---:B------:R-:W-:Y:S01]  /*e980*/  FMUL.FTZ R61, R32.reuse, R47 ;  /* 0x0000002f203d7220 */ /* 0x040fe20000410000 */
[--C-:B------:R-:W-:Y:S01]  /*e990*/  HADD2.F32 R56, -RZ, R34.reuse.H1_H1 ;  /* 0x30000022ff387230 */ /* 0x100fe20000004100 */
        /* <DEDUP_REMOVED lines=8> */
[-C--:B------:R-:W-:Y:S01]  /*ea20*/  FMUL.FTZ R59, R54, R51.reuse ;  /* 0x00000033363b7220 */ /* 0x080fe20000410000 */
[--C-:B------:R-:W-:Y:S01]  /*ea30*/  HADD2.F32 R14, -RZ, R15.reuse.H0_H0 ;  /* 0x2000000fff0e7230 */ /* 0x100fe20000004100 */
[----:B------:R-:W-:Y:S01]  /*ea40*/  FFMA.FTZ R51, R56, R51, R58 ;  /* 0x0000003338337223 */ /* 0x000fe2000001003a */
[----:B------:R-:W-:Y:S01]  /*ea50*/  HADD2.F32 R61, -RZ, R36.H0_H0 ;  /* 0x20000024ff3d7230 */ /* 0x000fe20000004100 */
[----:B------:R-:W-:Y:S01]  /*ea60*/  FMUL.FTZ R60, R8, R13 ;  /* 0x0000000d083c7220 */ /* 0x000fe20000410000 */
[----:B------:R-:W-:Y:S01]  /*ea70*/  HADD2.F32 R9, -RZ, R10.H0_H0 ;  /* 0x2000000aff097230 */ /* 0x000fe20000004100 */
[----:B------:R-:W-:Y:S01]  /*ea80*/  FFMA.FTZ R49, R55, R44, -R49 ;  /* 0x0000002c37317223 */ /* 0x000fe20000010831 */
[----:B------:R-:W-:Y:S01]  /*ea90*/  HADD2.F32 R54, -RZ, R38.H1_H1 ;  /* 0x30000026ff367230 */ /* 0x000fe20000004100 */
[----:B------:R-:W-:Y:S01]  /*eaa0*/  FFMA.FTZ R46, R56, R46, -R59 ;  /* 0x0000002e382e7223 */ /* 0x000fe2000001083b */
[----:B------:R-:W-:Y:S01]  /*eab0*/  HADD2.F32 R53, -RZ, R10.H1_H1 ;  /* 0x3000000aff357230 */ /* 0x000fe20000004100 */
[-C--:B------:R-:W-:Y:S01]  /*eac0*/  FMUL.FTZ R8, R8, R9.reuse ;  /* 0x0000000908087220 */ /* 0x080fe20000410000 */
[----:B------:R-:W-:Y:S01]  /*ead0*/  HADD2.F32 R15, -RZ, R15.H1_H1 ;  /* 0x3000000fff0f7230 */ /* 0x000fe20000004100 */
[----:B------:R-:W-:Y:S01]  /*eae0*/  FFMA.FTZ R60, R54, R9, R60 ;  /* 0x00000009363c7223 */ /* 0x000fe2000001003c */
[----:B------:R-:W-:Y:S01]  /*eaf0*/  HADD2.F32 R10, -RZ, R11.H0_H0 ;  /* 0x2000000bff0a7230 */ /* 0x000fe20000004100 */
[----:B------:R-:W-:Y:S01]  /*eb00*/  FFMA.FTZ R35, R37, R12, -R35 ;  /* 0x0000000c25237223 */ /* 0x000fe20000010823 */
[--C-:B------:R-:W-:Y:S01]  /*eb10*/  HADD2.F32 R58, -RZ, R31.reuse.H1_H1 ;  /* 0x3000001fff3a7230 */ /* 0x100fe20000004100 */
[----:B------:R-:W-:Y:S01]  /*eb20*/  FFMA.FTZ R32, R34, R47, -R32 ;  /* 0x0000002f22207223 */ /* 0x000fe20000010820 */
[----:B------:R-:W-:Y:S01]  /*eb30*/  HADD2.F32 R36, -RZ, R31.H0_H0 ;  /* 0x2000001fff247230 */ /* 0x000fe20000004100 */
[C---:B------:R-:W-:Y:S01]  /*eb40*/  FMUL.FTZ R31, R61.reuse, R14 ;  /* 0x0000000e3d1f7220 */ /* 0x040fe20000410000 */
[----:B------:R-:W-:Y:S01]  /*eb50*/  HADD2.F32 R11, -RZ, R11.H1_H1 ;  /* 0x3000000bff0b7230 */ /* 0x000fe20000004100 */
[----:B------:R-:W-:Y:S01]  /*eb60*/  FMUL.FTZ R62, R58, R48 ;  /* 0x000000303a3e7220 */ /* 0x000fe20000410000 */
[--C-:B------:R-:W-:Y:S01]  /*eb70*/  HADD2.F32 R9, -RZ, R33.reuse.H1_H1 ;  /* 0x30000021ff097230 */ /* 0x100fe20000004100 */
[-C--:B------:R-:W-:Y:S01]  /*eb80*/  FMUL.FTZ R61, R61, R10.reuse ;  /* 0x0000000a3d3d7220 */ /* 0x080fe20000410000 */
[----:B------:R-:W-:Y:S01]  /*eb90*/  HADD2.F32 R38, -RZ, R33.H0_H0 ;  /* 0x20000021ff267230 */ /* 0x000fe20000004100 */
[----:B------:R-:W-:Y:S01]  /*eba0*/  FMUL.FTZ R33, R36, R15 ;  /* 0x0000000f24217220 */ /* 0x000fe20000410000 */
[----:B------:R-:W-:Y:S01]  /*ebb0*/  F2FP.PACK_AB R12, R46, R49 ;  /* 0x000000312e0c723e */ /* 0x000fe200000000ff */
[----:B------:R-:W-:-:S02]  /*ebc0*/  FFMA.FTZ R31, R63, R10, R31 ;  /* 0x0000000a3f1f7223 */ /* 0x000fc4000001001f */
[----:B------:R-:W-:Y:S02]  /*ebd0*/  FMUL.FTZ R58, R58, R53 ;  /* 0x000000353a3a7220 */ /* 0x000fe40000410000 */
[-C--:B------:R-:W-:Y:S02]  /*ebe0*/  FMUL.FTZ R10, R36, R11.reuse ;  /* 0x0000000b240a7220 */ /* 0x080fe40000410000 */
[----:B------:R-:W-:Y:S02]  /*ebf0*/  FFMA.FTZ R36, R38, R11, R33 ;  /* 0x0000000b26247223 */ /* 0x000fe40000010021 */
[----:B------:R-:W-:Y:S01]  /*ec00*/  FFMA.FTZ R54, R54, R13, -R8 ;  /* 0x0000000d36367223 */ /* 0x000fe20000010808 */
[----:B------:R-:W-:Y:S01]  /*ec10*/  F2FP.PACK_AB R13, R32, R35 ;  /* 0x00000023200d723e */ /* 0x000fe200000000ff */
        /* <DEDUP_REMOVED lines=8> */
[----:B------:R-:W-:Y:S02]  /*eca0*/  F2FP.PACK_AB R10, R53, R60 ;  /* 0x0000003c350a723e */ /* 0x000fe400000000ff */
[----:B------:R-:W-:Y:S01]  /*ecb0*/  F2FP.PACK_AB R11, R36, R31 ;  /* 0x0000001f240b723e */ /* 0x000fe200000000ff */
[----:B------:R1:W-:Y:S04]  /*ecc0*/  STS.128 [R43+0x10080], R12 ;  /* 0x0100800c2b007388 */ /* 0x0003e80000000c00 */
[----:B------:R1:W-:Y:S02]  /*ecd0*/  STS.128 [R42+0x10080], R8 ;  /* 0x010080082a007388 */ /* 0x0003e40000000c00 */
.L_x_2372:
[----:B------:R-:W-:Y:S05]  /*ece0*/  BSYNC B0 ;  /* 0x0000000000007941 */ /* 0x000fea0003800000 */
.L_x_2371:
[----:B------:R-:W-:-:S13]  /*ecf0*/  ISETP.GE.AND P0, PT, R30, c[0x0][0x27c], PT ;  /* 0x00009f001e007a0c */ /* 0x000fda0003f06270 */
[----:B------:R-:W-:Y:S05]  /*ed00*/  @P0 BRA `(.L_x_2350) ;  /* 0x000005f000000947 */ /* 0x000fea0003800000 */
[----:B-1----:R-:W-:Y:S01]  /*ed10*/  SHF.R.S32.HI R9, RZ, 0x1f, R30 ;  /* 0x0000001fff097819 */ /* 0x002fe2000001141e */
[----:B------:R-:W-:Y:S02]  /*ed20*/  HADD2.F32 R37, -RZ, R26.H0_H0 ;  /* 0x2000001aff257230 */ /* 0x000fe40000004100 */
[----:B------:R-:W-:Y:S01]  /*ed30*/  HADD2.F32 R43, -RZ, R22.H0_H0 ;  /* 0x20000016ff2b7230 */ /* 0x000fe20000004100 */
        /* <DEDUP_REMOVED lines=10> */
[----:B------:R-:W-:-:S02]  /*ede0*/  LOP3.LUT R11, R10, R41, RZ, 0x3c, !PT ;  /* 0x000000290a0b7212 */ /* 0x000fc400078e3cff */
[----:B------:R-:W-:Y:S02]  /*edf0*/  SHF.L.U32 R12, R12, 0x7, RZ ;  /* 0x000000070c0c7819 */ /* 0x000fe400000006ff */
[----:B------:R-:W-:Y:S02]  /*ee00*/  SHF.L.U32 R10, R9, 0x3, RZ ;  /* 0x00000003090a7819 */ /* 0x000fe400000006ff */
[----:B------:R-:W-:Y:S02]  /*ee10*/  LEA.HI R8, R8, R9, RZ, 0x3 ;  /* 0x0000000908087211 */ /* 0x000fe400078f18ff */
[----:B------:R-:W-:Y:S02]  /*ee20*/  LOP3.LUT R12, R12, 0x7fffe000, RZ, 0xc0, !PT ;  /* 0x7fffe0000c0c7812 */ /* 0x000fe400078ec0ff */
[----:B------:R-:W-:Y:S02]  /*ee30*/  LOP3.LUT R10, R45, 0x38, R10, 0xf8, !PT ;  /* 0x000000382d0a7812 */ /* 0x000fe400078ef80a */
[----:B------:R-:W-:-:S02]  /*ee40*/  SHF.L.U32 R8, R8, 0xa, RZ ;  /* 0x0000000a08087819 */ /* 0x000fc400000006ff */
[--C-:B------:R-:W-:Y:S02]  /*ee50*/  IADD3 R11, R11, R12, R39.reuse ;  /* 0x0000000c0b0b7210 */ /* 0x100fe40007ffe027 */
[----:B------:R-:W-:Y:S02]  /*ee60*/  LOP3.LUT R41, R10, R41, RZ, 0x3c, !PT ;  /* 0x000000290a297212 */ /* 0x000fe400078e3cff */
[----:B------:R-:W-:Y:S02]  /*ee70*/  LOP3.LUT R8, R8, 0x7fffe000, RZ, 0xc0, !PT ;  /* 0x7fffe00008087812 */ /* 0x000fe400078ec0ff */
[----:B------:R-:W-:Y:S02]  /*ee80*/  SHF.L.U32 R30, R11, 0x1, RZ ;  /* 0x000000010b1e7819 */ /* 0x000fe400000006ff */
[----:B------:R-:W-:Y:S01]  /*ee90*/  IADD3 R8, R41, R8, R39 ;  /* 0x0000000829087210 */ /* 0x000fe20007ffe027 */
[--C-:B------:R-:W-:Y:S02]  /*eea0*/  HADD2.F32 R41, -RZ, R28.reuse.H0_H0 ;  /* 0x2000001cff297230 */ /* 0x100fe40000004100 */
[----:B------:R-:W1:Y:S01]  /*eeb0*/  LDS.128 R12, [R30+0x10080] ;  /* 0x010080001e0c7984 */ /* 0x000e620000000c00 */
[----:B------:R-:W-:Y:S01]  /*eec0*/  SHF.L.U32 R31, R8, 0x1, RZ ;  /* 0x00000001081f7819 */ /* 0x000fe200000006ff */
[----:B------:R-:W-:-:S04]  /*eed0*/  HADD2.F32 R28, -RZ, R28.H1_H1 ;  /* 0x3000001cff1c7230 */ /* 0x000fc80000004100 */
        /* <DEDUP_REMOVED lines=66> */
.L_x_2350:
[----:B------:R-:W-:Y:S05]  /*f300*/  BSYNC B2 ;  /* 0x0000000000027941 */ /* 0x000fea0003800000 */
.L_x_2322:
[----:B------:R-:W-:Y:S01]  /*f310*/  IMAD.SHL.U32 R213, R17, 0x40, RZ ;  /* 0x0000004011d57824 */ /* 0x000fe200078e00ff */
[----:B------:R-:W-:Y:S01]  /*f320*/  ISETP.GT.AND P3, PT, R86, 0x7f, PT ;  /* 0x0000007f5600780c */ /* 0x000fe20003f64270 */
[----:B-1----:R-:W-:Y:S01]  /*f330*/  IMAD.SHL.U32 R10, R158, 0x8, RZ ;  /* 0x000000089e0a7824 */ /* 0x002fe200078e00ff */
[----:B------:R-:W-:Y:S01]  /*f340*/  SEL R11, RZ, 0x4, P6 ;  /* 0x00000004ff0b7807 */ /* 0x000fe20003000000 */
[----:B------:R-:W-:Y:S01]  /*f350*/  IMAD R8, R21, c[0x0][0x208], RZ ;  /* 0x0000820015087a24 */ /* 0x000fe200078e02ff */
[----:B------:R-:W-:Y:S01]  /*f360*/  LOP3.LUT R213, R213, 0x1c0, RZ, 0xc0, !PT ;  /* 0x000001c0d5d57812 */ /* 0x000fe200078ec0ff */
[----:B------:R-:W-:Y:S01]  /*f370*/  IMAD.WIDE.U32 R12, R23, c[0x0][0x208], RZ ;  /* 0x00008200170c7a25 */ /* 0x000fe200078e00ff */
[----:B------:R-:W-:Y:S01]  /*f380*/  SEL R15, RZ, 0x8, P5 ;  /* 0x00000008ff0f7807 */ /* 0x000fe20002800000 */
[----:B------:R-:W-:-:S04]  /*f390*/  DEPBAR.LE SB0, 0x0 ;  /* 0x000080000000791a */ /* 0x000fc80000000000 */
[----:B------:R-:W-:Y:S01]  /*f3a0*/  LOP3.LUT R10, R213, 0x8, R10, 0xf8, !PT ;  /* 0x00000008d50a7812 */ /* 0x000fe200078ef80a */
[----:B------:R-:W-:Y:S01]  /*f3b0*/  IMAD R8, R23, c[0x0][0x20c], R8 ;  /* 0x0000830017087a24 */ /* 0x000fe200078e0208 */
[----:B------:R-:W-:Y:S01]  /*f3c0*/  SHF.R.U32.HI R213, RZ, 0x3, R213 ;  /* 0x00000003ffd57819 */ /* 0x000fe200000116d5 */
[----:B------:R-:W-:Y:S01]  /*f3d0*/  IMAD.MOV.U32 R224, RZ, RZ, R218 ;  /* 0x000000ffffe07224 */ /* 0x000fe200078e00da */
[----:B------:R-:W-:Y:S01]  /*f3e0*/  BAR.SYNC.DEFER_BLOCKING 0x0 ;  /* 0x0000000000007b1d */ /* 0x000fe20000010000 */
[----:B------:R-:W-:Y:S01]  /*f3f0*/  IMAD.IADD R8, R13, 0x1, R8 ;  /* 0x000000010d087824 */ /* 0x000fe200078e0208 */
[----:B------:R-:W-:Y:S01]  /*f400*/  LOP3.LUT R213, R10, R213, RZ, 0x3c, !PT ;  /* 0x000000d50ad57212 */ /* 0x000fe200078e3cff */
[----:B------:R-:W-:Y:S01]  /*f410*/  IMAD.WIDE.U32 R12, R12, 0x30, R224 ;  /* 0x000000300c0c7825 */ /* 0x000fe200078e00e0 */
[----:B------:R-:W-:Y:S02]  /*f420*/  SEL R10, RZ, 0x2, P4 ;  /* 0x00000002ff0a7807 */ /* 0x000fe40002000000 */
[----:B------:R-:W-:Y:S01]  /*f430*/  LOP3.LUT P1, RZ, R17, 0x2, RZ, 0xc0, !PT ;  /* 0x0000000211ff7812 */ /* 0x000fe2000782c0ff */
[----:B------:R-:W-:Y:S01]  /*f440*/  IMAD R8, R8, 0x30, RZ ;  /* 0x0000003008087824 */ /* 0x000fe200078e02ff */
[----:B------:R-:W-:Y:S01]  /*f450*/  LEA R32, P0, R12, c[0x0][0x1f8], 0x1 ;  /* 0x00007e000c207a11 */ /* 0x000fe200078008ff */
[----:B------:R-:W-:Y:S01]  /*f460*/  IMAD R213, R6, 0x200, R213 ;  /* 0x0000020006d57824 */ /* 0x000fe200078e02d5 */
[----:B------:R-:W-:Y:S01]  /*f470*/  LEA.HI R6, R19, R86, RZ, 0x5 ;  /* 0x0000005613067211 */ /* 0x000fe200078f28ff */
[----:B------:R-:W-:Y:S01]  /*f480*/  IMAD.IADD R8, R13, 0x1, R8 ;  /* 0x000000010d087824 */ /* 0x000fe200078e0208 */
[----:B------:R-:W-:Y:S01]  /*f490*/  IADD3 R10, R11, R10, R18 ;  /* 0x0000000a0b0a7210 */ /* 0x000fe20007ffe012 */
[----:B------:R-:W-:Y:S01]  /*f4a0*/  @!P3 IMAD.MOV.U32 R11, RZ, RZ, c[0x0][0x208] ;  /* 0x00008200ff0bb624 */ /* 0x000fe200078e00ff */
[----:B------:R-:W-:Y:S01]  /*f4b0*/  P2R R9, PR, RZ, 0x40 ;  /* 0x00000040ff097803 */ /* 0x000fe20000000000 */
[----:B------:R-:W-:Y:S01]  /*f4c0*/  IMAD.SHL.U32 R13, R6, 0x20, RZ ;  /* 0x00000020060d7824 */ /* 0x000fe200078e00ff */
[----:B------:R-:W-:Y:S01]  /*f4d0*/  LEA.HI.X R33, R12, c[0x0][0x1fc], R8, 0x1, P0 ;  /* 0x00007f000c217a11 */ /* 0x000fe200000f0c08 */
[----:B------:R-:W-:Y:S01]  /*f4e0*/  @!P3 IMAD.MOV.U32 R8, RZ, RZ, c[0x0][0x20c] ;  /* 0x00008300ff08b624 */ /* 0x000fe200078e00ff */
[----:B------:R-:W-:Y:S01]  /*f4f0*/  @!P3 LEA R66, P0, R11, R32, 0x6 ;  /* 0x000000200b42b211 */ /* 0x000fe200078030ff */
[----:B------:R-:W-:Y:S01]  /*f500*/  IMAD.IADD R10, R15, 0x1, R10 ;  /* 0x000000010f0a7824 */ /* 0x000fe200078e020a */
[----:B------:R-:W-:Y:S01]  /*f510*/  LOP3.LUT R13, R13, 0x7ffffc00, RZ, 0xc0, !PT ;  /* 0x7ffffc000d0d7812 */ /* 0x000fe200078ec0ff */
[----:B------:R-:W-:Y:S01]  /*f520*/  IMAD.SHL.U32 R213, R213, 0x2, RZ ;  /* 0x00000002d5d57824 */ /* 0x000fe200078e00ff */
[----:B------:R-:W-:Y:S01]  /*f530*/  @!P3 LEA.HI.X R67, R11, R33, R8, 0x6, P0 ;  /* 0x000000210b43b211 */ /* 0x000fe200000f3408 */
[----:B------:R-:W-:Y:S01]  /*f540*/  IMAD.SHL.U32 R220, R16, 0x2, RZ ;  /* 0x0000000210dc7824 */ /* 0x000fe200078e00ff */
[----:B------:R-:W-:Y:S01]  /*f550*/  IADD3 R8, R2, R87, -R158 ;  /* 0x0000005702087210 */ /* 0x000fe20007ffe89e */
[----:B------:R-:W-:Y:S01]  /*f560*/  IMAD.IADD R2, R0, 0x1, R13 ;  /* 0x0000000100027824 */ /* 0x000fe200078e020d */
[----:B------:R-:W-:Y:S01]  /*f570*/  LOP3.LUT P4, RZ, R10, 0x1, RZ, 0xc0, !PT ;  /* 0x000000010aff7812 */ /* 0x000fe2000788c0ff */
[----:B------:R-:W-:Y:S01]  /*f580*/  LDSM.16.M88.4 R20, [R213+0xa080] ;  /* 0x00a08000d514783b */ /* 0x000fe20000000200 */
[C---:B------:R-:W-:Y:S01]  /*f590*/  IADD3 R12, R213.reuse, 0xa080, RZ ;  /* 0x0000a080d50c7810 */ /* 0x040fe20007ffe0ff */
[----:B------:R-:W-:Y:S01]  /*f5a0*/  IMAD.SHL.U32 R60, R2, 0x2, RZ ;  /* 0x00000002023c7824 */ /* 0x000fe200078e00ff */
[----:B------:R-:W-:Y:S01]  /*f5b0*/  ISETP.LT.OR P0, PT, R8, 0x1, !P4 ;  /* 0x000000010800780c */ /* 0x000fe20006701670 */
[----:B------:R-:W-:Y:S01]  /*f5c0*/  LDSM.16.M88.4 R28, [R213+0xb080] ;  /* 0x00b08000d51c783b */ /* 0x000fe20000000200 */
[----:B------:R-:W-:Y:S01]  /*f5d0*/  LEA R214, R2, 0x10080, 0x1 ;  /* 0x0001008002d67811 */ /* 0x000fe200078e08ff */
[----:B------:R-:W-:Y:S01]  /*f5e0*/  IMAD.MOV.U32 R2, RZ, RZ, 0x40 ;  /* 0x00000040ff027424 */ /* 0x000fe200078e00ff */
[----:B------:R-:W-:Y:S01]  /*f5f0*/  IADD3 R211, R213, 0xa0a0, RZ ;  /* 0x0000a0a0d5d37810 */ /* 0x000fe20007ffe0ff */
[----:B------:R-:W1:Y:S01]  /*f600*/  LDSM.16.M88.4 R60, [R60+0x10080] ;  /* 0x010080003c3c783b */ /* 0x000e620000000200 */
[----:B------:R-:W-:Y:S01]  /*f610*/  @P1 IADD3 R211, R12, -0x20, RZ ;  /* 0xffffffe00cd31810 */ /* 0x000fe20007ffe0ff */
[--C-:B------:R-:W-:Y:S01]  /*f620*/  IMAD R212, R7, 0x2, R214.reuse ;  /* 0x0000000207d47824 */ /* 0x100fe200078e02d6 */
[C---:B------:R-:W-:Y:S01]  /*f630*/  LOP3.LUT P2, RZ, R10.reuse, 0x2, RZ, 0xc0, !PT ;  /* 0x000000020aff7812 */ /* 0x040fe2000784c0ff */
[----:B------:R-:W2:Y:S01]  /*f640*/  LDSM.16.M88.4 R12, [R213+0xa880] ;  /* 0x00a88000d50c783b */ /* 0x000ea20000000200 */
[----:B------:R-:W-:Y:S01]  /*f650*/  LOP3.LUT P1, RZ, R10, 0x4, RZ, 0xc0, !PT ;  /* 0x000000040aff7812 */ /* 0x000fe2000782c0ff */
[C---:B------:R-:W-:Y:S01]  /*f660*/  IMAD R210, R5.reuse, 0x2, R214 ;  /* 0x0000000205d27824 */ /* 0x040fe200078e02d6 */
[----:B------:R-:W-:Y:S01]  /*f670*/  @!P3 ISETP.LT.OR P4, PT, R8, 0x21, !P4 ;  /* 0x000000210800b80c */ /* 0x000fe20006781670 */
[----:B------:R-:W-:Y:S01]  /*f680*/  LDSM.16.M88.4 R44, [R212] ;  /* 0x00000000d42c783b */ /* 0x000fe20000000200 */
[----:B------:R-:W-:Y:S01]  /*f690*/  IMAD R209, R5, 0x2, R212 ;  /* 0x0000000205d17824 */ /* 0x000fe200078e02d4 */
[----:B------:R-:W-:-:S02]  /*f6a0*/  IADD3 R203, R211, 0x800, RZ ;  /* 0x00000800d3cb7810 */ /* 0x000fc40007ffe0ff */
[----:B------:R-:W3:Y:S01]  /*f6b0*/  LDSM.16.M88.4 R56, [R211] ;  /* 0x00000000d338783b */ /* 0x000ee20000000200 */
[C---:B------:R-:W-:Y:S02]  /*f6c0*/  IADD3 R202, R211.reuse, 0x1000, RZ ;  /* 0x00001000d3ca7810 */ /* 0x040fe40007ffe0ff */
[C---:B------:R-:W-:Y:S01]  /*f6d0*/  IADD3 R200, R211.reuse, 0x1800, RZ ;  /* 0x00001800d3c87810 */ /* 0x040fe20007ffe0ff */
[----:B------:R-:W4:Y:S01]  /*f6e0*/  LDSM.16.M88.4 R52, [R211+0x800] ;  /* 0x00080000d334783b */ /* 0x000f220000000200 */
[C---:B------:R-:W-:Y:S02]  /*f6f0*/  IADD3 R199, R211.reuse, 0x2000, RZ ;  /* 0x00002000d3c77810 */ /* 0x040fe40007ffe0ff */
[C---:B------:R-:W-:Y:S01]  /*f700*/  IADD3 R198, R211.reuse, 0x2800, RZ ;  /* 0x00002800d3c67810 */ /* 0x040fe20007ffe0ff */
[----:B------:R-:W3:Y:S01]  /*f710*/  LDSM.16.M88.4 R48, [R211+0x1000] ;  /* 0x00100000d330783b */ /* 0x000ee20000000200 */
[C---:B------:R-:W-:Y:S02]  /*f720*/  IADD3 R197, R211.reuse, 0x3000, RZ ;  /* 0x00003000d3c57810 */ /* 0x040fe40007ffe0ff */
[----:B------:R-:W-:Y:S01]  /*f730*/  IADD3 R196, R211, 0x3800, RZ ;  /* 0x00003800d3c47810 */ /* 0x000fe20007ffe0ff */
[----:B------:R-:W-:Y:S01]  /*f740*/  @!PT LDS RZ, [RZ] ;  /* 0x00000000fffff984 */ /* 0x000fe20000000800 */
[----:B------:R-:W-:Y:S01]  /*f750*/  @!PT LDS RZ, [RZ] ;  /* 0x00000000fffff984 */ /* 0x000fe20000000800 */
[----:B------:R-:W-:Y:S01]  /*f760*/  @!PT LDS RZ, [RZ] ;  /* 0x00000000fffff984 */ /* 0x000fe20000000800 */
[----:B------:R3:W-:Y:S01]  /*f770*/  LDGSTS.E.BYPASS.LTC128B.128 [R220+0x4080], [R32.64], !P0 ;  /* 0x0408000020dc7fae */ /* 0x0007e2000c101d52 */
[----:B------:R-:W-:-:S02]  /*f780*/  LOP3.LUT P0, RZ, R17, 0x4, RZ, 0xc0, !PT ;  /* 0x0000000411ff7812 */ /* 0x000fc4000780c0ff */
[----:B------:R-:W-:Y:S02]  /*f790*/  IADD3 R195, R211, 0x4000, RZ ;  /* 0x00004000d3c37810 */ /* 0x000fe40007ffe0ff */
[----:B------:R-:W-:Y:S02]  /*f7a0*/  SEL R2, R2, 0xffffffc0, !P0 ;  /* 0xffffffc002027807 */ /* 0x000fe40004000000 */
[C---:B------:R-:W-:Y:S02]  /*f7b0*/  ISETP.LT.OR P0, PT, R8.reuse, 0x1, !P2 ;  /* 0x000000010800780c */ /* 0x040fe40005701670 */
[----:B------:R-:W-:Y:S01]  /*f7c0*/  @!P3 ISETP.LT.OR P2, PT, R8, 0x21, !P2 ;  /* 0x000000210800b80c */ /* 0x000fe20005741670 */
[--C-:B------:R-:W-:Y:S01]  /*f7d0*/  IMAD.IADD R207, R213, 0x1, R2.reuse ;  /* 0x00000001d5cf7824 */ /* 0x100fe200078e0202 */
[C---:B------:R-:W-:Y:S01]  /*f7e0*/  IADD3 R194, R211.reuse, 0x4800, RZ ;  /* 0x00004800d3c27810 */ /* 0x040fe20007ffe0ff */
[C---:B------:R-:W-:Y:S01]  /*f7f0*/  IMAD.IADD R201, R211.reuse, 0x1, R2 ;  /* 0x00000001d3c97824 */ /* 0x040fe200078e0202 */
[----:B------:R-:W-:-:S02]  /*f800*/  IADD3 R193, R211, 0x5000, RZ ;  /* 0x00005000d3c17810 */ /* 0x000fc40007ffe0ff */
[----:B------:R-:W-:Y:S01]  /*f810*/  IADD3 R192, R211, 0x5800, RZ ;  /* 0x00005800d3c07810 */ /* 0x000fe20007ffe0ff */
[C---:B-1----:R-:W-:Y:S04]  /*f820*/  HMMA.16816.F32 R24, R60.reuse, R20, RZ ;  /* 0x000000143c18723c */ /* 0x042fe800000018ff */
[----:B------:R1:W-:Y:S01]  /*f830*/  LDGSTS.E.BYPASS.LTC128B.128 [R220+0x5880], [R32.64+0x80], !P0 ;  /* 0x0588008020dc7fae */ /* 0x0003e2000c101d52 */
[C---:B------:R-:W-:Y:S02]  /*f840*/  ISETP.LT.OR P0, PT, R8.reuse, 0x1, !P1 ;  /* 0x000000010800780c */ /* 0x040fe40004f01670 */
[----:B------:R-:W-:Y:S01]  /*f850*/  @!P3 ISETP.LT.OR P1, PT, R8, 0x21, !P1 ;  /* 0x000000210800b80c */ /* 0x000fe20004f21670 */
[C---:B--2---:R-:W-:Y:S08]  /*f860*/  HMMA.16816.F32 R16, R60.reuse, R12, RZ ;  /* 0x0000000c3c10723c */ /* 0x044ff000000018ff */
[----:B------:R-:W-:Y:S02]  /*f870*/  HMMA.16816.F32 R20, R60, R22, RZ ;  /* 0x000000163c14723c */ /* 0x000fe400000018ff */
[----:B------:R1:W-:Y:S01]  /*f880*/  LDGSTS.E.BYPASS.LTC128B.128 [R220+0x7080], [R32.64+0x100], !P0 ;  /* 0x0708010020dc7fae */ /* 0x0003e2000c101d52 */
[----:B------:R-:W-:-:S04]  /*f890*/  LOP3.LUT P0, RZ, R10, 0x8, RZ, 0xc0, !PT ;  /* 0x000000080aff7812 */ /* 0x000fc8000780c0ff */
[C---:B------:R-:W-:Y:S01]  /*f8a0*/  ISETP.LT.OR P6, PT, R8.reuse, 0x1, !P0 ;  /* 0x000000010800780c */ /* 0x040fe200047c1670 */
[----:B------:R-:W-:Y:S01]  /*f8b0*/  HMMA.16816.F32 R12, R60, R14, RZ ;  /* 0x0000000e3c0c723c */ /* 0x000fe200000018ff */
[----:B------:R-:W-:-:S07]  /*f8c0*/  @!P3 ISETP.LT.OR P0, PT, R8, 0x21, !P0 ;  /* 0x000000210800b80c */ /* 0x000fce0004701670 */
[----:B---3--:R-:W-:Y:S04]  /*f8d0*/  HMMA.16816.F32 R24, R44, R56, R24 ;  /* 0x000000382c18723c */ /* 0x008fe80000001818 */
[----:B------:R1:W-:Y:S01]  /*f8e0*/  LDGSTS.E.BYPASS.LTC128B.128 [R220+0x8880], [R32.64+0x180], !P6 ;  /* 0x0888018020dc7fae */ /* 0x0003e2000f101d52 */
[----:B------:R-:W-:-:S03]  /*f8f0*/  ISETP.NE.AND P6, PT, R9, RZ, PT ;  /* 0x000000ff0900720c */ /* 0x000fc60003fc5270 */
[----:B------:R-:W-:Y:S01]  /*f900*/  HMMA.16816.F32 R8, R60, R28, RZ ;  /* 0x0000001c3c08723c */ /* 0x000fe200000018ff */
[----:B------:R2:W-:Y:S01]  /*f910*/  @!P3 LDGSTS.E.BYPASS.LTC128B.128 [R220+0x5080], [R66.64], !P4 ;  /* 0x0508000042dcbfae */ /* 0x0005e2000e101d52 */
[----:B------:R-:W-:-:S03]  /*f920*/  ISETP.GE.AND P4, PT, R87, 0x31, PT ;  /* 0x000000315700780c */ /* 0x000fc60003f86270 */
[----:B------:R2:W-:Y:S03]  /*f930*/  @!P3 LDGSTS.E.BYPASS.LTC128B.128 [R220+0x6880], [R66.64+0x80], !P2 ;  /* 0x0688008042dcbfae */ /* 0x0005e6000d101d52 */
[----:B------:R-:W-:Y:S01]  /*f940*/  HMMA.16816.F32 R60, R60, R30, RZ ;  /* 0x0000001e3c3c723c */ /* 0x000fe200000018ff */
[----:B------:R2:W-:Y:S04]  /*f950*/  @!P3 LDGSTS.E.BYPASS.LTC128B.128 [R220+0x8080], [R66.64+0x100], !P1 ;  /* 0x0808010042dcbfae */ /* 0x0005e8000c901d52 */
[----:B------:R2:W-:Y:S03]  /*f960*/  @!P3 LDGSTS.E.BYPASS.LTC128B.128 [R220+0x9880], [R66.64+0x180], !P0 ;  /* 0x0988018042dcbfae */ /* 0x0005e6000c101d52 */
[C---:B------:R-:W-:Y:S01]  /*f970*/  HMMA.16816.F32 R20, R44.reuse, R58, R20 ;  /* 0x0000003a2c14723c */ /* 0x040fe20000001814 */
[----:B------:R-:W-:Y:S04]  /*f980*/  LDSM.16.M88.4 R40, [R210] ;  /* 0x00000000d228783b */ /* 0x000fe80000000200 */
[----:B------:R-:W3:Y:S03]  /*f990*/  LDSM.16.M88.4 R36, [R207+0xa080] ;  /* 0x00a08000cf24783b */ /* 0x000ee60000000200 */
[C---:B----4-:R-:W-:Y:S01]  /*f9a0*/  HMMA.16816.F32 R16, R44.reuse, R52, R16 ;  /* 0x000000342c10723c */ /* 0x050fe20000001810 */
[----:B-1----:R-:W1:Y:S04]  /*f9b0*/  LDSM.16.M88.4 R32, [R207+0xa880] ;  /* 0x00a88000cf20783b */ /* 0x002e680000000200 */
[----:B------:R-:W4:Y:S03]  /*f9c0*/  LDSM.16.M88.4 R28, [R207+0xb080] ;  /* 0x00b08000cf1c783b */ /* 0x000f260000000200 */
[C---:B------:R-:W-:Y:S01]  /*f9d0*/  HMMA.16816.F32 R12, R44.reuse, R54, R12 ;  /* 0x000000362c0c723c */ /* 0x040fe2000000180c */
[----:B------:R-:W-:Y:S04]  /*f9e0*/  LDSM.16.M88.4 R56, [R209] ;  /* 0x00000000d138783b */ /* 0x000fe80000000200 */
[----:B------:R-:W1:Y:S03]  /*f9f0*/  LDSM.16.M88.4 R52, [R201] ;  /* 0x00000000c934783b */ /* 0x000e660000000200 */
[C---:B------:R-:W-:Y:S01]  /*fa00*/  HMMA.16816.F32 R8, R44.reuse, R48, R8 ;  /* 0x000000302c08723c */ /* 0x040fe20000001808 */
[----:B------:R-:W0:Y:S07]  /*fa10*/  LDGDEPBAR ;  /* 0x00000000000079af */ /* 0x000e2e0000000000 */
[----:B------:R-:W-:Y:S01]  /*fa20*/  HMMA.16816.F32 R60, R44, R50, R60 ;  /* 0x000000322c3c723c */ /* 0x000fe2000000183c */
[----:B------:R-:W2:Y:S04]  /*fa30*/  LDSM.16.M88.4 R48, [R201+0x800] ;  /* 0x00080000c930783b */ /* 0x000ea80000000200 */
[----:B------:R-:W2:Y:S03]  /*fa40*/  LDSM.16.M88.4 R44, [R201+0x1000] ;  /* 0x00100000c92c783b */ /* 0x000ea60000000200 */
[C---:B---3--:R-:W-:Y:S08]  /*fa50*/  HMMA.16816.F32 R24, R40.reuse, R36, R24 ;  /* 0x000000242818723c */ /* 0x048ff00000001818 */
[C---:B------:R-:W-:Y:S01]  /*fa60*/  HMMA.16816.F32 R20, R40.reuse, R38, R20 ;  /* 0x000000262814723c */ /* 0x040fe20000001814 */
[----:B------:R-:W-:Y:S07]  /*fa70*/  LDSM.16.M88.4 R36, [R213+0xb880] ;  /* 0x00b88000d524783b */ /* 0x000fee0000000200 */
[C---:B-1----:R-:W-:Y:S08]  /*fa80*/  HMMA.16816.F32 R16, R40.reuse, R32, R16 ;  /* 0x000000202810723c */ /* 0x042ff00000001810 */
[C---:B------:R-:W-:Y:S01]  /*fa90*/  HMMA.16816.F32 R12, R40.reuse, R34, R12 ;  /* 0x00000022280c723c */ /* 0x040fe2000000180c */
[----:B------:R-:W-:Y:S07]  /*faa0*/  LDSM.16.M88.4 R32, [R213+0xc080] ;  /* 0x00c08000d520783b */ /* 0x000fee0000000200 */
[C---:B----4-:R-:W-:Y:S08]  /*fab0*/  HMMA.16816.F32 R8, R40.reuse, R28, R8 ;  /* 0x0000001c2808723c */ /* 0x050ff00000001808 */
[----:B------:R-:W-:Y:S01]  /*fac0*/  HMMA.16816.F32 R60, R40, R30, R60 ;  /* 0x0000001e283c723c */ /* 0x000fe2000000183c */
[----:B------:R-:W1:Y:S04]  /*fad0*/  LDSM.16.M88.4 R40, [R214+0x4000] ;  /* 0x00400000d628783b */ /* 0x000e680000000200 */
[----:B------:R-:W3:Y:S03]  /*fae0*/  LDSM.16.M88.4 R28, [R213+0xc880] ;  /* 0x00c88000d51c783b */ /* 0x000ee60000000200 */
[C---:B------:R-:W-:Y:S08]  /*faf0*/  HMMA.16816.F32 R24, R56.reuse, R52, R24 ;  /* 0x000000343818723c */ /* 0x040ff00000001818 */
[C---:B------:R-:W-:Y:S01]  /*fb00*/  HMMA.16816.F32 R20, R56.reuse, R54, R20 ;  /* 0x000000363814723c */ /* 0x040fe20000001814 */
[----:B------:R-:W-:Y:S07]  /*fb10*/  LDSM.16.M88.4 R52, [R211+0x1800] ;  /* 0x00180000d334783b */ /* 0x000fee0000000200 */
[C---:B--2---:R-:W-:Y:S08]  /*fb20*/  HMMA.16816.F32 R16, R56.reuse, R48, R16 ;  /* 0x000000303810723c */ /* 0x044ff00000001810 */
[C---:B------:R-:W-:Y:S01]  /*fb30*/  HMMA.16816.F32 R12, R56.reuse, R50, R12 ;  /* 0x00000032380c723c */ /* 0x040fe2000000180c */
[----:B------:R-:W-:Y:S07]  /*fb40*/  LDSM.16.M88.4 R48, [R211+0x2000] ;  /* 0x00200000d330783b */ /* 0x000fee0000000200 */
[C---:B------:R-:W-:Y:S08]  /*fb50*/  HMMA.16816.F32 R8, R56.reuse, R44, R8 ;  /* 0x0000002c3808723c */ /* 0x040ff00000001808 */
[----:B------:R-:W-:Y:S01]  /*fb60*/  HMMA.16816.F32 R60, R56, R46, R60 ;  /* 0x0000002e383c723c */ /* 0x000fe2000000183c */
[----:B------:R-:W2:Y:S04]  /*fb70*/  LDSM.16.M88.4 R56, [R212+0x4000] ;  /* 0x00400000d438783b */ /* 0x000ea80000000200 */
[----:B------:R-:W4:Y:S03]  /*fb80*/  LDSM.16.M88.4 R44, [R211+0x2800] ;  /* 0x00280000d32c783b */ /* 0x000f260000000200 */
[C---:B-1----:R-:W-:Y:S08]  /*fb90*/  HMMA.16816.F32 R24, R40.reuse, R36, R24 ;  /* 0x000000242818723c */ /* 0x042ff00000001818 */
[C---:B------:R-:W-:Y:S01]  /*fba0*/  HMMA.16816.F32 R20, R40.reuse, R38, R20 ;  /* 0x000000262814723c */ /* 0x040fe20000001814 */
[----:B------:R-:W-:Y:S07]  /*fbb0*/  LDSM.16.M88.4 R36, [R207+0xb880] ;  /* 0x00b88000cf24783b */ /* 0x000fee0000000200 */
[C---:B------:R-:W-:Y:S08]  /*fbc0*/  HMMA.16816.F32 R16, R40.reuse, R32, R16 ;  /* 0x000000202810723c */ /* 0x040ff00000001810 */
[C---:B------:R-:W-:Y:S01]  /*fbd0*/  HMMA.16816.F32 R12, R40.reuse, R34, R12 ;  /* 0x00000022280c723c */ /* 0x040fe2000000180c */
[----:B------:R-:W-:Y:S07]  /*fbe0*/  LDSM.16.M88.4 R32, [R207+0xc080] ;  /* 0x00c08000cf20783b */ /* 0x000fee0000000200 */
[C---:B---3--:R-:W-:Y:S08]  /*fbf0*/  HMMA.16816.F32 R8, R40.reuse, R28, R8 ;  /* 0x0000001c2808723c */ /* 0x048ff00000001808 */
[----:B------:R-:W-:Y:S01]  /*fc00*/  HMMA.16816.F32 R60, R40, R30, R60 ;  /* 0x0000001e283c723c */ /* 0x000fe2000000183c */
[----:B------:R-:W1:Y:S04]  /*fc10*/  LDSM.16.M88.4 R40, [R210+0x4000] ;  /* 0x00400000d228783b */ /* 0x000e680000000200 */
[----:B------:R-:W3:Y:S03]  /*fc20*/  LDSM.16.M88.4 R28, [R207+0xc880] ;  /* 0x00c88000cf1c783b */ /* 0x000ee60000000200 */
[C---:B--2---:R-:W-:Y:S08]  /*fc30*/  HMMA.16816.F32 R24, R56.reuse, R52, R24 ;  /* 0x000000343818723c */ /* 0x044ff00000001818 */
[C---:B------:R-:W-:Y:S01]  /*fc40*/  HMMA.16816.F32 R20, R56.reuse, R54, R20 ;  /* 0x000000363814723c */ /* 0x040fe20000001814 */
[----:B------:R-:W-:Y:S07]  /*fc50*/  LDSM.16.M88.4 R52, [R201+0x1800] ;  /* 0x00180000c934783b */ /* 0x000fee0000000200 */
[C---:B------:R-:W-:Y:S08]  /*fc60*/  HMMA.16816.F32 R16, R56.reuse, R48, R16 ;  /* 0x000000303810723c */ /* 0x040ff00000001810 */
[C---:B------:R-:W-:Y:S01]  /*fc70*/  HMMA.16816.F32 R12, R56.reuse, R50, R12 ;  /* 0x00000032380c723c */ /* 0x040fe2000000180c */
[----:B------:R-:W-:Y:S07]  /*fc80*/  LDSM.16.M88.4 R48, [R201+0x2000] ;  /* 0x00200000c930783b */ /* 0x000fee0000000200 */
[C---:B----4-:R-:W-:Y:S08]  /*fc90*/  HMMA.16816.F32 R8, R56.reuse, R44, R8 ;  /* 0x0000002c3808723c */ /* 0x050ff00000001808 */
        /* <DEDUP_REMOVED lines=82> */
[----:B------:R-:W4:Y:S01]  /*101c0*/  LDSM.16.M88.4 R44, [R201+0x5800] ;  /* 0x00580000c92c783b */ /* 0x000f220000000200 */
[----:B------:R-:W-:-:S04]  /*101d0*/  DEPBAR.LE SB0, 0x0 ;  /* 0x000080000000791a */ /* 0x000fc80000000000 */
[C---:B-1----:R-:W-:Y:S08]  /*101e0*/  HMMA.16816.F32 R24, R40.reuse, R36, R24 ;  /* 0x000000242818723c */ /* 0x042ff00000001818 */
[C---:B------:R-:W-:Y:S08]  /*101f0*/  HMMA.16816.F32 R20, R40.reuse, R38, R20 ;  /* 0x000000262814723c */ /* 0x040ff00000001814 */
[C---:B------:R-:W-:Y:S08]  /*10200*/  HMMA.16816.F32 R16, R40.reuse, R32, R16 ;  /* 0x000000202810723c */ /* 0x040ff00000001810 */
[C---:B------:R-:W-:Y:S08]  /*10210*/  HMMA.16816.F32 R12, R40.reuse, R34, R12 ;  /* 0x00000022280c723c */ /* 0x040ff0000000180c */
[C---:B---3--:R-:W-:Y:S08]  /*10220*/  HMMA.16816.F32 R8, R40.reuse, R28, R8 ;  /* 0x0000001c2808723c */ /* 0x048ff00000001808 */
[----:B------:R-:W-:Y:S08]  /*10230*/  HMMA.16816.F32 R60, R40, R30, R60 ;  /* 0x0000001e283c723c */ /* 0x000ff0000000183c */
[C---:B--2---:R-:W-:Y:S08]  /*10240*/  HMMA.16816.F32 R24, R56.reuse, R52, R24 ;  /* 0x000000343818723c */ /* 0x044ff00000001818 */
[C---:B------:R-:W-:Y:S08]  /*10250*/  HMMA.16816.F32 R20, R56.reuse, R54, R20 ;  /* 0x000000363814723c */ /* 0x040ff00000001814 */
[C---:B------:R-:W-:Y:S08]  /*10260*/  HMMA.16816.F32 R16, R56.reuse, R48, R16 ;  /* 0x000000303810723c */ /* 0x040ff00000001810 */
[C---:B------:R-:W-:Y:S08]  /*10270*/  HMMA.16816.F32 R12, R56.reuse, R50, R12 ;  /* 0x00000032380c723c */ /* 0x040ff0000000180c */
[C---:B----4-:R-:W-:Y:S08]  /*10280*/  HMMA.16816.F32 R8, R56.reuse, R44, R8 ;  /* 0x0000002c3808723c */ /* 0x050ff00000001808 */
[----:B------:R-:W-:Y:S01]  /*10290*/  HMMA.16816.F32 R60, R56, R46, R60 ;  /* 0x0000002e383c723c */ /* 0x000fe2000000183c */
[----:B------:R-:W-:Y:S06]  /*102a0*/  BAR.SYNC.DEFER_BLOCKING 0x0 ;  /* 0x0000000000007b1d */ /* 0x000fec0000010000 */
[----:B------:R-:W-:Y:S05]  /*102b0*/  @!P4 BRA `(.L_x_2373) ;  /* 0x000002100000c947 */ /* 0x000fea0003800000 */
[----:B------:R-:W-:Y:S02]  /*102c0*/  IADD3 R2, -R158, 0x30, RZ ;  /* 0x000000309e027810 */ /* 0x000fe40007ffe1ff */
        /* <DEDUP_REMOVED lines=32> */
.L_x_2373:
[----:B-1----:R-:W-:Y:S01]  /*104d0*/  LOP3.LUT R3, R6, 0xffffffe0, RZ, 0xc0, !PT ;  /* 0xffffffe006037812 */ /* 0x002fe200078ec0ff */
        /* <DEDUP_REMOVED lines=16> */
[----:B------:R-:W-:Y:S04]  /*105e0*/  LDSM.16.MT88.4 R84, [R204+0x5880] ;  /* 0x00588000cc54783b */ /* 0x000fe80000004200 */
[----:B------:R-:W-:Y:S01]  /*105f0*/  ISETP.GT.AND P0, PT, R4, RZ, PT ;  /* 0x000000ff0400720c */ /* 0x000fe20003f04270 */
[----:B------:R-:W-:Y:S03]  /*10600*/  LDSM.16.MT88.4 R100, [R206+0x7080] ;  /* 0x00708000ce64783b */ /* 0x000fe60000004200 */
[----:B------:R-:W-:Y:S01]  /*10610*/  FSEL R26, R26, -INF , P0 ;  /* 0xff8000001a1a7808 */ /* 0x000fe20000000000 */
[----:B------:R-:W-:Y:S01]  /*10620*/  LDSM.16.MT88.4 R108, [R205+0x7080] ;  /* 0x00708000cd6c783b */ /* 0x000fe20000004200 */
[----:B------:R-:W-:-:S02]  /*10630*/  FSEL R24, R24, -INF , P0 ;  /* 0xff80000018187808 */ /* 0x000fc40000000000 */
[C---:B------:R-:W-:Y:S01]  /*10640*/  ISETP.GT.AND P0, PT, R4.reuse, 0x1, PT ;  /* 0x000000010400780c */ /* 0x040fe20003f04270 */
        /* <DEDUP_REMOVED lines=46> */
[----:B------:R-:W-:Y:S02]  /*10930*/  FMNMX.FTZ R2, R181, R2, !PT ;  /* 0x00000002b5027209 */ /* 0x000fe40007810000 */
[----:B------:R-:W-:Y:S02]  /*10940*/  FMNMX.FTZ R6, R19, R6, !PT ;  /* 0x0000000613067209 */ /* 0x000fe40007810000 */
[----:B------:R-:W-:Y:S02]  /*10950*/  FSEL R171, R62, -INF , P0 ;  /* 0xff8000003eab7808 */ /* 0x000fe40000000000 */
[----:B------:R-:W-:Y:S02]  /*10960*/  ISETP.GT.AND P0, PT, R4, 0x29, PT ;  /* 0x000000290400780c */ /* 0x000fe40003f04270 */
        /* <DEDUP_REMOVED lines=8> */
[----:B------:R-:W-:-:S03]  /*109f0*/  FMNMX.FTZ R2, R173, R2, !PT ;  /* 0x00000002ad027209 */ /* 0x000fc60007810000 */
[----:B------:R-:W-:Y:S01]  /*10a00*/  LDSM.16.MT88.4 R60, [R208+0x5880] ;  /* 0x00588000d03c783b */ /* 0x000fe20000004200 */
[----:B------:R-:W-:-:S04]  /*10a10*/  FMNMX.FTZ R2, R171, R2, !PT ;  /* 0x00000002ab027209 */ /* 0x000fc80007810000 */
[----:B------:R-:W-:-:S05]  /*10a20*/  FMNMX.FTZ R9, R169, R2, !PT ;  /* 0x00000002a9097209 */ /* 0x000fca0007810000 */
[----:B------:R-:W2:Y:S01]  /*10a30*/  SHFL.BFLY PT, R2, R9, 0x2, 0x1f ;  /* 0x0c401f0009027f89 */ /* 0x000ea200000e0000 */
[----:B-1----:R-:W-:-:S05]  /*10a40*/  FMNMX.FTZ R4, R11, R4, !PT ;  /* 0x000000040b047209 */ /* 0x002fca0007810000 */
[----:B------:R-:W1:Y:S01]  /*10a50*/  SHFL.BFLY PT, R3, R4, 0x1, 0x1f ;  /* 0x0c201f0004037f89 */ /* 0x000e6200000e0000 */
[----:B--2---:R-:W-:-:S03]  /*10a60*/  FMNMX.FTZ R2, R9, R2, !PT ;  /* 0x0000000209027209 */ /* 0x004fc60007810000 */
[----:B------:R-:W-:Y:S04]  /*10a70*/  LDSM.16.MT88.4 R8, [R206+0x4880] ;  /* 0x00488000ce08783b */ /* 0x000fe80000004200 */
[----:B------:R-:W2:Y:S01]  /*10a80*/  SHFL.BFLY PT, R157, R2, 0x1, 0x1f ;  /* 0x0c201f00029d7f89 */ /* 0x000ea200000e0000 */
[----:B-1----:R-:W-:-:S03]  /*10a90*/  FMNMX.FTZ R3, R4, R3, !PT ;  /* 0x0000000304037209 */ /* 0x002fc60007810000 */
[----:B------:R-:W-:Y:S01]  /*10aa0*/  LDSM.16.MT88.4 R4, [R204+0x8880] ;  /* 0x00888000cc04783b */ /* 0x000fe20000004200 */
[C---:B------:R-:W-:Y:S01]  /*10ab0*/  FSETP.NEU.FTZ.AND P0, PT, R3.reuse, -INF , PT ;  /* 0xff8000000300780b */ /* 0x040fe20003f1d000 */
[----:B------:R-:W-:-:S05]  /*10ac0*/  FMUL.FTZ R170, R3, c[0x0][0x2d0] ;  /* 0x0000b40003aa7a20 */ /* 0x000fca0000410000 */
[----:B------:R-:W-:Y:S02]  /*10ad0*/  FSEL R170, R170, RZ, P0 ;  /* 0x000000ffaaaa7208 */ /* 0x000fe40000000000 */
[----:B--2---:R-:W-:-:S03]  /*10ae0*/  FMNMX.FTZ R157, R2, R157, !PT ;  /* 0x0000009d029d7209 */ /* 0x004fc60007810000 */
[--C-:B------:R-:W-:Y:S02]  /*10af0*/  FFMA.FTZ R187, R39, c[0x0][0x2d0], -R170.reuse ;  /* 0x0000b40027bb7a23 */ /* 0x100fe400000108aa */
[--C-:B------:R-:W-:Y:S01]  /*10b00*/  FFMA.FTZ R2, R37, c[0x0][0x2d0], -R170.reuse ;  /* 0x0000b40025027a23 */ /* 0x100fe200000108aa */
[C---:B------:R-:W-:Y:S01]  /*10b10*/  FSETP.NEU.FTZ.AND P0, PT, R157.reuse, -INF , PT ;  /* 0xff8000009d00780b */ /* 0x040fe20003f1d000 */
[----:B------:R-:W1:Y:S01]  /*10b20*/  LDSM.16.MT88.4 R36, [R206+0x4080] ;  /* 0x00408000ce24783b */ /* 0x000e620000004200 */
        /* <DEDUP_REMOVED lines=9> */
[--C-:B------:R-:W-:Y:S01]  /*10bc0*/  FFMA.FTZ R188, R29, c[0x0][0x2d0], -R168.reuse ;  /* 0x0000b4001dbc7a23 */ /* 0x100fe200000108a8 */
[----:B------:R-:W-:Y:S01]  /*10bd0*/  LDSM.16.MT88.4 R24, [R208+0x4880] ;  /* 0x00488000d018783b */ /* 0x000fe20000004200 */
[--C-:B------:R-:W-:Y:S02]  /*10be0*/  FFMA.FTZ R191, R35, c[0x0][0x2d0], -R168.reuse ;  /* 0x0000b40023bf7a23 */ /* 0x100fe400000108a8 */
[----:B------:R-:W-:Y:S01]  /*10bf0*/  FFMA.FTZ R184, R33, c[0x0][0x2d0], -R168 ;  /* 0x0000b40021b87a23 */ /* 0x000fe200000108a8 */
[----:B------:R-:W2:Y:S01]  /*10c00*/  LDSM.16.MT88.4 R28, [R208+0x4080] ;  /* 0x00408000d01c783b */ /* 0x000ea20000004200 */
[----:B------:R-:W3:Y:S01]  /*10c10*/  MUFU.EX2 R186, R186 ;  /* 0x000000ba00ba7308 */ /* 0x000ee20000000800 */
[----:B------:R-:W-:-:S02]  /*10c20*/  FFMA.FTZ R221, R23, c[0x0][0x2d0], -R170 ;  /* 0x0000b40017dd7a23 */ /* 0x000fc400000108aa */
[----:B------:R-:W-:Y:S02]  /*10c30*/  FFMA.FTZ R0, R13, c[0x0][0x2d0], -R170 ;  /* 0x0000b4000d007a23 */ /* 0x000fe400000108aa */
[--C-:B------:R-:W-:Y:S02]  /*10c40*/  FFMA.FTZ R230, R21, c[0x0][0x2d0], -R168.reuse ;  /* 0x0000b40015e67a23 */ /* 0x100fe400000108a8 */
[--C-:B------:R-:W-:Y:S01]  /*10c50*/  FFMA.FTZ R229, R19, c[0x0][0x2d0], -R168.reuse ;  /* 0x0000b40013e57a23 */ /* 0x100fe200000108a8 */
[----:B------:R-:W4:Y:S01]  /*10c60*/  MUFU.EX2 R2, R2 ;  /* 0x0000000200027308 */ /* 0x000f220000000800 */
[--C-:B------:R-:W-:Y:S01]  /*10c70*/  FFMA.FTZ R231, R17, c[0x0][0x2d0], -R168.reuse ;  /* 0x0000b40011e77a23 */ /* 0x100fe200000108a8 */
[----:B------:R-:W-:Y:S01]  /*10c80*/  LDSM.16.MT88.4 R20, [R204+0x4880] ;  /* 0x00488000cc14783b */ /* 0x000fe20000004200 */
[----:B------:R-:W-:Y:S02]  /*10c90*/  FFMA.FTZ R228, R15, c[0x0][0x2d0], -R168 ;  /* 0x0000b4000fe47a23 */ /* 0x000fe400000108a8 */
[--C-:B------:R-:W-:Y:S01]  /*10ca0*/  FFMA.FTZ R232, R183, c[0x0][0x2d0], -R170.reuse ;  /* 0x0000b400b7e87a23 */ /* 0x100fe200000108aa */
[----:B------:R-:W1:Y:S01]  /*10cb0*/  LDSM.16.MT88.4 R16, [R205+0x4880] ;  /* 0x00488000cd10783b */ /* 0x000e620000004200 */
[--C-:B------:R-:W-:Y:S01]  /*10cc0*/  FFMA.FTZ R233, R181, c[0x0][0x2d0], -R170.reuse ;  /* 0x0000b400b5e97a23 */ /* 0x100fe200000108aa */
[----:B------:R-:W-:Y:S01]  /*10cd0*/  MUFU.EX2 R185, R185 ;  /* 0x000000b900b97308 */ /* 0x000fe20000000800 */
[----:B---3--:R-:W-:Y:S01]  /*10ce0*/  F2FP.PACK_AB R140, R186, R189 ;  /* 0x000000bdba8c723e */ /* 0x008fe200000000ff */
[----:B------:R-:W3:Y:S01]  /*10cf0*/  LDSM.16.MT88.4 R12, [R208+0x6080] ;  /* 0x00608000d00c783b */ /* 0x000ee20000004200 */
[----:B------:R-:W-:-:S02]  /*10d00*/  FFMA.FTZ R234, R179, c[0x0][0x2d0], -R170 ;  /* 0x0000b400b3ea7a23 */ /* 0x000fc400000108aa */
[----:B------:R-:W-:Y:S01]  /*10d10*/  FFMA.FTZ R239, R177, c[0x0][0x2d0], -R170 ;  /* 0x0000b400b1ef7a23 */ /* 0x000fe200000108aa */
[----:B------:R-:W-:Y:S01]  /*10d20*/  LDSM.16.MT88.4 R180, [R208+0x6880] ;  /* 0x00688000d0b4783b */ /* 0x000fe20000004200 */
[--C-:B------:R-:W-:Y:S01]  /*10d30*/  FFMA.FTZ R235, R175, c[0x0][0x2d0], -R168.reuse ;  /* 0x0000b400afeb7a23 */ /* 0x100fe200000108a8 */
[----:B------:R-:W2:Y:S01]  /*10d40*/  MUFU.EX2 R188, R188 ;  /* 0x000000bc00bc7308 */ /* 0x000ea20000000800 */
[----:B----4-:R-:W-:Y:S01]  /*10d50*/  F2FP.PACK_AB R142, R2, R187 ;  /* 0x000000bb028e723e */ /* 0x010fe200000000ff */
[--C-:B------:R-:W-:Y:S01]  /*10d60*/  FFMA.FTZ R236, R173, c[0x0][0x2d0], -R168.reuse ;  /* 0x0000b400adec7a23 */ /* 0x100fe200000108a8 */
[----:B------:R-:W-:Y:S01]  /*10d70*/  LDSM.16.MT88.4 R176, [R205+0x6880] ;  /* 0x00688000cdb0783b */ /* 0x000fe20000004200 */
[--C-:B------:R-:W-:Y:S02]  /*10d80*/  FFMA.FTZ R237, R171, c[0x0][0x2d0], -R168.reuse ;  /* 0x0000b400abed7a23 */ /* 0x100fe400000108a8 */
[----:B------:R-:W-:Y:S01]  /*10d90*/  FFMA.FTZ R238, R169, c[0x0][0x2d0], -R168 ;  /* 0x0000b400a9ee7a23 */ /* 0x000fe200000108a8 */
[----:B------:R-:W-:Y:S01]  /*10da0*/  LDSM.16.MT88.4 R172, [R204+0x6880] ;  /* 0x00688000ccac783b */ /* 0x000fe20000004200 */
[----:B------:R-:W-:Y:S01]  /*10db0*/  MUFU.EX2 R191, R191 ;  /* 0x000000bf00bf7308 */ /* 0x000fe20000000800 */
[----:B------:R-:W-:-:S02]  /*10dc0*/  FADD.FTZ R186, R189, R186 ;  /* 0x000000babdba7221 */ /* 0x000fc40000010000 */
[----:B------:R-:W-:Y:S02]  /*10dd0*/  LDSM.16.MT88.4 R168, [R208+0x8080] ;  /* 0x00808000d0a8783b */ /* 0x000fe40000004200 */
[----:B------:R-:W-:-:S03]  /*10de0*/  FADD.FTZ R187, R187, R186 ;  /* 0x000000babbbb7221 */ /* 0x000fc60000010000 */
[----:B------:R-:W4:Y:S01]  /*10df0*/  MUFU.EX2 R184, R184 ;  /* 0x000000b800b87308 */ /* 0x000f220000000800 */
[----:B--2---:R-:W-:Y:S01]  /*10e00*/  F2FP.PACK_AB R141, R188, R185 ;  /* 0x000000b9bc8d723e */ /* 0x004fe200000000ff */
[----:B------:R-:W-:Y:S02]  /*10e10*/  FADD.FTZ R188, R185, R188 ;  /* 0x000000bcb9bc7221 */ /* 0x000fe40000010000 */
[----:B------:R-:W-:-:S04]  /*10e20*/  FADD.FTZ R187, R2, R187 ;  /* 0x000000bb02bb7221 */ /* 0x000fc80000010000 */
[----:B------:R-:W-:Y:S01]  /*10e30*/  MUFU.EX2 R190, R190 ;  /* 0x000000be00be7308 */ /* 0x000fe20000000800 */
[----:B----4-:R-:W-:-:S07]  /*10e40*/  F2FP.PACK_AB R143, R184, R191 ;  /* 0x000000bfb88f723e */ /* 0x010fce00000000ff */
[----:B------:R-:W2:Y:S01]  /*10e50*/  MUFU.EX2 R159, R159 ;  /* 0x0000009f009f7308 */ /* 0x000ea20000000800 */
[----:B------:R-:W-:-:S04]  /*10e60*/  FADD.FTZ R191, R191, R188 ;  /* 0x000000bcbfbf7221 */ /* 0x000fc80000010000 */
[----:B------:R-:W-:Y:S01]  /*10e70*/  FADD.FTZ R191, R184, R191 ;  /* 0x000000bfb8bf7221 */ /* 0x000fe20000010000 */
[C---:B-1----:R-:W-:Y:S02]  /*10e80*/  HMMA.16816.F32 R32, R140.reuse, R36, RZ ;  /* 0x000000248c20723c */ /* 0x042fe400000018ff */
[----:B------:R-:W-:Y:S06]  /*10e90*/  MUFU.EX2 R221, R221 ;  /* 0x000000dd00dd7308 */ /* 0x000fec0000000800 */
[C---:B------:R-:W-:Y:S02]  /*10ea0*/  HMMA.16816.F32 R36, R140.reuse, R38, RZ ;  /* 0x000000268c24723c */ /* 0x040fe400000018ff */
[----:B------:R-:W-:Y:S06]  /*10eb0*/  MUFU.EX2 R0, R0 ;  /* 0x0000000000007308 */ /* 0x000fec0000000800 */
[C---:B------:R-:W-:Y:S02]  /*10ec0*/  HMMA.16816.F32 R152, R140.reuse, R28, RZ ;  /* 0x0000001c8c98723c */ /* 0x040fe400000018ff */
[----:B------:R-:W-:Y:S06]  /*10ed0*/  MUFU.EX2 R230, R230 ;  /* 0x000000e600e67308 */ /* 0x000fec0000000800 */
[C---:B------:R-:W-:Y:S02]  /*10ee0*/  HMMA.16816.F32 R40, R140.reuse, R44, RZ ;  /* 0x0000002c8c28723c */ /* 0x040fe400000018ff */
[----:B------:R-:W1:Y:S06]  /*10ef0*/  MUFU.EX2 R229, R229 ;  /* 0x000000e500e57308 */ /* 0x000e6c0000000800 */
[C---:B------:R-:W-:Y:S02]  /*10f00*/  HMMA.16816.F32 R48, R140.reuse, R52, RZ ;  /* 0x000000348c30723c */ /* 0x040fe400000018ff */
[----:B------:R-:W-:Y:S06]  /*10f10*/  MUFU.EX2 R231, R231 ;  /* 0x000000e700e77308 */ /* 0x000fec0000000800 */
[C---:B------:R-:W-:Y:S02]  /*10f20*/  HMMA.16816.F32 R56, R140.reuse, R60, RZ ;  /* 0x0000003c8c38723c */ /* 0x040fe400000018ff */
[----:B------:R-:W4:Y:S06]  /*10f30*/  MUFU.EX2 R228, R228 ;  /* 0x000000e400e47308 */ /* 0x000f2c0000000800 */
[C---:B------:R-:W-:Y:S02]  /*10f40*/  HMMA.16816.F32 R64, R140.reuse, R68, RZ ;  /* 0x000000448c40723c */ /* 0x040fe400000018ff */
[----:B------:R-:W-:Y:S06]  /*10f50*/  MUFU.EX2 R232, R232 ;  /* 0x000000e800e87308 */ /* 0x000fec0000000800 */
[C---:B------:R-:W-:Y:S02]  /*10f60*/  HMMA.16816.F32 R72, R140.reuse, R76, RZ ;  /* 0x0000004c8c48723c */ /* 0x040fe400000018ff */
[----:B------:R-:W1:Y:S06]  /*10f70*/  MUFU.EX2 R233, R233 ;  /* 0x000000e900e97308 */ /* 0x000e6c0000000800 */
[C---:B------:R-:W-:Y:S02]  /*10f80*/  HMMA.16816.F32 R80, R140.reuse, R84, RZ ;  /* 0x000000548c50723c */ /* 0x040fe400000018ff */
[----:B------:R-:W-:Y:S06]  /*10f90*/  MUFU.EX2 R234, R234 ;  /* 0x000000ea00ea7308 */ /* 0x000fec0000000800 */
[C---:B-----5:R-:W-:Y:S02]  /*10fa0*/  HMMA.16816.F32 R88, R140.reuse, R92, RZ ;  /* 0x0000005c8c58723c */ /* 0x060fe400000018ff */
        /* <DEDUP_REMOVED lines=28> */
[----:B-1----:R-:W-:Y:S01]  /*11170*/  F2FP.PACK_AB R5, R229, R230 ;  /* 0x000000e6e505723e */ /* 0x002fe200000000ff */
[----:B------:R-:W-:-:S02]  /*11180*/  FADD.FTZ R190, R190, R187 ;  /* 0x000000bbbebe7221 */ /* 0x000fc40000010000 */
[----:B------:R-:W-:Y:S02]  /*11190*/  FADD.FTZ R230, R230, R191 ;  /* 0x000000bfe6e67221 */ /* 0x000fe40000010000 */
[----:B------:R-:W-:Y:S01]  /*111a0*/  FADD.FTZ R190, R159, R190 ;  /* 0x000000be9fbe7221 */ /* 0x000fe20000010000 */
[----:B------:R-:W-:Y:S01]  /*111b0*/  F2FP.PACK_AB R6, R0, R221 ;  /* 0x000000dd0006723e */ /* 0x000fe200000000ff */
[----:B------:R-:W-:Y:S01]  /*111c0*/  FADD.FTZ R230, R229, R230 ;  /* 0x000000e6e5e67221 */ /* 0x000fe20000010000 */
[----:B----4-:R-:W-:Y:S01]  /*111d0*/  F2FP.PACK_AB R7, R228, R231 ;  /* 0x000000e7e407723e */ /* 0x010fe200000000ff */
[----:B------:R-:W-:Y:S02]  /*111e0*/  FADD.FTZ R221, R221, R190 ;  /* 0x000000bedddd7221 */ /* 0x000fe40000010000 */
[----:B------:R-:W-:Y:S02]  /*111f0*/  FADD.FTZ R231, R231, R230 ;  /* 0x000000e6e7e77221 */ /* 0x000fe40000010000 */
[----:B------:R-:W-:-:S02]  /*11200*/  FADD.FTZ R221, R0, R221 ;  /* 0x000000dd00dd7221 */ /* 0x000fc40000010000 */
[----:B------:R-:W-:Y:S01]  /*11210*/  HMMA.16816.F32 R32, R4, R8, R32 ;  /* 0x000000080420723c */ /* 0x000fe20000001820 */
[----:B------:R-:W-:-:S07]  /*11220*/  FADD.FTZ R228, R228, R231 ;  /* 0x000000e7e4e47221 */ /* 0x000fce0000010000 */
[C---:B------:R-:W-:Y:S01]  /*11230*/  HMMA.16816.F32 R36, R4.reuse, R10, R36 ;  /* 0x0000000a0424723c */ /* 0x040fe20000001824 */
[----:B------:R-:W1:Y:S07]  /*11240*/  LDSM.16.MT88.4 R8, [R205+0x6080] ;  /* 0x00608000cd08783b */ /* 0x000e6e0000004200 */
[C---:B------:R-:W-:Y:S08]  /*11250*/  HMMA.16816.F32 R152, R4.reuse, R24, R152 ;  /* 0x000000180498723c */ /* 0x040ff00000001898 */
[C---:B------:R-:W-:Y:S01]  /*11260*/  HMMA.16816.F32 R28, R4.reuse, R26, R28 ;  /* 0x0000001a041c723c */ /* 0x040fe2000000181c */
[----:B------:R-:W-:Y:S07]  /*11270*/  LDSM.16.MT88.4 R24, [R206+0x7880] ;  /* 0x00788000ce18783b */ /* 0x000fee0000004200 */
        /* <DEDUP_REMOVED lines=106> */
.L_x_2377:
        /* <DEDUP_REMOVED lines=20> */
[--C-:B------:R-:W-:Y:S01]  /*11a60*/  @P1 IMAD.X R166, R163, 0x1, R227.reuse, P0 ;  /* 0x00000001a3a61824 */ /* 0x100fe200000e06e3 */
[----:B------:R-:W-:Y:S05]  /*11a70*/  @P1 IADD3 R165, P0, R159, UR14, RZ ;  /* 0x0000000e9fa51c10 */ /* 0x000fea000ff1e0ff */
[C---:B------:R-:W-:Y:S01]  /*11a80*/  @P1 IMAD.X R162, R163.reuse, 0x1, R156, P0 ;  /* 0x00000001a3a21824 */ /* 0x040fe200000e069c */
        /* <DEDUP_REMOVED lines=10> */
[C---:B------:R-:W-:Y:S02]  /*11b30*/  @P1 LEA R168, P0, R161.reuse, c[0x0][0x1c8], 0x1 ;  /* 0x00007200a1a81a11 */ /* 0x040fe400078008ff */
[----:B------:R-:W-:Y:S02]  /*11b40*/  ISETP.NE.AND P3, PT, R164, RZ, PT ;  /* 0x000000ffa400720c */ /* 0x000fe40003f65270 */
[----:B------:R-:W-:Y:S02]  /*11b50*/  @P1 LEA.HI.X R169, R161, c[0x0][0x1cc], R160, 0x1, P0 ;  /* 0x00007300a1a91a11 */ /* 0x000fe400000f0ca0 */
[----:B------:R-:W-:Y:S05]  /*11b60*/  IADD3 R161, P0, R222, 0xc0, RZ ;  /* 0x000000c0dea17810 */ /* 0x000fea0007f1e0ff */
[--C-:B------:R-:W-:Y:S01]  /*11b70*/  IMAD.X R160, RZ, RZ, R227.reuse, P0 ;  /* 0x000000ffffa07224 */ /* 0x100fe200000e06e3 */
[----:B------:R-:W-:Y:S05]  /*11b80*/  @P1 IADD3 R165, P0, R161, UR14, RZ ;  /* 0x0000000ea1a51c10 */ /* 0x000fea000ff1e0ff */
[----:B------:R-:W-:Y:S01]  /*11b90*/  @P1 IMAD.X R162, R163, 0x1, R160, P0 ;  /* 0x00000001a3a21824 */ /* 0x000fe200000e06a0 */
        /* <DEDUP_REMOVED lines=9> */
[C---:B------:R-:W-:Y:S01]  /*11c30*/  @P0 IMAD.X R156, R163.reuse, 0x1, R156, P2 ;  /* 0x00000001a39c0824 */ /* 0x040fe200010e069c */
[----:B------:R-:W-:Y:S05]  /*11c40*/  @P0 IADD3 R158, P2, R158, UR6, RZ ;  /* 0x000000069e9e0c10 */ /* 0x000fea000ff5e0ff */
[----:B------:R-:W-:Y:S01]  /*11c50*/  @P0 IMAD.X R165, R163, 0x1, R2, P2 ;  /* 0x00000001a3a50824 */ /* 0x000fe200010e0602 */
        /* <DEDUP_REMOVED lines=24> */
.L_x_2375:
[----:B------:R-:W-:Y:S04]  /*11de0*/  DEPBAR.LE SB0, 0x0 ;  /* 0x000080000000791a */ /* 0x000fe80000000000 */
[----:B------:R-:W-:Y:S01]  /*11df0*/  BAR.SYNC.DEFER_BLOCKING 0x0 ;  /* 0x0000000000007b1d */ /* 0x000fe20000010000 */
[----:B------:R-:W-:Y:S01]  /*11e00*/  USHF.R.S32.HI UR6, URZ, 0x1f, UR11 ;  /* 0x0000001f3f067899 */ /* 0x000fe2000801140b */
[----:B------:R-:W-:Y:S01]  /*11e10*/  LOP3.LUT P4, RZ, R217, 0x1, RZ, 0xc0, !PT ;  /* 0x00000001d9ff7812 */ /* 0x000fe2000788c0ff */
[----:B------:R-:W-:Y:S02]  /*11e20*/  UIMAD.WIDE.U32 UR14, UR11, UR4, URZ ;  /* 0x000000040b0e72a5 */ /* 0x000fe4000f8e003f */
[----:B------:R-:W-:Y:S04]  /*11e30*/  UIMAD UR6, UR6, UR4, URZ ;  /* 0x00000004060672a4 */ /* 0x000fe8000f8e023f */
[----:B------:R-:W-:Y:S04]  /*11e40*/  UIMAD UR6, UR11, UR5, UR6 ;  /* 0x000000050b0672a4 */ /* 0x000fe8000f8e0206 */
[----:B------:R-:W-:Y:S02]  /*11e50*/  UIADD3 UR6, UR15, UR6, URZ ;  /* 0x000000060f067290 */ /* 0x000fe4000fffe03f */
[----:B------:R-:W-:Y:S02]  /*11e60*/  UIMAD.WIDE.U32 UR14, UR14, 0x30, URZ ;  /* 0x000000300e0e78a5 */ /* 0x000fe4000f8e003f */
[----:B------:R-:W-:Y:S04]  /*11e70*/  UIMAD UR6, UR6, 0x30, URZ ;  /* 0x00000030060678a4 */ /* 0x000fe8000f8e023f */
[----:B------:R-:W-:Y:S01]  /*11e80*/  UIADD3 UR6, UR15, UR6, URZ ;  /* 0x000000060f067290 */ /* 0x000fe2000fffe03f */
[----:B------:R-:W-:Y:S01]  /*11e90*/  IADD3 R17, P0, R218, UR14, RZ ;  /* 0x0000000eda117c10 */ /* 0x000fe2000ff1e0ff */
[----:B------:R-:W-:Y:S01]  /*11ea0*/  LDSM.16.M88.4 R160, [R214] ;  /* 0x00000000d6a0783b */ /* 0x000fe20000000200 */
[----:B------:R-:W-:Y:S02]  /*11eb0*/  IADD3 R19, P1, R232, UR14, RZ ;  /* 0x0000000ee8137c10 */ /* 0x000fe4000ff3e0ff */
[----:B------:R-:W-:Y:S01]  /*11ec0*/  LEA R24, P2, R17, c[0x0][0x1f8], 0x1 ;  /* 0x00007e0011187a11 */ /* 0x000fe200078408ff */
[----:B------:R-:W1:Y:S01]  /*11ed0*/  LDSM.16.M88.4 R164, [R213+0xa080] ;  /* 0x00a08000d5a4783b */ /* 0x000e620000000200 */
[----:B------:R-:W-:Y:S02]  /*11ee0*/  IADD3.X R0, R225, UR6, RZ, P0, !PT ;  /* 0x00000006e1007c10 */ /* 0x000fe400087fe4ff */
[----:B------:R-:W-:Y:S01]  /*11ef0*/  IADD3.X R2, R229, UR6, RZ, P1, !PT ;  /* 0x00000006e5027c10 */ /* 0x000fe20008ffe4ff */
[----:B------:R-:W2:Y:S01]  /*11f00*/  LDSM.16.M88.4 R168, [R213+0xa880] ;  /* 0x00a88000d5a8783b */ /* 0x000ea20000000200 */
[----:B------:R-:W-:Y:S02]  /*11f10*/  LEA R248, P1, R19, c[0x0][0x1f8], 0x1 ;  /* 0x00007e0013f87a11 */ /* 0x000fe400078208ff */
[----:B------:R-:W-:Y:S01]  /*11f20*/  LEA.HI.X R25, R17, c[0x0][0x1fc], R0, 0x1, P2 ;  /* 0x00007f0011197a11 */ /* 0x000fe200010f0c00 */
[----:B------:R-:W3:Y:S01]  /*11f30*/  LDSM.16.M88.4 R172, [R213+0xb080] ;  /* 0x00b08000d5ac783b */ /* 0x000ee20000000200 */
[----:B------:R-:W-:Y:S02]  /*11f40*/  IADD3 R17, P0, R231, UR14, RZ ;  /* 0x0000000ee7117c10 */ /* 0x000fe4000ff1e0ff */
[----:B------:R-:W-:Y:S01]  /*11f50*/  LEA.HI.X R249, R19, c[0x0][0x1fc], R2, 0x1, P1 ;  /* 0x00007f0013f97a11 */ /* 0x000fe200008f0c02 */
[----:B------:R-:W-:Y:S01]  /*11f60*/  LDSM.16.M88.4 R176, [R211] ;  /* 0x00000000d3b0783b */ /* 0x000fe20000000200 */
[----:B------:R-:W-:Y:S02]  /*11f70*/  IADD3 R19, P1, R230, UR14, RZ ;  /* 0x0000000ee6137c10 */ /* 0x000fe4000ff3e0ff */
[----:B------:R-:W-:Y:S01]  /*11f80*/  IADD3.X R0, R228, UR6, RZ, P0, !PT ;  /* 0x00000006e4007c10 */ /* 0x000fe200087fe4ff */
[----:B------:R-:W-:Y:S01]  /*11f90*/  LDSM.16.M88.4 R180, [R203] ;  /* 0x00000000cbb4783b */ /* 0x000fe20000000200 */
[----:B------:R-:W-:Y:S02]  /*11fa0*/  LEA R246, P0, R17, c[0x0][0x1f8], 0x1 ;  /* 0x00007e0011f67a11 */ /* 0x000fe400078008ff */
[----:B------:R-:W-:Y:S01]  /*11fb0*/  LEA R244, P2, R19, c[0x0][0x1f8], 0x1 ;  /* 0x00007e0013f47a11 */ /* 0x000fe200078408ff */
[----:B------:R-:W-:Y:S01]  /*11fc0*/  LDSM.16.M88.4 R184, [R202] ;  /* 0x00000000cab8783b */ /* 0x000fe20000000200 */
[----:B------:R-:W-:Y:S02]  /*11fd0*/  IADD3.X R16, R221, UR6, RZ, P1, !PT ;  /* 0x00000006dd107c10 */ /* 0x000fe40008ffe4ff */
[----:B------:R-:W-:Y:S02]  /*11fe0*/  LEA.HI.X R247, R17, c[0x0][0x1fc], R0, 0x1, P0 ;  /* 0x00007f0011f77a11 */ /* 0x000fe400000f0c00 */
[C---:B------:R-:W-:Y:S02]  /*11ff0*/  @!P3 LEA R17, P0, R234.reuse, UR14, 0x5 ;  /* 0x0000000eea11bc11 */ /* 0x040fe4000f8028ff */
[----:B------:R-:W-:Y:S02]  /*12000*/  LEA.HI.X R245, R19, c[0x0][0x1fc], R16, 0x1, P2 ;  /* 0x00007f0013f57a11 */ /* 0x000fe400010f0c10 */
[----:B------:R-:W-:Y:S02]  /*12010*/  LOP3.LUT P2, RZ, R217, 0x2, RZ, 0xc0, !PT ;  /* 0x00000002d9ff7812 */ /* 0x000fe4000784c0ff */
[C---:B------:R-:W-:Y:S02]  /*12020*/  @!P3 IADD3 R2, P1, R17.reuse, R218, RZ ;  /* 0x000000da1102b210 */ /* 0x040fe40007f3e0ff */
[----:B------:R-:W-:Y:S02]  /*12030*/  @!P3 LEA.HI.X R0, R234, UR6, R233, 0x5, P0 ;  /* 0x00000006ea00bc11 */ /* 0x000fe400080f2ce9 */
[C---:B------:R-:W-:Y:S03]  /*12040*/  @!P3 IADD3 R16, P0, R17.reuse, R232, RZ ;  /* 0x000000e81110b210 */ /* 0x040fe60007f1e0ff */
[----:B------:R-:W-:Y:S01]  /*12050*/  @!P3 IMAD.X R21, R0, 0x1, R225, P1 ;  /* 0x000000010015b824 */ /* 0x000fe200008e06e1 */
[----:B------:R-:W-:Y:S01]  /*12060*/  @!P3 LEA R250, P1, R2, c[0x0][0x1f8], 0x1 ;  /* 0x00007e0002faba11 */ /* 0x000fe200078208ff */
[C---:B-1----:R-:W-:Y:S03]  /*12070*/  HMMA.16816.F32 R4, R160.reuse, R164, RZ ;  /* 0x000000a4a004723c */ /* 0x042fe600000018ff */
[----:B------:R-:W-:Y:S01]  /*12080*/  @!P3 IMAD.X R19, R0, 0x1, R229, P0 ;  /* 0x000000010013b824 */ /* 0x000fe200000e06e5 */
[----:B------:R-:W-:Y:S02]  /*12090*/  @!P3 LEA R158, P0, R16, c[0x0][0x1f8], 0x1 ;  /* 0x00007e00109eba11 */ /* 0x000fe400078008ff */
[----:B------:R-:W-:Y:S02]  /*120a0*/  @!P3 LEA.HI.X R251, R2, c[0x0][0x1fc], R21, 0x1, P1 ;  /* 0x00007f0002fbba11 */ /* 0x000fe400008f0c15 */
[C---:B------:R-:W-:Y:S01]  /*120b0*/  HMMA.16816.F32 R8, R160.reuse, R166, RZ ;  /* 0x000000a6a008723c */ /* 0x040fe200000018ff */
[----:B------:R-:W1:Y:S03]  /*120c0*/  LDSM.16.M88.4 R164, [R212] ;  /* 0x00000000d4a4783b */ /* 0x000e660000000200 */
[----:B------:R-:W-:Y:S01]  /*120d0*/  @!P3 LEA.HI.X R159, R16, c[0x0][0x1fc], R19, 0x1, P0 ;  /* 0x00007f00109fba11 */ /* 0x000fe200000f0c13 */
[----:B------:R-:W-:Y:S01]  /*120e0*/  @!PT LDS RZ, [RZ] ;  /* 0x00000000fffff984 */ /* 0x000fe20000000800 */
[----:B------:R-:W-:Y:S01]  /*120f0*/  @!PT LDS RZ, [RZ] ;  /* 0x00000000fffff984 */ /* 0x000fe20000000800 */
[----:B------:R-:W-:Y:S01]  /*12100*/  @!PT LDS RZ, [RZ] ;  /* 0x00000000fffff984 */ /* 0x000fe20000000800 */
[----:B------:R4:W-:Y:S01]  /*12110*/  LDGSTS.E.BYPASS.LTC128B.128 [R220+0x4080], [R24.64], !P2 ;  /* 0x0408000018dc7fae */ /* 0x0009e2000d101d4c */
[C---:B------:R-:W-:Y:S02]  /*12120*/  @!P3 IADD3 R2, P1, R17.reuse, R231, RZ ;  /* 0x000000e71102b210 */ /* 0x040fe40007f3e0ff */
[C---:B--2---:R-:W-:Y:S01]  /*12130*/  HMMA.16816.F32 R12, R160.reuse, R168, RZ ;  /* 0x000000a8a00c723c */ /* 0x044fe200000018ff */
[----:B------:R-:W-:Y:S01]  /*12140*/  @!P3 IADD3 R17, P0, R17, R230, RZ ;  /* 0x000000e61111b210 */ /* 0x000fe20007f1e0ff */
[----:B------:R2:W-:Y:S02]  /*12150*/  LDGSTS.E.BYPASS.LTC128B.128 [R220+0x5880], [R248.64], !P4 ;  /* 0x05880000f8dc7fae */ /* 0x0005e4000e101d4c */
[----:B------:R-:W-:Y:S01]  /*12160*/  @!P3 IMAD.X R19, R0, 0x1, R228, P1 ;  /* 0x000000010013b824 */ /* 0x000fe200008e06e4 */
[----:B------:R-:W-:Y:S01]  /*12170*/  @!P3 LEA R242, P1, R2, c[0x0][0x1f8], 0x1 ;  /* 0x00007e0002f2ba11 */ /* 0x000fe200078208ff */
[----:B------:R-:W-:Y:S01]  /*12180*/  @!P3 IMAD.X R0, R0, 0x1, R221, P0 ;  /* 0x000000010000b824 */ /* 0x000fe200000e06dd */
[C---:B------:R-:W-:Y:S01]  /*12190*/  @!P3 LEA R240, P0, R17.reuse, c[0x0][0x1f8], 0x1 ;  /* 0x00007e0011f0ba11 */ /* 0x040fe200078008ff */
[----:B------:R2:W-:Y:S01]  /*121a0*/  LDGSTS.E.BYPASS.LTC128B.128 [R220+0x7080], [R246.64], !P6 ;  /* 0x07080000f6dc7fae */ /* 0x0005e2000f101d4c */
[----:B------:R-:W-:Y:S03]  /*121b0*/  @!P3 LEA.HI.X R243, R2, c[0x0][0x1fc], R19, 0x1, P1 ;  /* 0x00007f0002f3ba11 */ /* 0x000fe600008f0c13 */
[----:B------:R-:W-:Y:S01]  /*121c0*/  @!P3 LEA.HI.X R241, R17, c[0x0][0x1fc], R0, 0x1, P0 ;  /* 0x00007f0011f1ba11 */ /* 0x000fe200000f0c00 */
[----:B------:R2:W-:Y:S01]  /*121d0*/  LDGSTS.E.BYPASS.LTC128B.128 [R220+0x8880], [R244.64], !P5 ;  /* 0x08880000f4dc7fae */ /* 0x0005e2000e901d4c */
[C---:B------:R-:W-:Y:S01]  /*121e0*/  HMMA.16816.F32 R16, R160.reuse, R170, RZ ;  /* 0x000000aaa010723c */ /* 0x040fe200000018ff */
[----:B------:R-:W-:Y:S02]  /*121f0*/  IMAD.MOV.U32 R0, RZ, RZ, R3 ;  /* 0x000000ffff007224 */ /* 0x000fe400078e0003 */
[----:B------:R2:W-:Y:S04]  /*12200*/  @!P3 LDGSTS.E.BYPASS.LTC128B.128 [R220+0x5080], [R250.64], !P2 ;  /* 0x05080000fadcbfae */ /* 0x0005e8000d101d4c */
[----:B------:R2:W-:Y:S01]  /*12210*/  @!P3 LDGSTS.E.BYPASS.LTC128B.128 [R220+0x6880], [R158.64], !P4 ;  /* 0x068800009edcbfae */ /* 0x0005e2000e101d4c */
[C---:B---3--:R-:W-:Y:S01]  /*12220*/  HMMA.16816.F32 R20, R160.reuse, R172, RZ ;  /* 0x000000aca014723c */ /* 0x048fe200000018ff */
[----:B------:R-:W-:Y:S02]  /*12230*/  ISETP.LT.AND P4, PT, RZ, UR11, PT ;  /* 0x0000000bff007c0c */ /* 0x000fe4000bf81270 */
[----:B------:R2:W-:Y:S04]  /*12240*/  @!P3 LDGSTS.E.BYPASS.LTC128B.128 [R220+0x8080], [R242.64], !P6 ;  /* 0x08080000f2dcbfae */ /* 0x0005e8000f101d4c */
[----:B------:R2:W-:Y:S01]  /*12250*/  @!P3 LDGSTS.E.BYPASS.LTC128B.128 [R220+0x9880], [R240.64], !P5 ;  /* 0x09880000f0dcbfae */ /* 0x0005e2000e901d4c */
[----:B----4-:R-:W-:Y:S03]  /*12260*/  HMMA.16816.F32 R24, R160, R174, RZ ;  /* 0x000000aea018723c */ /* 0x010fe600000018ff */
[----:B------:R-:W-:Y:S04]  /*12270*/  LDSM.16.M88.4 R168, [R210] ;  /* 0x00000000d2a8783b */ /* 0x000fe80000000200 */
[----:B------:R-:W0:Y:S01]  /*12280*/  LDGDEPBAR ;  /* 0x00000000000079af */ /* 0x000e220000000000 */
[C---:B-1----:R-:W-:Y:S03]  /*12290*/  HMMA.16816.F32 R4, R164.reuse, R176, R4 ;  /* 0x000000b0a404723c */ /* 0x042fe60000001804 */
[----:B------:R-:W1:Y:S04]  /*122a0*/  LDSM.16.M88.4 R188, [R207+0xa080] ;  /* 0x00a08000cfbc783b */ /* 0x000e680000000200 */
[----:B------:R-:W3:Y:S01]  /*122b0*/  LDSM.16.M88.4 R160, [R207+0xa880] ;  /* 0x00a88000cfa0783b */ /* 0x000ee20000000200 */
[C---:B------:R-:W-:Y:S03]  /*122c0*/  HMMA.16816.F32 R8, R164.reuse, R178, R8 ;  /* 0x000000b2a408723c */ /* 0x040fe60000001808 */
[----:B------:R-:W4:Y:S04]  /*122d0*/  LDSM.16.M88.4 R172, [R207+0xb080] ;  /* 0x00b08000cfac783b */ /* 0x000f280000000200 */
[----:B------:R-:W-:Y:S01]  /*122e0*/  LDSM.16.M88.4 R176, [R209] ;  /* 0x00000000d1b0783b */ /* 0x000fe20000000200 */
[C---:B------:R-:W-:Y:S08]  /*122f0*/  HMMA.16816.F32 R12, R164.reuse, R180, R12 ;  /* 0x000000b4a40c723c */ /* 0x040ff0000000180c */
[C---:B------:R-:W-:Y:S01]  /*12300*/  HMMA.16816.F32 R16, R164.reuse, R182, R16 ;  /* 0x000000b6a410723c */ /* 0x040fe20000001810 */
[----:B------:R-:W5:Y:S07]  /*12310*/  LDSM.16.M88.4 R180, [R201] ;  /* 0x00000000c9b4783b */ /* 0x000f6e0000000200 */
[C---:B------:R-:W-:Y:S08]  /*12320*/  HMMA.16816.F32 R20, R164.reuse, R184, R20 ;  /* 0x000000b8a414723c */ /* 0x040ff00000001814 */
[----:B------:R-:W-:Y:S01]  /*12330*/  HMMA.16816.F32 R24, R164, R186, R24 ;  /* 0x000000baa418723c */ /* 0x000fe20000001818 */
[----:B------:R-:W2:Y:S04]  /*12340*/  LDSM.16.M88.4 R164, [R201+0x800] ;  /* 0x00080000c9a4783b */ /* 0x000ea80000000200 */
[----:B------:R-:W2:Y:S03]  /*12350*/  LDSM.16.M88.4 R184, [R201+0x1000] ;  /* 0x00100000c9b8783b */ /* 0x000ea60000000200 */
[C---:B-1----:R-:W-:Y:S08]  /*12360*/  HMMA.16816.F32 R4, R168.reuse, R188, R4 ;  /* 0x000000bca804723c */ /* 0x042ff00000001804 */
[C---:B------:R-:W-:Y:S01]  /*12370*/  HMMA.16816.F32 R8, R168.reuse, R190, R8 ;  /* 0x000000bea808723c */ /* 0x040fe20000001808 */
[----:B------:R-:W-:Y:S07]  /*12380*/  LDSM.16.M88.4 R188, [R213+0xb880] ;  /* 0x00b88000d5bc783b */ /* 0x000fee0000000200 */
[C---:B---3--:R-:W-:Y:S08]  /*12390*/  HMMA.16816.F32 R12, R168.reuse, R160, R12 ;  /* 0x000000a0a80c723c */ /* 0x048ff0000000180c */
[C---:B------:R-:W-:Y:S01]  /*123a0*/  HMMA.16816.F32 R16, R168.reuse, R162, R16 ;  /* 0x000000a2a810723c */ /* 0x040fe20000001810 */
[----:B------:R-:W1:Y:S07]  /*123b0*/  LDSM.16.M88.4 R160, [R214+0x4000] ;  /* 0x00400000d6a0783b */ /* 0x000e6e0000000200 */
[C---:B----4-:R-:W-:Y:S08]  /*123c0*/  HMMA.16816.F32 R20, R168.reuse, R172, R20 ;  /* 0x000000aca814723c */ /* 0x050ff00000001814 */
[----:B------:R-:W-:Y:S01]  /*123d0*/  HMMA.16816.F32 R24, R168, R174, R24 ;  /* 0x000000aea818723c */ /* 0x000fe20000001818 */
[----:B------:R-:W3:Y:S04]  /*123e0*/  LDSM.16.M88.4 R168, [R213+0xc080] ;  /* 0x00c08000d5a8783b */ /* 0x000ee80000000200 */
[----:B------:R-:W4:Y:S03]  /*123f0*/  LDSM.16.M88.4 R172, [R213+0xc880] ;  /* 0x00c88000d5ac783b */ /* 0x000f260000000200 */
[C---:B-----5:R-:W-:Y:S08]  /*12400*/  HMMA.16816.F32 R4, R176.reuse, R180, R4 ;  /* 0x000000b4b004723c */ /* 0x060ff00000001804 */
[C---:B------:R-:W-:Y:S01]  /*12410*/  HMMA.16816.F32 R8, R176.reuse, R182, R8 ;  /* 0x000000b6b008723c */ /* 0x040fe20000001808 */
[----:B------:R-:W-:Y:S07]  /*12420*/  LDSM.16.M88.4 R180, [R200] ;  /* 0x00000000c8b4783b */ /* 0x000fee0000000200 */
[C---:B--2---:R-:W-:Y:S08]  /*12430*/  HMMA.16816.F32 R12, R176.reuse, R164, R12 ;  /* 0x000000a4b00c723c */ /* 0x044ff0000000180c */
[C---:B------:R-:W-:Y:S01]  /*12440*/  HMMA.16816.F32 R16, R176.reuse, R166, R16 ;  /* 0x000000a6b010723c */ /* 0x040fe20000001810 */
[----:B------:R-:W2:Y:S07]  /*12450*/  LDSM.16.M88.4 R164, [R212+0x4000] ;  /* 0x00400000d4a4783b */ /* 0x000eae0000000200 */
[C---:B------:R-:W-:Y:S08]  /*12460*/  HMMA.16816.F32 R20, R176.reuse, R184, R20 ;  /* 0x000000b8b014723c */ /* 0x040ff00000001814 */
[----:B------:R-:W-:Y:S01]  /*12470*/  HMMA.16816.F32 R24, R176, R186, R24 ;  /* 0x000000bab018723c */ /* 0x000fe20000001818 */
[----:B------:R-:W5:Y:S04]  /*12480*/  LDSM.16.M88.4 R176, [R199] ;  /* 0x00000000c7b0783b */ /* 0x000f680000000200 */
[----:B------:R-:W2:Y:S03]  /*12490*/  LDSM.16.M88.4 R184, [R198] ;  /* 0x00000000c6b8783b */ /* 0x000ea60000000200 */
        /* <DEDUP_REMOVED lines=10> */
[C---:B--2---:R-:W-:Y:S08]  /*12540*/  HMMA.16816.F32 R4, R164.reuse, R180, R4 ;  /* 0x000000b4a404723c */ /* 0x044ff00000001804 */
[C---:B------:R-:W-:Y:S01]  /*12550*/  HMMA.16816.F32 R8, R164.reuse, R182, R8 ;  /* 0x000000b6a408723c */ /* 0x040fe20000001808 */
[----:B------:R-:W-:Y:S07]  /*12560*/  LDSM.16.M88.4 R180, [R201+0x1800] ;  /* 0x00180000c9b4783b */ /* 0x000fee0000000200 */
[C---:B-----5:R-:W-:Y:S08]  /*12570*/  HMMA.16816.F32 R12, R164.reuse, R176, R12 ;  /* 0x000000b0a40c723c */ /* 0x060ff0000000180c */
[C---:B------:R-:W-:Y:S01]  /*12580*/  HMMA.16816.F32 R16, R164.reuse, R178, R16 ;  /* 0x000000b2a410723c */ /* 0x040fe20000001810 */
[----:B------:R-:W2:Y:S07]  /*12590*/  LDSM.16.M88.4 R176, [R209+0x4000] ;  /* 0x00400000d1b0783b */ /* 0x000eae0000000200 */
[C---:B------:R-:W-:Y:S08]  /*125a0*/  HMMA.16816.F32 R20, R164.reuse, R184, R20 ;  /* 0x000000b8a414723c */ /* 0x040ff00000001814 */
[----:B------:R-:W-:Y:S01]  /*125b0*/  HMMA.16816.F32 R24, R164, R186, R24 ;  /* 0x000000baa418723c */ /* 0x000fe20000001818 */
[----:B------:R-:W5:Y:S04]  /*125c0*/  LDSM.16.M88.4 R164, [R201+0x2000] ;  /* 0x00200000c9a4783b */ /* 0x000f680000000200 */
        /* <DEDUP_REMOVED lines=13> */
[----:B------:R-:W-:Y:S07]  /*126a0*/  LDSM.16.M88.4 R180, [R197] ;  /* 0x00000000c5b4783b */ /* 0x000fee0000000200 */
[C---:B-----5:R-:W-:Y:S08]  /*126b0*/  HMMA.16816.F32 R12, R176.reuse, R164, R12 ;  /* 0x000000a4b00c723c */ /* 0x060ff0000000180c */
        /* <DEDUP_REMOVED lines=66> */
[C---:B-1----:R-:W-:Y:S01]  /*12ae0*/  HMMA.16816.F32 R4, R168.reuse, R188, R4 ;  /* 0x000000bca804723c */ /* 0x042fe20000001804 */
[----:B------:R-:W-:Y:S04]  /*12af0*/  DEPBAR.LE SB0, 0x0 ;  /* 0x000080000000791a */ /* 0x000fe80000000000 */
[----:B------:R-:W-:Y:S03]  /*12b00*/  BAR.SYNC.DEFER_BLOCKING 0x0 ;  /* 0x0000000000007b1d */ /* 0x000fe60000010000 */
[C---:B------:R-:W-:Y:S08]  /*12b10*/  HMMA.16816.F32 R8, R168.reuse, R190, R8 ;  /* 0x000000bea808723c */ /* 0x040ff00000001808 */
[C---:B---3--:R-:W-:Y:S08]  /*12b20*/  HMMA.16816.F32 R12, R168.reuse, R160, R12 ;  /* 0x000000a0a80c723c */ /* 0x048ff0000000180c */
[C---:B------:R-:W-:Y:S08]  /*12b30*/  HMMA.16816.F32 R16, R168.reuse, R162, R16 ;  /* 0x000000a2a810723c */ /* 0x040ff00000001810 */
[C---:B----4-:R-:W-:Y:S08]  /*12b40*/  HMMA.16816.F32 R20, R168.reuse, R172, R20 ;  /* 0x000000aca814723c */ /* 0x050ff00000001814 */
[----:B------:R-:W-:Y:S08]  /*12b50*/  HMMA.16816.F32 R24, R168, R174, R24 ;  /* 0x000000aea818723c */ /* 0x000ff00000001818 */
[C---:B--2---:R-:W-:Y:S08]  /*12b60*/  HMMA.16816.F32 R4, R176.reuse, R180, R4 ;  /* 0x000000b4b004723c */ /* 0x044ff00000001804 */
[C---:B------:R-:W-:Y:S08]  /*12b70*/  HMMA.16816.F32 R8, R176.reuse, R182, R8 ;  /* 0x000000b6b008723c */ /* 0x040ff00000001808 */
[C---:B-----5:R-:W-:Y:S08]  /*12b80*/  HMMA.16816.F32 R12, R176.reuse, R164, R12 ;  /* 0x000000a4b00c723c */ /* 0x060ff0000000180c */
[C---:B------:R-:W-:Y:S08]  /*12b90*/  HMMA.16816.F32 R16, R176.reuse, R166, R16 ;  /* 0x000000a6b010723c */ /* 0x040ff00000001810 */
[C---:B------:R-:W-:Y:S08]  /*12ba0*/  HMMA.16816.F32 R20, R176.reuse, R184, R20 ;  /* 0x000000b8b014723c */ /* 0x040ff00000001814 */
[----:B------:R-:W-:Y:S01]  /*12bb0*/  HMMA.16816.F32 R24, R176, R186, R24 ;  /* 0x000000bab018723c */ /* 0x000fe20000001818 */
[----:B------:R-:W-:-:S07]  /*12bc0*/  @P4 BRA `(.L_x_2377) ;  /* 0xffffed5000004947 */ /* 0x000fce000383ffff */
.L_x_2376:
[----:B------:R-:W-:Y:S01]  /*12bd0*/  FMNMX.FTZ R2, R4, R3, !PT ;  /* 0x0000000304027209 */ /* 0x000fe20007810000 */
[----:B-1----:R-:W-:Y:S01]  /*12be0*/  LDSM.16.MT88.4 R164, [R206+0x4080] ;  /* 0x00408000cea4783b */ /* 0x002fe20000004200 */
        /* <DEDUP_REMOVED lines=25> */
[----:B------:R-:W-:Y:S03]  /*12d80*/  LDSM.16.MT88.4 R184, [R208+0x7880] ;  /* 0x00788000d0b8783b */ /* 0x000fe60000004200 */
[----:B------:R-:W-:Y:S02]  /*12d90*/  FMNMX.FTZ R162, R25, R2, !PT ;  /* 0x0000000219a27209 */ /* 0x000fe40007810000 */
[----:B------:R-:W-:Y:S03]  /*12da0*/  FMNMX.FTZ R2, R26, R3, !PT ;  /* 0x000000031a027209 */ /* 0x000fe60007810000 */
[----:B------:R-:W-:Y:S01]  /*12db0*/  SHFL.BFLY PT, R163, R162, 0x2, 0x1f ;  /* 0x0c401f00a2a37f89 */ /* 0x000fe200000e0000 */
[----:B------:R-:W-:Y:S07]  /*12dc0*/  FMNMX.FTZ R158, R27, R2, !PT ;  /* 0x000000021b9e7209 */ /* 0x000fee0007810000 */
[----:B------:R-:W1:Y:S08]  /*12dd0*/  SHFL.BFLY PT, R3, R158, 0x2, 0x1f ;  /* 0x0c401f009e037f89 */ /* 0x000e7000000e0000 */
[----:B------:R-:W0:Y:S01]  /*12de0*/  LDGDEPBAR ;  /* 0x00000000000079af */ /* 0x000e220000000000 */
[----:B-1----:R-:W-:Y:S02]  /*12df0*/  FMNMX.FTZ R159, R158, R3, !PT ;  /* 0x000000039e9f7209 */ /* 0x002fe40007810000 */
[----:B------:R-:W-:Y:S05]  /*12e00*/  FMNMX.FTZ R161, R162, R163, !PT ;  /* 0x000000a3a2a17209 */ /* 0x000fea0007810000 */
[----:B------:R-:W1:Y:S08]  /*12e10*/  SHFL.BFLY PT, R156, R159, 0x1, 0x1f ;  /* 0x0c201f009f9c7f89 */ /* 0x000e7000000e0000 */
[----:B------:R-:W2:Y:S01]  /*12e20*/  SHFL.BFLY PT, R160, R161, 0x1, 0x1f ;  /* 0x0c201f00a1a07f89 */ /* 0x000ea200000e0000 */
[----:B-1----:R-:W-:Y:S05]  /*12e30*/  FMNMX.FTZ R156, R159, R156, !PT ;  /* 0x0000009c9f9c7209 */ /* 0x002fea0007810000 */
[----:B------:R-:W-:Y:S01]  /*12e40*/  FMUL.FTZ R189, R156, c[0x0][0x2d0] ;  /* 0x0000b4009cbd7a20 */ /* 0x000fe20000410000 */
[----:B--2---:R-:W-:Y:S03]  /*12e50*/  FMNMX.FTZ R3, R161, R160, !PT ;  /* 0x000000a0a1037209 */ /* 0x004fe60007810000 */
[--C-:B------:R-:W-:Y:S01]  /*12e60*/  FFMA.FTZ R6, R6, c[0x0][0x2d0], -R189.reuse ;  /* 0x0000b40006067a23 */ /* 0x100fe200000108bd */
[----:B------:R-:W1:Y:S01]  /*12e70*/  LDSM.16.MT88.4 R160, [R208+0x4080] ;  /* 0x00408000d0a0783b */ /* 0x000e620000004200 */
[----:B------:R-:W-:Y:S02]  /*12e80*/  FFMA.FTZ R7, R7, c[0x0][0x2d0], -R189 ;  /* 0x0000b40007077a23 */ /* 0x000fe400000108bd */
[C---:B------:R-:W-:Y:S02]  /*12e90*/  FADD.FTZ R0, -R3.reuse, R0 ;  /* 0x0000000003007221 */ /* 0x040fe40000010100 */
[----:B------:R-:W-:Y:S01]  /*12ea0*/  FMUL.FTZ R191, R3, c[0x0][0x2d0] ;  /* 0x0000b40003bf7a20 */ /* 0x000fe20000410000 */
[----:B------:R-:W-:Y:S01]  /*12eb0*/  MUFU.EX2 R6, R6 ;  /* 0x0000000600067308 */ /* 0x000fe20000000800 */
[----:B------:R-:W-:Y:S02]  /*12ec0*/  FMUL.FTZ R2, R0, c[0x0][0x2d0] ;  /* 0x0000b40000027a20 */ /* 0x000fe40000410000 */
[----:B------:R-:W-:Y:S02]  /*12ed0*/  FADD.FTZ R0, -R156, R157 ;  /* 0x0000009d9c007221 */ /* 0x000fe40000010100 */
[--C-:B------:R-:W-:Y:S02]  /*12ee0*/  FFMA.FTZ R158, R4, c[0x0][0x2d0], -R191.reuse ;  /* 0x0000b400049e7a23 */ /* 0x100fe400000108bf */
[----:B------:R-:W-:Y:S02]  /*12ef0*/  FMUL.FTZ R157, R0, c[0x0][0x2d0] ;  /* 0x0000b400009d7a20 */ /* 0x000fe40000410000 */
[--C-:B------:R-:W-:Y:S01]  /*12f00*/  FFMA.FTZ R5, R5, c[0x0][0x2d0], -R191.reuse ;  /* 0x0000b40005057a23 */ /* 0x100fe200000108bf */
[----:B------:R-:W2:Y:S01]  /*12f10*/  MUFU.EX2 R2, R2 ;  /* 0x0000000200027308 */ /* 0x000ea20000000800 */
[--C-:B------:R-:W-:Y:S02]  /*12f20*/  FFMA.FTZ R159, R8, c[0x0][0x2d0], -R191.reuse ;  /* 0x0000b400089f7a23 */ /* 0x100fe400000108bf */
[----:B------:R-:W-:Y:S02]  /*12f30*/  FFMA.FTZ R188, R9, c[0x0][0x2d0], -R191 ;  /* 0x0000b40009bc7a23 */ /* 0x000fe400000108bf */
[----:B------:R-:W-:Y:S02]  /*12f40*/  FFMA.FTZ R190, R11, c[0x0][0x2d0], -R189 ;  /* 0x0000b4000bbe7a23 */ /* 0x000fe400000108bd */
[----:B------:R-:W-:Y:S02]  /*12f50*/  FFMA.FTZ R244, R24, c[0x0][0x2d0], -R191 ;  /* 0x0000b40018f47a23 */ /* 0x000fe400000108bf */
[----:B------:R-:W-:Y:S01]  /*12f60*/  FFMA.FTZ R246, R26, c[0x0][0x2d0], -R189 ;  /* 0x0000b4001af67a23 */ /* 0x000fe200000108bd */
[----:B------:R3:W4:Y:S01]  /*12f70*/  MUFU.EX2 R0, R157 ;  /* 0x0000009d00007308 */ /* 0x0007220000000800 */
[--C-:B------:R-:W-:Y:S02]  /*12f80*/  FFMA.FTZ R236, R12, c[0x0][0x2d0], -R191.reuse ;  /* 0x0000b4000cec7a23 */ /* 0x100fe400000108bf */
[----:B------:R-:W-:Y:S02]  /*12f90*/  FFMA.FTZ R241, R13, c[0x0][0x2d0], -R191 ;  /* 0x0000b4000df17a23 */ /* 0x000fe400000108bf */
[--C-:B------:R-:W-:Y:S02]  /*12fa0*/  FFMA.FTZ R238, R14, c[0x0][0x2d0], -R189.reuse ;  /* 0x0000b4000eee7a23 */ /* 0x100fe400000108bd */
[----:B------:R-:W-:Y:S02]  /*12fb0*/  FFMA.FTZ R243, R15, c[0x0][0x2d0], -R189 ;  /* 0x0000b4000ff37a23 */ /* 0x000fe400000108bd */
[--C-:B------:R-:W-:Y:S01]  /*12fc0*/  FFMA.FTZ R240, R16, c[0x0][0x2d0], -R191.reuse ;  /* 0x0000b40010f07a23 */ /* 0x100fe200000108bf */
[----:B------:R-:W-:Y:S01]  /*12fd0*/  MUFU.EX2 R158, R158 ;  /* 0x0000009e009e7308 */ /* 0x000fe20000000800 */
[----:B------:R-:W-:Y:S02]  /*12fe0*/  FFMA.FTZ R245, R17, c[0x0][0x2d0], -R191 ;  /* 0x0000b40011f57a23 */ /* 0x000fe400000108bf */
[--C-:B------:R-:W-:Y:S02]  /*12ff0*/  FFMA.FTZ R242, R18, c[0x0][0x2d0], -R189.reuse ;  /* 0x0000b40012f27a23 */ /* 0x100fe400000108bd */
[C---:B--2---:R-:W-:Y:S02]  /*13000*/  FMUL.FTZ R8, R2.reuse, R152 ;  /* 0x0000009802087220 */ /* 0x044fe40000410000 */
[C---:B------:R-:W-:Y:S02]  /*13010*/  FMUL.FTZ R9, R2.reuse, R153 ;  /* 0x0000009902097220 */ /* 0x040fe40000410000 */
[C---:B------:R-:W-:Y:S01]  /*13020*/  FMUL.FTZ R28, R2.reuse, R28 ;  /* 0x0000001c021c7220 */ /* 0x040fe20000410000 */
[----:B------:R-:W2:Y:S01]  /*13030*/  MUFU.EX2 R5, R5 ;  /* 0x0000000500057308 */ /* 0x000ea20000000800 */
[C---:B------:R-:W-:Y:S02]  /*13040*/  FMUL.FTZ R29, R2.reuse, R29 ;  /* 0x0000001d021d7220 */ /* 0x040fe40000410000 */
[----:B------:R-:W-:Y:S02]  /*13050*/  FMUL.FTZ R32, R2, R32 ;  /* 0x0000002002207220 */ /* 0x000fe40000410000 */
[--C-:B---3--:R-:W-:Y:S02]  /*13060*/  FFMA.FTZ R157, R10, c[0x0][0x2d0], -R189.reuse ;  /* 0x0000b4000a9d7a23 */ /* 0x108fe400000108bd */
[C---:B----4-:R-:W-:Y:S02]  /*13070*/  FMUL.FTZ R10, R0.reuse, R154 ;  /* 0x0000009a000a7220 */ /* 0x050fe40000410000 */
[C---:B------:R-:W-:Y:S01]  /*13080*/  FMUL.FTZ R11, R0.reuse, R155 ;  /* 0x0000009b000b7220 */ /* 0x040fe20000410000 */
[----:B------:R-:W-:Y:S01]  /*13090*/  MUFU.EX2 R159, R159 ;  /* 0x0000009f009f7308 */ /* 0x000fe20000000800 */
[C---:B------:R-:W-:Y:S02]  /*130a0*/  FMUL.FTZ R30, R0.reuse, R30 ;  /* 0x0000001e001e7220 */ /* 0x040fe40000410000 */
[----:B------:R-:W-:Y:S02]  /*130b0*/  FMUL.FTZ R31, R0, R31 ;  /* 0x0000001f001f7220 */ /* 0x000fe40000410000 */
[----:B------:R-:W-:Y:S02]  /*130c0*/  FMUL.FTZ R33, R2, R33 ;  /* 0x0000002102217220 */ /* 0x000fe40000410000 */
[C---:B------:R-:W-:Y:S02]  /*130d0*/  FMUL.FTZ R34, R0.reuse, R34 ;  /* 0x0000002200227220 */ /* 0x040fe40000410000 */
[----:B------:R-:W-:Y:S01]  /*130e0*/  FMUL.FTZ R35, R0, R35 ;  /* 0x0000002300237220 */ /* 0x000fe20000410000 */
[----:B------:R-:W3:Y:S01]  /*130f0*/  MUFU.EX2 R188, R188 ;  /* 0x000000bc00bc7308 */ /* 0x000ee20000000800 */
[C---:B------:R-:W-:Y:S02]  /*13100*/  FMUL.FTZ R36, R2.reuse, R36 ;  /* 0x0000002402247220 */ /* 0x040fe40000410000 */
[----:B------:R-:W-:Y:S01]  /*13110*/  FMUL.FTZ R37, R2, R37 ;  /* 0x0000002502257220 */ /* 0x000fe20000410000 */
[----:B--2---:R-:W-:Y:S01]  /*13120*/  F2FP.PACK_AB R152, R5, R158 ;  /* 0x0000009e0598723e */ /* 0x004fe200000000ff */
[C---:B------:R-:W-:Y:S02]  /*13130*/  FMUL.FTZ R38, R0.reuse, R38 ;  /* 0x0000002600267220 */ /* 0x040fe40000410000 */
[----:B------:R-:W-:Y:S02]  /*13140*/  FMUL.FTZ R39, R0, R39 ;  /* 0x0000002700277220 */ /* 0x000fe40000410000 */
[C---:B------:R-:W-:Y:S01]  /*13150*/  FMUL.FTZ R12, R2.reuse, R148 ;  /* 0x00000094020c7220 */ /* 0x040fe20000410000 */
[----:B------:R-:W2:Y:S01]  /*13160*/  MUFU.EX2 R7, R7 ;  /* 0x0000000700077308 */ /* 0x000ea20000000800 */
[----:B------:R-:W-:Y:S02]  /*13170*/  FMUL.FTZ R13, R2, R149 ;  /* 0x00000095020d7220 */ /* 0x000fe40000410000 */
[C---:B------:R-:W-:Y:S02]  /*13180*/  FMUL.FTZ R14, R0.reuse, R150 ;  /* 0x00000096000e7220 */ /* 0x040fe40000410000 */
[----:B------:R-:W-:Y:S02]  /*13190*/  FMUL.FTZ R15, R0, R151 ;  /* 0x00000097000f7220 */ /* 0x000fe40000410000 */
[----:B------:R-:W-:Y:S01]  /*131a0*/  LDSM.16.MT88.4 R148, [R204+0x8880] ;  /* 0x00888000cc94783b */ /* 0x000fe20000004200 */
[C---:B------:R-:W-:Y:S02]  /*131b0*/  FMUL.FTZ R40, R2.reuse, R40 ;  /* 0x0000002802287220 */ /* 0x040fe40000410000 */
[----:B------:R-:W-:Y:S01]  /*131c0*/  MUFU.EX2 R157, R157 ;  /* 0x0000009d009d7308 */ /* 0x000fe20000000800 */
[----:B------:R-:W-:Y:S02]  /*131d0*/  FMUL.FTZ R41, R2, R41 ;  /* 0x0000002902297220 */ /* 0x000fe40000410000 */
[----:B------:R-:W-:Y:S01]  /*131e0*/  FMUL.FTZ R42, R0, R42 ;  /* 0x0000002a002a7220 */ /* 0x000fe20000410000 */
[----:B---3--:R-:W-:Y:S01]  /*131f0*/  F2FP.PACK_AB R154, R188, R159 ;  /* 0x0000009fbc9a723e */ /* 0x008fe200000000ff */
        /* <DEDUP_REMOVED lines=16> */
[----:B------:R-:W2:Y:S01]  /*13300*/  MUFU.EX2 R241, R241 ;  /* 0x000000f100f17308 */ /* 0x000ea20000000800 */
[C---:B------:R-:W-:Y:S02]  /*13310*/  FMUL.FTZ R56, R2.reuse, R56 ;  /* 0x0000003802387220 */ /* 0x040fe40000410000 */
[----:B------:R-:W-:Y:S01]  /*13320*/  FMUL.FTZ R57, R2, R57 ;  /* 0x0000003902397220 */ /* 0x000fe20000410000 */
[----:B---3--:R-:W-:Y:S01]  /*13330*/  F2FP.PACK_AB R155, R190, R157 ;  /* 0x0000009dbe9b723e */ /* 0x008fe200000000ff */
[C---:B------:R-:W-:Y:S02]  /*13340*/  FMUL.FTZ R58, R0.reuse, R58 ;  /* 0x0000003a003a7220 */ /* 0x040fe40000410000 */
[----:B------:R-:W-:Y:S02]  /*13350*/  FMUL.FTZ R59, R0, R59 ;  /* 0x0000003b003b7220 */ /* 0x000fe40000410000 */
[C---:B------:R-:W-:Y:S01]  /*13360*/  FMUL.FTZ R60, R2.reuse, R60 ;  /* 0x0000003c023c7220 */ /* 0x040fe20000410000 */
[----:B------:R-:W-:Y:S01]  /*13370*/  MUFU.EX2 R238, R238 ;  /* 0x000000ee00ee7308 */ /* 0x000fe20000000800 */
[C---:B-1----:R-:W-:Y:S05]  /*13380*/  HMMA.16816.F32 R8, R152.reuse, R160, R8 ;  /* 0x000000a09808723c */ /* 0x042fea0000001808 */
[----:B------:R-:W-:Y:S02]  /*13390*/  FMUL.FTZ R61, R2, R61 ;  /* 0x0000003d023d7220 */ /* 0x000fe40000410000 */
[C---:B------:R-:W-:Y:S01]  /*133a0*/  FMUL.FTZ R62, R0.reuse, R62 ;  /* 0x0000003e003e7220 */ /* 0x040fe20000410000 */
[C---:B------:R-:W-:Y:S01]  /*133b0*/  HMMA.16816.F32 R28, R152.reuse, R162, R28 ;  /* 0x000000a2981c723c */ /* 0x040fe2000000181c */
[----:B------:R-:W1:Y:S01]  /*133c0*/  LDSM.16.MT88.4 R160, [R204+0x4080] ;  /* 0x00408000cca0783b */ /* 0x000e620000004200 */
[----:B------:R-:W3:Y:S02]  /*133d0*/  MUFU.EX2 R243, R243 ;  /* 0x000000f300f37308 */ /* 0x000ee40000000800 */
[----:B------:R-:W-:Y:S02]  /*133e0*/  FMUL.FTZ R63, R0, R63 ;  /* 0x0000003f003f7220 */ /* 0x000fe40000410000 */
[C---:B------:R-:W-:Y:S02]  /*133f0*/  FMUL.FTZ R64, R2.reuse, R64 ;  /* 0x0000004002407220 */ /* 0x040fe40000410000 */
[C---:B------:R-:W-:Y:S04]  /*13400*/  HMMA.16816.F32 R32, R152.reuse, R164, R32 ;  /* 0x000000a49820723c */ /* 0x040fe80000001820 */
[----:B------:R-:W-:Y:S01]  /*13410*/  FMUL.FTZ R65, R2, R65 ;  /* 0x0000004102417220 */ /* 0x000fe20000410000 */
[----:B------:R-:W-:Y:S01]  /*13420*/  MUFU.EX2 R240, R240 ;  /* 0x000000f000f07308 */ /* 0x000fe20000000800 */
[C---:B------:R-:W-:Y:S02]  /*13430*/  FMUL.FTZ R66, R0.reuse, R66 ;  /* 0x0000004200427220 */ /* 0x040fe40000410000 */
[C---:B------:R-:W-:Y:S01]  /*13440*/  HMMA.16816.F32 R36, R152.reuse, R166, R36 ;  /* 0x000000a69824723c */ /* 0x040fe20000001824 */
[----:B------:R-:W4:Y:S03]  /*13450*/  LDSM.16.MT88.4 R164, [R208+0x5880] ;  /* 0x00588000d0a4783b */ /* 0x000f260000004200 */
[----:B------:R-:W-:Y:S02]  /*13460*/  FMUL.FTZ R67, R0, R67 ;  /* 0x0000004300437220 */ /* 0x000fe40000410000 */
[C---:B------:R-:W-:Y:S01]  /*13470*/  FMUL.FTZ R68, R2.reuse, R68 ;  /* 0x0000004402447220 */ /* 0x040fe20000410000 */
[----:B------:R-:W5:Y:S01]  /*13480*/  MUFU.EX2 R245, R245 ;  /* 0x000000f500f57308 */ /* 0x000f620000000800 */
[C---:B------:R-:W-:Y:S04]  /*13490*/  HMMA.16816.F32 R40, R152.reuse, R168, R40 ;  /* 0x000000a89828723c */ /* 0x040fe80000001828 */
[----:B------:R-:W-:Y:S02]  /*134a0*/  FMUL.FTZ R69, R2, R69 ;  /* 0x0000004502457220 */ /* 0x000fe40000410000 */
[C---:B------:R-:W-:Y:S02]  /*134b0*/  FMUL.FTZ R70, R0.reuse, R70 ;  /* 0x0000004600467220 */ /* 0x040fe40000410000 */
[C---:B------:R-:W-:Y:S01]  /*134c0*/  HMMA.16816.F32 R44, R152.reuse, R170, R44 ;  /* 0x000000aa982c723c */ /* 0x040fe2000000182c */
[----:B------:R-:W2:Y:S01]  /*134d0*/  LDSM.16.MT88.4 R168, [R206+0x5880] ;  /* 0x00588000cea8783b */ /* 0x000ea20000004200 */
[----:B------:R-:W-:Y:S02]  /*134e0*/  MUFU.EX2 R242, R242 ;  /* 0x000000f200f27308 */ /* 0x000fe40000000800 */
[----:B------:R-:W-:Y:S02]  /*134f0*/  FMUL.FTZ R71, R0, R71 ;  /* 0x0000004700477220 */ /* 0x000fe40000410000 */
[C---:B------:R-:W-:Y:S02]  /*13500*/  FMUL.FTZ R72, R2.reuse, R72 ;  /* 0x0000004802487220 */ /* 0x040fe40000410000 */
[----:B------:R-:W-:Y:S01]  /*13510*/  FMUL.FTZ R73, R2, R73 ;  /* 0x0000004902497220 */ /* 0x000fe20000410000 */
[C---:B-1----:R-:W-:Y:S03]  /*13520*/  HMMA.16816.F32 R48, R152.reuse, R160, R48 ;  /* 0x000000a09830723c */ /* 0x042fe60000001830 */
[C---:B------:R-:W-:Y:S01]  /*13530*/  FMUL.FTZ R74, R0.reuse, R74 ;  /* 0x0000004a004a7220 */ /* 0x040fe20000410000 */
[----:B------:R-:W-:Y:S01]  /*13540*/  MUFU.EX2 R244, R244 ;  /* 0x000000f400f47308 */ /* 0x000fe20000000800 */
[----:B------:R-:W-:Y:S02]  /*13550*/  FMUL.FTZ R75, R0, R75 ;  /* 0x0000004b004b7220 */ /* 0x000fe40000410000 */
[C---:B------:R-:W-:Y:S01]  /*13560*/  FMUL.FTZ R76, R2.reuse, R76 ;  /* 0x0000004c024c7220 */ /* 0x040fe20000410000 */
[C---:B------:R-:W-:Y:S01]  /*13570*/  HMMA.16816.F32 R52, R152.reuse, R162, R52 ;  /* 0x000000a29834723c */ /* 0x040fe20000001834 */
[----:B------:R-:W1:Y:S03]  /*13580*/  LDSM.16.MT88.4 R160, [R205+0x5880] ;  /* 0x00588000cda0783b */ /* 0x000e660000004200 */
[----:B------:R-:W-:Y:S02]  /*13590*/  FMUL.FTZ R77, R2, R77 ;  /* 0x0000004d024d7220 */ /* 0x000fe40000410000 */
[C---:B------:R-:W-:Y:S01]  /*135a0*/  FMUL.FTZ R78, R0.reuse, R78 ;  /* 0x0000004e004e7220 */ /* 0x040fe20000410000 */
[----:B------:R-:W-:Y:S01]  /*135b0*/  MUFU.EX2 R246, R246 ;  /* 0x000000f600f67308 */ /* 0x000fe20000000800 */
[C---:B----4-:R-:W-:Y:S04]  /*135c0*/  HMMA.16816.F32 R56, R152.reuse, R164, R56 ;  /* 0x000000a49838723c */ /* 0x050fe80000001838 */
[----:B------:R-:W-:Y:S02]  /*135d0*/  FMUL.FTZ R79, R0, R79 ;  /* 0x0000004f004f7220 */ /* 0x000fe40000410000 */
[C---:B------:R-:W-:Y:S02]  /*135e0*/  FMUL.FTZ R80, R2.reuse, R80 ;  /* 0x0000005002507220 */ /* 0x040fe40000410000 */
[C---:B------:R-:W-:Y:S01]  /*135f0*/  HMMA.16816.F32 R60, R152.reuse, R166, R60 ;  /* 0x000000a6983c723c */ /* 0x040fe2000000183c */
[----:B------:R-:W4:Y:S03]  /*13600*/  LDSM.16.MT88.4 R164, [R204+0x5880] ;  /* 0x00588000cca4783b */ /* 0x000f260000004200 */
        /* <DEDUP_REMOVED lines=80> */
[----:B------:R-:W-:Y:S01]  /*13b10*/  FFMA.FTZ R247, R19, c[0x0][0x2d0], -R189 ;  /* 0x0000b40013f77a23 */ /* 0x000fe200000108bd */
[C---:B------:R-:W-:Y:S01]  /*13b20*/  HMMA.16816.F32 R12, R152.reuse, R166, R12 ;  /* 0x000000a6980c723c */ /* 0x040fe2000000180c */
[----:B------:R-:W4:Y:S03]  /*13b30*/  LDSM.16.MT88.4 R164, [R206+0x4880] ;  /* 0x00488000cea4783b */ /* 0x000f260000004200 */
[C---:B------:R-:W-:Y:S01]  /*13b40*/  FMUL.FTZ R136, R2.reuse, R136 ;  /* 0x0000008802887220 */ /* 0x040fe20000410000 */
[----:B------:R-:W1:Y:S01]  /*13b50*/  MUFU.EX2 R247, R247 ;  /* 0x000000f700f77308 */ /* 0x000e620000000800 */
[----:B------:R-:W-:Y:S02]  /*13b60*/  FMUL.FTZ R137, R2, R137 ;  /* 0x0000008902897220 */ /* 0x000fe40000410000 */
[C---:B--2---:R-:W-:Y:S04]  /*13b70*/  HMMA.16816.F32 R132, R152.reuse, R168, R132 ;  /* 0x000000a89884723c */ /* 0x044fe80000001884 */
[C---:B------:R-:W-:Y:S02]  /*13b80*/  FMUL.FTZ R138, R0.reuse, R138 ;  /* 0x0000008a008a7220 */ /* 0x040fe40000410000 */
[----:B------:R-:W-:Y:S02]  /*13b90*/  FMUL.FTZ R139, R0, R139 ;  /* 0x0000008b008b7220 */ /* 0x000fe40000410000 */
[C---:B------:R-:W-:Y:S01]  /*13ba0*/  FMUL.FTZ R16, R2.reuse, R144 ;  /* 0x0000009002107220 */ /* 0x040fe20000410000 */
[----:B------:R-:W-:Y:S03]  /*13bb0*/  F2FP.PACK_AB R144, R241, R236 ;  /* 0x000000ecf190723e */ /* 0x000fe600000000ff */
[----:B------:R-:W-:Y:S01]  /*13bc0*/  FMUL.FTZ R17, R2, R145 ;  /* 0x0000009102117220 */ /* 0x000fe20000410000 */
[C---:B------:R-:W-:Y:S01]  /*13bd0*/  HMMA.16816.F32 R136, R152.reuse, R170, R136 ;  /* 0x000000aa9888723c */ /* 0x040fe20000001888 */
[----:B------:R-:W2:Y:S02]  /*13be0*/  LDSM.16.MT88.4 R168, [R205+0x4880] ;  /* 0x00488000cda8783b */ /* 0x000ea40000004200 */
[C---:B------:R-:W-:Y:S01]  /*13bf0*/  FMUL.FTZ R18, R0.reuse, R146 ;  /* 0x0000009200127220 */ /* 0x040fe20000410000 */
[----:B---3--:R-:W-:Y:S01]  /*13c00*/  F2FP.PACK_AB R145, R243, R238 ;  /* 0x000000eef391723e */ /* 0x008fe200000000ff */
[----:B------:R-:W-:Y:S01]  /*13c10*/  FMUL.FTZ R19, R0, R147 ;  /* 0x0000009300137220 */ /* 0x000fe20000410000 */
[----:B-----5:R-:W-:Y:S01]  /*13c20*/  F2FP.PACK_AB R146, R245, R240 ;  /* 0x000000f0f592723e */ /* 0x020fe200000000ff */
[C---:B------:R-:W-:Y:S01]  /*13c30*/  FMUL.FTZ R140, R2.reuse, R140 ;  /* 0x0000008c028c7220 */ /* 0x040fe20000410000 */
[----:B-1----:R-:W-:Y:S01]  /*13c40*/  F2FP.PACK_AB R147, R247, R242 ;  /* 0x000000f2f793723e */ /* 0x002fe200000000ff */
[----:B------:R-:W-:Y:S03]  /*13c50*/  FMUL.FTZ R141, R2, R141 ;  /* 0x0000008d028d7220 */ /* 0x000fe60000410000 */
[C---:B------:R-:W-:Y:S03]  /*13c60*/  HMMA.16816.F32 R16, R152.reuse, R148, R16 ;  /* 0x000000949810723c */ /* 0x040fe60000001810 */
[C---:B------:R-:W-:Y:S02]  /*13c70*/  FMUL.FTZ R142, R0.reuse, R142 ;  /* 0x0000008e008e7220 */ /* 0x040fe40000410000 */
[----:B------:R-:W-:Y:S02]  /*13c80*/  FMUL.FTZ R143, R0, R143 ;  /* 0x0000008f008f7220 */ /* 0x000fe40000410000 */
[----:B------:R-:W-:Y:S02]  /*13c90*/  FFMA.FTZ R158, R2, R239, R158 ;  /* 0x000000ef029e7223 */ /* 0x000fe4000001009e */
[----:B------:R-:W-:Y:S03]  /*13ca0*/  FFMA.FTZ R6, R0, R237, R6 ;  /* 0x000000ed00067223 */ /* 0x000fe60000010006 */
[----:B------:R-:W-:Y:S01]  /*13cb0*/  HMMA.16816.F32 R140, R152, R150, R140 ;  /* 0x00000096988c723c */ /* 0x000fe2000000188c */
[----:B------:R-:W1:Y:S02]  /*13cc0*/  LDSM.16.MT88.4 R148, [R206+0x6080] ;  /* 0x00608000ce94783b */ /* 0x000e640000004200 */
[----:B------:R-:W-:Y:S02]  /*13cd0*/  FADD.FTZ R158, R5, R158 ;  /* 0x0000009e059e7221 */ /* 0x000fe40000010000 */
[----:B------:R-:W-:Y:S02]  /*13ce0*/  FADD.FTZ R6, R7, R6 ;  /* 0x0000000607067221 */ /* 0x000fe40000010000 */
[----:B------:R-:W-:Y:S01]  /*13cf0*/  FADD.FTZ R5, R159, R158 ;  /* 0x0000009e9f057221 */ /* 0x000fe20000010000 */
[C---:B------:R-:W-:Y:S01]  /*13d00*/  HMMA.16816.F32 R8, R144.reuse, R160, R8 ;  /* 0x000000a09008723c */ /* 0x040fe20000001808 */
[----:B------:R-:W3:Y:S04]  /*13d10*/  LDSM.16.MT88.4 R152, [R205+0x6080] ;  /* 0x00608000cd98783b */ /* 0x000ee80000004200 */
[----:B------:R-:W-:Y:S01]  /*13d20*/  FADD.FTZ R7, R157, R6 ;  /* 0x000000069d077221 */ /* 0x000fe20000010000 */
[----:B------:R-:W-:Y:S01]  /*13d30*/  MOV R157, R156 ;  /* 0x0000009c009d7202 */ /* 0x000fe20000000f00 */
[----:B------:R-:W-:Y:S01]  /*13d40*/  FADD.FTZ R5, R188, R5 ;  /* 0x00000005bc057221 */ /* 0x000fe20000010000 */
[C---:B------:R-:W-:Y:S01]  /*13d50*/  HMMA.16816.F32 R28, R144.reuse, R162, R28 ;  /* 0x000000a2901c723c */ /* 0x040fe2000000181c */
[----:B------:R-:W5:Y:S03]  /*13d60*/  LDSM.16.MT88.4 R160, [R206+0x7880] ;  /* 0x00788000cea0783b */ /* 0x000f660000004200 */
        /* <DEDUP_REMOVED lines=29> */
[----:B------:R-:W-:Y:S07]  /*13f40*/  LDSM.16.MT88.4 R180, [R205+0x9880] ;  /* 0x00988000cdb4783b */ /* 0x000fee0000004200 */
[C---:B------:R-:W-:Y:S07]  /*13f50*/  HMMA.16816.F32 R88, R144.reuse, R184, R88 ;  /* 0x000000b89058723c */ /* 0x040fee0000001858 */
[--C-:B------:R-:W-:Y:S01]  /*13f60*/  FFMA.FTZ R184, R20, c[0x0][0x2d0], -R191.reuse ;  /* 0x0000b40014b87a23 */ /* 0x100fe200000108bf */
[C---:B------:R-:W-:Y:S04]  /*13f70*/  HMMA.16816.F32 R92, R144.reuse, R186, R92 ;  /* 0x000000ba905c723c */ /* 0x040fe8000000185c */
[--C-:B------:R-:W-:Y:S01]  /*13f80*/  FFMA.FTZ R185, R21, c[0x0][0x2d0], -R191.reuse ;  /* 0x0000b40015b97a23 */ /* 0x100fe200000108bf */
[----:B------:R-:W-:Y:S01]  /*13f90*/  MUFU.EX2 R184, R184 ;  /* 0x000000b800b87308 */ /* 0x000fe20000000800 */
[----:B------:R-:W-:Y:S02]  /*13fa0*/  FFMA.FTZ R191, R25, c[0x0][0x2d0], -R191 ;  /* 0x0000b40019bf7a23 */ /* 0x000fe400000108bf */
[C---:B-----5:R-:W-:Y:S04]  /*13fb0*/  HMMA.16816.F32 R96, R144.reuse, R160, R96 ;  /* 0x000000a09060723c */ /* 0x060fe80000001860 */
[--C-:B------:R-:W-:Y:S02]  /*13fc0*/  FFMA.FTZ R186, R22, c[0x0][0x2d0], -R189.reuse ;  /* 0x0000b40016ba7a23 */ /* 0x100fe400000108bd */
[--C-:B------:R-:W-:Y:S01]  /*13fd0*/  FFMA.FTZ R187, R23, c[0x0][0x2d0], -R189.reuse ;  /* 0x0000b40017bb7a23 */ /* 0x100fe200000108bd */
[----:B------:R-:W3:Y:S01]  /*13fe0*/  MUFU.EX2 R185, R185 ;  /* 0x000000b900b97308 */ /* 0x000ee20000000800 */
[C---:B------:R-:W-:Y:S01]  /*13ff0*/  HMMA.16816.F32 R100, R144.reuse, R162, R100 ;  /* 0x000000a29064723c */ /* 0x040fe20000001864 */
[----:B------:R-:W5:Y:S03]  /*14000*/  LDSM.16.MT88.4 R160, [R206+0x9080] ;  /* 0x00908000cea0783b */ /* 0x000f660000004200 */
[----:B------:R-:W-:Y:S04]  /*14010*/  FFMA.FTZ R189, R27, c[0x0][0x2d0], -R189 ;  /* 0x0000b4001bbd7a23 */ /* 0x000fe800000108bd */
[C---:B----4-:R-:W-:Y:S01]  /*14020*/  HMMA.16816.F32 R104, R144.reuse, R164, R104 ;  /* 0x000000a49068723c */ /* 0x050fe20000001868 */
[----:B------:R-:W-:Y:S01]  /*14030*/  LDSM.16.MT88.4 R20, [R204+0x9080] ;  /* 0x00908000cc14783b */ /* 0x000fe20000004200 */
[----:B------:R-:W-:Y:S06]  /*14040*/  MUFU.EX2 R186, R186 ;  /* 0x000000ba00ba7308 */ /* 0x000fec0000000800 */
[C---:B------:R-:W-:Y:S01]  /*14050*/  HMMA.16816.F32 R108, R144.reuse, R166, R108 ;  /* 0x000000a6906c723c */ /* 0x040fe2000000186c */
[----:B------:R-:W4:Y:S03]  /*14060*/  LDSM.16.MT88.4 R164, [R205+0x9080] ;  /* 0x00908000cda4783b */ /* 0x000f260000004200 */
[----:B------:R-:W3:Y:S04]  /*14070*/  MUFU.EX2 R187, R187 ;  /* 0x000000bb00bb7308 */ /* 0x000ee80000000800 */
[C---:B-1----:R-:W-:Y:S01]  /*14080*/  HMMA.16816.F32 R112, R144.reuse, R148, R112 ;  /* 0x000000949070723c */ /* 0x042fe20000001870 */
[----:B------:R-:W-:Y:S05]  /*14090*/  LDSM.16.MT88.4 R24, [R205+0x5080] ;  /* 0x00508000cd18783b */ /* 0x000fea0000004200 */
[----:B------:R-:W1:Y:S02]  /*140a0*/  MUFU.EX2 R191, R191 ;  /* 0x000000bf00bf7308 */ /* 0x000e640000000800 */
[C---:B------:R-:W-:Y:S01]  /*140b0*/  HMMA.16816.F32 R116, R144.reuse, R150, R116 ;  /* 0x000000969074723c */ /* 0x040fe20000001874 */
[----:B------:R-:W1:Y:S07]  /*140c0*/  LDSM.16.MT88.4 R148, [R208+0x5080] ;  /* 0x00508000d094783b */ /* 0x000e6e0000004200 */
[C---:B--2---:R-:W-:Y:S01]  /*140d0*/  HMMA.16816.F32 R120, R144.reuse, R152, R120 ;  /* 0x000000989078723c */ /* 0x044fe20000001878 */
[----:B------:R-:W2:Y:S07]  /*140e0*/  MUFU.EX2 R189, R189 ;  /* 0x000000bd00bd7308 */ /* 0x000eae0000000800 */
[C---:B------:R-:W-:Y:S08]  /*140f0*/  HMMA.16816.F32 R124, R144.reuse, R154, R124 ;  /* 0x0000009a907c723c */ /* 0x040ff0000000187c */
[C---:B-----5:R-:W-:Y:S08]  /*14100*/  HMMA.16816.F32 R128, R144.reuse, R160, R128 ;  /* 0x000000a09080723c */ /* 0x060ff00000001880 */
[C---:B------:R-:W-:Y:S01]  /*14110*/  HMMA.16816.F32 R12, R144.reuse, R162, R12 ;  /* 0x000000a2900c723c */ /* 0x040fe2000000180c */
[----:B------:R-:W5:Y:S07]  /*14120*/  LDSM.16.MT88.4 R160, [R204+0x5080] ;  /* 0x00508000cca0783b */ /* 0x000f6e0000004200 */
[C---:B----4-:R-:W-:Y:S08]  /*14130*/  HMMA.16816.F32 R132, R144.reuse, R164, R132 ;  /* 0x000000a49084723c */ /* 0x050ff00000001884 */
[C---:B------:R-:W-:Y:S01]  /*14140*/  HMMA.16816.F32 R136, R144.reuse, R166, R136 ;  /* 0x000000a69088723c */ /* 0x040fe20000001888 */
[----:B------:R-:W-:Y:S07]  /*14150*/  LDSM.16.MT88.4 R164, [R208+0x8080] ;  /* 0x00808000d0a4783b */ /* 0x000fee0000004200 */
[C---:B------:R-:W-:Y:S07]  /*14160*/  HMMA.16816.F32 R16, R144.reuse, R20, R16 ;  /* 0x000000149010723c */ /* 0x040fee0000001810 */
[----:B---3--:R-:W-:Y:S01]  /*14170*/  F2FP.PACK_AB R20, R185, R184 ;  /* 0x000000b8b914723e */ /* 0x008fe200000000ff */
[----:B------:R-:W-:Y:S01]  /*14180*/  HMMA.16816.F32 R140, R144, R22, R140 ;  /* 0x00000016908c723c */ /* 0x000fe2000000188c */
[----:B------:R-:W3:Y:S03]  /*14190*/  LDSM.16.MT88.4 R144, [R208+0x6880] ;  /* 0x00688000d090783b */ /* 0x000ee60000004200 */
[----:B------:R-:W-:Y:S01]  /*141a0*/  F2FP.PACK_AB R21, R187, R186 ;  /* 0x000000babb15723e */ /* 0x000fe200000000ff */
[----:B------:R-:W-:Y:S02]  /*141b0*/  FADD.FTZ R184, R184, R245 ;  /* 0x000000f5b8b87221 */ /* 0x000fe40000010000 */
[----:B-1----:R-:W-:Y:S01]  /*141c0*/  F2FP.PACK_AB R22, R191, R244 ;  /* 0x000000f4bf16723e */ /* 0x002fe200000000ff */
[----:B------:R-:W-:Y:S01]  /*141d0*/  FADD.FTZ R186, R186, R247 ;  /* 0x000000f7baba7221 */ /* 0x000fe20000010000 */
[----:B--2---:R-:W-:Y:S03]  /*141e0*/  F2FP.PACK_AB R23, R189, R246 ;  /* 0x000000f6bd17723e */ /* 0x004fe600000000ff */
[----:B------:R-:W-:Y:S02]  /*141f0*/  FADD.FTZ R185, R185, R184 ;  /* 0x000000b8b9b97221 */ /* 0x000fe40000010000 */
[----:B------:R-:W-:Y:S02]  /*14200*/  FADD.FTZ R187, R187, R186 ;  /* 0x000000babbbb7221 */ /* 0x000fe40000010000 */
[C---:B------:R-:W-:Y:S01]  /*14210*/  HMMA.16816.F32 R152, R20.reuse, R148, R8 ;  /* 0x000000941498723c */ /* 0x040fe20000001808 */
[----:B------:R-:W1:Y:S04]  /*14220*/  LDSM.16.MT88.4 R8, [R206+0x6880] ;  /* 0x00688000ce08783b */ /* 0x000e680000004200 */
[----:B------:R-:W-:Y:S02]  /*14230*/  FADD.FTZ R244, R244, R185 ;  /* 0x000000b9f4f47221 */ /* 0x000fe40000010000 */
[----:B------:R-:W-:Y:S01]  /*14240*/  FADD.FTZ R246, R246, R187 ;  /* 0x000000bbf6f67221 */ /* 0x000fe20000010000 */
[C---:B------:R-:W-:Y:S01]  /*14250*/  HMMA.16816.F32 R28, R20.reuse, R150, R28 ;  /* 0x00000096141c723c */ /* 0x040fe2000000181c */
[----:B------:R-:W-:Y:S03]  /*14260*/  LDSM.16.MT88.4 R148, [R204+0x6880] ;  /* 0x00688000cc94783b */ /* 0x000fe60000004200 */
[----:B------:R-:W-:Y:S02]  /*14270*/  FADD.FTZ R239, R191, R244 ;  /* 0x000000f4bfef7221 */ /* 0x000fe40000010000 */
[----:B------:R-:W-:Y:S02]  /*14280*/  FADD.FTZ R237, R189, R246 ;  /* 0x000000f6bded7221 */ /* 0x000fe40000010000 */
[C---:B------:R-:W-:Y:S08]  /*14290*/  HMMA.16816.F32 R32, R20.reuse, R168, R32 ;  /* 0x000000a81420723c */ /* 0x040ff00000001820 */
[C---:B------:R-:W-:Y:S01]  /*142a0*/  HMMA.16816.F32 R36, R20.reuse, R170, R36 ;  /* 0x000000aa1424723c */ /* 0x040fe20000001824 */
[----:B------:R-:W-:Y:S07]  /*142b0*/  LDSM.16.MT88.4 R168, [R206+0x8080] ;  /* 0x00808000cea8783b */ /* 0x000fee0000004200 */
[C---:B------:R-:W-:Y:S08]  /*142c0*/  HMMA.16816.F32 R40, R20.reuse, R24, R40 ;  /* 0x000000181428723c */ /* 0x040ff00000001828 */
[C---:B------:R-:W-:Y:S01]  /*142d0*/  HMMA.16816.F32 R44, R20.reuse, R26, R44 ;  /* 0x0000001a142c723c */ /* 0x040fe2000000182c */
[----:B------:R-:W2:Y:S07]  /*142e0*/  LDSM.16.MT88.4 R24, [R205+0x6880] ;  /* 0x00688000cd18783b */ /* 0x000eae0000004200 */
[C---:B-----5:R-:W-:Y:S08]  /*142f0*/  HMMA.16816.F32 R48, R20.reuse, R160, R48 ;  /* 0x000000a01430723c */ /* 0x060ff00000001830 */
[C---:B------:R-:W-:Y:S01]  /*14300*/  HMMA.16816.F32 R52, R20.reuse, R162, R52 ;  /* 0x000000a21434723c */ /* 0x040fe20000001834 */
[----:B------:R-:W4:Y:S07]  /*14310*/  LDSM.16.MT88.4 R160, [R205+0x8080] ;  /* 0x00808000cda0783b */ /* 0x000f2e0000004200 */
[C---:B---3--:R-:W-:Y:S08]  /*14320*/  HMMA.16816.F32 R56, R20.reuse, R144, R56 ;  /* 0x000000901438723c */ /* 0x048ff00000001838 */
[C---:B------:R-:W-:Y:S01]  /*14330*/  HMMA.16816.F32 R60, R20.reuse, R146, R60 ;  /* 0x00000092143c723c */ /* 0x040fe2000000183c */
[----:B------:R-:W3:Y:S07]  /*14340*/  LDSM.16.MT88.4 R144, [R206+0x9880] ;  /* 0x00988000ce90783b */ /* 0x000eee0000004200 */
[C---:B-1----:R-:W-:Y:S08]  /*14350*/  HMMA.16816.F32 R64, R20.reuse, R8, R64 ;  /* 0x000000081440723c */ /* 0x042ff00000001840 */
[C---:B------:R-:W-:Y:S01]  /*14360*/  HMMA.16816.F32 R68, R20.reuse, R10, R68 ;  /* 0x0000000a1444723c */ /* 0x040fe20000001844 */
[----:B------:R-:W1:Y:S07]  /*14370*/  LDSM.16.MT88.4 R8, [R204+0x9880] ;  /* 0x00988000cc08783b */ /* 0x000e6e0000004200 */
        /* <DEDUP_REMOVED lines=19> */
[----:B------:R-:W-:Y:S01]  /*144b0*/  HMMA.16816.F32 R140, R20, R10, R140 ;  /* 0x0000000a148c723c */ /* 0x000fe2000000188c */
[----:B------:R-:W-:-:S07]  /*144c0*/  @P4 BRA `(.L_x_2375) ;  /* 0xffffd91000004947 */ /* 0x000fce000383ffff */
.L_x_2374:
        /* <DEDUP_REMOVED lines=18> */
[----:B------:R-:W2:Y:S08]  /*145f0*/  @P1 MUFU.LG2 R5, R5 ;  /* 0x0000000500051308 */ /* 0x000eb00000000c00 */
[----:B------:R-:W-:Y:S01]  /*14600*/  @P0 MUFU.RCP R2, R0 ;  /* 0x0000000000020308 */ /* 0x000fe20000001000 */
[C---:B-1----:R-:W-:Y:S02]  /*14610*/  FMUL.FTZ R152, R4.reuse, R152 ;  /* 0x0000009804987220 */ /* 0x042fe40000410000 */
[----:B------:R-:W-:-:S02]  /*14620*/  FMUL.FTZ R153, R4, R153 ;  /* 0x0000009904997220 */ /* 0x000fc40000410000 */
[C---:B------:R-:W-:Y:S02]  /*14630*/  FMUL.FTZ R28, R4.reuse, R28 ;  /* 0x0000001c041c7220 */ /* 0x040fe40000410000 */
[C---:B------:R-:W-:Y:S01]  /*14640*/  FMUL.FTZ R29, R4.reuse, R29 ;  /* 0x0000001d041d7220 */ /* 0x040fe20000410000 */
[----:B------:R-:W1:Y:S01]  /*14650*/  @P0 MUFU.LG2 R0, R0 ;  /* 0x0000000000000308 */ /* 0x000e620000000c00 */
[----:B--2---:R-:W-:Y:S02]  /*14660*/  @P1 FMUL.FTZ R14, R5, 0.69314718246459960938 ;  /* 0x3f317218050e1820 */ /* 0x004fe40000410000 */
[----:B------:R-:W-:Y:S02]  /*14670*/  @P1 FMUL.FTZ R5, R15, c[0x0][0x2d0] ;  /* 0x0000b4000f051a20 */ /* 0x000fe40000410000 */
[C---:B------:R-:W-:Y:S02]  /*14680*/  FMUL.FTZ R32, R4.reuse, R32 ;  /* 0x0000002004207220 */ /* 0x040fe40000410000 */
[----:B------:R-:W-:-:S02]  /*14690*/  FMUL.FTZ R33, R4, R33 ;  /* 0x0000002104217220 */ /* 0x000fc40000410000 */
[C---:B------:R-:W-:Y:S02]  /*146a0*/  FMUL.FTZ R36, R4.reuse, R36 ;  /* 0x0000002404247220 */ /* 0x040fe40000410000 */
[C---:B------:R-:W-:Y:S02]  /*146b0*/  FMUL.FTZ R37, R4.reuse, R37 ;  /* 0x0000002504257220 */ /* 0x040fe40000410000 */
[C---:B------:R-:W-:Y:S02]  /*146c0*/  FMUL.FTZ R40, R4.reuse, R40 ;  /* 0x0000002804287220 */ /* 0x040fe40000410000 */
[----:B------:R-:W-:Y:S02]  /*146d0*/  FMUL.FTZ R41, R4, R41 ;  /* 0x0000002904297220 */ /* 0x000fe40000410000 */
[----:B-1----:R-:W-:Y:S02]  /*146e0*/  @P0 FMUL.FTZ R15, R0, 0.69314718246459960938 ;  /* 0x3f317218000f0820 */ /* 0x002fe40000410000 */
        /* <DEDUP_REMOVED lines=121> */
.L_x_2312:
        /* <DEDUP_REMOVED lines=160> */
[----:B------:R-:W-:Y:S04]  /*15880*/  STS [R17+0xc000], R148 ;  /* 0x00c0009411007388 */ /* 0x000fe80000000800 */
[----:B------:R-:W-:Y:S01]  /*15890*/  STS [R17+0xc400], R150 ;  /* 0x00c4009611007388 */ /* 0x000fe20000000800 */
[----:B-1----:R-:W-:-:S03]  /*158a0*/  IMAD.MOV.U32 R5, RZ, RZ, 0x4 ;  /* 0x00000004ff057424 */ /* 0x002fc600078e00ff */
[----:B------:R-:W-:Y:S04]  /*158b0*/  STS [R21+0xc080], R8 ;  /* 0x00c0800815007388 */ /* 0x000fe80000000800 */
        /* <DEDUP_REMOVED lines=11> */
[----:B------:R-:W3:Y:S04]  /*15970*/  @P0 LDG.E R9, [R14.64] ;  /* 0x000000040e090981 */ /* 0x000ee8000c1e1900 */
[----:B------:R2:W5:Y:S01]  /*15980*/  @P1 LDG.E R4, [R18.64] ;  /* 0x0000000412041981 */ /* 0x000562000c1e1900 */
[----:B-1----:R-:W-:Y:S02]  /*15990*/  CS2R R20, SRZ ;  /* 0x0000000000147805 */ /* 0x002fe4000001ff00 */
[--C-:B---3--:R-:W-:Y:S01]  /*159a0*/  @P0 SHF.R.S32.HI R21, RZ, 0x1f, R9.reuse ;  /* 0x0000001fff150819 */ /* 0x108fe20000011409 */
[----:B------:R-:W-:Y:S01]  /*159b0*/  @P0 IMAD.MOV.U32 R20, RZ, RZ, R9 ;  /* 0x000000ffff140224 */ /* 0x000fe200078e0009 */
[----:B------:R-:W-:Y:S05]  /*159c0*/  @P1 BRA `(.L_x_2379) ;  /* 0x0000004000001947 */ /* 0x000fea0003800000 */
[----:B--2---:R-:W-:Y:S05]  /*159d0*/  @!P0 BRA `(.L_x_2379) ;  /* 0x0000003000008947 */ /* 0x004fea0003800000 */
[----:B-----5:R-:W2:Y:S04]  /*159e0*/  LDG.E R4, [R14.64] ;  /* 0x000000040e047981 */ /* 0x020ea8000c1e1900 */
[----:B------:R-:W2:Y:S02]  /*159f0*/  LDG.E R5, [R14.64+0x4] ;  /* 0x000004040e057981 */ /* 0x000ea4000c1e1900 */
[----:B--2---:R-:W-:-:S02]  /*15a00*/  IADD3 R4, -R4, R5, RZ ;  /* 0x0000000504047210 */ /* 0x004fc40007ffe1ff */
.L_x_2379:
[----:B--2---:R-:W-:Y:S01]  /*15a10*/  LOP3.LUT R7, R7, 0xffffffe0, RZ, 0xc0, !PT ;  /* 0xffffffe007077812 */ /* 0x004fe200078ec0ff */
        /* <DEDUP_REMOVED lines=44> */
[----:B------:R-:W-:-:S04]  /*15ce0*/  IMAD.WIDE.U32 R18, R216, c[0x0][0x498], R18 ;  /* 0x00012600d8127a25 */ /* 0x000fc800078e0012 */
[----:B------:R-:W-:Y:S01]  /*15cf0*/  IMAD R9, R9, c[0x0][0x4e8], R8 ;  /* 0x00013a0009097a24 */ /* 0x000fe200078e0208 */
[----:B------:R-:W-:Y:S01]  /*15d00*/  IADD3 R20, P0, R7, R18, RZ ;  /* 0x0000001207147210 */ /* 0x000fe20007f1e0ff */
[----:B------:R-:W-:Y:S02]  /*15d10*/  IMAD R15, R2, c[0x0][0x498], RZ ;  /* 0x00012600020f7a24 */ /* 0x000fe400078e02ff */
[----:B------:R-:W-:Y:S01]  /*15d20*/  IMAD R17, R215, c[0x0][0x3ec], R0 ;  /* 0x0000fb00d7117a24 */ /* 0x000fe200078e0200 */
[----:B------:R-:W-:Y:S01]  /*15d30*/  LEA R0, R5, R14, 0x5 ;  /* 0x0000000e05007211 */ /* 0x000fe200078e28ff */
[----:B------:R-:W-:Y:S01]  /*15d40*/  IMAD R15, R216, c[0x0][0x49c], R15 ;  /* 0x00012700d80f7a24 */ /* 0x000fe200078e020f */
[----:B------:R-:W-:Y:S02]  /*15d50*/  SHF.R.S32.HI R18, RZ, 0x1f, R9 ;  /* 0x0000001fff127819 */ /* 0x000fe40000011409 */
[----:B------:R-:W-:Y:S01]  /*15d60*/  IADD3 R11, R11, R17, RZ ;  /* 0x000000110b0b7210 */ /* 0x000fe20007ffe0ff */
[----:B------:R-:W-:Y:S01]  /*15d70*/  IMAD R8, R73, 0x80, R0 ;  /* 0x0000008049087824 */ /* 0x000fe200078e0200 */
[----:B------:R-:W-:Y:S01]  /*15d80*/  IADD3.X R21, R16, R19, R15, P0, !PT ;  /* 0x0000001310157210 */ /* 0x000fe200007fe40f */
[----:B------:R-:W-:-:S02]  /*15d90*/  IMAD R18, R18, c[0x0][0x488], RZ ;  /* 0x0001220012127a24 */ /* 0x000fc400078e02ff */
[----:B------:R-:W-:Y:S02]  /*15da0*/  IMAD.SHL.U32 R0, R14, 0x40, RZ ;  /* 0x000000400e007824 */ /* 0x000fe400078e00ff */
        /* <DEDUP_REMOVED lines=90> */
.L_x_2381:
[----:B--234-:R-:W-:Y:S05]  /*16350*/  BSYNC B0 ;  /* 0x0000000000007941 */ /* 0x01cfea0003800000 */
.L_x_2380:
        /* <DEDUP_REMOVED lines=30> */
.L_x_2383:
[----:B------:R-:W-:Y:S05]  /*16540*/  BSYNC B0 ;  /* 0x0000000000007941 */ /* 0x000fea0003800000 */
.L_x_2382:
        /* <DEDUP_REMOVED lines=30> */
.L_x_2385:
[----:B------:R-:W-:Y:S05]  /*16730*/  BSYNC B0 ;  /* 0x0000000000007941 */ /* 0x000fea0003800000 */
.L_x_2384:
        /* <DEDUP_REMOVED lines=31> */
.L_x_2378:
        /* <DEDUP_REMOVED lines=18> */
.L_x_2386:
        /* <DEDUP_REMOVED lines=41> */
.L_x_2388:
[----:B------:R-:W-:Y:S05]  /*16ce0*/  BSYNC B0 ;  /* 0x0000000000007941 */ /* 0x000fea0003800000 */
.L_x_2387:
        /* <DEDUP_REMOVED lines=72> */
.L_x_2390:
[----:B------:R-:W-:Y:S05]  /*17170*/  BSYNC B0 ;  /* 0x0000000000007941 */ /* 0x000fea0003800000 */
.L_x_2389:
        /* <DEDUP_REMOVED lines=27> */
.L_x_2392:
[----:B------:R-:W-:Y:S05]  /*17330*/  BSYNC B0 ;  /* 0x0000000000007941 */ /* 0x000fea0003800000 */
.L_x_2391:
        /* <DEDUP_REMOVED lines=27> */
.L_x_2394:
[----:B------:R-:W-:Y:S05]  /*174f0*/  BSYNC B0 ;  /* 0x0000000000007941 */ /* 0x000fea0003800000 */
.L_x_2393:
        /* <DEDUP_REMOVED lines=28> */
.L_x_2395:
        /* <DEDUP_REMOVED lines=12> */
.L_x_3027:


//--------------------- .text._ZN7cutlass13device_kernelIN5flash19enable_sm80_to_sm89INS1_16FlashAttnFwdSm80INS1_25CollectiveMainloopFwdSm80ILi8ELi1ELb0EN4cute5tupleIJNS5_1CILi128EEENS7_ILi64EEENS7_ILi256EEEEEELi256ENS_6half_tEfNS_4arch4Sm80ELb0ELb1ELb0ELb0ELb0ELb0ELb1ELb0EEENS1_21CollectiveEpilogueFwdINS6_IJS8_SA_S9_EEENS6_IJNS7_ILi1EEESI_SI_EEESC_SE_Li256ELb0ELb1ELb0ELb0EEENS1_19SingleTileSchedulerILb0ELb0ELb1ELi128EEEEEEEEEvNT_6ParamsE --------------------------
	.section	.text._ZN7cutlass13device_kernelIN5flash19enable_sm80_to_sm89INS1_16FlashAttnFwdSm80INS1_25CollectiveMainloopFwdSm80ILi8ELi1ELb0EN4cute5tupleIJNS5_1CILi128EEENS7_ILi64EEENS7_ILi256EEEEEELi256ENS_6half_tEfNS_4arch4Sm80ELb0ELb1ELb0ELb0ELb0ELb0ELb1ELb0EEENS1_21CollectiveEpilogueFwdINS6_IJS8_SA_S9_EEENS6_IJNS7_ILi1EEESI_SI_EEESC_SE_Li256ELb0ELb1ELb0ELb0EEENS1_19SingleTileSchedulerILb0ELb0ELb1ELi128EEEEEEEEEvNT_6ParamsE,"ax",@progbits
	.sectioninfo	@"SHI_REGISTERS=255"
	.align	128
.text._ZN7cutlass13device_kernelIN5flash19enable_sm80_to_sm89INS1_16FlashAttnFwdSm80INS1_25CollectiveMainloopFwdSm80ILi8ELi1ELb0EN4cute5tupleIJNS5_1CILi128EEENS7_ILi64EEENS7_ILi256EEEEEELi256ENS_6half_tEfNS_4arch4Sm80ELb0ELb1ELb0ELb0ELb0ELb0ELb1ELb0EEENS1_21CollectiveEpilogueFwdINS6_IJS8_SA_S9_EEENS6_IJNS7_ILi1EEESI_SI_EEESC_SE_Li256ELb0ELb1ELb0ELb0EEENS1_19SingleTileSchedulerILb0ELb0ELb1ELi128EEEEEEEEEvNT_6ParamsE:
        .type           _ZN7cutlass13device_kernelIN5flash19enable_sm80_to_sm89INS1_16FlashAttnFwdSm80INS1_25CollectiveMainloopFwdSm80ILi8ELi1ELb0EN4cute5tupleIJNS5_1CILi128EEENS7_ILi64EEENS7_ILi256EEEEEELi256ENS_6half_tEfNS_4arch4Sm80ELb0ELb1ELb0ELb0ELb0ELb0ELb1ELb0EEENS1_21CollectiveEpilogueFwdINS6_IJS8_SA_S9_EEENS6_IJNS7_ILi1EEESI_SI_EEESC_SE_Li256ELb0ELb1ELb0ELb0EEENS1_19SingleTileSchedulerILb0ELb0ELb1ELi128EEEEEEEEEvNT_6ParamsE,@function
        .size           _ZN7cutlass13device_kernelIN5flash19enable_sm80_to_sm89INS1_16FlashAttnFwdSm80INS1_25CollectiveMainloopFwdSm80ILi8ELi1ELb0EN4cute5tupleIJNS5_1CILi128EEENS7_ILi64EEENS7_ILi256EEEEEELi256ENS_6half_tEfNS_4arch4Sm80ELb0ELb1ELb0ELb0ELb0ELb0ELb1ELb0EEENS1_21CollectiveEpilogueFwdINS6_IJS8_SA_S9_EEENS6_IJNS7_ILi1EEESI_SI_EEESC_SE_Li256ELb0ELb1ELb0ELb0EEENS1_19SingleTileSchedulerILb0ELb0ELb1ELi128EEEEEEEEEvNT_6ParamsE,(.L_x_3028 - _ZN7cutlass13device_kernelIN5flash19enable_sm80_to_sm89INS1_16FlashAttnFwdSm80INS1_25CollectiveMainloopFwdSm80ILi8ELi1ELb0EN4cute5tupleIJNS5_1CILi128EEENS7_ILi64EEENS7_ILi256EEEEEELi256ENS_6half_tEfNS_4arch4Sm80ELb0ELb1ELb0ELb0ELb0ELb0ELb1ELb0EEENS1_21CollectiveEpilogueFwdINS6_IJS8_SA_S9_EEENS6_IJNS7_ILi1EEESI_SI_EEESC_SE_Li256ELb0ELb1ELb0ELb0EEENS1_19SingleTileSchedulerILb0ELb0ELb1ELi128EEEEEEEEEvNT_6ParamsE)
        .other          _ZN7cutlass13device_kernelIN5flash19enable_sm80_to_sm89INS1_16FlashAttnFwdSm80INS1_25CollectiveMainloopFwdSm80ILi8ELi1ELb0EN4cute5tupleIJNS5_1CILi128EEENS7_ILi64EEENS7_ILi256EEEEEELi256ENS_6half_tEfNS_4arch4Sm80ELb0ELb1ELb0ELb0ELb0ELb0ELb1ELb0EEENS1_21CollectiveEpilogueFwdINS6_IJS8_SA_S9_EEENS6_IJNS7_ILi1EEESI_SI_EEESC_SE_Li256ELb0ELb1ELb0ELb0EEENS1_19SingleTileSchedulerILb0ELb0ELb1ELi128EEEEEEEEEvNT_6ParamsE,@"STO_CUDA_ENTRY STV_DEFAULT"
_ZN7cutlass13device_kernelIN5flash19enable_sm80_to_sm89INS1_16FlashAttnFwdSm80INS1_25CollectiveMainloopFwdSm80ILi8ELi1ELb0EN4cute5tupleIJNS5_1CILi128EEENS7_ILi64EEENS7_ILi256EEEEEELi256ENS_6half_tEfNS_4arch4Sm80ELb0ELb1ELb0ELb0ELb0ELb0ELb1ELb0EEENS1_21CollectiveEpilogueFwdINS6_IJS8_SA_S9_EEENS6_IJNS7_ILi1EEESI_SI_EEESC_SE_Li256ELb0ELb1ELb0ELb0EEENS1_19SingleTileSchedulerILb0ELb0ELb1ELi128EEEEEEEEEvNT_6ParamsE:
        /* <DEDUP_REMOVED lines=30> */
.L_x_2397:
[----:B------:R-:W-:-:S13]  /*01e0*/  ISETP.NE.AND P0, PT, R117, c[0x0][0x32c], PT ;  /* 0x0000cb0075007a0c */ /* 0x000fda0003f05270 */
[----:B------:R-:W-:-:S05]  /*01f0*/  @P0 IMAD.HI.U32 R2, R0, c[0x0][0x330], RZ ;  /* 0x0000cc0000020a27 */ /* 0x000fca00078e00ff */
[----:B------:R-:W-:Y:S02]  /*0200*/  @P0 SHF.R.U32.HI R0, RZ, c[0x0][0x334], R2 ;  /* 0x0000cd00ff000a19 */ /* 0x000fe40000011602 */
.L_x_2398:
[----:B------:R-:W-:-:S05]  /*0210*/  MOV R2, c[0x0][0x32c] ;  /* 0x0000cb0000027a02 */ /* 0x000fca0000000f00 */
[----:B------:R-:W-:-:S05]  /*0220*/  IMAD R0, R0, R2, c[0x0][0x32c] ;  /* 0x0000cb0000007624 */ /* 0x000fca00078e0202 */
[----:B------:R-:W-:-:S03]  /*0230*/  IMNMX R3, R3, R0, PT ;  /* 0x0000000003037217 */ /* 0x000fc60003800200 */
.L_x_2396:
        /* <DEDUP_REMOVED lines=27> */
.L_x_2400:
[----:B------:R-:W-:-:S04]  /*03f0*/  MOV R2, c[0x0][0x32c] ;  /* 0x0000cb0000027a02 */ /* 0x000fc80000000f00 */
[----:B------:R-:W-:-:S13]  /*0400*/  ISETP.NE.AND P0, PT, R2, 0x1, PT ;  /* 0x000000010200780c */ /* 0x000fda0003f05270 */
[----:B------:R-:W-:-:S05]  /*0410*/  @P0 IMAD.HI.U32 R2, R0, c[0x0][0x330], RZ ;  /* 0x0000cc0000020a27 */ /* 0x000fca00078e00ff */
[----:B------:R-:W-:-:S05]  /*0420*/  @P0 SHF.R.U32.HI R0, RZ, c[0x0][0x334], R2 ;  /* 0x0000cd00ff000a19 */ /* 0x000fca0000011602 */
.L_x_2401:
[----:B------:R-:W-:-:S05]  /*0430*/  IMAD R0, R0, c[0x0][0x32c], RZ ;  /* 0x0000cb0000007a24 */ /* 0x000fca00078e02ff */
[----:B------:R-:W-:-:S04]  /*0440*/  IMNMX R3, R3, R0, !PT ;  /* 0x0000000003037217 */ /* 0x000fc80007800200 */
.L_x_2399:
        /* <DEDUP_REMOVED lines=297> */
[----:B------:R-:W-:Y:S01]  /*16e0*/  IMAD R6, R12, R30, R3 ;  /* 0x0000001e0c067224 */ /* 0x000fe200078e0203 */
[----:B------:R-:W-:Y:S01]  /*16f0*/  P2R R20, PR, RZ, 0x40 ;  /* 0x00000040ff147803 */ /* 0x000fe20000000000 */
[----:B------:R-:W-:Y:S01]  /*1700*/  IMAD R3, R5, c[0x0][0x218], RZ ;  /* 0x0000860005037a24 */ /* 0x000fe200078e02ff */
[----:B------:R-:W-:Y:S01]  /*1710*/  STL.64 [R1+0x20], R38 ;  /* 0x0000202601007387 */ /* 0x000fe20000100a00 */
[----:B------:R-:W-:-:S02]  /*1720*/  IMAD R0, R16, 0x200, R13 ;  /* 0x0000020010007824 */ /* 0x000fc400078e020d */
[----:B------:R-:W-:Y:S02]  /*1730*/  IMAD R7, R12, c[0x0][0x208], RZ ;  /* 0x000082000c077a24 */ /* 0x000fe400078e02ff */
[----:B------:R-:W-:Y:S02]  /*1740*/  IMAD R12, R4, c[0x0][0x21c], R3 ;  /* 0x00008700040c7a24 */ /* 0x000fe400078e0203 */
[----:B------:R-:W-:Y:S02]  /*1750*/  IMAD.MOV.U32 R14, RZ, RZ, 0x5 ;  /* 0x00000005ff0e7424 */ /* 0x000fe400078e00ff */
[----:B------:R-:W-:Y:S01]  /*1760*/  IMAD.SHL.U32 R192, R0, 0x2, RZ ;  /* 0x0000000200c07824 */ /* 0x000fe200078e00ff */
[----:B------:R-:W-:Y:S01]  /*1770*/  BAR.SYNC.DEFER_BLOCKING 0x0 ;  /* 0x0000000000007b1d */ /* 0x000fe20000010000 */
[----:B------:R-:W-:Y:S01]  /*1780*/  IMAD R13, R21, c[0x0][0x20c], R7 ;  /* 0x00008300150d7a24 */ /* 0x000fe200078e0207 */
[----:B------:R-:W-:Y:S01]  /*1790*/  SHF.L.U64.HI R52, R29, R14, c[0x0][0x1e4] ;  /* 0x000079001d347619 */ /* 0x000fe2000001020e */
[----:B------:R-:W-:Y:S01]  /*17a0*/  IMAD.WIDE.U32 R14, R21, c[0x0][0x208], RZ ;  /* 0x00008200150e7a25 */ /* 0x000fe200078e00ff */
[----:B------:R-:W-:-:S02]  /*17b0*/  IADD3 R5, R192, 0x8100, RZ ;  /* 0x00008100c0057810 */ /* 0x000fc40007ffe0ff */
[----:B------:R-:W-:Y:S01]  /*17c0*/  IADD3 R203, R192, 0x8120, RZ ;  /* 0x00008120c0cb7810 */ /* 0x000fe20007ffe0ff */
[----:B------:R-:W-:Y:S01]  /*17d0*/  IMAD.WIDE.U32 R40, R4, c[0x0][0x218], R10 ;  /* 0x0000860004287a25 */ /* 0x000fe200078e000a */
[----:B------:R-:W-:-:S03]  /*17e0*/  @P3 IADD3 R203, R5, -0x20, RZ ;  /* 0xffffffe005cb3810 */ /* 0x000fc60007ffe0ff */
[----:B-1----:R-:W-:Y:S01]  /*17f0*/  IMAD.WIDE.U32 R8, R21, R30, R38 ;  /* 0x0000001e15087225 */ /* 0x002fe200078e0026 */
[----:B------:R-:W-:Y:S01]  /*1800*/  P2R R21, PR, RZ, 0x1 ;  /* 0x00000001ff157803 */ /* 0x000fe20000000000 */
[----:B------:R-:W-:Y:S01]  /*1810*/  STL.64 [R1+0x30], R40 ;  /* 0x0000302801007387 */ /* 0x000fe20000100a00 */
[----:B------:R-:W-:Y:S01]  /*1820*/  IADD3 R218, R203, 0x800, RZ ;  /* 0x00000800cbda7810 */ /* 0x000fe20007ffe0ff */
[----:B------:R-:W-:Y:S01]  /*1830*/  IMAD.IADD R3, R9, 0x1, R6 ;  /* 0x0000000109037824 */ /* 0x000fe200078e0206 */
[C---:B------:R-:W-:Y:S01]  /*1840*/  @P4 LEA R6, P1, R8.reuse, c[0x0][0x1c8], 0x1 ;  /* 0x0000720008064a11 */ /* 0x040fe200078208ff */
[----:B------:R-:W-:Y:S01]  /*1850*/  IMAD.IADD R10, R15, 0x1, R13 ;  /* 0x000000010f0a7824 */ /* 0x000fe200078e020d */
[----:B------:R-:W-:Y:S01]  /*1860*/  SEL R15, RZ, 0x2, P6 ;  /* 0x00000002ff0f7807 */ /* 0x000fe20003000000 */
[----:B------:R-:W-:Y:S01]  /*1870*/  IMAD.IADD R37, R41, 0x1, R12 ;  /* 0x0000000129257824 */ /* 0x000fe200078e020c */
[----:B------:R-:W-:Y:S02]  /*1880*/  @P4 LEA.HI.X R7, R8, c[0x0][0x1cc], R3, 0x1, P1 ;  /* 0x0000730008074a11 */ /* 0x000fe400008f0c03 */
[----:B------:R-:W-:Y:S01]  /*1890*/  @P2 IADD3 R0, P1, R35, R8, RZ ;  /* 0x0000000823002210 */ /* 0x000fe20007f3e0ff */
[----:B------:R-:W-:Y:S01]  /*18a0*/  @P0 IMAD.WIDE.U32 R8, R17, R30, R38 ;  /* 0x0000001e11080225 */ /* 0x000fe200078e0026 */
[----:B------:R-:W-:Y:S01]  /*18b0*/  STL [R1+0xc], R37 ;  /* 0x00000c2501007387 */ /* 0x000fe20000100800 */
[----:B------:R-:W-:-:S02]  /*18c0*/  IADD3 R217, R203, 0x1000, RZ ;  /* 0x00001000cbd97810 */ /* 0x000fc40007ffe0ff */
[----:B------:R-:W-:Y:S01]  /*18d0*/  @P2 IMAD.X R5, R52, 0x1, R3, P1 ;  /* 0x0000000134052824 */ /* 0x000fe200008e0603 */
[----:B------:R-:W-:Y:S02]  /*18e0*/  @P2 LEA R4, P3, R0, c[0x0][0x1c8], 0x1 ;  /* 0x0000720000042a11 */ /* 0x000fe400078608ff */
[----:B------:R-:W-:Y:S02]  /*18f0*/  LEA R3, P1, R14, R40, 0x6 ;  /* 0x000000280e037211 */ /* 0x000fe400078230ff */
[----:B------:R-:W-:Y:S01]  /*1900*/  @P2 LEA.HI.X R5, R0, c[0x0][0x1cc], R5, 0x1, P3 ;  /* 0x0000730000052a11 */ /* 0x000fe200018f0c05 */
[----:B------:R-:W-:Y:S01]  /*1910*/  @P0 IMAD.IADD R0, R9, 0x1, R23 ;  /* 0x0000000109000824 */ /* 0x000fe200078e0217 */
[----:B------:R-:W-:Y:S02]  /*1920*/  @P0 LEA R104, P4, R8, c[0x0][0x1c8], 0x1 ;  /* 0x0000720008680a11 */ /* 0x000fe400078808ff */
[----:B------:R-:W-:Y:S02]  /*1930*/  LEA.HI.X R10, R14, R37, R10, 0x6, P1 ;  /* 0x000000250e0a7211 */ /* 0x000fe400008f340a */
[----:B------:R-:W-:-:S02]  /*1940*/  LEA R12, P1, R3, c[0x0][0x1f8], 0x1 ;  /* 0x00007e00030c7a11 */ /* 0x000fc400078208ff */
[----:B------:R-:W-:Y:S02]  /*1950*/  @P0 LEA.HI.X R105, R8, c[0x0][0x1cc], R0, 0x1, P4 ;  /* 0x0000730008690a11 */ /* 0x000fe400020f0c00 */
[----:B------:R-:W-:Y:S02]  /*1960*/  LOP3.LUT R0, R24, 0xfffffff0, RZ, 0xc0, !PT ;  /* 0xfffffff018007812 */ /* 0x000fe400078ec0ff */
[----:B------:R-:W-:Y:S02]  /*1970*/  LEA.HI.X R13, R3, c[0x0][0x1fc], R10, 0x1, P1 ;  /* 0x00007f00030d7a11 */ /* 0x000fe400008f0c0a */
[----:B------:R-:W-:Y:S01]  /*1980*/  ISETP.GE.AND P3, PT, R2, c[0x0][0x1d4], PT ;  /* 0x0000750002007a0c */ /* 0x000fe20003f66270 */
[----:B------:R-:W-:Y:S01]  /*1990*/  IMAD.IADD R0, R113, 0x1, -R0 ;  /* 0x0000000171007824 */ /* 0x000fe200078e0a00 */
[----:B------:R-:W-:Y:S02]  /*19a0*/  ISETP.GE.AND P1, PT, R18, 0x1, PT ;  /* 0x000000011200780c */ /* 0x000fe40003f26270 */
[----:B------:R-:W-:-:S02]  /*19b0*/  ISETP.GE.AND P4, PT, R26, c[0x0][0x1d4], PT ;  /* 0x000075001a007a0c */ /* 0x000fc40003f86270 */
[----:B------:R-:W-:Y:S02]  /*19c0*/  SHF.R.S32.HI R3, RZ, 0x1f, R0 ;  /* 0x0000001fff037819 */ /* 0x000fe40000011400 */
[----:B------:R-:W-:Y:S02]  /*19d0*/  IADD3 R216, R203, 0x1800, RZ ;  /* 0x00001800cbd87810 */ /* 0x000fe40007ffe0ff */
[----:B------:R-:W-:Y:S02]  /*19e0*/  LEA.HI R3, R3, R0, RZ, 0x3 ;  /* 0x0000000003037211 */ /* 0x000fe400078f18ff */
[----:B------:R-:W-:Y:S02]  /*19f0*/  IADD3 R215, R203, 0x2000, RZ ;  /* 0x00002000cbd77810 */ /* 0x000fe40007ffe0ff */
[----:B------:R-:W-:Y:S01]  /*1a00*/  LOP3.LUT R2, R3, 0xfffffff8, RZ, 0xc0, !PT ;  /* 0xfffffff803027812 */ /* 0x000fe200078ec0ff */
[----:B------:R-:W-:Y:S01]  /*1a10*/  @!PT LDS RZ, [RZ] ;  /* 0x00000000fffff984 */ /* 0x000fe20000000800 */
[----:B------:R-:W-:Y:S01]  /*1a20*/  @!PT LDS RZ, [RZ] ;  /* 0x00000000fffff984 */ /* 0x000fe20000000800 */
[----:B------:R-:W-:Y:S01]  /*1a30*/  @!PT LDS RZ, [RZ] ;  /* 0x00000000fffff984 */ /* 0x000fe20000000800 */
[----:B------:R1:W-:Y:S01]  /*1a40*/  @P1 LDGSTS.E.BYPASS.LTC128B.128 [R233+0x8100], [R6.64], !P3 ;  /* 0x0810000006e91fae */ /* 0x0003e2000d901d48 */
[----:B------:R-:W-:-:S02]  /*1a50*/  IADD3 R214, R203, 0x2800, RZ ;  /* 0x00002800cbd67810 */ /* 0x000fc40007ffe0ff */
[C---:B------:R-:W-:Y:S01]  /*1a60*/  IADD3 R213, R203.reuse, 0x3000, RZ ;  /* 0x00003000cbd57810 */ /* 0x040fe20007ffe0ff */
[----:B------:R1:W-:Y:S01]  /*1a70*/  @P1 LDGSTS.E.BYPASS.LTC128B.128 [R233+0xa100], [R6.64+0x80], !P6 ;  /* 0x0a10008006e91fae */ /* 0x0003e2000f101d48 */
[----:B------:R-:W-:Y:S01]  /*1a80*/  IMAD.IADD R14, R0, 0x1, -R2 ;  /* 0x00000001000e7824 */ /* 0x000fe200078e0a02 */
[C---:B------:R-:W-:Y:S01]  /*1a90*/  IADD3 R212, R203.reuse, 0x3800, RZ ;  /* 0x00003800cbd47810 */ /* 0x040fe20007ffe0ff */
[----:B------:R-:W-:Y:S01]  /*1aa0*/  IMAD.MOV.U32 R0, RZ, RZ, c[0x0][0x208] ;  /* 0x00008200ff007624 */ /* 0x000fe200078e00ff */
[----:B------:R1:W-:Y:S01]  /*1ab0*/  @P1 LDGSTS.E.BYPASS.LTC128B.128 [R233+0xc100], [R6.64+0x100], !P5 ;  /* 0x0c10010006e91fae */ /* 0x0003e2000e901d48 */
[----:B------:R-:W-:Y:S01]  /*1ac0*/  IMAD.SHL.U32 R2, R16, 0x8, RZ ;  /* 0x0000000810027824 */ /* 0x000fe200078e00ff */
[C---:B------:R-:W-:Y:S01]  /*1ad0*/  IADD3 R211, R203.reuse, 0x4000, RZ ;  /* 0x00004000cbd37810 */ /* 0x040fe20007ffe0ff */
        /* <DEDUP_REMOVED lines=40> */
[----:B------:R-:W-:-:S04]  /*1d60*/  LEA.HI R3, R111, R113, RZ, 0x2 ;  /* 0x000000716f037211 */ /* 0x000fc800078f10ff */
[C---:B------:R-:W-:Y:S01]  /*1d70*/  LOP3.LUT P0, RZ, R2.reuse, 0x2, RZ, 0xc0, !PT ;  /* 0x0000000202ff7812 */ /* 0x040fe2000780c0ff */
[----:B------:R-:W-:Y:S01]  /*1d80*/  LDSM.16.M88.4 R24, [R192+0x8100] ;  /* 0x00810000c018783b */ /* 0x000fe20000000200 */
[----:B------:R-:W-:Y:S02]  /*1d90*/  LOP3.LUT P2, RZ, R2, 0x4, RZ, 0xc0, !PT ;  /* 0x0000000402ff7812 */ /* 0x000fe4000784c0ff */
[----:B------:R-:W-:Y:S01]  /*1da0*/  LOP3.LUT R3, R3, 0xfffffffc, RZ, 0xc0, !PT ;  /* 0xfffffffc03037812 */ /* 0x000fe200078ec0ff */
[----:B------:R-:W-:Y:S04]  /*1db0*/  LDSM.16.M88.4 R36, [R192+0x8900] ;  /* 0x00890000c024783b */ /* 0x000fe80000000200 */
[----:B------:R-:W-:Y:S01]  /*1dc0*/  LDSM.16.M88.4 R28, [R192+0x9100] ;  /* 0x00910000c01c783b */ /* 0x000fe20000000200 */
[----:B------:R-:W-:-:S03]  /*1dd0*/  IMAD.IADD R3, R113, 0x1, -R3 ;  /* 0x0000000171037824 */ /* 0x000fc600078e0a03 */
        /* <DEDUP_REMOVED lines=28> */
[----:B------:R-:W-:Y:S02]  /*1fa0*/  IMAD.IADD R198, R192, 0x1, R2 ;  /* 0x00000001c0c67824 */ /* 0x000fe400078e0202 */
[----:B------:R-:W-:Y:S01]  /*1fb0*/  IMAD.IADD R197, R2, 0x1, R203 ;  /* 0x0000000102c57824 */ /* 0x000fe200078e02cb */
[----:B------:R-:W-:-:S05]  /*1fc0*/  LOP3.LUT R2, R110, 0xffffffe0, RZ, 0xc0, !PT ;  /* 0xffffffe06e027812 */ /* 0x000fca00078ec0ff */
[----:B------:R-:W-:Y:S02]  /*1fd0*/  IMAD.IADD R2, R113, 0x1, -R2 ;  /* 0x0000000171027824 */ /* 0x000fe400078e0a02 */
        /* <DEDUP_REMOVED lines=15> */
[C---:B------:R-:W-:Y:S01]  /*20d0*/  HMMA.16816.F32 R24, R8.reuse, R36, RZ ;  /* 0x000000240818723c */ /* 0x040fe200000018ff */
[----:B------:R-:W-:Y:S01]  /*20e0*/  @P0 LEA.HI.X R109, R35, R105, R52, 0x1, P1 ;  /* 0x00000069236d0211 */ /* 0x000fe200008f0c34 */
[----:B------:R-:W-:Y:S01]  /*20f0*/  IMAD R201, R0, 0x2, R200 ;  /* 0x0000000200c97824 */ /* 0x000fe200078e02c8 */
[----:B------:R-:W-:Y:S04]  /*2100*/  LDSM.16.M88.4 R52, [R198+0x8900] ;  /* 0x00890000c634783b */ /* 0x000fe80000000200 */
[----:B------:R-:W-:Y:S01]  /*2110*/  LDSM.16.M88.4 R96, [R203+0x5800] ;  /* 0x00580000cb60783b */ /* 0x000fe20000000200 */
[C---:B------:R-:W-:Y:S03]  /*2120*/  HMMA.16816.F32 R36, R8.reuse, R38, RZ ;  /* 0x000000260824723c */ /* 0x040fe600000018ff */
[----:B------:R-:W-:Y:S04]  /*2130*/  LDSM.16.M88.4 R88, [R203+0x5000] ;  /* 0x00500000cb58783b */ /* 0x000fe80000000200 */
[----:B------:R-:W-:Y:S01]  /*2140*/  LDSM.16.M88.4 R100, [R192+0xf100] ;  /* 0x00f10000c064783b */ /* 0x000fe20000000200 */
[----:B------:R-:W-:Y:S01]  /*2150*/  HMMA.16816.F32 R32, R8, R28, RZ ;  /* 0x0000001c0820723c */ /* 0x000fe200000018ff */
[----:B-1----:R-:W-:-:S02]  /*2160*/  SHF.R.S32.HI R6, RZ, 0x1f, R107 ;  /* 0x0000001fff067819 */ /* 0x002fc4000001146b */
[----:B------:R-:W0:Y:S01]  /*2170*/  LDGDEPBAR ;  /* 0x00000000000079af */ /* 0x000e220000000000 */
[----:B------:R-:W-:Y:S02]  /*2180*/  LEA.HI R7, R3, R3, RZ, 0x1 ;  /* 0x0000000303077211 */ /* 0x000fe400078f08ff */
[----:B------:R-:W-:Y:S02]  /*2190*/  LEA.HI R6, R6, R107, RZ, 0x3 ;  /* 0x0000006b06067211 */ /* 0x000fe400078f18ff */
[----:B------:R-:W-:Y:S01]  /*21a0*/  HMMA.16816.F32 R28, R8, R30, RZ ;  /* 0x0000001e081c723c */ /* 0x000fe200000018ff */
[----:B------:R-:W-:Y:S01]  /*21b0*/  LDSM.16.M88.4 R8, [R202+0x10100] ;  /* 0x01010000ca08783b */ /* 0x000fe20000000200 */
[----:B------:R-:W-:Y:S02]  /*21c0*/  LOP3.LUT R6, R6, 0xffffff8, RZ, 0xc0, !PT ;  /* 0x0ffffff806067812 */ /* 0x000fe400078ec0ff */
[----:B------:R-:W-:-:S04]  /*21d0*/  LOP3.LUT R7, R7, 0x1ffffffe, RZ, 0xc0, !PT ;  /* 0x1ffffffe07077812 */ /* 0x000fc800078ec0ff */
[----:B--2---:R-:W-:Y:S01]  /*21e0*/  HMMA.16816.F32 R68, R16, R40, R20 ;  /* 0x000000281044723c */ /* 0x004fe20000001814 */
[----:B------:R-:W-:-:S07]  /*21f0*/  IMAD.IADD R7, R3, 0x1, -R7 ;  /* 0x0000000103077824 */ /* 0x000fce00078e0a07 */
[C---:B------:R-:W-:Y:S01]  /*2200*/  HMMA.16816.F32 R64, R16.reuse, R42, R12 ;  /* 0x0000002a1040723c */ /* 0x040fe2000000180c */
[----:B------:R-:W1:Y:S04]  /*2210*/  LDSM.16.M88.4 R40, [R198+0x8100] ;  /* 0x00810000c628783b */ /* 0x000e680000000200 */
[----:B------:R-:W-:Y:S03]  /*2220*/  LDSM.16.M88.4 R12, [R201+0x10100] ;  /* 0x01010000c90c783b */ /* 0x000fe60000000200 */
[C---:B------:R-:W-:Y:S01]  /*2230*/  HMMA.16816.F32 R60, R16.reuse, R48, R24 ;  /* 0x00000030103c723c */ /* 0x040fe20000001818 */
[----:B------:R-:W-:Y:S07]  /*2240*/  LDSM.16.M88.4 R24, [R198+0x9900] ;  /* 0x00990000c618783b */ /* 0x000fee0000000200 */
[C---:B------:R-:W-:Y:S01]  /*2250*/  HMMA.16816.F32 R48, R16.reuse, R50, R36 ;  /* 0x000000321030723c */ /* 0x040fe20000001824 */
[----:B------:R-:W2:Y:S07]  /*2260*/  LDSM.16.M88.4 R36, [R198+0x9100] ;  /* 0x00910000c624783b */ /* 0x000eae0000000200 */
[C---:B------:R-:W-:Y:S08]  /*2270*/  HMMA.16816.F32 R44, R16.reuse, R76, R32 ;  /* 0x0000004c102c723c */ /* 0x040ff00000001820 */
[C---:B------:R-:W-:Y:S01]  /*2280*/  HMMA.16816.F32 R32, R16.reuse, R78, R28 ;  /* 0x0000004e1020723c */ /* 0x040fe2000000181c */
[----:B------:R-:W3:Y:S07]  /*2290*/  LDSM.16.M88.4 R76, [R197] ;  /* 0x00000000c54c783b */ /* 0x000eee0000000200 */
[C---:B------:R-:W-:Y:S01]  /*22a0*/  HMMA.16816.F32 R20, R16.reuse, R82, R72 ;  /* 0x000000521014723c */ /* 0x040fe20000001848 */
[----:B------:R-:W4:Y:S07]  /*22b0*/  LDSM.16.M88.4 R72, [R197+0x800] ;  /* 0x00080000c548783b */ /* 0x000f2e0000000200 */
[----:B------:R-:W-:Y:S08]  /*22c0*/  HMMA.16816.F32 R28, R16, R80, R56 ;  /* 0x00000050101c723c */ /* 0x000ff00000001838 */
[C---:B-1----:R-:W-:Y:S01]  /*22d0*/  HMMA.16816.F32 R16, R8.reuse, R40, R68 ;  /* 0x000000280810723c */ /* 0x042fe20000001844 */
[----:B------:R-:W-:Y:S07]  /*22e0*/  LDSM.16.M88.4 R68, [R197+0x1800] ;  /* 0x00180000c544783b */ /* 0x000fee0000000200 */
[C---:B------:R-:W-:Y:S01]  /*22f0*/  HMMA.16816.F32 R40, R8.reuse, R42, R64 ;  /* 0x0000002a0828723c */ /* 0x040fe20000001840 */
[----:B------:R-:W1:Y:S07]  /*2300*/  LDSM.16.M88.4 R64, [R197+0x1000] ;  /* 0x00100000c540783b */ /* 0x000e6e0000000200 */
[C---:B------:R-:W-:Y:S08]  /*2310*/  HMMA.16816.F32 R60, R8.reuse, R52, R60 ;  /* 0x00000034083c723c */ /* 0x040ff0000000183c */
[C---:B------:R-:W-:Y:S08]  /*2320*/  HMMA.16816.F32 R56, R8.reuse, R54, R48 ;  /* 0x000000360838723c */ /* 0x040ff00000001830 */
[C---:B--2---:R-:W-:Y:S08]  /*2330*/  HMMA.16816.F32 R48, R8.reuse, R36, R44 ;  /* 0x000000240830723c */ /* 0x044ff0000000182c */
[C---:B------:R-:W-:Y:S08]  /*2340*/  HMMA.16816.F32 R52, R8.reuse, R38, R32 ;  /* 0x000000260834723c */ /* 0x040ff00000001820 */
[C---:B------:R-:W-:Y:S01]  /*2350*/  HMMA.16816.F32 R36, R8.reuse, R24, R28 ;  /* 0x000000180824723c */ /* 0x040fe2000000181c */
[----:B------:R-:W-:Y:S07]  /*2360*/  LDSM.16.M88.4 R28, [R192+0xa100] ;  /* 0x00a10000c01c783b */ /* 0x000fee0000000200 */
[----:B------:R-:W-:Y:S01]  /*2370*/  HMMA.16816.F32 R32, R8, R26, R20 ;  /* 0x0000001a0820723c */ /* 0x000fe20000001814 */
[----:B------:R-:W2:Y:S07]  /*2380*/  LDSM.16.M88.4 R8, [R199+0x14100] ;  /* 0x01410000c708783b */ /* 0x000eae0000000200 */
[C---:B---3--:R-:W-:Y:S08]  /*2390*/  HMMA.16816.F32 R24, R12.reuse, R76, R16 ;  /* 0x0000004c0c18723c */ /* 0x048ff00000001810 */
[C---:B------:R-:W-:Y:S01]  /*23a0*/  HMMA.16816.F32 R20, R12.reuse, R78, R40 ;  /* 0x0000004e0c14723c */ /* 0x040fe20000001828 */
[----:B------:R-:W3:Y:S04]  /*23b0*/  LDSM.16.M88.4 R40, [R192+0xa900] ;  /* 0x00a90000c028783b */ /* 0x000ee80000000200 */
[----:B------:R-:W-:Y:S03]  /*23c0*/  LDSM.16.M88.4 R76, [R192+0xb900] ;  /* 0x00b90000c04c783b */ /* 0x000fe60000000200 */
[C---:B----4-:R-:W-:Y:S08]  /*23d0*/  HMMA.16816.F32 R16, R12.reuse, R72, R60 ;  /* 0x000000480c10723c */ /* 0x050ff0000000183c */
[C---:B------:R-:W-:Y:S01]  /*23e0*/  HMMA.16816.F32 R44, R12.reuse, R74, R56 ;  /* 0x0000004a0c2c723c */ /* 0x040fe20000001838 */
[----:B------:R-:W4:Y:S07]  /*23f0*/  LDSM.16.M88.4 R72, [R192+0xb100] ;  /* 0x00b10000c048783b */ /* 0x000f2e0000000200 */
[C---:B-1----:R-:W-:Y:S08]  /*2400*/  HMMA.16816.F32 R60, R12.reuse, R66, R52 ;  /* 0x000000420c3c723c */ /* 0x042ff00000001834 */
[C---:B------:R-:W-:Y:S08]  /*2410*/  HMMA.16816.F32 R48, R12.reuse, R64, R48 ;  /* 0x000000400c30723c */ /* 0x040ff00000001830 */
[C---:B------:R-:W-:Y:S01]  /*2420*/  HMMA.16816.F32 R52, R12.reuse, R68, R36 ;  /* 0x000000440c34723c */ /* 0x040fe20000001824 */
[----:B------:R-:W-:Y:S07]  /*2430*/  LDSM.16.M88.4 R36, [R203+0x2800] ;  /* 0x00280000cb24783b */ /* 0x000fee0000000200 */
[----:B------:R-:W-:Y:S01]  /*2440*/  HMMA.16816.F32 R68, R12, R70, R32 ;  /* 0x000000460c44723c */ /* 0x000fe20000001820 */
[----:B------:R-:W1:Y:S04]  /*2450*/  LDSM.16.M88.4 R12, [R200+0x14100] ;  /* 0x01410000c80c783b */ /* 0x000e680000000200 */
[----:B------:R-:W5:Y:S03]  /*2460*/  LDSM.16.M88.4 R32, [R203+0x3000] ;  /* 0x00300000cb20783b */ /* 0x000f660000000200 */
[C---:B--2---:R-:W-:Y:S08]  /*2470*/  HMMA.16816.F32 R64, R8.reuse, R28, R24 ;  /* 0x0000001c0840723c */ /* 0x044ff00000001818 */
[C---:B------:R-:W-:Y:S08]  /*2480*/  HMMA.16816.F32 R56, R8.reuse, R30, R20 ;  /* 0x0000001e0838723c */ /* 0x040ff00000001814 */
[C---:B---3--:R-:W-:Y:S08]  /*2490*/  HMMA.16816.F32 R28, R8.reuse, R40, R16 ;  /* 0x00000028081c723c */ /* 0x048ff00000001810 */
[C---:B----4-:R-:W-:Y:S08]  /*24a0*/  HMMA.16816.F32 R20, R8.reuse, R72, R48 ;  /* 0x000000480814723c */ /* 0x050ff00000001830 */
[C---:B------:R-:W-:Y:S01]  /*24b0*/  HMMA.16816.F32 R16, R8.reuse, R74, R60 ;  /* 0x0000004a0810723c */ /* 0x040fe2000000183c */
[----:B------:R-:W2:Y:S04]  /*24c0*/  LDSM.16.M88.4 R60, [R203+0x3800] ;  /* 0x00380000cb3c783b */ /* 0x000ea80000000200 */
[----:B------:R-:W-:Y:S03]  /*24d0*/  LDSM.16.M88.4 R72, [R198+0xa100] ;  /* 0x00a10000c648783b */ /* 0x000fe60000000200 */
[C---:B------:R-:W-:Y:S01]  /*24e0*/  HMMA.16816.F32 R24, R8.reuse, R42, R44 ;  /* 0x0000002a0818723c */ /* 0x040fe2000000182c */
[----:B------:R-:W-:Y:S07]  /*24f0*/  LDSM.16.M88.4 R44, [R198+0xb100] ;  /* 0x00b10000c62c783b */ /* 0x000fee0000000200 */
[C---:B------:R-:W-:Y:S08]  /*2500*/  HMMA.16816.F32 R52, R8.reuse, R76, R52 ;  /* 0x0000004c0834723c */ /* 0x040ff00000001834 */
[----:B------:R-:W-:Y:S01]  /*2510*/  HMMA.16816.F32 R48, R8, R78, R68 ;  /* 0x0000004e0830723c */ /* 0x000fe20000001844 */
[----:B------:R-:W3:Y:S07]  /*2520*/  LDSM.16.M88.4 R8, [R202+0x14100] ;  /* 0x01410000ca08783b */ /* 0x000eee0000000200 */
[C---:B-1----:R-:W-:Y:S01]  /*2530*/  HMMA.16816.F32 R80, R12.reuse, R84, R64 ;  /* 0x000000540c50723c */ /* 0x042fe20000001840 */
[----:B------:R-:W1:Y:S07]  /*2540*/  LDSM.16.M88.4 R64, [R198+0xa900] ;  /* 0x00a90000c640783b */ /* 0x000e6e0000000200 */
[C---:B------:R-:W-:Y:S08]  /*2550*/  HMMA.16816.F32 R76, R12.reuse, R86, R56 ;  /* 0x000000560c4c723c */ /* 0x040ff00000001838 */
[C---:B-----5:R-:W-:Y:S08]  /*2560*/  HMMA.16816.F32 R56, R12.reuse, R32, R20 ;  /* 0x000000200c38723c */ /* 0x060ff00000001814 */
[C---:B------:R-:W-:Y:S01]  /*2570*/  HMMA.16816.F32 R40, R12.reuse, R34, R16 ;  /* 0x000000220c28723c */ /* 0x040fe20000001810 */
[----:B------:R-:W4:Y:S04]  /*2580*/  LDSM.16.M88.4 R32, [R198+0xb900] ;  /* 0x00b90000c620783b */ /* 0x000f280000000200 */
[----:B------:R-:W-:Y:S03]  /*2590*/  LDSM.16.M88.4 R16, [R201+0x14100] ;  /* 0x01410000c910783b */ /* 0x000fe60000000200 */
[C---:B------:R-:W-:Y:S01]  /*25a0*/  HMMA.16816.F32 R68, R12.reuse, R38, R24 ;  /* 0x000000260c44723c */ /* 0x040fe20000001818 */
[----:B------:R-:W5:Y:S07]  /*25b0*/  LDSM.16.M88.4 R24, [R197+0x2000] ;  /* 0x00200000c518783b */ /* 0x000f6e0000000200 */
[C---:B------:R-:W-:Y:S08]  /*25c0*/  HMMA.16816.F32 R84, R12.reuse, R36, R28 ;  /* 0x000000240c54723c */ /* 0x040ff0000000181c */
[C---:B--2---:R-:W-:Y:S08]  /*25d0*/  HMMA.16816.F32 R36, R12.reuse, R60, R52 ;  /* 0x0000003c0c24723c */ /* 0x044ff00000001834 */
[----:B------:R-:W-:Y:S08]  /*25e0*/  HMMA.16816.F32 R28, R12, R62, R48 ;  /* 0x0000003e0c1c723c */ /* 0x000ff00000001830 */
[C---:B---3--:R-:W-:Y:S01]  /*25f0*/  HMMA.16816.F32 R12, R8.reuse, R74, R76 ;  /* 0x0000004a080c723c */ /* 0x048fe2000000184c */
[----:B------:R-:W2:Y:S07]  /*2600*/  LDSM.16.M88.4 R76, [R197+0x2800] ;  /* 0x00280000c54c783b */ /* 0x000eae0000000200 */
[C---:B------:R-:W-:Y:S01]  /*2610*/  HMMA.16816.F32 R20, R8.reuse, R72, R80 ;  /* 0x000000480814723c */ /* 0x040fe20000001850 */
[----:B------:R-:W3:Y:S07]  /*2620*/  LDSM.16.M88.4 R80, [R197+0x3000] ;  /* 0x00300000c550783b */ /* 0x000eee0000000200 */
[C---:B-1----:R-:W-:Y:S01]  /*2630*/  HMMA.16816.F32 R60, R8.reuse, R64, R84 ;  /* 0x00000040083c723c */ /* 0x042fe20000001854 */
[----:B------:R-:W1:Y:S07]  /*2640*/  LDSM.16.M88.4 R84, [R197+0x3800] ;  /* 0x00380000c554783b */ /* 0x000e6e0000000200 */
[C---:B------:R-:W-:Y:S01]  /*2650*/  HMMA.16816.F32 R68, R8.reuse, R66, R68 ;  /* 0x000000420844723c */ /* 0x040fe20000001844 */
[----:B------:R-:W-:Y:S07]  /*2660*/  LDSM.16.M88.4 R64, [R192+0xd100] ;  /* 0x00d10000c040783b */ /* 0x000fee0000000200 */
[C---:B------:R-:W-:Y:S08]  /*2670*/  HMMA.16816.F32 R72, R8.reuse, R44, R56 ;  /* 0x0000002c0848723c */ /* 0x040ff00000001838 */
[C---:B----4-:R-:W-:Y:S08]  /*2680*/  HMMA.16816.F32 R48, R8.reuse, R34, R28 ;  /* 0x000000220830723c */ /* 0x050ff0000000181c */
[C---:B------:R-:W-:Y:S08]  /*2690*/  HMMA.16816.F32 R56, R8.reuse, R46, R40 ;  /* 0x0000002e0838723c */ /* 0x040ff00000001828 */
[----:B------:R-:W-:Y:S01]  /*26a0*/  HMMA.16816.F32 R52, R8, R32, R36 ;  /* 0x000000200834723c */ /* 0x000fe20000001824 */
[----:B------:R-:W-:Y:S04]  /*26b0*/  LDSM.16.M88.4 R36, [R192+0xc100] ;  /* 0x00c10000c024783b */ /* 0x000fe80000000200 */
[----:B------:R-:W-:Y:S03]  /*26c0*/  LDSM.16.M88.4 R32, [R192+0xc900] ;  /* 0x00c90000c020783b */ /* 0x000fe60000000200 */
[C---:B-----5:R-:W-:Y:S01]  /*26d0*/  HMMA.16816.F32 R28, R16.reuse, R26, R12 ;  /* 0x0000001a101c723c */ /* 0x060fe2000000180c */
[----:B------:R-:W4:Y:S04]  /*26e0*/  LDSM.16.M88.4 R12, [R199+0x18100] ;  /* 0x01810000c70c783b */ /* 0x000f280000000200 */
[----:B------:R-:W-:Y:S03]  /*26f0*/  LDSM.16.M88.4 R8, [R200+0x18100] ;  /* 0x01810000c808783b */ /* 0x000fe60000000200 */
[C---:B------:R-:W-:Y:S08]  /*2700*/  HMMA.16816.F32 R40, R16.reuse, R24, R20 ;  /* 0x000000181028723c */ /* 0x040ff00000001814 */
[C---:B--2---:R-:W-:Y:S01]  /*2710*/  HMMA.16816.F32 R20, R16.reuse, R78, R68 ;  /* 0x0000004e1014723c */ /* 0x044fe20000001844 */
[----:B------:R-:W2:Y:S07]  /*2720*/  LDSM.16.M88.4 R68, [R192+0xd900] ;  /* 0x00d90000c044783b */ /* 0x000eae0000000200 */
[C---:B------:R-:W-:Y:S01]  /*2730*/  HMMA.16816.F32 R24, R16.reuse, R76, R60 ;  /* 0x0000004c1018723c */ /* 0x040fe2000000183c */
[----:B------:R-:W-:Y:S07]  /*2740*/  LDSM.16.M88.4 R76, [R198+0xc900] ;  /* 0x00c90000c64c783b */ /* 0x000fee0000000200 */
[C---:B---3--:R-:W-:Y:S08]  /*2750*/  HMMA.16816.F32 R60, R16.reuse, R82, R56 ;  /* 0x00000052103c723c */ /* 0x048ff00000001838 */
[C---:B------:R-:W-:Y:S01]  /*2760*/  HMMA.16816.F32 R44, R16.reuse, R80, R72 ;  /* 0x00000050102c723c */ /* 0x040fe20000001848 */
[----:B------:R-:W3:Y:S04]  /*2770*/  LDSM.16.M88.4 R72, [R203+0x4000] ;  /* 0x00400000cb48783b */ /* 0x000ee80000000200 */
[----:B------:R-:W-:Y:S03]  /*2780*/  LDSM.16.M88.4 R80, [R198+0xc100] ;  /* 0x00c10000c650783b */ /* 0x000fe60000000200 */
[C---:B-1----:R-:W-:Y:S08]  /*2790*/  HMMA.16816.F32 R56, R16.reuse, R84, R52 ;  /* 0x000000541038723c */ /* 0x042ff00000001834 */
[----:B------:R-:W-:Y:S01]  /*27a0*/  HMMA.16816.F32 R48, R16, R86, R48 ;  /* 0x000000561030723c */ /* 0x000fe20000001830 */
[----:B------:R-:W1:Y:S04]  /*27b0*/  LDSM.16.M88.4 R16, [R202+0x18100] ;  /* 0x01810000ca10783b */ /* 0x000e680000000200 */
[----:B------:R-:W5:Y:S03]  /*27c0*/  LDSM.16.M88.4 R84, [R198+0xd100] ;  /* 0x00d10000c654783b */ /* 0x000f660000000200 */
[C---:B----4-:R-:W-:Y:S08]  /*27d0*/  HMMA.16816.F32 R52, R12.reuse, R36, R40 ;  /* 0x000000240c34723c */ /* 0x050ff00000001828 */
[C---:B------:R-:W-:Y:S08]  /*27e0*/  HMMA.16816.F32 R40, R12.reuse, R38, R28 ;  /* 0x000000260c28723c */ /* 0x040ff0000000181c */
[C---:B------:R-:W-:Y:S08]  /*27f0*/  HMMA.16816.F32 R36, R12.reuse, R32, R24 ;  /* 0x000000200c24723c */ /* 0x040ff00000001818 */
[C---:B------:R-:W-:Y:S08]  /*2800*/  HMMA.16816.F32 R32, R12.reuse, R34, R20 ;  /* 0x000000220c20723c */ /* 0x040ff00000001814 */
[C---:B------:R-:W-:Y:S08]  /*2810*/  HMMA.16816.F32 R28, R12.reuse, R64, R44 ;  /* 0x000000400c1c723c */ /* 0x040ff0000000182c */
[C---:B------:R-:W-:Y:S08]  /*2820*/  HMMA.16816.F32 R24, R12.reuse, R66, R60 ;  /* 0x000000420c18723c */ /* 0x040ff0000000183c */
[C---:B--2---:R-:W-:Y:S08]  /*2830*/  HMMA.16816.F32 R20, R12.reuse, R68, R56 ;  /* 0x000000440c14723c */ /* 0x044ff00000001838 */
[----:B------:R-:W-:Y:S08]  /*2840*/  HMMA.16816.F32 R12, R12, R70, R48 ;  /* 0x000000460c0c723c */ /* 0x000ff00000001830 */
[C---:B---3--:R-:W-:Y:S08]  /*2850*/  HMMA.16816.F32 R68, R8.reuse, R72, R52 ;  /* 0x000000480844723c */ /* 0x048ff00000001834 */
[C---:B------:R-:W-:Y:S01]  /*2860*/  HMMA.16816.F32 R64, R8.reuse, R74, R40 ;  /* 0x0000004a0840723c */ /* 0x040fe20000001828 */
[----:B------:R-:W2:Y:S07]  /*2870*/  LDSM.16.M88.4 R72, [R198+0xd900] ;  /* 0x00d90000c648783b */ /* 0x000eae0000000200 */
[C---:B------:R-:W-:Y:S01]  /*2880*/  HMMA.16816.F32 R60, R8.reuse, R92, R36 ;  /* 0x0000005c083c723c */ /* 0x040fe20000001824 */
[----:B------:R-:W-:Y:S07]  /*2890*/  LDSM.16.M88.4 R36, [R197+0x4000] ;  /* 0x00400000c524783b */ /* 0x000fee0000000200 */
[C---:B------:R-:W-:Y:S01]  /*28a0*/  HMMA.16816.F32 R56, R8.reuse, R94, R32 ;  /* 0x0000005e0838723c */ /* 0x040fe20000001820 */
[----:B------:R-:W-:Y:S07]  /*28b0*/  LDSM.16.M88.4 R92, [R192+0xe100] ;  /* 0x00e10000c05c783b */ /* 0x000fee0000000200 */
[C---:B------:R-:W-:Y:S01]  /*28c0*/  HMMA.16816.F32 R40, R8.reuse, R98, R12 ;  /* 0x000000620828723c */ /* 0x040fe2000000180c */
[----:B------:R-:W3:Y:S07]  /*28d0*/  LDSM.16.M88.4 R12, [R201+0x18100] ;  /* 0x01810000c90c783b */ /* 0x000eee0000000200 */
[C---:B------:R-:W-:Y:S08]  /*28e0*/  HMMA.16816.F32 R48, R8.reuse, R90, R24 ;  /* 0x0000005a0830723c */ /* 0x040ff00000001818 */
[C---:B------:R-:W-:Y:S01]  /*28f0*/  HMMA.16816.F32 R52, R8.reuse, R88, R28 ;  /* 0x000000580834723c */ /* 0x040fe2000000181c */
[----:B------:R-:W4:Y:S07]  /*2900*/  LDSM.16.M88.4 R88, [R197+0x4800] ;  /* 0x00480000c558783b */ /* 0x000f2e0000000200 */
[----:B------:R-:W-:Y:S01]  /*2910*/  HMMA.16816.F32 R44, R8, R96, R20 ;  /* 0x00000060082c723c */ /* 0x000fe20000001814 */
[----:B------:R-:W2:Y:S04]  /*2920*/  LDSM.16.M88.4 R96, [R197+0x5000] ;  /* 0x00500000c560783b */ /* 0x000ea80000000200 */
[----:B------:R-:W-:Y:S03]  /*2930*/  LDSM.16.M88.4 R8, [R199+0x1c100] ;  /* 0x01c10000c708783b */ /* 0x000fe60000000200 */
[C---:B-1----:R-:W-:Y:S08]  /*2940*/  HMMA.16816.F32 R32, R16.reuse, R80, R68 ;  /* 0x000000501020723c */ /* 0x042ff00000001844 */
[C---:B------:R-:W-:Y:S08]  /*2950*/  HMMA.16816.F32 R24, R16.reuse, R76, R60 ;  /* 0x0000004c1018723c */ /* 0x040ff0000000183c */
[C---:B------:R-:W-:Y:S01]  /*2960*/  HMMA.16816.F32 R20, R16.reuse, R78, R56 ;  /* 0x0000004e1014723c */ /* 0x040fe20000001838 */
[----:B------:R-:W1:Y:S07]  /*2970*/  LDSM.16.M88.4 R76, [R197+0x5800] ;  /* 0x00580000c54c783b */ /* 0x000e6e0000000200 */
[C---:B------:R-:W-:Y:S01]  /*2980*/  HMMA.16816.F32 R28, R16.reuse, R82, R64 ;  /* 0x00000052101c723c */ /* 0x040fe20000001840 */
[----:B------:R-:W-:Y:S07]  /*2990*/  LDSM.16.M88.4 R80, [R203+0x7000] ;  /* 0x00700000cb50783b */ /* 0x000fee0000000200 */
[C---:B-----5:R-:W-:Y:S08]  /*29a0*/  HMMA.16816.F32 R68, R16.reuse, R86, R48 ;  /* 0x000000561044723c */ /* 0x060ff00000001830 */
[C---:B--2---:R-:W-:Y:S08]  /*29b0*/  HMMA.16816.F32 R64, R16.reuse, R72, R44 ;  /* 0x000000481040723c */ /* 0x044ff0000000182c */
[C---:B------:R-:W-:Y:S01]  /*29c0*/  HMMA.16816.F32 R60, R16.reuse, R74, R40 ;  /* 0x0000004a103c723c */ /* 0x040fe20000001828 */
[----:B------:R-:W2:Y:S04]  /*29d0*/  LDSM.16.M88.4 R72, [R192+0xe900] ;  /* 0x00e90000c048783b */ /* 0x000ea80000000200 */
[----:B------:R-:W5:Y:S03]  /*29e0*/  LDSM.16.M88.4 R40, [R192+0xf900] ;  /* 0x00f90000c028783b */ /* 0x000f660000000200 */
[----:B------:R-:W-:Y:S01]  /*29f0*/  HMMA.16816.F32 R52, R16, R84, R52 ;  /* 0x000000541034723c */ /* 0x000fe20000001834 */
[----:B------:R-:W-:Y:S04]  /*2a00*/  LDSM.16.M88.4 R16, [R200+0x1c100] ;  /* 0x01c10000c810783b */ /* 0x000fe80000000200 */
[----:B------:R-:W1:Y:S03]  /*2a10*/  LDSM.16.M88.4 R84, [R203+0x6000] ;  /* 0x00600000cb54783b */ /* 0x000e660000000200 */
[C---:B---3--:R-:W-:Y:S08]  /*2a20*/  HMMA.16816.F32 R56, R12.reuse, R36, R32 ;  /* 0x000000240c38723c */ /* 0x048ff00000001820 */
[C---:B------:R-:W-:Y:S08]  /*2a30*/  HMMA.16816.F32 R48, R12.reuse, R38, R28 ;  /* 0x000000260c30723c */ /* 0x040ff0000000181c */
[C---:B----4-:R-:W-:Y:S08]  /*2a40*/  HMMA.16816.F32 R44, R12.reuse, R88, R24 ;  /* 0x000000580c2c723c */ /* 0x050ff00000001818 */
[C---:B------:R-:W-:Y:S01]  /*2a50*/  HMMA.16816.F32 R28, R12.reuse, R98, R68 ;  /* 0x000000620c1c723c */ /* 0x040fe20000001844 */
[----:B------:R-:W3:Y:S07]  /*2a60*/  LDSM.16.M88.4 R68, [R203+0x6800] ;  /* 0x00680000cb44783b */ /* 0x000eee0000000200 */
[C---:B------:R-:W-:Y:S08]  /*2a70*/  HMMA.16816.F32 R36, R12.reuse, R90, R20 ;  /* 0x0000005a0c24723c */ /* 0x040ff00000001814 */
[C---:B-1----:R-:W-:Y:S08]  /*2a80*/  HMMA.16816.F32 R24, R12.reuse, R76, R64 ;  /* 0x0000004c0c18723c */ /* 0x042ff00000001840 */
[C---:B------:R-:W-:Y:S08]  /*2a90*/  HMMA.16816.F32 R32, R12.reuse, R96, R52 ;  /* 0x000000600c20723c */ /* 0x040ff00000001834 */
        /* <DEDUP_REMOVED lines=8> */
[----:B------:R-:W-:Y:S01]  /*2b20*/  HMMA.16816.F32 R24, R8, R42, R20 ;  /* 0x0000002a0818723c */ /* 0x000fe20000001814 */
[----:B------:R-:W-:Y:S07]  /*2b30*/  LDSM.16.M88.4 R40, [R198+0xe900] ;  /* 0x00e90000c628783b */ /* 0x000fee0000000200 */
[----:B------:R-:W-:Y:S01]  /*2b40*/  HMMA.16816.F32 R20, R16, R84, R12 ;  /* 0x000000541014723c */ /* 0x000fe2000000180c */
[----:B------:R-:W2:Y:S07]  /*2b50*/  LDSM.16.M88.4 R12, [R202+0x1c100] ;  /* 0x01c10000ca0c783b */ /* 0x000eae0000000200 */
[C---:B------:R-:W-:Y:S01]  /*2b60*/  HMMA.16816.F32 R48, R8.reuse, R74, R36 ;  /* 0x0000004a0830723c */ /* 0x040fe20000001824 */
[----:B------:R-:W-:Y:S07]  /*2b70*/  LDSM.16.M88.4 R72, [R197+0x6000] ;  /* 0x00600000c548783b */ /* 0x000fee0000000200 */
[----:B------:R-:W-:Y:S01]  /*2b80*/  HMMA.16816.F32 R44, R8, R100, R32 ;  /* 0x00000064082c723c */ /* 0x000fe20000001820 */
[----:B------:R-:W-:Y:S07]  /*2b90*/  LDSM.16.M88.4 R8, [R201+0x1c100] ;  /* 0x01c10000c908783b */ /* 0x000fee0000000200 */
[C---:B------:R-:W-:Y:S08]  /*2ba0*/  HMMA.16816.F32 R32, R16.reuse, R86, R56 ;  /* 0x000000561020723c */ /* 0x040ff00000001838 */
[C---:B---3--:R-:W-:Y:S01]  /*2bb0*/  HMMA.16816.F32 R36, R16.reuse, R68, R52 ;  /* 0x000000441024723c */ /* 0x048fe20000001834 */
[----:B------:R-:W3:Y:S07]  /*2bc0*/  LDSM.16.M88.4 R52, [R198+0xf100] ;  /* 0x00f10000c634783b */ /* 0x000eee0000000200 */
[C---:B------:R-:W-:Y:S01]  /*2bd0*/  HMMA.16816.F32 R56, R16.reuse, R82, R64 ;  /* 0x000000521038723c */ /* 0x040fe20000001840 */
[----:B------:R-:W4:Y:S07]  /*2be0*/  LDSM.16.M88.4 R64, [R198+0xf900] ;  /* 0x00f90000c640783b */ /* 0x000f2e0000000200 */
[C---:B------:R-:W-:Y:S01]  /*2bf0*/  HMMA.16816.F32 R48, R16.reuse, R70, R48 ;  /* 0x000000461030723c */ /* 0x040fe20000001830 */
[----:B------:R-:W5:Y:S07]  /*2c00*/  LDSM.16.M88.4 R68, [R197+0x6800] ;  /* 0x00680000c544783b */ /* 0x000f6e0000000200 */
[C---:B------:R-:W-:Y:S08]  /*2c10*/  HMMA.16816.F32 R44, R16.reuse, R80, R44 ;  /* 0x00000050102c723c */ /* 0x040ff0000000182c */
[C---:B-1----:R-:W-:Y:S08]  /*2c20*/  HMMA.16816.F32 R60, R16.reuse, R76, R60 ;  /* 0x0000004c103c723c */ /* 0x042ff0000000183c */
[----:B------:R-:W-:Y:S08]  /*2c30*/  HMMA.16816.F32 R24, R16, R78, R24 ;  /* 0x0000004e1018723c */ /* 0x000ff00000001818 */
[C---:B--2---:R-:W-:Y:S08]  /*2c40*/  HMMA.16816.F32 R16, R12.reuse, R28, R20 ;  /* 0x0000001c0c10723c */ /* 0x044ff00000001814 */
[C---:B------:R-:W-:Y:S08]  /*2c50*/  HMMA.16816.F32 R20, R12.reuse, R30, R32 ;  /* 0x0000001e0c14723c */ /* 0x040ff00000001820 */
[C---:B------:R-:W-:Y:S08]  /*2c60*/  HMMA.16816.F32 R28, R12.reuse, R40, R36 ;  /* 0x000000280c1c723c */ /* 0x040ff00000001824 */
[C---:B------:R-:W-:Y:S08]  /*2c70*/  HMMA.16816.F32 R40, R12.reuse, R42, R48 ;  /* 0x0000002a0c28723c */ /* 0x040ff00000001830 */
[C---:B---3--:R-:W-:Y:S08]  /*2c80*/  HMMA.16816.F32 R32, R12.reuse, R52, R44 ;  /* 0x000000340c20723c */ /* 0x048ff0000000182c */
[C---:B------:R-:W-:Y:S08]  /*2c90*/  HMMA.16816.F32 R36, R12.reuse, R54, R56 ;  /* 0x000000360c24723c */ /* 0x040ff00000001838 */
[C---:B----4-:R-:W-:Y:S08]  /*2ca0*/  HMMA.16816.F32 R48, R12.reuse, R64, R60 ;  /* 0x000000400c30723c */ /* 0x050ff0000000183c */
[----:B------:R-:W-:Y:S01]  /*2cb0*/  HMMA.16816.F32 R44, R12, R66, R24 ;  /* 0x000000420c2c723c */ /* 0x000fe20000001818 */
[----:B------:R-:W1:Y:S06]  /*2cc0*/  LDSM.16.M88.4 R24, [R197+0x7000] ;  /* 0x00700000c518783b */ /* 0x000e6c0000000200 */
[----:B------:R-:W-:Y:S01]  /*2cd0*/  SHF.R.S32.HI R12, RZ, 0x1f, R2 ;  /* 0x0000001fff0c7819 */ /* 0x000fe20000011402 */
[----:B------:R-:W-:Y:S01]  /*2ce0*/  IMAD.IADD R13, R107, 0x1, -R6 ;  /* 0x000000016b0d7824 */ /* 0x000fe200078e0a06 */
[----:B------:R-:W-:Y:S01]  /*2cf0*/  HMMA.16816.F32 R52, R8, R72, R16 ;  /* 0x000000480834723c */ /* 0x000fe20000001810 */
[----:B------:R-:W2:Y:S01]  /*2d00*/  LDSM.16.M88.4 R16, [R197+0x7800] ;  /* 0x00780000c510783b */ /* 0x000ea20000000200 */
[----:B------:R-:W-:Y:S01]  /*2d10*/  LEA.HI R6, R12, R2, RZ, 0x2 ;  /* 0x000000020c067211 */ /* 0x000fe200078f10ff */
[----:B------:R-:W-:-:S04]  /*2d20*/  DEPBAR.LE SB0, 0x0 ;  /* 0x000080000000791a */ /* 0x000fc80000000000 */
[----:B------:R-:W-:Y:S01]  /*2d30*/  LEA.HI.SX32 R12, R6, R186, 0x1e ;  /* 0x000000ba060c7211 */ /* 0x000fe200078ff2ff */
[----:B------:R-:W-:Y:S01]  /*2d40*/  BAR.SYNC.DEFER_BLOCKING 0x0 ;  /* 0x0000000000007b1d */ /* 0x000fe20000010000 */
[----:B------:R-:W-:Y:S03]  /*2d50*/  HMMA.16816.F32 R72, R8, R74, R20 ;  /* 0x0000004a0848723c */ /* 0x000fe60000001814 */
[----:B------:R-:W-:-:S04]  /*2d60*/  IMAD R3, R13, 0x10, R12 ;  /* 0x000000100d037824 */ /* 0x000fc800078e020c */
[----:B------:R-:W-:Y:S01]  /*2d70*/  IMAD R3, R7, 0x8, R3 ;  /* 0x0000000807037824 */ /* 0x000fe200078e0203 */
[C---:B-----5:R-:W-:Y:S03]  /*2d80*/  HMMA.16816.F32 R28, R8.reuse, R68, R28 ;  /* 0x00000044081c723c */ /* 0x060fe6000000181c */
[----:B------:R-:W-:Y:S01]  /*2d90*/  @P2 IMAD.HI.U32 R7, R3, c[0x0][0x2c8], RZ ;  /* 0x0000b20003072a27 */ /* 0x000fe200078e00ff */
[----:B------:R3:W-:Y:S03]  /*2da0*/  STL [R1+0x3c], R3 ;  /* 0x00003c0301007387 */ /* 0x0007e60000100800 */
[----:B------:R-:W-:Y:S01]  /*2db0*/  IMAD.MOV.U32 R12, RZ, RZ, R3 ;  /* 0x000000ffff0c7224 */ /* 0x000fe200078e0003 */
[----:B------:R-:W-:Y:S01]  /*2dc0*/  @P2 SHF.R.U32.HI R12, RZ, c[0x0][0x2cc], R7 ;  /* 0x0000b300ff0c2a19 */ /* 0x000fe20000011607 */
[C---:B------:R-:W-:Y:S01]  /*2dd0*/  HMMA.16816.F32 R40, R8.reuse, R70, R40 ;  /* 0x000000460828723c */ /* 0x040fe20000001828 */
[----:B------:R-:W-:Y:S01]  /*2de0*/  ISETP.LE.AND P2, PT, R117, c[0x0][0x32c], PT ;  /* 0x0000cb0075007a0c */ /* 0x000fe20003f43270 */
[----:B------:R-:W-:Y:S01]  /*2df0*/  @!PT LDS RZ, [RZ] ;  /* 0x00000000fffff984 */ /* 0x000fe20000000800 */
[----:B------:R-:W-:Y:S01]  /*2e00*/  @!PT LDS RZ, [RZ] ;  /* 0x00000000fffff984 */ /* 0x000fe20000000800 */
[----:B------:R-:W-:Y:S01]  /*2e10*/  @!PT LDS RZ, [RZ] ;  /* 0x00000000fffff984 */ /* 0x000fe20000000800 */
[----:B------:R4:W-:Y:S06]  /*2e20*/  @P0 LDGSTS.E.BYPASS.LTC128B.128 [R233+0x8100], [R104.64], !P3 ;  /* 0x0810000068e90fae */ /* 0x0009ec000d901d48 */
[C---:B-1----:R-:W-:Y:S01]  /*2e30*/  HMMA.16816.F32 R32, R8.reuse, R24, R32 ;  /* 0x000000180820723c */ /* 0x042fe20000001820 */
[----:B------:R4:W-:Y:S04]  /*2e40*/  @P0 LDGSTS.E.BYPASS.LTC128B.128 [R233+0xa100], [R104.64+0x80], !P6 ;  /* 0x0a10008068e90fae */ /* 0x0009e8000f101d48 */
[----:B------:R4:W-:Y:S03]  /*2e50*/  @P0 LDGSTS.E.BYPASS.LTC128B.128 [R233+0xc100], [R104.64+0x100], !P5 ;  /* 0x0c10010068e90fae */ /* 0x0009e6000e901d48 */
[----:B------:R-:W-:Y:S01]  /*2e60*/  HMMA.16816.F32 R36, R8, R26, R36 ;  /* 0x0000001a0824723c */ /* 0x000fe20000001824 */
[----:B------:R4:W-:Y:S01]  /*2e70*/  @P0 LDGSTS.E.BYPASS.LTC128B.128 [R233+0xe100], [R104.64+0x180], !P4 ;  /* 0x0e10018068e90fae */ /* 0x0009e2000e101d48 */
[----:B---3--:R-:W-:-:S03]  /*2e80*/  LOP3.LUT R3, R6, 0x7ffffffc, RZ, 0xc0, !PT ;  /* 0x7ffffffc06037812 */ /* 0x008fc600078ec0ff */
[----:B------:R-:W1:Y:S03]  /*2e90*/  SHFL.IDX PT, R6, R12, RZ, 0x1c1f ;  /* 0x001c1fff0c067589 */ /* 0x000e6600000e0000 */
[C---:B--2---:R-:W-:Y:S01]  /*2ea0*/  HMMA.16816.F32 R20, R8.reuse, R16, R48 ;  /* 0x000000100814723c */ /* 0x044fe20000001830 */
[----:B------:R-:W-:Y:S01]  /*2eb0*/  IMAD.IADD R3, R2, 0x1, -R3 ;  /* 0x0000000102037824 */ /* 0x000fe200078e0a03 */
[----:B------:R-:W-:Y:S01]  /*2ec0*/  IADD3 R2, -R106, c[0x0][0x1d0], R117 ;  /* 0x000074006a027a10 */ /* 0x000fe20007ffe175 */
[----:B------:R4:W-:Y:S02]  /*2ed0*/  @P0 LDGSTS.E.BYPASS.LTC128B.128 [R233+0x9100], [R108.64], !P3 ;  /* 0x091000006ce90fae */ /* 0x0009e4000d901d48 */
[----:B------:R-:W-:Y:S02]  /*2ee0*/  IMAD.SHL.U32 R56, R3, 0x2, RZ ;  /* 0x0000000203387824 */ /* 0x000fe400078e00ff */
[----:B------:R4:W-:Y:S01]  /*2ef0*/  @P0 LDGSTS.E.BYPASS.LTC128B.128 [R233+0xb100], [R108.64+0x80], !P6 ;  /* 0x0b1000806ce90fae */ /* 0x0009e2000f101d48 */
[----:B------:R-:W-:Y:S02]  /*2f00*/  HMMA.16816.F32 R24, R8, R18, R44 ;  /* 0x000000120818723c */ /* 0x000fe4000000182c */
[----:B------:R-:W-:Y:S01]  /*2f10*/  IADD3 R2, R2, -c[0x0][0x168], -R56 ;  /* 0x80005a0002027a10 */ /* 0x000fe20007ffe838 */
[----:B------:R4:W-:Y:S01]  /*2f20*/  STL [R1+0x4], R56 ;  /* 0x0000043801007387 */ /* 0x0009e20000100800 */
[----:B------:R-:W-:-:S02]  /*2f30*/  IADD3 R7, -R56, c[0x0][0x1d0], -R106 ;  /* 0x0000740038077a10 */ /* 0x000fc40007ffe96a */
[C---:B------:R-:W-:Y:S01]  /*2f40*/  IADD3 R13, R2.reuse, c[0x0][0x328], RZ ;  /* 0x0000ca00020d7a10 */ /* 0x040fe20007ffe0ff */
[----:B------:R4:W-:Y:S01]  /*2f50*/  @P0 LDGSTS.E.BYPASS.LTC128B.128 [R233+0xd100], [R108.64+0x100], !P5 ;  /* 0x0d1001006ce90fae */ /* 0x0009e2000e901d48 */
[----:B------:R-:W-:-:S03]  /*2f60*/  IADD3 R8, R2, UR6, RZ ;  /* 0x0000000602087c10 */ /* 0x000fc6000fffe0ff */
[----:B------:R4:W-:Y:S01]  /*2f70*/  @P0 LDGSTS.E.BYPASS.LTC128B.128 [R233+0xf100], [R108.64+0x180], !P4 ;  /* 0x0f1001806ce90fae */ /* 0x0009e2000e101d48 */
[----:B-1----:R-:W-:-:S03]  /*2f80*/  IMAD.IADD R3, R13, 0x1, R6 ;  /* 0x000000010d037824 */ /* 0x002fc600078e0206 */
[----:B------:R-:W0:Y:S01]  /*2f90*/  LDGDEPBAR ;  /* 0x00000000000079af */ /* 0x000e220000000000 */
[----:B------:R-:W-:Y:S01]  /*2fa0*/  IMAD.IADD R2, R8, 0x1, R6 ;  /* 0x0000000108027824 */ /* 0x000fe200078e0206 */
[----:B------:R-:W-:Y:S01]  /*2fb0*/  IMNMX R3, R3, R7, PT ;  /* 0x0000000703037217 */ /* 0x000fe20003800200 */
[----:B------:R-:W-:Y:S05]  /*2fc0*/  @!P2 BRA `(.L_x_2403) ;  /* 0x000001400000a947 */ /* 0x000fea0003800000 */
[----:B------:R-:W-:Y:S01]  /*2fd0*/  IADD3 R6, R6, c[0x0][0x1d0], RZ ;  /* 0x0000740006067a10 */ /* 0x000fe20007ffe0ff */
        /* <DEDUP_REMOVED lines=10> */
.L_x_2405:
[----:B------:R-:W-:-:S13]  /*3080*/  ISETP.NE.AND P0, PT, R117, c[0x0][0x32c], PT ;  /* 0x0000cb0075007a0c */ /* 0x000fda0003f05270 */
[----:B------:R-:W-:-:S05]  /*3090*/  @P0 IMAD.HI.U32 R9, R6, c[0x0][0x330], RZ ;  /* 0x0000cc0006090a27 */ /* 0x000fca00078e00ff */
[----:B------:R-:W-:Y:S02]  /*30a0*/  @P0 SHF.R.U32.HI R6, RZ, c[0x0][0x334], R9 ;  /* 0x0000cd00ff060a19 */ /* 0x000fe40000011609 */
.L_x_2406:
[----:B------:R-:W-:Y:S05]  /*30b0*/  BSYNC B0 ;  /* 0x0000000000007941 */ /* 0x000fea0003800000 */
.L_x_2404:
[----:B------:R-:W-:-:S04]  /*30c0*/  IMAD R6, R6, c[0x0][0x32c], -R106 ;  /* 0x0000cb0006067a24 */ /* 0x000fc800078e0a6a */
[----:B------:R-:W-:-:S05]  /*30d0*/  IMAD.IADD R6, R6, 0x1, -R56 ;  /* 0x0000000106067824 */ /* 0x000fca00078e0a38 */
[----:B------:R-:W-:Y:S02]  /*30e0*/  IADD3 R9, R6, c[0x0][0x32c], RZ ;  /* 0x0000cb0006097a10 */ /* 0x000fe40007ffe0ff */
[----:B------:R-:W-:Y:S02]  /*30f0*/  IMNMX R2, R2, R6, !PT ;  /* 0x0000000602027217 */ /* 0x000fe40007800200 */
[----:B------:R-:W-:Y:S02]  /*3100*/  IMNMX R3, R3, R9, PT ;  /* 0x0000000903037217 */ /* 0x000fe40003800200 */
.L_x_2403:
[----:B------:R-:W-:Y:S01]  /*3110*/  ISETP.GT.AND P1, PT, R187, RZ, PT ;  /* 0x000000ffbb00720c */ /* 0x000fe20003f24270 */
        /* <DEDUP_REMOVED lines=47> */
[----:B-1----:R-:W-:-:S03]  /*3410*/  IMAD.IADD R2, R8, 0x1, R6 ;  /* 0x0000000108027824 */ /* 0x002fc600078e0206 */
[----:B------:R-:W-:Y:S01]  /*3420*/  ISETP.LT.OR P0, PT, R3, 0x3a, P0 ;  /* 0x0000003a0300780c */ /* 0x000fe20000701670 */
[----:B------:R-:W-:-:S03]  /*3430*/  IMAD.IADD R3, R13, 0x1, R6 ;  /* 0x000000010d037824 */ /* 0x000fc600078e0206 */
[----:B------:R-:W-:Y:S02]  /*3440*/  FSEL R181, R25, -INF , !P0 ;  /* 0xff80000019b57808 */ /* 0x000fe40004000000 */
        /* <DEDUP_REMOVED lines=13> */
.L_x_2409:
[----:B------:R-:W-:-:S13]  /*3520*/  ISETP.NE.AND P0, PT, R117, c[0x0][0x32c], PT ;  /* 0x0000cb0075007a0c */ /* 0x000fda0003f05270 */
[----:B------:R-:W-:-:S05]  /*3530*/  @P0 IMAD.HI.U32 R7, R6, c[0x0][0x330], RZ ;  /* 0x0000cc0006070a27 */ /* 0x000fca00078e00ff */
[----:B------:R-:W-:Y:S02]  /*3540*/  @P0 SHF.R.U32.HI R6, RZ, c[0x0][0x334], R7 ;  /* 0x0000cd00ff060a19 */ /* 0x000fe40000011607 */
.L_x_2410:
[----:B------:R-:W-:Y:S05]  /*3550*/  BSYNC B0 ;  /* 0x0000000000007941 */ /* 0x000fea0003800000 */
.L_x_2408:
[----:B------:R-:W-:-:S04]  /*3560*/  IMAD R6, R6, c[0x0][0x32c], -R106 ;  /* 0x0000cb0006067a24 */ /* 0x000fc800078e0a6a */
[----:B------:R-:W-:-:S05]  /*3570*/  IMAD.IADD R6, R6, 0x1, -R56 ;  /* 0x0000000106067824 */ /* 0x000fca00078e0a38 */
[----:B------:R-:W-:Y:S02]  /*3580*/  IADD3 R7, R6, c[0x0][0x32c], RZ ;  /* 0x0000cb0006077a10 */ /* 0x000fe40007ffe0ff */
[----:B------:R-:W-:Y:S02]  /*3590*/  IMNMX R2, R2, R6, !PT ;  /* 0x0000000602027217 */ /* 0x000fe40007800200 */
[----:B------:R-:W-:Y:S02]  /*35a0*/  IMNMX R3, R3, R7, PT ;  /* 0x0000000703037217 */ /* 0x000fe40003800200 */
.L_x_2407:
[----:B------:R-:W-:Y:S01]  /*35b0*/  ISETP.GT.AND P0, PT, R2, 0x8, P1 ;  /* 0x000000080200780c */ /* 0x000fe20000f04270 */
[----:B------:R-:W-:Y:S01]  /*35c0*/  IMAD.SHL.U32 R193, R5, 0x2, RZ ;  /* 0x0000000205c17824 */ /* 0x000fe200078e00ff */
[----:B------:R-:W-:Y:S02]  /*35d0*/  FMNMX.FTZ R156, R11, R14, !PT ;  /* 0x0000000e0b9c7209 */ /* 0x000fe40007810000 */
[----:B------:R-:W-:Y:S01]  /*35e0*/  ISETP.LT.OR P0, PT, R3, 0x9, P0 ;  /* 0x000000090300780c */ /* 0x000fe20000701670 */
[----:B------:R-:W-:Y:S01]  /*35f0*/  IMAD R196, R0, 0x2, R193 ;  /* 0x0000000200c47824 */ /* 0x000fe200078e02c1 */
        /* <DEDUP_REMOVED lines=27> */
[----:B------:R-:W-:Y:S01]  /*37b0*/  ISETP.GT.AND P0, PT, R2, 0x20, P1 ;  /* 0x000000200200780c */ /* 0x000fe20000f04270 */
[----:B------:R-:W-:Y:S01]  /*37c0*/  LDSM.16.MT88.4 R40, [R193+0x2100] ;  /* 0x00210000c128783b */ /* 0x000fe20000004200 */
[----:B------:R-:W-:Y:S02]  /*37d0*/  FMNMX.FTZ R156, R180, R156, !PT ;  /* 0x0000009cb49c7209 */ /* 0x000fe40007810000 */
[----:B------:R-:W-:Y:S02]  /*37e0*/  ISETP.LT.OR P0, PT, R3, 0x21, P0 ;  /* 0x000000210300780c */ /* 0x000fe40000701670 */
[----:B------:R-:W-:-:S02]  /*37f0*/  FMNMX.FTZ R156, R178, R156, !PT ;  /* 0x0000009cb29c7209 */ /* 0x000fc40007810000 */
[----:B------:R-:W-:Y:S02]  /*3800*/  FSEL R152, R34, -INF , !P0 ;  /* 0xff80000022987808 */ /* 0x000fe40004000000 */
[----:B------:R-:W-:Y:S02]  /*3810*/  ISETP.GT.AND P0, PT, R2, 0x21, P1 ;  /* 0x000000210200780c */ /* 0x000fe40000f04270 */
[----:B------:R-:W-:Y:S02]  /*3820*/  FMNMX.FTZ R156, R181, R156, !PT ;  /* 0x0000009cb59c7209 */ /* 0x000fe40007810000 */
[----:B------:R-:W-:Y:S02]  /*3830*/  ISETP.LT.OR P0, PT, R3, 0x22, P0 ;  /* 0x000000220300780c */ /* 0x000fe40000701670 */
[----:B------:R-:W-:Y:S01]  /*3840*/  LEA R194, R4, R193, 0x1 ;  /* 0x000000c104c27211 */ /* 0x000fe200078e08ff */
[----:B------:R-:W1:Y:S01]  /*3850*/  SHFL.BFLY PT, R7, R156, 0x2, 0x1f ;  /* 0x0c401f009c077f89 */ /* 0x000e6200000e0000 */
[----:B------:R-:W-:-:S02]  /*3860*/  FSEL R154, R35, -INF , !P0 ;  /* 0xff800000239a7808 */ /* 0x000fc40004000000 */
[----:B------:R-:W-:Y:S01]  /*3870*/  ISETP.GT.AND P0, PT, R2, 0x28, P1 ;  /* 0x000000280200780c */ /* 0x000fe20000f04270 */
[----:B------:R-:W-:Y:S01]  /*3880*/  IMAD R195, R0, 0x2, R194 ;  /* 0x0000000200c37824 */ /* 0x000fe200078e02c2 */
[----:B------:R-:W-:Y:S02]  /*3890*/  LDSM.16.MT88.4 R32, [R196+0x2100] ;  /* 0x00210000c420783b */ /* 0x000fe40000004200 */
[----:B------:R-:W-:Y:S02]  /*38a0*/  ISETP.LT.OR P0, PT, R3, 0x29, P0 ;  /* 0x000000290300780c */ /* 0x000fe40000701670 */
[----:B------:R-:W-:Y:S02]  /*38b0*/  LDSM.16.MT88.4 R28, [R195+0x100] ;  /* 0x00010000c31c783b */ /* 0x000fe40000004200 */
[----:B------:R-:W-:Y:S02]  /*38c0*/  FSEL R153, R38, -INF , !P0 ;  /* 0xff80000026997808 */ /* 0x000fe40004000000 */
[----:B------:R-:W-:-:S04]  /*38d0*/  ISETP.GT.AND P0, PT, R2, 0x29, P1 ;  /* 0x000000290200780c */ /* 0x000fc80000f04270 */
[----:B------:R-:W-:-:S04]  /*38e0*/  ISETP.LT.OR P0, PT, R3, 0x2a, P0 ;  /* 0x0000002a0300780c */ /* 0x000fc80000701670 */
[----:B------:R-:W-:Y:S02]  /*38f0*/  FSEL R158, R39, -INF , !P0 ;  /* 0xff800000279e7808 */ /* 0x000fe40004000000 */
[----:B------:R-:W-:Y:S01]  /*3900*/  ISETP.GT.AND P0, PT, R2, 0x30, P1 ;  /* 0x000000300200780c */ /* 0x000fe20000f04270 */
[----:B------:R-:W-:Y:S01]  /*3910*/  LDSM.16.MT88.4 R36, [R194+0x2100] ;  /* 0x00210000c224783b */ /* 0x000fe20000004200 */
[----:B-1----:R-:W-:Y:S02]  /*3920*/  FMNMX.FTZ R156, R156, R7, !PT ;  /* 0x000000079c9c7209 */ /* 0x002fe40007810000 */
        /* <DEDUP_REMOVED lines=17> */
[----:B------:R-:W-:Y:S02]  /*3a40*/  FMNMX.FTZ R6, R13, R6, !PT ;  /* 0x000000060d067209 */ /* 0x000fe40007810000 */
[----:B------:R-:W-:Y:S02]  /*3a50*/  ISETP.GT.AND P0, PT, R2, 0x39, P1 ;  /* 0x000000390200780c */ /* 0x000fe40000f04270 */
[----:B------:R-:W-:Y:S02]  /*3a60*/  FMNMX.FTZ R6, R44, R6, !PT ;  /* 0x000000062c067209 */ /* 0x000fe40007810000 */
[----:B------:R-:W-:Y:S02]  /*3a70*/  ISETP.LT.OR P0, PT, R3, 0x3a, P0 ;  /* 0x0000003a0300780c */ /* 0x000fe40000701670 */
[----:B------:R-:W-:Y:S02]  /*3a80*/  FMNMX.FTZ R6, R46, R6, !PT ;  /* 0x000000062e067209 */ /* 0x000fe40007810000 */
[----:B------:R-:W-:-:S02]  /*3a90*/  FSEL R235, R27, -INF , !P0 ;  /* 0xff8000001beb7808 */ /* 0x000fc40004000000 */
[----:B------:R-:W-:Y:S01]  /*3aa0*/  FMNMX.FTZ R6, R45, R6, !PT ;  /* 0x000000062d067209 */ /* 0x000fe20007810000 */
[----:B------:R-:W-:Y:S03]  /*3ab0*/  LDSM.16.MT88.4 R24, [R195+0x2100] ;  /* 0x00210000c318783b */ /* 0x000fe60000004200 */
        /* <DEDUP_REMOVED lines=17> */
[----:B------:R-:W-:Y:S01]  /*3bd0*/  FFMA.FTZ R0, R49, c[0x0][0x2d0], -R8 ;  /* 0x0000b40031007a23 */ /* 0x000fe20000010808 */
[----:B------:R-:W1:Y:S01]  /*3be0*/  SHFL.BFLY PT, R6, R2, 0x1, 0x1f ;  /* 0x0c201f0002067f89 */ /* 0x000e6200000e0000 */
[----:B------:R2:W-:Y:S01]  /*3bf0*/  MUFU.EX2 R184, R3 ;  /* 0x0000000300b87308 */ /* 0x0005e20000000800 */
[----:B------:R-:W-:-:S07]  /*3c00*/  IMAD.MOV.U32 R49, RZ, RZ, R187 ;  /* 0x000000ffff317224 */ /* 0x000fce00078e00bb */
        /* <DEDUP_REMOVED lines=10> */
[----:B--2---:R-:W-:-:S07]  /*3cb0*/  FFMA.FTZ R0, R51, c[0x0][0x2d0], -R8 ;  /* 0x0000b40033007a23 */ /* 0x004fce0000010808 */
[----:B------:R2:W3:Y:S01]  /*3cc0*/  MUFU.EX2 R17, R6 ;  /* 0x0000000600117308 */ /* 0x0004e20000000800 */
[----:B-1----:R-:W-:-:S07]  /*3cd0*/  FMUL.FTZ R2, R3, c[0x0][0x2d0] ;  /* 0x0000b40003027a20 */ /* 0x002fce0000410000 */
[----:B------:R1:W-:Y:S01]  /*3ce0*/  MUFU.EX2 R189, R0 ;  /* 0x0000000000bd7308 */ /* 0x0003e20000000800 */
[----:B------:R-:W-:-:S05]  /*3cf0*/  FSEL R2, R2, RZ, P0 ;  /* 0x000000ff02027208 */ /* 0x000fca0000000000 */
[--C-:B------:R-:W-:Y:S02]  /*3d00*/  FFMA.FTZ R4, R10, c[0x0][0x2d0], -R2.reuse ;  /* 0x0000b4000a047a23 */ /* 0x100fe40000010802 */
[----:B--2---:R-:W-:Y:S02]  /*3d10*/  FFMA.FTZ R6, R9, c[0x0][0x2d0], -R2 ;  /* 0x0000b40009067a23 */ /* 0x004fe40000010802 */
[----:B------:R2:W-:Y:S01]  /*3d20*/  MUFU.EX2 R190, R4 ;  /* 0x0000000400be7308 */ /* 0x0005e20000000800 */
[----:B---3--:R-:W-:Y:S02]  /*3d30*/  IMAD.MOV.U32 R9, RZ, RZ, R17 ;  /* 0x000000ffff097224 */ /* 0x008fe400078e0011 */
[----:B------:R-:W3:Y:S01]  /*3d40*/  LDSM.16.MT88.4 R16, [R194+0x100] ;  /* 0x00010000c210783b */ /* 0x000ee20000004200 */
[----:B-1----:R-:W-:-:S04]  /*3d50*/  FFMA.FTZ R0, R50, c[0x0][0x2d0], -R8 ;  /* 0x0000b40032007a23 */ /* 0x002fc80000010808 */
[----:B------:R1:W5:Y:S01]  /*3d60*/  MUFU.EX2 R185, R6 ;  /* 0x0000000600b97308 */ /* 0x0003620000000800 */
[----:B--2---:R-:W-:-:S07]  /*3d70*/  FFMA.FTZ R4, R12, c[0x0][0x2d0], -R2 ;  /* 0x0000b4000c047a23 */ /* 0x004fce0000010802 */
[----:B------:R2:W-:Y:S01]  /*3d80*/  MUFU.EX2 R182, R0 ;  /* 0x0000000000b67308 */ /* 0x0005e20000000800 */
[----:B-1----:R-:W-:-:S07]  /*3d90*/  F2FP.PACK_AB R6, R9, R11 ;  /* 0x0000000b0906723e */ /* 0x002fce00000000ff */
[----:B------:R1:W-:Y:S01]  /*3da0*/  MUFU.EX2 R188, R4 ;  /* 0x0000000400bc7308 */ /* 0x0003e20000000800 */
[----:B-----5:R-:W-:Y:S01]  /*3db0*/  F2FP.PACK_AB R5, R190, R185 ;  /* 0x000000b9be05723e */ /* 0x020fe200000000ff */
[----:B------:R-:W-:Y:S02]  /*3dc0*/  IMAD.MOV.U32 R48, RZ, RZ, R185 ;  /* 0x000000ffff307224 */ /* 0x000fe400078e00b9 */
[----:B--2---:R-:W-:-:S04]  /*3dd0*/  FFMA.FTZ R0, R44, c[0x0][0x2d0], -R2 ;  /* 0x0000b4002c007a23 */ /* 0x004fc80000010802 */
[----:B------:R2:W-:Y:S01]  /*3de0*/  MUFU.EX2 R223, R0 ;  /* 0x0000000000df7308 */ /* 0x0005e20000000800 */
[--C-:B-1----:R-:W-:Y:S02]  /*3df0*/  FFMA.FTZ R4, R13, c[0x0][0x2d0], -R2.reuse ;  /* 0x0000b4000d047a23 */ /* 0x102fe40000010802 */
[----:B------:R-:W1:Y:S05]  /*3e00*/  LDSM.16.MT88.4 R12, [R196+0x100] ;  /* 0x00010000c40c783b */ /* 0x000e6a0000004200 */
[----:B------:R5:W4:Y:S01]  /*3e10*/  MUFU.EX2 R220, R4 ;  /* 0x0000000400dc7308 */ /* 0x000b220000000800 */
[----:B--2---:R-:W-:Y:S01]  /*3e20*/  FFMA.FTZ R0, R46, c[0x0][0x2d0], -R2 ;  /* 0x0000b4002e007a23 */ /* 0x004fe20000010802 */
[----:B-----5:R-:W-:-:S02]  /*3e30*/  F2FP.PACK_AB R4, R219, R184 ;  /* 0x000000b8db04723e */ /* 0x020fc400000000ff */
[----:B----4-:R-:W-:-:S07]  /*3e40*/  F2FP.PACK_AB R7, R220, R188 ;  /* 0x000000bcdc07723e */ /* 0x010fce00000000ff */
[C---:B------:R-:W-:Y:S08]  /*3e50*/  HMMA.16816.F32 R76, R4.reuse, R20, RZ ;  /* 0x00000014044c723c */ /* 0x040ff000000018ff */
        /* <DEDUP_REMOVED lines=25> */
[----:B------:R-:W1:Y:S07]  /*3ff0*/  LDSM.16.MT88.4 R24, [R194+0x900] ;  /* 0x00090000c218783b */ /* 0x000e6e0000004200 */
[C---:B----4-:R-:W-:Y:S01]  /*4000*/  HMMA.16816.F32 R168, R4.reuse, R40, RZ ;  /* 0x0000002804a8723c */ /* 0x050fe200000018ff */
[----:B------:R4:W1:Y:S06]  /*4010*/  MUFU.EX2 R41, R0 ;  /* 0x0000000000297308 */ /* 0x00086c0000000800 */
[----:B------:R-:W-:Y:S01]  /*4020*/  MOV R40, R186 ;  /* 0x000000ba00287202 */ /* 0x000fe20000000f00 */
[C---:B-----5:R-:W-:Y:S08]  /*4030*/  HMMA.16816.F32 R140, R4.reuse, R28, RZ ;  /* 0x0000001c048c723c */ /* 0x060ff000000018ff */
[C---:B------:R-:W-:Y:S01]  /*4040*/  HMMA.16816.F32 R172, R4.reuse, R30, RZ ;  /* 0x0000001e04ac723c */ /* 0x040fe200000018ff */
[--C-:B----4-:R-:W-:Y:S01]  /*4050*/  FFMA.FTZ R0, R45, c[0x0][0x2d0], -R2.reuse ;  /* 0x0000b4002d007a23 */ /* 0x110fe20000010802 */
[----:B------:R-:W4:Y:S03]  /*4060*/  LDSM.16.MT88.4 R28, [R193+0x900] ;  /* 0x00090000c11c783b */ /* 0x000f260000004200 */
[----:B------:R5:W-:Y:S03]  /*4070*/  MUFU.EX2 R183, R0 ;  /* 0x0000000000b77308 */ /* 0x000be60000000800 */
[C---:B------:R-:W-:Y:S08]  /*4080*/  HMMA.16816.F32 R64, R4.reuse, R36, RZ ;  /* 0x000000240440723c */ /* 0x040ff000000018ff */
[----:B------:R-:W-:Y:S01]  /*4090*/  HMMA.16816.F32 R52, R4, R38, RZ ;  /* 0x000000260434723c */ /* 0x000fe200000018ff */
[----:B------:R-:W-:Y:S01]  /*40a0*/  LDSM.16.MT88.4 R36, [R196+0x900] ;  /* 0x00090000c424783b */ /* 0x000fe20000004200 */
[----:B-----5:R-:W-:-:S06]  /*40b0*/  FFMA.FTZ R0, R47, c[0x0][0x2d0], -R2 ;  /* 0x0000b4002f007a23 */ /* 0x020fcc0000010802 */
[C---:B------:R-:W-:Y:S01]  /*40c0*/  HMMA.16816.F32 R60, R4.reuse, R32, RZ ;  /* 0x00000020043c723c */ /* 0x040fe200000018ff */
[----:B------:R-:W5:Y:S07]  /*40d0*/  MUFU.EX2 R10, R0 ;  /* 0x00000000000a7308 */ /* 0x000f6e0000000800 */
[C---:B------:R-:W-:Y:S01]  /*40e0*/  HMMA.16816.F32 R84, R4.reuse, R34, RZ ;  /* 0x000000220454723c */ /* 0x040fe200000018ff */
[----:B------:R-:W-:Y:S07]  /*40f0*/  LDSM.16.MT88.4 R32, [R195+0x2900] ;  /* 0x00290000c320783b */ /* 0x000fee0000004200 */
[C---:B------:R-:W-:Y:S07]  /*4100*/  HMMA.16816.F32 R164, R4.reuse, R42, RZ ;  /* 0x0000002a04a4723c */ /* 0x040fee00000018ff */
[----:B------:R-:W-:Y:S01]  /*4110*/  IMAD.MOV.U32 R43, RZ, RZ, R184 ;  /* 0x000000ffff2b7224 */ /* 0x000fe200078e00b8 */
[C---:B--2---:R-:W-:Y:S08]  /*4120*/  HMMA.16816.F32 R144, R4.reuse, R20, RZ ;  /* 0x000000140490723c */ /* 0x044ff000000018ff */
[C---:B------:R-:W-:Y:S01]  /*4130*/  HMMA.16816.F32 R160, R4.reuse, R22, RZ ;  /* 0x0000001604a0723c */ /* 0x040fe200000018ff */
[----:B------:R-:W-:Y:S07]  /*4140*/  LDSM.16.MT88.4 R20, [R195+0x900] ;  /* 0x00090000c314783b */ /* 0x000fee0000004200 */
[C---:B---3--:R-:W-:Y:S08]  /*4150*/  HMMA.16816.F32 R136, R4.reuse, R16, RZ ;  /* 0x000000100488723c */ /* 0x048ff000000018ff */
[C---:B------:R-:W-:Y:S01]  /*4160*/  HMMA.16816.F32 R44, R4.reuse, R18, RZ ;  /* 0x00000012042c723c */ /* 0x040fe200000018ff */
[----:B------:R-:W2:Y:S07]  /*4170*/  LDSM.16.MT88.4 R16, [R193+0x2900] ;  /* 0x00290000c110783b */ /* 0x000eae0000004200 */
[C---:B-1----:R-:W-:Y:S08]  /*4180*/  HMMA.16816.F32 R236, R4.reuse, R12, RZ ;  /* 0x0000000c04ec723c */ /* 0x042ff000000018ff */
[----:B------:R-:W-:Y:S07]  /*4190*/  HMMA.16816.F32 R240, R4, R14, RZ ;  /* 0x0000000e04f0723c */ /* 0x000fee00000018ff */
[----:B------:R-:W-:-:S02]  /*41a0*/  F2FP.PACK_AB R4, R221, R222 ;  /* 0x000000dedd04723e */ /* 0x000fc400000000ff */
[----:B------:R-:W-:Y:S02]  /*41b0*/  F2FP.PACK_AB R6, R182, R189 ;  /* 0x000000bdb606723e */ /* 0x000fe400000000ff */
[----:B------:R-:W-:Y:S02]  /*41c0*/  F2FP.PACK_AB R5, R41, R223 ;  /* 0x000000df2905723e */ /* 0x000fe400000000ff */
[----:B-----5:R-:W-:-:S07]  /*41d0*/  F2FP.PACK_AB R7, R10, R183 ;  /* 0x000000b70a07723e */ /* 0x020fce00000000ff */
[C---:B------:R-:W-:Y:S08]  /*41e0*/  HMMA.16816.F32 R12, R4.reuse, R24, R72 ;  /* 0x00000018040c723c */ /* 0x040ff00000001848 */
[C---:B----4-:R-:W-:Y:S08]  /*41f0*/  HMMA.16816.F32 R224, R4.reuse, R28, R76 ;  /* 0x0000001c04e0723c */ /* 0x050ff0000000184c */
[C---:B------:R-:W-:Y:S01]  /*4200*/  HMMA.16816.F32 R248, R4.reuse, R30, R100 ;  /* 0x0000001e04f8723c */ /* 0x040fe20000001864 */
[----:B------:R-:W-:Y:S07]  /*4210*/  LDSM.16.MT88.4 R28, [R193+0x4900] ;  /* 0x00490000c11c783b */ /* 0x000fee0000004200 */
[----:B------:R-:W-:Y:S01]  /*4220*/  IMAD.MOV.U32 R78, RZ, RZ, R13 ;  /* 0x000000ffff4e7224 */ /* 0x000fe200078e000d */
[----:B------:R-:W-:Y:S01]  /*4230*/  MOV R76, R15 ;  /* 0x0000000f004c7202 */ /* 0x000fe20000000f00 */
[----:B------:R-:W-:Y:S01]  /*4240*/  IMAD.MOV.U32 R77, RZ, RZ, R14 ;  /* 0x000000ffff4d7224 */ /* 0x000fe200078e000e */
[C---:B------:R-:W-:Y:S01]  /*4250*/  HMMA.16816.F32 R244, R4.reuse, R26, R96 ;  /* 0x0000001a04f4723c */ /* 0x040fe20000001860 */
[----:B------:R-:W-:Y:S01]  /*4260*/  IMAD.MOV.U32 R0, RZ, RZ, R12 ;  /* 0x000000ffff007224 */ /* 0x000fe200078e000c */
[----:B------:R-:W-:Y:S03]  /*4270*/  LDSM.16.MT88.4 R24, [R196+0x2900] ;  /* 0x00290000c418783b */ /* 0x000fe60000004200 */
[----:B------:R-:W-:Y:S01]  /*4280*/  MOV R50, R226 ;  /* 0x000000e200327202 */ /* 0x000fe20000000f00 */
[----:B------:R-:W1:Y:S01]  /*4290*/  LDSM.16.MT88.4 R12, [R194+0x2900] ;  /* 0x00290000c20c783b */ /* 0x000e620000004200 */
[----:B------:R-:W-:Y:S01]  /*42a0*/  IMAD.MOV.U32 R42, RZ, RZ, R225 ;  /* 0x000000ffff2a7224 */ /* 0x000fe200078e00e1 */
[----:B--2---:R-:W-:Y:S01]  /*42b0*/  HMMA.16816.F32 R96, R4, R16, R68 ;  /* 0x000000100460723c */ /* 0x004fe20000001844 */
[----:B------:R-:W-:Y:S01]  /*42c0*/  IMAD.MOV.U32 R234, RZ, RZ, R227 ;  /* 0x000000ffffea7224 */ /* 0x000fe200078e00e3 */
[----:B------:R-:W-:-:S06]  /*42d0*/  MOV R79, R224 ;  /* 0x000000e0004f7202 */ /* 0x000fcc0000000f00 */
[C---:B------:R-:W-:Y:S01]  /*42e0*/  HMMA.16816.F32 R100, R4.reuse, R18, R88 ;  /* 0x000000120464723c */ /* 0x040fe20000001858 */
[----:B------:R-:W2:Y:S06]  /*42f0*/  LDSM.16.MT88.4 R16, [R194+0x4900] ;  /* 0x00490000c210783b */ /* 0x000eac0000004200 */
[----:B------:R-:W-:Y:S01]  /*4300*/  MOV R89, R183 ;  /* 0x000000b700597202 */ /* 0x000fe20000000f00 */
[----:B------:R-:W-:Y:S01]  /*4310*/  HMMA.16816.F32 R228, R4, R36, R112 ;  /* 0x0000002404e4723c */ /* 0x000fe20000001870 */
[----:B------:R-:W-:Y:S02]  /*4320*/  IMAD.MOV.U32 R90, RZ, RZ, R182 ;  /* 0x000000ffff5a7224 */ /* 0x000fe400078e00b6 */
[----:B------:R-:W-:-:S02]  /*4330*/  IMAD.MOV.U32 R91, RZ, RZ, R42 ;  /* 0x000000ffff5b7224 */ /* 0x000fc400078e002a */
[----:B------:R-:W-:Y:S02]  /*4340*/  IMAD.MOV.U32 R88, RZ, RZ, R190 ;  /* 0x000000ffff587224 */ /* 0x000fe400078e00be */
[----:B------:R-:W-:Y:S01]  /*4350*/  IMAD.MOV.U32 R36, RZ, RZ, R181 ;  /* 0x000000ffff247224 */ /* 0x000fe200078e00b5 */
[----:B------:R-:W-:Y:S01]  /*4360*/  HMMA.16816.F32 R184, R4, R38, R120 ;  /* 0x0000002604b8723c */ /* 0x000fe20000001878 */
[----:B------:R-:W-:-:S06]  /*4370*/  IMAD.MOV.U32 R37, RZ, RZ, R50 ;  /* 0x000000ffff257224 */ /* 0x000fcc00078e0032 */
[----:B------:R-:W-:Y:S01]  /*4380*/  MOV R39, R180 ;  /* 0x000000b400277202 */ /* 0x000fe20000000f00 */
[----:B------:R-:W-:Y:S01]  /*4390*/  HMMA.16816.F32 R120, R4, R34, R80 ;  /* 0x000000220478723c */ /* 0x000fe20000001850 */
[----:B------:R-:W-:-:S06]  /*43a0*/  IMAD.MOV.U32 R38, RZ, RZ, R191 ;  /* 0x000000ffff267224 */ /* 0x000fcc00078e00bf */
[----:B------:R-:W-:Y:S01]  /*43b0*/  IMAD.MOV.U32 R34, RZ, RZ, R43 ;  /* 0x000000ffff227224 */ /* 0x000fe200078e002b */
[----:B-1----:R-:W-:Y:S01]  /*43c0*/  HMMA.16816.F32 R224, R4, R12, R64 ;  /* 0x0000000c04e0723c */ /* 0x002fe20000001840 */
[----:B------:R-:W-:Y:S02]  /*43d0*/  MOV R35, R88 ;  /* 0x0000005800237202 */ /* 0x000fe40000000f00 */
[----:B------:R-:W-:-:S04]  /*43e0*/  MOV R88, R79 ;  /* 0x0000004f00587202 */ /* 0x000fc80000000f00 */
[----:B------:R-:W-:Y:S01]  /*43f0*/  MOV R67, R223 ;  /* 0x000000df00437202 */ /* 0x000fe20000000f00 */
[----:B------:R-:W-:Y:S01]  /*4400*/  HMMA.16816.F32 R180, R4, R14, R52 ;  /* 0x0000000e04b4723c */ /* 0x000fe20000001834 */
[----:B------:R-:W1:Y:S01]  /*4410*/  LDSM.16.MT88.4 R12, [R196+0x4900] ;  /* 0x00490000c40c783b */ /* 0x000e620000004200 */
[----:B------:R-:W-:Y:S01]  /*4420*/  IMAD.MOV.U32 R66, RZ, RZ, R222 ;  /* 0x000000ffff427224 */ /* 0x000fe200078e00de */
[----:B------:R-:W-:Y:S01]  /*4430*/  MOV R64, R220 ;  /* 0x000000dc00407202 */ /* 0x000fe20000000f00 */
[----:B------:R-:W-:-:S04]  /*4440*/  IMAD.MOV.U32 R65, RZ, RZ, R221 ;  /* 0x000000ffff417224 */ /* 0x000fc800078e00dd */
[C---:B------:R-:W-:Y:S07]  /*4450*/  HMMA.16816.F32 R72, R4.reuse, R28, R104 ;  /* 0x0000001c0448723c */ /* 0x040fee0000001868 */
[----:B------:R-:W-:Y:S01]  /*4460*/  IMAD.MOV.U32 R106, RZ, RZ, R40 ;  /* 0x000000ffff6a7224 */ /* 0x000fe200078e0028 */
[----:B------:R-:W-:Y:S01]  /*4470*/  HMMA.16816.F32 R108, R4, R20, R108 ;  /* 0x00000014046c723c */ /* 0x000fe2000000186c */
[----:B------:R-:W-:Y:S01]  /*4480*/  IMAD.MOV.U32 R105, RZ, RZ, R41 ;  /* 0x000000ffff697224 */ /* 0x000fe200078e0029 */
[----:B------:R-:W-:-:S02]  /*4490*/  MOV R107, R48 ;  /* 0x00000030006b7202 */ /* 0x000fc40000000f00 */
[----:B------:R-:W-:-:S04]  /*44a0*/  MOV R104, R49 ;  /* 0x0000003100687202 */ /* 0x000fc80000000f00 */
[C---:B------:R-:W-:Y:S01]  /*44b0*/  HMMA.16816.F32 R92, R4.reuse, R22, R92 ;  /* 0x00000016045c723c */ /* 0x040fe2000000185c */
[----:B------:R-:W3:Y:S07]  /*44c0*/  LDSM.16.MT88.4 R20, [R195+0x4900] ;  /* 0x00490000c314783b */ /* 0x000eee0000004200 */
[C---:B--2---:R-:W-:Y:S08]  /*44d0*/  HMMA.16816.F32 R40, R4.reuse, R16, R124 ;  /* 0x000000100428723c */ /* 0x044ff0000000187c */
[C---:B------:R-:W-:Y:S01]  /*44e0*/  HMMA.16816.F32 R52, R4.reuse, R18, R128 ;  /* 0x000000120434723c */ /* 0x040fe20000001880 */
[----:B------:R-:W2:Y:S07]  /*44f0*/  LDSM.16.MT88.4 R16, [R196+0x6900] ;  /* 0x00690000c410783b */ /* 0x000eae0000004200 */
[C---:B------:R-:W-:Y:S07]  /*4500*/  HMMA.16816.F32 R220, R4.reuse, R24, R60 ;  /* 0x0000001804dc723c */ /* 0x040fee000000183c */
[----:B------:R-:W-:Y:S01]  /*4510*/  MOV R62, R189 ;  /* 0x000000bd003e7202 */ /* 0x000fe20000000f00 */
[----:B------:R-:W-:Y:S01]  /*4520*/  IMAD.MOV.U32 R63, RZ, RZ, R188 ;  /* 0x000000ffff3f7224 */ /* 0x000fe200078e00bc */
[C---:B-1----:R-:W-:Y:S07]  /*4530*/  HMMA.16816.F32 R48, R4.reuse, R12, R132 ;  /* 0x0000000c0430723c */ /* 0x042fee0000001884 */
[----:B------:R-:W-:Y:S01]  /*4540*/  IMAD.MOV.U32 R132, RZ, RZ, R0 ;  /* 0x000000ffff847224 */ /* 0x000fe200078e0000 */
[----:B------:R-:W-:Y:S01]  /*4550*/  HMMA.16816.F32 R188, R4, R32, R56 ;  /* 0x0000002004bc723c */ /* 0x000fe20000001838 */
[----:B------:R-:W-:Y:S01]  /*4560*/  FFMA.FTZ R0, R155, c[0x0][0x2d0], -R8 ;  /* 0x0000b4009b007a23 */ /* 0x000fe20000010808 */
[----:B------:R-:W-:Y:S01]  /*4570*/  MOV R135, R76 ;  /* 0x0000004c00877202 */ /* 0x000fe20000000f00 */
[----:B------:R-:W-:-:S02]  /*4580*/  IMAD.MOV.U32 R133, RZ, RZ, R78 ;  /* 0x000000ffff857224 */ /* 0x000fc400078e004e */
[----:B------:R-:W-:Y:S02]  /*4590*/  IMAD.MOV.U32 R134, RZ, RZ, R77 ;  /* 0x000000ffff867224 */ /* 0x000fe400078e004d */
[----:B------:R-:W-:Y:S01]  /*45a0*/  IMAD.MOV.U32 R33, RZ, RZ, R90 ;  /* 0x000000ffff217224 */ /* 0x000fe200078e005a */
[C---:B------:R-:W-:Y:S01]  /*45b0*/  HMMA.16816.F32 R56, R4.reuse, R30, R116 ;  /* 0x0000001e0438723c */ /* 0x040fe20000001874 */
[----:B------:R-:W1:Y:S01]  /*45c0*/  LDSM.16.MT88.4 R28, [R194+0x6900] ;  /* 0x00690000c21c783b */ /* 0x000e620000004200 */
[----:B------:R-:W-:Y:S02]  /*45d0*/  IMAD.MOV.U32 R90, RZ, RZ, R37 ;  /* 0x000000ffff5a7224 */ /* 0x000fe400078e0025 */
[----:B------:R-:W-:Y:S01]  /*45e0*/  IMAD.MOV.U32 R32, RZ, RZ, R89 ;  /* 0x000000ffff207224 */ /* 0x000fe200078e0059 */
[----:B------:R-:W-:Y:S01]  /*45f0*/  MOV R89, R91 ;  /* 0x0000005b00597202 */ /* 0x000fe20000000f00 */
[----:B------:R-:W-:Y:S02]  /*4600*/  IMAD.MOV.U32 R91, RZ, RZ, R234 ;  /* 0x000000ffff5b7224 */ /* 0x000fe400078e00ea */
[C---:B------:R-:W-:Y:S01]  /*4610*/  HMMA.16816.F32 R68, R4.reuse, R14, R148 ;  /* 0x0000000e0444723c */ /* 0x040fe20000001894 */
[----:B------:R-:W4:Y:S01]  /*4620*/  LDSM.16.MT88.4 R12, [R195+0x6900] ;  /* 0x00690000c30c783b */ /* 0x000f220000004200 */
[----:B------:R5:W2:Y:S05]  /*4630*/  MUFU.EX2 R148, R0 ;  /* 0x0000000000947308 */ /* 0x000aaa0000000800 */
[----:B------:R-:W-:Y:S01]  /*4640*/  IMAD.MOV.U32 R150, RZ, RZ, R63 ;  /* 0x000000ffff967224 */ /* 0x000fe200078e003f */
[----:B------:R-:W-:Y:S01]  /*4650*/  HMMA.16816.F32 R112, R4, R26, R84 ;  /* 0x0000001a0470723c */ /* 0x000fe20000001854 */
[----:B------:R-:W4:Y:S01]  /*4660*/  LDSM.16.MT88.4 R24, [R193+0x6900] ;  /* 0x00690000c118783b */ /* 0x000f220000004200 */
[----:B------:R-:W-:-:S06]  /*4670*/  IMAD.MOV.U32 R151, RZ, RZ, R62 ;  /* 0x000000ffff977224 */ /* 0x000fcc00078e003e */
[----:B---3--:R-:W-:Y:S01]  /*4680*/  HMMA.16816.F32 R60, R4, R20, R168 ;  /* 0x00000014043c723c */ /* 0x008fe200000018a8 */
[----:B-----5:R-:W-:-:S04]  /*4690*/  FFMA.FTZ R0, R157, c[0x0][0x2d0], -R8 ;  /* 0x0000b4009d007a23 */ /* 0x020fc80000010808 */
[----:B------:R3:W5:Y:S02]  /*46a0*/  MUFU.EX2 R149, R0 ;  /* 0x0000000000957308 */ /* 0x0007640000000800 */
[----:B------:R-:W-:Y:S01]  /*46b0*/  IMAD.MOV.U32 R169, RZ, RZ, R150 ;  /* 0x000000ffffa97224 */ /* 0x000fe200078e0096 */
[C---:B--2---:R-:W-:Y:S01]  /*46c0*/  HMMA.16816.F32 R76, R4.reuse, R16, R136 ;  /* 0x00000010044c723c */ /* 0x044fe20000001888 */
[----:B------:R-:W-:Y:S01]  /*46d0*/  IMAD.MOV.U32 R170, RZ, RZ, R151 ;  /* 0x000000ffffaa7224 */ /* 0x000fe200078e0097 */
[----:B------:R-:W-:Y:S01]  /*46e0*/  MOV R171, R104 ;  /* 0x0000006800ab7202 */ /* 0x000fe20000000f00 */
[----:B------:R-:W-:Y:S01]  /*46f0*/  IMAD.MOV.U32 R104, RZ, RZ, R64 ;  /* 0x000000ffff687224 */ /* 0x000fe200078e0040 */
[----:B------:R-:W-:Y:S01]  /*4700*/  MOV R150, R107 ;  /* 0x0000006b00967202 */ /* 0x000fe20000000f00 */
[----:B------:R-:W-:Y:S02]  /*4710*/  IMAD.MOV.U32 R107, RZ, RZ, R67 ;  /* 0x000000ffff6b7224 */ /* 0x000fe400078e0043 */
[----:B------:R-:W-:Y:S01]  /*4720*/  MOV R138, R148 ;  /* 0x00000094008a7202 */ /* 0x000fe20000000f00 */
[----:B------:R-:W-:Y:S01]  /*4730*/  IMAD.MOV.U32 R148, RZ, RZ, R105 ;  /* 0x000000ffff947224 */ /* 0x000fe200078e0069 */
[----:B------:R-:W-:Y:S01]  /*4740*/  MOV R105, R65 ;  /* 0x0000004100697202 */ /* 0x000fe20000000f00 */
[----:B-1----:R-:W-:Y:S01]  /*4750*/  HMMA.16816.F32 R84, R4, R28, R144 ;  /* 0x0000001c0454723c */ /* 0x002fe20000001890 */
[----:B------:R-:W-:Y:S01]  /*4760*/  IMAD.MOV.U32 R151, RZ, RZ, R34 ;  /* 0x000000ffff977224 */ /* 0x000fe200078e0022 */
[----:B------:R-:W-:Y:S01]  /*4770*/  MOV R34, R219 ;  /* 0x000000db00227202 */ /* 0x000fe20000000f00 */
[----:B------:R-:W-:-:S02]  /*4780*/  IMAD.MOV.U32 R155, RZ, RZ, R150 ;  /* 0x000000ffff9b7224 */ /* 0x000fc400078e0096 */
[----:B---3--:R-:W-:Y:S02]  /*4790*/  FFMA.FTZ R0, R159, c[0x0][0x2d0], -R8 ;  /* 0x0000b4009f007a23 */ /* 0x008fe40000010808 */
[----:B-----5:R-:W-:Y:S01]  /*47a0*/  IMAD.MOV.U32 R137, RZ, RZ, R149 ;  /* 0x000000ffff897224 */ /* 0x020fe200078e0095 */
[C---:B------:R-:W-:Y:S01]  /*47b0*/  HMMA.16816.F32 R128, R4.reuse, R30, R160 ;  /* 0x0000001e0480723c */ /* 0x040fe200000018a0 */
[----:B------:R1:W2:Y:S01]  /*47c0*/  MUFU.EX2 R37, R0 ;  /* 0x0000000000257308 */ /* 0x0002a20000000800 */
[----:B------:R-:W-:Y:S01]  /*47d0*/  IMAD.MOV.U32 R149, RZ, RZ, R106 ;  /* 0x000000ffff957224 */ /* 0x000fe200078e006a */
[----:B------:R-:W3:Y:S01]  /*47e0*/  LDSM.16.MT88.4 R28, [R193+0x1100] ;  /* 0x00110000c11c783b */ /* 0x000ee20000004200 */
[----:B------:R-:W-:Y:S02]  /*47f0*/  IMAD.MOV.U32 R106, RZ, RZ, R66 ;  /* 0x000000ffff6a7224 */ /* 0x000fe400078e0042 */
[----:B------:R-:W-:Y:S02]  /*4800*/  IMAD.MOV.U32 R150, RZ, RZ, R35 ;  /* 0x000000ffff967224 */ /* 0x000fe400078e0023 */
[----:B------:R-:W-:Y:S01]  /*4810*/  HMMA.16816.F32 R124, R4, R22, R164 ;  /* 0x00000016047c723c */ /* 0x000fe200000018a4 */
[----:B------:R-:W-:Y:S01]  /*4820*/  LDSM.16.MT88.4 R20, [R196+0x1100] ;  /* 0x00110000c414783b */ /* 0x000fe20000004200 */
[----:B------:R-:W-:-:S05]  /*4830*/  IMAD.MOV.U32 R145, RZ, RZ, R155 ;  /* 0x000000ffff917224 */ /* 0x000fca00078e009b */
[----:B------:R-:W-:Y:S01]  /*4840*/  MOV R166, R170 ;  /* 0x000000aa00a67202 */ /* 0x000fe20000000f00 */
[C---:B------:R-:W-:Y:S01]  /*4850*/  HMMA.16816.F32 R64, R4.reuse, R18, R44 ;  /* 0x000000120440723c */ /* 0x040fe2000000182c */
[----:B-1----:R-:W-:Y:S01]  /*4860*/  FFMA.FTZ R0, R176, c[0x0][0x2d0], -R8 ;  /* 0x0000b400b0007a23 */ /* 0x002fe20000010808 */
[----:B------:R-:W-:Y:S01]  /*4870*/  LDSM.16.MT88.4 R16, [R195+0x1100] ;  /* 0x00110000c310783b */ /* 0x000fe20000004200 */
[----:B------:R-:W-:Y:S02]  /*4880*/  IMAD.MOV.U32 R165, RZ, RZ, R171 ;  /* 0x000000ffffa57224 */ /* 0x000fe400078e00ab */
[----:B------:R1:W5:Y:S01]  /*4890*/  MUFU.EX2 R168, R0 ;  /* 0x0000000000a87308 */ /* 0x0003620000000800 */
[----:B------:R-:W-:Y:S01]  /*48a0*/  IMAD.MOV.U32 R164, RZ, RZ, R148 ;  /* 0x000000ffffa47224 */ /* 0x000fe200078e0094 */
[----:B------:R-:W-:Y:S01]  /*48b0*/  MOV R148, R107 ;  /* 0x0000006b00947202 */ /* 0x000fe20000000f00 */
[----:B----4-:R-:W-:Y:S01]  /*48c0*/  HMMA.16816.F32 R44, R4, R12, R236 ;  /* 0x0000000c042c723c */ /* 0x010fe200000018ec */
[----:B------:R-:W-:-:S02]  /*48d0*/  IMAD.MOV.U32 R170, RZ, RZ, R105 ;  /* 0x000000ffffaa7224 */ /* 0x000fc400078e0069 */
[----:B------:R-:W-:Y:S01]  /*48e0*/  IMAD.MOV.U32 R171, RZ, RZ, R106 ;  /* 0x000000ffffab7224 */ /* 0x000fe200078e006a */
[----:B------:R-:W-:Y:S01]  /*48f0*/  MOV R106, R39 ;  /* 0x00000027006a7202 */ /* 0x000fe20000000f00 */
[----:B------:R-:W-:Y:S02]  /*4900*/  IMAD.MOV.U32 R105, RZ, RZ, R38 ;  /* 0x000000ffff697224 */ /* 0x000fe400078e0026 */
[----:B------:R-:W-:Y:S01]  /*4910*/  IMAD.MOV.U32 R107, RZ, RZ, R36 ;  /* 0x000000ffff6b7224 */ /* 0x000fe200078e0024 */
[----:B------:R-:W-:Y:S01]  /*4920*/  HMMA.16816.F32 R80, R4, R24, R140 ;  /* 0x000000180450723c */ /* 0x000fe2000000188c */
[----:B--2---:R-:W-:Y:S02]  /*4930*/  IMAD.MOV.U32 R239, RZ, RZ, R37 ;  /* 0x000000ffffef7224 */ /* 0x004fe400078e0025 */
[----:B------:R-:W-:Y:S01]  /*4940*/  IMAD.MOV.U32 R167, RZ, RZ, R169 ;  /* 0x000000ffffa77224 */ /* 0x000fe200078e00a9 */
[----:B------:R-:W-:Y:S01]  /*4950*/  MOV R169, R104 ;  /* 0x0000006800a97202 */ /* 0x000fe20000000f00 */
[----:B-1----:R-:W-:-:S02]  /*4960*/  FFMA.FTZ R0, R152, c[0x0][0x2d0], -R2 ;  /* 0x0000b40098007a23 */ /* 0x002fc40000010802 */
[----:B-----5:R-:W-:Y:S01]  /*4970*/  IMAD.MOV.U32 R238, RZ, RZ, R168 ;  /* 0x000000ffffee7224 */ /* 0x020fe200078e00a8 */
[C---:B------:R-:W-:Y:S01]  /*4980*/  HMMA.16816.F32 R116, R4.reuse, R26, R172 ;  /* 0x0000001a0474723c */ /* 0x040fe200000018ac */
[----:B------:R1:W-:Y:S01]  /*4990*/  MUFU.EX2 R234, R0 ;  /* 0x0000000000ea7308 */ /* 0x0003e20000000800 */
[----:B------:R-:W2:Y:S01]  /*49a0*/  LDSM.16.MT88.4 R24, [R194+0x1100] ;  /* 0x00110000c218783b */ /* 0x000ea20000004200 */
[----:B------:R-:W-:Y:S01]  /*49b0*/  MOV R143, R149 ;  /* 0x00000095008f7202 */ /* 0x000fe20000000f00 */
[----:B------:R-:W-:Y:S01]  /*49c0*/  IMAD.MOV.U32 R168, RZ, RZ, R151 ;  /* 0x000000ffffa87224 */ /* 0x000fe200078e0097 */
[----:B------:R-:W-:Y:S01]  /*49d0*/  MOV R151, R32 ;  /* 0x0000002000977202 */ /* 0x000fe20000000f00 */
[----:B------:R-:W-:Y:S01]  /*49e0*/  IMAD.MOV.U32 R149, RZ, RZ, R34 ;  /* 0x000000ffff957224 */ /* 0x000fe200078e0022 */
[----:B------:R-:W-:Y:S01]  /*49f0*/  MOV R146, R143 ;  /* 0x0000008f00927202 */ /* 0x000fe20000000f00 */
[----:B------:R-:W-:Y:S01]  /*4a00*/  HMMA.16816.F32 R36, R4, R14, R240 ;  /* 0x0000000e0424723c */ /* 0x000fe200000018f0 */
[----:B------:R-:W4:Y:S01]  /*4a10*/  LDSM.16.MT88.4 R12, [R193+0x3100] ;  /* 0x00310000c10c783b */ /* 0x000f220000004200 */
[----:B------:R-:W-:Y:S01]  /*4a20*/  IMAD.MOV.U32 R104, RZ, RZ, R33 ;  /* 0x000000ffff687224 */ /* 0x000fe200078e0021 */
[----:B------:R-:W-:Y:S01]  /*4a30*/  MOV R147, R151 ;  /* 0x0000009700937202 */ /* 0x000fe20000000f00 */
[----:B------:R-:W-:Y:S01]  /*4a40*/  IMAD.MOV.U32 R237, RZ, RZ, R105 ;  /* 0x000000ffffed7224 */ /* 0x000fe200078e0069 */
[----:B------:R-:W-:Y:S01]  /*4a50*/  LDSM.16.MT88.4 R32, [R194+0x3100] ;  /* 0x00310000c220783b */ /* 0x000fe20000004200 */
[----:B------:R-:W-:Y:S01]  /*4a60*/  MOV R152, R169 ;  /* 0x000000a900987202 */ /* 0x000fe20000000f00 */
[----:B------:R-:W-:Y:S01]  /*4a70*/  IMAD.MOV.U32 R155, RZ, RZ, R104 ;  /* 0x000000ffff9b7224 */ /* 0x000fe200078e0068 */
[----:B------:R-:W-:Y:S01]  /*4a80*/  F2FP.PACK_AB R4, R137, R138 ;  /* 0x0000008a8904723e */ /* 0x000fe200000000ff */
[----:B-1----:R-:W-:Y:S01]  /*4a90*/  FFMA.FTZ R0, R154, c[0x0][0x2d0], -R2 ;  /* 0x0000b4009a007a23 */ /* 0x002fe20000010802 */
[----:B------:R-:W-:Y:S01]  /*4aa0*/  F2FP.PACK_AB R6, R238, R239 ;  /* 0x000000efee06723e */ /* 0x000fe200000000ff */
[----:B------:R-:W-:Y:S01]  /*4ab0*/  IMAD.MOV.U32 R236, RZ, RZ, R107 ;  /* 0x000000ffffec7224 */ /* 0x000fe200078e006b */
[----:B------:R-:W-:Y:S01]  /*4ac0*/  MOV R154, R148 ;  /* 0x00000094009a7202 */ /* 0x000fe20000000f00 */
[----:B------:R1:W5:Y:S01]  /*4ad0*/  MUFU.EX2 R219, R0 ;  /* 0x0000000000db7308 */ /* 0x0003620000000800 */
[----:B------:R-:W-:Y:S01]  /*4ae0*/  MOV R169, R106 ;  /* 0x0000006a00a97202 */ /* 0x000fe20000000f00 */
[----:B------:R-:W-:Y:S01]  /*4af0*/  IMAD.MOV.U32 R139, RZ, RZ, R170 ;  /* 0x000000ffff8b7224 */ /* 0x000fe200078e00aa */
[----:B------:R-:W-:Y:S01]  /*4b00*/  MOV R170, R178 ;  /* 0x000000b200aa7202 */ /* 0x000fe20000000f00 */
[----:B------:R-:W-:-:S02]  /*4b10*/  IMAD.MOV.U32 R144, RZ, RZ, R168 ;  /* 0x000000ffff907224 */ /* 0x000fc400078e00a8 */
[----:B------:R-:W-:Y:S02]  /*4b20*/  IMAD.MOV.U32 R136, RZ, RZ, R171 ;  /* 0x000000ffff887224 */ /* 0x000fe400078e00ab */
[----:B------:R-:W-:Y:S02]  /*4b30*/  IMAD.MOV.U32 R171, RZ, RZ, R179 ;  /* 0x000000ffffab7224 */ /* 0x000fe400078e00b3 */
[--C-:B-1----:R-:W-:Y:S01]  /*4b40*/  FFMA.FTZ R0, R153, c[0x0][0x2d0], -R2.reuse ;  /* 0x0000b40099007a23 */ /* 0x102fe20000010802 */
[----:B-----5:R-:W-:Y:S01]  /*4b50*/  F2FP.PACK_AB R5, R219, R234 ;  /* 0x000000eadb05723e */ /* 0x020fe200000000ff */
[----:B------:R-:W-:Y:S02]  /*4b60*/  IMAD.MOV.U32 R153, RZ, RZ, R149 ;  /* 0x000000ffff997224 */ /* 0x000fe400078e0095 */
[----:B------:R1:W-:Y:S02]  /*4b70*/  MUFU.EX2 R159, R0 ;  /* 0x00000000009f7308 */ /* 0x0003e40000000800 */
[----:B-1----:R-:W-:-:S02]  /*4b80*/  FFMA.FTZ R0, R158, c[0x0][0x2d0], -R2 ;  /* 0x0000b4009e007a23 */ /* 0x002fc40000010802 */
[----:B------:R-:W-:-:S04]  /*4b90*/  IMAD.MOV.U32 R158, RZ, RZ, R150 ;  /* 0x000000ffff9e7224 */ /* 0x000fc800078e0096 */
[----:B------:R-:W1:Y:S02]  /*4ba0*/  MUFU.EX2 R157, R0 ;  /* 0x00000000009d7308 */ /* 0x000e640000000800 */
[----:B-1----:R-:W-:Y:S01]  /*4bb0*/  F2FP.PACK_AB R7, R157, R159 ;  /* 0x0000009f9d07723e */ /* 0x002fe200000000ff */
[----:B------:R-:W-:-:S06]  /*4bc0*/  FFMA.FTZ R0, R177, c[0x0][0x2d0], -R8 ;  /* 0x0000b400b1007a23 */ /* 0x000fcc0000010808 */
[C---:B---3--:R-:W-:Y:S08]  /*4bd0*/  HMMA.16816.F32 R160, R4.reuse, R28, R88 ;  /* 0x0000001c04a0723c */ /* 0x048ff00000001858 */
[C---:B------:R-:W-:Y:S01]  /*4be0*/  HMMA.16816.F32 R88, R4.reuse, R30, R248 ;  /* 0x0000001e0458723c */ /* 0x040fe200000018f8 */
[----:B------:R-:W1:Y:S01]  /*4bf0*/  LDSM.16.MT88.4 R28, [R196+0x3100] ;  /* 0x00310000c41c783b */ /* 0x000e620000004200 */
[----:B------:R3:W-:Y:S05]  /*4c00*/  MUFU.EX2 R250, R0 ;  /* 0x0000000000fa7308 */ /* 0x0007ea0000000800 */
[----:B------:R-:W-:Y:S01]  /*4c10*/  IMAD.MOV.U32 R251, RZ, RZ, R239 ;  /* 0x000000fffffb7224 */ /* 0x000fe200078e00ef */
[----:B--2---:R-:W-:Y:S01]  /*4c20*/  HMMA.16816.F32 R132, R4, R24, R132 ;  /* 0x000000180484723c */ /* 0x004fe20000001884 */
[----:B------:R-:W-:Y:S01]  /*4c30*/  MOV R239, R145 ;  /* 0x0000009100ef7202 */ /* 0x000fe20000000f00 */
[----:B------:R-:W-:-:S06]  /*4c40*/  IMAD.MOV.U32 R145, RZ, RZ, R167 ;  /* 0x000000ffff917224 */ /* 0x000fcc00078e00a7 */
[----:B------:R-:W-:Y:S01]  /*4c50*/  HMMA.16816.F32 R244, R4, R26, R244 ;  /* 0x0000001a04f4723c */ /* 0x000fe200000018f4 */
[----:B------:R-:W2:Y:S01]  /*4c60*/  LDSM.16.MT88.4 R24, [R195+0x3100] ;  /* 0x00310000c318783b */ /* 0x000ea20000004200 */
[----:B---3--:R-:W-:-:S04]  /*4c70*/  FFMA.FTZ R0, R169, c[0x0][0x2d0], -R8 ;  /* 0x0000b400a9007a23 */ /* 0x008fc80000010808 */
[----:B------:R3:W5:Y:S02]  /*4c80*/  MUFU.EX2 R249, R0 ;  /* 0x0000000000f97308 */ /* 0x0007640000000800 */
[C---:B----4-:R-:W-:Y:S08]  /*4c90*/  HMMA.16816.F32 R96, R4.reuse, R12, R96 ;  /* 0x0000000c0460723c */ /* 0x050ff00000001860 */
[----:B------:R-:W-:Y:S01]  /*4ca0*/  HMMA.16816.F32 R100, R4, R14, R100 ;  /* 0x0000000e0464723c */ /* 0x000fe20000001864 */
[----:B------:R-:W4:Y:S01]  /*4cb0*/  LDSM.16.MT88.4 R12, [R194+0x5100] ;  /* 0x00510000c20c783b */ /* 0x000f220000004200 */
[----:B---3--:R-:W-:-:S06]  /*4cc0*/  FFMA.FTZ R0, R170, c[0x0][0x2d0], -R8 ;  /* 0x0000b400aa007a23 */ /* 0x008fcc0000010808 */
[C---:B------:R-:W-:Y:S01]  /*4cd0*/  HMMA.16816.F32 R140, R4.reuse, R20, R228 ;  /* 0x00000014048c723c */ /* 0x040fe200000018e4 */
[----:B------:R3:W-:Y:S07]  /*4ce0*/  MUFU.EX2 R248, R0 ;  /* 0x0000000000f87308 */ /* 0x0007ee0000000800 */
[C---:B------:R-:W-:Y:S01]  /*4cf0*/  HMMA.16816.F32 R228, R4.reuse, R22, R184 ;  /* 0x0000001604e4723c */ /* 0x040fe200000018b8 */
[----:B------:R-:W2:Y:S07]  /*4d00*/  LDSM.16.MT88.4 R20, [R193+0x5100] ;  /* 0x00510000c114783b */ /* 0x000eae0000004200 */
[----:B------:R-:W-:Y:S01]  /*4d10*/  HMMA.16816.F32 R148, R4, R16, R108 ;  /* 0x000000100494723c */ /* 0x000fe2000000186c */
[----:B---3--:R-:W-:Y:S01]  /*4d20*/  FFMA.FTZ R0, R236, c[0x0][0x2d0], -R8 ;  /* 0x0000b400ec007a23 */ /* 0x008fe20000010808 */
[----:B------:R-:W-:-:S02]  /*4d30*/  MOV R236, R139 ;  /* 0x0000008b00ec7202 */ /* 0x000fc40000000f00 */
[----:B------:R-:W-:-:S04]  /*4d40*/  MOV R139, R10 ;  /* 0x0000000a008b7202 */ /* 0x000fc80000000f00 */
[C---:B------:R-:W-:Y:S01]  /*4d50*/  HMMA.16816.F32 R92, R4.reuse, R18, R92 ;  /* 0x00000012045c723c */ /* 0x040fe2000000185c */
[----:B------:R-:W3:Y:S07]  /*4d60*/  LDSM.16.MT88.4 R16, [R196+0x5100] ;  /* 0x00510000c410783b */ /* 0x000eee0000004200 */
[C---:B-1----:R-:W-:Y:S08]  /*4d70*/  HMMA.16816.F32 R108, R4.reuse, R28, R220 ;  /* 0x0000001c046c723c */ /* 0x042ff000000018dc */
[C---:B------:R-:W-:Y:S01]  /*4d80*/  HMMA.16816.F32 R112, R4.reuse, R30, R112 ;  /* 0x0000001e0470723c */ /* 0x040fe20000001870 */
[----:B------:R-:W1:Y:S07]  /*4d90*/  LDSM.16.MT88.4 R28, [R195+0x5100] ;  /* 0x00510000c31c783b */ /* 0x000e6e0000004200 */
[C---:B------:R-:W-:Y:S08]  /*4da0*/  HMMA.16816.F32 R104, R4.reuse, R32, R224 ;  /* 0x000000200468723c */ /* 0x040ff000000018e0 */
[C---:B--2---:R-:W-:Y:S08]  /*4db0*/  HMMA.16816.F32 R224, R4.reuse, R26, R120 ;  /* 0x0000001a04e0723c */ /* 0x044ff00000001878 */
[C---:B----4-:R-:W-:Y:S01]  /*4dc0*/  HMMA.16816.F32 R120, R4.reuse, R12, R40 ;  /* 0x0000000c0478723c */ /* 0x050fe20000001828 */
[----:B------:R-:W-:Y:S07]  /*4dd0*/  LDSM.16.MT88.4 R40, [R193+0x3900] ;  /* 0x00390000c128783b */ /* 0x000fee0000004200 */
[C---:B------:R-:W-:Y:S01]  /*4de0*/  HMMA.16816.F32 R184, R4.reuse, R14, R52 ;  /* 0x0000000e04b8723c */ /* 0x040fe20000001834 */
[----:B------:R-:W2:Y:S06]  /*4df0*/  LDSM.16.MT88.4 R12, [R196+0x7100] ;  /* 0x00710000c40c783b */ /* 0x000eac0000004200 */
[----:B------:R-:W-:Y:S01]  /*4e00*/  MOV R53, R236 ;  /* 0x000000ec00357202 */ /* 0x000fe20000000f00 */
[C---:B------:R-:W-:Y:S01]  /*4e10*/  HMMA.16816.F32 R188, R4.reuse, R24, R188 ;  /* 0x0000001804bc723c */ /* 0x040fe200000018bc */
[----:B------:R-:W4:Y:S07]  /*4e20*/  LDSM.16.MT88.4 R24, [R193+0x7100] ;  /* 0x00710000c118783b */ /* 0x000f2e0000004200 */
[C---:B------:R-:W-:Y:S07]  /*4e30*/  HMMA.16816.F32 R240, R4.reuse, R20, R72 ;  /* 0x0000001404f0723c */ /* 0x040fee0000001848 */
[----:B------:R-:W-:Y:S01]  /*4e40*/  MOV R75, R238 ;  /* 0x000000ee004b7202 */ /* 0x000fe20000000f00 */
[----:B------:R-:W-:Y:S01]  /*4e50*/  HMMA.16816.F32 R220, R4, R22, R56 ;  /* 0x0000001604dc723c */ /* 0x000fe20000001838 */
[----:B------:R-:W2:Y:S01]  /*4e60*/  LDSM.16.MT88.4 R20, [R194+0x7100] ;  /* 0x00710000c214783b */ /* 0x000ea20000004200 */
[----:B------:R-:W-:-:S02]  /*4e70*/  IMAD.MOV.U32 R74, RZ, RZ, R237 ;  /* 0x000000ffff4a7224 */ /* 0x000fc400078e00ed */
[----:B------:R-:W-:Y:S01]  /*4e80*/  IMAD.MOV.U32 R238, RZ, RZ, R144 ;  /* 0x000000ffffee7224 */ /* 0x000fe200078e0090 */
[----:B------:R-:W-:Y:S01]  /*4e90*/  LDSM.16.MT88.4 R56, [R196+0x3900] ;  /* 0x00390000c438783b */ /* 0x000fe20000004200 */
[----:B------:R-:W-:Y:S02]  /*4ea0*/  IMAD.MOV.U32 R237, RZ, RZ, R152 ;  /* 0x000000ffffed7224 */ /* 0x000fe400078e0098 */
[C---:B------:R-:W-:Y:S01]  /*4eb0*/  HMMA.16816.F32 R32, R4.reuse, R34, R180 ;  /* 0x000000220420723c */ /* 0x040fe200000018b4 */
[----:B------:R-:W-:Y:S02]  /*4ec0*/  IMAD.MOV.U32 R144, RZ, RZ, R11 ;  /* 0x000000ffff907224 */ /* 0x000fe400078e000b */
[----:B------:R-:W-:Y:S02]  /*4ed0*/  IMAD.MOV.U32 R152, RZ, RZ, R9 ;  /* 0x000000ffff987224 */ /* 0x000fe400078e0009 */
[----:B------:R-:W2:Y:S01]  /*4ee0*/  LDSM.16.MT88.4 R8, [R195+0x7100] ;  /* 0x00710000c308783b */ /* 0x000ea20000004200 */
[----:B------:R-:W-:Y:S01]  /*4ef0*/  IMAD.MOV.U32 R73, RZ, RZ, R171 ;  /* 0x000000ffff497224 */ /* 0x000fe200078e00ab */
[----:B------:R-:W-:Y:S01]  /*4f00*/  MOV R181, R153 ;  /* 0x0000009900b57202 */ /* 0x000fe20000000f00 */
[----:B------:R-:W-:Y:S01]  /*4f10*/  IMAD.MOV.U32 R153, RZ, RZ, R146 ;  /* 0x000000ffff997224 */ /* 0x000fe200078e0092 */
[----:B---3--:R-:W-:Y:S01]  /*4f20*/  HMMA.16816.F32 R176, R4, R16, R48 ;  /* 0x0000001004b0723c */ /* 0x008fe20000001830 */
[----:B------:R-:W-:Y:S01]  /*4f30*/  IMAD.MOV.U32 R146, RZ, RZ, R166 ;  /* 0x000000ffff927224 */ /* 0x000fe200078e00a6 */
[----:B------:R-:W3:Y:S01]  /*4f40*/  LDSM.16.MT88.4 R48, [R194+0x3900] ;  /* 0x00390000c230783b */ /* 0x000ee20000004200 */
[----:B------:R-:W-:-:S02]  /*4f50*/  IMAD.MOV.U32 R182, RZ, RZ, R154 ;  /* 0x000000ffffb67224 */ /* 0x000fc400078e009a */
[----:B------:R-:W-:Y:S02]  /*4f60*/  IMAD.MOV.U32 R180, RZ, RZ, R158 ;  /* 0x000000ffffb47224 */ /* 0x000fe400078e009e */
[----:B------:R-:W-:Y:S01]  /*4f70*/  IMAD.MOV.U32 R183, RZ, RZ, R136 ;  /* 0x000000ffffb77224 */ /* 0x000fe200078e0088 */
[C---:B------:R-:W-:Y:S01]  /*4f80*/  HMMA.16816.F32 R172, R4.reuse, R18, R68 ;  /* 0x0000001204ac723c */ /* 0x040fe20000001844 */
[----:B------:R4:W2:Y:S01]  /*4f90*/  MUFU.EX2 R158, R0 ;  /* 0x00000000009e7308 */ /* 0x0008a20000000800 */
[----:B------:R-:W-:Y:S01]  /*4fa0*/  MOV R55, R182 ;  /* 0x000000b600377202 */ /* 0x000fe20000000f00 */
[----:B------:R-:W-:Y:S01]  /*4fb0*/  IMAD.MOV.U32 R54, RZ, RZ, R183 ;  /* 0x000000ffff367224 */ /* 0x000fe200078e00b7 */
[----:B------:R-:W-:Y:S01]  /*4fc0*/  MOV R136, R165 ;  /* 0x000000a500887202 */ /* 0x000fe20000000f00 */
[----:B------:R-:W-:Y:S02]  /*4fd0*/  IMAD.MOV.U32 R52, RZ, RZ, R237 ;  /* 0x000000ffff347224 */ /* 0x000fe400078e00ed */
[----:B------:R-:W-:Y:S01]  /*4fe0*/  IMAD.MOV.U32 R69, RZ, RZ, R144 ;  /* 0x000000ffff457224 */ /* 0x000fe200078e0090 */
[----:B-1----:R-:W-:Y:S01]  /*4ff0*/  HMMA.16816.F32 R168, R4, R28, R60 ;  /* 0x0000001c04a8723c */ /* 0x002fe2000000183c */
[----:B------:R-:W-:Y:S01]  /*5000*/  MOV R70, R145 ;  /* 0x0000009100467202 */ /* 0x000fe20000000f00 */
[----:B------:R-:W-:Y:S01]  /*5010*/  IMAD.MOV.U32 R68, RZ, RZ, R180 ;  /* 0x000000ffff447224 */ /* 0x000fe200078e00b4 */
[----:B------:R-:W-:Y:S01]  /*5020*/  MOV R71, R152 ;  /* 0x0000009800477202 */ /* 0x000fe20000000f00 */
[----:B------:R-:W-:-:S02]  /*5030*/  IMAD.MOV.U32 R154, RZ, RZ, R164 ;  /* 0x000000ffff9a7224 */ /* 0x000fc400078e00a4 */
[----:B------:R-:W-:Y:S01]  /*5040*/  LDSM.16.MT88.4 R164, [R193+0x1900] ;  /* 0x00190000c1a4783b */ /* 0x000fe20000004200 */
[----:B------:R-:W-:Y:S01]  /*5050*/  IMAD.MOV.U32 R61, RZ, RZ, R146 ;  /* 0x000000ffff3d7224 */ /* 0x000fe200078e0092 */
[----:B------:R-:W-:Y:S01]  /*5060*/  MOV R60, R147 ;  /* 0x00000093003c7202 */ /* 0x000fe20000000f00 */
[----:B----4-:R-:W-:Y:S01]  /*5070*/  FFMA.FTZ R0, R252, c[0x0][0x2d0], -R2 ;  /* 0x0000b400fc007a23 */ /* 0x010fe20000010802 */
[----:B------:R-:W1:Y:S01]  /*5080*/  LDSM.16.MT88.4 R144, [R196+0x1900] ;  /* 0x00190000c490783b */ /* 0x000e620000004200 */
[----:B------:R-:W-:Y:S01]  /*5090*/  IMAD.MOV.U32 R63, RZ, RZ, R181 ;  /* 0x000000ffff3f7224 */ /* 0x000fe200078e00b5 */
[----:B------:R-:W-:Y:S01]  /*50a0*/  HMMA.16816.F32 R124, R4, R30, R124 ;  /* 0x0000001e047c723c */ /* 0x000fe2000000187c */
[----:B------:R4:W-:Y:S01]  /*50b0*/  MUFU.EX2 R19, R0 ;  /* 0x0000000000137308 */ /* 0x0009e20000000800 */
[----:B------:R-:W-:Y:S01]  /*50c0*/  MOV R62, R136 ;  /* 0x00000088003e7202 */ /* 0x000fe20000000f00 */
[----:B------:R-:W-:Y:S02]  /*50d0*/  IMAD.MOV.U32 R252, RZ, RZ, R155 ;  /* 0x000000fffffc7224 */ /* 0x000fe400078e009b */
[----:B------:R-:W-:-:S03]  /*50e0*/  IMAD.MOV.U32 R72, RZ, RZ, R154 ;  /* 0x000000ffff487224 */ /* 0x000fc600078e009a */
[C---:B--2---:R-:W-:Y:S08]  /*50f0*/  HMMA.16816.F32 R180, R4.reuse, R12, R76 ;  /* 0x0000000c04b4723c */ /* 0x044ff0000000184c */
[----:B------:R-:W-:Y:S01]  /*5100*/  HMMA.16816.F32 R12, R4, R14, R64 ;  /* 0x0000000e040c723c */ /* 0x000fe20000001840 */
[----:B----4-:R-:W-:Y:S01]  /*5110*/  FFMA.FTZ R0, R73, c[0x0][0x2d0], -R2 ;  /* 0x0000b40049007a23 */ /* 0x010fe20000010802 */
[----:B------:R-:W-:Y:S01]  /*5120*/  LDSM.16.MT88.4 R64, [R195+0x3900] ;  /* 0x00390000c340783b */ /* 0x000fe20000004200 */
[----:B------:R-:W-:-:S02]  /*5130*/  MOV R73, R153 ;  /* 0x0000009900497202 */ /* 0x000fc40000000f00 */
[----:B------:R2:W4:Y:S01]  /*5140*/  MUFU.EX2 R18, R0 ;  /* 0x0000000000127308 */ /* 0x0005220000000800 */
[----:B------:R-:W-:Y:S02]  /*5150*/  LDSM.16.MT88.4 R152, [R195+0x1900] ;  /* 0x00190000c398783b */ /* 0x000fe40000004200 */
[C---:B------:R-:W-:Y:S07]  /*5160*/  HMMA.16816.F32 R28, R4.reuse, R24, R80 ;  /* 0x00000018041c723c */ /* 0x040fee0000001850 */
[----:B------:R-:W-:Y:S01]  /*5170*/  IMAD.MOV.U32 R81, RZ, RZ, R137 ;  /* 0x000000ffff517224 */ /* 0x000fe200078e0089 */
[----:B------:R-:W-:Y:S01]  /*5180*/  MOV R82, R138 ;  /* 0x0000008a00527202 */ /* 0x000fe20000000f00 */
[----:B------:R-:W-:Y:S01]  /*5190*/  IMAD.MOV.U32 R83, RZ, RZ, R139 ;  /* 0x000000ffff537224 */ /* 0x000fe200078e008b */
[----:B------:R-:W-:Y:S01]  /*51a0*/  HMMA.16816.F32 R24, R4, R26, R116 ;  /* 0x0000001a0418723c */ /* 0x000fe20000001874 */
[----:B------:R-:W1:Y:S01]  /*51b0*/  LDSM.16.MT88.4 R136, [R194+0x1900] ;  /* 0x00190000c288783b */ /* 0x000e620000004200 */
[----:B--2---:R-:W-:-:S02]  /*51c0*/  FFMA.FTZ R0, R74, c[0x0][0x2d0], -R2 ;  /* 0x0000b4004a007a23 */ /* 0x004fc40000010802 */
[----:B------:R-:W-:Y:S01]  /*51d0*/  FFMA.FTZ R2, R235, c[0x0][0x2d0], -R2 ;  /* 0x0000b400eb027a23 */ /* 0x000fe20000010802 */
[----:B------:R-:W-:Y:S01]  /*51e0*/  MOV R235, R75 ;  /* 0x0000004b00eb7202 */ /* 0x000fe20000000f00 */
[----:B------:R2:W-:Y:S02]  /*51f0*/  MUFU.EX2 R17, R0 ;  /* 0x0000000000117308 */ /* 0x0005e40000000800 */
[----:B------:R-:W-:Y:S01]  /*5200*/  HMMA.16816.F32 R116, R4, R20, R84 ;  /* 0x000000140474723c */ /* 0x000fe20000001854 */
[----:B------:R-:W-:Y:S01]  /*5210*/  MOV R75, R238 ;  /* 0x000000ee004b7202 */ /* 0x000fe20000000f00 */
[----:B------:R-:W-:-:S04]  /*5220*/  IMAD.MOV.U32 R74, RZ, RZ, R239 ;  /* 0x000000ffff4a7224 */ /* 0x000fc800078e00ef */
[----:B------:R-:W3:Y:S02]  /*5230*/  MUFU.EX2 R16, R2 ;  /* 0x0000000200107308 */ /* 0x000ee40000000800 */
[C---:B------:R-:W-:Y:S07]  /*5240*/  HMMA.16816.F32 R20, R4.reuse, R22, R128 ;  /* 0x000000160414723c */ /* 0x040fee0000001880 */
[----:B-----5:R-:W-:Y:S01]  /*5250*/  F2FP.PACK_AB R128, R249, R250 ;  /* 0x000000faf980723e */ /* 0x020fe200000000ff */
[----:B------:R-:W-:Y:S01]  /*5260*/  HMMA.16816.F32 R236, R4, R8, R44 ;  /* 0x0000000804ec723c */ /* 0x000fe2000000182c */
[----:B------:R-:W-:Y:S01]  /*5270*/  F2FP.PACK_AB R130, R158, R248 ;  /* 0x000000f89e82723e */ /* 0x000fe200000000ff */
[----:B--2---:R-:W-:Y:S01]  /*5280*/  IMAD.MOV.U32 R0, RZ, RZ, R74 ;  /* 0x000000ffff007224 */ /* 0x004fe200078e004a */
[----:B----4-:R-:W-:-:S02]  /*5290*/  F2FP.PACK_AB R129, R18, R19 ;  /* 0x000000131281723e */ /* 0x010fc400000000ff */
[----:B---3--:R-:W-:-:S03]  /*52a0*/  F2FP.PACK_AB R131, R16, R17 ;  /* 0x000000111083723e */ /* 0x008fc600000000ff */
[----:B------:R-:W-:Y:S01]  /*52b0*/  HMMA.16816.F32 R8, R4, R10, R36 ;  /* 0x0000000a0408723c */ /* 0x000fe20000001824 */
[----:B------:R-:W-:Y:S01]  /*52c0*/  MOV R2, R75 ;  /* 0x0000004b00027202 */ /* 0x000fe20000000f00 */
[----:B------:R-:W-:Y:S06]  /*52d0*/  LDSM.16.MT88.4 R4, [R195+0x7900] ;  /* 0x00790000c304783b */ /* 0x000fec0000004200 */
[C---:B------:R-:W-:Y:S01]  /*52e0*/  HMMA.16816.F32 R44, R128.reuse, R48, R104 ;  /* 0x00000030802c723c */ /* 0x040fe20000001868 */
        /* <DEDUP_REMOVED lines=17> */
[----:B------:R-:W-:Y:S01]  /*5400*/  HMMA.16816.F32 R132, R128, R136, R132 ;  /* 0x000000888084723c */ /* 0x000fe20000001884 */
[----:B------:R-:W-:-:S07]  /*5410*/  IMAD.MOV.U32 R228, RZ, RZ, R72 ;  /* 0x000000ffffe47224 */ /* 0x000fce00078e0048 */
[C---:B------:R-:W-:Y:S07]  /*5420*/  HMMA.16816.F32 R60, R128.reuse, R64, R188 ;  /* 0x00000040803c723c */ /* 0x040fee00000018bc */
[----:B------:R-:W-:Y:S01]  /*5430*/  IMAD.MOV.U32 R189, RZ, RZ, R69 ;  /* 0x000000ffffbd7224 */ /* 0x000fe200078e0045 */
[----:B------:R-:W-:Y:S01]  /*5440*/  HMMA.16816.F32 R136, R128, R138, R244 ;  /* 0x0000008a8088723c */ /* 0x000fe200000018f4 */
[----:B------:R-:W-:Y:S01]  /*5450*/  IMAD.MOV.U32 R191, RZ, RZ, R71 ;  /* 0x000000ffffbf7224 */ /* 0x000fe200078e0047 */
[----:B------:R-:W-:Y:S01]  /*5460*/  MOV R190, R70 ;  /* 0x0000004600be7202 */ /* 0x000fe20000000f00 */
[----:B------:R-:W-:-:S04]  /*5470*/  FADD.FTZ R2, R189, R2 ;  /* 0x00000002bd027221 */ /* 0x000fc80000010000 */
[----:B------:R-:W-:Y:S01]  /*5480*/  MOV R246, R81 ;  /* 0x0000005100f67202 */ /* 0x000fe20000000f00 */
[----:B------:R-:W-:Y:S01]  /*5490*/  IMAD.MOV.U32 R245, RZ, RZ, R82 ;  /* 0x000000fffff57224 */ /* 0x000fe200078e0052 */
[----:B------:R-:W-:Y:S01]  /*54a0*/  MOV R244, R83 ;  /* 0x0000005300f47202 */ /* 0x000fe20000000f00 */
[----:B------:R-:W-:Y:S01]  /*54b0*/  FADD.FTZ R2, R191, R2 ;  /* 0x00000002bf027221 */ /* 0x000fe20000010000 */
[----:B------:R-:W1:Y:S01]  /*54c0*/  LDSM.16.MT88.4 R80, [R194+0x5900] ;  /* 0x00590000c250783b */ /* 0x000e620000004200 */
[----:B------:R-:W-:Y:S01]  /*54d0*/  HMMA.16816.F32 R36, R128, R40, R96 ;  /* 0x000000288024723c */ /* 0x000fe20000001860 */
[----:B------:R-:W-:Y:S01]  /*54e0*/  FADD.FTZ R0, R190, R0 ;  /* 0x00000000be007221 */ /* 0x000fe20000010000 */
[----:B------:R-:W-:Y:S01]  /*54f0*/  MOV R247, R73 ;  /* 0x0000004900f77202 */ /* 0x000fe20000000f00 */
[----:B------:R-:W-:Y:S01]  /*5500*/  FADD.FTZ R2, R33, R2 ;  /* 0x0000000221027221 */ /* 0x000fe20000010000 */
[----:B------:R-:W2:Y:S01]  /*5510*/  LDSM.16.MT88.4 R96, [R195+0x5900] ;  /* 0x00590000c360783b */ /* 0x000ea20000004200 */
[----:B------:R-:W-:-:S02]  /*5520*/  FADD.FTZ R0, R32, R0 ;  /* 0x0000000020007221 */ /* 0x000fc40000010000 */
[----:B------:R-:W-:Y:S01]  /*5530*/  FADD.FTZ R2, R35, R2 ;  /* 0x0000000223027221 */ /* 0x000fe20000010000 */
[C---:B------:R-:W-:Y:S01]  /*5540*/  HMMA.16816.F32 R160, R128.reuse, R164, R160 ;  /* 0x000000a480a0723c */ /* 0x040fe200000018a0 */
[----:B------:R-:W-:Y:S01]  /*5550*/  LDSM.16.MT88.4 R72, [R193+0x5900] ;  /* 0x00590000c148783b */ /* 0x000fe20000004200 */
[----:B------:R-:W-:Y:S02]  /*5560*/  FADD.FTZ R0, R34, R0 ;  /* 0x0000000022007221 */ /* 0x000fe40000010000 */
[----:B------:R-:W-:Y:S02]  /*5570*/  FADD.FTZ R2, R229, R2 ;  /* 0x00000002e5027221 */ /* 0x000fe40000010000 */
[----:B------:R-:W-:Y:S02]  /*5580*/  FADD.FTZ R0, R228, R0 ;  /* 0x00000000e4007221 */ /* 0x000fe40000010000 */
[----:B------:R-:W-:Y:S01]  /*5590*/  FADD.FTZ R2, R231, R2 ;  /* 0x00000002e7027221 */ /* 0x000fe20000010000 */
[----:B------:R-:W-:Y:S01]  /*55a0*/  HMMA.16816.F32 R56, R128, R58, R112 ;  /* 0x0000003a8038723c */ /* 0x000fe20000001870 */
[----:B------:R-:W3:Y:S01]  /*55b0*/  LDSM.16.MT88.4 R112, [R194+0x7900] ;  /* 0x00790000c270783b */ /* 0x000ee20000004200 */
[----:B------:R-:W-:-:S02]  /*55c0*/  FADD.FTZ R0, R230, R0 ;  /* 0x00000000e6007221 */ /* 0x000fc40000010000 */
[----:B------:R-:W-:Y:S02]  /*55d0*/  FADD.FTZ R2, R245, R2 ;  /* 0x00000002f5027221 */ /* 0x000fe40000010000 */
[----:B------:R-:W-:Y:S02]  /*55e0*/  FADD.FTZ R0, R244, R0 ;  /* 0x00000000f4007221 */ /* 0x000fe40000010000 */
[----:B------:R-:W-:Y:S01]  /*55f0*/  FADD.FTZ R2, R246, R2 ;  /* 0x00000002f6027221 */ /* 0x000fe20000010000 */
[C---:B------:R-:W-:Y:S01]  /*5600*/  HMMA.16816.F32 R164, R128.reuse, R166, R88 ;  /* 0x000000a680a4723c */ /* 0x040fe20000001858 */
[----:B------:R-:W4:Y:S01]  /*5610*/  LDSM.16.MT88.4 R88, [R196+0x5900] ;  /* 0x00590000c458783b */ /* 0x000f220000004200 */
[----:B------:R-:W-:Y:S02]  /*5620*/  FADD.FTZ R0, R234, R0 ;  /* 0x00000000ea007221 */ /* 0x000fe40000010000 */
[----:B------:R-:W-:Y:S01]  /*5630*/  FADD.FTZ R2, R251, R2 ;  /* 0x00000002fb027221 */ /* 0x000fe20000010000 */
[----:B------:R-:W-:Y:S01]  /*5640*/  MOV R251, c[0x0][0x2c4] ;  /* 0x0000b10000fb7a02 */ /* 0x000fe20000000f00 */
[----:B------:R-:W-:Y:S01]  /*5650*/  FADD.FTZ R0, R219, R0 ;  /* 0x00000000db007221 */ /* 0x000fe20000010000 */
[----:B------:R-:W-:Y:S01]  /*5660*/  IADD3 R219, R252, -0x2, RZ ;  /* 0xfffffffefcdb7810 */ /* 0x000fe20007ffe0ff */
[C---:B------:R-:W-:Y:S01]  /*5670*/  HMMA.16816.F32 R148, R128.reuse, R152, R148 ;  /* 0x000000988094723c */ /* 0x040fe20000001894 */
[----:B------:R-:W-:Y:S01]  /*5680*/  ISETP.NE.AND P2, PT, R251, 0x1, PT ;  /* 0x00000001fb00780c */ /* 0x000fe20003f45270 */
[----:B------:R-:W-:Y:S01]  /*5690*/  FADD.FTZ R0, R159, R0 ;  /* 0x000000009f007221 */ /* 0x000fe20000010000 */
[----:B------:R-:W5:Y:S05]  /*56a0*/  S2R R251, SR_CTAID.X ;  /* 0x0000000000fb7919 */ /* 0x000f6a0000002500 */
[C---:B-1----:R-:W-:Y:S01]  /*56b0*/  HMMA.16816.F32 R76, R128.reuse, R80, R120 ;  /* 0x00000050804c723c */ /* 0x042fe20000001878 */
[----:B------:R-:W1:Y:S07]  /*56c0*/  LDSM.16.MT88.4 R120, [R196+0x7900] ;  /* 0x00790000c478783b */ /* 0x000e6e0000004200 */
[C---:B------:R-:W-:Y:S08]  /*56d0*/  HMMA.16816.F32 R152, R128.reuse, R154, R92 ;  /* 0x0000009a8098723c */ /* 0x040ff0000000185c */
[----:B--2---:R-:W-:Y:S01]  /*56e0*/  HMMA.16816.F32 R92, R128, R96, R168 ;  /* 0x00000060805c723c */ /* 0x004fe200000018a8 */
[----:B-----5:R-:W-:-:S07]  /*56f0*/  IMAD.SHL.U32 R251, R251, 0x80, RZ ;  /* 0x00000080fbfb7824 */ /* 0x020fce00078e00ff */
[C---:B------:R-:W-:Y:S08]  /*5700*/  HMMA.16816.F32 R96, R128.reuse, R98, R124 ;  /* 0x000000628060723c */ /* 0x040ff0000000187c */
[C---:B------:R-:W-:Y:S07]  /*5710*/  HMMA.16816.F32 R124, R128.reuse, R4, R236 ;  /* 0x00000004807c723c */ /* 0x040fee00000018ec */
[----:B------:R-:W-:Y:S01]  /*5720*/  @P2 IMAD.HI.U32 R5, R251, c[0x0][0x2c8], RZ ;  /* 0x0000b200fb052a27 */ /* 0x000fe200078e00ff */
[C---:B------:R-:W-:Y:S03]  /*5730*/  HMMA.16816.F32 R40, R128.reuse, R42, R100 ;  /* 0x0000002a8028723c */ /* 0x040fe60000001864 */
[----:B------:R-:W-:Y:S01]  /*5740*/  IMAD.MOV.U32 R251, RZ, RZ, 0x1 ;  /* 0x00000001fffb7424 */ /* 0x000fe200078e00ff */
[----:B------:R-:W-:Y:S01]  /*5750*/  @P2 SHF.R.U32.HI R247, RZ, c[0x0][0x2cc], R5 ;  /* 0x0000b300fff72a19 */ /* 0x000fe20000011605 */
[----:B------:R-:W-:Y:S01]  /*5760*/  FADD.FTZ R4, R235, R2 ;  /* 0x00000002eb047221 */ /* 0x000fe20000010000 */
[----:B------:R-:W-:Y:S01]  /*5770*/  MOV R235, c[0x0][0x1d0] ;  /* 0x0000740000eb7a02 */ /* 0x000fe20000000f00 */
[----:B------:R-:W-:Y:S01]  /*5780*/  FADD.FTZ R2, R157, R0 ;  /* 0x000000009d027221 */ /* 0x000fe20000010000 */
[----:B------:R-:W-:Y:S01]  /*5790*/  ISETP.LE.AND P1, PT, R251, c[0x0][0x32c], PT ;  /* 0x0000cb00fb007a0c */ /* 0x000fe20003f23270 */
[----:B------:R-:W-:Y:S01]  /*57a0*/  FADD.FTZ R0, R250, R4 ;  /* 0x00000004fa007221 */ /* 0x000fe20000010000 */
[----:B------:R-:W-:Y:S01]  /*57b0*/  IADD3 R235, R235, -c[0x0][0x168], RZ ;  /* 0x80005a00ebeb7a10 */ /* 0x000fe20007ffe0ff */
[----:B------:R-:W-:Y:S01]  /*57c0*/  FADD.FTZ R4, R19, R2 ;  /* 0x0000000213047221 */ /* 0x000fe20000010000 */
[----:B---3--:R-:W-:Y:S01]  /*57d0*/  HMMA.16816.F32 R108, R128, R112, R116 ;  /* 0x00000070806c723c */ /* 0x008fe20000001874 */
[----:B------:R-:W-:-:S02]  /*57e0*/  FADD.FTZ R2, R249, R0 ;  /* 0x00000000f9027221 */ /* 0x000fc40000010000 */
[----:B------:R-:W-:Y:S01]  /*57f0*/  FADD.FTZ R0, R18, R4 ;  /* 0x0000000412007221 */ /* 0x000fe20000010000 */
[----:B------:R-:W-:Y:S01]  /*5800*/  IADD3 R4, R235, R247, RZ ;  /* 0x000000f7eb047210 */ /* 0x000fe20007ffe0ff */
[----:B------:R-:W-:Y:S02]  /*5810*/  FADD.FTZ R2, R248, R2 ;  /* 0x00000002f8027221 */ /* 0x000fe40000010000 */
[----:B------:R-:W-:Y:S01]  /*5820*/  FADD.FTZ R0, R17, R0 ;  /* 0x0000000011007221 */ /* 0x000fe20000010000 */
[----:B------:R-:W-:Y:S03]  /*5830*/  HMMA.16816.F32 R68, R128, R72, R240 ;  /* 0x000000488044723c */ /* 0x000fe600000018f0 */
[----:B------:R-:W-:Y:S01]  /*5840*/  FADD.FTZ R244, R16, R0 ;  /* 0x0000000010f47221 */ /* 0x000fe20000010000 */
[----:B------:R-:W-:-:S03]  /*5850*/  IADD3 R0, R4, c[0x0][0x328], RZ ;  /* 0x0000ca0004007a10 */ /* 0x000fc60007ffe0ff */
[----:B------:R-:W-:Y:S01]  /*5860*/  FADD.FTZ R243, R158, R2 ;  /* 0x000000029ef37221 */ /* 0x000fe20000010000 */
        /* <DEDUP_REMOVED lines=12> */
[C---:B------:R-:W-:Y:S02]  /*5930*/  ISETP.GT.AND P0, PT, R4.reuse, RZ, PT ;  /* 0x000000ff0400720c */ /* 0x040fe40003f04270 */
        /* <DEDUP_REMOVED lines=8> */
.L_x_2412:
[----:B------:R-:W-:-:S13]  /*59c0*/  ISETP.NE.AND P0, PT, R251, c[0x0][0x32c], PT ;  /* 0x0000cb00fb007a0c */ /* 0x000fda0003f05270 */
[----:B------:R-:W-:-:S05]  /*59d0*/  @P0 IMAD.HI.U32 R4, R2, c[0x0][0x330], RZ ;  /* 0x0000cc0002040a27 */ /* 0x000fca00078e00ff */
[----:B------:R-:W-:Y:S02]  /*59e0*/  @P0 SHF.R.U32.HI R2, RZ, c[0x0][0x334], R4 ;  /* 0x0000cd00ff020a19 */ /* 0x000fe40000011604 */
.L_x_2413:
[----:B------:R-:W-:-:S05]  /*59f0*/  MOV R4, c[0x0][0x32c] ;  /* 0x0000cb0000047a02 */ /* 0x000fca0000000f00 */
[----:B------:R-:W-:-:S05]  /*5a00*/  IMAD R2, R2, R4, c[0x0][0x32c] ;  /* 0x0000cb0002027624 */ /* 0x000fca00078e0204 */
[----:B------:R-:W-:-:S04]  /*5a10*/  IMNMX R0, R0, R2, PT ;  /* 0x0000000200007217 */ /* 0x000fc80003800200 */
.L_x_2411:
        /* <DEDUP_REMOVED lines=9> */
[----:B------:R-:W4:Y:S04]  /*5ab0*/  LDL R8, [R1+0x3c] ;  /* 0x00003c0001087983 */ /* 0x000f280000100800 */
[----:B------:R-:W5:Y:S04]  /*5ac0*/  LDL.64 R6, [R1+0x28] ;  /* 0x0000280001067983 */ /* 0x000f680000100a00 */
[----:B-1----:R-:W4:Y:S01]  /*5ad0*/  LDL.64 R4, [R1+0x20] ;  /* 0x0000200001047983 */ /* 0x002f220000100a00 */
[----:B------:R-:W-:Y:S01]  /*5ae0*/  IMAD.MOV.U32 R158, RZ, RZ, R3 ;  /* 0x000000ffff9e7224 */ /* 0x000fe200078e0003 */
[----:B------:R-:W-:Y:S01]  /*5af0*/  MOV R157, R156 ;  /* 0x0000009c009d7202 */ /* 0x000fe20000000f00 */
[----:B------:R-:W-:Y:S01]  /*5b00*/  IMAD.MOV.U32 R222, RZ, RZ, R219 ;  /* 0x000000ffffde7224 */ /* 0x000fe200078e00db */
[----:B--2---:R-:W-:-:S05]  /*5b10*/  IADD3 R0, P0, R12, 0x40, RZ ;  /* 0x000000400c007810 */ /* 0x004fca0007f1e0ff */
[--C-:B---3--:R-:W-:Y:S01]  /*5b20*/  IMAD.X R9, RZ, RZ, R11.reuse, P0 ;  /* 0x000000ffff097224 */ /* 0x108fe200000e060b */
[C---:B------:R-:W-:Y:S01]  /*5b30*/  IADD3 R2, P0, R12.reuse, 0x80, RZ ;  /* 0x000000800c027810 */ /* 0x040fe20007f1e0ff */
[----:B------:R1:W-:Y:S04]  /*5b40*/  STL [R1+0x18], R0 ;  /* 0x0000180001007387 */ /* 0x0003e80000100800 */
[----:B------:R-:W-:Y:S04]  /*5b50*/  STL [R1+0x14], R9 ;  /* 0x0000140901007387 */ /* 0x000fe80000100800 */
[----:B------:R-:W-:Y:S01]  /*5b60*/  STL [R1+0x10], R2 ;  /* 0x0000100201007387 */ /* 0x000fe20000100800 */
[----:B-1----:R-:W-:Y:S01]  /*5b70*/  IMAD.X R0, RZ, RZ, R11, P0 ;  /* 0x000000ffff007224 */ /* 0x002fe200000e060b */
[----:B------:R-:W-:-:S04]  /*5b80*/  IADD3 R252, P0, R12, 0xc0, RZ ;  /* 0x000000c00cfc7810 */ /* 0x000fc80007f1e0ff */
[----:B------:R1:W-:Y:S01]  /*5b90*/  STL [R1], R0 ;  /* 0x0000000001007387 */ /* 0x0003e20000100800 */
[----:B------:R-:W-:Y:S01]  /*5ba0*/  IMAD.X R251, RZ, RZ, R11, P0 ;  /* 0x000000fffffb7224 */ /* 0x000fe200000e060b */
[----:B-----5:R-:W-:-:S04]  /*5bb0*/  IADD3 R250, P0, R6, 0x40, RZ ;  /* 0x0000004006fa7810 */ /* 0x020fc80007f1e0ff */
[----:B----4-:R-:W-:Y:S02]  /*5bc0*/  IADD3.X R249, RZ, R5, RZ, P0, !PT ;  /* 0x00000005fff97210 */ /* 0x010fe400007fe4ff */
[----:B------:R-:W-:-:S05]  /*5bd0*/  IADD3 R248, P0, R6, 0x80, RZ ;  /* 0x0000008006f87810 */ /* 0x000fca0007f1e0ff */
[----:B------:R-:W-:Y:S01]  /*5be0*/  IMAD.X R247, RZ, RZ, R5, P0 ;  /* 0x000000fffff77224 */ /* 0x000fe200000e0605 */
[----:B------:R-:W-:-:S04]  /*5bf0*/  IADD3 R246, P0, R6, 0xc0, RZ ;  /* 0x000000c006f67810 */ /* 0x000fc80007f1e0ff */
[----:B------:R-:W-:Y:S01]  /*5c00*/  IADD3.X R245, RZ, R5, RZ, P0, !PT ;  /* 0x00000005fff57210 */ /* 0x000fe200007fe4ff */
[----:B-1----:R-:W-:-:S05]  /*5c10*/  @P2 IMAD.HI.U32 R0, R8, c[0x0][0x2c8], RZ ;  /* 0x0000b20008002a27 */ /* 0x002fca00078e00ff */
[----:B------:R-:W-:-:S05]  /*5c20*/  @P2 SHF.R.U32.HI R0, RZ, c[0x0][0x2cc], R0 ;  /* 0x0000b300ff002a19 */ /* 0x000fca0000011600 */
[----:B------:R1:W-:Y:S02]  /*5c30*/  @P2 STL [R1+0x38], R0 ;  /* 0x0000380001002387 */ /* 0x0003e40000100800 */
.L_x_2423:
[----:B------:R-:W2:Y:S01]  /*5c40*/  LDL.64 R16, [R1+0x30] ;  /* 0x0000300001107983 */ /* 0x000ea20000100a00 */
[----:B------:R-:W-:Y:S01]  /*5c50*/  ISETP.GT.AND P1, PT, R232, R222, PT ;  /* 0x000000dee800720c */ /* 0x000fe20003f24270 */
[----:B------:R-:W-:Y:S01]  /*5c60*/  IMAD.MOV.U32 R13, RZ, RZ, c[0x0][0x208] ;  /* 0x00008200ff0d7624 */ /* 0x000fe200078e00ff */
[----:B------:R-:W-:Y:S04]  /*5c70*/  DEPBAR.LE SB0, 0x0 ;  /* 0x000080000000791a */ /* 0x000fe80000000000 */
[----:B------:R-:W3:Y:S01]  /*5c80*/  LDL.64 R14, [R1+0x8] ;  /* 0x00000800010e7983 */ /* 0x000ee20000100a00 */
[----:B------:R-:W-:Y:S02]  /*5c90*/  IMAD.MOV.U32 R18, RZ, RZ, c[0x0][0x20c] ;  /* 0x00008300ff127624 */ /* 0x000fe400078e00ff */
[----:B------:R-:W-:Y:S01]  /*5ca0*/  IMAD.MOV.U32 R219, RZ, RZ, 0x5 ;  /* 0x00000005ffdb7424 */ /* 0x000fe200078e00ff */
[----:B------:R-:W4:Y:S01]  /*5cb0*/  LDL R12, [R1+0x18] ;  /* 0x00001800010c7983 */ /* 0x000f220000100800 */
[----:B------:R-:W-:Y:S02]  /*5cc0*/  IMAD.MOV.U32 R223, RZ, RZ, c[0x0][0x1e0] ;  /* 0x00007800ffdf7624 */ /* 0x000fe400078e00ff */
[----:B-1----:R-:W-:Y:S01]  /*5cd0*/  @!P1 SHF.R.S32.HI R0, RZ, 0x1f, R222 ;  /* 0x0000001fff009819 */ /* 0x002fe200000114de */
[----:B------:R-:W5:Y:S01]  /*5ce0*/  LDL R11, [R1+0x14] ;  /* 0x00001400010b7983 */ /* 0x000f620000100800 */
[----:B------:R-:W-:Y:S03]  /*5cf0*/  @!P1 IMAD.WIDE.U32 R4, R222, c[0x0][0x208], RZ ;  /* 0x00008200de049a25 */ /* 0x000fe600078e00ff */
[----:B------:R-:W5:Y:S01]  /*5d00*/  LDL R10, [R1+0x10] ;  /* 0x00001000010a7983 */ /* 0x000f620000100800 */
[----:B------:R-:W-:Y:S02]  /*5d10*/  @!P1 IMAD R0, R0, c[0x0][0x208], RZ ;  /* 0x0000820000009a24 */ /* 0x000fe400078e02ff */
[----:B------:R-:W-:Y:S01]  /*5d20*/  @!P1 IMAD.SHL.U32 R2, R4, 0x40, RZ ;  /* 0x0000004004029824 */ /* 0x000fe200078e00ff */
[----:B------:R-:W5:Y:S01]  /*5d30*/  LDL R9, [R1] ;  /* 0x0000000001097983 */ /* 0x000f620000100800 */
[----:B------:R-:W-:Y:S02]  /*5d40*/  @!P1 IMAD R0, R222, c[0x0][0x20c], R0 ;  /* 0x00008300de009a24 */ /* 0x000fe400078e0200 */
[----:B------:R-:W-:Y:S01]  /*5d50*/  IMAD.SHL.U32 R223, R223, 0x20, RZ ;  /* 0x00000020dfdf7824 */ /* 0x000fe200078e00ff */
[----:B------:R-:W5:Y:S01]  /*5d60*/  LDL.64 R236, [R1+0x28] ;  /* 0x0000280001ec7983 */ /* 0x000f620000100a00 */
[----:B------:R-:W-:Y:S02]  /*5d70*/  @!P1 IMAD.IADD R0, R5, 0x1, R0 ;  /* 0x0000000105009824 */ /* 0x000fe400078e0200 */
[----:B------:R-:W-:Y:S01]  /*5d80*/  IMAD.MOV.U32 R159, RZ, RZ, c[0x0][0x1e0] ;  /* 0x00007800ff9f7624 */ /* 0x000fe200078e00ff */
[----:B------:R-:W5:Y:S02]  /*5d90*/  LDL.64 R224, [R1+0x20] ;  /* 0x0000200001e07983 */ /* 0x000f640000100a00 */
[----:B------:R-:W-:Y:S02]  /*5da0*/  @!P1 SHF.L.U64.HI R0, R4, 0x6, R0 ;  /* 0x0000000604009819 */ /* 0x000fe40000010200 */
[----:B------:R-:W-:Y:S01]  /*5db0*/  BAR.SYNC.DEFER_BLOCKING 0x0 ;  /* 0x0000000000007b1d */ /* 0x000fe20000010000 */
[----:B------:R-:W-:Y:S05]  /*5dc0*/  SHF.L.U64.HI R159, R159, R219, c[0x0][0x1e4] ;  /* 0x000079009f9f7619 */ /* 0x000fea00000102db */
[----:B------:R-:W-:Y:S04]  /*5dd0*/  LDSM.16.M88.4 R32, [R199+0x10100] ;  /* 0x01010000c720783b */ /* 0x000fe80000000200 */
[----:B------:R-:W-:Y:S04]  /*5de0*/  LDSM.16.M88.4 R24, [R192+0x9100] ;  /* 0x00910000c018783b */ /* 0x000fe80000000200 */
[----:B------:R-:W-:Y:S04]  /*5df0*/  LDSM.16.M88.4 R168, [R192+0x9900] ;  /* 0x00990000c0a8783b */ /* 0x000fe80000000200 */
[----:B------:R-:W-:Y:S04]  /*5e00*/  LDSM.16.M88.4 R172, [R200+0x10100] ;  /* 0x01010000c8ac783b */ /* 0x000fe80000000200 */
[----:B------:R-:W-:Y:S04]  /*5e10*/  LDSM.16.M88.4 R176, [R203] ;  /* 0x00000000cbb0783b */ /* 0x000fe80000000200 */
[----:B------:R-:W-:Y:S04]  /*5e20*/  LDSM.16.M88.4 R180, [R218] ;  /* 0x00000000dab4783b */ /* 0x000fe80000000200 */
[----:B------:R-:W-:Y:S04]  /*5e30*/  LDSM.16.M88.4 R184, [R217] ;  /* 0x00000000d9b8783b */ /* 0x000fe80000000200 */
[----:B------:R-:W-:Y:S04]  /*5e40*/  LDSM.16.M88.4 R188, [R216] ;  /* 0x00000000d8bc783b */ /* 0x000fe80000000200 */
[----:B------:R-:W5:Y:S01]  /*5e50*/  LDL R219, [R1+0x4] ;  /* 0x0000040001db7983 */ /* 0x000f620000100800 */
[----:B--2---:R-:W-:Y:S05]  /*5e60*/  @!P1 IADD3 R3, P0, R2, R16, RZ ;  /* 0x0000001002039210 */ /* 0x004fea0007f1e0ff */
[----:B---3--:R-:W-:Y:S01]  /*5e70*/  @!P1 IMAD.X R6, R0, 0x1, R15, P0 ;  /* 0x0000000100069824 */ /* 0x008fe200000e060f */
[----:B----4-:R-:W-:Y:S05]  /*5e80*/  @!P1 IADD3 R4, P0, R2, R12, RZ ;  /* 0x0000000c02049210 */ /* 0x010fea0007f1e0ff */
[----:B-----5:R-:W-:Y:S01]  /*5e90*/  @!P1 IMAD.X R7, R0, 0x1, R11, P0 ;  /* 0x0000000100079824 */ /* 0x020fe200000e060b */
        /* <DEDUP_REMOVED lines=14> */
[----:B------:R-:W-:Y:S02]  /*5f80*/  @!P1 IADD3 R3, P0, R2, R16, RZ ;  /* 0x0000001002039210 */ /* 0x000fe40007f1e0ff */
[----:B------:R-:W-:Y:S03]  /*5f90*/  LDSM.16.M88.4 R16, [R192+0x8900] ;  /* 0x00890000c010783b */ /* 0x000fe60000000200 */
[----:B------:R-:W-:Y:S01]  /*5fa0*/  @!P1 IMAD.X R4, R0, 0x1, R15, P0 ;  /* 0x0000000100049824 */ /* 0x000fe200000e060f */
[C---:B------:R-:W-:Y:S04]  /*5fb0*/  @!P1 LEA R20, P0, R3.reuse, c[0x0][0x1f8], 0x1 ;  /* 0x00007e0003149a11 */ /* 0x040fe800078008ff */
[----:B------:R-:W-:Y:S02]  /*5fc0*/  @!P1 LEA.HI.X R21, R3, c[0x0][0x1fc], R4, 0x1, P0 ;  /* 0x00007f0003159a11 */ /* 0x000fe400000f0c04 */
[----:B------:R-:W-:Y:S05]  /*5fd0*/  @!P1 IADD3 R3, P0, R2, R12, RZ ;  /* 0x0000000c02039210 */ /* 0x000fea0007f1e0ff */
[----:B------:R-:W-:Y:S01]  /*5fe0*/  @!P1 IMAD.X R4, R0, 0x1, R11, P0 ;  /* 0x0000000100049824 */ /* 0x000fe200000e060b */
[C---:B------:R-:W-:Y:S04]  /*5ff0*/  @!P1 LEA R14, P0, R3.reuse, c[0x0][0x1f8], 0x1 ;  /* 0x00007e00030e9a11 */ /* 0x040fe800078008ff */
[----:B------:R-:W-:Y:S02]  /*6000*/  @!P1 LEA.HI.X R15, R3, c[0x0][0x1fc], R4, 0x1, P0 ;  /* 0x00007f00030f9a11 */ /* 0x000fe400000f0c04 */
[----:B------:R-:W-:Y:S05]  /*6010*/  @!P1 IADD3 R3, P0, R2, R10, RZ ;  /* 0x0000000a02039210 */ /* 0x000fea0007f1e0ff */
[----:B------:R-:W-:Y:S01]  /*6020*/  @!P1 IMAD.X R4, R0, 0x1, R9, P0 ;  /* 0x0000000100049824 */ /* 0x000fe200000e0609 */
[C---:B------:R-:W-:Y:S01]  /*6030*/  @!P1 LEA R12, P0, R3.reuse, c[0x0][0x1f8], 0x1 ;  /* 0x00007e00030c9a11 */ /* 0x040fe200078008ff */
[----:B------:R-:W1:Y:S03]  /*6040*/  LDSM.16.M88.4 R8, [R192+0x8100] ;  /* 0x00810000c008783b */ /* 0x000e660000000200 */
[----:B------:R-:W-:Y:S01]  /*6050*/  @!P1 LEA.HI.X R13, R3, c[0x0][0x1fc], R4, 0x1, P0 ;  /* 0x00007f00030d9a11 */ /* 0x000fe200000f0c04 */
[----:B------:R-:W-:Y:S01]  /*6060*/  @!PT LDS RZ, [RZ] ;  /* 0x00000000fffff984 */ /* 0x000fe20000000800 */
[----:B------:R-:W-:Y:S01]  /*6070*/  @!PT LDS RZ, [RZ] ;  /* 0x00000000fffff984 */ /* 0x000fe20000000800 */
[----:B------:R-:W-:Y:S01]  /*6080*/  @!PT LDS RZ, [RZ] ;  /* 0x00000000fffff984 */ /* 0x000fe20000000800 */
[----:B------:R2:W-:Y:S01]  /*6090*/  @!P1 LDGSTS.E.BYPASS.LTC128B.128 [R233+0x100], [R220.64], !P3 ;  /* 0x00100000dce99fae */ /* 0x0005e2000d901d48 */
[----:B------:R-:W-:Y:S03]  /*60a0*/  @!P1 IADD3 R2, P0, R2, R252, RZ ;  /* 0x000000fc02029210 */ /* 0x000fe60007f1e0ff */
[----:B------:R3:W-:Y:S02]  /*60b0*/  @!P1 LDGSTS.E.BYPASS.LTC128B.128 [R233+0x2100], [R30.64], !P6 ;  /* 0x021000001ee99fae */ /* 0x0007e4000f101d48 */
[----:B------:R-:W-:Y:S01]  /*60c0*/  @!P1 IMAD.X R0, R0, 0x1, R251, P0 ;  /* 0x0000000100009824 */ /* 0x000fe200000e06fb */
[C---:B------:R-:W-:Y:S01]  /*60d0*/  @!P1 LEA R6, P0, R2.reuse, c[0x0][0x1f8], 0x1 ;  /* 0x00007e0002069a11 */ /* 0x040fe200078008ff */
[----:B------:R3:W-:Y:S03]  /*60e0*/  @!P1 LDGSTS.E.BYPASS.LTC128B.128 [R233+0x4100], [R28.64], !P5 ;  /* 0x041000001ce99fae */ /* 0x0007e6000e901d48 */
[----:B------:R-:W-:Y:S01]  /*60f0*/  @!P1 LEA.HI.X R7, R2, c[0x0][0x1fc], R0, 0x1, P0 ;  /* 0x00007f0002079a11 */ /* 0x000fe200000f0c00 */
[----:B------:R4:W-:Y:S01]  /*6100*/  @!P1 LDGSTS.E.BYPASS.LTC128B.128 [R233+0x6100], [R22.64], !P4 ;  /* 0x0610000016e99fae */ /* 0x0009e2000e101d48 */
[C---:B------:R-:W-:Y:S03]  /*6110*/  ISETP.GT.AND P0, PT, R222.reuse, R232, PT ;  /* 0x000000e8de00720c */ /* 0x040fe60003f04270 */
[----:B------:R4:W-:Y:S04]  /*6120*/  @!P1 LDGSTS.E.BYPASS.LTC128B.128 [R233+0x1100], [R20.64], !P3 ;  /* 0x0110000014e99fae */ /* 0x0009e8000d901d48 */
[----:B------:R5:W-:Y:S04]  /*6130*/  @!P1 LDGSTS.E.BYPASS.LTC128B.128 [R233+0x3100], [R14.64], !P6 ;  /* 0x031000000ee99fae */ /* 0x000be8000f101d48 */
[----:B------:R5:W-:Y:S02]  /*6140*/  @!P1 LDGSTS.E.BYPASS.LTC128B.128 [R233+0x5100], [R12.64], !P5 ;  /* 0x051000000ce99fae */ /* 0x000be4000e901d48 */
[----:B------:R-:W-:Y:S02]  /*6150*/  @P0 IADD3 R4, R222, -0x1, RZ ;  /* 0xffffffffde040810 */ /* 0x000fe40007ffe0ff */
[----:B------:R1:W-:Y:S02]  /*6160*/  @!P1 LDGSTS.E.BYPASS.LTC128B.128 [R233+0x7100], [R6.64], !P4 ;  /* 0x0710000006e99fae */ /* 0x0003e4000e101d48 */
[----:B------:R-:W-:Y:S02]  /*6170*/  @P0 SHF.R.S32.HI R0, RZ, 0x1f, R4 ;  /* 0x0000001fff000819 */ /* 0x000fe40000011404 */
[----:B------:R-:W0:Y:S03]  /*6180*/  LDGDEPBAR ;  /* 0x00000000000079af */ /* 0x000e260000000000 */
[----:B------:R-:W-:Y:S04]  /*6190*/  @P0 IMAD R0, R0, c[0x0][0x1e0], RZ ;  /* 0x0000780000000a24 */ /* 0x000fe800078e02ff */
[C---:B------:R-:W-:Y:S02]  /*61a0*/  @P0 IMAD R0, R4.reuse, c[0x0][0x1e4], R0 ;  /* 0x0000790004000a24 */ /* 0x040fe400078e0200 */
[----:B------:R-:W-:Y:S04]  /*61b0*/  @P0 IMAD.WIDE.U32 R4, R4, c[0x0][0x1e0], RZ ;  /* 0x0000780004040a25 */ /* 0x000fe800078e00ff */
[----:B------:R-:W-:Y:S02]  /*61c0*/  @P0 IMAD.SHL.U32 R2, R4, 0x40, RZ ;  /* 0x0000004004020824 */ /* 0x000fe400078e00ff */
[----:B------:R-:W-:Y:S03]  /*61d0*/  @P0 IMAD.IADD R0, R5, 0x1, R0 ;  /* 0x0000000105000824 */ /* 0x000fe600078e0200 */
[----:B------:R-:W-:Y:S02]  /*61e0*/  @P0 IADD3 R3, P2, R2, R236, RZ ;  /* 0x000000ec02030210 */ /* 0x000fe40007f5e0ff */
[----:B------:R-:W-:Y:S05]  /*61f0*/  @P0 SHF.L.U64.HI R0, R4, 0x6, R0 ;  /* 0x0000000604000819 */ /* 0x000fea0000010200 */
[----:B------:R-:W-:Y:S01]  /*6200*/  @P0 IMAD.X R4, R0, 0x1, R225, P2 ;  /* 0x0000000100040824 */ /* 0x000fe200010e06e1 */
[C---:B------:R-:W-:Y:S04]  /*6210*/  @P0 LEA R234, P2, R3.reuse, c[0x0][0x1c8], 0x1 ;  /* 0x0000720003ea0a11 */ /* 0x040fe800078408ff */
[----:B------:R-:W-:Y:S02]  /*6220*/  @P0 LEA.HI.X R235, R3, c[0x0][0x1cc], R4, 0x1, P2 ;  /* 0x0000730003eb0a11 */ /* 0x000fe400010f0c04 */
[C---:B-1----:R-:W-:Y:S03]  /*6230*/  HMMA.16816.F32 R4, R32.reuse, R8, RZ ;  /* 0x000000082004723c */ /* 0x042fe600000018ff */
[----:B------:R-:W-:Y:S05]  /*6240*/  @P0 IADD3 R3, P1, R2, R250, RZ ;  /* 0x000000fa02030210 */ /* 0x000fea0007f3e0ff */
[C---:B------:R-:W-:Y:S01]  /*6250*/  HMMA.16816.F32 R8, R32.reuse, R10, RZ ;  /* 0x0000000a2008723c */ /* 0x040fe200000018ff */
[----:B------:R-:W-:Y:S03]  /*6260*/  @P0 IMAD.X R156, R0, 0x1, R249, P1 ;  /* 0x00000001009c0824 */ /* 0x000fe600008e06f9 */
[C---:B------:R-:W-:Y:S04]  /*6270*/  @P0 LEA R230, P1, R3.reuse, c[0x0][0x1c8], 0x1 ;  /* 0x0000720003e60a11 */ /* 0x040fe800078208ff */
[C---:B-----5:R-:W-:Y:S01]  /*6280*/  HMMA.16816.F32 R12, R32.reuse, R16, RZ ;  /* 0x00000010200c723c */ /* 0x060fe200000018ff */
[----:B------:R-:W-:Y:S03]  /*6290*/  @P0 LEA.HI.X R231, R3, c[0x0][0x1cc], R156, 0x1, P1 ;  /* 0x0000730003e70a11 */ /* 0x000fe600008f0c9c */
[----:B------:R-:W-:Y:S04]  /*62a0*/  @P0 IADD3 R3, P1, R2, R248, RZ ;  /* 0x000000f802030210 */ /* 0x000fe80007f3e0ff */
[C---:B------:R-:W-:Y:S01]  /*62b0*/  HMMA.16816.F32 R16, R32.reuse, R18, RZ ;  /* 0x000000122010723c */ /* 0x040fe200000018ff */
[----:B------:R-:W-:Y:S03]  /*62c0*/  @P0 IMAD.X R156, R0, 0x1, R247, P1 ;  /* 0x00000001009c0824 */ /* 0x000fe600008e06f7 */
[C---:B------:R-:W-:Y:S04]  /*62d0*/  @P0 LEA R228, P1, R3.reuse, c[0x0][0x1c8], 0x1 ;  /* 0x0000720003e40a11 */ /* 0x040fe800078208ff */
[C---:B----4-:R-:W-:Y:S01]  /*62e0*/  HMMA.16816.F32 R20, R32.reuse, R24, RZ ;  /* 0x000000182014723c */ /* 0x050fe200000018ff */
[----:B------:R-:W-:Y:S03]  /*62f0*/  @P0 LEA.HI.X R229, R3, c[0x0][0x1cc], R156, 0x1, P1 ;  /* 0x0000730003e50a11 */ /* 0x000fe600008f0c9c */
[----:B------:R-:W-:Y:S04]  /*6300*/  @P0 IADD3 R3, P1, R2, R246, RZ ;  /* 0x000000f602030210 */ /* 0x000fe80007f3e0ff */
[C---:B------:R-:W-:Y:S01]  /*6310*/  HMMA.16816.F32 R24, R32.reuse, R26, RZ ;  /* 0x0000001a2018723c */ /* 0x040fe200000018ff */
[----:B------:R-:W-:Y:S03]  /*6320*/  @P0 IMAD.X R156, R0, 0x1, R245, P1 ;  /* 0x00000001009c0824 */ /* 0x000fe600008e06f5 */
[C---:B------:R-:W-:Y:S04]  /*6330*/  @P0 LEA R226, P1, R3.reuse, c[0x0][0x1c8], 0x1 ;  /* 0x0000720003e20a11 */ /* 0x040fe800078208ff */
[C---:B---3--:R-:W-:Y:S01]  /*6340*/  HMMA.16816.F32 R28, R32.reuse, R168, RZ ;  /* 0x000000a8201c723c */ /* 0x048fe200000018ff */
[----:B------:R-:W-:Y:S03]  /*6350*/  @P0 LEA.HI.X R227, R3, c[0x0][0x1cc], R156, 0x1, P1 ;  /* 0x0000730003e30a11 */ /* 0x000fe600008f0c9c */
[----:B------:R-:W-:Y:S02]  /*6360*/  @P0 IADD3 R2, P1, R223, R2, RZ ;  /* 0x00000002df020210 */ /* 0x000fe40007f3e0ff */
[----:B------:R-:W3:Y:S02]  /*6370*/  LDL R223, [R1+0x38] ;  /* 0x0000380001df7983 */ /* 0x000ee40000100800 */
[----:B------:R-:W-:Y:S01]  /*6380*/  HMMA.16816.F32 R32, R32, R170, RZ ;  /* 0x000000aa2020723c */ /* 0x000fe200000018ff */
[----:B------:R-:W-:Y:S01]  /*6390*/  @P0 IMAD.X R0, R159, 0x1, R0, P1 ;  /* 0x000000019f000824 */ /* 0x000fe200008e0600 */
[----:B------:R-:W-:Y:S02]  /*63a0*/  LDSM.16.M88.4 R168, [R202+0x10100] ;  /* 0x01010000caa8783b */ /* 0x000fe40000000200 */
[----:B------:R-:W-:Y:S01]  /*63b0*/  IMAD.MOV.U32 R159, RZ, RZ, c[0x0][0x2c4] ;  /* 0x0000b100ff9f7624 */ /* 0x000fe200078e00ff */
[----:B------:R-:W-:Y:S03]  /*63c0*/  @P0 IADD3 R3, P1, R2, R236, RZ ;  /* 0x000000ec02030210 */ /* 0x000fe60007f3e0ff */
[C---:B------:R-:W-:Y:S05]  /*63d0*/  HMMA.16816.F32 R4, R172.reuse, R176, R4 ;  /* 0x000000b0ac04723c */ /* 0x040fea0000001804 */
[----:B------:R-:W-:Y:S01]  /*63e0*/  ISETP.NE.AND P2, PT, R159, 0x1, PT ;  /* 0x000000019f00780c */ /* 0x000fe20003f45270 */
[----:B------:R-:W-:Y:S01]  /*63f0*/  @P0 IMAD.X R156, R0, 0x1, R225, P1 ;  /* 0x00000001009c0824 */ /* 0x000fe200008e06e1 */
[----:B------:R1:W3:Y:S01]  /*6400*/  LDL R159, [R1+0x3c] ;  /* 0x00003c00019f7983 */ /* 0x0002e20000100800 */
[C---:B------:R-:W-:Y:S03]  /*6410*/  HMMA.16816.F32 R8, R172.reuse, R178, R8 ;  /* 0x000000b2ac08723c */ /* 0x040fe60000001808 */
[----:B------:R-:W-:Y:S01]  /*6420*/  LDSM.16.M88.4 R176, [R198+0x8900] ;  /* 0x00890000c6b0783b */ /* 0x000fe20000000200 */
[C---:B------:R-:W-:Y:S04]  /*6430*/  @P0 LEA R224, P1, R3.reuse, c[0x0][0x1c8], 0x1 ;  /* 0x0000720003e00a11 */ /* 0x040fe800078208ff */
[C---:B------:R-:W-:Y:S04]  /*6440*/  HMMA.16816.F32 R12, R172.reuse, R180, R12 ;  /* 0x000000b4ac0c723c */ /* 0x040fe8000000180c */
[----:B------:R-:W-:Y:S02]  /*6450*/  @P0 LEA.HI.X R225, R3, c[0x0][0x1cc], R156, 0x1, P1 ;  /* 0x0000730003e10a11 */ /* 0x000fe400008f0c9c */
[----:B------:R-:W-:Y:S02]  /*6460*/  @P0 IADD3 R3, P1, R2, R250, RZ ;  /* 0x000000fa02030210 */ /* 0x000fe40007f3e0ff */
[C---:B------:R-:W-:Y:S04]  /*6470*/  HMMA.16816.F32 R16, R172.reuse, R182, R16 ;  /* 0x000000b6ac10723c */ /* 0x040fe80000001810 */
[----:B------:R-:W-:Y:S01]  /*6480*/  @P0 IMAD.X R156, R0, 0x1, R249, P1 ;  /* 0x00000001009c0824 */ /* 0x000fe200008e06f9 */
[C---:B--2---:R-:W-:Y:S03]  /*6490*/  @P0 LEA R220, P1, R3.reuse, c[0x0][0x1c8], 0x1 ;  /* 0x0000720003dc0a11 */ /* 0x044fe600078208ff */
[C---:B------:R-:W-:Y:S04]  /*64a0*/  HMMA.16816.F32 R20, R172.reuse, R184, R20 ;  /* 0x000000b8ac14723c */ /* 0x040fe80000001814 */
[----:B------:R-:W-:Y:S02]  /*64b0*/  @P0 LEA.HI.X R221, R3, c[0x0][0x1cc], R156, 0x1, P1 ;  /* 0x0000730003dd0a11 */ /* 0x000fe400008f0c9c */
[----:B------:R-:W-:Y:S02]  /*64c0*/  @P0 IADD3 R3, P1, R2, R248, RZ ;  /* 0x000000f802030210 */ /* 0x000fe40007f3e0ff */
[C---:B------:R-:W-:Y:S04]  /*64d0*/  HMMA.16816.F32 R24, R172.reuse, R186, R24 ;  /* 0x000000baac18723c */ /* 0x040fe80000001818 */
[----:B------:R-:W-:Y:S01]  /*64e0*/  @P0 IMAD.X R156, R0, 0x1, R247, P1 ;  /* 0x00000001009c0824 */ /* 0x000fe200008e06f7 */
[C---:B------:R-:W-:Y:S03]  /*64f0*/  @P0 LEA R182, P1, R3.reuse, c[0x0][0x1c8], 0x1 ;  /* 0x0000720003b60a11 */ /* 0x040fe600078208ff */
[C---:B------:R-:W-:Y:S04]  /*6500*/  HMMA.16816.F32 R28, R172.reuse, R188, R28 ;  /* 0x000000bcac1c723c */ /* 0x040fe8000000181c */
[----:B------:R-:W-:Y:S01]  /*6510*/  @P0 LEA.HI.X R183, R3, c[0x0][0x1cc], R156, 0x1, P1 ;  /* 0x0000730003b70a11 */ /* 0x000fe200008f0c9c */
[----:B------:R-:W-:Y:S01]  /*6520*/  IMAD.SHL.U32 R156, R222, 0x40, RZ ;  /* 0x00000040de9c7824 */ /* 0x000fe200078e00ff */
[----:B------:R-:W-:Y:S02]  /*6530*/  @P0 IADD3 R2, P1, R2, R246, RZ ;  /* 0x000000f602020210 */ /* 0x000fe40007f3e0ff */
[----:B------:R-:W-:Y:S01]  /*6540*/  HMMA.16816.F32 R32, R172, R190, R32 ;  /* 0x000000beac20723c */ /* 0x000fe20000001820 */
[----:B------:R-:W2:Y:S03]  /*6550*/  LDSM.16.M88.4 R172, [R198+0x8100] ;  /* 0x00810000c6ac783b */ /* 0x000ea60000000200 */
[----:B------:R-:W-:Y:S01]  /*6560*/  @P0 IMAD.X R0, R0, 0x1, R245, P1 ;  /* 0x0000000100000824 */ /* 0x000fe200008e06f5 */
[C---:B------:R-:W-:Y:S04]  /*6570*/  @P0 LEA R180, P1, R2.reuse, c[0x0][0x1c8], 0x1 ;  /* 0x0000720002b40a11 */ /* 0x040fe800078208ff */
[----:B------:R-:W-:Y:S03]  /*6580*/  @P0 LEA.HI.X R181, R2, c[0x0][0x1cc], R0, 0x1, P1 ;  /* 0x0000730002b50a11 */ /* 0x000fe600008f0c00 */
[----:B------:R-:W-:Y:S04]  /*6590*/  IADD3 R0, -R219, 0x1, -R156 ;  /* 0x00000001db007810 */ /* 0x000fe80007ffe99c */
[----:B------:R-:W-:Y:S04]  /*65a0*/  IADD3 R0, R0, c[0x0][0x1d0], RZ ;  /* 0x0000740000007a10 */ /* 0x000fe80007ffe0ff */
[----:B------:R-:W-:Y:S01]  /*65b0*/  IADD3 R0, R0, -c[0x0][0x168], RZ ;  /* 0x80005a0000007a10 */ /* 0x000fe20007ffe0ff */
[C---:B--2---:R-:W-:Y:S08]  /*65c0*/  HMMA.16816.F32 R4, R168.reuse, R172, R4 ;  /* 0x000000aca804723c */ /* 0x044ff00000001804 */
[C---:B------:R-:W-:Y:S01]  /*65d0*/  HMMA.16816.F32 R8, R168.reuse, R174, R8 ;  /* 0x000000aea808723c */ /* 0x040fe20000001808 */
[----:B------:R-:W2:Y:S07]  /*65e0*/  LDSM.16.M88.4 R172, [R198+0x9100] ;  /* 0x00910000c6ac783b */ /* 0x000eae0000000200 */
[C---:B------:R-:W-:Y:S08]  /*65f0*/  HMMA.16816.F32 R12, R168.reuse, R176, R12 ;  /* 0x000000b0a80c723c */ /* 0x040ff0000000180c */
[C---:B------:R-:W-:Y:S01]  /*6600*/  HMMA.16816.F32 R16, R168.reuse, R178, R16 ;  /* 0x000000b2a810723c */ /* 0x040fe20000001810 */
[----:B------:R-:W4:Y:S07]  /*6610*/  LDSM.16.M88.4 R176, [R198+0x9900] ;  /* 0x00990000c6b0783b */ /* 0x000f2e0000000200 */
[C---:B--2---:R-:W-:Y:S08]  /*6620*/  HMMA.16816.F32 R20, R168.reuse, R172, R20 ;  /* 0x000000aca814723c */ /* 0x044ff00000001814 */
[C---:B------:R-:W-:Y:S01]  /*6630*/  HMMA.16816.F32 R24, R168.reuse, R174, R24 ;  /* 0x000000aea818723c */ /* 0x040fe20000001818 */
[----:B------:R-:W-:Y:S07]  /*6640*/  LDSM.16.M88.4 R172, [R197] ;  /* 0x00000000c5ac783b */ /* 0x000fee0000000200 */
[C---:B----4-:R-:W-:Y:S08]  /*6650*/  HMMA.16816.F32 R28, R168.reuse, R176, R28 ;  /* 0x000000b0a81c723c */ /* 0x050ff0000000181c */
[----:B------:R-:W-:Y:S01]  /*6660*/  HMMA.16816.F32 R32, R168, R178, R32 ;  /* 0x000000b2a820723c */ /* 0x000fe20000001820 */
[----:B------:R-:W2:Y:S04]  /*6670*/  LDSM.16.M88.4 R168, [R201+0x10100] ;  /* 0x01010000c9a8783b */ /* 0x000ea80000000200 */
[----:B------:R-:W4:Y:S03]  /*6680*/  LDSM.16.M88.4 R176, [R197+0x800] ;  /* 0x00080000c5b0783b */ /* 0x000f260000000200 */
[C---:B--2---:R-:W-:Y:S08]  /*6690*/  HMMA.16816.F32 R4, R168.reuse, R172, R4 ;  /* 0x000000aca804723c */ /* 0x044ff00000001804 */
[C---:B------:R-:W-:Y:S01]  /*66a0*/  HMMA.16816.F32 R8, R168.reuse, R174, R8 ;  /* 0x000000aea808723c */ /* 0x040fe20000001808 */
[----:B------:R-:W2:Y:S07]  /*66b0*/  LDSM.16.M88.4 R172, [R197+0x1000] ;  /* 0x00100000c5ac783b */ /* 0x000eae0000000200 */
[C---:B----4-:R-:W-:Y:S08]  /*66c0*/  HMMA.16816.F32 R12, R168.reuse, R176, R12 ;  /* 0x000000b0a80c723c */ /* 0x050ff0000000180c */
[C---:B------:R-:W-:Y:S01]  /*66d0*/  HMMA.16816.F32 R16, R168.reuse, R178, R16 ;  /* 0x000000b2a810723c */ /* 0x040fe20000001810 */
[----:B------:R-:W4:Y:S07]  /*66e0*/  LDSM.16.M88.4 R176, [R197+0x1800] ;  /* 0x00180000c5b0783b */ /* 0x000f2e0000000200 */
[C---:B--2---:R-:W-:Y:S08]  /*66f0*/  HMMA.16816.F32 R20, R168.reuse, R172, R20 ;  /* 0x000000aca814723c */ /* 0x044ff00000001814 */
[C---:B------:R-:W-:Y:S01]  /*6700*/  HMMA.16816.F32 R24, R168.reuse, R174, R24 ;  /* 0x000000aea818723c */ /* 0x040fe20000001818 */
[----:B------:R-:W-:Y:S07]  /*6710*/  LDSM.16.M88.4 R172, [R192+0xa100] ;  /* 0x00a10000c0ac783b */ /* 0x000fee0000000200 */
[C---:B----4-:R-:W-:Y:S08]  /*6720*/  HMMA.16816.F32 R28, R168.reuse, R176, R28 ;  /* 0x000000b0a81c723c */ /* 0x050ff0000000181c */
[----:B------:R-:W-:Y:S01]  /*6730*/  HMMA.16816.F32 R32, R168, R178, R32 ;  /* 0x000000b2a820723c */ /* 0x000fe20000001820 */
[----:B------:R-:W2:Y:S04]  /*6740*/  LDSM.16.M88.4 R168, [R199+0x14100] ;  /* 0x01410000c7a8783b */ /* 0x000ea80000000200 */
[----:B------:R-:W4:Y:S01]  /*6750*/  LDSM.16.M88.4 R176, [R192+0xa900] ;  /* 0x00a90000c0b0783b */ /* 0x000f220000000200 */
[----:B---3--:R-:W-:Y:S02]  /*6760*/  @P2 IMAD.MOV.U32 R159, RZ, RZ, R223 ;  /* 0x000000ffff9f2224 */ /* 0x008fe400078e00df */
[----:B------:R-:W-:Y:S03]  /*6770*/  IMAD.MOV.U32 R223, RZ, RZ, 0x1 ;  /* 0x00000001ffdf7424 */ /* 0x000fe600078e00ff */
[----:B------:R-:W-:Y:S02]  /*6780*/  SHFL.IDX PT, R3, R159, RZ, 0x1c1f ;  /* 0x001c1fff9f037589 */ /* 0x000fe400000e0000 */
[----:B------:R-:W-:Y:S01]  /*6790*/  ISETP.LE.AND P2, PT, R223, c[0x0][0x32c], PT ;  /* 0x0000cb00df007a0c */ /* 0x000fe20003f43270 */
[C---:B--2---:R-:W-:Y:S08]  /*67a0*/  HMMA.16816.F32 R4, R168.reuse, R172, R4 ;  /* 0x000000aca804723c */ /* 0x044ff00000001804 */
[C---:B------:R-:W-:Y:S01]  /*67b0*/  HMMA.16816.F32 R8, R168.reuse, R174, R8 ;  /* 0x000000aea808723c */ /* 0x040fe20000001808 */
[----:B------:R-:W2:Y:S07]  /*67c0*/  LDSM.16.M88.4 R172, [R192+0xb100] ;  /* 0x00b10000c0ac783b */ /* 0x000eae0000000200 */
[C---:B----4-:R-:W-:Y:S08]  /*67d0*/  HMMA.16816.F32 R12, R168.reuse, R176, R12 ;  /* 0x000000b0a80c723c */ /* 0x050ff0000000180c */
[C---:B------:R-:W-:Y:S01]  /*67e0*/  HMMA.16816.F32 R16, R168.reuse, R178, R16 ;  /* 0x000000b2a810723c */ /* 0x040fe20000001810 */
[----:B------:R-:W3:Y:S07]  /*67f0*/  LDSM.16.M88.4 R176, [R192+0xb900] ;  /* 0x00b90000c0b0783b */ /* 0x000eee0000000200 */
[C---:B--2---:R-:W-:Y:S08]  /*6800*/  HMMA.16816.F32 R20, R168.reuse, R172, R20 ;  /* 0x000000aca814723c */ /* 0x044ff00000001814 */
[C---:B------:R-:W-:Y:S01]  /*6810*/  HMMA.16816.F32 R24, R168.reuse, R174, R24 ;  /* 0x000000aea818723c */ /* 0x040fe20000001818 */
[----:B------:R-:W-:Y:S07]  /*6820*/  LDSM.16.M88.4 R172, [R215] ;  /* 0x00000000d7ac783b */ /* 0x000fee0000000200 */
[C---:B---3--:R-:W-:Y:S08]  /*6830*/  HMMA.16816.F32 R28, R168.reuse, R176, R28 ;  /* 0x000000b0a81c723c */ /* 0x048ff0000000181c */
[----:B------:R-:W-:Y:S01]  /*6840*/  HMMA.16816.F32 R32, R168, R178, R32 ;  /* 0x000000b2a820723c */ /* 0x000fe20000001820 */
[----:B------:R-:W2:Y:S04]  /*6850*/  LDSM.16.M88.4 R168, [R200+0x14100] ;  /* 0x01410000c8a8783b */ /* 0x000ea80000000200 */
[----:B------:R-:W3:Y:S03]  /*6860*/  LDSM.16.M88.4 R176, [R214] ;  /* 0x00000000d6b0783b */ /* 0x000ee60000000200 */
[C---:B--2---:R-:W-:Y:S08]  /*6870*/  HMMA.16816.F32 R4, R168.reuse, R172, R4 ;  /* 0x000000aca804723c */ /* 0x044ff00000001804 */
[C---:B------:R-:W-:Y:S01]  /*6880*/  HMMA.16816.F32 R8, R168.reuse, R174, R8 ;  /* 0x000000aea808723c */ /* 0x040fe20000001808 */
[----:B------:R-:W2:Y:S07]  /*6890*/  LDSM.16.M88.4 R172, [R213] ;  /* 0x00000000d5ac783b */ /* 0x000eae0000000200 */
[C---:B---3--:R-:W-:Y:S08]  /*68a0*/  HMMA.16816.F32 R12, R168.reuse, R176, R12 ;  /* 0x000000b0a80c723c */ /* 0x048ff0000000180c */
[C---:B------:R-:W-:Y:S01]  /*68b0*/  HMMA.16816.F32 R16, R168.reuse, R178, R16 ;  /* 0x000000b2a810723c */ /* 0x040fe20000001810 */
[----:B------:R-:W3:Y:S07]  /*68c0*/  LDSM.16.M88.4 R176, [R212] ;  /* 0x00000000d4b0783b */ /* 0x000eee0000000200 */
[C---:B--2---:R-:W-:Y:S08]  /*68d0*/  HMMA.16816.F32 R20, R168.reuse, R172, R20 ;  /* 0x000000aca814723c */ /* 0x044ff00000001814 */
[C---:B------:R-:W-:Y:S01]  /*68e0*/  HMMA.16816.F32 R24, R168.reuse, R174, R24 ;  /* 0x000000aea818723c */ /* 0x040fe20000001818 */
[----:B------:R-:W-:Y:S07]  /*68f0*/  LDSM.16.M88.4 R172, [R198+0xa100] ;  /* 0x00a10000c6ac783b */ /* 0x000fee0000000200 */
[C---:B---3--:R-:W-:Y:S08]  /*6900*/  HMMA.16816.F32 R28, R168.reuse, R176, R28 ;  /* 0x000000b0a81c723c */ /* 0x048ff0000000181c */
[----:B------:R-:W-:Y:S01]  /*6910*/  HMMA.16816.F32 R32, R168, R178, R32 ;  /* 0x000000b2a820723c */ /* 0x000fe20000001820 */
[----:B------:R-:W2:Y:S04]  /*6920*/  LDSM.16.M88.4 R168, [R202+0x14100] ;  /* 0x01410000caa8783b */ /* 0x000ea80000000200 */
[----:B------:R-:W3:Y:S03]  /*6930*/  LDSM.16.M88.4 R176, [R198+0xa900] ;  /* 0x00a90000c6b0783b */ /* 0x000ee60000000200 */
[C---:B--2---:R-:W-:Y:S08]  /*6940*/  HMMA.16816.F32 R4, R168.reuse, R172, R4 ;  /* 0x000000aca804723c */ /* 0x044ff00000001804 */
[C---:B------:R-:W-:Y:S01]  /*6950*/  HMMA.16816.F32 R8, R168.reuse, R174, R8 ;  /* 0x000000aea808723c */ /* 0x040fe20000001808 */
[----:B------:R-:W2:Y:S07]  /*6960*/  LDSM.16.M88.4 R172, [R198+0xb100] ;  /* 0x00b10000c6ac783b */ /* 0x000eae0000000200 */
[C---:B---3--:R-:W-:Y:S08]  /*6970*/  HMMA.16816.F32 R12, R168.reuse, R176, R12 ;  /* 0x000000b0a80c723c */ /* 0x048ff0000000180c */
[C---:B------:R-:W-:Y:S01]  /*6980*/  HMMA.16816.F32 R16, R168.reuse, R178, R16 ;  /* 0x000000b2a810723c */ /* 0x040fe20000001810 */
[----:B------:R-:W3:Y:S07]  /*6990*/  LDSM.16.M88.4 R176, [R198+0xb900] ;  /* 0x00b90000c6b0783b */ /* 0x000eee0000000200 */
        /* <DEDUP_REMOVED lines=116> */
[----:B------:R-:W3:Y:S01]  /*70e0*/  LDSM.16.M88.4 R176, [R197+0x7800] ;  /* 0x00780000c5b0783b */ /* 0x000ee20000000200 */
[----:B------:R-:W-:Y:S04]  /*70f0*/  DEPBAR.LE SB0, 0x0 ;  /* 0x000080000000791a */ /* 0x000fe80000000000 */
[----:B------:R-:W-:Y:S02]  /*7100*/  BAR.SYNC.DEFER_BLOCKING 0x0 ;  /* 0x0000000000007b1d */ /* 0x000fe40000010000 */
[C---:B--2---:R-:W-:Y:S04]  /*7110*/  HMMA.16816.F32 R20, R168.reuse, R172, R20 ;  /* 0x000000aca814723c */ /* 0x044fe80000001814 */
[----:B------:R-:W-:Y:S01]  /*7120*/  @!PT LDS RZ, [RZ] ;  /* 0x00000000fffff984 */ /* 0x000fe20000000800 */
[----:B------:R-:W-:Y:S01]  /*7130*/  @!PT LDS RZ, [RZ] ;  /* 0x00000000fffff984 */ /* 0x000fe20000000800 */
[----:B------:R-:W-:Y:S01]  /*7140*/  @!PT LDS RZ, [RZ] ;  /* 0x00000000fffff984 */ /* 0x000fe20000000800 */
[----:B------:R1:W-:Y:S04]  /*7150*/  @P0 LDGSTS.E.BYPASS.LTC128B.128 [R233+0x8100], [R234.64], !P3 ;  /* 0x08100000eae90fae */ /* 0x0003e8000d901d48 */
[C---:B------:R-:W-:Y:S01]  /*7160*/  HMMA.16816.F32 R24, R168.reuse, R174, R24 ;  /* 0x000000aea818723c */ /* 0x040fe20000001818 */
[----:B------:R1:W-:Y:S04]  /*7170*/  @P0 LDGSTS.E.BYPASS.LTC128B.128 [R233+0xa100], [R230.64], !P6 ;  /* 0x0a100000e6e90fae */ /* 0x0003e8000f101d48 */
[----:B------:R1:W-:Y:S03]  /*7180*/  @P0 LDGSTS.E.BYPASS.LTC128B.128 [R233+0xc100], [R228.64], !P5 ;  /* 0x0c100000e4e90fae */ /* 0x0003e6000e901d48 */
[C---:B---3--:R-:W-:Y:S01]  /*7190*/  HMMA.16816.F32 R28, R168.reuse, R176, R28 ;  /* 0x000000b0a81c723c */ /* 0x048fe2000000181c */
[----:B------:R1:W-:Y:S04]  /*71a0*/  @P0 LDGSTS.E.BYPASS.LTC128B.128 [R233+0xe100], [R226.64], !P4 ;  /* 0x0e100000e2e90fae */ /* 0x0003e8000e101d48 */
[----:B------:R1:W-:Y:S03]  /*71b0*/  @P0 LDGSTS.E.BYPASS.LTC128B.128 [R233+0x9100], [R224.64], !P3 ;  /* 0x09100000e0e90fae */ /* 0x0003e6000d901d48 */
[----:B------:R-:W-:Y:S01]  /*71c0*/  HMMA.16816.F32 R32, R168, R178, R32 ;  /* 0x000000b2a820723c */ /* 0x000fe20000001820 */
[----:B------:R1:W-:Y:S04]  /*71d0*/  @P0 LDGSTS.E.BYPASS.LTC128B.128 [R233+0xb100], [R220.64], !P6 ;  /* 0x0b100000dce90fae */ /* 0x0003e8000f101d48 */
[----:B------:R1:W-:Y:S02]  /*71e0*/  @P0 LDGSTS.E.BYPASS.LTC128B.128 [R233+0xd100], [R182.64], !P5 ;  /* 0x0d100000b6e90fae */ /* 0x0003e4000e901d48 */
[C---:B------:R-:W-:Y:S02]  /*71f0*/  IADD3 R169, R0.reuse, c[0x0][0x328], RZ ;  /* 0x0000ca0000a97a10 */ /* 0x040fe40007ffe0ff */
[----:B------:R1:W-:Y:S03]  /*7200*/  @P0 LDGSTS.E.BYPASS.LTC128B.128 [R233+0xf100], [R180.64], !P4 ;  /* 0x0f100000b4e90fae */ /* 0x0003e6000e101d48 */
[----:B------:R-:W-:Y:S01]  /*7210*/  IADD3 R168, R0, UR6, RZ ;  /* 0x0000000600a87c10 */ /* 0x000fe2000fffe0ff */
[----:B------:R-:W0:Y:S01]  /*7220*/  LDGDEPBAR ;  /* 0x00000000000079af */ /* 0x000e220000000000 */
[--C-:B------:R-:W-:Y:S03]  /*7230*/  IMAD.IADD R2, R169, 0x1, R3.reuse ;  /* 0x00000001a9027824 */ /* 0x100fe600078e0203 */
[----:B------:R-:W-:Y:S01]  /*7240*/  IMAD.IADD R0, R168, 0x1, R3 ;  /* 0x00000001a8007824 */ /* 0x000fe200078e0203 */
        /* <DEDUP_REMOVED lines=15> */
.L_x_2417:
[----:B------:R-:W-:Y:S04]  /*7340*/  MOV R170, c[0x0][0x32c] ;  /* 0x0000cb0000aa7a02 */ /* 0x000fe80000000f00 */
[----:B------:R-:W-:Y:S11]  /*7350*/  ISETP.NE.AND P0, PT, R170, 0x1, PT ;  /* 0x00000001aa00780c */ /* 0x000ff60003f05270 */
[----:B------:R-:W-:Y:S02]  /*7360*/  @!UPT UIADD3 URZ, URZ, URZ, URZ ;  /* 0x0000003f3f3ff290 */ /* 0x000fe4000fffe03f */
[----:B------:R-:W-:Y:S05]  /*7370*/  @P0 IMAD.HI.U32 R170, R3, c[0x0][0x330], RZ ;  /* 0x0000cc0003aa0a27 */ /* 0x000fea00078e00ff */
[----:B------:R-:W-:Y:S02]  /*7380*/  @P0 SHF.R.U32.HI R3, RZ, c[0x0][0x334], R170 ;  /* 0x0000cd00ff030a19 */ /* 0x000fe400000116aa */
.L_x_2418:
[----:B------:R-:W-:Y:S05]  /*7390*/  BSYNC B0 ;  /* 0x0000000000007941 */ /* 0x000fea0003800000 */
.L_x_2416:
[----:B------:R-:W-:Y:S04]  /*73a0*/  IMAD R3, R3, c[0x0][0x32c], -R156 ;  /* 0x0000cb0003037a24 */ /* 0x000fe800078e0a9c */
[----:B------:R-:W-:Y:S05]  /*73b0*/  IMAD.IADD R3, R3, 0x1, -R219 ;  /* 0x0000000103037824 */ /* 0x000fea00078e0adb */
[----:B------:R-:W-:Y:S02]  /*73c0*/  IADD3 R170, R3, c[0x0][0x32c], RZ ;  /* 0x0000cb0003aa7a10 */ /* 0x000fe40007ffe0ff */
[----:B------:R-:W-:Y:S02]  /*73d0*/  IMNMX R0, R0, R3, !PT ;  /* 0x0000000300007217 */ /* 0x000fe40007800200 */
[----:B------:R-:W-:Y:S02]  /*73e0*/  IMNMX R2, R2, R170, PT ;  /* 0x000000aa02027217 */ /* 0x000fe40003800200 */
.L_x_2415:
[----:B------:R-:W-:Y:S01]  /*73f0*/  ISETP.GT.AND P1, PT, R222, -0x1, PT ;  /* 0xffffffffde00780c */ /* 0x000fe20003f24270 */
[----:B------:R-:W2:Y:S03]  /*7400*/  SHFL.IDX PT, R3, R159, 0x1, 0x1c1f ;  /* 0x003c1f009f037f89 */ /* 0x000ea600000e0000 */
        /* <DEDUP_REMOVED lines=26> */
[----:B-1----:R-:W-:Y:S02]  /*75b0*/  FSEL R181, R20, -INF , !P0 ;  /* 0xff80000014b57808 */ /* 0x002fe40004000000 */
        /* <DEDUP_REMOVED lines=19> */
[--C-:B--2---:R-:W-:Y:S03]  /*76f0*/  IMAD.IADD R0, R168, 0x1, R3.reuse ;  /* 0x00000001a8007824 */ /* 0x104fe600078e0203 */
        /* <DEDUP_REMOVED lines=18> */
.L_x_2421:
[----:B------:R-:W-:Y:S04]  /*7820*/  MOV R12, c[0x0][0x32c] ;  /* 0x0000cb00000c7a02 */ /* 0x000fe80000000f00 */
[----:B------:R-:W-:Y:S11]  /*7830*/  ISETP.NE.AND P0, PT, R12, 0x1, PT ;  /* 0x000000010c00780c */ /* 0x000ff60003f05270 */
[----:B------:R-:W-:Y:S02]  /*7840*/  @!UPT UIADD3 URZ, URZ, URZ, URZ ;  /* 0x0000003f3f3ff290 */ /* 0x000fe4000fffe03f */
[----:B------:R-:W-:Y:S05]  /*7850*/  @P0 IMAD.HI.U32 R12, R3, c[0x0][0x330], RZ ;  /* 0x0000cc00030c0a27 */ /* 0x000fea00078e00ff */
[----:B------:R-:W-:Y:S02]  /*7860*/  @P0 SHF.R.U32.HI R3, RZ, c[0x0][0x334], R12 ;  /* 0x0000cd00ff030a19 */ /* 0x000fe4000001160c */
.L_x_2422:
[----:B------:R-:W-:Y:S05]  /*7870*/  BSYNC B0 ;  /* 0x0000000000007941 */ /* 0x000fea0003800000 */
.L_x_2420:
[----:B------:R-:W-:Y:S04]  /*7880*/  IMAD R156, R3, c[0x0][0x32c], -R156 ;  /* 0x0000cb00039c7a24 */ /* 0x000fe800078e0a9c */
[----:B------:R-:W-:Y:S05]  /*7890*/  IMAD.IADD R156, R156, 0x1, -R219 ;  /* 0x000000019c9c7824 */ /* 0x000fea00078e0adb */
[----:B------:R-:W-:Y:S02]  /*78a0*/  IADD3 R3, R156, c[0x0][0x32c], RZ ;  /* 0x0000cb009c037a10 */ /* 0x000fe40007ffe0ff */
[----:B------:R-:W-:Y:S02]  /*78b0*/  IMNMX R0, R0, R156, !PT ;  /* 0x0000009c00007217 */ /* 0x000fe40007800200 */
[----:B------:R-:W-:Y:S02]  /*78c0*/  IMNMX R2, R2, R3, PT ;  /* 0x0000000302027217 */ /* 0x000fe40003800200 */
.L_x_2419:
[----:B------:R-:W-:Y:S02]  /*78d0*/  ISETP.GT.AND P0, PT, R0, RZ, P1 ;  /* 0x000000ff0000720c */ /* 0x000fe40000f04270 */
        /* <DEDUP_REMOVED lines=110> */
[----:B------:R-:W-:Y:S01]  /*7fc0*/  MUFU.EX2 R227, R10 ;  /* 0x0000000a00e37308 */ /* 0x000fe20000000800 */
        /* <DEDUP_REMOVED lines=26> */
[----:B------:R-:W-:Y:S02]  /*8170*/  FMUL.FTZ R53, R2, R53 ;  /* 0x0000003502357220 */ /* 0x000fe40000410000 */
[C---:B--2---:R-:W-:Y:S02]  /*8180*/  FMUL.FTZ R10, R0.reuse, R166 ;  /* 0x000000a6000a7220 */ /* 0x044fe40000410000 */
[C---:B------:R-:W-:Y:S02]  /*8190*/  FMUL.FTZ R11, R0.reuse, R167 ;  /* 0x000000a7000b7220 */ /* 0x040fe40000410000 */
[C---:B------:R-:W-:Y:S01]  /*81a0*/  FMUL.FTZ R18, R0.reuse, R138 ;  /* 0x0000008a00127220 */ /* 0x040fe20000410000 */
[----:B------:R2:W-:Y:S01]  /*81b0*/  MUFU.EX2 R229, R6 ;  /* 0x0000000600e57308 */ /* 0x0005e20000000800 */
[C---:B------:R-:W-:Y:S01]  /*81c0*/  FMUL.FTZ R19, R0.reuse, R139 ;  /* 0x0000008b00137220 */ /* 0x040fe20000410000 */
[----:B------:R-:W-:Y:S01]  /*81d0*/  LDSM.16.MT88.4 R164, [R193+0x1900] ;  /* 0x00190000c1a4783b */ /* 0x000fe20000004200 */
[----:B------:R-:W-:Y:S02]  /*81e0*/  FMUL.FTZ R26, R0, R146 ;  /* 0x00000092001a7220 */ /* 0x000fe40000410000 */
[----:B---3--:R-:W-:Y:S02]  /*81f0*/  FMUL.FTZ R4, R2, R160 ;  /* 0x000000a002047220 */ /* 0x008fe40000410000 */
[C---:B------:R-:W-:Y:S02]  /*8200*/  FMUL.FTZ R27, R0.reuse, R147 ;  /* 0x00000093001b7220 */ /* 0x040fe40000410000 */
[C---:B------:R-:W-:Y:S01]  /*8210*/  FMUL.FTZ R34, R0.reuse, R154 ;  /* 0x0000009a00227220 */ /* 0x040fe20000410000 */
[----:B------:R-:W3:Y:S01]  /*8220*/  MUFU.EX2 R228, R7 ;  /* 0x0000000700e47308 */ /* 0x000ee20000000800 */
[----:B------:R-:W-:Y:S01]  /*8230*/  LDSM.16.MT88.4 R136, [R193+0x2100] ;  /* 0x00210000c188783b */ /* 0x000fe20000004200 */
[----:B------:R-:W-:Y:S01]  /*8240*/  FMUL.FTZ R35, R0, R155 ;  /* 0x0000009b00237220 */ /* 0x000fe20000410000 */
[----:B-1----:R-:W-:Y:S01]  /*8250*/  F2FP.PACK_AB R168, R242, R239 ;  /* 0x000000eff2a8723e */ /* 0x002fe200000000ff */
[----:B------:R-:W-:Y:S02]  /*8260*/  FMUL.FTZ R5, R2, R161 ;  /* 0x000000a102057220 */ /* 0x000fe40000410000 */
[C---:B------:R-:W-:Y:S02]  /*8270*/  FMUL.FTZ R38, R0.reuse, R38 ;  /* 0x0000002600267220 */ /* 0x040fe40000410000 */
[C---:B------:R-:W-:Y:S01]  /*8280*/  FMUL.FTZ R39, R0.reuse, R39 ;  /* 0x0000002700277220 */ /* 0x040fe20000410000 */
[----:B------:R-:W-:Y:S01]  /*8290*/  LDSM.16.MT88.4 R152, [R194+0x2900] ;  /* 0x00290000c298783b */ /* 0x000fe20000004200 */
[C---:B------:R-:W-:Y:S02]  /*82a0*/  FMUL.FTZ R42, R0.reuse, R42 ;  /* 0x0000002a002a7220 */ /* 0x040fe40000410000 */
[C---:B------:R-:W-:Y:S02]  /*82b0*/  FMUL.FTZ R43, R0.reuse, R43 ;  /* 0x0000002b002b7220 */ /* 0x040fe40000410000 */
[C---:B--2---:R-:W-:Y:S02]  /*82c0*/  FMUL.FTZ R6, R0.reuse, R162 ;  /* 0x000000a200067220 */ /* 0x044fe40000410000 */
[C---:B------:R-:W-:Y:S02]  /*82d0*/  FMUL.FTZ R46, R0.reuse, R46 ;  /* 0x0000002e002e7220 */ /* 0x040fe40000410000 */
[C---:B------:R-:W-:Y:S02]  /*82e0*/  FMUL.FTZ R47, R0.reuse, R47 ;  /* 0x0000002f002f7220 */ /* 0x040fe40000410000 */
[C---:B------:R-:W-:Y:S02]  /*82f0*/  FMUL.FTZ R50, R0.reuse, R50 ;  /* 0x0000003200327220 */ /* 0x040fe40000410000 */
[----:B------:R-:W-:Y:S01]  /*8300*/  FMUL.FTZ R51, R0, R51 ;  /* 0x0000003300337220 */ /* 0x000fe20000410000 */
[----:B---3--:R-:W-:Y:S01]  /*8310*/  F2FP.PACK_AB R169, R228, R229 ;  /* 0x000000e5e4a9723e */ /* 0x008fe200000000ff */
[----:B------:R-:W-:Y:S02]  /*8320*/  FMUL.FTZ R7, R0, R163 ;  /* 0x000000a300077220 */ /* 0x000fe40000410000 */
[--C-:B------:R-:W-:Y:S02]  /*8330*/  FFMA.FTZ R144, R180, c[0x0][0x2d0], -R157.reuse ;  /* 0x0000b400b4907a23 */ /* 0x100fe4000001089d */
[C---:B------:R-:W-:Y:S02]  /*8340*/  FMUL.FTZ R54, R0.reuse, R54 ;  /* 0x0000003600367220 */ /* 0x040fe40000410000 */
[----:B------:R-:W-:Y:S01]  /*8350*/  FMUL.FTZ R55, R0, R55 ;  /* 0x0000003700377220 */ /* 0x000fe20000410000 */
        /* <DEDUP_REMOVED lines=20> */
[----:B------:R-:W2:Y:S01]  /*84a0*/  LDSM.16.MT88.4 R140, [R194+0x2100] ;  /* 0x00210000c28c783b */ /* 0x000ea20000004200 */
[----:B------:R-:W-:Y:S02]  /*84b0*/  FMUL.FTZ R63, R0, R63 ;  /* 0x0000003f003f7220 */ /* 0x000fe40000410000 */
[C---:B------:R-:W-:Y:S02]  /*84c0*/  FMUL.FTZ R64, R2.reuse, R64 ;  /* 0x0000004002407220 */ /* 0x040fe40000410000 */
[C---:B------:R-:W-:Y:S03]  /*84d0*/  HMMA.16816.F32 R20, R168.reuse, R28, R20 ;  /* 0x0000001ca814723c */ /* 0x040fe60000001814 */
[----:B------:R-:W-:Y:S02]  /*84e0*/  FMUL.FTZ R65, R2, R65 ;  /* 0x0000004102417220 */ /* 0x000fe40000410000 */
[----:B------:R-:W-:Y:S02]  /*84f0*/  FMUL.FTZ R66, R0, R66 ;  /* 0x0000004200427220 */ /* 0x000fe40000410000 */
[C---:B------:R-:W-:Y:S01]  /*8500*/  FMUL.FTZ R28, R2.reuse, R148 ;  /* 0x00000094021c7220 */ /* 0x040fe20000410000 */
[C---:B------:R-:W-:Y:S04]  /*8510*/  HMMA.16816.F32 R24, R168.reuse, R30, R24 ;  /* 0x0000001ea818723c */ /* 0x040fe80000001818 */
[----:B------:R-:W-:Y:S02]  /*8520*/  FMUL.FTZ R29, R2, R149 ;  /* 0x00000095021d7220 */ /* 0x000fe40000410000 */
[C---:B------:R-:W-:Y:S02]  /*8530*/  FMUL.FTZ R67, R0.reuse, R67 ;  /* 0x0000004300437220 */ /* 0x040fe40000410000 */
[C---:B------:R-:W-:Y:S04]  /*8540*/  FMUL.FTZ R30, R0.reuse, R150 ;  /* 0x00000096001e7220 */ /* 0x040fe80000410000 */
[----:B------:R-:W-:Y:S02]  /*8550*/  FMUL.FTZ R31, R0, R151 ;  /* 0x00000097001f7220 */ /* 0x000fe40000410000 */
[----:B------:R-:W-:Y:S01]  /*8560*/  LDSM.16.MT88.4 R148, [R195+0x900] ;  /* 0x00090000c394783b */ /* 0x000fe20000004200 */
[C---:B------:R-:W-:Y:S02]  /*8570*/  FMUL.FTZ R68, R2.reuse, R68 ;  /* 0x0000004402447220 */ /* 0x040fe40000410000 */
[----:B------:R-:W-:Y:S02]  /*8580*/  FMUL.FTZ R69, R2, R69 ;  /* 0x0000004502457220 */ /* 0x000fe40000410000 */
        /* <DEDUP_REMOVED lines=8> */
[C---:B------:R-:W-:Y:S04]  /*8610*/  HMMA.16816.F32 R36, R168.reuse, R136, R36 ;  /* 0x00000088a824723c */ /* 0x040fe80000001824 */
[----:B------:R-:W-:Y:S02]  /*8620*/  FMUL.FTZ R75, R0, R75 ;  /* 0x0000004b004b7220 */ /* 0x000fe40000410000 */
[C---:B------:R-:W-:Y:S02]  /*8630*/  FMUL.FTZ R76, R2.reuse, R76 ;  /* 0x0000004c024c7220 */ /* 0x040fe40000410000 */
[C---:B------:R-:W-:Y:S01]  /*8640*/  HMMA.16816.F32 R40, R168.reuse, R138, R40 ;  /* 0x0000008aa828723c */ /* 0x040fe20000001828 */
[----:B------:R-:W3:Y:S03]  /*8650*/  LDSM.16.MT88.4 R136, [R195+0x2100] ;  /* 0x00210000c388783b */ /* 0x000ee60000004200 */
        /* <DEDUP_REMOVED lines=18> */
[C---:B---3--:R-:W-:Y:S04]  /*8780*/  HMMA.16816.F32 R60, R168.reuse, R136, R60 ;  /* 0x00000088a83c723c */ /* 0x048fe8000000183c */
        /* <DEDUP_REMOVED lines=32> */
[C---:B------:R-:W-:Y:S04]  /*8990*/  HMMA.16816.F32 R96, R168.reuse, R142, R96 ;  /* 0x0000008ea860723c */ /* 0x040fe80000001860 */
[----:B------:R-:W-:Y:S02]  /*89a0*/  FMUL.FTZ R109, R2, R109 ;  /* 0x0000006d026d7220 */ /* 0x000fe40000410000 */
[C---:B------:R-:W-:Y:S02]  /*89b0*/  FMUL.FTZ R110, R0.reuse, R110 ;  /* 0x0000006e006e7220 */ /* 0x040fe40000410000 */
[----:B------:R-:W-:Y:S01]  /*89c0*/  FMUL.FTZ R111, R0, R111 ;  /* 0x0000006f006f7220 */ /* 0x000fe20000410000 */
[C---:B-1----:R-:W-:Y:S03]  /*89d0*/  HMMA.16816.F32 R100, R168.reuse, R132, R100 ;  /* 0x00000084a864723c */ /* 0x042fe60000001864 */
[--C-:B------:R-:W-:Y:S02]  /*89e0*/  FFMA.FTZ R140, R173, c[0x0][0x2d0], -R172.reuse ;  /* 0x0000b400ad8c7a23 */ /* 0x100fe400000108ac */
[----:B------:R-:W-:Y:S02]  /*89f0*/  FMUL.FTZ R112, R2, R112 ;  /* 0x0000007002707220 */ /* 0x000fe40000410000 */
[----:B------:R1:W-:Y:S01]  /*8a00*/  MUFU.EX2 R238, R140 ;  /* 0x0000008c00ee7308 */ /* 0x0003e20000000800 */
[C---:B------:R-:W-:Y:S04]  /*8a10*/  HMMA.16816.F32 R104, R168.reuse, R134, R104 ;  /* 0x00000086a868723c */ /* 0x040fe80000001868 */
[--C-:B------:R-:W-:Y:S02]  /*8a20*/  FFMA.FTZ R132, R176, c[0x0][0x2d0], -R172.reuse ;  /* 0x0000b400b0847a23 */ /* 0x100fe400000108ac */
[----:B------:R-:W-:Y:S02]  /*8a30*/  FMUL.FTZ R113, R2, R113 ;  /* 0x0000007102717220 */ /* 0x000fe40000410000 */
[C---:B---3--:R-:W-:Y:S01]  /*8a40*/  HMMA.16816.F32 R108, R168.reuse, R136, R108 ;  /* 0x00000088a86c723c */ /* 0x048fe2000000186c */
[----:B------:R2:W-:Y:S03]  /*8a50*/  MUFU.EX2 R236, R132 ;  /* 0x0000008400ec7308 */ /* 0x0005e60000000800 */
[C---:B------:R-:W-:Y:S02]  /*8a60*/  FMUL.FTZ R114, R0.reuse, R114 ;  /* 0x0000007200727220 */ /* 0x040fe40000410000 */
[----:B------:R-:W-:Y:S02]  /*8a70*/  FMUL.FTZ R115, R0, R115 ;  /* 0x0000007300737220 */ /* 0x000fe40000410000 */
[--C-:B------:R-:W-:Y:S04]  /*8a80*/  FFMA.FTZ R136, R175, c[0x0][0x2d0], -R157.reuse ;  /* 0x0000b400af887a23 */ /* 0x100fe8000001089d */
[----:B------:R3:W-:Y:S01]  /*8a90*/  MUFU.EX2 R190, R136 ;  /* 0x0000008800be7308 */ /* 0x0007e20000000800 */
[C---:B------:R-:W-:Y:S03]  /*8aa0*/  HMMA.16816.F32 R112, R168.reuse, R138, R112 ;  /* 0x0000008aa870723c */ /* 0x040fe60000001870 */
[--C-:B-1----:R-:W-:Y:S02]  /*8ab0*/  FFMA.FTZ R140, R174, c[0x0][0x2d0], -R172.reuse ;  /* 0x0000b400ae8c7a23 */ /* 0x102fe400000108ac */
[C---:B------:R-:W-:Y:S02]  /*8ac0*/  FMUL.FTZ R116, R2.reuse, R116 ;  /* 0x0000007402747220 */ /* 0x040fe40000410000 */
[----:B------:R-:W-:Y:S02]  /*8ad0*/  FMUL.FTZ R117, R2, R117 ;  /* 0x0000007502757220 */ /* 0x000fe40000410000 */
[----:B------:R1:W4:Y:S03]  /*8ae0*/  MUFU.EX2 R237, R140 ;  /* 0x0000008c00ed7308 */ /* 0x0003260000000800 */
[--C-:B--2---:R-:W-:Y:S02]  /*8af0*/  FFMA.FTZ R132, R179, c[0x0][0x2d0], -R172.reuse ;  /* 0x0000b400b3847a23 */ /* 0x104fe400000108ac */
[C---:B------:R-:W-:Y:S02]  /*8b00*/  FMUL.FTZ R118, R0.reuse, R118 ;  /* 0x0000007600767220 */ /* 0x040fe40000410000 */
[----:B------:R-:W-:Y:S02]  /*8b10*/  FMUL.FTZ R119, R0, R119 ;  /* 0x0000007700777220 */ /* 0x000fe40000410000 */
[C---:B------:R-:W-:Y:S01]  /*8b20*/  FMUL.FTZ R120, R2.reuse, R120 ;  /* 0x0000007802787220 */ /* 0x040fe20000410000 */
[----:B------:R2:W-:Y:S01]  /*8b30*/  MUFU.EX2 R235, R132 ;  /* 0x0000008400eb7308 */ /* 0x0005e20000000800 */
[----:B------:R-:W-:Y:S02]  /*8b40*/  FMUL.FTZ R121, R2, R121 ;  /* 0x0000007902797220 */ /* 0x000fe40000410000 */
[C---:B------:R-:W-:Y:S02]  /*8b50*/  FMUL.FTZ R122, R0.reuse, R122 ;  /* 0x0000007a007a7220 */ /* 0x040fe40000410000 */
[--C-:B---3--:R-:W-:Y:S02]  /*8b60*/  FFMA.FTZ R136, R177, c[0x0][0x2d0], -R157.reuse ;  /* 0x0000b400b1887a23 */ /* 0x108fe4000001089d */
[----:B------:R-:W-:Y:S02]  /*8b70*/  FMUL.FTZ R123, R0, R123 ;  /* 0x0000007b007b7220 */ /* 0x000fe40000410000 */
[C---:B------:R-:W-:Y:S01]  /*8b80*/  FMUL.FTZ R124, R2.reuse, R124 ;  /* 0x0000007c027c7220 */ /* 0x040fe20000410000 */
[----:B------:R3:W5:Y:S01]  /*8b90*/  MUFU.EX2 R189, R136 ;  /* 0x0000008800bd7308 */ /* 0x0007620000000800 */
[----:B------:R-:W-:Y:S02]  /*8ba0*/  FMUL.FTZ R125, R2, R125 ;  /* 0x0000007d027d7220 */ /* 0x000fe40000410000 */
[----:B------:R-:W-:Y:S01]  /*8bb0*/  FMUL.FTZ R126, R0, R126 ;  /* 0x0000007e007e7220 */ /* 0x000fe20000410000 */
[----:B-1----:R-:W1:Y:S01]  /*8bc0*/  LDSM.16.MT88.4 R140, [R196+0x6100] ;  /* 0x00610000c48c783b */ /* 0x002e620000004200 */
[--C-:B------:R-:W-:Y:S02]  /*8bd0*/  FFMA.FTZ R158, R188, c[0x0][0x2d0], -R157.reuse ;  /* 0x0000b400bc9e7a23 */ /* 0x100fe4000001089d */
[----:B------:R-:W-:Y:S02]  /*8be0*/  FMUL.FTZ R127, R0, R127 ;  /* 0x0000007f007f7220 */ /* 0x000fe40000410000 */
[C---:B------:R-:W-:Y:S01]  /*8bf0*/  FMUL.FTZ R128, R2.reuse, R128 ;  /* 0x0000008002807220 */ /* 0x040fe20000410000 */
[----:B------:R-:W-:Y:S01]  /*8c00*/  MUFU.EX2 R174, R158 ;  /* 0x0000009e00ae7308 */ /* 0x000fe20000000800 */
[----:B------:R-:W-:Y:S02]  /*8c10*/  FMUL.FTZ R129, R2, R129 ;  /* 0x0000008102817220 */ /* 0x000fe40000410000 */
[C---:B------:R-:W-:Y:S01]  /*8c20*/  FMUL.FTZ R130, R0.reuse, R130 ;  /* 0x0000008200827220 */ /* 0x040fe20000410000 */
[----:B--2---:R-:W2:Y:S01]  /*8c30*/  LDSM.16.MT88.4 R132, [R195+0x6100] ;  /* 0x00610000c384783b */ /* 0x004ea20000004200 */
[----:B------:R-:W-:Y:S02]  /*8c40*/  FMUL.FTZ R131, R0, R131 ;  /* 0x0000008300837220 */ /* 0x000fe40000410000 */
[--C-:B---3--:R-:W-:Y:S03]  /*8c50*/  FFMA.FTZ R136, R178, c[0x0][0x2d0], -R157.reuse ;  /* 0x0000b400b2887a23 */ /* 0x108fe6000001089d */
[----:B------:R3:W-:Y:S10]  /*8c60*/  MUFU.EX2 R178, R144 ;  /* 0x0000009000b27308 */ /* 0x0007f40000000800 */
[----:B------:R2:W2:Y:S01]  /*8c70*/  MUFU.EX2 R179, R136 ;  /* 0x0000008800b37308 */ /* 0x0004a20000000800 */
[C---:B-1----:R-:W-:Y:S01]  /*8c80*/  HMMA.16816.F32 R116, R168.reuse, R140, R116 ;  /* 0x0000008ca874723c */ /* 0x042fe20000001874 */
[----:B---3--:R-:W-:Y:S07]  /*8c90*/  LDSM.16.MT88.4 R144, [R196+0x900] ;  /* 0x00090000c490783b */ /* 0x008fee0000004200 */
[C---:B------:R-:W-:Y:S01]  /*8ca0*/  HMMA.16816.F32 R120, R168.reuse, R142, R120 ;  /* 0x0000008ea878723c */ /* 0x040fe20000001878 */
[----:B------:R-:W-:Y:S07]  /*8cb0*/  LDSM.16.MT88.4 R140, [R194+0x900] ;  /* 0x00090000c28c783b */ /* 0x000fee0000004200 */
[C---:B--2---:R-:W-:Y:S01]  /*8cc0*/  HMMA.16816.F32 R124, R168.reuse, R132, R124 ;  /* 0x00000084a87c723c */ /* 0x044fe2000000187c */
[----:B------:R-:W1:Y:S06]  /*8cd0*/  LDSM.16.MT88.4 R136, [R193+0x900] ;  /* 0x00090000c188783b */ /* 0x000e6c0000004200 */
[----:B----4-:R-:W-:Y:S01]  /*8ce0*/  F2FP.PACK_AB R132, R237, R238 ;  /* 0x000000eeed84723e */ /* 0x010fe200000000ff */
[----:B------:R-:W-:Y:S04]  /*8cf0*/  HMMA.16816.F32 R128, R168, R134, R128 ;  /* 0x00000086a880723c */ /* 0x000fe80000001880 */
[----:B-----5:R-:W-:Y:S03]  /*8d00*/  F2FP.PACK_AB R133, R189, R190 ;  /* 0x000000bebd85723e */ /* 0x020fe600000000ff */
        /* <DEDUP_REMOVED lines=23> */
[C---:B---3--:R-:W-:Y:S07]  /*8e80*/  HMMA.16816.F32 R60, R132.reuse, R144, R60 ;  /* 0x00000090843c723c */ /* 0x048fee000000183c */
[--C-:B------:R-:W-:Y:S01]  /*8e90*/  FFMA.FTZ R144, R181, c[0x0][0x2d0], -R172.reuse ;  /* 0x0000b400b5907a23 */ /* 0x100fe200000108ac */
[C---:B------:R-:W-:Y:S03]  /*8ea0*/  HMMA.16816.F32 R64, R132.reuse, R146, R64 ;  /* 0x000000928440723c */ /* 0x040fe60000001840 */
[----:B------:R3:W-:Y:S05]  /*8eb0*/  MUFU.EX2 R234, R144 ;  /* 0x0000009000ea7308 */ /* 0x0007ea0000000800 */
[C---:B-1----:R-:W-:Y:S08]  /*8ec0*/  HMMA.16816.F32 R68, R132.reuse, R136, R68 ;  /* 0x000000888444723c */ /* 0x042ff00000001844 */
[C---:B------:R-:W-:Y:S01]  /*8ed0*/  HMMA.16816.F32 R72, R132.reuse, R138, R72 ;  /* 0x0000008a8448723c */ /* 0x040fe20000001848 */
[----:B------:R-:W1:Y:S07]  /*8ee0*/  LDSM.16.MT88.4 R136, [R193+0x6900] ;  /* 0x00690000c188783b */ /* 0x000e6e0000004200 */
[C---:B------:R-:W-:Y:S04]  /*8ef0*/  HMMA.16816.F32 R76, R132.reuse, R148, R76 ;  /* 0x00000094844c723c */ /* 0x040fe8000000184c */
[--C-:B---3--:R-:W-:Y:S03]  /*8f00*/  FFMA.FTZ R144, R183, c[0x0][0x2d0], -R172.reuse ;  /* 0x0000b400b7907a23 */ /* 0x108fe600000108ac */
[--C-:B------:R-:W-:Y:S01]  /*8f10*/  FFMA.FTZ R148, R186, c[0x0][0x2d0], -R172.reuse ;  /* 0x0000b400ba947a23 */ /* 0x100fe200000108ac */
[C---:B------:R-:W-:Y:S01]  /*8f20*/  HMMA.16816.F32 R80, R132.reuse, R150, R80 ;  /* 0x000000968450723c */ /* 0x040fe20000001850 */
[----:B------:R3:W5:Y:S07]  /*8f30*/  MUFU.EX2 R231, R144 ;  /* 0x0000009000e77308 */ /* 0x00076e0000000800 */
[C---:B----4-:R-:W-:Y:S03]  /*8f40*/  HMMA.16816.F32 R84, R132.reuse, R152, R84 ;  /* 0x000000988454723c */ /* 0x050fe60000001854 */
[----:B------:R4:W-:Y:S05]  /*8f50*/  MUFU.EX2 R230, R148 ;  /* 0x0000009400e67308 */ /* 0x0009ea0000000800 */
[C---:B------:R-:W-:Y:S01]  /*8f60*/  HMMA.16816.F32 R88, R132.reuse, R154, R88 ;  /* 0x0000009a8458723c */ /* 0x040fe20000001858 */
[----:B------:R-:W-:Y:S07]  /*8f70*/  LDSM.16.MT88.4 R152, [R195+0x6900] ;  /* 0x00690000c398783b */ /* 0x000fee0000004200 */
[C---:B--2---:R-:W-:Y:S01]  /*8f80*/  HMMA.16816.F32 R92, R132.reuse, R140, R92 ;  /* 0x0000008c845c723c */ /* 0x044fe2000000185c */
[----:B---3--:R-:W2:Y:S06]  /*8f90*/  LDSM.16.MT88.4 R144, [R194+0x6900] ;  /* 0x00690000c290783b */ /* 0x008eac0000004200 */
[--C-:B------:R-:W-:Y:S01]  /*8fa0*/  FFMA.FTZ R140, R182, c[0x0][0x2d0], -R157.reuse ;  /* 0x0000b400b68c7a23 */ /* 0x100fe2000001089d */
[C---:B------:R-:W-:Y:S03]  /*8fb0*/  HMMA.16816.F32 R96, R132.reuse, R142, R96 ;  /* 0x0000008e8460723c */ /* 0x040fe60000001860 */
[----:B------:R3:W-:Y:S01]  /*8fc0*/  MUFU.EX2 R177, R140 ;  /* 0x0000008c00b17308 */ /* 0x0007e20000000800 */
[--C-:B----4-:R-:W-:Y:S02]  /*8fd0*/  FFMA.FTZ R148, R187, c[0x0][0x2d0], -R172.reuse ;  /* 0x0000b400bb947a23 */ /* 0x110fe400000108ac */
[----:B------:R-:W4:Y:S02]  /*8fe0*/  LDL R187, [R1+0x1c] ;  /* 0x00001c0001bb7983 */ /* 0x000f240000100800 */
[C---:B-1----:R-:W-:Y:S05]  /*8ff0*/  HMMA.16816.F32 R100, R132.reuse, R136, R100 ;  /* 0x000000888464723c */ /* 0x042fea0000001864 */
[----:B------:R1:W1:Y:S02]  /*9000*/  MUFU.EX2 R186, R148 ;  /* 0x0000009400ba7308 */ /* 0x0002640000000800 */
[--C-:B------:R-:W-:Y:S01]  /*9010*/  FFMA.FTZ R136, R185, c[0x0][0x2d0], -R157.reuse ;  /* 0x0000b400b9887a23 */ /* 0x100fe2000001089d */
[C---:B------:R-:W-:Y:S07]  /*9020*/  HMMA.16816.F32 R104, R132.reuse, R138, R104 ;  /* 0x0000008a8468723c */ /* 0x040fee0000001868 */
[----:B------:R5:W-:Y:S01]  /*9030*/  MUFU.EX2 R175, R136 ;  /* 0x0000008800af7308 */ /* 0x000be20000000800 */
[--C-:B---3--:R-:W-:Y:S01]  /*9040*/  FFMA.FTZ R140, R184, c[0x0][0x2d0], -R157.reuse ;  /* 0x0000b400b88c7a23 */ /* 0x108fe2000001089d */
[C---:B--2---:R-:W-:Y:S08]  /*9050*/  HMMA.16816.F32 R108, R132.reuse, R144, R108 ;  /* 0x00000090846c723c */ /* 0x044ff0000000186c */
[----:B------:R2:W3:Y:S01]  /*9060*/  MUFU.EX2 R176, R140 ;  /* 0x0000008c00b07308 */ /* 0x0004e20000000800 */
[----:B-1----:R-:W1:Y:S01]  /*9070*/  LDSM.16.MT88.4 R148, [R196+0x6900] ;  /* 0x00690000c494783b */ /* 0x002e620000004200 */
[C---:B------:R-:W-:Y:S07]  /*9080*/  HMMA.16816.F32 R112, R132.reuse, R146, R112 ;  /* 0x000000928470723c */ /* 0x040fee0000001870 */
[----:B------:R-:W-:Y:S08]  /*9090*/  LDSM.16.MT88.4 R144, [R196+0x1100] ;  /* 0x00110000c490783b */ /* 0x000ff00000004200 */
[----:B-----5:R-:W5:Y:S08]  /*90a0*/  LDSM.16.MT88.4 R136, [R193+0x1100] ;  /* 0x00110000c188783b */ /* 0x020f700000004200 */
[----:B--2---:R-:W2:Y:S01]  /*90b0*/  LDSM.16.MT88.4 R140, [R194+0x1100] ;  /* 0x00110000c28c783b */ /* 0x004ea20000004200 */
[C---:B-1----:R-:W-:Y:S08]  /*90c0*/  HMMA.16816.F32 R116, R132.reuse, R148, R116 ;  /* 0x000000948474723c */ /* 0x042ff00000001874 */
[C---:B------:R-:W-:Y:S01]  /*90d0*/  HMMA.16816.F32 R120, R132.reuse, R150, R120 ;  /* 0x000000968478723c */ /* 0x040fe20000001878 */
[----:B------:R-:W1:Y:S07]  /*90e0*/  LDSM.16.MT88.4 R148, [R195+0x1100] ;  /* 0x00110000c394783b */ /* 0x000e6e0000004200 */
[C---:B------:R-:W-:Y:S08]  /*90f0*/  HMMA.16816.F32 R124, R132.reuse, R152, R124 ;  /* 0x00000098847c723c */ /* 0x040ff0000000187c */
[----:B------:R-:W-:Y:S01]  /*9100*/  HMMA.16816.F32 R128, R132, R154, R128 ;  /* 0x0000009a8480723c */ /* 0x000fe20000001880 */
[----:B------:R-:W-:Y:S06]  /*9110*/  LDSM.16.MT88.4 R152, [R194+0x3100] ;  /* 0x00310000c298783b */ /* 0x000fec0000004200 */
[----:B------:R-:W-:Y:S02]  /*9120*/  F2FP.PACK_AB R132, R231, R234 ;  /* 0x000000eae784723e */ /* 0x000fe400000000ff */
[----:B------:R-:W-:Y:S03]  /*9130*/  F2FP.PACK_AB R134, R186, R230 ;  /* 0x000000e6ba86723e */ /* 0x000fe600000000ff */
[----:B---3--:R-:W-:Y:S02]  /*9140*/  F2FP.PACK_AB R133, R176, R177 ;  /* 0x000000b1b085723e */ /* 0x008fe400000000ff */
[----:B------:R-:W-:Y:S07]  /*9150*/  F2FP.PACK_AB R135, R174, R175 ;  /* 0x000000afae87723e */ /* 0x000fee00000000ff */
        /* <DEDUP_REMOVED lines=8> */
[----:B------:R-:W5:Y:S07]  /*91e0*/  LDSM.16.MT88.4 R144, [R195+0x3100] ;  /* 0x00310000c390783b */ /* 0x000f6e0000004200 */
[C---:B-1----:R-:W-:Y:S08]  /*91f0*/  HMMA.16816.F32 R28, R132.reuse, R148, R28 ;  /* 0x00000094841c723c */ /* 0x042ff0000000181c */
[C---:B------:R-:W-:Y:S01]  /*9200*/  HMMA.16816.F32 R32, R132.reuse, R150, R32 ;  /* 0x000000968420723c */ /* 0x040fe20000001820 */
[----:B------:R-:W-:Y:S07]  /*9210*/  LDSM.16.MT88.4 R148, [R194+0x5100] ;  /* 0x00510000c294783b */ /* 0x000fee0000004200 */
[C---:B---3--:R-:W-:Y:S08]  /*9220*/  HMMA.16816.F32 R36, R132.reuse, R136, R36 ;  /* 0x000000888424723c */ /* 0x048ff00000001824 */
        /* <DEDUP_REMOVED lines=8> */
[C---:B-----5:R-:W-:Y:S07]  /*92b0*/  HMMA.16816.F32 R60, R132.reuse, R144, R60 ;  /* 0x00000090843c723c */ /* 0x060fee000000183c */
[--C-:B------:R-:W-:Y:S01]  /*92c0*/  FFMA.FTZ R144, R220, c[0x0][0x2d0], -R172.reuse ;  /* 0x0000b400dc907a23 */ /* 0x100fe200000108ac */
[C---:B------:R-:W-:Y:S03]  /*92d0*/  HMMA.16816.F32 R64, R132.reuse, R146, R64 ;  /* 0x000000928440723c */ /* 0x040fe60000001840 */
[----:B------:R5:W-:Y:S05]  /*92e0*/  MUFU.EX2 R182, R144 ;  /* 0x0000009000b67308 */ /* 0x000bea0000000800 */
[C---:B-1----:R-:W-:Y:S07]  /*92f0*/  HMMA.16816.F32 R68, R132.reuse, R136, R68 ;  /* 0x000000888444723c */ /* 0x042fee0000001844 */
[--C-:B------:R-:W-:Y:S01]  /*9300*/  FFMA.FTZ R136, R191, c[0x0][0x2d0], -R172.reuse ;  /* 0x0000b400bf887a23 */ /* 0x100fe200000108ac */
[C---:B------:R-:W-:Y:S03]  /*9310*/  HMMA.16816.F32 R72, R132.reuse, R138, R72 ;  /* 0x0000008a8448723c */ /* 0x040fe60000001848 */
[----:B------:R1:W1:Y:S05]  /*9320*/  MUFU.EX2 R183, R136 ;  /* 0x0000008800b77308 */ /* 0x00026a0000000800 */
[C---:B------:R-:W-:Y:S01]  /*9330*/  HMMA.16816.F32 R76, R132.reuse, R148, R76 ;  /* 0x00000094844c723c */ /* 0x040fe2000000184c */
[----:B-----5:R-:W-:Y:S06]  /*9340*/  LDSM.16.MT88.4 R144, [R194+0x7100] ;  /* 0x00710000c290783b */ /* 0x020fec0000004200 */
[--C-:B------:R-:W-:Y:S01]  /*9350*/  FFMA.FTZ R148, R224, c[0x0][0x2d0], -R172.reuse ;  /* 0x0000b400e0947a23 */ /* 0x100fe200000108ac */
[C---:B------:R-:W-:Y:S03]  /*9360*/  HMMA.16816.F32 R80, R132.reuse, R150, R80 ;  /* 0x000000968450723c */ /* 0x040fe60000001850 */
[----:B------:R5:W-:Y:S01]  /*9370*/  MUFU.EX2 R181, R148 ;  /* 0x0000009400b57308 */ /* 0x000be20000000800 */
[----:B------:R-:W-:Y:S04]  /*9380*/  FFMA.FTZ R172, R225, c[0x0][0x2d0], -R172 ;  /* 0x0000b400e1ac7a23 */ /* 0x000fe800000108ac */
[C---:B---3--:R-:W-:Y:S01]  /*9390*/  HMMA.16816.F32 R84, R132.reuse, R152, R84 ;  /* 0x000000988454723c */ /* 0x048fe20000001854 */
[----:B-1----:R-:W1:Y:S03]  /*93a0*/  LDSM.16.MT88.4 R136, [R193+0x7100] ;  /* 0x00710000c188783b */ /* 0x002e660000004200 */
[----:B------:R-:W-:Y:S01]  /*93b0*/  F2FP.PACK_AB R168, R182, R183 ;  /* 0x000000b7b6a8723e */ /* 0x000fe200000000ff */
[----:B------:R-:W3:Y:S02]  /*93c0*/  MUFU.EX2 R180, R172 ;  /* 0x000000ac00b47308 */ /* 0x000ee40000000800 */
[--C-:B------:R-:W-:Y:S01]  /*93d0*/  FFMA.FTZ R152, R221, c[0x0][0x2d0], -R157.reuse ;  /* 0x0000b400dd987a23 */ /* 0x100fe2000001089d */
[C---:B------:R-:W-:Y:S07]  /*93e0*/  HMMA.16816.F32 R88, R132.reuse, R154, R88 ;  /* 0x0000009a8458723c */ /* 0x040fee0000001858 */
[----:B------:R1:W-:Y:S01]  /*93f0*/  MUFU.EX2 R172, R152 ;  /* 0x0000009800ac7308 */ /* 0x0003e20000000800 */
[C---:B--2---:R-:W-:Y:S01]  /*9400*/  HMMA.16816.F32 R92, R132.reuse, R140, R92 ;  /* 0x0000008c845c723c */ /* 0x044fe2000000185c */
[----:B-----5:R-:W2:Y:S06]  /*9410*/  LDSM.16.MT88.4 R148, [R196+0x7100] ;  /* 0x00710000c494783b */ /* 0x020eac0000004200 */
[--C-:B------:R-:W-:Y:S01]  /*9420*/  FFMA.FTZ R140, R219, c[0x0][0x2d0], -R157.reuse ;  /* 0x0000b400db8c7a23 */ /* 0x100fe2000001089d */
[C---:B------:R-:W-:Y:S03]  /*9430*/  HMMA.16816.F32 R96, R132.reuse, R142, R96 ;  /* 0x0000008e8460723c */ /* 0x040fe60000001860 */
[----:B------:R5:W5:Y:S01]  /*9440*/  MUFU.EX2 R173, R140 ;  /* 0x0000008c00ad7308 */ /* 0x000b620000000800 */
[----:B----4-:R-:W-:Y:S02]  /*9450*/  ISETP.GT.AND P0, PT, R222, R187, PT ;  /* 0x000000bbde00720c */ /* 0x010fe40003f04270 */
[----:B---3--:R-:W-:Y:S02]  /*9460*/  F2FP.PACK_AB R170, R180, R181 ;  /* 0x000000b5b4aa723e */ /* 0x008fe400000000ff */
[----:B------:R-:W-:Y:S04]  /*9470*/  IADD3 R219, R222, -0x1, RZ ;  /* 0xffffffffdedb7810 */ /* 0x000fe80007ffe0ff */
[----:B------:R-:W-:Y:S01]  /*9480*/  MOV R222, R219 ;  /* 0x000000db00de7202 */ /* 0x000fe20000000f00 */
[----:B-1----:R-:W-:Y:S01]  /*9490*/  LDSM.16.MT88.4 R152, [R195+0x1900] ;  /* 0x00190000c398783b */ /* 0x002fe20000004200 */
[C---:B------:R-:W-:Y:S07]  /*94a0*/  HMMA.16816.F32 R100, R132.reuse, R136, R100 ;  /* 0x000000888464723c */ /* 0x040fee0000001864 */
[--C-:B------:R-:W-:Y:S01]  /*94b0*/  FFMA.FTZ R136, R223, c[0x0][0x2d0], -R157.reuse ;  /* 0x0000b400df887a23 */ /* 0x100fe2000001089d */
[C---:B------:R-:W-:Y:S01]  /*94c0*/  HMMA.16816.F32 R104, R132.reuse, R138, R104 ;  /* 0x0000008a8468723c */ /* 0x040fe20000001868 */
[----:B-----5:R-:W1:Y:S02]  /*94d0*/  LDSM.16.MT88.4 R140, [R195+0x7100] ;  /* 0x00710000c38c783b */ /* 0x020e640000004200 */
[----:B------:R3:W-:Y:S01]  /*94e0*/  MUFU.EX2 R158, R136 ;  /* 0x00000088009e7308 */ /* 0x0007e20000000800 */
[----:B------:R-:W-:Y:S01]  /*94f0*/  F2FP.PACK_AB R169, R172, R173 ;  /* 0x000000adaca9723e */ /* 0x000fe200000000ff */
[----:B------:R-:W-:Y:S03]  /*9500*/  FFMA.FTZ R157, R159, c[0x0][0x2d0], -R157 ;  /* 0x0000b4009f9d7a23 */ /* 0x000fe6000001089d */
[C---:B------:R-:W-:Y:S05]  /*9510*/  HMMA.16816.F32 R108, R132.reuse, R144, R108 ;  /* 0x00000090846c723c */ /* 0x040fea000000186c */
[----:B------:R-:W4:Y:S03]  /*9520*/  MUFU.EX2 R157, R157 ;  /* 0x0000009d009d7308 */ /* 0x000f260000000800 */
[C---:B------:R-:W-:Y:S01]  /*9530*/  HMMA.16816.F32 R112, R132.reuse, R146, R112 ;  /* 0x000000928470723c */ /* 0x040fe20000001870 */
[----:B------:R-:W-:Y:S07]  /*9540*/  LDSM.16.MT88.4 R144, [R196+0x1900] ;  /* 0x00190000c490783b */ /* 0x000fee0000004200 */
[C---:B--2---:R-:W-:Y:S01]  /*9550*/  HMMA.16816.F32 R116, R132.reuse, R148, R116 ;  /* 0x000000948474723c */ /* 0x044fe20000001874 */
[----:B---3--:R-:W2:Y:S07]  /*9560*/  LDSM.16.MT88.4 R136, [R194+0x1900] ;  /* 0x00190000c288783b */ /* 0x008eae0000004200 */
[C---:B------:R-:W-:Y:S04]  /*9570*/  HMMA.16816.F32 R120, R132.reuse, R150, R120 ;  /* 0x000000968478723c */ /* 0x040fe80000001878 */
[----:B----4-:R-:W-:Y:S04]  /*9580*/  F2FP.PACK_AB R171, R157, R158 ;  /* 0x0000009e9dab723e */ /* 0x010fe800000000ff */
[C---:B-1----:R-:W-:Y:S08]  /*9590*/  HMMA.16816.F32 R124, R132.reuse, R140, R124 ;  /* 0x0000008c847c723c */ /* 0x042ff0000000187c */
[----:B------:R-:W-:Y:S08]  /*95a0*/  HMMA.16816.F32 R128, R132, R142, R128 ;  /* 0x0000008e8480723c */ /* 0x000ff00000001880 */
[C---:B------:R-:W-:Y:S01]  /*95b0*/  HMMA.16816.F32 R160, R168.reuse, R164, R4 ;  /* 0x000000a4a8a0723c */ /* 0x040fe20000001804 */
[----:B------:R-:W1:Y:S07]  /*95c0*/  LDSM.16.MT88.4 R4, [R193+0x3900] ;  /* 0x00390000c104783b */ /* 0x000e6e0000004200 */
[C---:B------:R-:W-:Y:S01]  /*95d0*/  HMMA.16816.F32 R164, R168.reuse, R166, R8 ;  /* 0x000000a6a8a4723c */ /* 0x040fe20000001808 */
[----:B------:R-:W3:Y:S07]  /*95e0*/  LDSM.16.MT88.4 R8, [R194+0x3900] ;  /* 0x00390000c208783b */ /* 0x000eee0000004200 */
[C---:B--2---:R-:W-:Y:S01]  /*95f0*/  HMMA.16816.F32 R132, R168.reuse, R136, R12 ;  /* 0x00000088a884723c */ /* 0x044fe2000000180c */
        /* <DEDUP_REMOVED lines=11> */
[C---:B---3--:R-:W-:Y:S08]  /*96b0*/  HMMA.16816.F32 R44, R168.reuse, R8, R44 ;  /* 0x00000008a82c723c */ /* 0x048ff0000000182c */
[C---:B------:R-:W-:Y:S01]  /*96c0*/  HMMA.16816.F32 R48, R168.reuse, R10, R48 ;  /* 0x0000000aa830723c */ /* 0x040fe20000001830 */
[----:B------:R-:W3:Y:S07]  /*96d0*/  LDSM.16.MT88.4 R8, [R196+0x5900] ;  /* 0x00590000c408783b */ /* 0x000eee0000004200 */
        /* <DEDUP_REMOVED lines=12> */
[C---:B---3--:R-:W-:Y:S08]  /*97a0*/  HMMA.16816.F32 R84, R168.reuse, R8, R84 ;  /* 0x00000008a854723c */ /* 0x048ff00000001854 */
[C---:B------:R-:W-:Y:S01]  /*97b0*/  HMMA.16816.F32 R88, R168.reuse, R10, R88 ;  /* 0x0000000aa858723c */ /* 0x040fe20000001858 */
[----:B------:R-:W3:Y:S07]  /*97c0*/  LDSM.16.MT88.4 R8, [R195+0x7900] ;  /* 0x00790000c308783b */ /* 0x000eee0000004200 */
[C---:B--2---:R-:W-:Y:S07]  /*97d0*/  HMMA.16816.F32 R92, R168.reuse, R12, R92 ;  /* 0x0000000ca85c723c */ /* 0x044fee000000185c */
[----:B------:R-:W-:Y:S01]  /*97e0*/  FFMA.FTZ R12, R2, R243, R239 ;  /* 0x000000f3020c7223 */ /* 0x000fe200000100ef */
[C---:B------:R-:W-:Y:S04]  /*97f0*/  HMMA.16816.F32 R96, R168.reuse, R14, R96 ;  /* 0x0000000ea860723c */ /* 0x040fe80000001860 */
[----:B------:R-:W-:Y:S02]  /*9800*/  FFMA.FTZ R2, R0, R244, R229 ;  /* 0x000000f400027223 */ /* 0x000fe400000100e5 */
        /* <DEDUP_REMOVED lines=41> */
.L_x_2414:
        /* <DEDUP_REMOVED lines=22> */
.L_x_2425:
[----:B------:R-:W-:-:S04]  /*9c00*/  MOV R4, c[0x0][0x32c] ;  /* 0x0000cb0000047a02 */ /* 0x000fc80000000f00 */
[----:B------:R-:W-:-:S13]  /*9c10*/  ISETP.NE.AND P0, PT, R4, 0x1, PT ;  /* 0x000000010400780c */ /* 0x000fda0003f05270 */
[----:B------:R-:W-:-:S05]  /*9c20*/  @P0 IMAD.HI.U32 R4, R0, c[0x0][0x330], RZ ;  /* 0x0000cc0000040a27 */ /* 0x000fca00078e00ff */
[----:B------:R-:W-:-:S05]  /*9c30*/  @P0 SHF.R.U32.HI R0, RZ, c[0x0][0x334], R4 ;  /* 0x0000cd00ff000a19 */ /* 0x000fca0000011604 */
.L_x_2426:
[----:B------:R-:W-:-:S05]  /*9c40*/  IMAD R0, R0, c[0x0][0x32c], RZ ;  /* 0x0000cb0000007a24 */ /* 0x000fca00078e02ff */
[----:B------:R-:W-:-:S04]  /*9c50*/  IMNMX R2, R2, R0, !PT ;  /* 0x0000000002027217 */ /* 0x000fc80007800200 */
.L_x_2424:
        /* <DEDUP_REMOVED lines=18> */
[----:B------:R1:W-:Y:S04]  /*9d80*/  STL [R1], R0 ;  /* 0x0000000001007387 */ /* 0x0003e80000100800 */
[----:B------:R-:W-:Y:S01]  /*9d90*/  IMAD.X R250, RZ, RZ, R9, P0 ;  /* 0x000000fffffa7224 */ /* 0x000fe200000e0609 */
[----:B------:R-:W-:-:S05]  /*9da0*/  IADD3 R249, P0, R10, 0xc0, RZ ;  /* 0x000000c00af97810 */ /* 0x000fca0007f1e0ff */
[----:B------:R-:W-:Y:S01]  /*9db0*/  IMAD.X R248, RZ, RZ, R9, P0 ;  /* 0x000000fffff87224 */ /* 0x000fe200000e0609 */
[----:B----4-:R-:W-:-:S04]  /*9dc0*/  IADD3 R247, P0, R6, 0x40, RZ ;  /* 0x0000004006f77810 */ /* 0x010fc80007f1e0ff */
[----:B-----5:R-:W-:Y:S02]  /*9dd0*/  IADD3.X R246, RZ, R5, RZ, P0, !PT ;  /* 0x00000005fff67210 */ /* 0x020fe400007fe4ff */
[----:B------:R-:W-:-:S05]  /*9de0*/  IADD3 R245, P0, R6, 0x80, RZ ;  /* 0x0000008006f57810 */ /* 0x000fca0007f1e0ff */
[----:B------:R-:W-:Y:S01]  /*9df0*/  IMAD.X R242, RZ, RZ, R5, P0 ;  /* 0x000000fffff27224 */ /* 0x000fe200000e0605 */
[----:B------:R-:W-:-:S04]  /*9e00*/  IADD3 R241, P0, R6, 0xc0, RZ ;  /* 0x000000c006f17810 */ /* 0x000fc80007f1e0ff */
[----:B-1----:R-:W-:Y:S02]  /*9e10*/  IADD3.X R240, RZ, R5, RZ, P0, !PT ;  /* 0x00000005fff07210 */ /* 0x002fe400007fe4ff */
.L_x_2428:
[----:B------:R-:W2:Y:S01]  /*9e20*/  LDL.64 R14, [R1+0x30] ;  /* 0x00003000010e7983 */ /* 0x000ea20000100a00 */
[----:B------:R-:W-:Y:S01]  /*9e30*/  ISETP.GT.AND P1, PT, R232, R220, PT ;  /* 0x000000dce800720c */ /* 0x000fe20003f24270 */
[----:B------:R-:W-:Y:S04]  /*9e40*/  DEPBAR.LE SB0, 0x0 ;  /* 0x000080000000791a */ /* 0x000fe80000000000 */
[----:B------:R-:W3:Y:S01]  /*9e50*/  LDL R10, [R1] ;  /* 0x00000000010a7983 */ /* 0x000ee20000100800 */
[C---:B------:R-:W-:Y:S02]  /*9e60*/  IADD3 R219, R220.reuse, -0x1, RZ ;  /* 0xffffffffdcdb7810 */ /* 0x040fe40007ffe0ff */
[----:B------:R-:W-:Y:S02]  /*9e70*/  MOV R11, c[0x0][0x208] ;  /* 0x00008200000b7a02 */ /* 0x000fe40000000f00 */
[----:B------:R-:W-:Y:S01]  /*9e80*/  MOV R16, c[0x0][0x20c] ;  /* 0x0000830000107a02 */ /* 0x000fe20000000f00 */
[----:B------:R-:W4:Y:S01]  /*9e90*/  LDL.64 R12, [R1+0x8] ;  /* 0x00000800010c7983 */ /* 0x000f220000100a00 */
[----:B------:R-:W-:Y:S01]  /*9ea0*/  MOV R221, 0x5 ;  /* 0x0000000500dd7802 */ /* 0x000fe20000000f00 */
[----:B------:R-:W-:Y:S01]  /*9eb0*/  @!P1 IMAD.WIDE.U32 R4, R220, c[0x0][0x208], RZ ;  /* 0x00008200dc049a25 */ /* 0x000fe200078e00ff */
[----:B------:R-:W-:Y:S02]  /*9ec0*/  @!P1 SHF.R.S32.HI R0, RZ, 0x1f, R220 ;  /* 0x0000001fff009819 */ /* 0x000fe400000114dc */
[----:B------:R-:W-:Y:S01]  /*9ed0*/  MOV R159, c[0x0][0x1e0] ;  /* 0x00007800009f7a02 */ /* 0x000fe20000000f00 */
[----:B------:R-:W5:Y:S01]  /*9ee0*/  LDL.64 R224, [R1+0x28] ;  /* 0x0000280001e07983 */ /* 0x000f620000100a00 */
[----:B------:R-:W-:Y:S01]  /*9ef0*/  @!P1 SHF.L.U32 R2, R4, 0x6, RZ ;  /* 0x0000000604029819 */ /* 0x000fe200000006ff */
[----:B------:R-:W-:Y:S01]  /*9f00*/  @!P1 IMAD R0, R0, c[0x0][0x208], RZ ;  /* 0x0000820000009a24 */ /* 0x000fe200078e02ff */
[----:B------:R-:W-:Y:S02]  /*9f10*/  SHF.L.U64.HI R159, R159, R221, c[0x0][0x1e4] ;  /* 0x000079009f9f7619 */ /* 0x000fe400000102dd */
[----:B------:R-:W-:Y:S01]  /*9f20*/  MOV R236, c[0x0][0x1e0] ;  /* 0x0000780000ec7a02 */ /* 0x000fe20000000f00 */
[----:B------:R-:W5:Y:S01]  /*9f30*/  LDL.64 R222, [R1+0x20] ;  /* 0x0000200001de7983 */ /* 0x000f620000100a00 */
[----:B------:R-:W-:Y:S02]  /*9f40*/  @!P1 IMAD R0, R220, c[0x0][0x20c], R0 ;  /* 0x00008300dc009a24 */ /* 0x000fe400078e0200 */
[----:B------:R-:W-:Y:S03]  /*9f50*/  SHF.L.U32 R236, R236, 0x5, RZ ;  /* 0x00000005ecec7819 */ /* 0x000fe600000006ff */
[----:B------:R-:W-:Y:S01]  /*9f60*/  @!P1 IADD3 R0, R5, R0, RZ ;  /* 0x0000000005009210 */ /* 0x000fe20007ffe0ff */
[----:B------:R-:W-:Y:S03]  /*9f70*/  BAR.SYNC.DEFER_BLOCKING 0x0 ;  /* 0x0000000000007b1d */ /* 0x000fe60000010000 */
[----:B------:R-:W-:Y:S03]  /*9f80*/  @!P1 SHF.L.U64.HI R0, R4, 0x6, R0 ;  /* 0x0000000604009819 */ /* 0x000fe60000010200 */
[----:B------:R-:W-:Y:S06]  /*9f90*/  LDSM.16.M88.4 R32, [R199+0x10100] ;  /* 0x01010000c720783b */ /* 0x000fec0000000200 */
[----:B------:R-:W-:Y:S06]  /*9fa0*/  LDSM.16.M88.4 R24, [R192+0x9100] ;  /* 0x00910000c018783b */ /* 0x000fec0000000200 */
[----:B------:R-:W-:Y:S06]  /*9fb0*/  LDSM.16.M88.4 R168, [R192+0x9900] ;  /* 0x00990000c0a8783b */ /* 0x000fec0000000200 */
[----:B------:R-:W-:Y:S06]  /*9fc0*/  LDSM.16.M88.4 R172, [R200+0x10100] ;  /* 0x01010000c8ac783b */ /* 0x000fec0000000200 */
[----:B------:R-:W-:Y:S06]  /*9fd0*/  LDSM.16.M88.4 R176, [R203] ;  /* 0x00000000cbb0783b */ /* 0x000fec0000000200 */
[----:B------:R-:W-:Y:S06]  /*9fe0*/  LDSM.16.M88.4 R180, [R218] ;  /* 0x00000000dab4783b */ /* 0x000fec0000000200 */
[----:B------:R-:W-:Y:S06]  /*9ff0*/  LDSM.16.M88.4 R184, [R217] ;  /* 0x00000000d9b8783b */ /* 0x000fec0000000200 */
[----:B------:R-:W-:Y:S01]  /*a000*/  LDSM.16.M88.4 R188, [R216] ;  /* 0x00000000d8bc783b */ /* 0x000fe20000000200 */
[----:B--2---:R-:W-:Y:S04]  /*a010*/  @!P1 IADD3 R3, P0, R2, R14, RZ ;  /* 0x0000000e02039210 */ /* 0x004fe80007f1e0ff */
[----:B----4-:R-:W-:Y:S02]  /*a020*/  @!P1 IADD3.X R7, R0, R13, RZ, P0, !PT ;  /* 0x0000000d00079210 */ /* 0x010fe400007fe4ff */
[----:B---3--:R-:W-:Y:S04]  /*a030*/  @!P1 IADD3 R4, P0, R2, R10, RZ ;  /* 0x0000000a02049210 */ /* 0x008fe80007f1e0ff */
[----:B------:R-:W-:Y:S02]  /*a040*/  @!P1 IADD3.X R8, R0, R252, RZ, P0, !PT ;  /* 0x000000fc00089210 */ /* 0x000fe400007fe4ff */
        /* <DEDUP_REMOVED lines=21> */
[----:B-----5:R-:W-:Y:S04]  /*a1a0*/  @P0 IADD3 R4, P2, R156, R224, RZ ;  /* 0x000000e09c040210 */ /* 0x020fe80007f5e0ff */
[----:B------:R-:W-:Y:S02]  /*a1b0*/  @P0 IADD3.X R5, R3, R223, RZ, P2, !PT ;  /* 0x000000df03050210 */ /* 0x000fe400017fe4ff */
        /* <DEDUP_REMOVED lines=9> */
[----:B------:R-:W-:Y:S02]  /*a250*/  @!P1 IADD3 R4, P2, R2, R10, RZ ;  /* 0x0000000a02049210 */ /* 0x000fe40007f5e0ff */
[----:B------:R-:W1:Y:S02]  /*a260*/  LDSM.16.M88.4 R8, [R192+0x8100] ;  /* 0x00810000c008783b */ /* 0x000e640000000200 */
[----:B------:R-:W-:Y:S02]  /*a270*/  @!P1 IADD3.X R5, R0, R252, RZ, P2, !PT ;  /* 0x000000fc00059210 */ /* 0x000fe400017fe4ff */
[C---:B------:R-:W-:Y:S02]  /*a280*/  @!P1 LEA R12, P2, R4.reuse, c[0x0][0x1f8], 0x1 ;  /* 0x00007e00040c9a11 */ /* 0x040fe400078408ff */
[----:B------:R-:W-:Y:S01]  /*a290*/  @!PT LDS RZ, [RZ] ;  /* 0x00000000fffff984 */ /* 0x000fe20000000800 */
[----:B------:R-:W-:Y:S01]  /*a2a0*/  @!PT LDS RZ, [RZ] ;  /* 0x00000000fffff984 */ /* 0x000fe20000000800 */
[----:B------:R-:W-:Y:S01]  /*a2b0*/  @!PT LDS RZ, [RZ] ;  /* 0x00000000fffff984 */ /* 0x000fe20000000800 */
[----:B------:R2:W-:Y:S02]  /*a2c0*/  @!P1 LDGSTS.E.BYPASS.LTC128B.128 [R233+0x100], [R6.64], !P3 ;  /* 0x0010000006e99fae */ /* 0x0005e4000d901d48 */
[----:B------:R-:W-:Y:S02]  /*a2d0*/  @!P1 LEA.HI.X R13, R4, c[0x0][0x1fc], R5, 0x1, P2 ;  /* 0x00007f00040d9a11 */ /* 0x000fe400010f0c05 */
[----:B------:R-:W-:Y:S02]  /*a2e0*/  @!P1 IADD3 R4, P2, R2, R251, RZ ;  /* 0x000000fb02049210 */ /* 0x000fe40007f5e0ff */
[----:B------:R3:W-:Y:S02]  /*a2f0*/  @!P1 LDGSTS.E.BYPASS.LTC128B.128 [R233+0x2100], [R28.64], !P6 ;  /* 0x021000001ce99fae */ /* 0x0007e4000f101d48 */
[----:B------:R-:W-:Y:S04]  /*a300*/  @!P1 IADD3.X R5, R0, R250, RZ, P2, !PT ;  /* 0x000000fa00059210 */ /* 0x000fe800017fe4ff */
[----:B------:R4:W-:Y:S06]  /*a310*/  @!P1 LDGSTS.E.BYPASS.LTC128B.128 [R233+0x4100], [R22.64], !P5 ;  /* 0x0410000016e99fae */ /* 0x0009ec000e901d48 */
[----:B------:R4:W-:Y:S06]  /*a320*/  @!P1 LDGSTS.E.BYPASS.LTC128B.128 [R233+0x6100], [R20.64], !P4 ;  /* 0x0610000014e99fae */ /* 0x0009ec000e101d48 */
[----:B------:R5:W-:Y:S01]  /*a330*/  @!P1 LDGSTS.E.BYPASS.LTC128B.128 [R233+0x1100], [R14.64], !P3 ;  /* 0x011000000ee99fae */ /* 0x000be2000d901d48 */
[C---:B--2---:R-:W-:Y:S05]  /*a340*/  @!P1 LEA R6, P2, R4.reuse, c[0x0][0x1f8], 0x1 ;  /* 0x00007e0004069a11 */ /* 0x044fea00078408ff */
[----:B------:R5:W-:Y:S01]  /*a350*/  @!P1 LDGSTS.E.BYPASS.LTC128B.128 [R233+0x3100], [R12.64], !P6 ;  /* 0x031000000ce99fae */ /* 0x000be2000f101d48 */
[----:B------:R-:W-:Y:S02]  /*a360*/  @!P1 LEA.HI.X R7, R4, c[0x0][0x1fc], R5, 0x1, P2 ;  /* 0x00007f0004079a11 */ /* 0x000fe400010f0c05 */
[----:B------:R-:W-:Y:S03]  /*a370*/  @!P1 IADD3 R2, P2, R2, R249, RZ ;  /* 0x000000f902029210 */ /* 0x000fe60007f5e0ff */
[----:B------:R1:W-:Y:S01]  /*a380*/  @!P1 LDGSTS.E.BYPASS.LTC128B.128 [R233+0x5100], [R6.64], !P5 ;  /* 0x0510000006e99fae */ /* 0x0003e2000e901d48 */
[----:B------:R-:W-:Y:S02]  /*a390*/  @!P1 IADD3.X R0, R0, R248, RZ, P2, !PT ;  /* 0x000000f800009210 */ /* 0x000fe400017fe4ff */
[C---:B------:R-:W-:Y:S04]  /*a3a0*/  @!P1 LEA R4, P2, R2.reuse, c[0x0][0x1f8], 0x1 ;  /* 0x00007e0002049a11 */ /* 0x040fe800078408ff */
[----:B------:R-:W-:Y:S05]  /*a3b0*/  @!P1 LEA.HI.X R5, R2, c[0x0][0x1fc], R0, 0x1, P2 ;  /* 0x00007f0002059a11 */ /* 0x000fea00010f0c00 */
[----:B------:R1:W-:Y:S01]  /*a3c0*/  @!P1 LDGSTS.E.BYPASS.LTC128B.128 [R233+0x7100], [R4.64], !P4 ;  /* 0x0710000004e99fae */ /* 0x0003e2000e101d48 */
[----:B------:R-:W-:Y:S04]  /*a3d0*/  @P0 IADD3 R0, P1, R156, R247, RZ ;  /* 0x000000f79c000210 */ /* 0x000fe80007f3e0ff */
[C---:B------:R-:W-:Y:S01]  /*a3e0*/  @P0 IADD3.X R2, R3.reuse, R246, RZ, P1, !PT ;  /* 0x000000f603020210 */ /* 0x040fe20000ffe4ff */
[----:B------:R-:W0:Y:S01]  /*a3f0*/  LDGDEPBAR ;  /* 0x00000000000079af */ /* 0x000e220000000000 */
[C---:B------:R-:W-:Y:S04]  /*a400*/  @P0 LEA R230, P1, R0.reuse, c[0x0][0x1c8], 0x1 ;  /* 0x0000720000e60a11 */ /* 0x040fe800078208ff */
[----:B------:R-:W-:Y:S02]  /*a410*/  @P0 LEA.HI.X R231, R0, c[0x0][0x1cc], R2, 0x1, P1 ;  /* 0x0000730000e70a11 */ /* 0x000fe400008f0c02 */
[----:B------:R-:W-:Y:S04]  /*a420*/  @P0 IADD3 R0, P1, R156, R245, RZ ;  /* 0x000000f59c000210 */ /* 0x000fe80007f3e0ff */
[C---:B------:R-:W-:Y:S02]  /*a430*/  @P0 IADD3.X R2, R3.reuse, R242, RZ, P1, !PT ;  /* 0x000000f203020210 */ /* 0x040fe40000ffe4ff */
[C---:B------:R-:W-:Y:S04]  /*a440*/  @P0 LEA R228, P1, R0.reuse, c[0x0][0x1c8], 0x1 ;  /* 0x0000720000e40a11 */ /* 0x040fe800078208ff */
[----:B------:R-:W-:Y:S02]  /*a450*/  @P0 LEA.HI.X R229, R0, c[0x0][0x1cc], R2, 0x1, P1 ;  /* 0x0000730000e50a11 */ /* 0x000fe400008f0c02 */
[----:B------:R-:W-:Y:S01]  /*a460*/  @P0 IADD3 R0, P1, R156, R241, RZ ;  /* 0x000000f19c000210 */ /* 0x000fe20007f3e0ff */
[C---:B-1----:R-:W-:Y:S03]  /*a470*/  HMMA.16816.F32 R4, R32.reuse, R8, RZ ;  /* 0x000000082004723c */ /* 0x042fe600000018ff */
[----:B------:R-:W-:Y:S02]  /*a480*/  @P0 IADD3.X R2, R3, R240, RZ, P1, !PT ;  /* 0x000000f003020210 */ /* 0x000fe40000ffe4ff */
[C---:B------:R-:W-:Y:S03]  /*a490*/  @P0 LEA R226, P1, R0.reuse, c[0x0][0x1c8], 0x1 ;  /* 0x0000720000e20a11 */ /* 0x040fe600078208ff */
[C---:B------:R-:W-:Y:S01]  /*a4a0*/  HMMA.16816.F32 R8, R32.reuse, R10, RZ ;  /* 0x0000000a2008723c */ /* 0x040fe200000018ff */
[----:B------:R-:W-:Y:S03]  /*a4b0*/  @P0 LEA.HI.X R227, R0, c[0x0][0x1cc], R2, 0x1, P1 ;  /* 0x0000730000e30a11 */ /* 0x000fe600008f0c02 */
[----:B------:R-:W-:Y:S04]  /*a4c0*/  @P0 IADD3 R0, P1, R236, R156, RZ ;  /* 0x0000009cec000210 */ /* 0x000fe80007f3e0ff */
[C---:B-----5:R-:W-:Y:S01]  /*a4d0*/  HMMA.16816.F32 R12, R32.reuse, R16, RZ ;  /* 0x00000010200c723c */ /* 0x060fe200000018ff */
[----:B------:R-:W-:Y:S03]  /*a4e0*/  @P0 IADD3.X R3, R159, R3, RZ, P1, !PT ;  /* 0x000000039f030210 */ /* 0x000fe60000ffe4ff */
[----:B------:R-:W-:Y:S04]  /*a4f0*/  @P0 IADD3 R2, P1, R0, R224, RZ ;  /* 0x000000e000020210 */ /* 0x000fe80007f3e0ff */
[C---:B------:R-:W-:Y:S01]  /*a500*/  HMMA.16816.F32 R16, R32.reuse, R18, RZ ;  /* 0x000000122010723c */ /* 0x040fe200000018ff */
[C---:B------:R-:W-:Y:S03]  /*a510*/  @P0 IADD3.X R156, R3.reuse, R223, RZ, P1, !PT ;  /* 0x000000df039c0210 */ /* 0x040fe60000ffe4ff */
[C---:B------:R-:W-:Y:S04]  /*a520*/  @P0 LEA R224, P1, R2.reuse, c[0x0][0x1c8], 0x1 ;  /* 0x0000720002e00a11 */ /* 0x040fe800078208ff */
[C---:B----4-:R-:W-:Y:S01]  /*a530*/  HMMA.16816.F32 R20, R32.reuse, R24, RZ ;  /* 0x000000182014723c */ /* 0x050fe200000018ff */
[----:B------:R-:W-:Y:S03]  /*a540*/  @P0 LEA.HI.X R225, R2, c[0x0][0x1cc], R156, 0x1, P1 ;  /* 0x0000730002e10a11 */ /* 0x000fe600008f0c9c */
[----:B------:R-:W-:Y:S04]  /*a550*/  @P0 IADD3 R2, P1, R0, R247, RZ ;  /* 0x000000f700020210 */ /* 0x000fe80007f3e0ff */
[C---:B------:R-:W-:Y:S01]  /*a560*/  HMMA.16816.F32 R24, R32.reuse, R26, RZ ;  /* 0x0000001a2018723c */ /* 0x040fe200000018ff */
[C---:B------:R-:W-:Y:S03]  /*a570*/  @P0 IADD3.X R156, R3.reuse, R246, RZ, P1, !PT ;  /* 0x000000f6039c0210 */ /* 0x040fe60000ffe4ff */
[C---:B------:R-:W-:Y:S04]  /*a580*/  @P0 LEA R222, P1, R2.reuse, c[0x0][0x1c8], 0x1 ;  /* 0x0000720002de0a11 */ /* 0x040fe800078208ff */
[C---:B---3--:R-:W-:Y:S01]  /*a590*/  HMMA.16816.F32 R28, R32.reuse, R168, RZ ;  /* 0x000000a8201c723c */ /* 0x048fe200000018ff */
[----:B------:R-:W-:Y:S03]  /*a5a0*/  @P0 LEA.HI.X R223, R2, c[0x0][0x1cc], R156, 0x1, P1 ;  /* 0x0000730002df0a11 */ /* 0x000fe600008f0c9c */
[----:B------:R-:W-:Y:S04]  /*a5b0*/  @P0 IADD3 R2, P1, R0, R245, RZ ;  /* 0x000000f500020210 */ /* 0x000fe80007f3e0ff */
[----:B------:R-:W-:Y:S01]  /*a5c0*/  HMMA.16816.F32 R32, R32, R170, RZ ;  /* 0x000000aa2020723c */ /* 0x000fe200000018ff */
[----:B------:R-:W-:Y:S03]  /*a5d0*/  LDSM.16.M88.4 R168, [R202+0x10100] ;  /* 0x01010000caa8783b */ /* 0x000fe60000000200 */
[C---:B------:R-:W-:Y:S04]  /*a5e0*/  @P0 IADD3.X R156, R3.reuse, R242, RZ, P1, !PT ;  /* 0x000000f2039c0210 */ /* 0x040fe80000ffe4ff */
[C---:B------:R-:W-:Y:S08]  /*a5f0*/  HMMA.16816.F32 R4, R172.reuse, R176, R4 ;  /* 0x000000b0ac04723c */ /* 0x040ff00000001804 */
[C---:B------:R-:W-:Y:S01]  /*a600*/  HMMA.16816.F32 R8, R172.reuse, R178, R8 ;  /* 0x000000b2ac08723c */ /* 0x040fe20000001808 */
[----:B------:R-:W-:Y:S07]  /*a610*/  LDSM.16.M88.4 R176, [R198+0x8900] ;  /* 0x00890000c6b0783b */ /* 0x000fee0000000200 */
[C---:B------:R-:W-:Y:S08]  /*a620*/  HMMA.16816.F32 R12, R172.reuse, R180, R12 ;  /* 0x000000b4ac0c723c */ /* 0x040ff0000000180c */
[C---:B------:R-:W-:Y:S08]  /*a630*/  HMMA.16816.F32 R16, R172.reuse, R182, R16 ;  /* 0x000000b6ac10723c */ /* 0x040ff00000001810 */
[C---:B------:R-:W-:Y:S07]  /*a640*/  HMMA.16816.F32 R20, R172.reuse, R184, R20 ;  /* 0x000000b8ac14723c */ /* 0x040fee0000001814 */
[C---:B------:R-:W-:Y:S01]  /*a650*/  @P0 LEA R184, P1, R2.reuse, c[0x0][0x1c8], 0x1 ;  /* 0x0000720002b80a11 */ /* 0x040fe200078208ff */
[C---:B------:R-:W-:Y:S04]  /*a660*/  HMMA.16816.F32 R24, R172.reuse, R186, R24 ;  /* 0x000000baac18723c */ /* 0x040fe80000001818 */
[----:B------:R-:W-:Y:S02]  /*a670*/  @P0 LEA.HI.X R185, R2, c[0x0][0x1cc], R156, 0x1, P1 ;  /* 0x0000730002b90a11 */ /* 0x000fe400008f0c9c */
[----:B------:R-:W-:Y:S02]  /*a680*/  @P0 IADD3 R0, P1, R0, R241, RZ ;  /* 0x000000f100000210 */ /* 0x000fe40007f3e0ff */
[C---:B------:R-:W-:Y:S04]  /*a690*/  HMMA.16816.F32 R28, R172.reuse, R188, R28 ;  /* 0x000000bcac1c723c */ /* 0x040fe8000000181c */
[----:B------:R-:W-:Y:S02]  /*a6a0*/  @P0 IADD3.X R3, R3, R240, RZ, P1, !PT ;  /* 0x000000f003030210 */ /* 0x000fe40000ffe4ff */
[C---:B------:R-:W-:Y:S02]  /*a6b0*/  @P0 LEA R182, P1, R0.reuse, c[0x0][0x1c8], 0x1 ;  /* 0x0000720000b60a11 */ /* 0x040fe400078208ff */
[----:B------:R-:W-:Y:S01]  /*a6c0*/  HMMA.16816.F32 R32, R172, R190, R32 ;  /* 0x000000beac20723c */ /* 0x000fe20000001820 */
[----:B------:R-:W1:Y:S03]  /*a6d0*/  LDSM.16.M88.4 R172, [R198+0x8100] ;  /* 0x00810000c6ac783b */ /* 0x000e660000000200 */
[----:B------:R-:W-:Y:S04]  /*a6e0*/  @P0 LEA.HI.X R183, R0, c[0x0][0x1cc], R3, 0x1, P1 ;  /* 0x0000730000b70a11 */ /* 0x000fe800008f0c03 */
        /* <DEDUP_REMOVED lines=174> */
[----:B------:R-:W2:Y:S01]  /*b1d0*/  LDSM.16.M88.4 R176, [R197+0x7800] ;  /* 0x00780000c5b0783b */ /* 0x000ea20000000200 */
[----:B------:R-:W-:Y:S04]  /*b1e0*/  DEPBAR.LE SB0, 0x0 ;  /* 0x000080000000791a */ /* 0x000fe80000000000 */
[----:B------:R-:W-:Y:S01]  /*b1f0*/  FMNMX.FTZ R0, R4, R157, !PT ;  /* 0x0000009d04007209 */ /* 0x000fe20007810000 */
[----:B------:R-:W-:Y:S01]  /*b200*/  BAR.SYNC.DEFER_BLOCKING 0x0 ;  /* 0x0000000000007b1d */ /* 0x000fe20000010000 */
[----:B------:R-:W-:Y:S04]  /*b210*/  FMNMX.FTZ R2, R6, R158, !PT ;  /* 0x0000009e06027209 */ /* 0x000fe80007810000 */
[----:B------:R-:W-:Y:S02]  /*b220*/  FMNMX.FTZ R0, R5, R0, !PT ;  /* 0x0000000005007209 */ /* 0x000fe40007810000 */
[----:B------:R-:W-:Y:S02]  /*b230*/  FMNMX.FTZ R2, R7, R2, !PT ;  /* 0x0000000207027209 */ /* 0x000fe40007810000 */
[----:B------:R-:W-:Y:S02]  /*b240*/  FMNMX.FTZ R0, R8, R0, !PT ;  /* 0x0000000008007209 */ /* 0x000fe40007810000 */
[----:B------:R-:W-:Y:S02]  /*b250*/  FMNMX.FTZ R2, R10, R2, !PT ;  /* 0x000000020a027209 */ /* 0x000fe40007810000 */
[----:B------:R-:W-:Y:S02]  /*b260*/  FMNMX.FTZ R0, R9, R0, !PT ;  /* 0x0000000009007209 */ /* 0x000fe40007810000 */
[----:B------:R-:W-:Y:S02]  /*b270*/  FMNMX.FTZ R2, R11, R2, !PT ;  /* 0x000000020b027209 */ /* 0x000fe40007810000 */
[----:B------:R-:W-:Y:S01]  /*b280*/  FMNMX.FTZ R0, R12, R0, !PT ;  /* 0x000000000c007209 */ /* 0x000fe20007810000 */
[C---:B-1----:R-:W-:Y:S05]  /*b290*/  HMMA.16816.F32 R20, R168.reuse, R172, R20 ;  /* 0x000000aca814723c */ /* 0x042fea0000001814 */
[----:B------:R-:W-:Y:S01]  /*b2a0*/  FMNMX.FTZ R0, R13, R0, !PT ;  /* 0x000000000d007209 */ /* 0x000fe20007810000 */
[----:B------:R-:W-:Y:S01]  /*b2b0*/  @!PT LDS RZ, [RZ] ;  /* 0x00000000fffff984 */ /* 0x000fe20000000800 */
[----:B------:R-:W-:Y:S01]  /*b2c0*/  @!PT LDS RZ, [RZ] ;  /* 0x00000000fffff984 */ /* 0x000fe20000000800 */
[----:B------:R-:W-:Y:S01]  /*b2d0*/  @!PT LDS RZ, [RZ] ;  /* 0x00000000fffff984 */ /* 0x000fe20000000800 */
[----:B------:R1:W-:Y:S01]  /*b2e0*/  @P0 LDGSTS.E.BYPASS.LTC128B.128 [R233+0x8100], [R234.64], !P3 ;  /* 0x08100000eae90fae */ /* 0x0003e2000d901d48 */
[----:B------:R-:W-:Y:S01]  /*b2f0*/  FMNMX.FTZ R2, R14, R2, !PT ;  /* 0x000000020e027209 */ /* 0x000fe20007810000 */
[C---:B------:R-:W-:Y:S04]  /*b300*/  HMMA.16816.F32 R24, R168.reuse, R174, R24 ;  /* 0x000000aea818723c */ /* 0x040fe80000001818 */
[----:B------:R3:W-:Y:S01]  /*b310*/  @P0 LDGSTS.E.BYPASS.LTC128B.128 [R233+0xa100], [R230.64], !P6 ;  /* 0x0a100000e6e90fae */ /* 0x0007e2000f101d48 */
[----:B------:R-:W-:Y:S02]  /*b320*/  FMNMX.FTZ R0, R16, R0, !PT ;  /* 0x0000000010007209 */ /* 0x000fe40007810000 */
[----:B------:R-:W-:Y:S01]  /*b330*/  FMNMX.FTZ R2, R15, R2, !PT ;  /* 0x000000020f027209 */ /* 0x000fe20007810000 */
[C---:B--2---:R-:W-:Y:S02]  /*b340*/  HMMA.16816.F32 R28, R168.reuse, R176, R28 ;  /* 0x000000b0a81c723c */ /* 0x044fe4000000181c */
[----:B------:R3:W-:Y:S02]  /*b350*/  @P0 LDGSTS.E.BYPASS.LTC128B.128 [R233+0xc100], [R228.64], !P5 ;  /* 0x0c100000e4e90fae */ /* 0x0007e4000e901d48 */
[----:B------:R-:W-:Y:S02]  /*b360*/  FMNMX.FTZ R0, R17, R0, !PT ;  /* 0x0000000011007209 */ /* 0x000fe40007810000 */
[----:B------:R-:W-:Y:S02]  /*b370*/  FMNMX.FTZ R2, R18, R2, !PT ;  /* 0x0000000212027209 */ /* 0x000fe40007810000 */
[----:B------:R-:W-:Y:S01]  /*b380*/  HMMA.16816.F32 R32, R168, R178, R32 ;  /* 0x000000b2a820723c */ /* 0x000fe20000001820 */
[----:B------:R3:W-:Y:S03]  /*b390*/  @P0 LDGSTS.E.BYPASS.LTC128B.128 [R233+0xe100], [R226.64], !P4 ;  /* 0x0e100000e2e90fae */ /* 0x0007e6000e101d48 */
[----:B------:R-:W-:Y:S02]  /*b3a0*/  FMNMX.FTZ R0, R20, R0, !PT ;  /* 0x0000000014007209 */ /* 0x000fe40007810000 */
[----:B------:R-:W-:Y:S01]  /*b3b0*/  FMNMX.FTZ R2, R19, R2, !PT ;  /* 0x0000000213027209 */ /* 0x000fe20007810000 */
[----:B------:R3:W-:Y:S01]  /*b3c0*/  @P0 LDGSTS.E.BYPASS.LTC128B.128 [R233+0x9100], [R224.64], !P3 ;  /* 0x09100000e0e90fae */ /* 0x0007e2000d901d48 */
[----:B------:R-:W-:Y:S04]  /*b3d0*/  FMNMX.FTZ R0, R21, R0, !PT ;  /* 0x0000000015007209 */ /* 0x000fe80007810000 */
[----:B------:R-:W-:Y:S01]  /*b3e0*/  FMNMX.FTZ R0, R24, R0, !PT ;  /* 0x0000000018007209 */ /* 0x000fe20007810000 */
[----:B------:R3:W-:Y:S01]  /*b3f0*/  @P0 LDGSTS.E.BYPASS.LTC128B.128 [R233+0xb100], [R222.64], !P6 ;  /* 0x0b100000dee90fae */ /* 0x0007e2000f101d48 */
[----:B------:R-:W-:Y:S02]  /*b400*/  FMNMX.FTZ R2, R22, R2, !PT ;  /* 0x0000000216027209 */ /* 0x000fe40007810000 */
[----:B------:R-:W-:Y:S02]  /*b410*/  FMNMX.FTZ R0, R25, R0, !PT ;  /* 0x0000000019007209 */ /* 0x000fe40007810000 */
        /* <DEDUP_REMOVED lines=9> */
[----:B------:R-:W-:Y:S01]  /*b4b0*/  LDSM.16.MT88.4 R168, [R193+0x100] ;  /* 0x00010000c1a8783b */ /* 0x000fe20000004200 */
[----:B------:R-:W-:Y:S02]  /*b4c0*/  FMNMX.FTZ R156, R33, R156, !PT ;  /* 0x0000009c219c7209 */ /* 0x000fe40007810000 */
[----:B------:R-:W-:Y:S03]  /*b4d0*/  FMNMX.FTZ R0, R31, R2, !PT ;  /* 0x000000021f007209 */ /* 0x000fe60007810000 */
[----:B------:R-:W5:Y:S01]  /*b4e0*/  SHFL.BFLY PT, R3, R156, 0x2, 0x1f ;  /* 0x0c401f009c037f89 */ /* 0x000f6200000e0000 */
[----:B------:R-:W-:Y:S04]  /*b4f0*/  FMNMX.FTZ R0, R34, R0, !PT ;  /* 0x0000000022007209 */ /* 0x000fe80007810000 */
[----:B------:R-:W-:Y:S01]  /*b500*/  FMNMX.FTZ R0, R35, R0, !PT ;  /* 0x0000000023007209 */ /* 0x000fe20007810000 */
[----:B------:R-:W-:Y:S06]  /*b510*/  LDSM.16.MT88.4 R172, [R194+0x100] ;  /* 0x00010000c2ac783b */ /* 0x000fec0000004200 */
[----:B------:R-:W2:Y:S06]  /*b520*/  SHFL.BFLY PT, R2, R0, 0x2, 0x1f ;  /* 0x0c401f0000027f89 */ /* 0x000eac00000e0000 */
[----:B------:R-:W-:Y:S01]  /*b530*/  LDSM.16.MT88.4 R176, [R196+0x100] ;  /* 0x00010000c4b0783b */ /* 0x000fe20000004200 */
[----:B-----5:R-:W-:Y:S05]  /*b540*/  FMNMX.FTZ R156, R156, R3, !PT ;  /* 0x000000039c9c7209 */ /* 0x020fea0007810000 */
[----:B-1----:R-:W5:Y:S06]  /*b550*/  LDL R235, [R1+0x10] ;  /* 0x0000100001eb7983 */ /* 0x002f6c0000100800 */
[----:B------:R-:W1:Y:S01]  /*b560*/  SHFL.BFLY PT, R159, R156, 0x1, 0x1f ;  /* 0x0c201f009c9f7f89 */ /* 0x000e6200000e0000 */
[----:B--2---:R-:W-:Y:S05]  /*b570*/  FMNMX.FTZ R0, R0, R2, !PT ;  /* 0x0000000200007209 */ /* 0x004fea0007810000 */
[----:B------:R-:W0:Y:S06]  /*b580*/  LDGDEPBAR ;  /* 0x00000000000079af */ /* 0x000e2c0000000000 */
[----:B------:R-:W2:Y:S01]  /*b590*/  SHFL.BFLY PT, R3, R0, 0x1, 0x1f ;  /* 0x0c201f0000037f89 */ /* 0x000ea200000e0000 */
[----:B-1----:R-:W-:Y:S05]  /*b5a0*/  FMNMX.FTZ R156, R156, R159, !PT ;  /* 0x0000009f9c9c7209 */ /* 0x002fea0007810000 */
[C---:B------:R-:W-:Y:S02]  /*b5b0*/  FADD.FTZ R2, -R156.reuse, R157 ;  /* 0x0000009d9c027221 */ /* 0x040fe40000010100 */
[----:B------:R-:W-:Y:S04]  /*b5c0*/  FMUL.FTZ R181, R156, c[0x0][0x2d0] ;  /* 0x0000b4009cb57a20 */ /* 0x000fe80000410000 */
[--C-:B------:R-:W-:Y:S01]  /*b5d0*/  FFMA.FTZ R8, R8, c[0x0][0x2d0], -R181.reuse ;  /* 0x0000b40008087a23 */ /* 0x100fe200000108b5 */
[----:B--2---:R-:W-:Y:S01]  /*b5e0*/  FMNMX.FTZ R3, R0, R3, !PT ;  /* 0x0000000300037209 */ /* 0x004fe20007810000 */
[----:B------:R-:W-:Y:S02]  /*b5f0*/  FMUL.FTZ R0, R2, c[0x0][0x2d0] ;  /* 0x0000b40002007a20 */ /* 0x000fe40000410000 */
[--C-:B------:R-:W-:Y:S01]  /*b600*/  FFMA.FTZ R9, R9, c[0x0][0x2d0], -R181.reuse ;  /* 0x0000b40009097a23 */ /* 0x100fe200000108b5 */
[----:B------:R-:W-:Y:S01]  /*b610*/  MUFU.EX2 R238, R8 ;  /* 0x0000000800ee7308 */ /* 0x000fe20000000800 */
[----:B------:R-:W-:Y:S02]  /*b620*/  FMUL.FTZ R157, R3, c[0x0][0x2d0] ;  /* 0x0000b400039d7a20 */ /* 0x000fe40000410000 */
[----:B------:R-:W-:Y:S02]  /*b630*/  FFMA.FTZ R4, R4, c[0x0][0x2d0], -R181 ;  /* 0x0000b40004047a23 */ /* 0x000fe400000108b5 */
[--C-:B------:R-:W-:Y:S02]  /*b640*/  FFMA.FTZ R10, R10, c[0x0][0x2d0], -R157.reuse ;  /* 0x0000b4000a0a7a23 */ /* 0x100fe4000001089d */
[----:B------:R-:W-:Y:S02]  /*b650*/  FFMA.FTZ R11, R11, c[0x0][0x2d0], -R157 ;  /* 0x0000b4000b0b7a23 */ /* 0x000fe4000001089d */
[----:B------:R-:W-:Y:S01]  /*b660*/  FFMA.FTZ R5, R5, c[0x0][0x2d0], -R181 ;  /* 0x0000b40005057a23 */ /* 0x000fe200000108b5 */
[----:B------:R1:W2:Y:S01]  /*b670*/  MUFU.EX2 R2, R0 ;  /* 0x0000000000027308 */ /* 0x0002a20000000800 */
[--C-:B------:R-:W-:Y:S02]  /*b680*/  FFMA.FTZ R6, R6, c[0x0][0x2d0], -R157.reuse ;  /* 0x0000b40006067a23 */ /* 0x100fe4000001089d */
[----:B------:R-:W-:Y:S02]  /*b690*/  FFMA.FTZ R7, R7, c[0x0][0x2d0], -R157 ;  /* 0x0000b40007077a23 */ /* 0x000fe4000001089d */
[--C-:B------:R-:W-:Y:S02]  /*b6a0*/  FFMA.FTZ R12, R12, c[0x0][0x2d0], -R181.reuse ;  /* 0x0000b4000c0c7a23 */ /* 0x100fe400000108b5 */
[----:B------:R-:W-:Y:S02]  /*b6b0*/  FFMA.FTZ R13, R13, c[0x0][0x2d0], -R181 ;  /* 0x0000b4000d0d7a23 */ /* 0x000fe400000108b5 */
[--C-:B------:R-:W-:Y:S01]  /*b6c0*/  FFMA.FTZ R14, R14, c[0x0][0x2d0], -R157.reuse ;  /* 0x0000b4000e0e7a23 */ /* 0x100fe2000001089d */
[----:B------:R3:W-:Y:S01]  /*b6d0*/  MUFU.EX2 R236, R4 ;  /* 0x0000000400ec7308 */ /* 0x0007e20000000800 */
[----:B------:R-:W-:Y:S02]  /*b6e0*/  FFMA.FTZ R15, R15, c[0x0][0x2d0], -R157 ;  /* 0x0000b4000f0f7a23 */ /* 0x000fe4000001089d */
[--C-:B------:R-:W-:Y:S02]  /*b6f0*/  FFMA.FTZ R16, R16, c[0x0][0x2d0], -R181.reuse ;  /* 0x0000b40010107a23 */ /* 0x100fe400000108b5 */
[----:B------:R-:W-:Y:S02]  /*b700*/  FFMA.FTZ R17, R17, c[0x0][0x2d0], -R181 ;  /* 0x0000b40011117a23 */ /* 0x000fe400000108b5 */
[----:B------:R-:W-:Y:S02]  /*b710*/  FFMA.FTZ R18, R18, c[0x0][0x2d0], -R157 ;  /* 0x0000b40012127a23 */ /* 0x000fe4000001089d */
[--C-:B------:R-:W-:Y:S01]  /*b720*/  FFMA.FTZ R20, R20, c[0x0][0x2d0], -R181.reuse ;  /* 0x0000b40014147a23 */ /* 0x100fe200000108b5 */
[----:B------:R-:W4:Y:S01]  /*b730*/  MUFU.EX2 R239, R5 ;  /* 0x0000000500ef7308 */ /* 0x000f220000000800 */
[----:B------:R-:W-:Y:S02]  /*b740*/  FFMA.FTZ R21, R21, c[0x0][0x2d0], -R181 ;  /* 0x0000b40015157a23 */ /* 0x000fe400000108b5 */
[--C-:B------:R-:W-:Y:S02]  /*b750*/  FFMA.FTZ R22, R22, c[0x0][0x2d0], -R157.reuse ;  /* 0x0000b40016167a23 */ /* 0x100fe4000001089d */
[----:B-1----:R-:W-:Y:S02]  /*b760*/  FADD.FTZ R0, -R3, R158 ;  /* 0x0000009e03007221 */ /* 0x002fe40000010100 */
[----:B--2---:R-:W-:Y:S02]  /*b770*/  FMUL.FTZ R8, R2, R164 ;  /* 0x000000a402087220 */ /* 0x004fe40000410000 */
[----:B------:R-:W-:Y:S01]  /*b780*/  FMUL.FTZ R0, R0, c[0x0][0x2d0] ;  /* 0x0000b40000007a20 */ /* 0x000fe20000410000 */
[----:B------:R1:W-:Y:S01]  /*b790*/  MUFU.EX2 R237, R9 ;  /* 0x0000000900ed7308 */ /* 0x0003e20000000800 */
[C---:B------:R-:W-:Y:S02]  /*b7a0*/  FMUL.FTZ R132, R2.reuse, R132 ;  /* 0x0000008402847220 */ /* 0x040fe40000410000 */
[C---:B------:R-:W-:Y:S02]  /*b7b0*/  FMUL.FTZ R133, R2.reuse, R133 ;  /* 0x0000008502857220 */ /* 0x040fe40000410000 */
[C---:B---3--:R-:W-:Y:S02]  /*b7c0*/  FMUL.FTZ R4, R2.reuse, R160 ;  /* 0x000000a002047220 */ /* 0x048fe40000410000 */
[C---:B------:R-:W-:Y:S02]  /*b7d0*/  FMUL.FTZ R136, R2.reuse, R136 ;  /* 0x0000008802887220 */ /* 0x040fe40000410000 */
[C---:B------:R-:W-:Y:S01]  /*b7e0*/  FMUL.FTZ R137, R2.reuse, R137 ;  /* 0x0000008902897220 */ /* 0x040fe20000410000 */
[----:B------:R-:W2:Y:S01]  /*b7f0*/  MUFU.EX2 R0, R0 ;  /* 0x0000000000007308 */ /* 0x000ea20000000800 */
[C---:B------:R-:W-:Y:S02]  /*b800*/  FMUL.FTZ R140, R2.reuse, R140 ;  /* 0x0000008c028c7220 */ /* 0x040fe40000410000 */
[C---:B------:R-:W-:Y:S01]  /*b810*/  FMUL.FTZ R141, R2.reuse, R141 ;  /* 0x0000008d028d7220 */ /* 0x040fe20000410000 */
[----:B----4-:R-:W-:Y:S01]  /*b820*/  F2FP.PACK_AB R160, R239, R236 ;  /* 0x000000ecefa0723e */ /* 0x010fe200000000ff */
[C---:B------:R-:W-:Y:S02]  /*b830*/  FMUL.FTZ R5, R2.reuse, R161 ;  /* 0x000000a102057220 */ /* 0x040fe40000410000 */
[C---:B------:R-:W-:Y:S02]  /*b840*/  FMUL.FTZ R144, R2.reuse, R144 ;  /* 0x0000009002907220 */ /* 0x040fe40000410000 */
[C---:B------:R-:W-:Y:S01]  /*b850*/  FMUL.FTZ R145, R2.reuse, R145 ;  /* 0x0000009102917220 */ /* 0x040fe20000410000 */
[----:B------:R3:W-:Y:S01]  /*b860*/  MUFU.EX2 R186, R6 ;  /* 0x0000000600ba7308 */ /* 0x0007e20000000800 */
[--C-:B------:R-:W-:Y:S02]  /*b870*/  FFMA.FTZ R158, R19, c[0x0][0x2d0], -R157.reuse ;  /* 0x0000b400139e7a23 */ /* 0x100fe4000001089d */
[----:B------:R-:W-:Y:S02]  /*b880*/  FFMA.FTZ R23, R23, c[0x0][0x2d0], -R157 ;  /* 0x0000b40017177a23 */ /* 0x000fe4000001089d */
[----:B-1----:R-:W-:Y:S02]  /*b890*/  FMUL.FTZ R9, R2, R165 ;  /* 0x000000a502097220 */ /* 0x002fe40000410000 */
[--C-:B------:R-:W-:Y:S02]  /*b8a0*/  FFMA.FTZ R24, R24, c[0x0][0x2d0], -R181.reuse ;  /* 0x0000b40018187a23 */ /* 0x100fe400000108b5 */
[----:B------:R-:W-:Y:S01]  /*b8b0*/  FFMA.FTZ R25, R25, c[0x0][0x2d0], -R181 ;  /* 0x0000b40019197a23 */ /* 0x000fe200000108b5 */
[----:B------:R-:W1:Y:S01]  /*b8c0*/  MUFU.EX2 R187, R7 ;  /* 0x0000000700bb7308 */ /* 0x000e620000000800 */
[--C-:B------:R-:W-:Y:S02]  /*b8d0*/  FFMA.FTZ R26, R26, c[0x0][0x2d0], -R157.reuse ;  /* 0x0000b4001a1a7a23 */ /* 0x100fe4000001089d */
[----:B------:R-:W-:Y:S02]  /*b8e0*/  FFMA.FTZ R27, R27, c[0x0][0x2d0], -R157 ;  /* 0x0000b4001b1b7a23 */ /* 0x000fe4000001089d */
[C---:B--2---:R-:W-:Y:S02]  /*b8f0*/  FMUL.FTZ R134, R0.reuse, R134 ;  /* 0x0000008600867220 */ /* 0x044fe40000410000 */
[C---:B------:R-:W-:Y:S02]  /*b900*/  FMUL.FTZ R135, R0.reuse, R135 ;  /* 0x0000008700877220 */ /* 0x040fe40000410000 */
[C---:B------:R-:W-:Y:S01]  /*b910*/  FMUL.FTZ R138, R0.reuse, R138 ;  /* 0x0000008a008a7220 */ /* 0x040fe20000410000 */
[----:B------:R2:W-:Y:S01]  /*b920*/  MUFU.EX2 R183, R10 ;  /* 0x0000000a00b77308 */ /* 0x0005e20000000800 */
[C---:B------:R-:W-:Y:S02]  /*b930*/  FMUL.FTZ R139, R0.reuse, R139 ;  /* 0x0000008b008b7220 */ /* 0x040fe40000410000 */
[C---:B------:R-:W-:Y:S02]  /*b940*/  FMUL.FTZ R142, R0.reuse, R142 ;  /* 0x0000008e008e7220 */ /* 0x040fe40000410000 */
[C---:B---3--:R-:W-:Y:S01]  /*b950*/  FMUL.FTZ R6, R0.reuse, R162 ;  /* 0x000000a200067220 */ /* 0x048fe20000410000 */
[----:B------:R-:W-:Y:S01]  /*b960*/  F2FP.PACK_AB R162, R237, R238 ;  /* 0x000000eeeda2723e */ /* 0x000fe200000000ff */
[C---:B------:R-:W-:Y:S02]  /*b970*/  FMUL.FTZ R143, R0.reuse, R143 ;  /* 0x0000008f008f7220 */ /* 0x040fe40000410000 */
[C---:B------:R-:W-:Y:S01]  /*b980*/  FMUL.FTZ R146, R0.reuse, R146 ;  /* 0x0000009200927220 */ /* 0x040fe20000410000 */
[----:B------:R-:W3:Y:S01]  /*b990*/  MUFU.EX2 R182, R11 ;  /* 0x0000000b00b67308 */ /* 0x000ee20000000800 */
[----:B------:R-:W-:Y:S02]  /*b9a0*/  FMUL.FTZ R147, R0, R147 ;  /* 0x0000009300937220 */ /* 0x000fe40000410000 */
[--C-:B------:R-:W-:Y:S01]  /*b9b0*/  FFMA.FTZ R28, R28, c[0x0][0x2d0], -R181.reuse ;  /* 0x0000b4001c1c7a23 */ /* 0x100fe200000108b5 */
[----:B-1----:R-:W-:Y:S01]  /*b9c0*/  F2FP.PACK_AB R161, R187, R186 ;  /* 0x000000babba1723e */ /* 0x002fe200000000ff */
[----:B------:R-:W-:Y:S02]  /*b9d0*/  FMUL.FTZ R7, R0, R163 ;  /* 0x000000a300077220 */ /* 0x000fe40000410000 */
[----:B------:R-:W-:Y:S02]  /*b9e0*/  FFMA.FTZ R29, R29, c[0x0][0x2d0], -R181 ;  /* 0x0000b4001d1d7a23 */ /* 0x000fe400000108b5 */
[--C-:B------:R-:W-:Y:S01]  /*b9f0*/  FFMA.FTZ R30, R30, c[0x0][0x2d0], -R157.reuse ;  /* 0x0000b4001e1e7a23 */ /* 0x100fe2000001089d */
[----:B------:R-:W-:Y:S01]  /*ba00*/  MUFU.EX2 R221, R12 ;  /* 0x0000000c00dd7308 */ /* 0x000fe20000000800 */
[----:B------:R-:W-:Y:S02]  /*ba10*/  FFMA.FTZ R31, R31, c[0x0][0x2d0], -R157 ;  /* 0x0000b4001f1f7a23 */ /* 0x000fe4000001089d */
[----:B------:R-:W-:Y:S02]  /*ba20*/  FMUL.FTZ R148, R2, R148 ;  /* 0x0000009402947220 */ /* 0x000fe40000410000 */
[----:B--2---:R-:W-:Y:S02]  /*ba30*/  FMUL.FTZ R10, R0, R166 ;  /* 0x000000a6000a7220 */ /* 0x004fe40000410000 */
[----:B------:R-:W-:Y:S02]  /*ba40*/  FMUL.FTZ R149, R2, R149 ;  /* 0x0000009502957220 */ /* 0x000fe40000410000 */
[C---:B------:R-:W-:Y:S01]  /*ba50*/  FMUL.FTZ R150, R0.reuse, R150 ;  /* 0x0000009600967220 */ /* 0x040fe20000410000 */
[----:B------:R-:W1:Y:S01]  /*ba60*/  MUFU.EX2 R191, R13 ;  /* 0x0000000d00bf7308 */ /* 0x000e620000000800 */
[----:B------:R-:W-:Y:S02]  /*ba70*/  FMUL.FTZ R151, R0, R151 ;  /* 0x0000009700977220 */ /* 0x000fe40000410000 */
[----:B------:R-:W-:Y:S01]  /*ba80*/  FMUL.FTZ R152, R2, R152 ;  /* 0x0000009802987220 */ /* 0x000fe20000410000 */
[----:B---3--:R-:W-:Y:S01]  /*ba90*/  F2FP.PACK_AB R163, R182, R183 ;  /* 0x000000b7b6a3723e */ /* 0x008fe200000000ff */
[----:B------:R-:W-:Y:S02]  /*baa0*/  FMUL.FTZ R11, R0, R167 ;  /* 0x000000a7000b7220 */ /* 0x000fe40000410000 */
[----:B------:R-:W2:Y:S01]  /*bab0*/  LDSM.16.MT88.4 R164, [R195+0x100] ;  /* 0x00010000c3a4783b */ /* 0x000ea20000004200 */
[----:B------:R-:W-:Y:S02]  /*bac0*/  FMUL.FTZ R153, R2, R153 ;  /* 0x0000009902997220 */ /* 0x000fe40000410000 */
[----:B------:R-:W-:Y:S01]  /*bad0*/  MUFU.EX2 R180, R14 ;  /* 0x0000000e00b47308 */ /* 0x000fe20000000800 */
[C---:B------:R-:W-:Y:S05]  /*bae0*/  HMMA.16816.F32 R4, R160.reuse, R168, R4 ;  /* 0x000000a8a004723c */ /* 0x040fea0000001804 */
[C---:B------:R-:W-:Y:S02]  /*baf0*/  FMUL.FTZ R154, R0.reuse, R154 ;  /* 0x0000009a009a7220 */ /* 0x040fe40000410000 */
[----:B------:R-:W-:Y:S01]  /*bb00*/  FMUL.FTZ R155, R0, R155 ;  /* 0x0000009b009b7220 */ /* 0x000fe20000410000 */
[C---:B------:R-:W-:Y:S01]  /*bb10*/  HMMA.16816.F32 R8, R160.reuse, R170, R8 ;  /* 0x000000aaa008723c */ /* 0x040fe20000001808 */
[----:B------:R-:W3:Y:S01]  /*bb20*/  LDSM.16.MT88.4 R168, [R193+0x2100] ;  /* 0x00210000c1a8783b */ /* 0x000ee20000004200 */
[----:B------:R-:W-:Y:S02]  /*bb30*/  MUFU.EX2 R190, R16 ;  /* 0x0000001000be7308 */ /* 0x000fe40000000800 */
[C---:B------:R-:W-:Y:S02]  /*bb40*/  FMUL.FTZ R36, R2.reuse, R36 ;  /* 0x0000002402247220 */ /* 0x040fe40000410000 */
[----:B------:R-:W-:Y:S02]  /*bb50*/  FMUL.FTZ R37, R2, R37 ;  /* 0x0000002502257220 */ /* 0x000fe40000410000 */
[C---:B------:R-:W-:Y:S04]  /*bb60*/  HMMA.16816.F32 R132, R160.reuse, R172, R132 ;  /* 0x000000aca084723c */ /* 0x040fe80000001884 */
[----:B------:R-:W-:Y:S01]  /*bb70*/  MUFU.EX2 R189, R17 ;  /* 0x0000001100bd7308 */ /* 0x000fe20000000800 */
[C---:B------:R-:W-:Y:S02]  /*bb80*/  FMUL.FTZ R38, R0.reuse, R38 ;  /* 0x0000002600267220 */ /* 0x040fe40000410000 */
[----:B------:R-:W-:Y:S01]  /*bb90*/  FMUL.FTZ R39, R0, R39 ;  /* 0x0000002700277220 */ /* 0x000fe20000410000 */
[C---:B------:R-:W-:Y:S01]  /*bba0*/  HMMA.16816.F32 R136, R160.reuse, R174, R136 ;  /* 0x000000aea088723c */ /* 0x040fe20000001888 */
[----:B------:R-:W4:Y:S03]  /*bbb0*/  LDSM.16.MT88.4 R172, [R194+0x2100] ;  /* 0x00210000c2ac783b */ /* 0x000f260000004200 */
[C---:B------:R-:W-:Y:S02]  /*bbc0*/  FMUL.FTZ R40, R2.reuse, R40 ;  /* 0x0000002802287220 */ /* 0x040fe40000410000 */
[----:B------:R-:W-:Y:S01]  /*bbd0*/  MUFU.EX2 R188, R20 ;  /* 0x0000001400bc7308 */ /* 0x000fe20000000800 */
[----:B------:R-:W-:Y:S01]  /*bbe0*/  FMUL.FTZ R41, R2, R41 ;  /* 0x0000002902297220 */ /* 0x000fe20000410000 */
[C---:B------:R-:W-:Y:S04]  /*bbf0*/  HMMA.16816.F32 R140, R160.reuse, R176, R140 ;  /* 0x000000b0a08c723c */ /* 0x040fe8000000188c */
[C---:B------:R-:W-:Y:S02]  /*bc00*/  FMUL.FTZ R42, R0.reuse, R42 ;  /* 0x0000002a002a7220 */ /* 0x040fe40000410000 */
[----:B------:R-:W-:Y:S02]  /*bc10*/  FMUL.FTZ R43, R0, R43 ;  /* 0x0000002b002b7220 */ /* 0x000fe40000410000 */
[C---:B------:R-:W-:Y:S01]  /*bc20*/  HMMA.16816.F32 R144, R160.reuse, R178, R144 ;  /* 0x000000b2a090723c */ /* 0x040fe20000001890 */
[----:B------:R1:W1:Y:S03]  /*bc30*/  MUFU.EX2 R179, R15 ;  /* 0x0000000f00b37308 */ /* 0x0002660000000800 */
[C---:B------:R-:W-:Y:S02]  /*bc40*/  FMUL.FTZ R44, R2.reuse, R44 ;  /* 0x0000002c022c7220 */ /* 0x040fe40000410000 */
[----:B------:R-:W-:Y:S02]  /*bc50*/  FMUL.FTZ R45, R2, R45 ;  /* 0x0000002d022d7220 */ /* 0x000fe40000410000 */
[C---:B--2---:R-:W-:Y:S03]  /*bc60*/  HMMA.16816.F32 R148, R160.reuse, R164, R148 ;  /* 0x000000a4a094723c */ /* 0x044fe60000001894 */
[----:B------:R2:W-:Y:S01]  /*bc70*/  MUFU.EX2 R178, R18 ;  /* 0x0000001200b27308 */ /* 0x0005e20000000800 */
[C---:B------:R-:W-:Y:S02]  /*bc80*/  FMUL.FTZ R46, R0.reuse, R46 ;  /* 0x0000002e002e7220 */ /* 0x040fe40000410000 */
[----:B------:R-:W-:Y:S02]  /*bc90*/  FMUL.FTZ R47, R0, R47 ;  /* 0x0000002f002f7220 */ /* 0x000fe40000410000 */
[C---:B------:R-:W-:Y:S01]  /*bca0*/  HMMA.16816.F32 R152, R160.reuse, R166, R152 ;  /* 0x000000a6a098723c */ /* 0x040fe20000001898 */
[----:B------:R-:W4:Y:S03]  /*bcb0*/  LDSM.16.MT88.4 R164, [R196+0x2100] ;  /* 0x00210000c4a4783b */ /* 0x000f260000004200 */
[C---:B------:R-:W-:Y:S01]  /*bcc0*/  FMUL.FTZ R48, R2.reuse, R48 ;  /* 0x0000003002307220 */ /* 0x040fe20000410000 */
[----:B------:R-:W-:Y:S01]  /*bcd0*/  MUFU.EX2 R185, R21 ;  /* 0x0000001500b97308 */ /* 0x000fe20000000800 */
[----:B------:R-:W-:Y:S02]  /*bce0*/  FMUL.FTZ R49, R2, R49 ;  /* 0x0000003102317220 */ /* 0x000fe40000410000 */
[C---:B---3--:R-:W-:Y:S01]  /*bcf0*/  HMMA.16816.F32 R36, R160.reuse, R168, R36 ;  /* 0x000000a8a024723c */ /* 0x048fe20000001824 */
[----:B-1----:R-:W-:Y:S03]  /*bd00*/  LDSM.16.MT88.4 R12, [R195+0x6100] ;  /* 0x00610000c30c783b */ /* 0x002fe60000004200 */
[C---:B------:R-:W-:Y:S02]  /*bd10*/  FMUL.FTZ R50, R0.reuse, R50 ;  /* 0x0000003200327220 */ /* 0x040fe40000410000 */
[----:B------:R-:W-:Y:S01]  /*bd20*/  FMUL.FTZ R51, R0, R51 ;  /* 0x0000003300337220 */ /* 0x000fe20000410000 */
[----:B------:R-:W-:Y:S01]  /*bd30*/  MUFU.EX2 R176, R22 ;  /* 0x0000001600b07308 */ /* 0x000fe20000000800 */
[C---:B------:R-:W-:Y:S01]  /*bd40*/  HMMA.16816.F32 R40, R160.reuse, R170, R40 ;  /* 0x000000aaa028723c */ /* 0x040fe20000001828 */
[----:B------:R-:W1:Y:S03]  /*bd50*/  LDSM.16.MT88.4 R168, [R195+0x2100] ;  /* 0x00210000c3a8783b */ /* 0x000e660000004200 */
[C---:B------:R-:W-:Y:S02]  /*bd60*/  FMUL.FTZ R52, R2.reuse, R52 ;  /* 0x0000003402347220 */ /* 0x040fe40000410000 */
[----:B------:R-:W-:Y:S01]  /*bd70*/  FMUL.FTZ R53, R2, R53 ;  /* 0x0000003502357220 */ /* 0x000fe20000410000 */
[----:B--2---:R-:W-:Y:S01]  /*bd80*/  LDSM.16.MT88.4 R16, [R194+0x900] ;  /* 0x00090000c210783b */ /* 0x004fe20000004200 */
[C---:B----4-:R-:W-:Y:S01]  /*bd90*/  HMMA.16816.F32 R44, R160.reuse, R172, R44 ;  /* 0x000000aca02c723c */ /* 0x050fe2000000182c */
[----:B------:R-:W-:Y:S03]  /*bda0*/  MUFU.EX2 R184, R24 ;  /* 0x0000001800b87308 */ /* 0x000fe60000000800 */
[C---:B------:R-:W-:Y:S02]  /*bdb0*/  FMUL.FTZ R54, R0.reuse, R54 ;  /* 0x0000003600367220 */ /* 0x040fe40000410000 */
[----:B------:R-:W-:Y:S02]  /*bdc0*/  FMUL.FTZ R55, R0, R55 ;  /* 0x0000003700377220 */ /* 0x000fe40000410000 */
[C---:B------:R-:W-:Y:S01]  /*bdd0*/  HMMA.16816.F32 R48, R160.reuse, R174, R48 ;  /* 0x000000aea030723c */ /* 0x040fe20000001830 */
[----:B------:R-:W2:Y:S02]  /*bde0*/  LDSM.16.MT88.4 R172, [R193+0x4100] ;  /* 0x00410000c1ac783b */ /* 0x000ea40000004200 */
[----:B------:R-:W-:Y:S01]  /*bdf0*/  MUFU.EX2 R159, R30 ;  /* 0x0000001e009f7308 */ /* 0x000fe20000000800 */
[C---:B------:R-:W-:Y:S02]  /*be00*/  FMUL.FTZ R56, R2.reuse, R56 ;  /* 0x0000003802387220 */ /* 0x040fe40000410000 */
[----:B------:R-:W-:Y:S02]  /*be10*/  FMUL.FTZ R57, R2, R57 ;  /* 0x0000003902397220 */ /* 0x000fe40000410000 */
[C---:B------:R-:W-:Y:S01]  /*be20*/  FMUL.FTZ R58, R0.reuse, R58 ;  /* 0x0000003a003a7220 */ /* 0x040fe20000410000 */
[C---:B------:R-:W-:Y:S03]  /*be30*/  HMMA.16816.F32 R52, R160.reuse, R164, R52 ;  /* 0x000000a4a034723c */ /* 0x040fe60000001834 */
[----:B------:R-:W-:Y:S01]  /*be40*/  FMUL.FTZ R59, R0, R59 ;  /* 0x0000003b003b7220 */ /* 0x000fe20000410000 */
[----:B------:R-:W3:Y:S01]  /*be50*/  MUFU.EX2 R177, R158 ;  /* 0x0000009e00b17308 */ /* 0x000ee20000000800 */
[C---:B------:R-:W-:Y:S02]  /*be60*/  FMUL.FTZ R60, R2.reuse, R60 ;  /* 0x0000003c023c7220 */ /* 0x040fe40000410000 */
[----:B------:R-:W-:Y:S02]  /*be70*/  FMUL.FTZ R61, R2, R61 ;  /* 0x0000003d023d7220 */ /* 0x000fe40000410000 */
[C---:B------:R-:W-:Y:S01]  /*be80*/  FMUL.FTZ R62, R0.reuse, R62 ;  /* 0x0000003e003e7220 */ /* 0x040fe20000410000 */
[C---:B------:R-:W-:Y:S01]  /*be90*/  HMMA.16816.F32 R56, R160.reuse, R166, R56 ;  /* 0x000000a6a038723c */ /* 0x040fe20000001838 */
[----:B------:R-:W4:Y:S02]  /*bea0*/  LDSM.16.MT88.4 R164, [R194+0x4100] ;  /* 0x00410000c2a4783b */ /* 0x000f240000004200 */
[----:B------:R-:W-:Y:S01]  /*beb0*/  FMUL.FTZ R63, R0, R63 ;  /* 0x0000003f003f7220 */ /* 0x000fe20000410000 */
[----:B------:R-:W-:Y:S01]  /*bec0*/  MUFU.EX2 R158, R31 ;  /* 0x0000001f009e7308 */ /* 0x000fe20000000800 */
        /* <DEDUP_REMOVED lines=11> */
[----:B------:R-:W-:Y:S01]  /*bf80*/  FMUL.FTZ R72, R2, R72 ;  /* 0x0000004802487220 */ /* 0x000fe20000410000 */
[----:B-----5:R-:W-:Y:S01]  /*bf90*/  ISETP.GT.AND P0, PT, R220, R235, PT ;  /* 0x000000ebdc00720c */ /* 0x020fe20003f04270 */
[----:B------:R-:W-:Y:S01]  /*bfa0*/  FMUL.FTZ R73, R2, R73 ;  /* 0x0000004902497220 */ /* 0x000fe20000410000 */
[----:B------:R-:W-:Y:S01]  /*bfb0*/  MOV R220, R219 ;  /* 0x000000db00dc7202 */ /* 0x000fe20000000f00 */
[C---:B------:R-:W-:Y:S01]  /*bfc0*/  FMUL.FTZ R74, R0.reuse, R74 ;  /* 0x0000004a004a7220 */ /* 0x040fe20000410000 */
[C---:B--2---:R-:W-:Y:S03]  /*bfd0*/  HMMA.16816.F32 R68, R160.reuse, R172, R68 ;  /* 0x000000aca044723c */ /* 0x044fe60000001844 */
[----:B------:R-:W-:Y:S02]  /*bfe0*/  FMUL.FTZ R75, R0, R75 ;  /* 0x0000004b004b7220 */ /* 0x000fe40000410000 */
[C---:B------:R-:W-:Y:S02]  /*bff0*/  FMUL.FTZ R76, R2.reuse, R76 ;  /* 0x0000004c024c7220 */ /* 0x040fe40000410000 */
[----:B------:R-:W-:Y:S02]  /*c000*/  FMUL.FTZ R77, R2, R77 ;  /* 0x0000004d024d7220 */ /* 0x000fe40000410000 */
[C---:B------:R-:W-:Y:S01]  /*c010*/  FMUL.FTZ R78, R0.reuse, R78 ;  /* 0x0000004e004e7220 */ /* 0x040fe20000410000 */
[C---:B------:R-:W-:Y:S01]  /*c020*/  HMMA.16816.F32 R72, R160.reuse, R174, R72 ;  /* 0x000000aea048723c */ /* 0x040fe20000001848 */
[----:B------:R-:W2:Y:S02]  /*c030*/  LDSM.16.MT88.4 R172, [R195+0x4100] ;  /* 0x00410000c3ac783b */ /* 0x000ea40000004200 */
        /* <DEDUP_REMOVED lines=65> */
[----:B------:R-:W-:Y:S02]  /*c450*/  LDSM.16.MT88.4 R172, [R194+0x2900] ;  /* 0x00290000c2ac783b */ /* 0x000fe40000004200 */
[----:B------:R-:W-:Y:S02]  /*c460*/  FMUL.FTZ R127, R0, R127 ;  /* 0x0000007f007f7220 */ /* 0x000fe40000410000 */
[C---:B------:R-:W-:Y:S02]  /*c470*/  FMUL.FTZ R128, R2.reuse, R128 ;  /* 0x0000008002807220 */ /* 0x040fe40000410000 */
[----:B------:R-:W-:Y:S02]  /*c480*/  FMUL.FTZ R129, R2, R129 ;  /* 0x0000008102817220 */ /* 0x000fe40000410000 */
[C---:B------:R-:W-:Y:S01]  /*c490*/  FMUL.FTZ R130, R0.reuse, R130 ;  /* 0x0000008200827220 */ /* 0x040fe20000410000 */
[C---:B------:R-:W-:Y:S03]  /*c4a0*/  HMMA.16816.F32 R124, R160.reuse, R12, R124 ;  /* 0x0000000ca07c723c */ /* 0x040fe6000000187c */
[----:B------:R-:W-:Y:S02]  /*c4b0*/  FMUL.FTZ R131, R0, R131 ;  /* 0x0000008300837220 */ /* 0x000fe40000410000 */
[--C-:B------:R-:W-:Y:S02]  /*c4c0*/  FFMA.FTZ R32, R32, c[0x0][0x2d0], -R181.reuse ;  /* 0x0000b40020207a23 */ /* 0x100fe400000108b5 */
[----:B------:R-:W-:Y:S01]  /*c4d0*/  F2FP.PACK_AB R12, R191, R221 ;  /* 0x000000ddbf0c723e */ /* 0x000fe200000000ff */
[----:B------:R-:W-:Y:S01]  /*c4e0*/  FFMA.FTZ R33, R33, c[0x0][0x2d0], -R181 ;  /* 0x0000b40021217a23 */ /* 0x000fe200000108b5 */
[----:B------:R-:W-:Y:S01]  /*c4f0*/  F2FP.PACK_AB R13, R179, R180 ;  /* 0x000000b4b30d723e */ /* 0x000fe200000000ff */
[----:B------:R-:W-:Y:S01]  /*c500*/  HMMA.16816.F32 R128, R160, R14, R128 ;  /* 0x0000000ea080723c */ /* 0x000fe20000001880 */
[----:B------:R-:W2:Y:S01]  /*c510*/  LDSM.16.MT88.4 R160, [R195+0x900] ;  /* 0x00090000c3a0783b */ /* 0x000ea20000004200 */
[----:B------:R-:W-:Y:S01]  /*c520*/  MUFU.EX2 R32, R32 ;  /* 0x0000002000207308 */ /* 0x000fe20000000800 */
[--C-:B------:R-:W-:Y:S02]  /*c530*/  FFMA.FTZ R34, R34, c[0x0][0x2d0], -R157.reuse ;  /* 0x0000b40022227a23 */ /* 0x100fe4000001089d */
[----:B------:R-:W-:Y:S02]  /*c540*/  FFMA.FTZ R157, R35, c[0x0][0x2d0], -R157 ;  /* 0x0000b400239d7a23 */ /* 0x000fe4000001089d */
[----:B------:R-:W-:Y:S01]  /*c550*/  F2FP.PACK_AB R14, R189, R190 ;  /* 0x000000bebd0e723e */ /* 0x000fe200000000ff */
[----:B------:R-:W-:Y:S01]  /*c560*/  FFMA.FTZ R2, R2, R243, R236 ;  /* 0x000000f302027223 */ /* 0x000fe200000100ec */
[----:B---3--:R-:W-:Y:S03]  /*c570*/  F2FP.PACK_AB R15, R177, R178 ;  /* 0x000000b2b10f723e */ /* 0x008fe600000000ff */
[----:B------:R-:W-:Y:S01]  /*c580*/  MUFU.EX2 R33, R33 ;  /* 0x0000002100217308 */ /* 0x000fe20000000800 */
[----:B------:R-:W-:Y:S02]  /*c590*/  FFMA.FTZ R0, R0, R244, R186 ;  /* 0x000000f400007223 */ /* 0x000fe400000100ba */
[----:B------:R-:W-:Y:S01]  /*c5a0*/  FADD.FTZ R2, R239, R2 ;  /* 0x00000002ef027221 */ /* 0x000fe20000010000 */
[C---:B----4-:R-:W-:Y:S05]  /*c5b0*/  HMMA.16816.F32 R4, R12.reuse, R164, R4 ;  /* 0x000000a40c04723c */ /* 0x050fea0000001804 */
[----:B------:R-:W-:Y:S01]  /*c5c0*/  FADD.FTZ R0, R187, R0 ;  /* 0x00000000bb007221 */ /* 0x000fe20000010000 */
[----:B------:R-:W-:Y:S01]  /*c5d0*/  MUFU.EX2 R34, R34 ;  /* 0x0000002200227308 */ /* 0x000fe20000000800 */
[----:B------:R-:W-:Y:S01]  /*c5e0*/  FADD.FTZ R2, R238, R2 ;  /* 0x00000002ee027221 */ /* 0x000fe20000010000 */
[C---:B------:R-:W-:Y:S01]  /*c5f0*/  HMMA.16816.F32 R8, R12.reuse, R166, R8 ;  /* 0x000000a60c08723c */ /* 0x040fe20000001808 */
[----:B------:R-:W3:Y:S03]  /*c600*/  LDSM.16.MT88.4 R164, [R193+0x2900] ;  /* 0x00290000c1a4783b */ /* 0x000ee60000004200 */
[----:B------:R-:W-:Y:S02]  /*c610*/  FADD.FTZ R0, R183, R0 ;  /* 0x00000000b7007221 */ /* 0x000fe40000010000 */
[----:B------:R-:W-:Y:S02]  /*c620*/  FADD.FTZ R2, R237, R2 ;  /* 0x00000002ed027221 */ /* 0x000fe40000010000 */
[C---:B------:R-:W-:Y:S01]  /*c630*/  HMMA.16816.F32 R132, R12.reuse, R16, R132 ;  /* 0x000000100c84723c */ /* 0x040fe20000001884 */
[----:B------:R-:W-:Y:S03]  /*c640*/  MUFU.EX2 R157, R157 ;  /* 0x0000009d009d7308 */ /* 0x000fe60000000800 */
        /* <DEDUP_REMOVED lines=21> */
[----:B------:R-:W-:Y:S04]  /*c7a0*/  FADD.FTZ R2, R184, R2 ;  /* 0x00000002b8027221 */ /* 0x000fe80000010000 */
[C---:B------:R-:W-:Y:S01]  /*c7b0*/  HMMA.16816.F32 R40, R12.reuse, R166, R40 ;  /* 0x000000a60c28723c */ /* 0x040fe20000001828 */
[----:B------:R-:W3:Y:S07]  /*c7c0*/  LDSM.16.MT88.4 R164, [R194+0x4900] ;  /* 0x00490000c2a4783b */ /* 0x000eee0000004200 */
[C---:B------:R-:W-:Y:S08]  /*c7d0*/  HMMA.16816.F32 R44, R12.reuse, R172, R44 ;  /* 0x000000ac0c2c723c */ /* 0x040ff0000000182c */
[C---:B------:R-:W-:Y:S01]  /*c7e0*/  HMMA.16816.F32 R48, R12.reuse, R174, R48 ;  /* 0x000000ae0c30723c */ /* 0x040fe20000001830 */
[----:B------:R-:W5:Y:S07]  /*c7f0*/  LDSM.16.MT88.4 R172, [R196+0x4900] ;  /* 0x00490000c4ac783b */ /* 0x000f6e0000004200 */
[C---:B----4-:R-:W-:Y:S08]  /*c800*/  HMMA.16816.F32 R52, R12.reuse, R16, R52 ;  /* 0x000000100c34723c */ /* 0x050ff00000001834 */
        /* <DEDUP_REMOVED lines=9> */
[C---:B------:R-:W-:Y:S01]  /*c8a0*/  HMMA.16816.F32 R80, R12.reuse, R166, R80 ;  /* 0x000000a60c50723c */ /* 0x040fe20000001850 */
[----:B------:R-:W2:Y:S07]  /*c8b0*/  LDSM.16.MT88.4 R164, [R194+0x6900] ;  /* 0x00690000c2a4783b */ /* 0x000eae0000004200 */
[C---:B-----5:R-:W-:Y:S01]  /*c8c0*/  HMMA.16816.F32 R84, R12.reuse, R172, R84 ;  /* 0x000000ac0c54723c */ /* 0x060fe20000001854 */
[----:B------:R-:W-:Y:S07]  /*c8d0*/  MUFU.EX2 R173, R26 ;  /* 0x0000001a00ad7308 */ /* 0x000fee0000000800 */
[C---:B------:R-:W-:Y:S03]  /*c8e0*/  HMMA.16816.F32 R88, R12.reuse, R174, R88 ;  /* 0x000000ae0c58723c */ /* 0x040fe60000001858 */
[----:B------:R3:W5:Y:S05]  /*c8f0*/  MUFU.EX2 R174, R23 ;  /* 0x0000001700ae7308 */ /* 0x00076a0000000800 */
[C---:B----4-:R-:W-:Y:S05]  /*c900*/  HMMA.16816.F32 R92, R12.reuse, R16, R92 ;  /* 0x000000100c5c723c */ /* 0x050fea000000185c */
[----:B------:R-:W4:Y:S03]  /*c910*/  MUFU.EX2 R175, R25 ;  /* 0x0000001900af7308 */ /* 0x000f260000000800 */
[C---:B------:R-:W-:Y:S01]  /*c920*/  HMMA.16816.F32 R96, R12.reuse, R18, R96 ;  /* 0x000000120c60723c */ /* 0x040fe20000001860 */
[----:B------:R-:W-:Y:S06]  /*c930*/  LDSM.16.MT88.4 R16, [R195+0x6900] ;  /* 0x00690000c310783b */ /* 0x000fec0000004200 */
[----:B------:R2:W2:Y:S01]  /*c940*/  MUFU.EX2 R172, R27 ;  /* 0x0000001b00ac7308 */ /* 0x0004a20000000800 */
[C---:B-1----:R-:W-:Y:S01]  /*c950*/  HMMA.16816.F32 R100, R12.reuse, R160, R100 ;  /* 0x000000a00c64723c */ /* 0x042fe20000001864 */
[----:B---3--:R-:W1:Y:S03]  /*c960*/  LDSM.16.MT88.4 R20, [R196+0x6900] ;  /* 0x00690000c414783b */ /* 0x008e660000004200 */
[----:B-----5:R-:W-:Y:S04]  /*c970*/  FADD.FTZ R0, R174, R0 ;  /* 0x00000000ae007221 */ /* 0x020fe80000010000 */
[C---:B------:R-:W-:Y:S01]  /*c980*/  HMMA.16816.F32 R104, R12.reuse, R162, R104 ;  /* 0x000000a20c68723c */ /* 0x040fe20000001868 */
[----:B------:R-:W3:Y:S03]  /*c990*/  LDSM.16.MT88.4 R160, [R193+0x1100] ;  /* 0x00110000c1a0783b */ /* 0x000ee60000004200 */
[----:B------:R-:W-:Y:S02]  /*c9a0*/  FADD.FTZ R0, R173, R0 ;  /* 0x00000000ad007221 */ /* 0x000fe40000010000 */
[----:B----4-:R-:W-:Y:S02]  /*c9b0*/  FADD.FTZ R2, R175, R2 ;  /* 0x00000002af027221 */ /* 0x010fe40000010000 */
[C---:B--2---:R-:W-:Y:S01]  /*c9c0*/  HMMA.16816.F32 R108, R12.reuse, R164, R108 ;  /* 0x000000a40c6c723c */ /* 0x044fe2000000186c */
[----:B------:R-:W2:Y:S07]  /*c9d0*/  LDSM.16.MT88.4 R24, [R196+0x1100] ;  /* 0x00110000c418783b */ /* 0x000eae0000004200 */
[C---:B------:R-:W-:Y:S04]  /*c9e0*/  HMMA.16816.F32 R112, R12.reuse, R166, R112 ;  /* 0x000000a60c70723c */ /* 0x040fe80000001870 */
[----:B------:R-:W-:Y:S01]  /*c9f0*/  FADD.FTZ R0, R172, R0 ;  /* 0x00000000ac007221 */ /* 0x000fe20000010000 */
[----:B------:R-:W-:Y:S03]  /*ca00*/  LDSM.16.MT88.4 R164, [R196+0x3100] ;  /* 0x00310000c4a4783b */ /* 0x000fe60000004200 */
[C---:B-1----:R-:W-:Y:S08]  /*ca10*/  HMMA.16816.F32 R116, R12.reuse, R20, R116 ;  /* 0x000000140c74723c */ /* 0x042ff00000001874 */
[C---:B------:R-:W-:Y:S01]  /*ca20*/  HMMA.16816.F32 R120, R12.reuse, R22, R120 ;  /* 0x000000160c78723c */ /* 0x040fe20000001878 */
[----:B------:R-:W-:Y:S07]  /*ca30*/  LDSM.16.MT88.4 R20, [R193+0x3100] ;  /* 0x00310000c114783b */ /* 0x000fee0000004200 */
[C---:B------:R-:W-:Y:S08]  /*ca40*/  HMMA.16816.F32 R124, R12.reuse, R16, R124 ;  /* 0x000000100c7c723c */ /* 0x040ff0000000187c */
[----:B------:R-:W-:Y:S01]  /*ca50*/  HMMA.16816.F32 R128, R12, R18, R128 ;  /* 0x000000120c80723c */ /* 0x000fe20000001880 */
[----:B------:R-:W1:Y:S06]  /*ca60*/  LDSM.16.MT88.4 R16, [R195+0x1100] ;  /* 0x00110000c310783b */ /* 0x000e6c0000004200 */
[----:B------:R-:W-:Y:S02]  /*ca70*/  F2FP.PACK_AB R12, R185, R188 ;  /* 0x000000bcb90c723e */ /* 0x000fe400000000ff */
[----:B------:R-:W-:Y:S03]  /*ca80*/  F2FP.PACK_AB R13, R174, R176 ;  /* 0x000000b0ae0d723e */ /* 0x000fe600000000ff */
[----:B------:R-:W-:Y:S02]  /*ca90*/  F2FP.PACK_AB R14, R175, R184 ;  /* 0x000000b8af0e723e */ /* 0x000fe400000000ff */
[----:B------:R-:W-:Y:S07]  /*caa0*/  F2FP.PACK_AB R15, R172, R173 ;  /* 0x000000adac0f723e */ /* 0x000fee00000000ff */
[C---:B---3--:R-:W-:Y:S08]  /*cab0*/  HMMA.16816.F32 R4, R12.reuse, R160, R4 ;  /* 0x000000a00c04723c */ /* 0x048ff00000001804 */
[C---:B------:R-:W-:Y:S01]  /*cac0*/  HMMA.16816.F32 R8, R12.reuse, R162, R8 ;  /* 0x000000a20c08723c */ /* 0x040fe20000001808 */
[----:B------:R-:W3:Y:S07]  /*cad0*/  LDSM.16.MT88.4 R160, [R194+0x3100] ;  /* 0x00310000c2a0783b */ /* 0x000eee0000004200 */
[C---:B------:R-:W-:Y:S01]  /*cae0*/  HMMA.16816.F32 R132, R12.reuse, R168, R132 ;  /* 0x000000a80c84723c */ /* 0x040fe20000001884 */
[----:B------:R-:W4:Y:S07]  /*caf0*/  MUFU.EX2 R169, R28 ;  /* 0x0000001c00a97308 */ /* 0x000f2e0000000800 */
[C---:B------:R-:W-:Y:S03]  /*cb00*/  HMMA.16816.F32 R136, R12.reuse, R170, R136 ;  /* 0x000000aa0c88723c */ /* 0x040fe60000001888 */
[----:B------:R5:W3:Y:S05]  /*cb10*/  MUFU.EX2 R168, R29 ;  /* 0x0000001d00a87308 */ /* 0x000aea0000000800 */
[C---:B--2---:R-:W-:Y:S08]  /*cb20*/  HMMA.16816.F32 R140, R12.reuse, R24, R140 ;  /* 0x000000180c8c723c */ /* 0x044ff0000000188c */
[C---:B------:R-:W-:Y:S01]  /*cb30*/  HMMA.16816.F32 R144, R12.reuse, R26, R144 ;  /* 0x0000001a0c90723c */ /* 0x040fe20000001890 */
[----:B------:R-:W2:Y:S03]  /*cb40*/  LDSM.16.MT88.4 R24, [R195+0x3100] ;  /* 0x00310000c318783b */ /* 0x000ea60000004200 */
[----:B----4-:R-:W-:Y:S04]  /*cb50*/  FADD.FTZ R2, R169, R2 ;  /* 0x00000002a9027221 */ /* 0x010fe80000010000 */
[C---:B-1----:R-:W-:Y:S01]  /*cb60*/  HMMA.16816.F32 R148, R12.reuse, R16, R148 ;  /* 0x000000100c94723c */ /* 0x042fe20000001894 */
[----:B-----5:R-:W-:Y:S07]  /*cb70*/  LDSM.16.MT88.4 R28, [R195+0x7100] ;  /* 0x00710000c31c783b */ /* 0x020fee0000004200 */
[C---:B------:R-:W-:Y:S01]  /*cb80*/  HMMA.16816.F32 R152, R12.reuse, R18, R152 ;  /* 0x000000120c98723c */ /* 0x040fe20000001898 */
[----:B------:R-:W1:Y:S07]  /*cb90*/  LDSM.16.MT88.4 R16, [R193+0x5100] ;  /* 0x00510000c110783b */ /* 0x000e6e0000004200 */
        /* <DEDUP_REMOVED lines=8> */
[----:B------:R-:W5:Y:S07]  /*cc20*/  LDSM.16.MT88.4 R164, [R195+0x5100] ;  /* 0x00510000c3a4783b */ /* 0x000f6e0000004200 */
[C---:B--2---:R-:W-:Y:S08]  /*cc30*/  HMMA.16816.F32 R60, R12.reuse, R24, R60 ;  /* 0x000000180c3c723c */ /* 0x044ff0000000183c */
[C---:B------:R-:W-:Y:S01]  /*cc40*/  HMMA.16816.F32 R64, R12.reuse, R26, R64 ;  /* 0x0000001a0c40723c */ /* 0x040fe20000001840 */
[----:B------:R-:W-:Y:S07]  /*cc50*/  LDSM.16.MT88.4 R24, [R196+0x7100] ;  /* 0x00710000c418783b */ /* 0x000fee0000004200 */
[C---:B-1----:R-:W-:Y:S08]  /*cc60*/  HMMA.16816.F32 R68, R12.reuse, R16, R68 ;  /* 0x000000100c44723c */ /* 0x042ff00000001844 */
[C---:B------:R-:W-:Y:S01]  /*cc70*/  HMMA.16816.F32 R72, R12.reuse, R18, R72 ;  /* 0x000000120c48723c */ /* 0x040fe20000001848 */
[----:B------:R-:W1:Y:S07]  /*cc80*/  LDSM.16.MT88.4 R16, [R193+0x7100] ;  /* 0x00710000c110783b */ /* 0x000e6e0000004200 */
[C---:B----4-:R-:W-:Y:S08]  /*cc90*/  HMMA.16816.F32 R76, R12.reuse, R20, R76 ;  /* 0x000000140c4c723c */ /* 0x050ff0000000184c */
[C---:B------:R-:W-:Y:S01]  /*cca0*/  HMMA.16816.F32 R80, R12.reuse, R22, R80 ;  /* 0x000000160c50723c */ /* 0x040fe20000001850 */
[----:B------:R-:W2:Y:S07]  /*ccb0*/  LDSM.16.MT88.4 R20, [R194+0x7100] ;  /* 0x00710000c214783b */ /* 0x000eae0000004200 */
[C---:B---3--:R-:W-:Y:S08]  /*ccc0*/  HMMA.16816.F32 R84, R12.reuse, R160, R84 ;  /* 0x000000a00c54723c */ /* 0x048ff00000001854 */
[C---:B------:R-:W-:Y:S08]  /*ccd0*/  HMMA.16816.F32 R88, R12.reuse, R162, R88 ;  /* 0x000000a20c58723c */ /* 0x040ff00000001858 */
[C---:B-----5:R-:W-:Y:S08]  /*cce0*/  HMMA.16816.F32 R92, R12.reuse, R164, R92 ;  /* 0x000000a40c5c723c */ /* 0x060ff0000000185c */
        /* <DEDUP_REMOVED lines=11> */
[C---:B------:R-:W-:Y:S08]  /*cda0*/  HMMA.16816.F32 R124, R12.reuse, R28, R124 ;  /* 0x0000001c0c7c723c */ /* 0x040ff0000000187c */
[----:B------:R-:W-:Y:S07]  /*cdb0*/  HMMA.16816.F32 R128, R12, R30, R128 ;  /* 0x0000001e0c80723c */ /* 0x000fee0000001880 */
[----:B------:R-:W-:Y:S02]  /*cdc0*/  F2FP.PACK_AB R12, R168, R169 ;  /* 0x000000a9a80c723e */ /* 0x000fe400000000ff */
[----:B------:R-:W-:Y:S03]  /*cdd0*/  F2FP.PACK_AB R13, R158, R159 ;  /* 0x0000009f9e0d723e */ /* 0x000fe600000000ff */
[----:B------:R-:W-:Y:S02]  /*cde0*/  F2FP.PACK_AB R14, R33, R32 ;  /* 0x00000020210e723e */ /* 0x000fe400000000ff */
[----:B------:R-:W-:Y:S07]  /*cdf0*/  F2FP.PACK_AB R15, R157, R34 ;  /* 0x000000229d0f723e */ /* 0x000fee00000000ff */
[C---:B---3--:R-:W-:Y:S01]  /*ce00*/  HMMA.16816.F32 R160, R12.reuse, R164, R4 ;  /* 0x000000a40ca0723c */ /* 0x048fe20000001804 */
[----:B------:R-:W3:Y:S07]  /*ce10*/  LDSM.16.MT88.4 R4, [R193+0x3900] ;  /* 0x00390000c104783b */ /* 0x000eee0000004200 */
        /* <DEDUP_REMOVED lines=13> */
[----:B------:R-:W3:Y:S07]  /*cef0*/  LDSM.16.MT88.4 R4, [R194+0x5900] ;  /* 0x00590000c204783b */ /* 0x000eee0000004200 */
        /* <DEDUP_REMOVED lines=19> */
[C---:B------:R-:W-:Y:S08]  /*d030*/  HMMA.16816.F32 R96, R12.reuse, R18, R96 ;  /* 0x000000120c60723c */ /* 0x040ff00000001860 */
[C---:B--2---:R-:W-:Y:S08]  /*d040*/  HMMA.16816.F32 R100, R12.reuse, R20, R100 ;  /* 0x000000140c64723c */ /* 0x044ff00000001864 */
[C---:B------:R-:W-:Y:S08]  /*d050*/  HMMA.16816.F32 R104, R12.reuse, R22, R104 ;  /* 0x000000160c68723c */ /* 0x040ff00000001868 */
[C---:B----4-:R-:W-:Y:S08]  /*d060*/  HMMA.16816.F32 R108, R12.reuse, R24, R108 ;  /* 0x000000180c6c723c */ /* 0x050ff0000000186c */
[C---:B------:R-:W-:Y:S08]  /*d070*/  HMMA.16816.F32 R112, R12.reuse, R26, R112 ;  /* 0x0000001a0c70723c */ /* 0x040ff00000001870 */
[C---:B---3--:R-:W-:Y:S07]  /*d080*/  HMMA.16816.F32 R116, R12.reuse, R4, R116 ;  /* 0x000000040c74723c */ /* 0x048fee0000001874 */
[----:B------:R-:W-:Y:S01]  /*d090*/  FADD.FTZ R4, R159, R0 ;  /* 0x000000009f047221 */ /* 0x000fe20000010000 */
[C---:B------:R-:W-:Y:S04]  /*d0a0*/  HMMA.16816.F32 R120, R12.reuse, R6, R120 ;  /* 0x000000060c78723c */ /* 0x040fe80000001878 */
[----:B------:R-:W-:Y:S02]  /*d0b0*/  FADD.FTZ R0, R168, R2 ;  /* 0x00000002a8007221 */ /* 0x000fe40000010000 */
[----:B------:R-:W-:Y:S01]  /*d0c0*/  FADD.FTZ R4, R158, R4 ;  /* 0x000000049e047221 */ /* 0x000fe20000010000 */
[----:B------:R-:W-:Y:S01]  /*d0d0*/  MOV R158, R3 ;  /* 0x00000003009e7202 */ /* 0x000fe20000000f00 */
[C---:B-----5:R-:W-:Y:S04]  /*d0e0*/  HMMA.16816.F32 R124, R12.reuse, R8, R124 ;  /* 0x000000080c7c723c */ /* 0x060fe8000000187c */
[----:B------:R-:W-:Y:S02]  /*d0f0*/  FADD.FTZ R2, R32, R0 ;  /* 0x0000000020027221 */ /* 0x000fe40000010000 */
[----:B------:R-:W-:Y:S02]  /*d100*/  FADD.FTZ R0, R34, R4 ;  /* 0x0000000422007221 */ /* 0x000fe40000010000 */
[----:B------:R-:W-:Y:S04]  /*d110*/  HMMA.16816.F32 R128, R12, R10, R128 ;  /* 0x0000000a0c80723c */ /* 0x000fe80000001880 */
[----:B------:R-:W-:Y:S02]  /*d120*/  FADD.FTZ R243, R33, R2 ;  /* 0x0000000221f37221 */ /* 0x000fe40000010000 */
[----:B------:R-:W-:Y:S01]  /*d130*/  FADD.FTZ R244, R157, R0 ;  /* 0x000000009df47221 */ /* 0x000fe20000010000 */
[----:B------:R-:W-:Y:S01]  /*d140*/  MOV R157, R156 ;  /* 0x0000009c009d7202 */ /* 0x000fe20000000f00 */
[----:B------:R-:W-:-:S05]  /*d150*/  @P0 BRA `(.L_x_2428) ;  /* 0xffffccc000000947 */ /* 0x000fca000383ffff */
.L_x_2427:
        /* <DEDUP_REMOVED lines=29> */
.L_x_2438:
[----:B------:R-:W2:Y:S01]  /*d330*/  LDL.64 R8, [R1+0x8] ;  /* 0x0000080001087983 */ /* 0x000ea20000100a00 */
[----:B------:R-:W-:Y:S01]  /*d340*/  IMAD.MOV.U32 R3, RZ, RZ, 0x6 ;  /* 0x00000006ff037424 */ /* 0x000fe200078e00ff */
[----:B------:R-:W-:Y:S01]  /*d350*/  SHF.R.S32.HI R2, RZ, 0x1f, R219 ;  /* 0x0000001fff027819 */ /* 0x000fe200000114db */
[----:B------:R-:W-:Y:S01]  /*d360*/  IMAD.MOV.U32 R0, RZ, RZ, c[0x0][0x208] ;  /* 0x00008200ff007624 */ /* 0x000fe200078e00ff */
[----:B------:R-:W3:Y:S01]  /*d370*/  LDL.64 R10, [R1+0x30] ;  /* 0x00003000010a7983 */ /* 0x000ee20000100a00 */
[----:B------:R-:W-:Y:S01]  /*d380*/  IMAD.MOV.U32 R16, RZ, RZ, c[0x0][0x208] ;  /* 0x00008200ff107624 */ /* 0x000fe200078e00ff */
[----:B------:R-:W-:Y:S04]  /*d390*/  DEPBAR.LE SB0, 0x0 ;  /* 0x000080000000791a */ /* 0x000fe80000000000 */
[----:B------:R-:W-:Y:S01]  /*d3a0*/  SHF.L.U64.HI R0, R0, R3, c[0x0][0x20c] ;  /* 0x0000830000007619 */ /* 0x000fe20000010203 */
[----:B------:R-:W-:Y:S01]  /*d3b0*/  IMAD.SHL.U32 R16, R16, 0x40, RZ ;  /* 0x0000004010107824 */ /* 0x000fe200078e00ff */
[----:B------:R-:W-:Y:S01]  /*d3c0*/  BAR.SYNC.DEFER_BLOCKING 0x0 ;  /* 0x0000000000007b1d */ /* 0x000fe20000010000 */
[----:B------:R-:W-:Y:S02]  /*d3d0*/  IMAD.MOV.U32 R252, RZ, RZ, c[0x0][0x1e0] ;  /* 0x00007800fffc7624 */ /* 0x000fe400078e00ff */
[----:B------:R-:W-:Y:S02]  /*d3e0*/  IMAD R0, R0, R219, RZ ;  /* 0x000000db00007224 */ /* 0x000fe400078e02ff */
[CC--:B------:R-:W-:Y:S04]  /*d3f0*/  IMAD.WIDE.U32 R6, R219.reuse, R16.reuse, R236 ;  /* 0x00000010db067225 */ /* 0x0c0fe800078e00ec */
[-C--:B------:R-:W-:Y:S02]  /*d400*/  IMAD R0, R2, R16.reuse, R0 ;  /* 0x0000001002007224 */ /* 0x080fe400078e0200 */
[----:B------:R-:W-:Y:S04]  /*d410*/  IMAD.WIDE.U32 R2, R219, R16, R238 ;  /* 0x00000010db027225 */ /* 0x000fe800078e00ee */
[----:B------:R-:W-:Y:S02]  /*d420*/  IMAD.IADD R3, R0, 0x1, R3 ;  /* 0x0000000100037824 */ /* 0x000fe400078e0203 */
[----:B------:R-:W-:Y:S02]  /*d430*/  IMAD.MOV.U32 R240, RZ, RZ, 0x5 ;  /* 0x00000005fff07424 */ /* 0x000fe400078e00ff */
[----:B------:R-:W-:Y:S02]  /*d440*/  IMAD.MOV.U32 R159, RZ, RZ, c[0x0][0x1e0] ;  /* 0x00007800ff9f7624 */ /* 0x000fe400078e00ff */
[----:B------:R-:W-:Y:S01]  /*d450*/  IMAD.SHL.U32 R252, R252, 0x20, RZ ;  /* 0x00000020fcfc7824 */ /* 0x000fe200078e00ff */
[----:B------:R-:W-:Y:S02]  /*d460*/  LDSM.16.M88.4 R32, [R199+0x10100] ;  /* 0x01010000c720783b */ /* 0x000fe40000000200 */
[----:B------:R-:W-:Y:S02]  /*d470*/  SHF.L.U64.HI R159, R159, R240, c[0x0][0x1e4] ;  /* 0x000079009f9f7619 */ /* 0x000fe400000102f0 */
[----:B------:R-:W-:Y:S04]  /*d480*/  LDSM.16.M88.4 R24, [R192+0x9100] ;  /* 0x00910000c018783b */ /* 0x000fe80000000200 */
[----:B------:R-:W-:Y:S04]  /*d490*/  LDSM.16.M88.4 R168, [R192+0x9900] ;  /* 0x00990000c0a8783b */ /* 0x000fe80000000200 */
[----:B------:R-:W-:Y:S04]  /*d4a0*/  LDSM.16.M88.4 R172, [R200+0x10100] ;  /* 0x01010000c8ac783b */ /* 0x000fe80000000200 */
[----:B------:R-:W-:Y:S04]  /*d4b0*/  LDSM.16.M88.4 R176, [R203] ;  /* 0x00000000cbb0783b */ /* 0x000fe80000000200 */
[----:B------:R-:W-:Y:S04]  /*d4c0*/  LDSM.16.M88.4 R180, [R218] ;  /* 0x00000000dab4783b */ /* 0x000fe80000000200 */
[----:B------:R-:W-:Y:S04]  /*d4d0*/  LDSM.16.M88.4 R184, [R217] ;  /* 0x00000000d9b8783b */ /* 0x000fe80000000200 */
[----:B------:R-:W-:Y:S04]  /*d4e0*/  LDSM.16.M88.4 R188, [R216] ;  /* 0x00000000d8bc783b */ /* 0x000fe80000000200 */
[----:B------:R-:W4:Y:S01]  /*d4f0*/  LDL.64 R250, [R1+0x20] ;  /* 0x0000200001fa7983 */ /* 0x000f220000100a00 */
        /* <DEDUP_REMOVED lines=8> */
[----:B------:R-:W-:Y:S03]  /*d580*/  LEA R230, P0, R6, c[0x0][0x1f8], 0x1 ;  /* 0x00007e0006e67a11 */ /* 0x000fe600078008ff */
[----:B------:R-:W-:Y:S01]  /*d590*/  IMAD.IADD R3, R0, 0x1, R3 ;  /* 0x0000000100037824 */ /* 0x000fe200078e0203 */
[----:B------:R-:W-:Y:S01]  /*d5a0*/  LEA.HI.X R231, R6, c[0x0][0x1fc], R4, 0x1, P0 ;  /* 0x00007f0006e77a11 */ /* 0x000fe200000f0c04 */
[C---:B------:R-:W-:Y:S01]  /*d5b0*/  IMAD.WIDE.U32 R4, R219.reuse, R16, UR4 ;  /* 0x00000004db047e25 */ /* 0x040fe2000f8e0010 */
[----:B------:R-:W-:Y:S01]  /*d5c0*/  LEA R228, P0, R2, c[0x0][0x1f8], 0x1 ;  /* 0x00007e0002e47a11 */ /* 0x000fe200078008ff */
[----:B------:R-:W-:Y:S02]  /*d5d0*/  LDSM.16.M88.4 R16, [R192+0x8900] ;  /* 0x00890000c010783b */ /* 0x000fe40000000200 */
[----:B------:R-:W-:Y:S01]  /*d5e0*/  IMAD.IADD R0, R0, 0x1, R5 ;  /* 0x0000000100007824 */ /* 0x000fe200078e0205 */
[----:B------:R-:W-:Y:S02]  /*d5f0*/  LEA.HI.X R229, R2, c[0x0][0x1fc], R3, 0x1, P0 ;  /* 0x00007f0002e57a11 */ /* 0x000fe400000f0c03 */
[-C--:B---3--:R-:W-:Y:S05]  /*d600*/  IADD3 R2, P0, R10, R4.reuse, RZ ;  /* 0x000000040a027210 */ /* 0x088fea0007f1e0ff */
[----:B------:R-:W-:Y:S01]  /*d610*/  IMAD.X R3, R0, 0x1, R9, P0 ;  /* 0x0000000100037824 */ /* 0x000fe200000e0609 */
[C---:B------:R-:W-:Y:S01]  /*d620*/  LEA R226, P0, R2.reuse, c[0x0][0x1f8], 0x1 ;  /* 0x00007e0002e27a11 */ /* 0x040fe200078008ff */
[----:B------:R-:W1:Y:S03]  /*d630*/  LDSM.16.M88.4 R8, [R192+0x8100] ;  /* 0x00810000c008783b */ /* 0x000e660000000200 */
[----:B------:R-:W-:Y:S01]  /*d640*/  LEA.HI.X R227, R2, c[0x0][0x1fc], R3, 0x1, P0 ;  /* 0x00007f0002e37a11 */ /* 0x000fe200000f0c03 */
[----:B------:R-:W-:Y:S01]  /*d650*/  @!PT LDS RZ, [RZ] ;  /* 0x00000000fffff984 */ /* 0x000fe20000000800 */
[----:B------:R-:W-:Y:S01]  /*d660*/  @!PT LDS RZ, [RZ] ;  /* 0x00000000fffff984 */ /* 0x000fe20000000800 */
[----:B------:R-:W-:Y:S01]  /*d670*/  @!PT LDS RZ, [RZ] ;  /* 0x00000000fffff984 */ /* 0x000fe20000000800 */
[----:B------:R2:W-:Y:S01]  /*d680*/  LDGSTS.E.BYPASS.LTC128B.128 [R233+0x100], [R14.64], !P3 ;  /* 0x001000000ee97fae */ /* 0x0005e2000d901d48 */
[-C--:B------:R-:W-:Y:S03]  /*d690*/  IADD3 R2, P0, R238, R4.reuse, RZ ;  /* 0x00000004ee027210 */ /* 0x080fe60007f1e0ff */
[----:B------:R2:W-:Y:S02]  /*d6a0*/  LDGSTS.E.BYPASS.LTC128B.128 [R233+0x2100], [R12.64], !P6 ;  /* 0x021000000ce97fae */ /* 0x0005e4000f101d48 */
[----:B------:R-:W-:Y:S01]  /*d6b0*/  IMAD.X R3, R0, 0x1, R239, P0 ;  /* 0x0000000100037824 */ /* 0x000fe200000e06ef */
[C---:B------:R-:W-:Y:S01]  /*d6c0*/  LEA R224, P0, R2.reuse, c[0x0][0x1f8], 0x1 ;  /* 0x00007e0002e07a11 */ /* 0x040fe200078008ff */
[----:B------:R3:W-:Y:S03]  /*d6d0*/  LDGSTS.E.BYPASS.LTC128B.128 [R233+0x4100], [R230.64], !P5 ;  /* 0x04100000e6e97fae */ /* 0x0007e6000e901d48 */
[----:B------:R-:W-:Y:S01]  /*d6e0*/  LEA.HI.X R225, R2, c[0x0][0x1fc], R3, 0x1, P0 ;  /* 0x00007f0002e17a11 */ /* 0x000fe200000f0c03 */
[----:B------:R3:W-:Y:S01]  /*d6f0*/  LDGSTS.E.BYPASS.LTC128B.128 [R233+0x6100], [R228.64], !P4 ;  /* 0x06100000e4e97fae */ /* 0x0007e2000e101d48 */
[-C--:B------:R-:W-:Y:S03]  /*d700*/  IADD3 R2, P0, R236, R4.reuse, RZ ;  /* 0x00000004ec027210 */ /* 0x080fe60007f1e0ff */
[----:B------:R3:W-:Y:S02]  /*d710*/  LDGSTS.E.BYPASS.LTC128B.128 [R233+0x1100], [R226.64], !P3 ;  /* 0x01100000e2e97fae */ /* 0x0007e4000d901d48 */
[----:B------:R-:W-:Y:S01]  /*d720*/  IMAD.X R3, R0, 0x1, R237, P0 ;  /* 0x0000000100037824 */ /* 0x000fe200000e06ed */
[C---:B------:R-:W-:Y:S01]  /*d730*/  LEA R222, P0, R2.reuse, c[0x0][0x1f8], 0x1 ;  /* 0x00007e0002de7a11 */ /* 0x040fe200078008ff */
[----:B------:R5:W-:Y:S03]  /*d740*/  LDGSTS.E.BYPASS.LTC128B.128 [R233+0x3100], [R224.64], !P6 ;  /* 0x03100000e0e97fae */ /* 0x000be6000f101d48 */
[----:B------:R-:W-:Y:S02]  /*d750*/  LEA.HI.X R223, R2, c[0x0][0x1fc], R3, 0x1, P0 ;  /* 0x00007f0002df7a11 */ /* 0x000fe400000f0c03 */
[----:B------:R-:W-:Y:S03]  /*d760*/  IADD3 R4, P0, R234, R4, RZ ;  /* 0x00000004ea047210 */ /* 0x000fe60007f1e0ff */
[----:B------:R3:W-:Y:S02]  /*d770*/  LDGSTS.E.BYPASS.LTC128B.128 [R233+0x5100], [R222.64], !P5 ;  /* 0x05100000dee97fae */ /* 0x0007e4000e901d48 */
[----:B------:R-:W-:Y:S01]  /*d780*/  IMAD.X R0, R0, 0x1, R235, P0 ;  /* 0x0000000100007824 */ /* 0x000fe200000e06eb */
[C---:B------:R-:W-:Y:S04]  /*d790*/  LEA R220, P0, R4.reuse, c[0x0][0x1f8], 0x1 ;  /* 0x00007e0004dc7a11 */ /* 0x040fe800078008ff */
[----:B------:R-:W-:Y:S02]  /*d7a0*/  LEA.HI.X R221, R4, c[0x0][0x1fc], R0, 0x1, P0 ;  /* 0x00007f0004dd7a11 */ /* 0x000fe400000f0c00 */
[C---:B-1----:R-:W-:Y:S03]  /*d7b0*/  HMMA.16816.F32 R4, R32.reuse, R8, RZ ;  /* 0x000000082004723c */ /* 0x042fe600000018ff */
[----:B------:R3:W-:Y:S01]  /*d7c0*/  LDGSTS.E.BYPASS.LTC128B.128 [R233+0x7100], [R220.64], !P4 ;  /* 0x07100000dce97fae */ /* 0x0007e2000e101d48 */
[C---:B------:R-:W-:Y:S03]  /*d7d0*/  ISETP.GT.AND P0, PT, R219.reuse, R232, PT ;  /* 0x000000e8db00720c */ /* 0x040fe60003f04270 */
[----:B------:R-:W0:Y:S01]  /*d7e0*/  LDGDEPBAR ;  /* 0x00000000000079af */ /* 0x000e220000000000 */
[C---:B------:R-:W-:Y:S03]  /*d7f0*/  HMMA.16816.F32 R8, R32.reuse, R10, RZ ;  /* 0x0000000a2008723c */ /* 0x040fe600000018ff */
[----:B-----5:R-:W5:Y:S01]  /*d800*/  LDL R224, [R1+0x4] ;  /* 0x0000040001e07983 */ /* 0x020f620000100800 */
[----:B------:R-:W-:Y:S04]  /*d810*/  IMAD.MOV.U32 R225, RZ, RZ, 0x1 ;  /* 0x00000001ffe17424 */ /* 0x000fe800078e00ff */
[C---:B--2---:R-:W-:Y:S08]  /*d820*/  HMMA.16816.F32 R12, R32.reuse, R16, RZ ;  /* 0x00000010200c723c */ /* 0x044ff000000018ff */
[C---:B------:R-:W-:Y:S08]  /*d830*/  HMMA.16816.F32 R16, R32.reuse, R18, RZ ;  /* 0x000000122010723c */ /* 0x040ff000000018ff */
[C---:B------:R-:W-:Y:S08]  /*d840*/  HMMA.16816.F32 R20, R32.reuse, R24, RZ ;  /* 0x000000182014723c */ /* 0x040ff000000018ff */
[C---:B------:R-:W-:Y:S08]  /*d850*/  HMMA.16816.F32 R24, R32.reuse, R26, RZ ;  /* 0x0000001a2018723c */ /* 0x040ff000000018ff */
[C---:B------:R-:W-:Y:S07]  /*d860*/  HMMA.16816.F32 R28, R32.reuse, R168, RZ ;  /* 0x000000a8201c723c */ /* 0x040fee00000018ff */
[----:B------:R-:W-:Y:S01]  /*d870*/  @P0 IADD3 R168, R219, -0x1, RZ ;  /* 0xffffffffdba80810 */ /* 0x000fe20007ffe0ff */
[----:B------:R-:W-:Y:S01]  /*d880*/  HMMA.16816.F32 R32, R32, R170, RZ ;  /* 0x000000aa2020723c */ /* 0x000fe200000018ff */
[----:B------:R-:W2:Y:S03]  /*d890*/  LDL.64 R170, [R1+0x28] ;  /* 0x0000280001aa7983 */ /* 0x000ea60000100a00 */
[----:B------:R-:W-:Y:S04]  /*d8a0*/  @P0 SHF.R.S32.HI R0, RZ, 0x1f, R168 ;  /* 0x0000001fff000819 */ /* 0x000fe800000114a8 */
[C---:B------:R-:W-:Y:S05]  /*d8b0*/  HMMA.16816.F32 R4, R172.reuse, R176, R4 ;  /* 0x000000b0ac04723c */ /* 0x040fea0000001804 */
[----:B------:R-:W-:Y:S03]  /*d8c0*/  @P0 IMAD R0, R0, c[0x0][0x1e0], RZ ;  /* 0x0000780000000a24 */ /* 0x000fe600078e02ff */
[C---:B------:R-:W-:Y:S04]  /*d8d0*/  HMMA.16816.F32 R8, R172.reuse, R178, R8 ;  /* 0x000000b2ac08723c */ /* 0x040fe80000001808 */
[C---:B------:R-:W-:Y:S02]  /*d8e0*/  @P0 IMAD R0, R168.reuse, c[0x0][0x1e4], R0 ;  /* 0x00007900a8000a24 */ /* 0x040fe400078e0200 */
[----:B------:R-:W-:Y:S02]  /*d8f0*/  @P0 IMAD.WIDE.U32 R168, R168, c[0x0][0x1e0], RZ ;  /* 0x00007800a8a80a25 */ /* 0x000fe400078e00ff */
[C---:B------:R-:W-:Y:S04]  /*d900*/  HMMA.16816.F32 R12, R172.reuse, R180, R12 ;  /* 0x000000b4ac0c723c */ /* 0x040fe8000000180c */
[----:B------:R-:W-:Y:S02]  /*d910*/  @P0 IMAD.IADD R0, R169, 0x1, R0 ;  /* 0x00000001a9000824 */ /* 0x000fe400078e0200 */
[C---:B------:R-:W-:Y:S02]  /*d920*/  @P0 IMAD.SHL.U32 R2, R168.reuse, 0x40, RZ ;  /* 0x00000040a8020824 */ /* 0x040fe400078e00ff */
[C---:B------:R-:W-:Y:S04]  /*d930*/  HMMA.16816.F32 R16, R172.reuse, R182, R16 ;  /* 0x000000b6ac10723c */ /* 0x040fe80000001810 */
[----:B------:R-:W-:Y:S04]  /*d940*/  @P0 SHF.L.U64.HI R0, R168, 0x6, R0 ;  /* 0x00000006a8000819 */ /* 0x000fe80000010200 */
[C---:B------:R-:W-:Y:S08]  /*d950*/  HMMA.16816.F32 R20, R172.reuse, R184, R20 ;  /* 0x000000b8ac14723c */ /* 0x040ff00000001814 */
[C---:B------:R-:W-:Y:S08]  /*d960*/  HMMA.16816.F32 R24, R172.reuse, R186, R24 ;  /* 0x000000baac18723c */ /* 0x040ff00000001818 */
[C---:B------:R-:W-:Y:S08]  /*d970*/  HMMA.16816.F32 R28, R172.reuse, R188, R28 ;  /* 0x000000bcac1c723c */ /* 0x040ff0000000181c */
[----:B------:R-:W-:Y:S01]  /*d980*/  HMMA.16816.F32 R32, R172, R190, R32 ;  /* 0x000000beac20723c */ /* 0x000fe20000001820 */
[----:B------:R-:W-:Y:S03]  /*d990*/  LDSM.16.M88.4 R172, [R198+0x8100] ;  /* 0x00810000c6ac783b */ /* 0x000fe60000000200 */
[----:B--2---:R-:W-:Y:S05]  /*d9a0*/  @P0 IADD3 R3, P1, R2, R170, RZ ;  /* 0x000000aa02030210 */ /* 0x004fea0007f3e0ff */
[----:B----4-:R-:W-:Y:S03]  /*d9b0*/  @P0 IMAD.X R156, R0, 0x1, R251, P1 ;  /* 0x00000001009c0824 */ /* 0x010fe600008e06fb */
[C---:B------:R-:W-:Y:S04]  /*d9c0*/  @P0 LEA R176, P1, R3.reuse, c[0x0][0x1c8], 0x1 ;  /* 0x0000720003b00a11 */ /* 0x040fe800078208ff */
[----:B------:R-:W-:Y:S02]  /*d9d0*/  @P0 LEA.HI.X R177, R3, c[0x0][0x1cc], R156, 0x1, P1 ;  /* 0x0000730003b10a11 */ /* 0x000fe400008f0c9c */
[----:B------:R-:W-:Y:S05]  /*d9e0*/  @P0 IADD3 R3, P1, R2, R248, RZ ;  /* 0x000000f802030210 */ /* 0x000fea0007f3e0ff */
[----:B------:R-:W-:Y:S01]  /*d9f0*/  @P0 IMAD.X R156, R0, 0x1, R247, P1 ;  /* 0x00000001009c0824 */ /* 0x000fe200008e06f7 */
        /* <DEDUP_REMOVED lines=12> */
[----:B------:R-:W-:Y:S01]  /*dac0*/  @P0 IADD3 R0, P1, R156, R170, RZ ;  /* 0x000000aa9c000210 */ /* 0x000fe20007f3e0ff */
[----:B------:R-:W-:Y:S01]  /*dad0*/  IMAD.MOV.U32 R159, RZ, RZ, c[0x0][0x2c4] ;  /* 0x0000b100ff9f7624 */ /* 0x000fe200078e00ff */
[----:B------:R-:W1:Y:S03]  /*dae0*/  LDSM.16.M88.4 R168, [R202+0x10100] ;  /* 0x01010000caa8783b */ /* 0x000e660000000200 */
[----:B------:R-:W-:Y:S01]  /*daf0*/  @P0 IMAD.X R2, R3, 0x1, R251, P1 ;  /* 0x0000000103020824 */ /* 0x000fe200008e06fb */
[----:B------:R-:W-:Y:S02]  /*db00*/  ISETP.NE.AND P2, PT, R159, 0x1, PT ;  /* 0x000000019f00780c */ /* 0x000fe40003f45270 */
[----:B------:R3:W2:Y:S01]  /*db10*/  LDL R159, [R1+0x3c] ;  /* 0x00003c00019f7983 */ /* 0x0006a20000100800 */
[C---:B------:R-:W-:Y:S04]  /*db20*/  @P0 LEA R180, P1, R0.reuse, c[0x0][0x1c8], 0x1 ;  /* 0x0000720000b40a11 */ /* 0x040fe800078208ff */
[----:B------:R-:W-:Y:S02]  /*db30*/  @P0 LEA.HI.X R181, R0, c[0x0][0x1cc], R2, 0x1, P1 ;  /* 0x0000730000b50a11 */ /* 0x000fe400008f0c02 */
[----:B------:R-:W-:Y:S05]  /*db40*/  @P0 IADD3 R0, P1, R156, R248, RZ ;  /* 0x000000f89c000210 */ /* 0x000fea0007f3e0ff */
[C---:B------:R-:W-:Y:S01]  /*db50*/  @P0 IMAD.X R2, R3.reuse, 0x1, R247, P1 ;  /* 0x0000000103020824 */ /* 0x040fe200008e06f7 */
[C---:B------:R-:W-:Y:S04]  /*db60*/  @P0 LEA R182, P1, R0.reuse, c[0x0][0x1c8], 0x1 ;  /* 0x0000720000b60a11 */ /* 0x040fe800078208ff */
[----:B------:R-:W-:Y:S02]  /*db70*/  @P0 LEA.HI.X R183, R0, c[0x0][0x1cc], R2, 0x1, P1 ;  /* 0x0000730000b70a11 */ /* 0x000fe400008f0c02 */
[----:B------:R-:W-:Y:S05]  /*db80*/  @P0 IADD3 R0, P1, R156, R246, RZ ;  /* 0x000000f69c000210 */ /* 0x000fea0007f3e0ff */
[----:B------:R-:W-:Y:S01]  /*db90*/  @P0 IMAD.X R2, R3, 0x1, R245, P1 ;  /* 0x0000000103020824 */ /* 0x000fe200008e06f5 */
[C---:B------:R-:W-:Y:S04]  /*dba0*/  @P0 LEA R178, P1, R0.reuse, c[0x0][0x1c8], 0x1 ;  /* 0x0000720000b20a11 */ /* 0x040fe800078208ff */
[----:B------:R-:W-:Y:S02]  /*dbb0*/  @P0 LEA.HI.X R179, R0, c[0x0][0x1cc], R2, 0x1, P1 ;  /* 0x0000730000b30a11 */ /* 0x000fe400008f0c02 */
[----:B------:R-:W-:Y:S01]  /*dbc0*/  @P0 IADD3 R0, P1, R156, R242, RZ ;  /* 0x000000f29c000210 */ /* 0x000fe20007f3e0ff */
[----:B------:R-:W-:Y:S01]  /*dbd0*/  IMAD.SHL.U32 R156, R219, 0x40, RZ ;  /* 0x00000040db9c7824 */ /* 0x000fe200078e00ff */
[C---:B-1----:R-:W-:Y:S05]  /*dbe0*/  HMMA.16816.F32 R4, R168.reuse, R172, R4 ;  /* 0x000000aca804723c */ /* 0x042fea0000001804 */
[----:B------:R-:W-:Y:S03]  /*dbf0*/  @P0 IMAD.X R2, R3, 0x1, R241, P1 ;  /* 0x0000000103020824 */ /* 0x000fe600008e06f1 */
        /* <DEDUP_REMOVED lines=10> */
[----:B------:R-:W-:Y:S04]  /*dca0*/  LDSM.16.M88.4 R168, [R201+0x10100] ;  /* 0x01010000c9a8783b */ /* 0x000fe80000000200 */
[----:B------:R-:W1:Y:S03]  /*dcb0*/  LDSM.16.M88.4 R172, [R197] ;  /* 0x00000000c5ac783b */ /* 0x000e660000000200 */
[C---:B-1----:R-:W-:Y:S08]  /*dcc0*/  HMMA.16816.F32 R4, R168.reuse, R172, R4 ;  /* 0x000000aca804723c */ /* 0x042ff00000001804 */
[C---:B------:R-:W-:Y:S01]  /*dcd0*/  HMMA.16816.F32 R8, R168.reuse, R174, R8 ;  /* 0x000000aea808723c */ /* 0x040fe20000001808 */
[----:B------:R-:W1:Y:S07]  /*dce0*/  LDSM.16.M88.4 R172, [R197+0x800] ;  /* 0x00080000c5ac783b */ /* 0x000e6e0000000200 */
[C---:B-1----:R-:W-:Y:S08]  /*dcf0*/  HMMA.16816.F32 R12, R168.reuse, R172, R12 ;  /* 0x000000aca80c723c */ /* 0x042ff0000000180c */
[C---:B------:R-:W-:Y:S01]  /*dd00*/  HMMA.16816.F32 R16, R168.reuse, R174, R16 ;  /* 0x000000aea810723c */ /* 0x040fe20000001810 */
[----:B------:R-:W1:Y:S03]  /*dd10*/  LDSM.16.M88.4 R172, [R197+0x1000] ;  /* 0x00100000c5ac783b */ /* 0x000e660000000200 */
[----:B--2---:R-:W-:Y:S02]  /*dd20*/  @P2 SHF.R.U32.HI R159, RZ, c[0x0][0x2cc], R249 ;  /* 0x0000b300ff9f2a19 */ /* 0x004fe400000116f9 */
[----:B------:R-:W-:Y:S03]  /*dd30*/  ISETP.LE.AND P2, PT, R225, c[0x0][0x32c], PT ;  /* 0x0000cb00e1007a0c */ /* 0x000fe60003f43270 */
[----:B------:R-:W-:Y:S01]  /*dd40*/  SHFL.IDX PT, R3, R159, RZ, 0x1c1f ;  /* 0x001c1fff9f037589 */ /* 0x000fe200000e0000 */
[C---:B-1----:R-:W-:Y:S08]  /*dd50*/  HMMA.16816.F32 R20, R168.reuse, R172, R20 ;  /* 0x000000aca814723c */ /* 0x042ff00000001814 */
[C---:B------:R-:W-:Y:S01]  /*dd60*/  HMMA.16816.F32 R24, R168.reuse, R174, R24 ;  /* 0x000000aea818723c */ /* 0x040fe20000001818 */
[----:B------:R-:W1:Y:S07]  /*dd70*/  LDSM.16.M88.4 R172, [R197+0x1800] ;  /* 0x00180000c5ac783b */ /* 0x000e6e0000000200 */
[C---:B-1----:R-:W-:Y:S08]  /*dd80*/  HMMA.16816.F32 R28, R168.reuse, R172, R28 ;  /* 0x000000aca81c723c */ /* 0x042ff0000000181c */
[----:B------:R-:W-:Y:S01]  /*dd90*/  HMMA.16816.F32 R32, R168, R174, R32 ;  /* 0x000000aea820723c */ /* 0x000fe20000001820 */
[----:B------:R-:W-:Y:S04]  /*dda0*/  LDSM.16.M88.4 R168, [R199+0x14100] ;  /* 0x01410000c7a8783b */ /* 0x000fe80000000200 */
[----:B------:R-:W1:Y:S03]  /*ddb0*/  LDSM.16.M88.4 R172, [R192+0xa100] ;  /* 0x00a10000c0ac783b */ /* 0x000e660000000200 */
        /* <DEDUP_REMOVED lines=152> */
[----:B------:R-:W-:Y:S04]  /*e740*/  DEPBAR.LE SB0, 0x0 ;  /* 0x000080000000791a */ /* 0x000fe80000000000 */
[----:B------:R-:W-:Y:S06]  /*e750*/  BAR.SYNC.DEFER_BLOCKING 0x0 ;  /* 0x0000000000007b1d */ /* 0x000fec0000010000 */
[----:B------:R-:W-:Y:S01]  /*e760*/  @!PT LDS RZ, [RZ] ;  /* 0x00000000fffff984 */ /* 0x000fe20000000800 */
[----:B------:R-:W-:Y:S01]  /*e770*/  @!PT LDS RZ, [RZ] ;  /* 0x00000000fffff984 */ /* 0x000fe20000000800 */
[----:B------:R-:W-:Y:S01]  /*e780*/  @!PT LDS RZ, [RZ] ;  /* 0x00000000fffff984 */ /* 0x000fe20000000800 */
[----:B------:R2:W-:Y:S04]  /*e790*/  @P0 LDGSTS.E.BYPASS.LTC128B.128 [R233+0x8100], [R176.64], !P3 ;  /* 0x08100000b0e90fae */ /* 0x0005e8000d901d48 */
[----:B------:R3:W-:Y:S04]  /*e7a0*/  @P0 LDGSTS.E.BYPASS.LTC128B.128 [R233+0xa100], [R188.64], !P6 ;  /* 0x0a100000bce90fae */ /* 0x0007e8000f101d48 */
[----:B------:R3:W-:Y:S01]  /*e7b0*/  @P0 LDGSTS.E.BYPASS.LTC128B.128 [R233+0xc100], [R186.64], !P5 ;  /* 0x0c100000bae90fae */ /* 0x0007e2000e901d48 */
[C---:B-1----:R-:W-:Y:S03]  /*e7c0*/  HMMA.16816.F32 R28, R168.reuse, R172, R28 ;  /* 0x000000aca81c723c */ /* 0x042fe6000000181c */
[----:B------:R3:W-:Y:S04]  /*e7d0*/  @P0 LDGSTS.E.BYPASS.LTC128B.128 [R233+0xe100], [R184.64], !P4 ;  /* 0x0e100000b8e90fae */ /* 0x0007e8000e101d48 */
[----:B------:R3:W-:Y:S01]  /*e7e0*/  @P0 LDGSTS.E.BYPASS.LTC128B.128 [R233+0x9100], [R180.64], !P3 ;  /* 0x09100000b4e90fae */ /* 0x0007e2000d901d48 */
[----:B------:R-:W-:Y:S03]  /*e7f0*/  HMMA.16816.F32 R32, R168, R174, R32 ;  /* 0x000000aea820723c */ /* 0x000fe60000001820 */
[----:B------:R3:W-:Y:S04]  /*e800*/  @P0 LDGSTS.E.BYPASS.LTC128B.128 [R233+0xb100], [R182.64], !P6 ;  /* 0x0b100000b6e90fae */ /* 0x0007e8000f101d48 */
[----:B------:R3:W-:Y:S01]  /*e810*/  @P0 LDGSTS.E.BYPASS.LTC128B.128 [R233+0xd100], [R178.64], !P5 ;  /* 0x0d100000b2e90fae */ /* 0x0007e2000e901d48 */
[C---:B--2---:R-:W-:Y:S04]  /*e820*/  @P0 LEA R176, P1, R0.reuse, c[0x0][0x1c8], 0x1 ;  /* 0x0000720000b00a11 */ /* 0x044fe800078208ff */
[----:B------:R-:W-:Y:S02]  /*e830*/  @P0 LEA.HI.X R177, R0, c[0x0][0x1cc], R2, 0x1, P1 ;  /* 0x0000730000b10a11 */ /* 0x000fe400008f0c02 */
[----:B-----5:R-:W-:Y:S03]  /*e840*/  IADD3 R0, -R224, 0x1, -R156 ;  /* 0x00000001e0007810 */ /* 0x020fe60007ffe99c */
[----:B------:R3:W-:Y:S01]  /*e850*/  @P0 LDGSTS.E.BYPASS.LTC128B.128 [R233+0xf100], [R176.64], !P4 ;  /* 0x0f100000b0e90fae */ /* 0x0007e2000e101d48 */
[----:B------:R-:W-:Y:S03]  /*e860*/  IADD3 R0, R0, c[0x0][0x1d0], RZ ;  /* 0x0000740000007a10 */ /* 0x000fe60007ffe0ff */
[----:B------:R-:W0:Y:S01]  /*e870*/  LDGDEPBAR ;  /* 0x00000000000079af */ /* 0x000e220000000000 */
[----:B------:R-:W-:Y:S04]  /*e880*/  IADD3 R0, R0, -c[0x0][0x168], RZ ;  /* 0x80005a0000007a10 */ /* 0x000fe80007ffe0ff */
[C---:B------:R-:W-:Y:S02]  /*e890*/  IADD3 R169, R0.reuse, c[0x0][0x328], RZ ;  /* 0x0000ca0000a97a10 */ /* 0x040fe40007ffe0ff */
[----:B------:R-:W-:Y:S03]  /*e8a0*/  IADD3 R168, R0, UR6, RZ ;  /* 0x0000000600a87c10 */ /* 0x000fe6000fffe0ff */
[--C-:B------:R-:W-:Y:S02]  /*e8b0*/  IMAD.IADD R2, R169, 0x1, R3.reuse ;  /* 0x00000001a9027824 */ /* 0x100fe400078e0203 */
        /* <DEDUP_REMOVED lines=16> */
.L_x_2432:
[----:B------:R-:W-:Y:S04]  /*e9c0*/  MOV R170, c[0x0][0x32c] ;  /* 0x0000cb0000aa7a02 */ /* 0x000fe80000000f00 */
[----:B------:R-:W-:Y:S11]  /*e9d0*/  ISETP.NE.AND P0, PT, R170, 0x1, PT ;  /* 0x00000001aa00780c */ /* 0x000ff60003f05270 */
[----:B------:R-:W-:Y:S02]  /*e9e0*/  @!UPT UIADD3 URZ, URZ, URZ, URZ ;  /* 0x0000003f3f3ff290 */ /* 0x000fe4000fffe03f */
[----:B------:R-:W-:Y:S05]  /*e9f0*/  @P0 IMAD.HI.U32 R170, R3, c[0x0][0x330], RZ ;  /* 0x0000cc0003aa0a27 */ /* 0x000fea00078e00ff */
[----:B------:R-:W-:Y:S02]  /*ea00*/  @P0 SHF.R.U32.HI R3, RZ, c[0x0][0x334], R170 ;  /* 0x0000cd00ff030a19 */ /* 0x000fe400000116aa */
.L_x_2433:
[----:B------:R-:W-:Y:S05]  /*ea10*/  BSYNC B0 ;  /* 0x0000000000007941 */ /* 0x000fea0003800000 */
.L_x_2431:
[----:B------:R-:W-:Y:S04]  /*ea20*/  IMAD R3, R3, c[0x0][0x32c], -R156 ;  /* 0x0000cb0003037a24 */ /* 0x000fe800078e0a9c */
[----:B------:R-:W-:Y:S05]  /*ea30*/  IMAD.IADD R3, R3, 0x1, -R224 ;  /* 0x0000000103037824 */ /* 0x000fea00078e0ae0 */
[----:B------:R-:W-:Y:S02]  /*ea40*/  IADD3 R170, R3, c[0x0][0x32c], RZ ;  /* 0x0000cb0003aa7a10 */ /* 0x000fe40007ffe0ff */
[----:B------:R-:W-:Y:S02]  /*ea50*/  IMNMX R0, R0, R3, !PT ;  /* 0x0000000300007217 */ /* 0x000fe40007800200 */
[----:B------:R-:W-:Y:S02]  /*ea60*/  IMNMX R2, R2, R170, PT ;  /* 0x000000aa02027217 */ /* 0x000fe40003800200 */
.L_x_2430:
[----:B------:R-:W-:Y:S01]  /*ea70*/  ISETP.GT.AND P1, PT, R219, -0x1, PT ;  /* 0xffffffffdb00780c */ /* 0x000fe20003f24270 */
        /* <DEDUP_REMOVED lines=30> */
[----:B---3--:R-:W-:Y:S02]  /*ec60*/  FSEL R177, R21, -INF , !P0 ;  /* 0xff80000015b17808 */ /* 0x008fe40004000000 */
        /* <DEDUP_REMOVED lines=35> */
.L_x_2436:
[----:B------:R-:W-:Y:S04]  /*eea0*/  MOV R12, c[0x0][0x32c] ;  /* 0x0000cb00000c7a02 */ /* 0x000fe80000000f00 */
[----:B------:R-:W-:Y:S11]  /*eeb0*/  ISETP.NE.AND P0, PT, R12, 0x1, PT ;  /* 0x000000010c00780c */ /* 0x000ff60003f05270 */
[----:B------:R-:W-:Y:S02]  /*eec0*/  @!UPT UIADD3 URZ, URZ, URZ, URZ ;  /* 0x0000003f3f3ff290 */ /* 0x000fe4000fffe03f */
[----:B------:R-:W-:Y:S05]  /*eed0*/  @P0 IMAD.HI.U32 R12, R3, c[0x0][0x330], RZ ;  /* 0x0000cc00030c0a27 */ /* 0x000fea00078e00ff */
[----:B------:R-:W-:Y:S02]  /*eee0*/  @P0 SHF.R.U32.HI R3, RZ, c[0x0][0x334], R12 ;  /* 0x0000cd00ff030a19 */ /* 0x000fe4000001160c */
.L_x_2437:
[----:B------:R-:W-:Y:S05]  /*eef0*/  BSYNC B0 ;  /* 0x0000000000007941 */ /* 0x000fea0003800000 */
.L_x_2435:
[----:B------:R-:W-:Y:S04]  /*ef00*/  IMAD R156, R3, c[0x0][0x32c], -R156 ;  /* 0x0000cb00039c7a24 */ /* 0x000fe800078e0a9c */
[----:B------:R-:W-:Y:S05]  /*ef10*/  IMAD.IADD R156, R156, 0x1, -R224 ;  /* 0x000000019c9c7824 */ /* 0x000fea00078e0ae0 */
[----:B------:R-:W-:Y:S02]  /*ef20*/  IADD3 R3, R156, c[0x0][0x32c], RZ ;  /* 0x0000cb009c037a10 */ /* 0x000fe40007ffe0ff */
[----:B------:R-:W-:Y:S02]  /*ef30*/  IMNMX R0, R0, R156, !PT ;  /* 0x0000009c00007217 */ /* 0x000fe40007800200 */
[----:B------:R-:W-:Y:S02]  /*ef40*/  IMNMX R2, R2, R3, PT ;  /* 0x0000000302027217 */ /* 0x000fe40003800200 */
.L_x_2434:
        /* <DEDUP_REMOVED lines=67> */
[----:B------:R-:W-:Y:S01]  /*f380*/  SHFL.BFLY PT, R13, R3, 0x2, 0x1f ;  /* 0x0c401f00030d7f89 */ /* 0x000fe200000e0000 */
        /* <DEDUP_REMOVED lines=18> */
[----:B------:R-:W-:Y:S05]  /*f4b0*/  FMNMX.FTZ R3, R3, R13, !PT ;  /* 0x0000000d03037209 */ /* 0x000fea0007810000 */
        /* <DEDUP_REMOVED lines=13> */
[--C-:B------:R-:W-:Y:S02]  /*f590*/  FFMA.FTZ R5, R5, c[0x0][0x2d0], -R13.reuse ;  /* 0x0000b40005057a23 */ /* 0x100fe4000001080d */
[--C-:B------:R-:W-:Y:S01]  /*f5a0*/  FFMA.FTZ R15, R170, c[0x0][0x2d0], -R13.reuse ;  /* 0x0000b400aa0f7a23 */ /* 0x100fe2000001080d */
[----:B-1----:R-:W-:Y:S04]  /*f5b0*/  FMNMX.FTZ R3, R2, R3, !PT ;  /* 0x0000000302037209 */ /* 0x002fe80007810000 */
        /* <DEDUP_REMOVED lines=8> */
[----:B------:R-:W-:Y:S02]  /*f640*/  FFMA.FTZ R7, R7, c[0x0][0x2d0], -R14 ;  /* 0x0000b40007077a23 */ /* 0x000fe4000001080e */
[----:B------:R-:W-:Y:S01]  /*f650*/  MUFU.EX2 R191, R10 ;  /* 0x0000000a00bf7308 */ /* 0x000fe20000000800 */
        /* <DEDUP_REMOVED lines=39> */
[C---:B------:R-:W-:Y:S02]  /*f8d0*/  FMUL.FTZ R143, R0.reuse, R143 ;  /* 0x0000008f008f7220 */ /* 0x040fe40000410000 */
[----:B------:R-:W-:Y:S01]  /*f8e0*/  FMUL.FTZ R146, R0, R146 ;  /* 0x0000009200927220 */ /* 0x000fe20000410000 */
[----:B-1----:R-:W-:Y:S01]  /*f8f0*/  F2FP.PACK_AB R16, R240, R229 ;  /* 0x000000e5f010723e */ /* 0x002fe200000000ff */
[----:B------:R-:W-:Y:S02]  /*f900*/  FMUL.FTZ R5, R2, R161 ;  /* 0x000000a102057220 */ /* 0x000fe40000410000 */
[C---:B------:R-:W-:Y:S02]  /*f910*/  FMUL.FTZ R147, R0.reuse, R147 ;  /* 0x0000009300937220 */ /* 0x040fe40000410000 */
[C---:B------:R-:W-:Y:S01]  /*f920*/  FMUL.FTZ R150, R0.reuse, R150 ;  /* 0x0000009600967220 */ /* 0x040fe20000410000 */
[----:B------:R1:W-:Y:S01]  /*f930*/  MUFU.EX2 R228, R15 ;  /* 0x0000000f00e47308 */ /* 0x0003e20000000800 */
        /* <DEDUP_REMOVED lines=8> */
[C---:B------:R-:W-:Y:S02]  /*f9c0*/  FMUL.FTZ R7, R0.reuse, R163 ;  /* 0x000000a300077220 */ /* 0x040fe40000410000 */
[----:B------:R-:W-:Y:S02]  /*f9d0*/  FMUL.FTZ R43, R0, R43 ;  /* 0x0000002b002b7220 */ /* 0x000fe40000410000 */
[C---:B------:R-:W-:Y:S02]  /*f9e0*/  FMUL.FTZ R44, R2.reuse, R44 ;  /* 0x0000002c022c7220 */ /* 0x040fe40000410000 */
[----:B------:R-:W-:Y:S01]  /*f9f0*/  FMUL.FTZ R45, R2, R45 ;  /* 0x0000002d022d7220 */ /* 0x000fe20000410000 */
[C---:B------:R-:W-:Y:S05]  /*fa00*/  HMMA.16816.F32 R4, R16.reuse, R20, R4 ;  /* 0x000000141004723c */ /* 0x040fea0000001804 */
[C---:B------:R-:W-:Y:S02]  /*fa10*/  FMUL.FTZ R46, R0.reuse, R46 ;  /* 0x0000002e002e7220 */ /* 0x040fe40000410000 */
[----:B------:R-:W-:Y:S01]  /*fa20*/  FMUL.FTZ R47, R0, R47 ;  /* 0x0000002f002f7220 */ /* 0x000fe20000410000 */
[C---:B------:R-:W-:Y:S01]  /*fa30*/  HMMA.16816.F32 R8, R16.reuse, R22, R8 ;  /* 0x000000161008723c */ /* 0x040fe20000001808 */
[----:B------:R-:W2:Y:S03]  /*fa40*/  LDSM.16.MT88.4 R20, [R195+0x100] ;  /* 0x00010000c314783b */ /* 0x000ea60000004200 */
        /* <DEDUP_REMOVED lines=17> */
[C---:B--2---:R-:W-:Y:S03]  /*fb60*/  HMMA.16816.F32 R148, R16.reuse, R20, R148 ;  /* 0x000000141094723c */ /* 0x044fe60000001894 */
[----:B------:R-:W-:Y:S02]  /*fb70*/  FMUL.FTZ R59, R0, R59 ;  /* 0x0000003b003b7220 */ /* 0x000fe40000410000 */
[C---:B------:R-:W-:Y:S02]  /*fb80*/  FMUL.FTZ R60, R2.reuse, R60 ;  /* 0x0000003c023c7220 */ /* 0x040fe40000410000 */
[----:B------:R-:W-:Y:S01]  /*fb90*/  FMUL.FTZ R61, R2, R61 ;  /* 0x0000003d023d7220 */ /* 0x000fe20000410000 */
[C---:B------:R-:W-:Y:S01]  /*fba0*/  HMMA.16816.F32 R152, R16.reuse, R22, R152 ;  /* 0x000000161098723c */ /* 0x040fe20000001898 */
[----:B------:R-:W2:Y:S03]  /*fbb0*/  LDSM.16.MT88.4 R20, [R196+0x2100] ;  /* 0x00210000c414783b */ /* 0x000ea60000004200 */
[--C-:B-1----:R-:W-:Y:S02]  /*fbc0*/  FFMA.FTZ R15, R171, c[0x0][0x2d0], -R13.reuse ;  /* 0x0000b400ab0f7a23 */ /* 0x102fe4000001080d */
[C---:B------:R-:W-:Y:S02]  /*fbd0*/  FMUL.FTZ R62, R0.reuse, R62 ;  /* 0x0000003e003e7220 */ /* 0x040fe40000410000 */
[C---:B---3--:R-:W-:Y:S01]  /*fbe0*/  HMMA.16816.F32 R36, R16.reuse, R24, R36 ;  /* 0x000000181024723c */ /* 0x048fe20000001824 */
[----:B------:R1:W3:Y:S03]  /*fbf0*/  MUFU.EX2 R227, R15 ;  /* 0x0000000f00e37308 */ /* 0x0002e60000000800 */
[----:B------:R-:W-:Y:S02]  /*fc00*/  FMUL.FTZ R63, R0, R63 ;  /* 0x0000003f003f7220 */ /* 0x000fe40000410000 */
[C---:B------:R-:W-:Y:S02]  /*fc10*/  FMUL.FTZ R64, R2.reuse, R64 ;  /* 0x0000004002407220 */ /* 0x040fe40000410000 */
[C---:B------:R-:W-:Y:S01]  /*fc20*/  HMMA.16816.F32 R40, R16.reuse, R26, R40 ;  /* 0x0000001a1028723c */ /* 0x040fe20000001828 */
[----:B------:R-:W5:Y:S03]  /*fc30*/  LDSM.16.MT88.4 R24, [R195+0x2100] ;  /* 0x00210000c318783b */ /* 0x000f660000004200 */
[----:B------:R-:W-:Y:S02]  /*fc40*/  FMUL.FTZ R65, R2, R65 ;  /* 0x0000004102417220 */ /* 0x000fe40000410000 */
[C---:B------:R-:W-:Y:S02]  /*fc50*/  FMUL.FTZ R66, R0.reuse, R66 ;  /* 0x0000004200427220 */ /* 0x040fe40000410000 */
[C---:B----4-:R-:W-:Y:S04]  /*fc60*/  HMMA.16816.F32 R44, R16.reuse, R28, R44 ;  /* 0x0000001c102c723c */ /* 0x050fe8000000182c */
[----:B------:R-:W-:Y:S02]  /*fc70*/  FMUL.FTZ R67, R0, R67 ;  /* 0x0000004300437220 */ /* 0x000fe40000410000 */
[----:B------:R-:W-:Y:S02]  /*fc80*/  FMUL.FTZ R68, R2, R68 ;  /* 0x0000004402447220 */ /* 0x000fe40000410000 */
[C---:B------:R-:W-:Y:S01]  /*fc90*/  HMMA.16816.F32 R48, R16.reuse, R30, R48 ;  /* 0x0000001e1030723c */ /* 0x040fe20000001830 */
[----:B------:R-:W4:Y:S03]  /*fca0*/  LDSM.16.MT88.4 R28, [R193+0x4100] ;  /* 0x00410000c11c783b */ /* 0x000f260000004200 */
[--C-:B-1----:R-:W-:Y:S02]  /*fcb0*/  FFMA.FTZ R15, R172, c[0x0][0x2d0], -R13.reuse ;  /* 0x0000b400ac0f7a23 */ /* 0x102fe4000001080d */
[----:B------:R-:W-:Y:S02]  /*fcc0*/  FMUL.FTZ R69, R2, R69 ;  /* 0x0000004502457220 */ /* 0x000fe40000410000 */
[----:B------:R1:W-:Y:S01]  /*fcd0*/  MUFU.EX2 R226, R15 ;  /* 0x0000000f00e27308 */ /* 0x0003e20000000800 */
[C---:B--2---:R-:W-:Y:S03]  /*fce0*/  HMMA.16816.F32 R52, R16.reuse, R20, R52 ;  /* 0x000000141034723c */ /* 0x044fe60000001834 */
[C---:B------:R-:W-:Y:S02]  /*fcf0*/  FMUL.FTZ R70, R0.reuse, R70 ;  /* 0x0000004600467220 */ /* 0x040fe40000410000 */
[----:B------:R-:W-:Y:S02]  /*fd00*/  FMUL.FTZ R71, R0, R71 ;  /* 0x0000004700477220 */ /* 0x000fe40000410000 */
[C---:B------:R-:W-:Y:S01]  /*fd10*/  FMUL.FTZ R72, R2.reuse, R72 ;  /* 0x0000004802487220 */ /* 0x040fe20000410000 */
[C---:B------:R-:W-:Y:S01]  /*fd20*/  HMMA.16816.F32 R56, R16.reuse, R22, R56 ;  /* 0x000000161038723c */ /* 0x040fe20000001838 */
[----:B------:R-:W2:Y:S03]  /*fd30*/  LDSM.16.MT88.4 R20, [R194+0x4100] ;  /* 0x00410000c214783b */ /* 0x000ea60000004200 */
[----:B------:R-:W-:Y:S02]  /*fd40*/  FMUL.FTZ R73, R2, R73 ;  /* 0x0000004902497220 */ /* 0x000fe40000410000 */
[C---:B------:R-:W-:Y:S02]  /*fd50*/  FMUL.FTZ R74, R0.reuse, R74 ;  /* 0x0000004a004a7220 */ /* 0x040fe40000410000 */
[C---:B-----5:R-:W-:Y:S04]  /*fd60*/  HMMA.16816.F32 R60, R16.reuse, R24, R60 ;  /* 0x00000018103c723c */ /* 0x060fe8000000183c */
[----:B------:R-:W-:Y:S02]  /*fd70*/  FMUL.FTZ R75, R0, R75 ;  /* 0x0000004b004b7220 */ /* 0x000fe40000410000 */
[C---:B------:R-:W-:Y:S02]  /*fd80*/  FMUL.FTZ R76, R2.reuse, R76 ;  /* 0x0000004c024c7220 */ /* 0x040fe40000410000 */
[C---:B------:R-:W-:Y:S01]  /*fd90*/  HMMA.16816.F32 R64, R16.reuse, R26, R64 ;  /* 0x0000001a1040723c */ /* 0x040fe20000001840 */
[----:B------:R-:W5:Y:S03]  /*fda0*/  LDSM.16.MT88.4 R24, [R196+0x4100] ;  /* 0x00410000c418783b */ /* 0x000f660000004200 */
[--C-:B-1----:R-:W-:Y:S02]  /*fdb0*/  FFMA.FTZ R15, R173, c[0x0][0x2d0], -R13.reuse ;  /* 0x0000b400ad0f7a23 */ /* 0x102fe4000001080d */
[----:B------:R-:W-:Y:S02]  /*fdc0*/  FMUL.FTZ R77, R2, R77 ;  /* 0x0000004d024d7220 */ /* 0x000fe40000410000 */
[C---:B----4-:R-:W-:Y:S01]  /*fdd0*/  HMMA.16816.F32 R68, R16.reuse, R28, R68 ;  /* 0x0000001c1044723c */ /* 0x050fe20000001844 */
[----:B------:R1:W4:Y:S03]  /*fde0*/  MUFU.EX2 R225, R15 ;  /* 0x0000000f00e17308 */ /* 0x0003260000000800 */
[C---:B------:R-:W-:Y:S02]  /*fdf0*/  FMUL.FTZ R78, R0.reuse, R78 ;  /* 0x0000004e004e7220 */ /* 0x040fe40000410000 */
[----:B------:R-:W-:Y:S02]  /*fe00*/  FMUL.FTZ R79, R0, R79 ;  /* 0x0000004f004f7220 */ /* 0x000fe40000410000 */
[C---:B------:R-:W-:Y:S01]  /*fe10*/  HMMA.16816.F32 R72, R16.reuse, R30, R72 ;  /* 0x0000001e1048723c */ /* 0x040fe20000001848 */
[----:B------:R-:W3:Y:S03]  /*fe20*/  LDSM.16.MT88.4 R28, [R195+0x4100] ;  /* 0x00410000c31c783b */ /* 0x000ee60000004200 */
[C---:B------:R-:W-:Y:S02]  /*fe30*/  FMUL.FTZ R80, R2.reuse, R80 ;  /* 0x0000005002507220 */ /* 0x040fe40000410000 */
[----:B------:R-:W-:Y:S02]  /*fe40*/  FMUL.FTZ R81, R2, R81 ;  /* 0x0000005102517220 */ /* 0x000fe40000410000 */
[C---:B------:R-:W-:Y:S01]  /*fe50*/  FMUL.FTZ R82, R0.reuse, R82 ;  /* 0x0000005200527220 */ /* 0x040fe20000410000 */
[C---:B--2---:R-:W-:Y:S03]  /*fe60*/  HMMA.16816.F32 R76, R16.reuse, R20, R76 ;  /* 0x00000014104c723c */ /* 0x044fe6000000184c */
[----:B------:R-:W-:Y:S02]  /*fe70*/  FMUL.FTZ R83, R0, R83 ;  /* 0x0000005300537220 */ /* 0x000fe40000410000 */
[C---:B------:R-:W-:Y:S02]  /*fe80*/  FMUL.FTZ R84, R2.reuse, R84 ;  /* 0x0000005402547220 */ /* 0x040fe40000410000 */
[----:B------:R-:W-:Y:S02]  /*fe90*/  FMUL.FTZ R85, R2, R85 ;  /* 0x0000005502557220 */ /* 0x000fe40000410000 */
[--C-:B-1----:R-:W-:Y:S01]  /*fea0*/  FFMA.FTZ R15, R32, c[0x0][0x2d0], -R14.reuse ;  /* 0x0000b400200f7a23 */ /* 0x102fe2000001080e */
[C---:B------:R-:W-:Y:S01]  /*feb0*/  HMMA.16816.F32 R80, R16.reuse, R22, R80 ;  /* 0x000000161050723c */ /* 0x040fe20000001850 */
[----:B------:R-:W1:Y:S02]  /*fec0*/  LDSM.16.MT88.4 R20, [R193+0x6100] ;  /* 0x00610000c114783b */ /* 0x000e640000004200 */
[----:B------:R2:W-:Y:S01]  /*fed0*/  MUFU.EX2 R182, R15 ;  /* 0x0000000f00b67308 */ /* 0x0005e20000000800 */
[C---:B------:R-:W-:Y:S02]  /*fee0*/  FMUL.FTZ R86, R0.reuse, R86 ;  /* 0x0000005600567220 */ /* 0x040fe40000410000 */
[----:B------:R-:W-:Y:S02]  /*fef0*/  FMUL.FTZ R87, R0, R87 ;  /* 0x0000005700577220 */ /* 0x000fe40000410000 */
[C---:B------:R-:W-:Y:S04]  /*ff00*/  FMUL.FTZ R88, R2.reuse, R88 ;  /* 0x0000005802587220 */ /* 0x040fe80000410000 */
[----:B------:R-:W-:Y:S01]  /*ff10*/  FMUL.FTZ R89, R2, R89 ;  /* 0x0000005902597220 */ /* 0x000fe20000410000 */
[C---:B-----5:R-:W-:Y:S03]  /*ff20*/  HMMA.16816.F32 R84, R16.reuse, R24, R84 ;  /* 0x000000181054723c */ /* 0x060fe60000001854 */
[C---:B------:R-:W-:Y:S02]  /*ff30*/  FMUL.FTZ R90, R0.reuse, R90 ;  /* 0x0000005a005a7220 */ /* 0x040fe40000410000 */
[----:B------:R-:W-:Y:S02]  /*ff40*/  FMUL.FTZ R91, R0, R91 ;  /* 0x0000005b005b7220 */ /* 0x000fe40000410000 */
[C---:B------:R-:W-:Y:S02]  /*ff50*/  FMUL.FTZ R92, R2.reuse, R92 ;  /* 0x0000005c025c7220 */ /* 0x040fe40000410000 */
[----:B------:R-:W-:Y:S03]  /*ff60*/  FMUL.FTZ R93, R2, R93 ;  /* 0x0000005d025d7220 */ /* 0x000fe60000410000 */
[C---:B------:R-:W-:Y:S01]  /*ff70*/  HMMA.16816.F32 R88, R16.reuse, R26, R88 ;  /* 0x0000001a1058723c */ /* 0x040fe20000001858 */
[----:B------:R-:W5:Y:S02]  /*ff80*/  LDSM.16.MT88.4 R24, [R194+0x6100] ;  /* 0x00610000c218783b */ /* 0x000f640000004200 */
[C---:B------:R-:W-:Y:S02]  /*ff90*/  FMUL.FTZ R94, R0.reuse, R94 ;  /* 0x0000005e005e7220 */ /* 0x040fe40000410000 */
[----:B------:R-:W-:Y:S02]  /*ffa0*/  FMUL.FTZ R95, R0, R95 ;  /* 0x0000005f005f7220 */ /* 0x000fe40000410000 */
[--C-:B--2---:R-:W-:Y:S02]  /*ffb0*/  FFMA.FTZ R15, R33, c[0x0][0x2d0], -R14.reuse ;  /* 0x0000b400210f7a23 */ /* 0x104fe4000001080e */
[----:B------:R-:W-:Y:S02]  /*ffc0*/  LDSM.16.MT88.4 R32, [R196+0x900] ;  /* 0x00090000c420783b */ /* 0x000fe40000004200 */
[----:B------:R2:W1:Y:S01]  /*ffd0*/  MUFU.EX2 R181, R15 ;  /* 0x0000000f00b57308 */ /* 0x0004620000000800 */
[C---:B---3--:R-:W-:Y:S03]  /*ffe0*/  HMMA.16816.F32 R92, R16.reuse, R28, R92 ;  /* 0x0000001c105c723c */ /* 0x048fe6000000185c */
[C---:B------:R-:W-:Y:S02]  /*fff0*/  FMUL.FTZ R96, R2.reuse, R96 ;  /* 0x0000006002607220 */ /* 0x040fe40000410000 */
[----:B------:R-:W-:Y:S02]  /*10000*/  FMUL.FTZ R97, R2, R97 ;  /* 0x0000006102617220 */ /* 0x000fe40000410000 */
[C---:B------:R-:W-:Y:S02]  /*10010*/  FMUL.FTZ R98, R0.reuse, R98 ;  /* 0x0000006200627220 */ /* 0x040fe40000410000 */
[----:B------:R-:W-:Y:S03]  /*10020*/  FMUL.FTZ R99, R0, R99 ;  /* 0x0000006300637220 */ /* 0x000fe60000410000 */
[C---:B------:R-:W-:Y:S02]  /*10030*/  FMUL.FTZ R100, R2.reuse, R100 ;  /* 0x0000006402647220 */ /* 0x040fe40000410000 */
[----:B------:R-:W-:Y:S02]  /*10040*/  FMUL.FTZ R101, R2, R101 ;  /* 0x0000006502657220 */ /* 0x000fe40000410000 */
        /* <DEDUP_REMOVED lines=9> */
[--C-:B--2---:R-:W-:Y:S02]  /*100e0*/  FFMA.FTZ R15, R159, c[0x0][0x2d0], -R14.reuse ;  /* 0x0000b4009f0f7a23 */ /* 0x104fe4000001080e */
[C---:B------:R-:W-:Y:S02]  /*100f0*/  FMUL.FTZ R108, R2.reuse, R108 ;  /* 0x0000006c026c7220 */ /* 0x040fe40000410000 */
[----:B------:R1:W-:Y:S01]  /*10100*/  MUFU.EX2 R173, R15 ;  /* 0x0000000f00ad7308 */ /* 0x0003e20000000800 */
[C---:B------:R-:W-:Y:S01]  /*10110*/  HMMA.16816.F32 R104, R16.reuse, R22, R104 ;  /* 0x000000161068723c */ /* 0x040fe20000001868 */
[----:B------:R-:W2:Y:S02]  /*10120*/  LDSM.16.MT88.4 R20, [R195+0x6100] ;  /* 0x00610000c314783b */ /* 0x000ea40000004200 */
[----:B------:R-:W-:Y:S02]  /*10130*/  FMUL.FTZ R109, R2, R109 ;  /* 0x0000006d026d7220 */ /* 0x000fe40000410000 */
[C---:B------:R-:W-:Y:S02]  /*10140*/  FMUL.FTZ R110, R0.reuse, R110 ;  /* 0x0000006e006e7220 */ /* 0x040fe40000410000 */
[----:B------:R-:W-:Y:S02]  /*10150*/  FMUL.FTZ R111, R0, R111 ;  /* 0x0000006f006f7220 */ /* 0x000fe40000410000 */
[C---:B------:R-:W-:Y:S03]  /*10160*/  FMUL.FTZ R112, R2.reuse, R112 ;  /* 0x0000007002707220 */ /* 0x040fe60000410000 */
[----:B------:R-:W-:Y:S02]  /*10170*/  FMUL.FTZ R113, R2, R113 ;  /* 0x0000007102717220 */ /* 0x000fe40000410000 */
        /* <DEDUP_REMOVED lines=9> */
[C---:B------:R-:W-:Y:S02]  /*10210*/  FMUL.FTZ R120, R2.reuse, R120 ;  /* 0x0000007802787220 */ /* 0x040fe40000410000 */
[----:B------:R-:W-:Y:S03]  /*10220*/  FMUL.FTZ R121, R2, R121 ;  /* 0x0000007902797220 */ /* 0x000fe60000410000 */
[C---:B---3--:R-:W-:Y:S03]  /*10230*/  HMMA.16816.F32 R116, R16.reuse, R28, R116 ;  /* 0x0000001c1074723c */ /* 0x048fe60000001874 */
[C---:B------:R-:W-:Y:S02]  /*10240*/  FMUL.FTZ R122, R0.reuse, R122 ;  /* 0x0000007a007a7220 */ /* 0x040fe40000410000 */
[----:B------:R-:W-:Y:S02]  /*10250*/  FMUL.FTZ R123, R0, R123 ;  /* 0x0000007b007b7220 */ /* 0x000fe40000410000 */
[--C-:B-1----:R-:W-:Y:S02]  /*10260*/  FFMA.FTZ R15, R168, c[0x0][0x2d0], -R14.reuse ;  /* 0x0000b400a80f7a23 */ /* 0x102fe4000001080e */
        /* <DEDUP_REMOVED lines=9> */
[C---:B--2---:R-:W-:Y:S03]  /*10300*/  HMMA.16816.F32 R124, R16.reuse, R20, R124 ;  /* 0x00000014107c723c */ /* 0x044fe6000000187c */
[C---:B------:R-:W-:Y:S02]  /*10310*/  FMUL.FTZ R130, R0.reuse, R130 ;  /* 0x0000008200827220 */ /* 0x040fe40000410000 */
[----:B------:R-:W-:Y:S02]  /*10320*/  FMUL.FTZ R131, R0, R131 ;  /* 0x0000008300837220 */ /* 0x000fe40000410000 */
[--C-:B-1----:R-:W-:Y:S05]  /*10330*/  FFMA.FTZ R15, R174, c[0x0][0x2d0], -R13.reuse ;  /* 0x0000b400ae0f7a23 */ /* 0x102fea000001080d */
[----:B------:R-:W-:Y:S01]  /*10340*/  HMMA.16816.F32 R128, R16, R22, R128 ;  /* 0x000000161080723c */ /* 0x000fe20000001880 */
[----:B------:R-:W1:Y:S01]  /*10350*/  LDSM.16.MT88.4 R20, [R195+0x900] ;  /* 0x00090000c314783b */ /* 0x000e620000004200 */
[----:B------:R2:W-:Y:S05]  /*10360*/  MUFU.EX2 R224, R15 ;  /* 0x0000000f00e07308 */ /* 0x0005ea0000000800 */
[----:B------:R-:W-:Y:S02]  /*10370*/  F2FP.PACK_AB R16, R227, R228 ;  /* 0x000000e4e310723e */ /* 0x000fe400000000ff */
[----:B----4-:R-:W-:Y:S03]  /*10380*/  F2FP.PACK_AB R18, R225, R226 ;  /* 0x000000e2e112723e */ /* 0x010fe600000000ff */
[----:B------:R-:W-:Y:S02]  /*10390*/  F2FP.PACK_AB R17, R181, R182 ;  /* 0x000000b6b511723e */ /* 0x000fe400000000ff */
[----:B---3--:R-:W-:Y:S07]  /*103a0*/  F2FP.PACK_AB R19, R172, R173 ;  /* 0x000000adac13723e */ /* 0x008fee00000000ff */
[C---:B-----5:R-:W-:Y:S03]  /*103b0*/  HMMA.16816.F32 R4, R16.reuse, R24, R4 ;  /* 0x000000181004723c */ /* 0x060fe60000001804 */
[--C-:B--2---:R-:W-:Y:S05]  /*103c0*/  FFMA.FTZ R15, R177, c[0x0][0x2d0], -R13.reuse ;  /* 0x0000b400b10f7a23 */ /* 0x104fea000001080d */
[C---:B------:R-:W-:Y:S01]  /*103d0*/  HMMA.16816.F32 R8, R16.reuse, R26, R8 ;  /* 0x0000001a1008723c */ /* 0x040fe20000001808 */
[----:B------:R-:W2:Y:S01]  /*103e0*/  LDSM.16.MT88.4 R24, [R193+0x2900] ;  /* 0x00290000c118783b */ /* 0x000ea20000004200 */
        /* <DEDUP_REMOVED lines=17> */
[C---:B-----5:R-:W-:Y:S08]  /*10500*/  HMMA.16816.F32 R44, R16.reuse, R28, R44 ;  /* 0x0000001c102c723c */ /* 0x060ff0000000182c */
[C---:B------:R-:W-:Y:S01]  /*10510*/  HMMA.16816.F32 R48, R16.reuse, R30, R48 ;  /* 0x0000001e1030723c */ /* 0x040fe20000001830 */
[----:B------:R-:W5:Y:S07]  /*10520*/  LDSM.16.MT88.4 R28, [R194+0x4900] ;  /* 0x00490000c21c783b */ /* 0x000f6e0000004200 */
[C---:B---3--:R-:W-:Y:S04]  /*10530*/  HMMA.16816.F32 R52, R16.reuse, R32, R52 ;  /* 0x000000201034723c */ /* 0x048fe80000001834 */
[--C-:B----4-:R-:W-:Y:S04]  /*10540*/  FFMA.FTZ R15, R169, c[0x0][0x2d0], -R14.reuse ;  /* 0x0000b400a90f7a23 */ /* 0x110fe8000001080e */
        /* <DEDUP_REMOVED lines=36> */
[----:B------:R-:W-:Y:S01]  /*10790*/  HMMA.16816.F32 R128, R16, R22, R128 ;  /* 0x000000161080723c */ /* 0x000fe20000001880 */
[----:B------:R-:W1:Y:S06]  /*107a0*/  LDSM.16.MT88.4 R20, [R195+0x1100] ;  /* 0x00110000c314783b */ /* 0x000e6c0000004200 */
[----:B------:R-:W-:Y:S02]  /*107b0*/  F2FP.PACK_AB R16, R223, R224 ;  /* 0x000000e0df10723e */ /* 0x000fe400000000ff */
[----:B------:R-:W-:Y:S03]  /*107c0*/  F2FP.PACK_AB R18, R178, R222 ;  /* 0x000000deb212723e */ /* 0x000fe600000000ff */
[----:B------:R-:W-:Y:S01]  /*107d0*/  F2FP.PACK_AB R17, R170, R171 ;  /* 0x000000abaa11723e */ /* 0x000fe200000000ff */
[--C-:B----4-:R-:W-:Y:S01]  /*107e0*/  FFMA.FTZ R15, R185, c[0x0][0x2d0], -R13.reuse ;  /* 0x0000b400b90f7a23 */ /* 0x110fe2000001080d */
[----:B------:R-:W-:Y:S03]  /*107f0*/  F2FP.PACK_AB R19, R168, R169 ;  /* 0x000000a9a813723e */ /* 0x000fe600000000ff */
[----:B------:R4:W1:Y:S04]  /*10800*/  MUFU.EX2 R176, R15 ;  /* 0x0000000f00b07308 */ /* 0x0008680000000800 */
[C---:B--2---:R-:W-:Y:S08]  /*10810*/  HMMA.16816.F32 R4, R16.reuse, R24, R4 ;  /* 0x000000181004723c */ /* 0x044ff00000001804 */
[C---:B------:R-:W-:Y:S01]  /*10820*/  HMMA.16816.F32 R8, R16.reuse, R26, R8 ;  /* 0x0000001a1008723c */ /* 0x040fe20000001808 */
[----:B------:R-:W2:Y:S07]  /*10830*/  LDSM.16.MT88.4 R24, [R193+0x3100] ;  /* 0x00310000c118783b */ /* 0x000eae0000004200 */
[C---:B-----5:R-:W-:Y:S04]  /*10840*/  HMMA.16816.F32 R132, R16.reuse, R28, R132 ;  /* 0x0000001c1084723c */ /* 0x060fe80000001884 */
[--C-:B----4-:R-:W-:Y:S02]  /*10850*/  FFMA.FTZ R15, R188, c[0x0][0x2d0], -R13.reuse ;  /* 0x0000b400bc0f7a23 */ /* 0x110fe4000001080d */
[----:B------:R-:W-:Y:S02]  /*10860*/  FFMA.FTZ R13, R189, c[0x0][0x2d0], -R13 ;  /* 0x0000b400bd0d7a23 */ /* 0x000fe4000001080d */
[C---:B------:R-:W-:Y:S01]  /*10870*/  HMMA.16816.F32 R136, R16.reuse, R30, R136 ;  /* 0x0000001e1088723c */ /* 0x040fe20000001888 */
[----:B------:R-:W4:Y:S01]  /*10880*/  LDSM.16.MT88.4 R28, [R194+0x3100] ;  /* 0x00310000c21c783b */ /* 0x000f220000004200 */
[----:B------:R5:W-:Y:S06]  /*10890*/  MUFU.EX2 R174, R13 ;  /* 0x0000000d00ae7308 */ /* 0x000bec0000000800 */
[C---:B---3--:R-:W-:Y:S04]  /*108a0*/  HMMA.16816.F32 R140, R16.reuse, R32, R140 ;  /* 0x00000020108c723c */ /* 0x048fe8000000188c */
[----:B------:R-:W-:Y:S04]  /*108b0*/  MUFU.EX2 R175, R15 ;  /* 0x0000000f00af7308 */ /* 0x000fe80000000800 */
[C---:B------:R-:W-:Y:S01]  /*108c0*/  HMMA.16816.F32 R144, R16.reuse, R34, R144 ;  /* 0x000000221090723c */ /* 0x040fe20000001890 */
[----:B------:R-:W3:Y:S07]  /*108d0*/  LDSM.16.MT88.4 R32, [R196+0x3100] ;  /* 0x00310000c420783b */ /* 0x000eee0000004200 */
[C---:B-1----:R-:W-:Y:S04]  /*108e0*/  HMMA.16816.F32 R148, R16.reuse, R20, R148 ;  /* 0x000000141094723c */ /* 0x042fe80000001894 */
[--C-:B-----5:R-:W-:Y:S04]  /*108f0*/  FFMA.FTZ R13, R183, c[0x0][0x2d0], -R14.reuse ;  /* 0x0000b400b70d7a23 */ /* 0x120fe8000001080e */
[C---:B------:R-:W-:Y:S01]  /*10900*/  HMMA.16816.F32 R152, R16.reuse, R22, R152 ;  /* 0x000000161098723c */ /* 0x040fe20000001898 */
[----:B------:R-:W1:Y:S01]  /*10910*/  LDSM.16.MT88.4 R20, [R195+0x3100] ;  /* 0x00310000c314783b */ /* 0x000e620000004200 */
[----:B------:R5:W-:Y:S06]  /*10920*/  MUFU.EX2 R159, R13 ;  /* 0x0000000d009f7308 */ /* 0x000bec0000000800 */
[C---:B--2---:R-:W-:Y:S08]  /*10930*/  HMMA.16816.F32 R36, R16.reuse, R24, R36 ;  /* 0x000000181024723c */ /* 0x044ff00000001824 */
[C---:B------:R-:W-:Y:S01]  /*10940*/  HMMA.16816.F32 R40, R16.reuse, R26, R40 ;  /* 0x0000001a1028723c */ /* 0x040fe20000001828 */
[----:B------:R-:W2:Y:S07]  /*10950*/  LDSM.16.MT88.4 R24, [R193+0x5100] ;  /* 0x00510000c118783b */ /* 0x000eae0000004200 */
[C---:B----4-:R-:W-:Y:S04]  /*10960*/  HMMA.16816.F32 R44, R16.reuse, R28, R44 ;  /* 0x0000001c102c723c */ /* 0x050fe8000000182c */
[--C-:B-----5:R-:W-:Y:S04]  /*10970*/  FFMA.FTZ R13, R186, c[0x0][0x2d0], -R14.reuse ;  /* 0x0000b400ba0d7a23 */ /* 0x120fe8000001080e */
[C---:B------:R-:W-:Y:S01]  /*10980*/  HMMA.16816.F32 R48, R16.reuse, R30, R48 ;  /* 0x0000001e1030723c */ /* 0x040fe20000001830 */
[----:B------:R-:W4:Y:S01]  /*10990*/  LDSM.16.MT88.4 R28, [R194+0x5100] ;  /* 0x00510000c21c783b */ /* 0x000f220000004200 */
[----:B------:R5:W2:Y:S06]  /*109a0*/  MUFU.EX2 R158, R13 ;  /* 0x0000000d009e7308 */ /* 0x000aac0000000800 */
[C---:B---3--:R-:W-:Y:S08]  /*109b0*/  HMMA.16816.F32 R52, R16.reuse, R32, R52 ;  /* 0x000000201034723c */ /* 0x048ff00000001834 */
[C---:B------:R-:W-:Y:S01]  /*109c0*/  HMMA.16816.F32 R56, R16.reuse, R34, R56 ;  /* 0x000000221038723c */ /* 0x040fe20000001838 */
[----:B------:R-:W3:Y:S07]  /*109d0*/  LDSM.16.MT88.4 R32, [R196+0x5100] ;  /* 0x00510000c420783b */ /* 0x000eee0000004200 */
[C---:B-1----:R-:W-:Y:S04]  /*109e0*/  HMMA.16816.F32 R60, R16.reuse, R20, R60 ;  /* 0x00000014103c723c */ /* 0x042fe8000000183c */
[--C-:B-----5:R-:W-:Y:S02]  /*109f0*/  FFMA.FTZ R13, R187, c[0x0][0x2d0], -R14.reuse ;  /* 0x0000b400bb0d7a23 */ /* 0x120fe4000001080e */
[----:B------:R-:W-:Y:S01]  /*10a00*/  FFMA.FTZ R14, R12, c[0x0][0x2d0], -R14 ;  /* 0x0000b4000c0e7a23 */ /* 0x000fe2000001080e */
[----:B------:R-:W-:Y:S01]  /*10a10*/  F2FP.PACK_AB R12, R176, R177 ;  /* 0x000000b1b00c723e */ /* 0x000fe200000000ff */
[C---:B------:R-:W-:Y:S01]  /*10a20*/  HMMA.16816.F32 R64, R16.reuse, R22, R64 ;  /* 0x000000161040723c */ /* 0x040fe20000001840 */
[----:B------:R-:W1:Y:S01]  /*10a30*/  LDSM.16.MT88.4 R20, [R195+0x5100] ;  /* 0x00510000c314783b */ /* 0x000e620000004200 */
[----:B------:R5:W-:Y:S06]  /*10a40*/  MUFU.EX2 R157, R13 ;  /* 0x0000000d009d7308 */ /* 0x000bec0000000800 */
[C---:B--2---:R-:W-:Y:S08]  /*10a50*/  HMMA.16816.F32 R68, R16.reuse, R24, R68 ;  /* 0x000000181044723c */ /* 0x044ff00000001844 */
[C---:B------:R-:W-:Y:S01]  /*10a60*/  HMMA.16816.F32 R72, R16.reuse, R26, R72 ;  /* 0x0000001a1048723c */ /* 0x040fe20000001848 */
[----:B------:R-:W2:Y:S07]  /*10a70*/  LDSM.16.MT88.4 R24, [R193+0x7100] ;  /* 0x00710000c118783b */ /* 0x000eae0000004200 */
[C---:B----4-:R-:W-:Y:S04]  /*10a80*/  HMMA.16816.F32 R76, R16.reuse, R28, R76 ;  /* 0x0000001c104c723c */ /* 0x050fe8000000184c */
[----:B-----5:R-:W-:Y:S04]  /*10a90*/  F2FP.PACK_AB R13, R158, R159 ;  /* 0x0000009f9e0d723e */ /* 0x020fe800000000ff */
        /* <DEDUP_REMOVED lines=11> */
[C---:B----4-:R-:W-:Y:S01]  /*10b50*/  HMMA.16816.F32 R108, R16.reuse, R28, R108 ;  /* 0x0000001c106c723c */ /* 0x050fe2000000186c */
[----:B------:R3:W4:Y:S07]  /*10b60*/  MUFU.EX2 R28, R14 ;  /* 0x0000000e001c7308 */ /* 0x00072e0000000800 */
[C---:B------:R-:W-:Y:S08]  /*10b70*/  HMMA.16816.F32 R112, R16.reuse, R30, R112 ;  /* 0x0000001e1070723c */ /* 0x040ff00000001870 */
[C---:B-1----:R-:W-:Y:S08]  /*10b80*/  HMMA.16816.F32 R116, R16.reuse, R20, R116 ;  /* 0x000000141074723c */ /* 0x042ff00000001874 */
[C---:B------:R-:W-:Y:S01]  /*10b90*/  HMMA.16816.F32 R120, R16.reuse, R22, R120 ;  /* 0x000000161078723c */ /* 0x040fe20000001878 */
[----:B------:R-:W-:Y:S03]  /*10ba0*/  LDSM.16.MT88.4 R20, [R194+0x3900] ;  /* 0x00390000c214783b */ /* 0x000fe60000004200 */
[----:B---3--:R-:W-:Y:S02]  /*10bb0*/  F2FP.PACK_AB R14, R174, R175 ;  /* 0x000000afae0e723e */ /* 0x008fe400000000ff */
[----:B----4-:R-:W-:Y:S02]  /*10bc0*/  F2FP.PACK_AB R15, R28, R157 ;  /* 0x0000009d1c0f723e */ /* 0x010fe400000000ff */
[C---:B------:R-:W-:Y:S08]  /*10bd0*/  HMMA.16816.F32 R124, R16.reuse, R32, R124 ;  /* 0x00000020107c723c */ /* 0x040ff0000000187c */
[----:B------:R-:W-:Y:S01]  /*10be0*/  HMMA.16816.F32 R128, R16, R34, R128 ;  /* 0x000000221080723c */ /* 0x000fe20000001880 */
[----:B------:R-:W1:Y:S07]  /*10bf0*/  LDSM.16.MT88.4 R16, [R196+0x1900] ;  /* 0x00190000c410783b */ /* 0x000e6e0000004200 */
[C---:B------:R-:W-:Y:S01]  /*10c00*/  HMMA.16816.F32 R160, R12.reuse, R164, R4 ;  /* 0x000000a40ca0723c */ /* 0x040fe20000001804 */
[----:B------:R-:W3:Y:S07]  /*10c10*/  LDSM.16.MT88.4 R4, [R195+0x1900] ;  /* 0x00190000c304783b */ /* 0x000eee0000004200 */
[C---:B------:R-:W-:Y:S01]  /*10c20*/  HMMA.16816.F32 R164, R12.reuse, R166, R8 ;  /* 0x000000a60ca4723c */ /* 0x040fe20000001808 */
[----:B------:R-:W4:Y:S07]  /*10c30*/  LDSM.16.MT88.4 R8, [R193+0x3900] ;  /* 0x00390000c108783b */ /* 0x000f2e0000004200 */
[C---:B--2---:R-:W-:Y:S08]  /*10c40*/  HMMA.16816.F32 R132, R12.reuse, R24, R132 ;  /* 0x000000180c84723c */ /* 0x044ff00000001884 */
[C---:B------:R-:W-:Y:S08]  /*10c50*/  HMMA.16816.F32 R136, R12.reuse, R26, R136 ;  /* 0x0000001a0c88723c */ /* 0x040ff00000001888 */
[C---:B-1----:R-:W-:Y:S08]  /*10c60*/  HMMA.16816.F32 R140, R12.reuse, R16, R140 ;  /* 0x000000100c8c723c */ /* 0x042ff0000000188c */
[C---:B------:R-:W-:Y:S01]  /*10c70*/  HMMA.16816.F32 R144, R12.reuse, R18, R144 ;  /* 0x000000120c90723c */ /* 0x040fe20000001890 */
[----:B------:R-:W1:Y:S07]  /*10c80*/  LDSM.16.MT88.4 R16, [R196+0x3900] ;  /* 0x00390000c410783b */ /* 0x000e6e0000004200 */
        /* <DEDUP_REMOVED lines=27> */
[C---:B---3--:R-:W-:Y:S07]  /*10e40*/  HMMA.16816.F32 R100, R12.reuse, R8, R100 ;  /* 0x000000080c64723c */ /* 0x048fee0000001864 */
[----:B------:R-:W-:Y:S01]  /*10e50*/  FFMA.FTZ R8, R2, R243, R229 ;  /* 0x000000f302087223 */ /* 0x000fe200000100e5 */
[C---:B------:R-:W-:Y:S04]  /*10e60*/  HMMA.16816.F32 R104, R12.reuse, R10, R104 ;  /* 0x0000000a0c68723c */ /* 0x040fe80000001868 */
[----:B------:R-:W-:Y:S02]  /*10e70*/  FFMA.FTZ R2, R0, R244, R221 ;  /* 0x000000f400027223 */ /* 0x000fe400000100dd */
        /* <DEDUP_REMOVED lines=34> */
[----:B------:R-:W-:Y:S01]  /*110a0*/  FADD.FTZ R2, R157, R0 ;  /* 0x000000009d027221 */ /* 0x000fe20000010000 */
[----:B------:R-:W-:Y:S01]  /*110b0*/  IADD3 R0, R219, -0x1, RZ ;  /* 0xffffffffdb007810 */ /* 0x000fe20007ffe0ff */
[----:B------:R-:W-:Y:S01]  /*110c0*/  FADD.FTZ R243, R174, R4 ;  /* 0x00000004aef37221 */ /* 0x000fe20000010000 */
[----:B------:R-:W-:Y:S01]  /*110d0*/  MOV R157, R156 ;  /* 0x0000009c009d7202 */ /* 0x000fe20000000f00 */
[----:B------:R-:W-:Y:S01]  /*110e0*/  FADD.FTZ R244, R28, R2 ;  /* 0x000000021cf47221 */ /* 0x000fe20000010000 */
[----:B------:R-:W-:Y:S01]  /*110f0*/  MOV R219, R0 ;  /* 0x0000000000db7202 */ /* 0x000fe20000000f00 */
[----:B------:R-:W-:-:S05]  /*11100*/  @P0 BRA `(.L_x_2438) ;  /* 0xffffc22000000947 */ /* 0x000fca000383ffff */
.L_x_2429:
[----:B------:R-:W2:Y:S01]  /*11110*/  SHFL.BFLY PT, R6, R243, 0x2, 0x1f ;  /* 0x0c401f00f3067f89 */ /* 0x000ea200000e0000 */
[----:B------:R-:W-:-:S03]  /*11120*/  PLOP3.LUT P2, PT, PT, PT, PT, 0x8, 0x0 ;  /* 0x000000000000781c */ /* 0x000fc60003f4e170 */
[----:B------:R-:W3:Y:S01]  /*11130*/  SHFL.BFLY PT, R0, R244, 0x2, 0x1f ;  /* 0x0c401f00f4007f89 */ /* 0x000ee200000e0000 */
[----:B--2---:R-:W-:Y:S02]  /*11140*/  FADD.FTZ R6, R6, R243 ;  /* 0x000000f306067221 */ /* 0x004fe40000010000 */
[----:B---3--:R-:W-:-:S03]  /*11150*/  FADD.FTZ R0, R0, R244 ;  /* 0x000000f400007221 */ /* 0x008fc60000010000 */
[----:B------:R-:W2:Y:S04]  /*11160*/  SHFL.BFLY PT, R2, R6, 0x1, 0x1f ;  /* 0x0c201f0006027f89 */ /* 0x000ea800000e0000 */
[----:B------:R-:W3:Y:S01]  /*11170*/  SHFL.BFLY PT, R7, R0, 0x1, 0x1f ;  /* 0x0c201f0000077f89 */ /* 0x000ee200000e0000 */
[----:B--2---:R-:W-:Y:S01]  /*11180*/  FADD.FTZ R6, R6, R2 ;  /* 0x0000000206067221 */ /* 0x004fe20000010000 */
[----:B------:R-:W-:Y:S01]  /*11190*/  MOV R2, RZ ;  /* 0x000000ff00027202 */ /* 0x000fe20000000f00 */
[----:B---3--:R-:W-:-:S03]  /*111a0*/  FADD.FTZ R7, R0, R7 ;  /* 0x0000000700077221 */ /* 0x008fc60000010000 */
[----:B------:R-:W-:Y:S02]  /*111b0*/  FSETP.NE.FTZ.AND P1, PT, R6, RZ, PT ;  /* 0x000000ff0600720b */ /* 0x000fe40003f35000 */
[----:B------:R-:W-:Y:S02]  /*111c0*/  MOV R0, RZ ;  /* 0x000000ff00007202 */ /* 0x000fe40000000f00 */
[----:B------:R-:W-:-:S09]  /*111d0*/  FSETP.NE.FTZ.AND P0, PT, R7, RZ, PT ;  /* 0x000000ff0700720b */ /* 0x000fd20003f15000 */
[----:B------:R-:W2:Y:S01]  /*111e0*/  @P1 MUFU.RCP R2, R6 ;  /* 0x0000000600021308 */ /* 0x000ea20000001000 */
[----:B-1----:R-:W-:-:S05]  /*111f0*/  @P1 MOV R4, 0x3f317218 ;  /* 0x3f31721800041802 */ /* 0x002fca0000000f00 */
[----:B------:R-:W-:Y:S02]  /*11200*/  @P1 FMUL.FTZ R5, R4, c[0x0][0x2d0] ;  /* 0x0000b40004051a20 */ /* 0x000fe40000410000 */
[----:B------:R-:W-:Y:S08]  /*11210*/  @P0 MUFU.RCP R0, R7 ;  /* 0x0000000700000308 */ /* 0x000ff00000001000 */
[----:B------:R-:W1:Y:S01]  /*11220*/  @P1 MUFU.LG2 R6, R6 ;  /* 0x0000000600061308 */ /* 0x000e620000000c00 */
[----:B--2---:R-:W-:-:S02]  /*11230*/  FMUL.FTZ R10, R2, R40 ;  /* 0x00000028020a7220 */ /* 0x004fc40000410000 */
[C---:B------:R-:W-:Y:S02]  /*11240*/  FMUL.FTZ R8, R2.reuse, R44 ;  /* 0x0000002c02087220 */ /* 0x040fe40000410000 */
[C---:B------:R-:W-:Y:S02]  /*11250*/  FMUL.FTZ R160, R2.reuse, R160 ;  /* 0x000000a002a07220 */ /* 0x040fe40000410000 */
[C---:B------:R-:W-:Y:S01]  /*11260*/  FMUL.FTZ R161, R2.reuse, R161 ;  /* 0x000000a102a17220 */ /* 0x040fe20000410000 */
[----:B------:R-:W2:Y:S01]  /*11270*/  @P0 MUFU.LG2 R7, R7 ;  /* 0x0000000700070308 */ /* 0x000ea20000000c00 */
        /* <DEDUP_REMOVED lines=63> */
[----:B-1----:R-:W-:Y:S02]  /*11670*/  @P1 FMUL.FTZ R6, R6, 0.69314718246459960938 ;  /* 0x3f31721806061820 */ /* 0x002fe40000410000 */
[----:B--2---:R-:W-:Y:S02]  /*11680*/  @P0 FMUL.FTZ R4, R7, 0.69314718246459960938 ;  /* 0x3f31721807040820 */ /* 0x004fe40000410000 */
        /* <DEDUP_REMOVED lines=67> */
.L_x_2402:
        /* <DEDUP_REMOVED lines=311> */
.L_x_2441:
[----:B--234-:R-:W-:Y:S05]  /*12e30*/  BSYNC B0 ;  /* 0x0000000000007941 */ /* 0x01cfea0003800000 */
.L_x_2440:
        /* <DEDUP_REMOVED lines=30> */
.L_x_2443:
[----:B------:R-:W-:Y:S05]  /*13020*/  BSYNC B0 ;  /* 0x0000000000007941 */ /* 0x000fea0003800000 */
.L_x_2442:
        /* <DEDUP_REMOVED lines=30> */
.L_x_2445:
[----:B------:R-:W-:Y:S05]  /*13210*/  BSYNC B0 ;  /* 0x0000000000007941 */ /* 0x000fea0003800000 */
.L_x_2444:
        /* <DEDUP_REMOVED lines=31> */
.L_x_2439:
        /* <DEDUP_REMOVED lines=40> */
.L_x_2447:
[----:B------:R-:W-:Y:S05]  /*13690*/  BSYNC B0 ;  /* 0x0000000000007941 */ /* 0x000fea0003800000 */
.L_x_2446:
        /* <DEDUP_REMOVED lines=70> */
.L_x_2449:
[----:B------:R-:W-:Y:S05]  /*13b00*/  BSYNC B0 ;  /* 0x0000000000007941 */ /* 0x000fea0003800000 */
.L_x_2448:
        /* <DEDUP_REMOVED lines=27> */
.L_x_2451:
[----:B------:R-:W-:Y:S05]  /*13cc0*/  BSYNC B0 ;  /* 0x0000000000007941 */ /* 0x000fea0003800000 */
.L_x_2450:
        /* <DEDUP_REMOVED lines=27> */
.L_x_2453:
[----:B------:R-:W-:Y:S05]  /*13e80*/  BSYNC B0 ;  /* 0x0000000000007941 */ /* 0x000fea0003800000 */
.L_x_2452:
        /* <DEDUP_REMOVED lines=28> */
.L_x_2454:
        /* <DEDUP_REMOVED lines=11> */
.L_x_3028:


//--------------------- .text._ZN7cutlass13device_kernelIN5flash19enable_sm80_to_sm89INS1_16FlashAttnFwdSm80INS1_25CollectiveMainloopFwdSm80ILi8ELi1ELb0EN4cute5tupleIJNS5_1CILi128EEENS7_ILi64EEENS7_ILi256EEEEEELi256ENS_6half_tEfNS_4arch4Sm80ELb0ELb1ELb0ELb1ELb0ELb0ELb1ELb0EEENS1_21CollectiveEpilogueFwdINS6_IJS8_SA_S9_EEENS6_IJNS7_ILi1EEESI_SI_EEESC_SE_Li256ELb1ELb1ELb0ELb0EEENS1_19SingleTileSchedulerILb1ELb0ELb1ELi128EEEEEEEEEvNT_6ParamsE --------------------------
	.section	.text._ZN7cutlass13device_kernelIN5flash19enable_sm80_to_sm89INS1_16FlashAttnFwdSm80INS1_25CollectiveMainloopFwdSm80ILi8ELi1ELb0EN4cute5tupleIJNS5_1CILi128EEENS7_ILi64EEENS7_ILi256EEEEEELi256ENS_6half_tEfNS_4arch4Sm80ELb0ELb1ELb0ELb1ELb0ELb0ELb1ELb0EEENS1_21CollectiveEpilogueFwdINS6_IJS8_SA_S9_EEENS6_IJNS7_ILi1EEESI_SI_EEESC_SE_Li256ELb1ELb1ELb0ELb0EEENS1_19SingleTileSchedulerILb1ELb0ELb1ELi128EEEEEEEEEvNT_6ParamsE,"ax",@progbits
	.sectioninfo	@"SHI_REGISTERS=255"
	.align	128
.text._ZN7cutlass13device_kernelIN5flash19enable_sm80_to_sm89INS1_16FlashAttnFwdSm80INS1_25CollectiveMainloopFwdSm80ILi8ELi1ELb0EN4cute5tupleIJNS5_1CILi128EEENS7_ILi64EEENS7_ILi256EEEEEELi256ENS_6half_tEfNS_4arch4Sm80ELb0ELb1ELb0ELb1ELb0ELb0ELb1ELb0EEENS1_21CollectiveEpilogueFwdINS6_IJS8_SA_S9_EEENS6_IJNS7_ILi1EEESI_SI_EEESC_SE_Li256ELb1ELb1ELb0ELb0EEENS1_19SingleTileSchedulerILb1ELb0ELb1ELi128EEEEEEEEEvNT_6ParamsE:
        .type           _ZN7cutlass13device_kernelIN5flash19enable_sm80_to_sm89INS1_16FlashAttnFwdSm80INS1_25CollectiveMainloopFwdSm80ILi8ELi1ELb0EN4cute5tupleIJNS5_1CILi128EEENS7_ILi64EEENS7_ILi256EEEEEELi256ENS_6half_tEfNS_4arch4Sm80ELb0ELb1ELb0ELb1ELb0ELb0ELb1ELb0EEENS1_21CollectiveEpilogueFwdINS6_IJS8_SA_S9_EEENS6_IJNS7_ILi1EEESI_SI_EEESC_SE_Li256ELb1ELb1ELb0ELb0EEENS1_19SingleTileSchedulerILb1ELb0ELb1ELi128EEEEEEEEEvNT_6ParamsE,@function
        .size           _ZN7cutlass13device_kernelIN5flash19enable_sm80_to_sm89INS1_16FlashAttnFwdSm80INS1_25CollectiveMainloopFwdSm80ILi8ELi1ELb0EN4cute5tupleIJNS5_1CILi128EEENS7_ILi64EEENS7_ILi256EEEEEELi256ENS_6half_tEfNS_4arch4Sm80ELb0ELb1ELb0ELb1ELb0ELb0ELb1ELb0EEENS1_21CollectiveEpilogueFwdINS6_IJS8_SA_S9_EEENS6_IJNS7_ILi1EEESI_SI_EEESC_SE_Li256ELb1ELb1ELb0ELb0EEENS1_19SingleTileSchedulerILb1ELb0ELb1ELi128EEEEEEEEEvNT_6ParamsE,(.L_x_3029 - _ZN7cutlass13device_kernelIN5flash19enable_sm80_to_sm89INS1_16FlashAttnFwdSm80INS1_25CollectiveMainloopFwdSm80ILi8ELi1ELb0EN4cute5tupleIJNS5_1CILi128EEENS7_ILi64EEENS7_ILi256EEEEEELi256ENS_6half_tEfNS_4arch4Sm80ELb0ELb1ELb0ELb1ELb0ELb0ELb1ELb0EEENS1_21CollectiveEpilogueFwdINS6_IJS8_SA_S9_EEENS6_IJNS7_ILi1EEESI_SI_EEESC_SE_Li256ELb1ELb1ELb0ELb0EEENS1_19SingleTileSchedulerILb1ELb0ELb1ELi128EEEEEEEEEvNT_6ParamsE)
        .other          _ZN7cutlass13device_kernelIN5flash19enable_sm80_to_sm89INS1_16FlashAttnFwdSm80INS1_25CollectiveMainloopFwdSm80ILi8ELi1ELb0EN4cute5tupleIJNS5_1CILi128EEENS7_ILi64EEENS7_ILi256EEEEEELi256ENS_6half_tEfNS_4arch4Sm80ELb0ELb1ELb0ELb1ELb0ELb0ELb1ELb0EEENS1_21CollectiveEpilogueFwdINS6_IJS8_SA_S9_EEENS6_IJNS7_ILi1EEESI_SI_EEESC_SE_Li256ELb1ELb1ELb0ELb0EEENS1_19SingleTileSchedulerILb1ELb0ELb1ELi128EEEEEEEEEvNT_6ParamsE,@"STO_CUDA_ENTRY STV_DEFAULT"
_ZN7cutlass13device_kernelIN5flash19enable_sm80_to_sm89INS1_16FlashAttnFwdSm80INS1_25CollectiveMainloopFwdSm80ILi8ELi1ELb0EN4cute5tupleIJNS5_1CILi128EEENS7_ILi64EEENS7_ILi256EEEEEELi256ENS_6half_tEfNS_4arch4Sm80ELb0ELb1ELb0ELb1ELb0ELb0ELb1ELb0EEENS1_21CollectiveEpilogueFwdINS6_IJS8_SA_S9_EEENS6_IJNS7_ILi1EEESI_SI_EEESC_SE_Li256ELb1ELb1ELb0ELb0EEENS1_19SingleTileSchedulerILb1ELb0ELb1ELi128EEEEEEEEEvNT_6ParamsE:
        /* <DEDUP_REMOVED lines=17> */
.L_x_2456:
        /* <DEDUP_REMOVED lines=8> */
.L_x_2458:
[----:B------:R-:W-:-:S04]  /*0190*/  MOV R0, c[0x0][0x54c] ;  /* 0x0001530000007a02 */ /* 0x000fc80000000f00 */
.L_x_2457:
[----:B------:R-:W-:Y:S01]  /*01a0*/  USHF.L.U32 UR7, UR7, 0x7, URZ ;  /* 0x0000000707077899 */ /* 0x000fe2000800063f */
[----:B-----5:R-:W-:-:S05]  /*01b0*/  IMAD R0, R0, c[0x0][0x548], RZ ;  /* 0x0001520000007a24 */ /* 0x020fca00078e02ff */
[----:B------:R-:W-:-:S04]  /*01c0*/  ISETP.LE.AND P0, PT, R0, UR7, PT ;  /* 0x0000000700007c0c */ /* 0x000fc8000bf03270 */
[----:B------:R-:W-:Y:S01]  /*01d0*/  SEL R232, R232, 0xffffffff, !P0 ;  /* 0xffffffffe8e87807 */ /* 0x000fe20004000000 */
[----:B------:R-:W-:Y:S05]  /*01e0*/  BRA `(.L_x_2459) ;  /* 0x0000012000007947 */ /* 0x000fea0003800000 */
.L_x_2455:
[----:B------:R-:W-:-:S04]  /*01f0*/  ISETP.NE.U32.AND P0, PT, RZ, c[0x0][0x568], PT ;  /* 0x00015a00ff007a0c */ /* 0x000fc80003f05070 */
[----:B------:R-:W-:-:S13]  /*0200*/  ISETP.NE.AND.EX P0, PT, RZ, c[0x0][0x56c], PT, P0 ;  /* 0x00015b00ff007a0c */ /* 0x000fda0003f05300 */
[----:B------:R-:W-:Y:S05]  /*0210*/  @!P0 BRA `(.L_x_2460) ;  /* 0x0000002000008947 */ /* 0x000fea0003800000 */
[----:B------:R1:W5:Y:S01]  /*0220*/  LDG.E R0, [R2.64] ;  /* 0x0000001202007981 */ /* 0x000362000c1e1900 */
[----:B------:R-:W-:Y:S05]  /*0230*/  BRA `(.L_x_2461) ;  /* 0x0000009000007947 */ /* 0x000fea0003800000 */
.L_x_2460:
        /* <DEDUP_REMOVED lines=8> */
.L_x_2462:
[----:B------:R-:W-:-:S04]  /*02c0*/  MOV R0, c[0x0][0x54c] ;  /* 0x0001530000007a02 */ /* 0x000fc80000000f00 */
.L_x_2461:
[----:B------:R-:W-:Y:S01]  /*02d0*/  USHF.L.U32 UR7, UR7, 0x7, URZ ;  /* 0x0000000707077899 */ /* 0x000fe2000800063f */
[----:B-----5:R-:W-:-:S05]  /*02e0*/  IMAD R0, R0, c[0x0][0x548], RZ ;  /* 0x0001520000007a24 */ /* 0x020fca00078e02ff */
[----:B------:R-:W-:-:S04]  /*02f0*/  ISETP.LE.AND P0, PT, R0, UR7, PT ;  /* 0x0000000700007c0c */ /* 0x000fc8000bf03270 */
[----:B------:R-:W-:-:S04]  /*0300*/  SEL R232, R232, 0xffffffff, !P0 ;  /* 0xffffffffe8e87807 */ /* 0x000fc80004000000 */
.L_x_2459:
[----:B------:R-:W-:-:S13]  /*0310*/  ISETP.GE.AND P0, PT, R232, RZ, PT ;  /* 0x000000ffe800720c */ /* 0x000fda0003f06270 */
        /* <DEDUP_REMOVED lines=10> */
[----:B------:R-:W-:Y:S01]  /*03c0*/  @P0 IMAD.WIDE R12, R232, R5, c[0x0][0x360] ;  /* 0x0000d800e80c0625 */ /* 0x000fe200078e0205 */
[----:B------:R-:W2:Y:S01]  /*03d0*/  @P1 LDG.E R4, [R14.64] ;  /* 0x000000120e041981 */ /* 0x000ea2000c1e1900 */
[----:B-1----:R-:W-:-:S03]  /*03e0*/  CS2R R2, SRZ ;  /* 0x0000000000027805 */ /* 0x002fc6000001ff00 */
[----:B------:R-:W3:Y:S01]  /*03f0*/  @P0 LDG.E R0, [R12.64] ;  /* 0x000000120c000981 */ /* 0x000ee2000c1e1900 */
[----:B------:R-:W-:-:S04]  /*0400*/  IMAD.WIDE R10, R232, R5, c[0x0][0x348] ;  /* 0x0000d200e80a7625 */ /* 0x000fc800078e0205 */
[----:B------:R-:W-:Y:S01]  /*0410*/  IMAD.WIDE R8, R232, R5, c[0x0][0x350] ;  /* 0x0000d400e8087625 */ /* 0x000fe200078e0205 */
[----:B------:R1:W5:Y:S04]  /*0420*/  @P2 LDG.E R2, [R10.64] ;  /* 0x000000120a022981 */ /* 0x000368000c1e1900 */
[----:B------:R1:W5:Y:S01]  /*0430*/  @P4 LDG.E R3, [R8.64] ;  /* 0x0000001208034981 */ /* 0x000362000c1e1900 */
[----:B------:R-:W-:Y:S02]  /*0440*/  UMOV UR6, URZ ;  /* 0x0000003f00067c82 */ /* 0x000fe40008000000 */
[----:B------:R-:W-:Y:S02]  /*0450*/  ULDC UR16, c[0x0][0x168] ;  /* 0x00005a0000107ab9 */ /* 0x000fe40000000800 */
[----:B------:R-:W-:Y:S01]  /*0460*/  ULDC UR9, c[0x0][0x1d0] ;  /* 0x0000740000097ab9 */ /* 0x000fe20000000800 */
[----:B--2---:R1:W2:Y:S08]  /*0470*/  @P1 R2UR UR6, R4 ;  /* 0x00000000040613c2 */ /* 0x0042b000000e0000 */
[----:B---3--:R1:W3:Y:S02]  /*0480*/  @P0 R2UR UR16, R0 ;  /* 0x00000000001003c2 */ /* 0x0082e400000e0000 */
[----:B-12---:R-:W-:Y:S05]  /*0490*/  @P0 BRA `(.L_x_2463) ;  /* 0x0000006000000947 */ /* 0x006fea0003800000 */
[----:B------:R-:W-:Y:S05]  /*04a0*/  @!P2 BRA `(.L_x_2463) ;  /* 0x000000500000a947 */ /* 0x000fea0003800000 */
[----:B------:R-:W2:Y:S04]  /*04b0*/  LDG.E R0, [R10.64] ;  /* 0x000000120a007981 */ /* 0x000ea8000c1e1900 */
[----:B------:R-:W4:Y:S01]  /*04c0*/  LDG.E R4, [R10.64+0x4] ;  /* 0x000004120a047981 */ /* 0x000f22000c1e1900 */
[----:B--23--:R-:W1:Y:S08]  /*04d0*/  R2UR UR16, R0 ;  /* 0x00000000001073c2 */ /* 0x00ce7000000e0000 */
[----:B----4-:R-:W1:Y:S02]  /*04e0*/  R2UR UR4, R4 ;  /* 0x00000000040473c2 */ /* 0x010e6400000e0000 */
[----:B-1----:R-:W-:-:S06]  /*04f0*/  UIADD3 UR16, -UR16, UR4, URZ ;  /* 0x0000000410107290 */ /* 0x002fcc000fffe13f */
.L_x_2463:
[----:B------:R-:W-:-:S04]  /*0500*/  ISETP.NE.U32.AND P0, PT, RZ, c[0x0][0x368], PT ;  /* 0x0000da00ff007a0c */ /* 0x000fc80003f05070 */
[----:B------:R-:W-:-:S13]  /*0510*/  ISETP.NE.AND.EX P0, PT, RZ, c[0x0][0x36c], PT, P0 ;  /* 0x0000db00ff007a0c */ /* 0x000fda0003f05300 */
[----:B------:R-:W-:Y:S05]  /*0520*/  @!P0 BRA `(.L_x_2464) ;  /* 0x0000004000008947 */ /* 0x000fea0003800000 */
[----:B------:R-:W-:-:S05]  /*0530*/  IMAD.WIDE R8, R232, R5, c[0x0][0x368] ;  /* 0x0000da00e8087625 */ /* 0x000fca00078e0205 */
[----:B------:R-:W2:Y:S02]  /*0540*/  LDG.E R0, [R8.64] ;  /* 0x0000001208007981 */ /* 0x000ea4000c1e1900 */
[----:B--2---:R1:W2:Y:S02]  /*0550*/  R2UR UR9, R0 ;  /* 0x00000000000973c2 */ /* 0x0042a400000e0000 */
[----:B-12---:R-:W-:Y:S05]  /*0560*/  BRA `(.L_x_2465) ;  /* 0x0000006000007947 */ /* 0x006fea0003800000 */
.L_x_2464:
[----:B------:R-:W-:Y:S05]  /*0570*/  @!P4 BRA `(.L_x_2465) ;  /* 0x000000500000c947 */ /* 0x000fea0003800000 */
[----:B------:R-:W2:Y:S04]  /*0580*/  LDG.E R0, [R8.64] ;  /* 0x0000001208007981 */ /* 0x000ea8000c1e1900 */
[----:B------:R-:W4:Y:S01]  /*0590*/  LDG.E R4, [R8.64+0x4] ;  /* 0x0000041208047981 */ /* 0x000f22000c1e1900 */
[----:B--2---:R-:W1:Y:S08]  /*05a0*/  R2UR UR9, R0 ;  /* 0x00000000000973c2 */ /* 0x004e7000000e0000 */
[----:B----4-:R-:W1:Y:S02]  /*05b0*/  R2UR UR4, R4 ;  /* 0x00000000040473c2 */ /* 0x010e6400000e0000 */
[----:B-1----:R-:W-:-:S06]  /*05c0*/  UIADD3 UR9, -UR9, UR4, URZ ;  /* 0x0000000409097290 */ /* 0x002fcc000fffe13f */
.L_x_2465:
        /* <DEDUP_REMOVED lines=26> */
.L_x_2467:
[----:B------:R-:W-:Y:S02]  /*0770*/  UISETP.NE.AND UP0, UPT, UR5, 0x1, UPT ;  /* 0x000000010500788c */ /* 0x000fe4000bf05270 */
[----:B------:R-:W-:Y:S02]  /*0780*/  ULDC.64 UR10, c[0x0][0x330] ;  /* 0x0000cc00000a7ab9 */ /* 0x000fe40000000a00 */
[----:B------:R-:W-:-:S07]  /*0790*/  UIMAD.WIDE.U32 UR12, UR6, UR10, URZ ;  /* 0x0000000a060c72a5 */ /* 0x000fce000f8e003f */
[----:B------:R-:W-:Y:S02]  /*07a0*/  @UP0 USHF.R.U32.HI UR6, URZ, UR11, UR13 ;  /* 0x0000000b3f060299 */ /* 0x000fe4000801160d */
.L_x_2468:
[----:B------:R-:W-:Y:S02]  /*07b0*/  ULDC UR8, c[0x0][0x32c] ;  /* 0x0000cb0000087ab9 */ /* 0x000fe40000000800 */
[----:B------:R-:W-:-:S04]  /*07c0*/  UIMAD UR8, UR6, UR5, UR8 ;  /* 0x00000005060872a4 */ /* 0x000fc8000f8e0208 */
[----:B------:R-:W-:-:S04]  /*07d0*/  UISETP.LT.AND UP0, UPT, UR4, UR8, UPT ;  /* 0x000000080400728c */ /* 0x000fc8000bf01270 */
[----:B------:R-:W-:Y:S02]  /*07e0*/  USEL UR4, UR4, UR8, UP0 ;  /* 0x0000000804047287 */ /* 0x000fe40008000000 */
.L_x_2466:
        /* <DEDUP_REMOVED lines=31> */
.L_x_2470:
[----:B------:R-:W-:-:S03]  /*09e0*/  UISETP.NE.AND UP0, UPT, UR5, 0x1, UPT ;  /* 0x000000010500788c */ /* 0x000fc6000bf05270 */
[----:B------:R-:W-:Y:S02]  /*09f0*/  ULDC.64 UR4, c[0x0][0x330] ;  /* 0x0000cc0000047ab9 */ /* 0x000fe40000000a00 */
[----:B------:R-:W-:-:S07]  /*0a00*/  UIMAD.WIDE.U32 UR12, UR10, UR4, URZ ;  /* 0x000000040a0c72a5 */ /* 0x000fce000f8e003f */
[----:B------:R-:W-:Y:S02]  /*0a10*/  @UP0 UMOV UR11, UR13 ;  /* 0x0000000d000b0c82 */ /* 0x000fe40008000000 */
[----:B------:R-:W-:Y:S02]  /*0a20*/  @UP0 USHF.R.U32.HI UR10, URZ, UR5, UR11 ;  /* 0x000000053f0a0299 */ /* 0x000fe4000801160b */
.L_x_2471:
[----:B------:R-:W-:Y:S02]  /*0a30*/  ULDC UR4, c[0x0][0x32c] ;  /* 0x0000cb0000047ab9 */ /* 0x000fe40000000800 */
[----:B------:R-:W-:-:S04]  /*0a40*/  UIMAD UR4, UR10, UR4, URZ ;  /* 0x000000040a0472a4 */ /* 0x000fc8000f8e023f */
[----:B------:R-:W-:-:S04]  /*0a50*/  UISETP.LT.AND UP0, UPT, UR8, UR4, UPT ;  /* 0x000000040800728c */ /* 0x000fc8000bf01270 */
[----:B------:R-:W-:-:S04]  /*0a60*/  USEL UR8, UR8, UR4, !UP0 ;  /* 0x0000000408087287 */ /* 0x000fc8000c000000 */
.L_x_2469:
        /* <DEDUP_REMOVED lines=76> */
[----:B------:R-:W-:-:S04]  /*0f30*/  ISETP.NE.U32.AND P3, PT, RZ, c[0x0][0x340], PT ;  /* 0x0000d000ff007a0c */ /* 0x000fc80003f65070 */
[----:B------:R-:W-:-:S13]  /*0f40*/  ISETP.NE.AND.EX P3, PT, RZ, c[0x0][0x344], PT, P3 ;  /* 0x0000d100ff007a0c */ /* 0x000fda0003f65330 */
[----:B------:R-:W-:-:S06]  /*0f50*/  @P3 IMAD.WIDE R4, R232, R5, c[0x0][0x340] ;  /* 0x0000d000e8043625 */ /* 0x000fcc00078e0205 */
        /* <DEDUP_REMOVED lines=9> */
[----:B------:R-:W-:Y:S01]  /*0ff0*/  PLOP3.LUT P0, PT, PT, PT, UP2, 0x80, 0x0 ;  /* 0x000000000000781c */ /* 0x000fe20003f0f028 */
[----:B------:R-:W-:Y:S01]  /*1000*/  IMAD R14, R2, c[0x0][0x17c], R3 ;  /* 0x00005f00020e7a24 */ /* 0x000fe200078e0203 */
[----:B------:R-:W-:Y:S01]  /*1010*/  LOP3.LUT R9, R12, 0xfffffff8, RZ, 0xc0, !PT ;  /* 0xfffffff80c097812 */ /* 0x000fe200078ec0ff */
[----:B------:R-:W-:Y:S01]  /*1020*/  IMAD.WIDE.U32 R2, R2, c[0x0][0x178], RZ ;  /* 0x00005e0002027a25 */ /* 0x000fe200078e00ff */
[----:B------:R-:W-:Y:S01]  /*1030*/  SHF.R.S32.HI R12, RZ, 0x3, R12 ;  /* 0x00000003ff0c7819 */ /* 0x000fe2000001140c */
[----:B------:R-:W-:Y:S01]  /*1040*/  BSSY B0, `(.L_x_2473) ;  /* 0x00000b0000007945 */ /* 0x000fe20003800000 */
[----:B------:R-:W-:Y:S01]  /*1050*/  SHF.R.S32.HI R11, RZ, 0x1f, R232 ;  /* 0x0000001fff0b7819 */ /* 0x000fe200000114e8 */
[----:B------:R-:W-:Y:S01]  /*1060*/  IMAD.IADD R15, R3, 0x1, R14 ;  /* 0x00000001030f7824 */ /* 0x000fe200078e020e */
[----:B------:R-:W-:Y:S01]  /*1070*/  SEL R24, R232, RZ, !P2 ;  /* 0x000000ffe8187207 */ /* 0x000fe20005000000 */
[----:B------:R-:W-:Y:S01]  /*1080*/  IMAD.IADD R9, R6, 0x1, -R9 ;  /* 0x0000000106097824 */ /* 0x000fe200078e0a09 */
[----:B------:R-:W-:Y:S01]  /*1090*/  SEL R17, R11, RZ, !P2 ;  /* 0x000000ff0b117207 */ /* 0x000fe20005000000 */
[----:B------:R-:W-:Y:S01]  /*10a0*/  IMAD.MOV.U32 R14, RZ, RZ, R2 ;  /* 0x000000ffff0e7224 */ /* 0x000fe200078e0002 */
[----:B------:R-:W-:Y:S01]  /*10b0*/  LEA.HI R7, R85, R6, RZ, 0x4 ;  /* 0x0000000655077211 */ /* 0x000fe200078f20ff */
[----:B------:R-:W-:-:S02]  /*10c0*/  IMAD R2, R9, 0x20, R12 ;  /* 0x0000002009027824 */ /* 0x000fc400078e020c */
[----:B------:R-:W-:Y:S01]  /*10d0*/  IMAD R17, R17, c[0x0][0x1c0], RZ ;  /* 0x0000700011117a24 */ /* 0x000fe200078e02ff */
[----:B------:R-:W-:Y:S01]  /*10e0*/  SHF.R.S32.HI R8, RZ, 0x4, R7 ;  /* 0x00000004ff087819 */ /* 0x000fe20000011407 */
[----:B------:R-:W-:Y:S01]  /*10f0*/  IMAD.SHL.U32 R231, R12, 0x40, RZ ;  /* 0x000000400ce77824 */ /* 0x000fe200078e00ff */
[----:B------:R-:W-:Y:S01]  /*1100*/  IADD3 R2, R2, UR7, RZ ;  /* 0x0000000702027c10 */ /* 0x000fe2000fffe0ff */
[----:B---3--:R-:W-:Y:S01]  /*1110*/  IMAD.WIDE.U32 R14, R22, c[0x0][0x1b8], R14 ;  /* 0x00006e00160e7a25 */ /* 0x008fe200078e000e */
[----:B------:R-:W-:Y:S02]  /*1120*/  SHF.R.S32.HI R3, RZ, 0x1f, R22 ;  /* 0x0000001fff037819 */ /* 0x000fe40000011416 */
[----:B------:R-:W-:Y:S01]  /*1130*/  LEA.HI R229, R7, R8, RZ, 0x1 ;  /* 0x0000000807e57211 */ /* 0x000fe200078f08ff */
[----:B------:R-:W-:Y:S01]  /*1140*/  IMAD.MOV.U32 R18, RZ, RZ, R2 ;  /* 0x000000ffff127224 */ /* 0x000fe200078e0002 */
[----:B------:R-:W-:Y:S01]  /*1150*/  LOP3.LUT R231, R231, 0x1c0, RZ, 0xc0, !PT ;  /* 0x000001c0e7e77812 */ /* 0x000fe200078ec0ff */
[----:B-1----:R-:W-:Y:S01]  /*1160*/  IMAD R5, R3, c[0x0][0x1b8], RZ ;  /* 0x00006e0003057a24 */ /* 0x002fe200078e02ff */
[----:B------:R-:W-:Y:S01]  /*1170*/  LOP3.LUT R7, R7, 0xfffffff0, RZ, 0xc0, !PT ;  /* 0xfffffff007077812 */ /* 0x000fe200078ec0ff */
[----:B------:R-:W-:Y:S01]  /*1180*/  IMAD R17, R24, c[0x0][0x1c4], R17 ;  /* 0x0000710018117a24 */ /* 0x000fe200078e0211 */
[----:B------:R-:W-:Y:S01]  /*1190*/  LOP3.LUT R229, R229, 0xfffffffe, RZ, 0xc0, !PT ;  /* 0xfffffffee5e57812 */ /* 0x000fe200078ec0ff */
[----:B------:R-:W-:-:S02]  /*11a0*/  IMAD R5, R22, c[0x0][0x1bc], R5 ;  /* 0x00006f0016057a24 */ /* 0x000fc400078e0205 */
[----:B------:R-:W-:Y:S02]  /*11b0*/  IMAD.SHL.U32 R20, R9, 0x8, RZ ;  /* 0x0000000809147824 */ /* 0x000fe400078e00ff */
[----:B------:R-:W-:Y:S02]  /*11c0*/  IMAD.IADD R15, R15, 0x1, R5 ;  /* 0x000000010f0f7824 */ /* 0x000fe400078e0205 */
[----:B------:R-:W-:Y:S01]  /*11d0*/  @P1 IMAD.HI.U32 R5, R2, c[0x0][0x2c8], RZ ;  /* 0x0000b20002051a27 */ /* 0x000fe200078e00ff */
[----:B------:R-:W-:Y:S02]  /*11e0*/  IADD3 R31, P1, R0, R12, RZ ;  /* 0x0000000c001f7210 */ /* 0x000fe40007f3e0ff */
[----:B------:R-:W-:Y:S01]  /*11f0*/  LOP3.LUT R10, R231, 0x38, R20, 0xf8, !PT ;  /* 0x00000038e70a7812 */ /* 0x000fe200078ef814 */
[----:B------:R-:W-:Y:S01]  /*1200*/  IMAD.WIDE.U32 R24, R24, c[0x0][0x1c0], R14 ;  /* 0x0000700018187a25 */ /* 0x000fe200078e000e */
[----:B------:R-:W-:Y:S02]  /*1210*/  @P0 SHF.R.U32.HI R18, RZ, c[0x0][0x2cc], R5 ;  /* 0x0000b300ff120a19 */ /* 0x000fe40000011605 */
[----:B------:R-:W-:Y:S01]  /*1220*/  IADD3 R5, R12, UR7, RZ ;  /* 0x000000070c057c10 */ /* 0x000fe2000fffe0ff */
[----:B------:R-:W-:Y:S01]  /*1230*/  IMAD.IADD R25, R25, 0x1, R17 ;  /* 0x0000000119197824 */ /* 0x000fe200078e0211 */
[--C-:B------:R-:W-:Y:S01]  /*1240*/  SHF.R.S32.HI R15, RZ, 0x1f, R18.reuse ;  /* 0x0000001fff0f7819 */ /* 0x100fe20000011412 */
[----:B------:R-:W-:Y:S01]  /*1250*/  IMAD.MOV R13, RZ, RZ, -R18 ;  /* 0x000000ffff0d7224 */ /* 0x000fe200078e0a12 */
[----:B------:R-:W-:Y:S01]  /*1260*/  SHF.R.U32.HI R231, RZ, 0x3, R231 ;  /* 0x00000003ffe77819 */ /* 0x000fe200000116e7 */
[----:B------:R-:W-:Y:S01]  /*1270*/  IMAD.IADD R229, R8, 0x1, -R229 ;  /* 0x0000000108e57824 */ /* 0x000fe200078e0ae5 */
[----:B------:R-:W-:Y:S01]  /*1280*/  IADD3 R8, R5, 0x20, RZ ;  /* 0x0000002005087810 */ /* 0x000fe20007ffe0ff */
[----:B------:R-:W-:Y:S01]  /*1290*/  IMAD R16, R13, c[0x0][0x2c4], R2 ;  /* 0x0000b1000d107a24 */ /* 0x000fe200078e0202 */
[----:B------:R-:W-:Y:S01]  /*12a0*/  SHF.R.S32.HI R13, RZ, 0x1f, R0 ;  /* 0x0000001fff0d7819 */ /* 0x000fe20000011400 */
[----:B------:R-:W-:Y:S01]  /*12b0*/  IMAD R15, R15, c[0x0][0x1b0], RZ ;  /* 0x00006c000f0f7a24 */ /* 0x000fe200078e02ff */
[----:B------:R-:W-:-:S02]  /*12c0*/  LOP3.LUT R231, R10, R231, RZ, 0x3c, !PT ;  /* 0x000000e70ae77212 */ /* 0x000fc400078e3cff */
[----:B------:R-:W-:Y:S01]  /*12d0*/  SHF.R.S32.HI R2, RZ, 0x1f, R16 ;  /* 0x0000001fff027819 */ /* 0x000fe20000011410 */
[----:B------:R-:W-:Y:S01]  /*12e0*/  IMAD R15, R18, c[0x0][0x1b4], R15 ;  /* 0x00006d00120f7a24 */ /* 0x000fe200078e020f */
[----:B------:R-:W-:Y:S01]  /*12f0*/  LEA.HI.X.SX32 R0, R12, R13, 0x1, P1 ;  /* 0x0000000d0c007211 */ /* 0x000fe200008f0eff */
[----:B------:R-:W-:Y:S01]  /*1300*/  IMAD.WIDE.U32 R18, R18, c[0x0][0x1b0], R24 ;  /* 0x00006c0012127a25 */ /* 0x000fe200078e0018 */
[----:B------:R-:W-:Y:S02]  /*1310*/  ISETP.GE.AND P1, PT, R5, UR4, PT ;  /* 0x0000000405007c0c */ /* 0x000fe4000bf26270 */
[----:B------:R-:W-:Y:S01]  /*1320*/  ISETP.GE.AND P0, PT, R8, UR4, PT ;  /* 0x0000000408007c0c */ /* 0x000fe2000bf06270 */
[----:B------:R-:W-:Y:S01]  /*1330*/  IMAD.IADD R19, R19, 0x1, R15 ;  /* 0x0000000113137824 */ /* 0x000fe200078e020f */
[----:B------:R-:W-:Y:S01]  /*1340*/  IADD3 R8, R20, 0x80, RZ ;  /* 0x0000008014087810 */ /* 0x000fe20007ffe0ff */
[----:B------:R-:W-:Y:S01]  /*1350*/  IMAD R15, R2, c[0x0][0x1a8], RZ ;  /* 0x00006a00020f7a24 */ /* 0x000fe200078e02ff */
[----:B------:R-:W-:Y:S01]  /*1360*/  SHF.R.S32.HI R21, RZ, 0x1f, R20 ;  /* 0x0000001fff157819 */ /* 0x000fe20000011414 */
[----:B------:R-:W-:Y:S01]  /*1370*/  IMAD R24, R0, c[0x0][0x1e0], RZ ;  /* 0x0000780000187a24 */ /* 0x000fe200078e02ff */
[----:B------:R-:W-:Y:S01]  /*1380*/  ISETP.GE.AND P2, PT, R8, c[0x0][0x1d4], PT ;  /* 0x0000750008007a0c */ /* 0x000fe20003f46270 */
[----:B------:R-:W-:-:S02]  /*1390*/  IMAD R15, R16, c[0x0][0x1ac], R15 ;  /* 0x00006b00100f7a24 */ /* 0x000fc400078e020f */
[----:B------:R-:W-:-:S04]  /*13a0*/  IMAD.WIDE.U32 R16, R16, c[0x0][0x1a8], R18 ;  /* 0x00006a0010107a25 */ /* 0x000fc800078e0012 */
[----:B------:R-:W-:Y:S01]  /*13b0*/  IMAD.IADD R14, R17, 0x1, R15 ;  /* 0x00000001110e7824 */ /* 0x000fe200078e020f */
[----:B------:R-:W-:Y:S01]  /*13c0*/  LEA R15, P5, R16, c[0x0][0x160], 0x1 ;  /* 0x00005800100f7a11 */ /* 0x000fe200078a08ff */
[----:B------:R-:W-:Y:S01]  /*13d0*/  IMAD R18, R0, c[0x0][0x208], RZ ;  /* 0x0000820000127a24 */ /* 0x000fe200078e02ff */
[----:B------:R-:W-:Y:S01]  /*13e0*/  LEA.HI R0, R85, R6, RZ, 0x6 ;  /* 0x0000000655007211 */ /* 0x000fe200078f30ff */
[----:B------:R-:W-:Y:S01]  /*13f0*/  IMAD.IADD R2, R6, 0x1, -R7 ;  /* 0x0000000106027824 */ /* 0x000fe200078e0a07 */
[----:B------:R-:W-:Y:S01]  /*1400*/  LEA.HI.X R14, R16, c[0x0][0x164], R14, 0x1, P5 ;  /* 0x00005900100e7a11 */ /* 0x000fe200028f0c0e */
[----:B------:R-:W-:Y:S01]  /*1410*/  SHFL.IDX PT, R26, R15, RZ, 0x181f ;  /* 0x00181fff0f1a7589 */ /* 0x000fe200000e0000 */
[----:B------:R-:W-:Y:S01]  /*1420*/  IMAD.SHL.U32 R13, R9, 0x8, RZ ;  /* 0x00000008090d7824 */ /* 0x000fe200078e00ff */
[----:B------:R-:W-:Y:S01]  /*1430*/  IADD3 R16, R20, 0x40, RZ ;  /* 0x0000004014107810 */ /* 0x000fe20007ffe0ff */
[----:B------:R-:W-:Y:S01]  /*1440*/  IMAD.SHL.U32 R0, R0, 0x8, RZ ;  /* 0x0000000800007824 */ /* 0x000fe200078e00ff */
[----:B------:R-:W1:Y:S01]  /*1450*/  SHFL.IDX PT, R27, R14, RZ, 0x181f ;  /* 0x00181fff0e1b7589 */ /* 0x000e6200000e0000 */
[----:B------:R-:W-:Y:S01]  /*1460*/  SHF.R.S32.HI R7, RZ, 0x1f, R2 ;  /* 0x0000001fff077819 */ /* 0x000fe20000011402 */
[----:B------:R-:W-:Y:S01]  /*1470*/  IMAD R24, R31, c[0x0][0x1e4], R24 ;  /* 0x000079001f187a24 */ /* 0x000fe200078e0218 */
[----:B------:R-:W-:Y:S01]  /*1480*/  IADD3 R10, R13, 0x80, RZ ;  /* 0x000000800d0a7810 */ /* 0x000fe20007ffe0ff */
[----:B------:R-:W-:Y:S01]  /*1490*/  IMAD R18, R31, c[0x0][0x20c], R18 ;  /* 0x000083001f127a24 */ /* 0x000fe200078e0212 */
[----:B------:R-:W-:Y:S01]  /*14a0*/  LOP3.LUT R231, R231, 0xfffffe00, R0, 0xf8, !PT ;  /* 0xfffffe00e7e77812 */ /* 0x000fe200078ef800 */
[----:B------:R-:W-:Y:S01]  /*14b0*/  IMAD.WIDE.U32 R32, R31, c[0x0][0x1e0], R20 ;  /* 0x000078001f207a25 */ /* 0x000fe200078e0014 */
[----:B------:R-:W-:-:S02]  /*14c0*/  LEA.HI R0, R7, R2, RZ, 0x3 ;  /* 0x0000000207007211 */ /* 0x000fc400078f18ff */
[----:B------:R-:W-:Y:S01]  /*14d0*/  @!P1 SHF.R.S32.HI R17, RZ, 0x1f, R10 ;  /* 0x0000001fff119819 */ /* 0x000fe2000001140a */
[----:B------:R-:W-:Y:S01]  /*14e0*/  IMAD.WIDE.U32 R30, R31, c[0x0][0x208], R20 ;  /* 0x000082001f1e7a25 */ /* 0x000fe200078e0014 */
[----:B------:R-:W-:Y:S02]  /*14f0*/  LOP3.LUT R7, R0, 0xfffffff8, RZ, 0xc0, !PT ;  /* 0xfffffff800077812 */ /* 0x000fe400078ec0ff */
[----:B------:R-:W-:Y:S01]  /*1500*/  IADD3 R8, R13, 0xc0, RZ ;  /* 0x000000c00d087810 */ /* 0x000fe20007ffe0ff */
[----:B------:R-:W-:Y:S01]  /*1510*/  IMAD.IADD R25, R33, 0x1, R24 ;  /* 0x0000000121197824 */ /* 0x000fe200078e0218 */
[----:B------:R-:W-:Y:S01]  /*1520*/  ISETP.GE.AND P6, PT, R10, c[0x0][0x198], PT ;  /* 0x000066000a007a0c */ /* 0x000fe20003fc6270 */
[----:B------:R-:W-:Y:S01]  /*1530*/  IMAD.IADD R7, R2, 0x1, -R7 ;  /* 0x0000000102077824 */ /* 0x000fe200078e0a07 */
[----:B------:R-:W-:Y:S01]  /*1540*/  @!P1 LEA.HI R10, R17, R10, RZ, 0x3 ;  /* 0x0000000a110a9211 */ /* 0x000fe200078f18ff */
[----:B------:R-:W-:Y:S01]  /*1550*/  IMAD.IADD R19, R31, 0x1, R18 ;  /* 0x000000011f137824 */ /* 0x000fe200078e0212 */
[----:B------:R-:W-:Y:S01]  /*1560*/  @!P1 SHF.R.S32.HI R17, RZ, 0x1f, R8 ;  /* 0x0000001fff119819 */ /* 0x000fe20000011408 */
[----:B------:R-:W-:Y:S01]  /*1570*/  IMAD.MOV.U32 R24, RZ, RZ, R32 ;  /* 0x000000ffff187224 */ /* 0x000fe200078e0020 */
[----:B------:R-:W-:Y:S01]  /*1580*/  ISETP.GE.AND P5, PT, R8, c[0x0][0x198], PT ;  /* 0x0000660008007a0c */ /* 0x000fe20003fa6270 */
[----:B------:R-:W-:Y:S01]  /*1590*/  IMAD.MOV.U32 R18, RZ, RZ, R30 ;  /* 0x000000ffff127224 */ /* 0x000fe200078e001e */
[----:B------:R-:W-:Y:S01]  /*15a0*/  @!P1 LEA.HI R8, R17, R8, RZ, 0x3 ;  /* 0x0000000811089211 */ /* 0x000fe200078f18ff */
[----:B------:R-:W-:Y:S01]  /*15b0*/  IMAD.WIDE.U32 R24, R22, c[0x0][0x1e8], R24 ;  /* 0x00007a0016187a25 */ /* 0x000fe200078e0018 */
[----:B------:R-:W-:-:S02]  /*15c0*/  @!P1 LOP3.LUT R10, R10, 0xfffffff8, RZ, 0xc0, !PT ;  /* 0xfffffff80a0a9812 */ /* 0x000fc400078ec0ff */
[----:B------:R-:W-:-:S03]  /*15d0*/  @!P1 LOP3.LUT R8, R8, 0xfffffff8, RZ, 0xc0, !PT ;  /* 0xfffffff808089812 */ /* 0x000fc600078ec0ff */
[----:B-1----:R-:W-:-:S04]  /*15e0*/  @!P1 IMAD.WIDE R32, R10, 0x2, R26 ;  /* 0x000000020a209825 */ /* 0x002fc800078e021a */
[----:B------:R-:W-:Y:S01]  /*15f0*/  IMAD.MOV.U32 R10, RZ, RZ, 0x10 ;  /* 0x00000010ff0a7424 */ /* 0x000fe200078e00ff */
[--C-:B--2---:R-:W-:Y:S01]  /*1600*/  @P3 SHF.R.S32.HI R29, RZ, 0x1f, R4.reuse ;  /* 0x0000001fff1d3819 */ /* 0x104fe20000011404 */
[----:B------:R-:W-:Y:S02]  /*1610*/  @P3 IMAD.MOV.U32 R28, RZ, RZ, R4 ;  /* 0x000000ffff1c3224 */ /* 0x000fe400078e0004 */
[----:B------:R-:W-:Y:S02]  /*1620*/  @!P3 IMAD.MOV.U32 R29, RZ, RZ, R11 ;  /* 0x000000ffff1db224 */ /* 0x000fe400078e000b */
[----:B------:R-:W-:Y:S02]  /*1630*/  @!P3 IMAD.MOV.U32 R28, RZ, RZ, R232 ;  /* 0x000000ffff1cb224 */ /* 0x000fe400078e00e8 */
[----:B------:R-:W-:Y:S01]  /*1640*/  IMAD R11, R3, c[0x0][0x1e8], RZ ;  /* 0x00007a00030b7a24 */ /* 0x000fe200078e02ff */
[----:B------:R-:W-:Y:S01]  /*1650*/  SEL R4, R29, RZ, !P4 ;  /* 0x000000ff1d047207 */ /* 0x000fe20006000000 */
[----:B------:R-:W-:Y:S01]  /*1660*/  IMAD R3, R3, c[0x0][0x210], RZ ;  /* 0x0000840003037a24 */ /* 0x000fe200078e02ff */
[----:B------:R-:W-:Y:S01]  /*1670*/  SEL R234, R28, RZ, !P4 ;  /* 0x000000ff1cea7207 */ /* 0x000fe20006000000 */
[C---:B------:R-:W-:Y:S01]  /*1680*/  IMAD R2, R22.reuse, c[0x0][0x1ec], R11 ;  /* 0x00007b0016027a24 */ /* 0x040fe200078e020b */
[----:B------:R-:W-:Y:S01]  /*1690*/  @!P1 SHF.R.S32.HI R11, RZ, 0x1f, R16 ;  /* 0x0000001fff0b9819 */ /* 0x000fe20000011410 */
[C---:B------:R-:W-:Y:S01]  /*16a0*/  IMAD R3, R22.reuse, c[0x0][0x214], R3 ;  /* 0x0000850016037a24 */ /* 0x040fe200078e0203 */
[----:B------:R-:W-:Y:S01]  /*16b0*/  @!P1 LEA R28, P3, R13, R26, 0x1 ;  /* 0x0000001a0d1c9211 */ /* 0x000fe200078608ff */
[----:B------:R-:W-:Y:S01]  /*16c0*/  IMAD.WIDE.U32 R22, R22, c[0x0][0x210], R18 ;  /* 0x0000840016167a25 */ /* 0x000fe200078e0012 */
[----:B------:R-:W-:-:S02]  /*16d0*/  @!P1 LEA.HI R11, R11, R16, RZ, 0x3 ;  /* 0x000000100b0b9211 */ /* 0x000fc400078f18ff */
[----:B------:R-:W-:Y:S01]  /*16e0*/  @!P1 LEA.HI.X R29, R13, R27, R21, 0x1, P3 ;  /* 0x0000001b0d1d9211 */ /* 0x000fe200018f0c15 */
[----:B------:R-:W-:Y:S01]  /*16f0*/  @!P1 IMAD.SHL.U32 R18, R231, 0x2, RZ ;  /* 0x00000002e7129824 */ /* 0x000fe200078e00ff */
[----:B------:R-:W-:Y:S01]  /*1700*/  ISETP.GE.AND P4, PT, R13, c[0x0][0x198], PT ;  /* 0x000066000d007a0c */ /* 0x000fe20003f86270 */
[----:B------:R-:W-:Y:S01]  /*1710*/  IMAD.IADD R25, R25, 0x1, R2 ;  /* 0x0000000119197824 */ /* 0x000fe200078e0202 */
[----:B------:R-:W-:Y:S01]  /*1720*/  ISETP.GE.AND P3, PT, R13, c[0x0][0x198], PT ;  /* 0x000066000d007a0c */ /* 0x000fe20003f66270 */
[----:B------:R-:W-:Y:S01]  /*1730*/  IMAD R243, R4, c[0x0][0x1f0], RZ ;  /* 0x00007c0004f37a24 */ /* 0x000fe200078e02ff */
[----:B------:R-:W-:Y:S01]  /*1740*/  ISETP.GE.AND P4, PT, R16, c[0x0][0x198], PT ;  /* 0x0000660010007a0c */ /* 0x000fe20003f86270 */
[----:B------:R-:W-:Y:S01]  /*1750*/  IMAD R239, R4, c[0x0][0x218], RZ ;  /* 0x0000860004ef7a24 */ /* 0x000fe200078e02ff */
[----:B------:R-:W-:Y:S01]  /*1760*/  @!P1 LOP3.LUT R11, R11, 0xfffffff8, RZ, 0xc0, !PT ;  /* 0xfffffff80b0b9812 */ /* 0x000fe200078ec0ff */
[C---:B------:R-:W-:Y:S01]  /*1770*/  IMAD R243, R234.reuse, c[0x0][0x1f4], R243 ;  /* 0x00007d00eaf37a24 */ /* 0x040fe200078e02f3 */
[----:B------:R-:W-:Y:S01]  /*1780*/  P2R R17, PR, RZ, 0x10 ;  /* 0x00000010ff117803 */ /* 0x000fe20000000000 */
[----:B------:R-:W-:-:S02]  /*1790*/  IMAD R239, R234, c[0x0][0x21c], R239 ;  /* 0x00008700eaef7a24 */ /* 0x000fc400078e02ef */
[----:B------:R-:W-:-:S04]  /*17a0*/  @!P1 IMAD.WIDE R30, R11, 0x2, R26 ;  /* 0x000000020b1e9825 */ /* 0x000fc800078e021a */
[----:B------:R-:W-:Y:S01]  /*17b0*/  @!P1 IMAD.WIDE R26, R8, 0x2, R26 ;  /* 0x00000002081a9825 */ /* 0x000fe200078e021a */
[----:B------:R-:W-:Y:S01]  /*17c0*/  @!PT LDS RZ, [RZ] ;  /* 0x00000000fffff984 */ /* 0x000fe20000000800 */
[----:B------:R1:W-:Y:S01]  /*17d0*/  @!P1 LDGSTS.E.BYPASS.LTC128B.128 [R18+0x10100], [R28.64], !P3 ;  /* 0x101000001c129fae */ /* 0x0003e2000d901d52 */
[----:B------:R-:W-:Y:S02]  /*17e0*/  ISETP.GE.AND P3, PT, R16, c[0x0][0x1d4], PT ;  /* 0x0000750010007a0c */ /* 0x000fe40003f66270 */
[----:B------:R-:W-:Y:S01]  /*17f0*/  IMAD.SHL.U32 R8, R7, 0x40, RZ ;  /* 0x0000004007087824 */ /* 0x000fe200078e00ff */
[----:B------:R2:W-:Y:S01]  /*1800*/  @!P1 LDGSTS.E.BYPASS.LTC128B.128 [R18+0x14100], [R30.64], !P4 ;  /* 0x141000001e129fae */ /* 0x0005e2000e101d52 */
[----:B------:R-:W-:Y:S01]  /*1810*/  IMAD.SHL.U32 R11, R229, 0x8, RZ ;  /* 0x00000008e50b7824 */ /* 0x000fe200078e00ff */
[----:B------:R-:W-:Y:S01]  /*1820*/  ISETP.GE.AND P4, PT, R20, c[0x0][0x1d4], PT ;  /* 0x0000750014007a0c */ /* 0x000fe20003f86270 */
[----:B------:R-:W-:Y:S01]  /*1830*/  IMAD.WIDE.U32 R236, R234, c[0x0][0x1f0], R24 ;  /* 0x00007c00eaec7a25 */ /* 0x000fe200078e0018 */
[----:B------:R-:W-:Y:S01]  /*1840*/  LOP3.LUT R8, R8, 0x1c0, RZ, 0xc0, !PT ;  /* 0x000001c008087812 */ /* 0x000fe200078ec0ff */
[----:B------:R2:W-:Y:S02]  /*1850*/  @!P1 LDGSTS.E.BYPASS.LTC128B.128 [R18+0x18100], [R32.64], !P6 ;  /* 0x1810000020129fae */ /* 0x0005e4000f101d52 */
[----:B------:R-:W-:Y:S01]  /*1860*/  IMAD.SHL.U32 R4, R0, 0x40, RZ ;  /* 0x0000004000047824 */ /* 0x000fe200078e00ff */
[----:B------:R-:W-:Y:S01]  /*1870*/  LOP3.LUT R11, R8, 0x8, R11, 0xf8, !PT ;  /* 0x00000008080b7812 */ /* 0x000fe200078ef80b */
[----:B------:R2:W-:Y:S01]  /*1880*/  @!P1 LDGSTS.E.BYPASS.LTC128B.128 [R18+0x1c100], [R26.64], !P5 ;  /* 0x1c1000001a129fae */ /* 0x0005e2000e901d52 */
[----:B------:R-:W-:Y:S01]  /*1890*/  LOP3.LUT P1, RZ, R7, 0x2, RZ, 0xc0, !PT ;  /* 0x0000000207ff7812 */ /* 0x000fe2000782c0ff */
[----:B------:R-:W-:Y:S01]  /*18a0*/  IMAD.IADD R243, R237, 0x1, R243 ;  /* 0x00000001edf37824 */ /* 0x000fe200078e02f3 */
[----:B------:R-:W-:-:S02]  /*18b0*/  SHF.R.U32.HI R8, RZ, 0x3, R8 ;  /* 0x00000003ff087819 */ /* 0x000fc40000011608 */
[----:B------:R-:W-:Y:S02]  /*18c0*/  SEL R2, R10, 0xfffffff0, !P1 ;  /* 0xfffffff00a027807 */ /* 0x000fe40004800000 */
[----:B------:R-:W-:Y:S02]  /*18d0*/  LOP3.LUT P1, RZ, R7, 0x4, RZ, 0xc0, !PT ;  /* 0x0000000407ff7812 */ /* 0x000fe4000782c0ff */
[----:B------:R-:W-:Y:S02]  /*18e0*/  LOP3.LUT R7, R11, R8, RZ, 0x3c, !PT ;  /* 0x000000080b077212 */ /* 0x000fe400078e3cff */
[----:B------:R-:W-:Y:S02]  /*18f0*/  IADD3 R0, R20, 0xc0, RZ ;  /* 0x000000c014007810 */ /* 0x000fe40007ffe0ff */
[----:B------:R-:W-:Y:S01]  /*1900*/  LOP3.LUT R4, R7, 0xfffffe00, R4, 0xf8, !PT ;  /* 0xfffffe0007047812 */ /* 0x000fe200078ef804 */
[----:B-1----:R-:W-:Y:S02]  /*1910*/  IMAD.IADD R29, R23, 0x1, R3 ;  /* 0x00000001171d7824 */ /* 0x002fe400078e0203 */
[----:B------:R-:W-:Y:S01]  /*1920*/  IMAD.MOV.U32 R28, RZ, RZ, R22 ;  /* 0x000000ffff1c7224 */ /* 0x000fe200078e0016 */
[----:B------:R2:W1:Y:S01]  /*1930*/  SHFL.IDX PT, R23, R14, 0x1, 0x181f ;  /* 0x00381f000e177f89 */ /* 0x00046200000e0000 */
[----:B------:R-:W-:-:S02]  /*1940*/  IMAD.MOV.U32 R3, RZ, RZ, 0x20 ;  /* 0x00000020ff037424 */ /* 0x000fc400078e00ff */
[----:B------:R-:W-:Y:S01]  /*1950*/  IMAD.WIDE.U32 R234, R234, c[0x0][0x218], R28 ;  /* 0x00008600eaea7a25 */ /* 0x000fe200078e001c */
[----:B------:R2:W3:Y:S02]  /*1960*/  SHFL.IDX PT, R22, R15, 0x1, 0x181f ;  /* 0x00381f000f167f89 */ /* 0x0004e400000e0000 */
[----:B------:R-:W-:Y:S01]  /*1970*/  SEL R3, R3, 0xffffffe0, !P1 ;  /* 0xffffffe003037807 */ /* 0x000fe20004800000 */
[----:B------:R-:W-:Y:S01]  /*1980*/  IMAD.IADD R239, R235, 0x1, R239 ;  /* 0x00000001ebef7824 */ /* 0x000fe200078e02ef */
[----:B------:R-:W-:Y:S01]  /*1990*/  ISETP.GE.AND P1, PT, R0, c[0x0][0x1d4], PT ;  /* 0x0000750000007a0c */ /* 0x000fe20003f26270 */
[----:B------:R-:W-:Y:S07]  /*19a0*/  @P0 BRA `(.L_x_2474) ;  /* 0x0000019000000947 */ /* 0x000fee0003800000 */
[C---:B------:R-:W-:Y:S02]  /*19b0*/  IADD3 R11, R13.reuse, 0x80, RZ ;  /* 0x000000800d0b7810 */ /* 0x040fe40007ffe0ff */
[C---:B------:R-:W-:Y:S02]  /*19c0*/  IADD3 R7, R13.reuse, 0xc0, RZ ;  /* 0x000000c00d077810 */ /* 0x040fe40007ffe0ff */
[----:B---3--:R-:W-:-:S02]  /*19d0*/  LEA R24, P0, R13, R22, 0x1 ;  /* 0x000000160d187211 */ /* 0x008fc400078008ff */
[----:B------:R-:W-:Y:S02]  /*19e0*/  SHF.R.S32.HI R19, RZ, 0x1f, R16 ;  /* 0x0000001fff137819 */ /* 0x000fe40000011410 */
[----:B------:R-:W-:Y:S02]  /*19f0*/  SHF.R.S32.HI R8, RZ, 0x1f, R11 ;  /* 0x0000001fff087819 */ /* 0x000fe4000001140b */
[----:B------:R-:W-:Y:S02]  /*1a00*/  SHF.R.S32.HI R0, RZ, 0x1f, R7 ;  /* 0x0000001fff007819 */ /* 0x000fe40000011407 */
[----:B--2---:R-:W-:Y:S02]  /*1a10*/  P2R R18, PR, RZ, 0x2 ;  /* 0x00000002ff127803 */ /* 0x004fe40000000000 */
[----:B-1----:R-:W-:Y:S02]  /*1a20*/  LEA.HI.X R25, R13, R23, R21, 0x1, P0 ;  /* 0x000000170d197211 */ /* 0x002fe400000f0c15 */
[----:B------:R-:W-:Y:S01]  /*1a30*/  LEA.HI R10, R19, R16, RZ, 0x3 ;  /* 0x00000010130a7211 */ /* 0x000fe200078f18ff */
[----:B------:R-:W-:Y:S01]  /*1a40*/  IMAD.SHL.U32 R19, R231, 0x2, RZ ;  /* 0x00000002e7137824 */ /* 0x000fe200078e00ff */
[----:B------:R-:W-:-:S02]  /*1a50*/  ISETP.GE.AND P1, PT, R13, c[0x0][0x198], PT ;  /* 0x000066000d007a0c */ /* 0x000fc40003f26270 */
[----:B------:R-:W-:Y:S02]  /*1a60*/  ISETP.NE.AND P0, PT, R17, RZ, PT ;  /* 0x000000ff1100720c */ /* 0x000fe40003f05270 */
[----:B------:R-:W-:Y:S02]  /*1a70*/  LEA.HI R8, R8, R11, RZ, 0x3 ;  /* 0x0000000b08087211 */ /* 0x000fe400078f18ff */
[----:B------:R-:W-:Y:S02]  /*1a80*/  LEA.HI R0, R0, R7, RZ, 0x3 ;  /* 0x0000000700007211 */ /* 0x000fe400078f18ff */
[----:B------:R-:W-:Y:S02]  /*1a90*/  LOP3.LUT R10, R10, 0xfffffff8, RZ, 0xc0, !PT ;  /* 0xfffffff80a0a7812 */ /* 0x000fe400078ec0ff */
[----:B------:R-:W-:Y:S02]  /*1aa0*/  LOP3.LUT R7, R8, 0xfffffff8, RZ, 0xc0, !PT ;  /* 0xfffffff808077812 */ /* 0x000fe400078ec0ff */
[----:B------:R-:W-:Y:S01]  /*1ab0*/  LOP3.LUT R11, R0, 0xfffffff8, RZ, 0xc0, !PT ;  /* 0xfffffff8000b7812 */ /* 0x000fe200078ec0ff */
[----:B------:R-:W-:Y:S01]  /*1ac0*/  IMAD.WIDE R26, R10, 0x2, R22 ;  /* 0x000000020a1a7825 */ /* 0x000fe200078e0216 */
[----:B------:R1:W-:Y:S01]  /*1ad0*/  LDGSTS.E.BYPASS.LTC128B.128 [R19+0x11100], [R24.64], !P1 ;  /* 0x1110000018137fae */ /* 0x0003e2000c901d52 */
[----:B------:R-:W-:-:S02]  /*1ae0*/  ISETP.NE.AND P1, PT, R18, RZ, PT ;  /* 0x000000ff1200720c */ /* 0x000fc40003f25270 */
[--C-:B------:R-:W-:Y:S01]  /*1af0*/  IMAD.WIDE R28, R7, 0x2, R22.reuse ;  /* 0x00000002071c7825 */ /* 0x100fe200078e0216 */
[----:B------:R1:W-:Y:S03]  /*1b00*/  LDGSTS.E.BYPASS.LTC128B.128 [R19+0x15100], [R26.64], !P0 ;  /* 0x151000001a137fae */ /* 0x0003e6000c101d52 */
[----:B------:R-:W-:Y:S01]  /*1b10*/  IMAD.WIDE R22, R11, 0x2, R22 ;  /* 0x000000020b167825 */ /* 0x000fe200078e0216 */
[----:B------:R1:W-:Y:S04]  /*1b20*/  LDGSTS.E.BYPASS.LTC128B.128 [R19+0x19100], [R28.64], !P6 ;  /* 0x191000001c137fae */ /* 0x0003e8000f101d52 */
[----:B------:R1:W-:Y:S02]  /*1b30*/  LDGSTS.E.BYPASS.LTC128B.128 [R19+0x1d100], [R22.64], !P5 ;  /* 0x1d10000016137fae */ /* 0x0003e4000e901d52 */
.L_x_2474:
[----:B------:R-:W-:Y:S05]  /*1b40*/  BSYNC B0 ;  /* 0x0000000000007941 */ /* 0x000fea0003800000 */
.L_x_2473:
[----:B------:R-:W-:Y:S01]  /*1b50*/  IADD3 R0, R5, 0x40, RZ ;  /* 0x0000004005007810 */ /* 0x000fe20007ffe0ff */
[----:B-1----:R1:W4:Y:S01]  /*1b60*/  SHFL.IDX PT, R23, R14, 0x2, 0x181f ;  /* 0x00581f000e177f89 */ /* 0x00232200000e0000 */
        /* <DEDUP_REMOVED lines=10> */
[----:B--2---:R-:W-:Y:S02]  /*1c10*/  P2R R18, PR, RZ, 0x2 ;  /* 0x00000002ff127803 */ /* 0x004fe40000000000 */
[----:B----4-:R-:W-:Y:S02]  /*1c20*/  LEA.HI.X R25, R13, R23, R21, 0x1, P0 ;  /* 0x000000170d197211 */ /* 0x010fe400000f0c15 */
[----:B------:R-:W-:Y:S01]  /*1c30*/  LEA.HI R10, R19, R16, RZ, 0x3 ;  /* 0x00000010130a7211 */ /* 0x000fe200078f18ff */
[----:B------:R-:W-:Y:S01]  /*1c40*/  IMAD.SHL.U32 R19, R231, 0x2, RZ ;  /* 0x00000002e7137824 */ /* 0x000fe200078e00ff */
[----:B------:R-:W-:Y:S02]  /*1c50*/  ISETP.GE.AND P1, PT, R13, c[0x0][0x198], PT ;  /* 0x000066000d007a0c */ /* 0x000fe40003f26270 */
[----:B------:R-:W-:Y:S02]  /*1c60*/  ISETP.NE.AND P0, PT, R17, RZ, PT ;  /* 0x000000ff1100720c */ /* 0x000fe40003f05270 */
[----:B------:R-:W-:-:S02]  /*1c70*/  LEA.HI R8, R8, R11, RZ, 0x3 ;  /* 0x0000000b08087211 */ /* 0x000fc400078f18ff */
[----:B------:R-:W-:Y:S02]  /*1c80*/  LEA.HI R0, R0, R7, RZ, 0x3 ;  /* 0x0000000700007211 */ /* 0x000fe400078f18ff */
[----:B------:R-:W-:Y:S02]  /*1c90*/  LOP3.LUT R10, R10, 0xfffffff8, RZ, 0xc0, !PT ;  /* 0xfffffff80a0a7812 */ /* 0x000fe400078ec0ff */
[----:B------:R-:W-:Y:S02]  /*1ca0*/  LOP3.LUT R7, R8, 0xfffffff8, RZ, 0xc0, !PT ;  /* 0xfffffff808077812 */ /* 0x000fe400078ec0ff */
[----:B------:R-:W-:Y:S01]  /*1cb0*/  LOP3.LUT R11, R0, 0xfffffff8, RZ, 0xc0, !PT ;  /* 0xfffffff8000b7812 */ /* 0x000fe200078ec0ff */
[--C-:B------:R-:W-:Y:S01]  /*1cc0*/  IMAD.WIDE R26, R10, 0x2, R22.reuse ;  /* 0x000000020a1a7825 */ /* 0x100fe200078e0216 */
[----:B------:R-:W-:Y:S01]  /*1cd0*/  @!PT LDS RZ, [RZ] ;  /* 0x00000000fffff984 */ /* 0x000fe20000000800 */
[----:B------:R2:W-:Y:S01]  /*1ce0*/  LDGSTS.E.BYPASS.LTC128B.128 [R19+0x12100], [R24.64], !P1 ;  /* 0x1210000018137fae */ /* 0x0005e2000c901d52 */
[----:B------:R-:W-:Y:S02]  /*1cf0*/  ISETP.NE.AND P1, PT, R18, RZ, PT ;  /* 0x000000ff1200720c */ /* 0x000fe40003f25270 */
[--C-:B------:R-:W-:Y:S01]  /*1d00*/  IMAD.WIDE R28, R7, 0x2, R22.reuse ;  /* 0x00000002071c7825 */ /* 0x100fe200078e0216 */
[----:B------:R2:W-:Y:S03]  /*1d10*/  LDGSTS.E.BYPASS.LTC128B.128 [R19+0x16100], [R26.64], !P0 ;  /* 0x161000001a137fae */ /* 0x0005e6000c101d52 */
[----:B------:R-:W-:Y:S01]  /*1d20*/  IMAD.WIDE R22, R11, 0x2, R22 ;  /* 0x000000020b167825 */ /* 0x000fe200078e0216 */
[----:B------:R2:W-:Y:S04]  /*1d30*/  LDGSTS.E.BYPASS.LTC128B.128 [R19+0x1a100], [R28.64], !P6 ;  /* 0x1a1000001c137fae */ /* 0x0005e8000f101d52 */
[----:B------:R2:W-:Y:S02]  /*1d40*/  LDGSTS.E.BYPASS.LTC128B.128 [R19+0x1e100], [R22.64], !P5 ;  /* 0x1e10000016137fae */ /* 0x0005e4000e901d52 */
.L_x_2476:
[----:B------:R-:W-:Y:S05]  /*1d50*/  BSYNC B0 ;  /* 0x0000000000007941 */ /* 0x000fea0003800000 */
.L_x_2475:
[----:B------:R-:W-:Y:S01]  /*1d60*/  IADD3 R5, R5, 0x60, RZ ;  /* 0x0000006005057810 */ /* 0x000fe20007ffe0ff */
[----:B------:R-:W-:Y:S01]  /*1d70*/  UMOV UR10, 0x6 ;  /* 0x00000006000a7882 */ /* 0x000fe20000000000 */
[----:B--2---:R2:W1:Y:S01]  /*1d80*/  SHFL.IDX PT, R19, R14, 0x3, 0x181f ;  /* 0x00781f000e137f89 */ /* 0x00446200000e0000 */
[----:B------:R-:W-:Y:S01]  /*1d90*/  ULDC.64 UR12, c[0x0][0x1e0] ;  /* 0x00007800000c7ab9 */ /* 0x000fe20000000a00 */
[----:B------:R-:W-:Y:S01]  /*1da0*/  ISETP.GE.AND P0, PT, R5, UR4, PT ;  /* 0x0000000405007c0c */ /* 0x000fe2000bf06270 */
[----:B------:R-:W-:Y:S01]  /*1db0*/  UIADD3 UR15, UR14, -0x1, URZ ;  /* 0xffffffff0e0f7890 */ /* 0x000fe2000fffe03f */
[----:B------:R2:W4:Y:S01]  /*1dc0*/  SHFL.IDX PT, R18, R15, 0x3, 0x181f ;  /* 0x00781f000f127f89 */ /* 0x00052200000e0000 */
[----:B------:R-:W-:Y:S01]  /*1dd0*/  USHF.L.U64.HI UR20, UR12, UR10, UR13 ;  /* 0x0000000a0c147299 */ /* 0x000fe2000801020d */
[----:B------:R-:W-:Y:S01]  /*1de0*/  BSSY B0, `(.L_x_2477) ;  /* 0x000001d000007945 */ /* 0x000fe20003800000 */
[----:B------:R-:W-:-:S08]  /*1df0*/  USHF.L.U32 UR21, UR12, 0x6, URZ ;  /* 0x000000060c157899 */ /* 0x000fd0000800063f */
[----:B------:R-:W-:Y:S05]  /*1e00*/  @P0 BRA `(.L_x_2478) ;  /* 0x000001a000000947 */ /* 0x000fea0003800000 */
[----:B------:R-:W-:Y:S01]  /*1e10*/  P2R R0, PR, RZ, 0x2 ;  /* 0x00000002ff007803 */ /* 0x000fe20000000000 */
[----:B------:R-:W-:Y:S01]  /*1e20*/  IMAD.SHL.U32 R5, R231, 0x2, RZ ;  /* 0x00000002e7057824 */ /* 0x000fe200078e00ff */
[C---:B------:R-:W-:Y:S02]  /*1e30*/  ISETP.GE.AND P1, PT, R13.reuse, c[0x0][0x198], PT ;  /* 0x000066000d007a0c */ /* 0x040fe40003f26270 */
[C---:B-12-4-:R-:W-:Y:S02]  /*1e40*/  LEA R14, P0, R13.reuse, R18, 0x1 ;  /* 0x000000120d0e7211 */ /* 0x056fe400078008ff */
[C---:B------:R-:W-:Y:S02]  /*1e50*/  IADD3 R8, R13.reuse, 0xc0, RZ ;  /* 0x000000c00d087810 */ /* 0x040fe40007ffe0ff */
[----:B------:R-:W-:Y:S02]  /*1e60*/  LEA.HI.X R15, R13, R19, R21, 0x1, P0 ;  /* 0x000000130d0f7211 */ /* 0x000fe400000f0c15 */
[----:B------:R-:W-:-:S02]  /*1e70*/  SHF.R.S32.HI R7, RZ, 0x1f, R8 ;  /* 0x0000001fff077819 */ /* 0x000fc40000011408 */
[----:B------:R-:W-:Y:S02]  /*1e80*/  ISETP.NE.AND P0, PT, R17, RZ, PT ;  /* 0x000000ff1100720c */ /* 0x000fe40003f05270 */
[----:B------:R-:W-:Y:S01]  /*1e90*/  LEA.HI R7, R7, R8, RZ, 0x3 ;  /* 0x0000000807077211 */ /* 0x000fe200078f18ff */
[----:B------:R-:W-:Y:S01]  /*1ea0*/  @!PT LDS RZ, [RZ] ;  /* 0x00000000fffff984 */ /* 0x000fe20000000800 */
[----:B------:R1:W-:Y:S01]  /*1eb0*/  LDGSTS.E.BYPASS.LTC128B.128 [R5+0x13100], [R14.64], !P1 ;  /* 0x131000000e057fae */ /* 0x0003e2000c901d52 */
[----:B------:R-:W-:Y:S02]  /*1ec0*/  ISETP.NE.AND P1, PT, R0, RZ, PT ;  /* 0x000000ff0000720c */ /* 0x000fe40003f25270 */
[----:B------:R-:W-:Y:S02]  /*1ed0*/  IADD3 R0, R13, 0x80, RZ ;  /* 0x000000800d007810 */ /* 0x000fe40007ffe0ff */
[----:B------:R-:W-:Y:S02]  /*1ee0*/  SHF.R.S32.HI R13, RZ, 0x1f, R16 ;  /* 0x0000001fff0d7819 */ /* 0x000fe40000011410 */
[----:B------:R-:W-:-:S02]  /*1ef0*/  SHF.R.S32.HI R11, RZ, 0x1f, R0 ;  /* 0x0000001fff0b7819 */ /* 0x000fc40000011400 */
[----:B------:R-:W-:Y:S02]  /*1f00*/  LEA.HI R13, R13, R16, RZ, 0x3 ;  /* 0x000000100d0d7211 */ /* 0x000fe400078f18ff */
[----:B------:R-:W-:Y:S02]  /*1f10*/  LEA.HI R11, R11, R0, RZ, 0x3 ;  /* 0x000000000b0b7211 */ /* 0x000fe400078f18ff */
[----:B------:R-:W-:Y:S02]  /*1f20*/  LOP3.LUT R13, R13, 0xfffffff8, RZ, 0xc0, !PT ;  /* 0xfffffff80d0d7812 */ /* 0x000fe400078ec0ff */
[----:B------:R-:W-:Y:S02]  /*1f30*/  LOP3.LUT R11, R11, 0xfffffff8, RZ, 0xc0, !PT ;  /* 0xfffffff80b0b7812 */ /* 0x000fe400078ec0ff */
[----:B------:R-:W-:-:S03]  /*1f40*/  LOP3.LUT R7, R7, 0xfffffff8, RZ, 0xc0, !PT ;  /* 0xfffffff807077812 */ /* 0x000fc600078ec0ff */
[----:B------:R-:W-:-:S04]  /*1f50*/  IMAD.WIDE R10, R11, 0x2, R18 ;  /* 0x000000020b0a7825 */ /* 0x000fc800078e0212 */
[----:B-1----:R-:W-:-:S04]  /*1f60*/  IMAD.WIDE R14, R13, 0x2, R18 ;  /* 0x000000020d0e7825 */ /* 0x002fc800078e0212 */
[----:B------:R-:W-:Y:S01]  /*1f70*/  IMAD.WIDE R18, R7, 0x2, R18 ;  /* 0x0000000207127825 */ /* 0x000fe200078e0212 */
[----:B------:R1:W-:Y:S04]  /*1f80*/  LDGSTS.E.BYPASS.LTC128B.128 [R5+0x17100], [R14.64], !P0 ;  /* 0x171000000e057fae */ /* 0x0003e8000c101d52 */
[----:B------:R1:W-:Y:S04]  /*1f90*/  LDGSTS.E.BYPASS.LTC128B.128 [R5+0x1b100], [R10.64], !P6 ;  /* 0x1b1000000a057fae */ /* 0x0003e8000f101d52 */
[----:B------:R1:W-:Y:S02]  /*1fa0*/  LDGSTS.E.BYPASS.LTC128B.128 [R5+0x1f100], [R18.64], !P5 ;  /* 0x1f10000012057fae */ /* 0x0003e4000e901d52 */
.L_x_2478:
[----:B------:R-:W-:Y:S05]  /*1fb0*/  BSYNC B0 ;  /* 0x0000000000007941 */ /* 0x000fea0003800000 */
.L_x_2477:
[----:B------:R-:W-:Y:S01]  /*1fc0*/  USHF.L.U32 UR17, UR15, 0x6, URZ ;  /* 0x000000060f117899 */ /* 0x000fe2000800063f */
[----:B------:R-:W0:Y:S01]  /*1fd0*/  LDGDEPBAR ;  /* 0x00000000000079af */ /* 0x000e220000000000 */
[----:B------:R-:W-:Y:S01]  /*1fe0*/  USHF.R.S32.HI UR11, URZ, 0x1f, UR15 ;  /* 0x0000001f3f0b7899 */ /* 0x000fe2000801140f */
[----:B------:R-:W-:Y:S01]  /*1ff0*/  IMAD.U32 R7, RZ, RZ, UR21 ;  /* 0x00000015ff077e24 */ /* 0x000fe2000f8e00ff */
[----:B------:R-:W-:Y:S01]  /*2000*/  UIMAD UR4, UR20, UR15, URZ ;  /* 0x0000000f140472a4 */ /* 0x000fe2000f8e023f */
[----:B------:R-:W-:Y:S01]  /*2010*/  IMAD.MOV.U32 R242, RZ, RZ, R236 ;  /* 0x000000fffff27224 */ /* 0x000fe200078e00ec */
[----:B------:R-:W-:Y:S01]  /*2020*/  USHF.L.U32 UR13, UR12, 0x5, URZ ;  /* 0x000000050c0d7899 */ /* 0x000fe2000800063f */
[----:B-1----:R-:W-:Y:S01]  /*2030*/  IMAD.U32 R5, RZ, RZ, UR17 ;  /* 0x00000011ff057e24 */ /* 0x002fe2000f8e00ff */
[----:B------:R-:W-:Y:S01]  /*2040*/  UIMAD UR4, UR11, UR21, UR4 ;  /* 0x000000150b0472a4 */ /* 0x000fe2000f8e0204 */
[----:B--2---:R-:W-:Y:S01]  /*2050*/  IMAD.SHL.U32 R14, R9, 0x40, RZ ;  /* 0x00000040090e7824 */ /* 0x004fe200078e00ff */
[----:B------:R-:W-:Y:S01]  /*2060*/  SEL R13, RZ, 0x1, P4 ;  /* 0x00000001ff0d7807 */ /* 0x000fe20002000000 */
[----:B----4-:R-:W-:Y:S01]  /*2070*/  IMAD.WIDE.U32 R18, R7, UR15, R242 ;  /* 0x0000000f07127c25 */ /* 0x010fe2000f8e00f2 */
[----:B------:R-:W-:Y:S01]  /*2080*/  IADD3 R0, -R5, UR9, -R12 ;  /* 0x0000000905007c10 */ /* 0x000fe2000fffe90c */
[----:B------:R-:W-:Y:S01]  /*2090*/  UMOV UR22, 0x5 ;  /* 0x0000000500167882 */ /* 0x000fe20000000000 */
[----:B------:R-:W-:Y:S01]  /*20a0*/  LOP3.LUT R14, R14, 0x1c0, RZ, 0xc0, !PT ;  /* 0x000001c00e0e7812 */ /* 0x000fe200078ec0ff */
[----:B------:R-:W-:Y:S01]  /*20b0*/  IMAD.SHL.U32 R11, R12, 0x8, RZ ;  /* 0x000000080c0b7824 */ /* 0x000fe200078e00ff */
[C---:B------:R-:W-:Y:S01]  /*20c0*/  ISETP.GE.AND P6, PT, R0.reuse, 0x1, PT ;  /* 0x000000010000780c */ /* 0x040fe20003fc6270 */
[----:B------:R-:W-:Y:S01]  /*20d0*/  ULDC UR5, c[0x0][0x1e4] ;  /* 0x0000790000057ab9 */ /* 0x000fe20000000800 */
[----:B------:R-:W-:Y:S01]  /*20e0*/  ISETP.GE.AND P5, PT, R0, 0x21, PT ;  /* 0x000000210000780c */ /* 0x000fe20003fa6270 */
[----:B------:R-:W-:Y:S01]  /*20f0*/  USHF.L.U64.HI UR12, UR12, UR22, UR5 ;  /* 0x000000160c0c7299 */ /* 0x000fe20008010205 */
[----:B------:R-:W-:Y:S01]  /*2100*/  SEL R8, RZ, 0x2, P3 ;  /* 0x00000002ff087807 */ /* 0x000fe20001800000 */
[----:B------:R-:W-:Y:S01]  /*2110*/  IMAD.SHL.U32 R231, R231, 0x2, RZ ;  /* 0x00000002e7e77824 */ /* 0x000fe200078e00ff */
[----:B------:R-:W-:Y:S01]  /*2120*/  SEL R0, RZ, 0x4, P2 ;  /* 0x00000004ff007807 */ /* 0x000fe20001000000 */
[----:B------:R-:W-:Y:S01]  /*2130*/  UISETP.GT.AND UP0, UPT, UR15, UR8, UPT ;  /* 0x000000080f00728c */ /* 0x000fe2000bf04270 */
[----:B------:R-:W-:Y:S01]  /*2140*/  IADD3 R10, R19, UR4, RZ ;  /* 0x00000004130a7c10 */ /* 0x000fe2000fffe0ff */
[----:B------:R-:W-:Y:S01]  /*2150*/  ULDC.64 UR4, c[0x0][0x208] ;  /* 0x0000820000047ab9 */ /* 0x000fe20000000a00 */
[----:B------:R-:W-:Y:S01]  /*2160*/  LOP3.LUT R11, R14, 0x8, R11, 0xf8, !PT ;  /* 0x000000080e0b7812 */ /* 0x000fe200078ef80b */
[----:B------:R-:W-:Y:S01]  /*2170*/  UIMAD UR11, UR11, UR4, URZ ;  /* 0x000000040b0b72a4 */ /* 0x000fe2000f8e023f */
[----:B------:R-:W-:Y:S01]  /*2180*/  IADD3 R13, R0, R8, R13 ;  /* 0x00000008000d7210 */ /* 0x000fe20007ffe00d */
[----:B------:R-:W-:Y:S01]  /*2190*/  UIMAD.WIDE.U32 UR22, UR15, UR4, URZ ;  /* 0x000000040f1672a5 */ /* 0x000fe2000f8e003f */
[C---:B------:R-:W-:Y:S01]  /*21a0*/  @P6 LEA R16, P0, R18.reuse, c[0x0][0x1c8], 0x1 ;  /* 0x0000720012106a11 */ /* 0x040fe200078008ff */
[----:B------:R-:W-:Y:S01]  /*21b0*/  UIMAD UR11, UR15, UR5, UR11 ;  /* 0x000000050f0b72a4 */ /* 0x000fe2000f8e020b */
[----:B------:R-:W-:Y:S01]  /*21c0*/  SHF.R.U32.HI R14, RZ, 0x3, R14 ;  /* 0x00000003ff0e7819 */ /* 0x000fe2000001160e */
[----:B------:R-:W-:Y:S01]  /*21d0*/  USHF.L.U64.HI UR10, UR4, UR10, UR5 ;  /* 0x0000000a040a7299 */ /* 0x000fe20008010205 */
[C---:B------:R-:W-:Y:S01]  /*21e0*/  @P6 LEA.HI.X R17, R18.reuse, c[0x0][0x1cc], R10, 0x1, P0 ;  /* 0x0000730012116a11 */ /* 0x040fe200000f0c0a */
[----:B------:R-:W-:Y:S01]  /*21f0*/  BAR.SYNC.DEFER_BLOCKING 0x0 ;  /* 0x0000000000007b1d */ /* 0x000fe20000010000 */
[----:B------:R-:W-:Y:S01]  /*2200*/  @P5 IADD3 R0, P0, R18, UR13, RZ ;  /* 0x0000000d12005c10 */ /* 0x000fe2000ff1e0ff */
[----:B------:R-:W-:Y:S01]  /*2210*/  UIADD3 UR11, UR23, UR11, URZ ;  /* 0x0000000b170b7290 */ /* 0x000fe2000fffe03f */
[----:B------:R-:W-:Y:S01]  /*2220*/  LOP3.LUT R14, R11, R14, RZ, 0x3c, !PT ;  /* 0x0000000e0b0e7212 */ /* 0x000fe200078e3cff */
[----:B------:R-:W-:Y:S01]  /*2230*/  IMAD.U32 R15, RZ, RZ, UR23 ;  /* 0x00000017ff0f7e24 */ /* 0x000fe2000f8e00ff */
[----:B------:R-:W-:Y:S01]  /*2240*/  @P5 IADD3.X R11, R10, UR12, RZ, P0, !PT ;  /* 0x0000000c0a0b5c10 */ /* 0x000fe200087fe4ff */
[----:B------:R-:W-:Y:S01]  /*2250*/  @UP0 UIADD3 UR5, UR14, -0x2, URZ ;  /* 0xfffffffe0e050890 */ /* 0x000fe2000fffe03f */
[C---:B------:R-:W-:Y:S01]  /*2260*/  @P5 LEA R18, P0, R0.reuse, c[0x0][0x1c8], 0x1 ;  /* 0x0000720000125a11 */ /* 0x040fe200078008ff */
[----:B------:R-:W-:Y:S01]  /*2270*/  IMAD R229, R229, 0x200, R14 ;  /* 0x00000200e5e57824 */ /* 0x000fe200078e020e */
[----:B------:R-:W-:Y:S01]  /*2280*/  SEL R8, RZ, 0x8, P1 ;  /* 0x00000008ff087807 */ /* 0x000fe20000800000 */
[----:B------:R-:W-:Y:S01]  /*2290*/  IMAD.U32 R14, RZ, RZ, UR22 ;  /* 0x00000016ff0e7e24 */ /* 0x000fe2000f8e00ff */
[----:B------:R-:W-:Y:S01]  /*22a0*/  @P5 LEA.HI.X R19, R0, c[0x0][0x1cc], R11, 0x1, P0 ;  /* 0x0000730000135a11 */ /* 0x000fe200000f0c0b */
[----:B------:R-:W-:Y:S01]  /*22b0*/  IMAD.U32 R11, RZ, RZ, UR11 ;  /* 0x0000000bff0b7e24 */ /* 0x000fe2000f8e00ff */
[----:B------:R-:W-:Y:S01]  /*22c0*/  LEA.HI R84, R85, R6, RZ, 0x5 ;  /* 0x0000000655547211 */ /* 0x000fe200078f28ff */
[----:B------:R-:W-:Y:S01]  /*22d0*/  IMAD.SHL.U32 R229, R229, 0x2, RZ ;  /* 0x00000002e5e57824 */ /* 0x000fe200078e00ff */
[C---:B------:R-:W-:Y:S01]  /*22e0*/  LEA R0, P0, R14.reuse, R234, 0x6 ;  /* 0x000000ea0e007211 */ /* 0x040fe200078030ff */
[----:B------:R-:W-:Y:S01]  /*22f0*/  USHF.L.U32 UR11, UR4, 0x6, URZ ;  /* 0x00000006040b7899 */ /* 0x000fe2000800063f */
[----:B------:R-:W-:Y:S01]  /*2300*/  IMAD.IADD R8, R13, 0x1, R8 ;  /* 0x000000010d087824 */ /* 0x000fe200078e0208 */
[----:B------:R-:W-:Y:S01]  /*2310*/  SHF.R.S32.HI R87, RZ, 0x5, R84 ;  /* 0x00000005ff577819 */ /* 0x000fe20000011454 */
[----:B------:R-:W-:Y:S01]  /*2320*/  @UP0 USHF.R.S32.HI UR4, URZ, 0x1f, UR5 ;  /* 0x0000001f3f040899 */ /* 0x000fe20008011405 */
[----:B------:R-:W-:Y:S01]  /*2330*/  LEA.HI.X R11, R14, R239, R11, 0x6, P0 ;  /* 0x000000ef0e0b7211 */ /* 0x000fe200000f340b */
[----:B------:R-:W-:Y:S01]  /*2340*/  @UP0 UIMAD UR20, UR20, UR5, URZ ;  /* 0x00000005141402a4 */ /* 0x000fe2000f8e023f */
[----:B------:R-:W-:Y:S01]  /*2350*/  IADD3 R13, R229, 0x8100, RZ ;  /* 0x00008100e50d7810 */ /* 0x000fe20007ffe0ff */
[----:B------:R-:W-:Y:S01]  /*2360*/  IMAD R230, R87, 0x400, R4 ;  /* 0x0000040057e67824 */ /* 0x000fe200078e0204 */
[----:B------:R-:W-:Y:S01]  /*2370*/  @!PT LDS RZ, [RZ] ;  /* 0x00000000fffff984 */ /* 0x000fe20000000800 */
[----:B------:R-:W-:Y:S01]  /*2380*/  @!PT LDS RZ, [RZ] ;  /* 0x00000000fffff984 */ /* 0x000fe20000000800 */
[----:B------:R-:W-:Y:S01]  /*2390*/  @!PT LDS RZ, [RZ] ;  /* 0x00000000fffff984 */ /* 0x000fe20000000800 */
[----:B------:R1:W-:Y:S01]  /*23a0*/  @P6 LDGSTS.E.BYPASS.LTC128B.128 [R231+0x8100], [R16.64], !P4 ;  /* 0x0810000010e76fae */ /* 0x0003e2000e101d52 */
[----:B------:R-:W-:Y:S01]  /*23b0*/  IADD3 R228, R229, 0x8120, RZ ;  /* 0x00008120e5e47810 */ /* 0x000fe20007ffe0ff */
[----:B------:R-:W-:Y:S01]  /*23c0*/  @UP0 UIMAD UR4, UR4, UR21, UR20 ;  /* 0x00000015040402a4 */ /* 0x000fe2000f8e0214 */
[----:B------:R-:W-:Y:S01]  /*23d0*/  IMAD.SHL.U32 R230, R230, 0x2, RZ ;  /* 0x00000002e6e67824 */ /* 0x000fe200078e00ff */
[----:B------:R1:W-:Y:S01]  /*23e0*/  @P6 LDGSTS.E.BYPASS.LTC128B.128 [R231+0xa100], [R16.64+0x80], !P3 ;  /* 0x0a10008010e76fae */ /* 0x0003e2000d901d52 */
[----:B------:R-:W-:Y:S01]  /*23f0*/  P2R R10, PR, RZ, 0x8 ;  /* 0x00000008ff0a7803 */ /* 0x000fe20000000000 */
[----:B------:R-:W-:Y:S01]  /*2400*/  UIADD3 UR17, UR9, 0x1, -UR17 ;  /* 0x0000000109117890 */ /* 0x000fe2000fffe811 */
[--C-:B------:R-:W-:Y:S01]  /*2410*/  IMAD R226, R2, 0x2, R230.reuse ;  /* 0x0000000202e27824 */ /* 0x100fe200078e02e6 */
[----:B------:R1:W-:Y:S01]  /*2420*/  @P6 LDGSTS.E.BYPASS.LTC128B.128 [R231+0xc100], [R16.64+0x100], !P2 ;  /* 0x0c10010010e76fae */ /* 0x0003e2000d101d52 */
[----:B------:R-:W-:Y:S01]  /*2430*/  IMAD R225, R3, 0x2, R230 ;  /* 0x0000000203e17824 */ /* 0x000fe200078e02e6 */
[----:B------:R-:W-:Y:S01]  /*2440*/  LEA.HI R85, R85, R6, RZ, 0x2 ;  /* 0x0000000655557211 */ /* 0x000fe200078f10ff */
[----:B------:R-:W-:Y:S01]  /*2450*/  IMAD R223, R3, 0x2, R226 ;  /* 0x0000000203df7824 */ /* 0x000fe200078e02e2 */
[----:B------:R1:W-:Y:S01]  /*2460*/  @P6 LDGSTS.E.BYPASS.LTC128B.128 [R231+0xe100], [R16.64+0x180], !P1 ;  /* 0x0e10018010e76fae */ /* 0x0003e2000c901d52 */
[----:B------:R-:W-:Y:S01]  /*2470*/  LOP3.LUT P6, RZ, R9, 0x2, RZ, 0xc0, !PT ;  /* 0x0000000209ff7812 */ /* 0x000fe200078cc0ff */
[----:B------:R-:W-:Y:S01]  /*2480*/  ULDC UR15, c[0x0][0x324] ;  /* 0x0000c900000f7ab9 */ /* 0x000fe20000000800 */
[----:B------:R-:W-:Y:S01]  /*2490*/  LOP3.LUT R85, R85, 0xfffffffc, RZ, 0xc0, !PT ;  /* 0xfffffffc55557812 */ /* 0x000fe200078ec0ff */
[----:B------:R2:W-:Y:S01]  /*24a0*/  @P5 LDGSTS.E.BYPASS.LTC128B.128 [R231+0x9100], [R18.64], !P4 ;  /* 0x0910000012e75fae */ /* 0x0005e2000e101d52 */
[----:B------:R-:W-:-:S03]  /*24b0*/  ULOP3.LUT UR15, URZ, UR15, URZ, 0x33, !UPT ;  /* 0x0000000f3f0f7292 */ /* 0x000fc6000f8e333f */
[----:B------:R2:W-:Y:S04]  /*24c0*/  @P5 LDGSTS.E.BYPASS.LTC128B.128 [R231+0xb100], [R18.64+0x80], !P3 ;  /* 0x0b10008012e75fae */ /* 0x0005e8000d901d52 */
[----:B------:R2:W-:Y:S02]  /*24d0*/  @P5 LDGSTS.E.BYPASS.LTC128B.128 [R231+0xd100], [R18.64+0x100], !P2 ;  /* 0x0d10010012e75fae */ /* 0x0005e4000d101d52 */
[----:B------:R-:W-:Y:S02]  /*24e0*/  @P6 IADD3 R228, R13, -0x20, RZ ;  /* 0xffffffe00de46810 */ /* 0x000fe40007ffe0ff */
[----:B------:R2:W-:Y:S01]  /*24f0*/  @P5 LDGSTS.E.BYPASS.LTC128B.128 [R231+0xf100], [R18.64+0x180], !P1 ;  /* 0x0f10018012e75fae */ /* 0x0005e2000c901d52 */
[----:B------:R-:W-:Y:S02]  /*2500*/  LOP3.LUT P6, RZ, R8, 0x2, RZ, 0xc0, !PT ;  /* 0x0000000208ff7812 */ /* 0x000fe400078cc0ff */
[C---:B------:R-:W-:Y:S01]  /*2510*/  IADD3 R219, R228.reuse, 0x800, RZ ;  /* 0x00000800e4db7810 */ /* 0x040fe20007ffe0ff */
[----:B------:R-:W0:Y:S01]  /*2520*/  LDGDEPBAR ;  /* 0x00000000000079af */ /* 0x000e220000000000 */
[----:B------:R-:W-:-:S02]  /*2530*/  IADD3 R218, R228, 0x1000, RZ ;  /* 0x00001000e4da7810 */ /* 0x000fc40007ffe0ff */
[C---:B------:R-:W-:Y:S02]  /*2540*/  IADD3 R217, R228.reuse, 0x1800, RZ ;  /* 0x00001800e4d97810 */ /* 0x040fe40007ffe0ff */
[----:B------:R-:W-:Y:S02]  /*2550*/  IADD3 R215, R228, 0x2000, RZ ;  /* 0x00002000e4d77810 */ /* 0x000fe40007ffe0ff */
[----:B-1----:R-:W-:Y:S02]  /*2560*/  LEA R16, P0, R0, c[0x0][0x1f8], 0x1 ;  /* 0x00007e0000107a11 */ /* 0x002fe400078008ff */
[----:B------:R-:W-:Y:S02]  /*2570*/  IADD3 R214, R228, 0x2800, RZ ;  /* 0x00002800e4d67810 */ /* 0x000fe40007ffe0ff */
[----:B------:R-:W-:Y:S01]  /*2580*/  LEA.HI.X R17, R0, c[0x0][0x1fc], R11, 0x1, P0 ;  /* 0x00007f0000117a11 */ /* 0x000fe200000f0c0b */
[----:B------:R-:W-:Y:S01]  /*2590*/  IMAD.MOV.U32 R0, RZ, RZ, 0x40 ;  /* 0x00000040ff007424 */ /* 0x000fe200078e00ff */
[----:B------:R-:W-:-:S02]  /*25a0*/  IADD3 R11, -R12, UR9, -R5 ;  /* 0x000000090c0b7c10 */ /* 0x000fc4000fffe905 */
[----:B------:R-:W-:Y:S02]  /*25b0*/  IADD3 R68, P0, R16, UR11, RZ ;  /* 0x0000000b10447c10 */ /* 0x000fe4000ff1e0ff */
[----:B------:R-:W-:Y:S02]  /*25c0*/  ISETP.LT.OR P5, PT, R11, 0x1, P4 ;  /* 0x000000010b00780c */ /* 0x000fe400027a1670 */
[----:B------:R-:W-:Y:S02]  /*25d0*/  IADD3.X R69, R17, UR10, RZ, P0, !PT ;  /* 0x0000000a11457c10 */ /* 0x000fe400087fe4ff */
[C---:B------:R-:W-:Y:S02]  /*25e0*/  ISETP.LT.OR P0, PT, R11.reuse, 0x1, !P6 ;  /* 0x000000010b00780c */ /* 0x040fe40007701670 */
[----:B------:R-:W-:Y:S01]  /*25f0*/  ISETP.LT.OR P6, PT, R11, 0x21, !P6 ;  /* 0x000000210b00780c */ /* 0x000fe200077c1670 */
[----:B------:R-:W-:-:S04]  /*2600*/  DEPBAR.LE SB0, 0x1 ;  /* 0x000080400000791a */ /* 0x000fc80000000000 */
[----:B------:R-:W-:-:S04]  /*2610*/  DEPBAR.LE SB0, 0x0 ;  /* 0x000080000000791a */ /* 0x000fc80000000000 */
[----:B------:R-:W-:Y:S01]  /*2620*/  BAR.SYNC.DEFER_BLOCKING 0x0 ;  /* 0x0000000000007b1d */ /* 0x000fe20000010000 */
[C---:B------:R-:W-:Y:S02]  /*2630*/  IADD3 R213, R228.reuse, 0x3000, RZ ;  /* 0x00003000e4d57810 */ /* 0x040fe40007ffe0ff */
        /* <DEDUP_REMOVED lines=8> */
[----:B------:R-:W-:Y:S01]  /*26c0*/  IADD3 R204, R228, 0x7800, RZ ;  /* 0x00007800e4cc7810 */ /* 0x000fe20007ffe0ff */
[----:B------:R-:W-:Y:S04]  /*26d0*/  LDSM.16.M88.4 R72, [R229+0x8100] ;  /* 0x00810000e548783b */ /* 0x000fe80000000200 */
        /* <DEDUP_REMOVED lines=40> */
[----:B---3--:R-:W-:Y:S02]  /*2960*/  LDSM.16.M88.4 R20, [R225+0x10100] ;  /* 0x01010000e114783b */ /* 0x008fe40000000200 */
[C---:B------:R-:W-:Y:S02]  /*2970*/  HMMA.16816.F32 R72, R24.reuse, R74, RZ ;  /* 0x0000004a1848723c */ /* 0x040fe400000018ff */
[----:B--2---:R-:W2:Y:S04]  /*2980*/  LDSM.16.M88.4 R16, [R224+0x8100] ;  /* 0x00810000e010783b */ /* 0x004ea80000000200 */
[----:B------:R-:W-:Y:S02]  /*2990*/  LDSM.16.M88.4 R80, [R224+0x9100] ;  /* 0x00910000e050783b */ /* 0x000fe40000000200 */
[C---:B------:R-:W-:Y:S02]  /*29a0*/  HMMA.16816.F32 R28, R24.reuse, R12, RZ ;  /* 0x0000000c181c723c */ /* 0x040fe400000018ff */
[----:B------:R-:W-:Y:S04]  /*29b0*/  LDSM.16.M88.4 R76, [R224+0x9900] ;  /* 0x00990000e04c783b */ /* 0x000fe80000000200 */
[----:B------:R-:W0:Y:S02]  /*29c0*/  LDGDEPBAR ;  /* 0x00000000000079af */ /* 0x000e240000000000 */
[----:B------:R-:W-:Y:S02]  /*29d0*/  HMMA.16816.F32 R24, R24, R14, RZ ;  /* 0x0000000e1818723c */ /* 0x000fe400000018ff */
[----:B------:R-:W3:Y:S04]  /*29e0*/  LDSM.16.M88.4 R12, [R224+0x8900] ;  /* 0x00890000e00c783b */ /* 0x000ee80000000200 */
[----:B-1----:R-:W-:Y:S02]  /*29f0*/  LDSM.16.M88.4 R68, [R223+0x10100] ;  /* 0x01010000df44783b */ /* 0x002fe40000000200 */
[C---:B----4-:R-:W-:Y:S08]  /*2a00*/  HMMA.16816.F32 R8, R60.reuse, R64, R8 ;  /* 0x000000403c08723c */ /* 0x050ff00000001808 */
[C---:B------:R-:W-:Y:S01]  /*2a10*/  HMMA.16816.F32 R72, R60.reuse, R66, R72 ;  /* 0x000000423c48723c */ /* 0x040fe20000001848 */
[----:B------:R-:W1:Y:S07]  /*2a20*/  LDSM.16.M88.4 R64, [R216] ;  /* 0x00000000d840783b */ /* 0x000e6e0000000200 */
[C---:B------:R-:W-:Y:S08]  /*2a30*/  HMMA.16816.F32 R44, R60.reuse, R56, R44 ;  /* 0x000000383c2c723c */ /* 0x040ff0000000182c */
[C---:B------:R-:W-:Y:S01]  /*2a40*/  HMMA.16816.F32 R40, R60.reuse, R58, R40 ;  /* 0x0000003a3c28723c */ /* 0x040fe20000001828 */
[----:B------:R-:W-:Y:S07]  /*2a50*/  LDSM.16.M88.4 R56, [R230+0x14100] ;  /* 0x01410000e638783b */ /* 0x000fee0000000200 */
[C---:B------:R-:W-:Y:S08]  /*2a60*/  HMMA.16816.F32 R36, R60.reuse, R52, R36 ;  /* 0x000000343c24723c */ /* 0x040ff00000001824 */
[C---:B------:R-:W-:Y:S01]  /*2a70*/  HMMA.16816.F32 R32, R60.reuse, R54, R32 ;  /* 0x000000363c20723c */ /* 0x040fe20000001820 */
[----:B------:R-:W4:Y:S07]  /*2a80*/  LDSM.16.M88.4 R52, [R216+0x800] ;  /* 0x00080000d834783b */ /* 0x000f2e0000000200 */
[C---:B------:R-:W-:Y:S08]  /*2a90*/  HMMA.16816.F32 R28, R60.reuse, R48, R28 ;  /* 0x000000303c1c723c */ /* 0x040ff0000000181c */
[----:B------:R-:W-:Y:S01]  /*2aa0*/  HMMA.16816.F32 R24, R60, R50, R24 ;  /* 0x000000323c18723c */ /* 0x000fe20000001818 */
[----:B------:R-:W5:Y:S04]  /*2ab0*/  LDSM.16.M88.4 R48, [R216+0x1000] ;  /* 0x00100000d830783b */ /* 0x000f680000000200 */
[----:B------:R-:W-:Y:S03]  /*2ac0*/  LDSM.16.M88.4 R60, [R216+0x1800] ;  /* 0x00180000d83c783b */ /* 0x000fe60000000200 */
[C---:B--2---:R-:W-:Y:S08]  /*2ad0*/  HMMA.16816.F32 R8, R20.reuse, R16, R8 ;  /* 0x000000101408723c */ /* 0x044ff00000001808 */
        /* <DEDUP_REMOVED lines=13> */
[----:B------:R-:W-:Y:S04]  /*2bb0*/  LDSM.16.M88.4 R72, [R226+0x14100] ;  /* 0x01410000e248783b */ /* 0x000fe80000000200 */
[----:B------:R-:W1:Y:S03]  /*2bc0*/  LDSM.16.M88.4 R64, [R228+0x2000] ;  /* 0x00200000e440783b */ /* 0x000e660000000200 */
[C---:B----4-:R-:W-:Y:S08]  /*2bd0*/  HMMA.16816.F32 R44, R68.reuse, R52, R44 ;  /* 0x00000034442c723c */ /* 0x050ff0000000182c */
[C---:B------:R-:W-:Y:S01]  /*2be0*/  HMMA.16816.F32 R40, R68.reuse, R54, R40 ;  /* 0x000000364428723c */ /* 0x040fe20000001828 */
[----:B------:R-:W4:Y:S07]  /*2bf0*/  LDSM.16.M88.4 R52, [R228+0x2800] ;  /* 0x00280000e434783b */ /* 0x000f2e0000000200 */
[C---:B-----5:R-:W-:Y:S08]  /*2c00*/  HMMA.16816.F32 R36, R68.reuse, R48, R36 ;  /* 0x000000304424723c */ /* 0x060ff00000001824 */
[----:B------:R-:W-:Y:S01]  /*2c10*/  HMMA.16816.F32 R32, R68, R50, R32 ;  /* 0x000000324420723c */ /* 0x000fe20000001820 */
[----:B------:R-:W5:Y:S07]  /*2c20*/  LDSM.16.M88.4 R48, [R228+0x3000] ;  /* 0x00300000e430783b */ /* 0x000f6e0000000200 */
[C---:B--2---:R-:W-:Y:S08]  /*2c30*/  HMMA.16816.F32 R8, R56.reuse, R16, R8 ;  /* 0x000000103808723c */ /* 0x044ff00000001808 */
[----:B------:R-:W-:Y:S01]  /*2c40*/  HMMA.16816.F32 R76, R56, R18, R76 ;  /* 0x00000012384c723c */ /* 0x000fe2000000184c */
[----:B------:R-:W-:Y:S07]  /*2c50*/  LDSM.16.M88.4 R16, [R224+0xa100] ;  /* 0x00a10000e010783b */ /* 0x000fee0000000200 */
[C---:B------:R-:W-:Y:S08]  /*2c60*/  HMMA.16816.F32 R28, R68.reuse, R60, R28 ;  /* 0x0000003c441c723c */ /* 0x040ff0000000181c */
[----:B------:R-:W-:Y:S01]  /*2c70*/  HMMA.16816.F32 R24, R68, R62, R24 ;  /* 0x0000003e4418723c */ /* 0x000fe20000001818 */
[----:B------:R-:W2:Y:S04]  /*2c80*/  LDSM.16.M88.4 R60, [R225+0x14100] ;  /* 0x01410000e13c783b */ /* 0x000ea80000000200 */
[----:B------:R-:W2:Y:S03]  /*2c90*/  LDSM.16.M88.4 R68, [R228+0x3800] ;  /* 0x00380000e444783b */ /* 0x000ea60000000200 */
[C---:B---3--:R-:W-:Y:S08]  /*2ca0*/  HMMA.16816.F32 R44, R56.reuse, R20, R44 ;  /* 0x00000014382c723c */ /* 0x048ff0000000182c */
[C---:B------:R-:W-:Y:S01]  /*2cb0*/  HMMA.16816.F32 R40, R56.reuse, R22, R40 ;  /* 0x000000163828723c */ /* 0x040fe20000001828 */
[----:B------:R-:W3:Y:S07]  /*2cc0*/  LDSM.16.M88.4 R20, [R224+0xa900] ;  /* 0x00a90000e014783b */ /* 0x000eee0000000200 */
        /* <DEDUP_REMOVED lines=9> */
[----:B------:R-:W1:Y:S03]  /*2d60*/  LDSM.16.M88.4 R56, [R216+0x2000] ;  /* 0x00200000d838783b */ /* 0x000e660000000200 */
[C---:B----4-:R-:W-:Y:S08]  /*2d70*/  HMMA.16816.F32 R44, R72.reuse, R52, R44 ;  /* 0x00000034482c723c */ /* 0x050ff0000000182c */
[C---:B------:R-:W-:Y:S01]  /*2d80*/  HMMA.16816.F32 R40, R72.reuse, R54, R40 ;  /* 0x000000364828723c */ /* 0x040fe20000001828 */
[----:B------:R-:W-:Y:S07]  /*2d90*/  LDSM.16.M88.4 R52, [R230+0x18100] ;  /* 0x01810000e634783b */ /* 0x000fee0000000200 */
[C---:B-----5:R-:W-:Y:S08]  /*2da0*/  HMMA.16816.F32 R36, R72.reuse, R48, R36 ;  /* 0x000000304824723c */ /* 0x060ff00000001824 */
[----:B------:R-:W-:Y:S01]  /*2db0*/  HMMA.16816.F32 R32, R72, R50, R32 ;  /* 0x000000324820723c */ /* 0x000fe20000001820 */
[----:B------:R-:W4:Y:S07]  /*2dc0*/  LDSM.16.M88.4 R48, [R216+0x2800] ;  /* 0x00280000d830783b */ /* 0x000f2e0000000200 */
[C---:B--2---:R-:W-:Y:S08]  /*2dd0*/  HMMA.16816.F32 R8, R60.reuse, R16, R8 ;  /* 0x000000103c08723c */ /* 0x044ff00000001808 */
[----:B------:R-:W-:Y:S01]  /*2de0*/  HMMA.16816.F32 R76, R60, R18, R76 ;  /* 0x000000123c4c723c */ /* 0x000fe2000000184c */
[----:B------:R-:W2:Y:S07]  /*2df0*/  LDSM.16.M88.4 R16, [R216+0x3000] ;  /* 0x00300000d810783b */ /* 0x000eae0000000200 */
[C---:B------:R-:W-:Y:S08]  /*2e00*/  HMMA.16816.F32 R28, R72.reuse, R68, R28 ;  /* 0x00000044481c723c */ /* 0x040ff0000000181c */
[----:B------:R-:W-:Y:S08]  /*2e10*/  HMMA.16816.F32 R24, R72, R70, R24 ;  /* 0x000000464818723c */ /* 0x000ff00000001818 */
[C---:B---3--:R-:W-:Y:S08]  /*2e20*/  HMMA.16816.F32 R44, R60.reuse, R20, R44 ;  /* 0x000000143c2c723c */ /* 0x048ff0000000182c */
[C---:B------:R-:W-:Y:S01]  /*2e30*/  HMMA.16816.F32 R40, R60.reuse, R22, R40 ;  /* 0x000000163c28723c */ /* 0x040fe20000001828 */
[----:B------:R-:W-:Y:S07]  /*2e40*/  LDSM.16.M88.4 R20, [R229+0xc100] ;  /* 0x00c10000e514783b */ /* 0x000fee0000000200 */
[C---:B------:R-:W-:Y:S08]  /*2e50*/  HMMA.16816.F32 R36, R60.reuse, R12, R36 ;  /* 0x0000000c3c24723c */ /* 0x040ff00000001824 */
[C---:B------:R-:W-:Y:S01]  /*2e60*/  HMMA.16816.F32 R32, R60.reuse, R14, R32 ;  /* 0x0000000e3c20723c */ /* 0x040fe20000001820 */
[----:B------:R-:W3:Y:S07]  /*2e70*/  LDSM.16.M88.4 R12, [R216+0x3800] ;  /* 0x00380000d80c783b */ /* 0x000eee0000000200 */
[C---:B-1----:R-:W-:Y:S08]  /*2e80*/  HMMA.16816.F32 R28, R60.reuse, R80, R28 ;  /* 0x000000503c1c723c */ /* 0x042ff0000000181c */
[----:B------:R-:W-:Y:S01]  /*2e90*/  HMMA.16816.F32 R24, R60, R82, R24 ;  /* 0x000000523c18723c */ /* 0x000fe20000001818 */
[----:B------:R-:W-:Y:S07]  /*2ea0*/  LDSM.16.M88.4 R60, [R229+0xd100] ;  /* 0x00d10000e53c783b */ /* 0x000fee0000000200 */
[C---:B------:R-:W-:Y:S08]  /*2eb0*/  HMMA.16816.F32 R8, R64.reuse, R56, R8 ;  /* 0x000000384008723c */ /* 0x040ff00000001808 */
[C---:B------:R-:W-:Y:S01]  /*2ec0*/  HMMA.16816.F32 R76, R64.reuse, R58, R76 ;  /* 0x0000003a404c723c */ /* 0x040fe2000000184c */
[----:B------:R-:W1:Y:S07]  /*2ed0*/  LDSM.16.M88.4 R56, [R229+0xc900] ;  /* 0x00c90000e538783b */ /* 0x000e6e0000000200 */
[C---:B----4-:R-:W-:Y:S08]  /*2ee0*/  HMMA.16816.F32 R44, R64.reuse, R48, R44 ;  /* 0x00000030402c723c */ /* 0x050ff0000000182c */
[C---:B------:R-:W-:Y:S01]  /*2ef0*/  HMMA.16816.F32 R40, R64.reuse, R50, R40 ;  /* 0x000000324028723c */ /* 0x040fe20000001828 */
[----:B------:R-:W4:Y:S07]  /*2f00*/  LDSM.16.M88.4 R48, [R229+0xd900] ;  /* 0x00d90000e530783b */ /* 0x000f2e0000000200 */
[C---:B--2---:R-:W-:Y:S08]  /*2f10*/  HMMA.16816.F32 R36, R64.reuse, R16, R36 ;  /* 0x000000104024723c */ /* 0x044ff00000001824 */
[C---:B------:R-:W-:Y:S01]  /*2f20*/  HMMA.16816.F32 R68, R64.reuse, R18, R32 ;  /* 0x000000124044723c */ /* 0x040fe20000001820 */
[----:B------:R-:W-:Y:S04]  /*2f30*/  LDSM.16.M88.4 R32, [R226+0x18100] ;  /* 0x01810000e220783b */ /* 0x000fe80000000200 */
[----:B------:R-:W2:Y:S03]  /*2f40*/  LDSM.16.M88.4 R16, [R228+0x4000] ;  /* 0x00400000e410783b */ /* 0x000ea60000000200 */
[C---:B---3--:R-:W-:Y:S08]  /*2f50*/  HMMA.16816.F32 R28, R64.reuse, R12, R28 ;  /* 0x0000000c401c723c */ /* 0x048ff0000000181c */
[----:B------:R-:W-:Y:S01]  /*2f60*/  HMMA.16816.F32 R24, R64, R14, R24 ;  /* 0x0000000e4018723c */ /* 0x000fe20000001818 */
[----:B------:R-:W3:Y:S04]  /*2f70*/  LDSM.16.M88.4 R12, [R228+0x4800] ;  /* 0x00480000e40c783b */ /* 0x000ee80000000200 */
[----:B------:R-:W-:Y:S03]  /*2f80*/  LDSM.16.M88.4 R64, [R223+0x18100] ;  /* 0x01810000df40783b */ /* 0x000fe60000000200 */
[C---:B------:R-:W-:Y:S08]  /*2f90*/  HMMA.16816.F32 R8, R52.reuse, R20, R8 ;  /* 0x000000143408723c */ /* 0x040ff00000001808 */
[C---:B------:R-:W-:Y:S01]  /*2fa0*/  HMMA.16816.F32 R76, R52.reuse, R22, R76 ;  /* 0x00000016344c723c */ /* 0x040fe2000000184c */
[----:B------:R-:W5:Y:S07]  /*2fb0*/  LDSM.16.M88.4 R20, [R228+0x5000] ;  /* 0x00500000e414783b */ /* 0x000f6e0000000200 */
[C---:B-1----:R-:W-:Y:S08]  /*2fc0*/  HMMA.16816.F32 R44, R52.reuse, R56, R44 ;  /* 0x00000038342c723c */ /* 0x042ff0000000182c */
[C---:B------:R-:W-:Y:S01]  /*2fd0*/  HMMA.16816.F32 R40, R52.reuse, R58, R40 ;  /* 0x0000003a3428723c */ /* 0x040fe20000001828 */
[----:B------:R-:W1:Y:S07]  /*2fe0*/  LDSM.16.M88.4 R56, [R228+0x5800] ;  /* 0x00580000e438783b */ /* 0x000e6e0000000200 */
[C---:B------:R-:W-:Y:S08]  /*2ff0*/  HMMA.16816.F32 R36, R52.reuse, R60, R36 ;  /* 0x0000003c3424723c */ /* 0x040ff00000001824 */
[C---:B------:R-:W-:Y:S01]  /*3000*/  HMMA.16816.F32 R68, R52.reuse, R62, R68 ;  /* 0x0000003e3444723c */ /* 0x040fe20000001844 */
[----:B------:R-:W-:Y:S07]  /*3010*/  LDSM.16.M88.4 R60, [R224+0xc900] ;  /* 0x00c90000e03c783b */ /* 0x000fee0000000200 */
[C---:B----4-:R-:W-:Y:S08]  /*3020*/  HMMA.16816.F32 R28, R52.reuse, R48, R28 ;  /* 0x00000030341c723c */ /* 0x050ff0000000181c */
[----:B------:R-:W-:Y:S01]  /*3030*/  HMMA.16816.F32 R52, R52, R50, R24 ;  /* 0x000000323434723c */ /* 0x000fe20000001818 */
[----:B------:R-:W4:Y:S04]  /*3040*/  LDSM.16.M88.4 R48, [R225+0x18100] ;  /* 0x01810000e130783b */ /* 0x000f280000000200 */
[----:B------:R-:W1:Y:S03]  /*3050*/  LDSM.16.M88.4 R24, [R224+0xc100] ;  /* 0x00c10000e018783b */ /* 0x000e660000000200 */
[C---:B--2---:R-:W-:Y:S08]  /*3060*/  HMMA.16816.F32 R8, R32.reuse, R16, R8 ;  /* 0x000000102008723c */ /* 0x044ff00000001808 */
[C---:B------:R-:W-:Y:S01]  /*3070*/  HMMA.16816.F32 R76, R32.reuse, R18, R76 ;  /* 0x00000012204c723c */ /* 0x040fe2000000184c */
[----:B------:R-:W2:Y:S07]  /*3080*/  LDSM.16.M88.4 R16, [R224+0xd100] ;  /* 0x00d10000e010783b */ /* 0x000eae0000000200 */
[C---:B---3--:R-:W-:Y:S08]  /*3090*/  HMMA.16816.F32 R44, R32.reuse, R12, R44 ;  /* 0x0000000c202c723c */ /* 0x048ff0000000182c */
[C---:B------:R-:W-:Y:S01]  /*30a0*/  HMMA.16816.F32 R40, R32.reuse, R14, R40 ;  /* 0x0000000e2028723c */ /* 0x040fe20000001828 */
[----:B------:R-:W3:Y:S07]  /*30b0*/  LDSM.16.M88.4 R12, [R224+0xd900] ;  /* 0x00d90000e00c783b */ /* 0x000eee0000000200 */
[C---:B-----5:R-:W-:Y:S01]  /*30c0*/  HMMA.16816.F32 R72, R32.reuse, R20, R36 ;  /* 0x000000142048723c */ /* 0x060fe20000001824 */
[----:B------:R-:W-:Y:S07]  /*30d0*/  LDSM.16.M88.4 R36, [R216+0x4000] ;  /* 0x00400000d824783b */ /* 0x000fee0000000200 */
[C---:B------:R-:W-:Y:S01]  /*30e0*/  HMMA.16816.F32 R68, R32.reuse, R22, R68 ;  /* 0x000000162044723c */ /* 0x040fe20000001844 */
[----:B------:R-:W5:Y:S07]  /*30f0*/  LDSM.16.M88.4 R20, [R216+0x4800] ;  /* 0x00480000d814783b */ /* 0x000f6e0000000200 */
[C---:B-1----:R-:W-:Y:S08]  /*3100*/  HMMA.16816.F32 R28, R32.reuse, R56, R28 ;  /* 0x00000038201c723c */ /* 0x042ff0000000181c */
[----:B------:R-:W-:Y:S01]  /*3110*/  HMMA.16816.F32 R52, R32, R58, R52 ;  /* 0x0000003a2034723c */ /* 0x000fe20000001834 */
[----:B------:R-:W1:Y:S04]  /*3120*/  LDSM.16.M88.4 R32, [R216+0x5000] ;  /* 0x00500000d820783b */ /* 0x000e680000000200 */
[----:B------:R-:W-:Y:S03]  /*3130*/  LDSM.16.M88.4 R56, [R229+0xe100] ;  /* 0x00e10000e538783b */ /* 0x000fe60000000200 */
[C---:B----4-:R-:W-:Y:S08]  /*3140*/  HMMA.16816.F32 R44, R48.reuse, R60, R44 ;  /* 0x0000003c302c723c */ /* 0x050ff0000000182c */
        /* <DEDUP_REMOVED lines=8> */
[C---:B---3--:R-:W-:Y:S08]  /*31d0*/  HMMA.16816.F32 R28, R48.reuse, R12, R28 ;  /* 0x0000000c301c723c */ /* 0x048ff0000000181c */
[----:B------:R-:W-:Y:S01]  /*31e0*/  HMMA.16816.F32 R52, R48, R14, R52 ;  /* 0x0000000e3034723c */ /* 0x000fe20000001834 */
[----:B------:R-:W3:Y:S04]  /*31f0*/  LDSM.16.M88.4 R12, [R229+0xf100] ;  /* 0x00f10000e50c783b */ /* 0x000ee80000000200 */
[----:B------:R-:W-:Y:S03]  /*3200*/  LDSM.16.M88.4 R48, [R228+0x7800] ;  /* 0x00780000e430783b */ /* 0x000fe60000000200 */
[C---:B-----5:R-:W-:Y:S08]  /*3210*/  HMMA.16816.F32 R44, R64.reuse, R20, R44 ;  /* 0x00000014402c723c */ /* 0x060ff0000000182c */
[C---:B------:R-:W-:Y:S01]  /*3220*/  HMMA.16816.F32 R40, R64.reuse, R22, R40 ;  /* 0x000000164028723c */ /* 0x040fe20000001828 */
[----:B------:R-:W5:Y:S07]  /*3230*/  LDSM.16.M88.4 R20, [R229+0xf900] ;  /* 0x00f90000e514783b */ /* 0x000f6e0000000200 */
[C---:B------:R-:W-:Y:S08]  /*3240*/  HMMA.16816.F32 R8, R64.reuse, R36, R8 ;  /* 0x000000244008723c */ /* 0x040ff00000001808 */
[C---:B-1----:R-:W-:Y:S08]  /*3250*/  HMMA.16816.F32 R72, R64.reuse, R32, R72 ;  /* 0x000000204048723c */ /* 0x042ff00000001848 */
[C---:B------:R-:W-:Y:S01]  /*3260*/  HMMA.16816.F32 R68, R64.reuse, R34, R68 ;  /* 0x000000224044723c */ /* 0x040fe20000001844 */
[----:B------:R-:W-:Y:S07]  /*3270*/  LDSM.16.M88.4 R32, [R226+0x1c100] ;  /* 0x01c10000e220783b */ /* 0x000fee0000000200 */
[C---:B------:R-:W-:Y:S01]  /*3280*/  HMMA.16816.F32 R76, R64.reuse, R38, R76 ;  /* 0x00000026404c723c */ /* 0x040fe2000000184c */
[----:B------:R-:W-:Y:S07]  /*3290*/  LDSM.16.M88.4 R36, [R228+0x6800] ;  /* 0x00680000e424783b */ /* 0x000fee0000000200 */
[C---:B----4-:R-:W-:Y:S08]  /*32a0*/  HMMA.16816.F32 R28, R64.reuse, R24, R28 ;  /* 0x00000018401c723c */ /* 0x050ff0000000181c */
[----:B------:R-:W-:Y:S01]  /*32b0*/  HMMA.16816.F32 R52, R64, R26, R52 ;  /* 0x0000001a4034723c */ /* 0x000fe20000001834 */
[----:B------:R-:W1:Y:S04]  /*32c0*/  LDSM.16.M88.4 R24, [R228+0x6000] ;  /* 0x00600000e418783b */ /* 0x000e680000000200 */
[----:B------:R-:W-:Y:S03]  /*32d0*/  LDSM.16.M88.4 R64, [R225+0x1c100] ;  /* 0x01c10000e140783b */ /* 0x000fe60000000200 */
[C---:B--2---:R-:W-:Y:S08]  /*32e0*/  HMMA.16816.F32 R44, R60.reuse, R16, R44 ;  /* 0x000000103c2c723c */ /* 0x044ff0000000182c */
[C---:B------:R-:W-:Y:S01]  /*32f0*/  HMMA.16816.F32 R40, R60.reuse, R18, R40 ;  /* 0x000000123c28723c */ /* 0x040fe20000001828 */
[----:B------:R-:W2:Y:S07]  /*3300*/  LDSM.16.M88.4 R16, [R228+0x7000] ;  /* 0x00700000e410783b */ /* 0x000eae0000000200 */
[C---:B------:R-:W-:Y:S08]  /*3310*/  HMMA.16816.F32 R8, R60.reuse, R56, R8 ;  /* 0x000000383c08723c */ /* 0x040ff00000001808 */
[C---:B---3--:R-:W-:Y:S08]  /*3320*/  HMMA.16816.F32 R72, R60.reuse, R12, R72 ;  /* 0x0000000c3c48723c */ /* 0x048ff00000001848 */
[C---:B------:R-:W-:Y:S01]  /*3330*/  HMMA.16816.F32 R68, R60.reuse, R14, R68 ;  /* 0x0000000e3c44723c */ /* 0x040fe20000001844 */
[----:B------:R-:W-:Y:S07]  /*3340*/  LDSM.16.M88.4 R12, [R224+0xe900] ;  /* 0x00e90000e00c783b */ /* 0x000fee0000000200 */
[C---:B------:R-:W-:Y:S01]  /*3350*/  HMMA.16816.F32 R76, R60.reuse, R58, R76 ;  /* 0x0000003a3c4c723c */ /* 0x040fe2000000184c */
[----:B------:R-:W3:Y:S07]  /*3360*/  LDSM.16.M88.4 R56, [R224+0xe100] ;  /* 0x00e10000e038783b */ /* 0x000eee0000000200 */
[C---:B-----5:R-:W-:Y:S08]  /*3370*/  HMMA.16816.F32 R28, R60.reuse, R20, R28 ;  /* 0x000000143c1c723c */ /* 0x060ff0000000181c */
[----:B------:R-:W-:Y:S01]  /*3380*/  HMMA.16816.F32 R52, R60, R22, R52 ;  /* 0x000000163c34723c */ /* 0x000fe20000001834 */
[----:B------:R-:W4:Y:S07]  /*3390*/  LDSM.16.M88.4 R20, [R224+0xf100] ;  /* 0x00f10000e014783b */ /* 0x000f2e0000000200 */
[C---:B-1----:R-:W-:Y:S08]  /*33a0*/  HMMA.16816.F32 R8, R32.reuse, R24, R8 ;  /* 0x000000182008723c */ /* 0x042ff00000001808 */
[C---:B--2---:R-:W-:Y:S08]  /*33b0*/  HMMA.16816.F32 R72, R32.reuse, R16, R72 ;  /* 0x000000102048723c */ /* 0x044ff00000001848 */
[C---:B------:R-:W-:Y:S01]  /*33c0*/  HMMA.16816.F32 R68, R32.reuse, R18, R68 ;  /* 0x000000122044723c */ /* 0x040fe20000001844 */
[----:B------:R-:W1:Y:S07]  /*33d0*/  LDSM.16.M88.4 R16, [R224+0xf900] ;  /* 0x00f90000e010783b */ /* 0x000e6e0000000200 */
[C---:B------:R-:W-:Y:S01]  /*33e0*/  HMMA.16816.F32 R76, R32.reuse, R26, R76 ;  /* 0x0000001a204c723c */ /* 0x040fe2000000184c */
[----:B------:R-:W-:Y:S07]  /*33f0*/  LDSM.16.M88.4 R24, [R223+0x1c100] ;  /* 0x01c10000df18783b */ /* 0x000fee0000000200 */
[C---:B------:R-:W-:Y:S08]  /*3400*/  HMMA.16816.F32 R44, R32.reuse, R36, R44 ;  /* 0x00000024202c723c */ /* 0x040ff0000000182c */
[C---:B------:R-:W-:Y:S08]  /*3410*/  HMMA.16816.F32 R40, R32.reuse, R38, R40 ;  /* 0x000000262028723c */ /* 0x040ff00000001828 */
[C---:B------:R-:W-:Y:S08]  /*3420*/  HMMA.16816.F32 R28, R32.reuse, R48, R28 ;  /* 0x00000030201c723c */ /* 0x040ff0000000181c */
[----:B------:R-:W-:Y:S01]  /*3430*/  HMMA.16816.F32 R52, R32, R50, R52 ;  /* 0x000000322034723c */ /* 0x000fe20000001834 */
[----:B------:R-:W2:Y:S07]  /*3440*/  LDSM.16.M88.4 R32, [R216+0x6000] ;  /* 0x00600000d820783b */ /* 0x000eae0000000200 */
[C---:B---3--:R-:W-:Y:S08]  /*3450*/  HMMA.16816.F32 R8, R64.reuse, R56, R8 ;  /* 0x000000384008723c */ /* 0x048ff00000001808 */
[C---:B----4-:R-:W-:Y:S07]  /*3460*/  HMMA.16816.F32 R72, R64.reuse, R20, R72 ;  /* 0x000000144048723c */ /* 0x050fee0000001848 */
[----:B------:R-:W-:Y:S01]  /*3470*/  @P0 IMAD.WIDE.U32 R20, R7, UR5, R242 ;  /* 0x0000000507140c25 */ /* 0x000fe2000f8e00f2 */
[----:B------:R-:W-:Y:S01]  /*3480*/  PLOP3.LUT P0, PT, PT, PT, UP0, 0x80, 0x0 ;  /* 0x000000000000781c */ /* 0x000fe20003f0f008 */
[----:B------:R-:W-:Y:S03]  /*3490*/  HMMA.16816.F32 R44, R64, R12, R44 ;  /* 0x0000000c402c723c */ /* 0x000fe6000000182c */
[----:B------:R-:W-:-:S02]  /*34a0*/  @P6 LEA R0, P6, R20, c[0x0][0x1c8], 0x1 ;  /* 0x0000720014006a11 */ /* 0x000fc400078c08ff */
[----:B------:R-:W-:Y:S02]  /*34b0*/  @P5 IADD3 R7, R21, UR4, RZ ;  /* 0x0000000415075c10 */ /* 0x000fe4000fffe0ff */
[----:B------:R-:W-:Y:S01]  /*34c0*/  PLOP3.LUT P5, PT, PT, PT, UP0, 0x80, 0x0 ;  /* 0x000000000000781c */ /* 0x000fe20003faf008 */
[C---:B------:R-:W-:Y:S01]  /*34d0*/  HMMA.16816.F32 R40, R64.reuse, R14, R40 ;  /* 0x0000000e4028723c */ /* 0x040fe20000001828 */
[----:B------:R-:W3:Y:S07]  /*34e0*/  LDSM.16.M88.4 R12, [R216+0x6800] ;  /* 0x00680000d80c783b */ /* 0x000eee0000000200 */
[----:B-1----:R-:W-:Y:S01]  /*34f0*/  HMMA.16816.F32 R28, R64, R16, R28 ;  /* 0x00000010401c723c */ /* 0x002fe2000000181c */
[----:B------:R-:W-:Y:S01]  /*3500*/  @P0 LEA.HI.X R7, R20, c[0x0][0x1cc], R7, 0x1, P6 ;  /* 0x0000730014070a11 */ /* 0x000fe200030f0c07 */
[----:B------:R-:W-:Y:S01]  /*3510*/  IMAD.U32 R20, RZ, RZ, UR12 ;  /* 0x0000000cff147e24 */ /* 0x000fe2000f8e00ff */
[----:B------:R-:W-:-:S02]  /*3520*/  PLOP3.LUT P0, PT, PT, PT, UP0, 0x80, 0x0 ;  /* 0x000000000000781c */ /* 0x000fc40003f0f008 */
[----:B------:R-:W-:Y:S02]  /*3530*/  PLOP3.LUT P6, PT, PT, PT, UP0, 0x80, 0x0 ;  /* 0x000000000000781c */ /* 0x000fe40003fcf008 */
[----:B------:R-:W-:Y:S01]  /*3540*/  IMAD.U32 R17, RZ, RZ, UR13 ;  /* 0x0000000dff117e24 */ /* 0x000fe2000f8e00ff */
[----:B--2---:R-:W-:Y:S07]  /*3550*/  HMMA.16816.F32 R8, R24, R32, R8 ;  /* 0x000000201808723c */ /* 0x004fee0000001808 */
[----:B------:R-:W-:Y:S01]  /*3560*/  @P5 LEA R32, P5, R17, R0, 0x1 ;  /* 0x0000000011205211 */ /* 0x000fe200078a08ff */
[----:B------:R-:W-:Y:S01]  /*3570*/  IMAD.U32 R33, RZ, RZ, UR13 ;  /* 0x0000000dff217e24 */ /* 0x000fe2000f8e00ff */
[C---:B------:R-:W-:Y:S08]  /*3580*/  HMMA.16816.F32 R68, R64.reuse, R22, R68 ;  /* 0x000000164044723c */ /* 0x040ff00000001844 */
[----:B------:R-:W-:Y:S01]  /*3590*/  HMMA.16816.F32 R52, R64, R18, R52 ;  /* 0x000000124034723c */ /* 0x000fe20000001834 */
[----:B------:R-:W1:Y:S02]  /*35a0*/  LDSM.16.M88.4 R16, [R216+0x7000] ;  /* 0x00700000d810783b */ /* 0x000e640000000200 */
[----:B------:R-:W-:-:S02]  /*35b0*/  @P0 LEA.HI.X R33, R33, R7, R20, 0x1, P5 ;  /* 0x0000000721210211 */ /* 0x000fc400028f0c14 */
[----:B------:R-:W2:Y:S01]  /*35c0*/  LDSM.16.M88.4 R20, [R216+0x7800] ;  /* 0x00780000d814783b */ /* 0x000ea20000000200 */
[----:B------:R-:W-:-:S04]  /*35d0*/  DEPBAR.LE SB0, 0x0 ;  /* 0x000080000000791a */ /* 0x000fc80000000000 */
[----:B------:R-:W-:Y:S01]  /*35e0*/  PLOP3.LUT P0, PT, PT, PT, UP0, 0x80, 0x0 ;  /* 0x000000000000781c */ /* 0x000fe20003f0f008 */
[----:B---3--:R-:W-:Y:S01]  /*35f0*/  HMMA.16816.F32 R44, R24, R12, R44 ;  /* 0x0000000c182c723c */ /* 0x008fe2000000182c */
[----:B------:R-:W-:-:S06]  /*3600*/  PLOP3.LUT P5, PT, PT, PT, UP0, 0x80, 0x0 ;  /* 0x000000000000781c */ /* 0x000fcc0003faf008 */
[----:B------:R-:W-:Y:S01]  /*3610*/  @P6 IMAD.MOV.U32 R12, RZ, RZ, R0 ;  /* 0x000000ffff0c6224 */ /* 0x000fe200078e0000 */
[----:B------:R-:W-:Y:S01]  /*3620*/  SHF.R.S32.HI R0, RZ, 0x1f, R87 ;  /* 0x0000001fff007819 */ /* 0x000fe20000011457 */
[----:B------:R-:W-:Y:S01]  /*3630*/  @P6 IMAD.MOV.U32 R13, RZ, RZ, R7 ;  /* 0x000000ffff0d6224 */ /* 0x000fe200078e0007 */
[----:B------:R-:W-:Y:S01]  /*3640*/  BAR.SYNC.DEFER_BLOCKING 0x0 ;  /* 0x0000000000007b1d */ /* 0x000fe20000010000 */
[----:B------:R-:W-:Y:S01]  /*3650*/  PLOP3.LUT P6, PT, PT, PT, UP0, 0x80, 0x0 ;  /* 0x000000000000781c */ /* 0x000fe20003fcf008 */
[----:B------:R-:W-:Y:S01]  /*3660*/  HMMA.16816.F32 R40, R24, R14, R40 ;  /* 0x0000000e1828723c */ /* 0x000fe20000001828 */
[----:B------:R-:W-:Y:S02]  /*3670*/  LOP3.LUT R7, R84, 0xffffffe0, RZ, 0xc0, !PT ;  /* 0xffffffe054077812 */ /* 0x000fe400078ec0ff */
[----:B------:R-:W-:-:S03]  /*3680*/  LEA.HI R0, R0, R87, RZ, 0x3 ;  /* 0x0000005700007211 */ /* 0x000fc600078f18ff */
[----:B------:R-:W-:Y:S01]  /*3690*/  IMAD.IADD R7, R6, 0x1, -R7 ;  /* 0x0000000106077824 */ /* 0x000fe200078e0a07 */
[----:B------:R-:W-:Y:S01]  /*36a0*/  LOP3.LUT R14, R0, 0xffffff8, RZ, 0xc0, !PT ;  /* 0x0ffffff8000e7812 */ /* 0x000fe200078ec0ff */
[----:B------:R-:W-:Y:S01]  /*36b0*/  IMAD.IADD R0, R6, 0x1, -R85 ;  /* 0x0000000106007824 */ /* 0x000fe200078e0a55 */
[----:B------:R-:W-:Y:S02]  /*36c0*/  HMMA.16816.F32 R76, R64, R58, R76 ;  /* 0x0000003a404c723c */ /* 0x000fe4000000184c */
[----:B------:R-:W-:Y:S01]  /*36d0*/  SHF.R.S32.HI R6, RZ, 0x1f, R7 ;  /* 0x0000001fff067819 */ /* 0x000fe20000011407 */
[----:B------:R-:W-:Y:S01]  /*36e0*/  IMAD.IADD R87, R87, 0x1, -R14 ;  /* 0x0000000157577824 */ /* 0x000fe200078e0a0e */
[----:B------:R-:W-:Y:S02]  /*36f0*/  LEA.HI R15, R0, R0, RZ, 0x1 ;  /* 0x00000000000f7211 */ /* 0x000fe400078f08ff */
[----:B------:R-:W-:Y:S02]  /*3700*/  LEA.HI R6, R6, R7, RZ, 0x2 ;  /* 0x0000000706067211 */ /* 0x000fe400078f10ff */
[----:B------:R-:W-:Y:S01]  /*3710*/  LOP3.LUT R15, R15, 0x1ffffffe, RZ, 0xc0, !PT ;  /* 0x1ffffffe0f0f7812 */ /* 0x000fe200078ec0ff */
[----:B-1----:R-:W-:Y:S01]  /*3720*/  HMMA.16816.F32 R72, R24, R16, R72 ;  /* 0x000000101848723c */ /* 0x002fe20000001848 */
[----:B------:R-:W-:-:S02]  /*3730*/  LEA.HI.SX32 R14, R6, UR7, 0x1e ;  /* 0x00000007060e7c11 */ /* 0x000fc4000f8ff2ff */
[----:B------:R-:W-:Y:S01]  /*3740*/  LOP3.LUT R240, R6, 0x7ffffffc, RZ, 0xc0, !PT ;  /* 0x7ffffffc06f07812 */ /* 0x000fe200078ec0ff */
[----:B------:R-:W-:Y:S01]  /*3750*/  @!PT LDS RZ, [RZ] ;  /* 0x00000000fffff984 */ /* 0x000fe20000000800 */
[----:B------:R-:W-:Y:S01]  /*3760*/  @!PT LDS RZ, [RZ] ;  /* 0x00000000fffff984 */ /* 0x000fe20000000800 */
[----:B------:R-:W-:Y:S01]  /*3770*/  @!PT LDS RZ, [RZ] ;  /* 0x00000000fffff984 */ /* 0x000fe20000000800 */
[----:B------:R1:W-:Y:S01]  /*3780*/  @P0 LDGSTS.E.BYPASS.LTC128B.128 [R231+0x8100], [R12.64], !P4 ;  /* 0x081000000ce70fae */ /* 0x0003e2000e101d52 */
[----:B------:R-:W-:Y:S01]  /*3790*/  PLOP3.LUT P0, PT, PT, PT, UP0, 0x80, 0x0 ;  /* 0x000000000000781c */ /* 0x000fe20003f0f008 */
[----:B------:R-:W-:Y:S02]  /*37a0*/  IMAD.IADD R15, R0, 0x1, -R15 ;  /* 0x00000001000f7824 */ /* 0x000fe400078e0a0f */
[----:B------:R1:W-:Y:S01]  /*37b0*/  @P5 LDGSTS.E.BYPASS.LTC128B.128 [R231+0xa100], [R12.64+0x80], !P3 ;  /* 0x0a1000800ce75fae */ /* 0x0003e2000d901d52 */
[----:B------:R-:W-:Y:S01]  /*37c0*/  PLOP3.LUT P5, PT, PT, PT, UP0, 0x80, 0x0 ;  /* 0x000000000000781c */ /* 0x000fe20003faf008 */
[----:B------:R-:W-:Y:S01]  /*37d0*/  IMAD R14, R87, 0x10, R14 ;  /* 0x00000010570e7824 */ /* 0x000fe200078e020e */
[----:B------:R-:W-:Y:S01]  /*37e0*/  PLOP3.LUT P5, PT, PT, PT, UP2, 0x80, 0x0 ;  /* 0x000000000000781c */ /* 0x000fe20003faf028 */
[----:B------:R1:W-:Y:S01]  /*37f0*/  @P6 LDGSTS.E.BYPASS.LTC128B.128 [R231+0xc100], [R12.64+0x100], !P2 ;  /* 0x0c1001000ce76fae */ /* 0x0003e2000d101d52 */
[----:B------:R-:W-:Y:S01]  /*3800*/  PLOP3.LUT P6, PT, PT, PT, UP0, 0x80, 0x0 ;  /* 0x000000000000781c */ /* 0x000fe20003fcf008 */
[----:B------:R-:W-:Y:S01]  /*3810*/  IMAD R233, R15, 0x8, R14 ;  /* 0x000000080fe97824 */ /* 0x000fe200078e020e */
[----:B------:R-:W-:Y:S01]  /*3820*/  HMMA.16816.F32 R76, R24, R34, R76 ;  /* 0x00000022184c723c */ /* 0x000fe2000000184c */
[----:B------:R-:W-:-:S02]  /*3830*/  IMAD.IADD R240, R7, 0x1, -R240 ;  /* 0x0000000107f07824 */ /* 0x000fc400078e0af0 */
[----:B------:R1:W-:Y:S01]  /*3840*/  @P0 LDGSTS.E.BYPASS.LTC128B.128 [R231+0xe100], [R12.64+0x180], !P1 ;  /* 0x0e1001800ce70fae */ /* 0x0003e2000c901d52 */
[----:B------:R-:W-:Y:S01]  /*3850*/  PLOP3.LUT P0, PT, PT, PT, UP0, 0x80, 0x0 ;  /* 0x000000000000781c */ /* 0x000fe20003f0f008 */
[----:B------:R-:W-:Y:S02]  /*3860*/  IMAD.MOV.U32 R0, RZ, RZ, R233 ;  /* 0x000000ffff007224 */ /* 0x000fe400078e00e9 */
[----:B------:R-:W-:Y:S01]  /*3870*/  IMAD.SHL.U32 R240, R240, 0x2, RZ ;  /* 0x00000002f0f07824 */ /* 0x000fe200078e00ff */
[----:B------:R-:W-:Y:S04]  /*3880*/  HMMA.16816.F32 R68, R24, R18, R68 ;  /* 0x000000121844723c */ /* 0x000fe80000001844 */
[----:B------:R-:W-:-:S04]  /*3890*/  IADD3 R6, -R240, UR9, -R5 ;  /* 0x00000009f0067c10 */ /* 0x000fc8000fffe905 */
[----:B--2---:R-:W-:Y:S01]  /*38a0*/  HMMA.16816.F32 R28, R24, R20, R28 ;  /* 0x00000014181c723c */ /* 0x004fe2000000181c */
[----:B------:R2:W-:Y:S01]  /*38b0*/  @P0 LDGSTS.E.BYPASS.LTC128B.128 [R231+0x9100], [R32.64], !P4 ;  /* 0x0910000020e70fae */ /* 0x0005e2000e101d52 */
[----:B------:R-:W-:-:S03]  /*38c0*/  PLOP3.LUT P0, PT, PT, PT, UP2, 0x80, 0x0 ;  /* 0x000000000000781c */ /* 0x000fc60003f0f028 */
[----:B------:R2:W-:Y:S01]  /*38d0*/  @P6 LDGSTS.E.BYPASS.LTC128B.128 [R231+0xb100], [R32.64+0x80], !P3 ;  /* 0x0b10008020e76fae */ /* 0x0005e2000d901d52 */
[----:B------:R-:W-:Y:S02]  /*38e0*/  PLOP3.LUT P6, PT, PT, PT, UP0, 0x80, 0x0 ;  /* 0x000000000000781c */ /* 0x000fe40003fcf008 */
[----:B------:R-:W-:Y:S01]  /*38f0*/  HMMA.16816.F32 R52, R24, R22, R52 ;  /* 0x000000161834723c */ /* 0x000fe20000001834 */
[----:B-1----:R-:W-:Y:S01]  /*3900*/  @P5 IMAD.HI.U32 R12, R233, c[0x0][0x2c8], RZ ;  /* 0x0000b200e90c5a27 */ /* 0x002fe200078e00ff */
[----:B------:R-:W-:-:S03]  /*3910*/  PLOP3.LUT P5, PT, PT, PT, UP0, 0x80, 0x0 ;  /* 0x000000000000781c */ /* 0x000fc60003faf008 */
[----:B------:R-:W-:Y:S02]  /*3920*/  IMAD.U32 R13, RZ, RZ, UR17 ;  /* 0x00000011ff0d7e24 */ /* 0x000fe4000f8e00ff */
[----:B------:R-:W-:-:S04]  /*3930*/  @P0 SHF.R.U32.HI R0, RZ, c[0x0][0x2cc], R12 ;  /* 0x0000b300ff000a19 */ /* 0x000fc8000001160c */
[----:B------:R2:W-:Y:S01]  /*3940*/  @P6 LDGSTS.E.BYPASS.LTC128B.128 [R231+0xd100], [R32.64+0x100], !P2 ;  /* 0x0d10010020e76fae */ /* 0x0005e2000d101d52 */
[----:B------:R-:W-:Y:S02]  /*3950*/  PLOP3.LUT P0, PT, PT, PT, UP1, 0x40, 0x0 ;  /* 0x000000000000781c */ /* 0x000fe40003f0e818 */
[----:B------:R-:W-:Y:S01]  /*3960*/  IADD3 R14, R13, -UR16, -R240 ;  /* 0x800000100d0e7c10 */ /* 0x000fe2000fffe8f0 */
[----:B------:R-:W1:Y:S03]  /*3970*/  SHFL.IDX PT, R7, R0, RZ, 0x1c1f ;  /* 0x001c1fff00077589 */ /* 0x000e6600000e0000 */
[C---:B------:R-:W-:Y:S01]  /*3980*/  IADD3 R16, R14.reuse, c[0x0][0x328], RZ ;  /* 0x0000ca000e107a10 */ /* 0x040fe20007ffe0ff */
[----:B------:R2:W-:Y:S01]  /*3990*/  @P5 LDGSTS.E.BYPASS.LTC128B.128 [R231+0xf100], [R32.64+0x180], !P1 ;  /* 0x0f10018020e75fae */ /* 0x0005e2000c901d52 */
[----:B------:R-:W-:-:S03]  /*39a0*/  IADD3 R14, R14, UR15, RZ ;  /* 0x0000000f0e0e7c10 */ /* 0x000fc6000fffe0ff */
[----:B------:R-:W0:Y:S01]  /*39b0*/  LDGDEPBAR ;  /* 0x00000000000079af */ /* 0x000e220000000000 */
[--C-:B-1----:R-:W-:Y:S02]  /*39c0*/  IMAD.IADD R13, R16, 0x1, R7.reuse ;  /* 0x00000001100d7824 */ /* 0x102fe400078e0207 */
[----:B------:R-:W-:-:S03]  /*39d0*/  IMAD.IADD R18, R14, 0x1, R7 ;  /* 0x000000010e127824 */ /* 0x000fc600078e0207 */
[----:B------:R-:W-:Y:S01]  /*39e0*/  IMNMX R20, R13, R6, PT ;  /* 0x000000060d147217 */ /* 0x000fe20003800200 */
        /* <DEDUP_REMOVED lines=13> */
.L_x_2481:
[----:B------:R-:W-:-:S04]  /*3ac0*/  MOV R7, c[0x0][0x32c] ;  /* 0x0000cb0000077a02 */ /* 0x000fc80000000f00 */
[----:B------:R-:W-:-:S13]  /*3ad0*/  ISETP.NE.AND P0, PT, R7, 0x1, PT ;  /* 0x000000010700780c */ /* 0x000fda0003f05270 */
[----:B------:R-:W-:-:S05]  /*3ae0*/  @P0 IMAD.HI.U32 R7, R12, c[0x0][0x330], RZ ;  /* 0x0000cc000c070a27 */ /* 0x000fca00078e00ff */
[----:B------:R-:W-:Y:S02]  /*3af0*/  @P0 SHF.R.U32.HI R12, RZ, c[0x0][0x334], R7 ;  /* 0x0000cd00ff0c0a19 */ /* 0x000fe40000011607 */
.L_x_2482:
[----:B------:R-:W-:Y:S05]  /*3b00*/  BSYNC B0 ;  /* 0x0000000000007941 */ /* 0x000fea0003800000 */
.L_x_2480:
[----:B------:R-:W-:-:S04]  /*3b10*/  IMAD R13, R12, c[0x0][0x32c], -R5 ;  /* 0x0000cb000c0d7a24 */ /* 0x000fc800078e0a05 */
[----:B------:R-:W-:-:S05]  /*3b20*/  IMAD.IADD R13, R13, 0x1, -R240 ;  /* 0x000000010d0d7824 */ /* 0x000fca00078e0af0 */
[----:B------:R-:W-:Y:S02]  /*3b30*/  IADD3 R7, R13, c[0x0][0x32c], RZ ;  /* 0x0000cb000d077a10 */ /* 0x000fe40007ffe0ff */
[----:B------:R-:W-:Y:S02]  /*3b40*/  IMNMX R18, R18, R13, !PT ;  /* 0x0000000d12127217 */ /* 0x000fe40007800200 */
[----:B------:R-:W-:Y:S02]  /*3b50*/  IMNMX R20, R20, R7, PT ;  /* 0x0000000714147217 */ /* 0x000fe40003800200 */
.L_x_2479:
[----:B------:R-:W-:Y:S01]  /*3b60*/  ISETP.LT.AND P0, PT, RZ, UR14, PT ;  /* 0x0000000eff007c0c */ /* 0x000fe2000bf01270 */
[----:B------:R-:W1:Y:S03]  /*3b70*/  SHFL.IDX PT, R21, R0, 0x1, 0x1c1f ;  /* 0x003c1f0000157f89 */ /* 0x000e6600000e0000 */
[C---:B------:R-:W-:Y:S02]  /*3b80*/  ISETP.GT.AND P5, PT, R18.reuse, RZ, P0 ;  /* 0x000000ff1200720c */ /* 0x040fe400007a4270 */
[----:B------:R-:W-:-:S02]  /*3b90*/  ISETP.GT.AND P6, PT, R18, 0x1, P0 ;  /* 0x000000011200780c */ /* 0x000fc400007c4270 */
[C---:B------:R-:W-:Y:S02]  /*3ba0*/  ISETP.LT.OR P5, PT, R20.reuse, 0x1, P5 ;  /* 0x000000011400780c */ /* 0x040fe40002fa1670 */
[----:B------:R-:W-:Y:S02]  /*3bb0*/  ISETP.LT.OR P6, PT, R20, 0x2, P6 ;  /* 0x000000021400780c */ /* 0x000fe400037c1670 */
[----:B------:R-:W-:Y:S02]  /*3bc0*/  FSEL R12, R8, -INF , !P5 ;  /* 0xff800000080c7808 */ /* 0x000fe40006800000 */
[----:B------:R-:W-:Y:S02]  /*3bd0*/  ISETP.GT.AND P5, PT, R18, 0x8, P0 ;  /* 0x000000081200780c */ /* 0x000fe400007a4270 */
[----:B------:R-:W-:Y:S02]  /*3be0*/  FSEL R19, R9, -INF , !P6 ;  /* 0xff80000009137808 */ /* 0x000fe40007000000 */
[----:B------:R-:W-:-:S02]  /*3bf0*/  ISETP.LT.OR P5, PT, R20, 0x9, P5 ;  /* 0x000000091400780c */ /* 0x000fc40002fa1670 */
[----:B------:R-:W-:Y:S02]  /*3c00*/  ISETP.GT.AND P6, PT, R18, 0x9, P0 ;  /* 0x000000091200780c */ /* 0x000fe400007c4270 */
[----:B------:R-:W-:Y:S02]  /*3c10*/  FSEL R15, R76, -INF , !P5 ;  /* 0xff8000004c0f7808 */ /* 0x000fe40006800000 */
[----:B------:R-:W-:Y:S01]  /*3c20*/  ISETP.GT.AND P5, PT, R18, 0x10, P0 ;  /* 0x000000101200780c */ /* 0x000fe200007a4270 */
[----:B-1----:R-:W-:Y:S01]  /*3c30*/  IMAD.IADD R23, R16, 0x1, R21 ;  /* 0x0000000110177824 */ /* 0x002fe200078e0215 */
[C---:B------:R-:W-:Y:S02]  /*3c40*/  ISETP.LT.OR P6, PT, R20.reuse, 0xa, P6 ;  /* 0x0000000a1400780c */ /* 0x040fe400037c1670 */
[----:B------:R-:W-:Y:S02]  /*3c50*/  ISETP.LT.OR P5, PT, R20, 0x11, P5 ;  /* 0x000000111400780c */ /* 0x000fe40002fa1670 */
[----:B------:R-:W-:-:S02]  /*3c60*/  FSEL R77, R77, -INF , !P6 ;  /* 0xff8000004d4d7808 */ /* 0x000fc40007000000 */
[----:B------:R-:W-:Y:S02]  /*3c70*/  FSEL R17, R44, -INF , !P5 ;  /* 0xff8000002c117808 */ /* 0x000fe40006800000 */
[C---:B------:R-:W-:Y:S02]  /*3c80*/  ISETP.GT.AND P5, PT, R18.reuse, 0x18, P0 ;  /* 0x000000181200780c */ /* 0x040fe400007a4270 */
[----:B------:R-:W-:Y:S02]  /*3c90*/  ISETP.GT.AND P6, PT, R18, 0x11, P0 ;  /* 0x000000111200780c */ /* 0x000fe400007c4270 */
[C---:B------:R-:W-:Y:S02]  /*3ca0*/  ISETP.LT.OR P5, PT, R20.reuse, 0x19, P5 ;  /* 0x000000191400780c */ /* 0x040fe40002fa1670 */
[----:B------:R-:W-:Y:S02]  /*3cb0*/  ISETP.LT.OR P6, PT, R20, 0x12, P6 ;  /* 0x000000121400780c */ /* 0x000fe400037c1670 */
[----:B------:R-:W-:-:S02]  /*3cc0*/  FSEL R13, R40, -INF , !P5 ;  /* 0xff800000280d7808 */ /* 0x000fc40006800000 */
[----:B------:R-:W-:Y:S02]  /*3cd0*/  ISETP.GT.AND P5, PT, R18, 0x20, P0 ;  /* 0x000000201200780c */ /* 0x000fe400007a4270 */
[----:B------:R-:W-:Y:S02]  /*3ce0*/  FSEL R7, R45, -INF , !P6 ;  /* 0xff8000002d077808 */ /* 0x000fe40007000000 */
[----:B------:R-:W-:Y:S02]  /*3cf0*/  ISETP.LT.OR P5, PT, R20, 0x21, P5 ;  /* 0x000000211400780c */ /* 0x000fe40002fa1670 */
[----:B------:R-:W-:Y:S02]  /*3d00*/  ISETP.GT.AND P6, PT, R18, 0x19, P0 ;  /* 0x000000191200780c */ /* 0x000fe400007c4270 */
[----:B------:R-:W-:Y:S02]  /*3d10*/  FSEL R191, R72, -INF , !P5 ;  /* 0xff80000048bf7808 */ /* 0x000fe40006800000 */
[----:B------:R-:W-:-:S02]  /*3d20*/  ISETP.GT.AND P5, PT, R18, 0x28, P0 ;  /* 0x000000281200780c */ /* 0x000fc400007a4270 */
        /* <DEDUP_REMOVED lines=17> */
[----:B------:R-:W-:-:S02]  /*3e40*/  PLOP3.LUT P5, PT, PT, PT, UP1, 0x40, 0x0 ;  /* 0x000000000000781c */ /* 0x000fc40003fae818 */
[----:B------:R-:W-:Y:S02]  /*3e50*/  ISETP.LT.OR P6, PT, R20, 0x32, P6 ;  /* 0x000000321400780c */ /* 0x000fe400037c1670 */
[----:B------:R-:W-:Y:S02]  /*3e60*/  IMNMX R0, R23, R6, PT ;  /* 0x0000000617007217 */ /* 0x000fe40003800200 */
[----:B------:R-:W-:Y:S02]  /*3e70*/  FSEL R197, R29, -INF , !P6 ;  /* 0xff8000001dc57808 */ /* 0x000fe40007000000 */
[----:B------:R-:W-:-:S04]  /*3e80*/  ISETP.GT.AND P6, PT, R18, 0x39, P0 ;  /* 0x000000391200780c */ /* 0x000fc800007c4270 */
[----:B------:R-:W-:Y:S01]  /*3e90*/  ISETP.LT.OR P6, PT, R20, 0x3a, P6 ;  /* 0x0000003a1400780c */ /* 0x000fe200037c1670 */
[----:B------:R-:W-:-:S03]  /*3ea0*/  IMAD.IADD R20, R14, 0x1, R21 ;  /* 0x000000010e147824 */ /* 0x000fc600078e0215 */
[----:B------:R-:W-:Y:S01]  /*3eb0*/  FSEL R193, R53, -INF , !P6 ;  /* 0xff80000035c17808 */ /* 0x000fe20007000000 */
        /* <DEDUP_REMOVED lines=13> */
.L_x_2485:
[----:B------:R-:W-:-:S04]  /*3f90*/  MOV R6, c[0x0][0x32c] ;  /* 0x0000cb0000067a02 */ /* 0x000fc80000000f00 */
[----:B------:R-:W-:-:S13]  /*3fa0*/  ISETP.NE.AND P5, PT, R6, 0x1, PT ;  /* 0x000000010600780c */ /* 0x000fda0003fa5270 */
[----:B------:R-:W-:-:S05]  /*3fb0*/  @P5 IMAD.HI.U32 R6, R8, c[0x0][0x330], RZ ;  /* 0x0000cc0008065a27 */ /* 0x000fca00078e00ff */
[----:B------:R-:W-:Y:S02]  /*3fc0*/  @P5 SHF.R.U32.HI R8, RZ, c[0x0][0x334], R6 ;  /* 0x0000cd00ff085a19 */ /* 0x000fe40000011606 */
.L_x_2486:
[----:B------:R-:W-:Y:S05]  /*3fd0*/  BSYNC B0 ;  /* 0x0000000000007941 */ /* 0x000fea0003800000 */
.L_x_2484:
[----:B------:R-:W-:-:S04]  /*3fe0*/  IMAD R21, R8, c[0x0][0x32c], -R5 ;  /* 0x0000cb0008157a24 */ /* 0x000fc800078e0a05 */
[----:B------:R-:W-:-:S05]  /*3ff0*/  IMAD.IADD R21, R21, 0x1, -R240 ;  /* 0x0000000115157824 */ /* 0x000fca00078e0af0 */
[----:B------:R-:W-:Y:S02]  /*4000*/  IADD3 R5, R21, c[0x0][0x32c], RZ ;  /* 0x0000cb0015057a10 */ /* 0x000fe40007ffe0ff */
[----:B------:R-:W-:Y:S02]  /*4010*/  IMNMX R20, R20, R21, !PT ;  /* 0x0000001514147217 */ /* 0x000fe40007800200 */
[----:B------:R-:W-:Y:S02]  /*4020*/  IMNMX R0, R0, R5, PT ;  /* 0x0000000500007217 */ /* 0x000fe40003800200 */
.L_x_2483:
[----:B------:R-:W-:Y:S01]  /*4030*/  ISETP.GT.AND P6, PT, R20, 0x8, P0 ;  /* 0x000000081400780c */ /* 0x000fe200007c4270 */
[----:B------:R-:W-:Y:S01]  /*4040*/  IMAD.SHL.U32 R227, R4, 0x2, RZ ;  /* 0x0000000204e37824 */ /* 0x000fe200078e00ff */
[----:B------:R-:W-:Y:S01]  /*4050*/  ISETP.GT.AND P5, PT, R20, 0x1, P0 ;  /* 0x000000011400780c */ /* 0x000fe200007a4270 */
[----:B------:R-:W-:Y:S01]  /*4060*/  ULDC.64 UR4, c[0x0][0x2c8] ;  /* 0x0000b20000047ab9 */ /* 0x000fe20000000a00 */
[----:B------:R-:W-:Y:S01]  /*4070*/  ISETP.LT.OR P6, PT, R0, 0x9, P6 ;  /* 0x000000090000780c */ /* 0x000fe200037c1670 */
[--C-:B------:R-:W-:Y:S01]  /*4080*/  IMAD R222, R2, 0x2, R227.reuse ;  /* 0x0000000202de7824 */ /* 0x100fe200078e02e3 */
[----:B------:R-:W-:Y:S01]  /*4090*/  ISETP.LT.OR P5, PT, R0, 0x2, P5 ;  /* 0x000000020000780c */ /* 0x000fe20002fa1670 */
[C---:B------:R-:W-:Y:S01]  /*40a0*/  IMAD R221, R3.reuse, 0x2, R227 ;  /* 0x0000000203dd7824 */ /* 0x040fe200078e02e3 */
[----:B------:R-:W-:Y:S01]  /*40b0*/  FSEL R78, R78, -INF , !P6 ;  /* 0xff8000004e4e7808 */ /* 0x000fe20007000000 */
[----:B------:R-:W-:Y:S01]  /*40c0*/  IMAD R220, R3, 0x2, R222 ;  /* 0x0000000203dc7824 */ /* 0x000fe200078e02de */
[----:B------:R-:W-:Y:S01]  /*40d0*/  ISETP.GT.AND P6, PT, R20, 0x10, P0 ;  /* 0x000000101400780c */ /* 0x000fe200007c4270 */
[----:B------:R-:W-:Y:S01]  /*40e0*/  LDSM.16.MT88.4 R136, [R222+0x100] ;  /* 0x00010000de88783b */ /* 0x000fe20000004200 */
[----:B------:R-:W-:Y:S01]  /*40f0*/  FMNMX.FTZ R16, R12, R19, !PT ;  /* 0x000000130c107209 */ /* 0x000fe20007810000 */
[----:B------:R-:W-:Y:S01]  /*4100*/  UIMAD.WIDE.U32 UR20, UR7, UR4, URZ ;  /* 0x00000004071472a5 */ /* 0x000fe2000f8e003f */
[----:B------:R-:W-:Y:S01]  /*4110*/  ISETP.LT.OR P6, PT, R0, 0x11, P6 ;  /* 0x000000110000780c */ /* 0x000fe200037c1670 */
[----:B------:R-:W-:Y:S01]  /*4120*/  LDSM.16.MT88.4 R156, [R227+0x100] ;  /* 0x00010000e39c783b */ /* 0x000fe20000004200 */
[----:B------:R-:W-:Y:S01]  /*4130*/  FSEL R14, R11, -INF , !P5 ;  /* 0xff8000000b0e7808 */ /* 0x000fe20006800000 */
[----:B------:R-:W-:Y:S01]  /*4140*/  UIADD3 UR14, UR14, -0x2, URZ ;  /* 0xfffffffe0e0e7890 */ /* 0x000fe2000fffe03f */
[----:B------:R-:W-:Y:S01]  /*4150*/  ISETP.GT.AND P5, PT, R20, 0x9, P0 ;  /* 0x000000091400780c */ /* 0x000fe200007a4270 */
[----:B------:R-:W-:Y:S01]  /*4160*/  LDSM.16.MT88.4 R144, [R221+0x100] ;  /* 0x00010000dd90783b */ /* 0x000fe20000004200 */
[----:B------:R-:W-:Y:S01]  /*4170*/  FSEL R8, R46, -INF , !P6 ;  /* 0xff8000002e087808 */ /* 0x000fe20007000000 */
[----:B------:R-:W-:Y:S01]  /*4180*/  @UP2 UMOV UR17, UR21 ;  /* 0x0000001500112c82 */ /* 0x000fe20008000000 */
[----:B------:R-:W-:Y:S01]  /*4190*/  FMNMX.FTZ R16, R15, R16, !PT ;  /* 0x000000100f107209 */ /* 0x000fe20007810000 */
[----:B------:R-:W-:Y:S01]  /*41a0*/  LDSM.16.MT88.4 R152, [R220+0x100] ;  /* 0x00010000dc98783b */ /* 0x000fe20000004200 */
[----:B------:R-:W-:Y:S01]  /*41b0*/  ISETP.GT.AND P6, PT, R20, RZ, P0 ;  /* 0x000000ff1400720c */ /* 0x000fe200007c4270 */
[----:B------:R-:W-:Y:S01]  /*41c0*/  @UP2 USHF.R.U32.HI UR7, URZ, UR5, UR17 ;  /* 0x000000053f072299 */ /* 0x000fe20008011611 */
[C---:B------:R-:W-:Y:S01]  /*41d0*/  ISETP.LT.OR P5, PT, R0.reuse, 0xa, P5 ;  /* 0x0000000a0000780c */ /* 0x040fe20002fa1670 */
[----:B------:R-:W-:Y:S01]  /*41e0*/  LDSM.16.MT88.4 R48, [R222+0x2100] ;  /* 0x00210000de30783b */ /* 0x000fe20000004200 */
[----:B------:R-:W-:Y:S01]  /*41f0*/  FMNMX.FTZ R16, R77, R16, !PT ;  /* 0x000000104d107209 */ /* 0x000fe20007810000 */
[----:B------:R-:W-:Y:S01]  /*4200*/  UIADD3 UR4, UR6, UR7, URZ ;  /* 0x0000000706047290 */ /* 0x000fe2000fffe03f */
[----:B------:R-:W-:Y:S01]  /*4210*/  ISETP.LT.OR P6, PT, R0, 0x1, P6 ;  /* 0x000000010000780c */ /* 0x000fe200037c1670 */
[----:B------:R-:W-:Y:S01]  /*4220*/  LDSM.16.MT88.4 R56, [R221+0x2100] ;  /* 0x00210000dd38783b */ /* 0x000fe20000004200 */
[----:B------:R-:W-:Y:S01]  /*4230*/  FSEL R6, R79, -INF , !P5 ;  /* 0xff8000004f067808 */ /* 0x000fe20006800000 */
[----:B------:R-:W-:Y:S01]  /*4240*/  ULDC UR7, c[0x0][0x328] ;  /* 0x0000ca0000077ab9 */ /* 0x000fe20000000800 */
[----:B------:R-:W-:Y:S01]  /*4250*/  ISETP.GT.AND P5, PT, R20, 0x11, P0 ;  /* 0x000000111400780c */ /* 0x000fe200007a4270 */
[----:B------:R-:W-:Y:S01]  /*4260*/  LDSM.16.MT88.4 R64, [R220+0x2100] ;  /* 0x00210000dc40783b */ /* 0x000fe20000004200 */
[----:B------:R-:W-:Y:S01]  /*4270*/  FMNMX.FTZ R16, R17, R16, !PT ;  /* 0x0000001011107209 */ /* 0x000fe20007810000 */
[----:B------:R-:W-:Y:S01]  /*4280*/  UIADD3 UR7, UR4, UR7, URZ ;  /* 0x0000000704077290 */ /* 0x000fe2000fffe03f */
[----:B------:R-:W-:Y:S01]  /*4290*/  FSEL R10, R10, -INF , !P6 ;  /* 0xff8000000a0a7808 */ /* 0x000fe20007000000 */
[----:B------:R-:W-:Y:S01]  /*42a0*/  LDSM.16.MT88.4 R80, [R222+0x4100] ;  /* 0x00410000de50783b */ /* 0x000fe20000004200 */
[----:B------:R-:W-:-:S02]  /*42b0*/  ISETP.LT.OR P5, PT, R0, 0x12, P5 ;  /* 0x000000120000780c */ /* 0x000fc40002fa1670 */
[----:B------:R-:W-:Y:S01]  /*42c0*/  FMNMX.FTZ R16, R7, R16, !PT ;  /* 0x0000001007107209 */ /* 0x000fe20007810000 */
[----:B------:R-:W-:Y:S01]  /*42d0*/  LDSM.16.MT88.4 R88, [R221+0x4100] ;  /* 0x00410000dd58783b */ /* 0x000fe20000004200 */
[----:B------:R-:W-:Y:S02]  /*42e0*/  FMNMX.FTZ R5, R10, R14, !PT ;  /* 0x0000000e0a057209 */ /* 0x000fe40007810000 */
[----:B------:R-:W-:Y:S01]  /*42f0*/  FSEL R24, R47, -INF , !P5 ;  /* 0xff8000002f187808 */ /* 0x000fe20006800000 */
[----:B------:R-:W-:Y:S01]  /*4300*/  LDSM.16.MT88.4 R96, [R220+0x4100] ;  /* 0x00410000dc60783b */ /* 0x000fe20000004200 */
[----:B------:R-:W-:Y:S02]  /*4310*/  FMNMX.FTZ R16, R13, R16, !PT ;  /* 0x000000100d107209 */ /* 0x000fe40007810000 */
[----:B------:R-:W-:Y:S01]  /*4320*/  ISETP.GT.AND P5, PT, R20, 0x19, P0 ;  /* 0x000000191400780c */ /* 0x000fe200007a4270 */
[----:B------:R-:W-:Y:S01]  /*4330*/  LDSM.16.MT88.4 R104, [R227+0x6100] ;  /* 0x00610000e368783b */ /* 0x000fe20000004200 */
[----:B------:R-:W-:-:S02]  /*4340*/  FMNMX.FTZ R5, R78, R5, !PT ;  /* 0x000000054e057209 */ /* 0x000fc40007810000 */
[----:B------:R-:W-:Y:S01]  /*4350*/  ISETP.GT.AND P6, PT, R20, 0x18, P0 ;  /* 0x000000181400780c */ /* 0x000fe200007c4270 */
[----:B------:R-:W-:Y:S01]  /*4360*/  LDSM.16.MT88.4 R112, [R222+0x6100] ;  /* 0x00610000de70783b */ /* 0x000fe20000004200 */
[----:B------:R-:W-:Y:S02]  /*4370*/  FMNMX.FTZ R22, R9, R16, !PT ;  /* 0x0000001009167209 */ /* 0x000fe40007810000 */
[----:B------:R-:W-:Y:S01]  /*4380*/  ISETP.LT.OR P5, PT, R0, 0x1a, P5 ;  /* 0x0000001a0000780c */ /* 0x000fe20002fa1670 */
[----:B------:R-:W-:Y:S01]  /*4390*/  LDSM.16.MT88.4 R120, [R221+0x6100] ;  /* 0x00610000dd78783b */ /* 0x000fe20000004200 */
[----:B------:R-:W-:Y:S02]  /*43a0*/  FMNMX.FTZ R5, R6, R5, !PT ;  /* 0x0000000506057209 */ /* 0x000fe40007810000 */
[----:B------:R-:W-:Y:S01]  /*43b0*/  ISETP.LT.OR P6, PT, R0, 0x19, P6 ;  /* 0x000000190000780c */ /* 0x000fe200037c1670 */
[----:B--2---:R-:W-:Y:S01]  /*43c0*/  LDSM.16.MT88.4 R32, [R227+0x4900] ;  /* 0x00490000e320783b */ /* 0x004fe20000004200 */
[----:B------:R-:W-:-:S02]  /*43d0*/  FMNMX.FTZ R22, R191, R22, !PT ;  /* 0x00000016bf167209 */ /* 0x000fc40007810000 */
[----:B------:R-:W-:Y:S01]  /*43e0*/  FSEL R16, R43, -INF , !P5 ;  /* 0xff8000002b107808 */ /* 0x000fe20006800000 */
[----:B------:R-:W-:Y:S01]  /*43f0*/  LDSM.16.MT88.4 R168, [R227+0x2900] ;  /* 0x00290000e3a8783b */ /* 0x000fe20000004200 */
[----:B------:R-:W-:Y:S02]  /*4400*/  FMNMX.FTZ R5, R8, R5, !PT ;  /* 0x0000000508057209 */ /* 0x000fe40007810000 */
[----:B------:R-:W-:Y:S01]  /*4410*/  ISETP.GT.AND P5, PT, R20, 0x21, P0 ;  /* 0x000000211400780c */ /* 0x000fe200007a4270 */
[----:B------:R-:W-:Y:S01]  /*4420*/  LDSM.16.MT88.4 R164, [R221+0x2900] ;  /* 0x00290000dda4783b */ /* 0x000fe20000004200 */
[----:B------:R-:W-:Y:S02]  /*4430*/  FSEL R18, R42, -INF , !P6 ;  /* 0xff8000002a127808 */ /* 0x000fe40007000000 */
[----:B------:R-:W-:Y:S01]  /*4440*/  FMNMX.FTZ R22, R183, R22, !PT ;  /* 0x00000016b7167209 */ /* 0x000fe20007810000 */
[----:B------:R-:W-:Y:S01]  /*4450*/  LDSM.16.MT88.4 R40, [R227+0x2100] ;  /* 0x00210000e328783b */ /* 0x000fe20000004200 */
[----:B------:R-:W-:-:S02]  /*4460*/  ISETP.GT.AND P6, PT, R20, 0x20, P0 ;  /* 0x000000201400780c */ /* 0x000fc400007c4270 */
[----:B------:R-:W-:Y:S02]  /*4470*/  FMNMX.FTZ R5, R24, R5, !PT ;  /* 0x0000000518057209 */ /* 0x000fe40007810000 */
[C---:B------:R-:W-:Y:S02]  /*4480*/  ISETP.LT.OR P5, PT, R0.reuse, 0x22, P5 ;  /* 0x000000220000780c */ /* 0x040fe40002fa1670 */
[----:B------:R-:W-:Y:S02]  /*4490*/  FMNMX.FTZ R22, R185, R22, !PT ;  /* 0x00000016b9167209 */ /* 0x000fe40007810000 */
[----:B------:R-:W-:Y:S02]  /*44a0*/  ISETP.LT.OR P6, PT, R0, 0x21, P6 ;  /* 0x000000210000780c */ /* 0x000fe400037c1670 */
[----:B------:R-:W-:Y:S02]  /*44b0*/  FMNMX.FTZ R5, R18, R5, !PT ;  /* 0x0000000512057209 */ /* 0x000fe40007810000 */
[----:B------:R-:W-:-:S02]  /*44c0*/  FSEL R192, R75, -INF , !P5 ;  /* 0xff8000004bc07808 */ /* 0x000fc40006800000 */
[----:B------:R-:W-:Y:S02]  /*44d0*/  ISETP.GT.AND P5, PT, R20, 0x28, P0 ;  /* 0x000000281400780c */ /* 0x000fe400007a4270 */
[----:B------:R-:W-:Y:S02]  /*44e0*/  FMNMX.FTZ R22, R189, R22, !PT ;  /* 0x00000016bd167209 */ /* 0x000fe40007810000 */
[----:B------:R-:W-:Y:S02]  /*44f0*/  FSEL R244, R74, -INF , !P6 ;  /* 0xff8000004af47808 */ /* 0x000fe40007000000 */
[----:B------:R-:W-:Y:S01]  /*4500*/  FMNMX.FTZ R11, R16, R5, !PT ;  /* 0x00000005100b7209 */ /* 0x000fe20007810000 */
[----:B------:R-:W-:Y:S01]  /*4510*/  LDSM.16.MT88.4 R72, [R227+0x4100] ;  /* 0x00410000e348783b */ /* 0x000fe20000004200 */
[----:B------:R-:W-:Y:S02]  /*4520*/  ISETP.LT.OR P5, PT, R0, 0x29, P5 ;  /* 0x000000290000780c */ /* 0x000fe40002fa1670 */
[----:B------:R-:W-:-:S02]  /*4530*/  ISETP.GT.AND P6, PT, R20, 0x29, P0 ;  /* 0x000000291400780c */ /* 0x000fc400007c4270 */
[----:B------:R-:W-:Y:S02]  /*4540*/  FMNMX.FTZ R22, R199, R22, !PT ;  /* 0x00000016c7167209 */ /* 0x000fe40007810000 */
[----:B------:R-:W-:Y:S02]  /*4550*/  FMNMX.FTZ R11, R244, R11, !PT ;  /* 0x0000000bf40b7209 */ /* 0x000fe40007810000 */
[----:B------:R-:W-:Y:S02]  /*4560*/  FSEL R202, R70, -INF , !P5 ;  /* 0xff80000046ca7808 */ /* 0x000fe40006800000 */
[----:B------:R-:W-:Y:S02]  /*4570*/  ISETP.LT.OR P6, PT, R0, 0x2a, P6 ;  /* 0x0000002a0000780c */ /* 0x000fe400037c1670 */
[----:B------:R-:W-:Y:S02]  /*4580*/  ISETP.GT.AND P5, PT, R20, 0x30, P0 ;  /* 0x000000301400780c */ /* 0x000fe400007a4270 */
[----:B------:R-:W-:-:S02]  /*4590*/  FMNMX.FTZ R22, R197, R22, !PT ;  /* 0x00000016c5167209 */ /* 0x000fc40007810000 */
[----:B------:R-:W-:Y:S02]  /*45a0*/  FMNMX.FTZ R11, R192, R11, !PT ;  /* 0x0000000bc00b7209 */ /* 0x000fe40007810000 */
[----:B------:R-:W-:Y:S02]  /*45b0*/  FSEL R194, R71, -INF , !P6 ;  /* 0xff80000047c27808 */ /* 0x000fe40007000000 */
[----:B------:R-:W-:Y:S02]  /*45c0*/  ISETP.LT.OR P5, PT, R0, 0x31, P5 ;  /* 0x000000310000780c */ /* 0x000fe40002fa1670 */
[----:B------:R-:W-:Y:S02]  /*45d0*/  FMNMX.FTZ R22, R195, R22, !PT ;  /* 0x00000016c3167209 */ /* 0x000fe40007810000 */
[----:B------:R-:W-:Y:S02]  /*45e0*/  ISETP.GT.AND P6, PT, R20, 0x31, P0 ;  /* 0x000000311400780c */ /* 0x000fe400007c4270 */
[----:B------:R-:W-:-:S02]  /*45f0*/  FMNMX.FTZ R11, R202, R11, !PT ;  /* 0x0000000bca0b7209 */ /* 0x000fc40007810000 */
[----:B------:R-:W-:Y:S02]  /*4600*/  FSEL R198, R30, -INF , !P5 ;  /* 0xff8000001ec67808 */ /* 0x000fe40006800000 */
[----:B------:R-:W-:Y:S02]  /*4610*/  FMNMX.FTZ R5, R193, R22, !PT ;  /* 0x00000016c1057209 */ /* 0x000fe40007810000 */
[----:B------:R-:W-:Y:S02]  /*4620*/  ISETP.LT.OR P6, PT, R0, 0x32, P6 ;  /* 0x000000320000780c */ /* 0x000fe400037c1670 */
[----:B------:R-:W-:Y:S01]  /*4630*/  ISETP.GT.AND P5, PT, R20, 0x38, P0 ;  /* 0x000000381400780c */ /* 0x000fe200007a4270 */
[----:B------:R-:W1:Y:S01]  /*4640*/  SHFL.BFLY PT, R22, R5, 0x2, 0x1f ;  /* 0x0c401f0005167f89 */ /* 0x000e6200000e0000 */
[----:B------:R-:W-:Y:S02]  /*4650*/  FMNMX.FTZ R11, R194, R11, !PT ;  /* 0x0000000bc20b7209 */ /* 0x000fe40007810000 */
[----:B------:R-:W-:-:S02]  /*4660*/  ISETP.GT.AND P0, PT, R20, 0x39, P0 ;  /* 0x000000391400780c */ /* 0x000fc40000704270 */
[----:B------:R-:W-:Y:S02]  /*4670*/  FSEL R196, R31, -INF , !P6 ;  /* 0xff8000001fc47808 */ /* 0x000fe40007000000 */
[----:B------:R-:W-:Y:S01]  /*4680*/  ISETP.LT.OR P5, PT, R0, 0x39, P5 ;  /* 0x000000390000780c */ /* 0x000fe20002fa1670 */
[----:B------:R-:W-:Y:S01]  /*4690*/  LDSM.16.MT88.4 R28, [R222+0x4900] ;  /* 0x00490000de1c783b */ /* 0x000fe20000004200 */
[----:B------:R-:W-:Y:S02]  /*46a0*/  FMNMX.FTZ R11, R198, R11, !PT ;  /* 0x0000000bc60b7209 */ /* 0x000fe40007810000 */
[----:B------:R-:W-:Y:S02]  /*46b0*/  ISETP.LT.OR P0, PT, R0, 0x3a, P0 ;  /* 0x0000003a0000780c */ /* 0x000fe40000701670 */
[----:B------:R-:W-:Y:S02]  /*46c0*/  FSEL R190, R54, -INF , !P5 ;  /* 0xff80000036be7808 */ /* 0x000fe40006800000 */
[----:B------:R-:W-:-:S02]  /*46d0*/  FMNMX.FTZ R11, R196, R11, !PT ;  /* 0x0000000bc40b7209 */ /* 0x000fc40007810000 */
[----:B------:R-:W-:Y:S02]  /*46e0*/  FSEL R188, R55, -INF , !P0 ;  /* 0xff80000037bc7808 */ /* 0x000fe40004000000 */
        /* <DEDUP_REMOVED lines=13> */
[--C-:B------:R-:W-:Y:S02]  /*47c0*/  FFMA.FTZ R181, R19, c[0x0][0x2d0], -R200.reuse ;  /* 0x0000b40013b57a23 */ /* 0x100fe400000108c8 */
[--C-:B------:R-:W-:Y:S01]  /*47d0*/  FFMA.FTZ R175, R77, c[0x0][0x2d0], -R200.reuse ;  /* 0x0000b4004daf7a23 */ /* 0x100fe200000108c8 */
[----:B------:R-:W-:Y:S01]  /*47e0*/  MUFU.EX2 R182, R182 ;  /* 0x000000b600b67308 */ /* 0x000fe20000000800 */
[--C-:B------:R-:W-:Y:S01]  /*47f0*/  FFMA.FTZ R174, R7, c[0x0][0x2d0], -R200.reuse ;  /* 0x0000b40007ae7a23 */ /* 0x100fe200000108c8 */
[----:B-1----:R-:W-:Y:S01]  /*4800*/  FMNMX.FTZ R12, R20, R5, !PT ;  /* 0x00000005140c7209 */ /* 0x002fe20007810000 */
[--C-:B------:R-:W-:Y:S01]  /*4810*/  FFMA.FTZ R173, R13, c[0x0][0x2d0], -R200.reuse ;  /* 0x0000b4000dad7a23 */ /* 0x100fe200000108c8 */
[----:B------:R-:W-:Y:S01]  /*4820*/  LDSM.16.MT88.4 R20, [R227+0x900] ;  /* 0x00090000e314783b */ /* 0x000fe20000004200 */
[--C-:B------:R-:W-:Y:S01]  /*4830*/  FFMA.FTZ R179, R17, c[0x0][0x2d0], -R200.reuse ;  /* 0x0000b40011b37a23 */ /* 0x100fe200000108c8 */
[C---:B------:R-:W-:Y:S01]  /*4840*/  FSETP.NEU.FTZ.AND P0, PT, R12.reuse, -INF , PT ;  /* 0xff8000000c00780b */ /* 0x040fe20003f1d000 */
[----:B------:R-:W-:Y:S01]  /*4850*/  FMUL.FTZ R187, R12, c[0x0][0x2d0] ;  /* 0x0000b4000cbb7a20 */ /* 0x000fe20000410000 */
[----:B------:R-:W1:Y:S01]  /*4860*/  MUFU.EX2 R181, R181 ;  /* 0x000000b500b57308 */ /* 0x000e620000000800 */
[----:B------:R-:W-:-:S02]  /*4870*/  FFMA.FTZ R184, R191, c[0x0][0x2d0], -R200 ;  /* 0x0000b400bfb87a23 */ /* 0x000fc400000108c8 */
[--C-:B------:R-:W-:Y:S01]  /*4880*/  FFMA.FTZ R186, R189, c[0x0][0x2d0], -R200.reuse ;  /* 0x0000b400bdba7a23 */ /* 0x100fe200000108c8 */
[----:B------:R-:W-:Y:S01]  /*4890*/  FSEL R187, R187, RZ, P0 ;  /* 0x000000ffbbbb7208 */ /* 0x000fe20000000000 */
[--C-:B------:R-:W-:Y:S01]  /*48a0*/  FFMA.FTZ R183, R183, c[0x0][0x2d0], -R200.reuse ;  /* 0x0000b400b7b77a23 */ /* 0x100fe200000108c8 */
[----:B------:R-:W-:Y:S01]  /*48b0*/  PLOP3.LUT P0, PT, PT, PT, UP1, 0x40, 0x0 ;  /* 0x000000000000781c */ /* 0x000fe20003f0e818 */
[----:B------:R-:W-:Y:S01]  /*48c0*/  FFMA.FTZ R185, R185, c[0x0][0x2d0], -R200 ;  /* 0x0000b400b9b97a23 */ /* 0x000fe200000108c8 */
[----:B------:R-:W-:Y:S01]  /*48d0*/  MUFU.EX2 R180, R180 ;  /* 0x000000b400b47308 */ /* 0x000fe20000000800 */
[--C-:B------:R-:W-:Y:S02]  /*48e0*/  FFMA.FTZ R177, R10, c[0x0][0x2d0], -R187.reuse ;  /* 0x0000b4000ab17a23 */ /* 0x100fe400000108bb */
[--C-:B------:R-:W-:Y:S02]  /*48f0*/  FFMA.FTZ R176, R14, c[0x0][0x2d0], -R187.reuse ;  /* 0x0000b4000eb07a23 */ /* 0x100fe400000108bb */
[----:B------:R-:W-:-:S02]  /*4900*/  FFMA.FTZ R178, R78, c[0x0][0x2d0], -R187 ;  /* 0x0000b4004eb27a23 */ /* 0x000fc400000108bb */
[--C-:B------:R-:W-:Y:S01]  /*4910*/  FFMA.FTZ R15, R6, c[0x0][0x2d0], -R187.reuse ;  /* 0x0000b400060f7a23 */ /* 0x100fe200000108bb */
[----:B------:R-:W2:Y:S01]  /*4920*/  MUFU.EX2 R175, R175 ;  /* 0x000000af00af7308 */ /* 0x000ea20000000800 */
[----:B------:R-:W3:Y:S01]  /*4930*/  LDSM.16.MT88.4 R4, [R220+0x6100] ;  /* 0x00610000dc04783b */ /* 0x000ee20000004200 */
[----:B------:R-:W-:Y:S01]  /*4940*/  FFMA.FTZ R14, R9, c[0x0][0x2d0], -R200 ;  /* 0x0000b400090e7a23 */ /* 0x000fe200000108c8 */
[----:B-1----:R-:W-:Y:S01]  /*4950*/  F2FP.PACK_AB R128, R181, R182 ;  /* 0x000000b6b580723e */ /* 0x002fe200000000ff */
[--C-:B------:R-:W-:Y:S02]  /*4960*/  FFMA.FTZ R172, R8, c[0x0][0x2d0], -R187.reuse ;  /* 0x0000b40008ac7a23 */ /* 0x100fe400000108bb */
[----:B------:R-:W1:Y:S01]  /*4970*/  LDSM.16.MT88.4 R8, [R222+0x900] ;  /* 0x00090000de08783b */ /* 0x000e620000004200 */
[--C-:B------:R-:W-:Y:S01]  /*4980*/  FFMA.FTZ R13, R24, c[0x0][0x2d0], -R187.reuse ;  /* 0x0000b400180d7a23 */ /* 0x100fe200000108bb */
[----:B------:R-:W-:Y:S01]  /*4990*/  MUFU.EX2 R177, R177 ;  /* 0x000000b100b17308 */ /* 0x000fe20000000800 */
[--C-:B------:R-:W-:Y:S01]  /*49a0*/  FFMA.FTZ R3, R18, c[0x0][0x2d0], -R187.reuse ;  /* 0x0000b40012037a23 */ /* 0x100fe200000108bb */
[----:B------:R-:W-:Y:S01]  /*49b0*/  LDSM.16.MT88.4 R24, [R221+0x900] ;  /* 0x00090000dd18783b */ /* 0x000fe20000004200 */
[----:B------:R-:W-:-:S02]  /*49c0*/  FFMA.FTZ R2, R16, c[0x0][0x2d0], -R187 ;  /* 0x0000b40010027a23 */ /* 0x000fc400000108bb */
[--C-:B------:R-:W-:Y:S01]  /*49d0*/  FFMA.FTZ R189, R244, c[0x0][0x2d0], -R187.reuse ;  /* 0x0000b400f4bd7a23 */ /* 0x100fe200000108bb */
[----:B------:R-:W4:Y:S01]  /*49e0*/  LDSM.16.MT88.4 R16, [R220+0x900] ;  /* 0x00090000dc10783b */ /* 0x000f220000004200 */
[--C-:B------:R-:W-:Y:S01]  /*49f0*/  FFMA.FTZ R192, R192, c[0x0][0x2d0], -R187.reuse ;  /* 0x0000b400c0c07a23 */ /* 0x100fe200000108bb */
[----:B------:R-:W5:Y:S01]  /*4a00*/  MUFU.EX2 R176, R176 ;  /* 0x000000b000b07308 */ /* 0x000f620000000800 */
[----:B--2---:R-:W-:Y:S01]  /*4a10*/  F2FP.PACK_AB R130, R175, R180 ;  /* 0x000000b4af82723e */ /* 0x004fe200000000ff */
[--C-:B------:R-:W-:Y:S02]  /*4a20*/  FFMA.FTZ R191, R202, c[0x0][0x2d0], -R187.reuse ;  /* 0x0000b400cabf7a23 */ /* 0x100fe400000108bb */
[----:B------:R-:W-:Y:S02]  /*4a30*/  FFMA.FTZ R194, R194, c[0x0][0x2d0], -R187 ;  /* 0x0000b400c2c27a23 */ /* 0x000fe400000108bb */
[--C-:B------:R-:W-:Y:S02]  /*4a40*/  FFMA.FTZ R244, R193, c[0x0][0x2d0], -R200.reuse ;  /* 0x0000b400c1f47a23 */ /* 0x100fe400000108c8 */
[----:B------:R-:W-:Y:S01]  /*4a50*/  MUFU.EX2 R178, R178 ;  /* 0x000000b200b27308 */ /* 0x000fe20000000800 */
[----:B------:R-:W-:-:S02]  /*4a60*/  FFMA.FTZ R199, R199, c[0x0][0x2d0], -R200 ;  /* 0x0000b400c7c77a23 */ /* 0x000fc400000108c8 */
[--C-:B------:R-:W-:Y:S02]  /*4a70*/  FFMA.FTZ R202, R197, c[0x0][0x2d0], -R200.reuse ;  /* 0x0000b400c5ca7a23 */ /* 0x100fe400000108c8 */
[----:B------:R-:W-:Y:S02]  /*4a80*/  FFMA.FTZ R195, R195, c[0x0][0x2d0], -R200 ;  /* 0x0000b400c3c37a23 */ /* 0x000fe400000108c8 */
[--C-:B------:R-:W-:Y:S01]  /*4a90*/  FFMA.FTZ R193, R198, c[0x0][0x2d0], -R187.reuse ;  /* 0x0000b400c6c17a23 */ /* 0x100fe200000108bb */
[----:B------:R-:W2:Y:S01]  /*4aa0*/  MUFU.EX2 R15, R15 ;  /* 0x0000000f000f7308 */ /* 0x000ea20000000800 */
[----:B-----5:R-:W-:Y:S01]  /*4ab0*/  F2FP.PACK_AB R129, R176, R177 ;  /* 0x000000b1b081723e */ /* 0x020fe200000000ff */
[--C-:B------:R-:W-:Y:S02]  /*4ac0*/  FFMA.FTZ R196, R196, c[0x0][0x2d0], -R187.reuse ;  /* 0x0000b400c4c47a23 */ /* 0x100fe400000108bb */
[--C-:B------:R-:W-:Y:S02]  /*4ad0*/  FFMA.FTZ R190, R190, c[0x0][0x2d0], -R187.reuse ;  /* 0x0000b400bebe7a23 */ /* 0x100fe400000108bb */
[----:B------:R-:W-:-:S02]  /*4ae0*/  FFMA.FTZ R241, R188, c[0x0][0x2d0], -R187 ;  /* 0x0000b400bcf17a23 */ /* 0x000fc400000108bb */
[----:B------:R-:W-:Y:S01]  /*4af0*/  MUFU.EX2 R179, R179 ;  /* 0x000000b300b37308 */ /* 0x000fe20000000800 */
[----:B------:R-:W-:Y:S02]  /*4b00*/  FADD.FTZ R181, R182, R181 ;  /* 0x000000b5b6b57221 */ /* 0x000fe40000010000 */
[----:B------:R-:W-:Y:S02]  /*4b10*/  FADD.FTZ R177, R177, R176 ;  /* 0x000000b0b1b17221 */ /* 0x000fe40000010000 */
[----:B------:R-:W-:Y:S01]  /*4b20*/  FADD.FTZ R180, R180, R181 ;  /* 0x000000b5b4b47221 */ /* 0x000fe20000010000 */
[----:B--2---:R-:W-:Y:S02]  /*4b30*/  F2FP.PACK_AB R131, R15, R178 ;  /* 0x000000b20f83723e */ /* 0x004fe400000000ff */
[----:B------:R-:W2:Y:S01]  /*4b40*/  MUFU.EX2 R174, R174 ;  /* 0x000000ae00ae7308 */ /* 0x000ea20000000800 */
[----:B------:R-:W-:Y:S02]  /*4b50*/  FADD.FTZ R178, R178, R177 ;  /* 0x000000b1b2b27221 */ /* 0x000fe40000010000 */
[----:B------:R-:W-:-:S02]  /*4b60*/  FADD.FTZ R180, R175, R180 ;  /* 0x000000b4afb47221 */ /* 0x000fc40000010000 */
        /* <DEDUP_REMOVED lines=72> */
[----:B------:R-:W2:Y:S07]  /*4ff0*/  LDSM.16.MT88.4 R20, [R222+0x2900] ;  /* 0x00290000de14783b */ /* 0x000eae0000004200 */
[C---:B----4-:R-:W-:Y:S08]  /*5000*/  HMMA.16816.F32 R148, R4.reuse, R16, R148 ;  /* 0x000000100494723c */ /* 0x050ff00000001894 */
[C---:B------:R-:W-:Y:S01]  /*5010*/  HMMA.16816.F32 R152, R4.reuse, R18, R152 ;  /* 0x000000120498723c */ /* 0x040fe20000001898 */
[----:B------:R-:W3:Y:S07]  /*5020*/  LDSM.16.MT88.4 R16, [R220+0x4900] ;  /* 0x00490000dc10783b */ /* 0x000eee0000004200 */
[C---:B------:R-:W-:Y:S08]  /*5030*/  HMMA.16816.F32 R140, R4.reuse, R24, R140 ;  /* 0x00000018048c723c */ /* 0x040ff0000000188c */
[C---:B-1----:R-:W-:Y:S08]  /*5040*/  HMMA.16816.F32 R60, R4.reuse, R8, R60 ;  /* 0x00000008043c723c */ /* 0x042ff0000000183c */
[C---:B------:R-:W-:Y:S01]  /*5050*/  HMMA.16816.F32 R64, R4.reuse, R10, R64 ;  /* 0x0000000a0440723c */ /* 0x040fe20000001840 */
[----:B------:R-:W1:Y:S07]  /*5060*/  LDSM.16.MT88.4 R8, [R222+0x6900] ;  /* 0x00690000de08783b */ /* 0x000e6e0000004200 */
        /* <DEDUP_REMOVED lines=25> */
[----:B------:R-:W-:Y:S07]  /*5200*/  LDSM.16.MT88.4 R24, [R222+0x1100] ;  /* 0x00110000de18783b */ /* 0x000fee0000004200 */
[C---:B--2---:R-:W-:Y:S08]  /*5210*/  HMMA.16816.F32 R100, R4.reuse, R20, R100 ;  /* 0x000000140464723c */ /* 0x044ff00000001864 */
[C---:B------:R-:W-:Y:S01]  /*5220*/  HMMA.16816.F32 R104, R4.reuse, R22, R104 ;  /* 0x000000160468723c */ /* 0x040fe20000001868 */
[----:B------:R-:W-:Y:S07]  /*5230*/  LDSM.16.MT88.4 R20, [R220+0x1100] ;  /* 0x00110000dc14783b */ /* 0x000fee0000004200 */
[C---:B---3--:R-:W-:Y:S08]  /*5240*/  HMMA.16816.F32 R116, R4.reuse, R16, R116 ;  /* 0x000000100474723c */ /* 0x048ff00000001874 */
[C---:B------:R-:W-:Y:S01]  /*5250*/  HMMA.16816.F32 R120, R4.reuse, R18, R120 ;  /* 0x000000120478723c */ /* 0x040fe20000001878 */
[----:B------:R-:W2:Y:S07]  /*5260*/  LDSM.16.MT88.4 R16, [R227+0x3100] ;  /* 0x00310000e310783b */ /* 0x000eae0000004200 */
        /* <DEDUP_REMOVED lines=30> */
[C---:B------:R-:W-:Y:S08]  /*5450*/  HMMA.16816.F32 R132, R4.reuse, R24, R132 ;  /* 0x000000180484723c */ /* 0x040ff00000001884 */
[C---:B------:R-:W-:Y:S01]  /*5460*/  HMMA.16816.F32 R136, R4.reuse, R26, R136 ;  /* 0x0000001a0488723c */ /* 0x040fe20000001888 */
[----:B------:R-:W5:Y:S07]  /*5470*/  LDSM.16.MT88.4 R24, [R221+0x5100] ;  /* 0x00510000dd18783b */ /* 0x000f6e0000004200 */
[C---:B------:R-:W-:Y:S08]  /*5480*/  HMMA.16816.F32 R52, R4.reuse, R164, R52 ;  /* 0x000000a40434723c */ /* 0x040ff00000001834 */
[C---:B------:R-:W-:Y:S01]  /*5490*/  HMMA.16816.F32 R56, R4.reuse, R166, R56 ;  /* 0x000000a60438723c */ /* 0x040fe20000001838 */
[----:B------:R-:W-:Y:S07]  /*54a0*/  LDSM.16.MT88.4 R164, [R220+0x7100] ;  /* 0x00710000dca4783b */ /* 0x000fee0000004200 */
        /* <DEDUP_REMOVED lines=21> */
[C---:B--2---:R-:W-:Y:S08]  /*5600*/  HMMA.16816.F32 R116, R4.reuse, R16, R116 ;  /* 0x000000100474723c */ /* 0x044ff00000001874 */
        /* <DEDUP_REMOVED lines=40> */
[----:B------:R-:W1:Y:S07]  /*5890*/  LDSM.16.MT88.4 R20, [R220+0x7900] ;  /* 0x00790000dc14783b */ /* 0x000e6e0000004200 */
[C---:B------:R-:W-:Y:S08]  /*58a0*/  HMMA.16816.F32 R52, R4.reuse, R168, R52 ;  /* 0x000000a80434723c */ /* 0x040ff00000001834 */
[C---:B------:R-:W-:Y:S08]  /*58b0*/  HMMA.16816.F32 R56, R4.reuse, R170, R56 ;  /* 0x000000aa0438723c */ /* 0x040ff00000001838 */
[C---:B------:R-:W-:Y:S08]  /*58c0*/  HMMA.16816.F32 R60, R4.reuse, R164, R60 ;  /* 0x000000a4043c723c */ /* 0x040ff0000000183c */
[C---:B------:R-:W-:Y:S08]  /*58d0*/  HMMA.16816.F32 R64, R4.reuse, R166, R64 ;  /* 0x000000a60440723c */ /* 0x040ff00000001840 */
[C---:B---3--:R-:W-:Y:S08]  /*58e0*/  HMMA.16816.F32 R76, R4.reuse, R32, R76 ;  /* 0x00000020044c723c */ /* 0x048ff0000000184c */
[C---:B------:R-:W-:Y:S08]  /*58f0*/  HMMA.16816.F32 R80, R4.reuse, R34, R80 ;  /* 0x000000220450723c */ /* 0x040ff00000001850 */
[C---:B----4-:R-:W-:Y:S08]  /*5900*/  HMMA.16816.F32 R84, R4.reuse, R28, R84 ;  /* 0x0000001c0454723c */ /* 0x050ff00000001854 */
[C---:B------:R-:W-:Y:S08]  /*5910*/  HMMA.16816.F32 R88, R4.reuse, R30, R88 ;  /* 0x0000001e0458723c */ /* 0x040ff00000001858 */
[C---:B-----5:R-:W-:Y:S08]  /*5920*/  HMMA.16816.F32 R92, R4.reuse, R24, R92 ;  /* 0x00000018045c723c */ /* 0x060ff0000000185c */
[C---:B------:R-:W-:Y:S08]  /*5930*/  HMMA.16816.F32 R96, R4.reuse, R26, R96 ;  /* 0x0000001a0460723c */ /* 0x040ff00000001860 */
[C---:B--2---:R-:W-:Y:S08]  /*5940*/  HMMA.16816.F32 R108, R4.reuse, R16, R108 ;  /* 0x00000010046c723c */ /* 0x044ff0000000186c */
[C---:B------:R-:W-:Y:S08]  /*5950*/  HMMA.16816.F32 R112, R4.reuse, R18, R112 ;  /* 0x000000120470723c */ /* 0x040ff00000001870 */
[C---:B-1----:R-:W-:Y:S08]  /*5960*/  HMMA.16816.F32 R116, R4.reuse, R8, R116 ;  /* 0x000000080474723c */ /* 0x042ff00000001874 */
        /* <DEDUP_REMOVED lines=15> */
.L_x_2488:
[----:B------:R-:W-:Y:S02]  /*5a60*/  UISETP.NE.AND UP0, UPT, UR6, 0x1, UPT ;  /* 0x000000010600788c */ /* 0x000fe4000bf05270 */
[----:B------:R-:W-:Y:S02]  /*5a70*/  ULDC.64 UR4, c[0x0][0x330] ;  /* 0x0000cc0000047ab9 */ /* 0x000fe40000000a00 */
[----:B------:R-:W-:-:S07]  /*5a80*/  UIMAD.WIDE.U32 UR20, UR17, UR4, URZ ;  /* 0x00000004111472a5 */ /* 0x000fce000f8e003f */
[----:B------:R-:W-:Y:S02]  /*5a90*/  @UP0 USHF.R.U32.HI UR17, URZ, UR5, UR21 ;  /* 0x000000053f110299 */ /* 0x000fe40008011615 */
.L_x_2489:
[----:B------:R-:W-:Y:S02]  /*5aa0*/  ULDC UR4, c[0x0][0x32c] ;  /* 0x0000cb0000047ab9 */ /* 0x000fe40000000800 */
[----:B------:R-:W-:-:S04]  /*5ab0*/  UIMAD UR4, UR17, UR6, UR4 ;  /* 0x00000006110472a4 */ /* 0x000fc8000f8e0204 */
[----:B------:R-:W-:-:S04]  /*5ac0*/  UISETP.LT.AND UP0, UPT, UR7, UR4, UPT ;  /* 0x000000040700728c */ /* 0x000fc8000bf01270 */
[----:B------:R-:W-:-:S04]  /*5ad0*/  USEL UR7, UR7, UR4, UP0 ;  /* 0x0000000407077287 */ /* 0x000fc80008000000 */
.L_x_2487:
        /* <DEDUP_REMOVED lines=9> */
[----:B------:R-:W-:Y:S01]  /*5b70*/  ULDC.64 UR6, c[0x0][0x208] ;  /* 0x0000820000067ab9 */ /* 0x000fe20000000a00 */
[C---:B------:R-:W-:Y:S01]  /*5b80*/  IADD3 R3, P6, R234.reuse, 0x40, RZ ;  /* 0x00000040ea037810 */ /* 0x040fe20007fde0ff */
[----:B------:R-:W-:Y:S01]  /*5b90*/  ULDC.64 UR4, c[0x0][0x1e0] ;  /* 0x0000780000047ab9 */ /* 0x000fe20000000a00 */
[----:B------:R-:W-:-:S03]  /*5ba0*/  IADD3 R2, P5, R234, 0x80, RZ ;  /* 0x00000080ea027810 */ /* 0x000fc60007fbe0ff */
[----:B------:R1:W-:Y:S04]  /*5bb0*/  STL [R1+0x10], R3 ;  /* 0x0000100301007387 */ /* 0x0003e80000100800 */
[----:B------:R2:W-:Y:S02]  /*5bc0*/  STL [R1+0x8], R2 ;  /* 0x0000080201007387 */ /* 0x0005e40000100800 */
[----:B------:R-:W-:Y:S01]  /*5bd0*/  @P0 IMAD.HI.U32 R245, R233, c[0x0][0x2c8], RZ ;  /* 0x0000b200e9f50a27 */ /* 0x000fe200078e00ff */
[----:B------:R-:W-:-:S13]  /*5be0*/  PLOP3.LUT P0, PT, PT, PT, UP2, 0x80, 0x0 ;  /* 0x000000000000781c */ /* 0x000fda0003f0f028 */
[----:B------:R-:W-:Y:S01]  /*5bf0*/  @P0 SHF.R.U32.HI R245, RZ, c[0x0][0x2cc], R245 ;  /* 0x0000b300fff50a19 */ /* 0x000fe200000116f5 */
[----:B-1----:R-:W-:Y:S01]  /*5c00*/  IMAD.X R3, RZ, RZ, R239, P6 ;  /* 0x000000ffff037224 */ /* 0x002fe200030e06ef */
[----:B--2---:R-:W-:-:S05]  /*5c10*/  IADD3 R2, P6, R234, 0xc0, RZ ;  /* 0x000000c0ea027810 */ /* 0x004fca0007fde0ff */
[----:B------:R1:W-:Y:S01]  /*5c20*/  STL [R1], R2 ;  /* 0x0000000201007387 */ /* 0x0003e20000100800 */
[----:B------:R-:W-:Y:S01]  /*5c30*/  IMAD.X R252, RZ, RZ, R239, P6 ;  /* 0x000000fffffc7224 */ /* 0x000fe200030e06ef */
[C---:B------:R-:W-:Y:S02]  /*5c40*/  IADD3 R249, P6, R236.reuse, 0x80, RZ ;  /* 0x00000080ecf97810 */ /* 0x040fe40007fde0ff */
[----:B------:R2:W-:Y:S03]  /*5c50*/  STL [R1+0xc], R3 ;  /* 0x00000c0301007387 */ /* 0x0005e60000100800 */
[----:B------:R-:W-:Y:S02]  /*5c60*/  IMAD.X R248, RZ, RZ, R243, P6 ;  /* 0x000000fffff87224 */ /* 0x000fe400030e06f3 */
[----:B-1----:R-:W-:Y:S02]  /*5c70*/  IMAD.MOV.U32 R2, RZ, RZ, R12 ;  /* 0x000000ffff027224 */ /* 0x002fe400078e000c */
[----:B--2---:R-:W-:Y:S01]  /*5c80*/  IMAD.X R3, RZ, RZ, R239, P5 ;  /* 0x000000ffff037224 */ /* 0x004fe200028e06ef */
[----:B------:R-:W-:-:S04]  /*5c90*/  IADD3 R251, P5, R236, 0x40, RZ ;  /* 0x00000040ecfb7810 */ /* 0x000fc80007fbe0ff */
[----:B------:R1:W-:Y:S01]  /*5ca0*/  STL [R1+0x4], R3 ;  /* 0x0000040301007387 */ /* 0x0003e20000100800 */
[----:B------:R-:W-:Y:S01]  /*5cb0*/  IMAD.X R250, RZ, RZ, R243, P5 ;  /* 0x000000fffffa7224 */ /* 0x000fe200028e06f3 */
[----:B------:R-:W-:-:S05]  /*5cc0*/  IADD3 R247, P5, R236, 0xc0, RZ ;  /* 0x000000c0ecf77810 */ /* 0x000fca0007fbe0ff */
[----:B------:R-:W-:Y:S02]  /*5cd0*/  IMAD.X R246, RZ, RZ, R243, P5 ;  /* 0x000000fffff67224 */ /* 0x000fe400028e06f3 */
[----:B-1----:R-:W-:Y:S02]  /*5ce0*/  IMAD.MOV.U32 R3, RZ, RZ, R0 ;  /* 0x000000ffff037224 */ /* 0x002fe400078e0000 */
.L_x_2499:
[----:B------:R-:W2:Y:S01]  /*5cf0*/  LDL R13, [R1+0x10] ;  /* 0x00001000010d7983 */ /* 0x000ea20000100800 */
[----:B------:R-:W-:Y:S01]  /*5d00*/  UISETP.GT.AND UP3, UPT, UR8, UR14, UPT ;  /* 0x0000000e0800728c */ /* 0x000fe2000bf64270 */
[----:B------:R-:W-:Y:S04]  /*5d10*/  DEPBAR.LE SB0, 0x0 ;  /* 0x000080000000791a */ /* 0x000fe80000000000 */
[----:B------:R-:W3:Y:S01]  /*5d20*/  LDL R12, [R1+0xc] ;  /* 0x00000c00010c7983 */ /* 0x000ee20000100800 */
[----:B------:R-:W-:Y:S04]  /*5d30*/  PLOP3.LUT P5, PT, PT, PT, UP3, 0x80, 0x0 ;  /* 0x000000000000781c */ /* 0x000fe80003faf038 */
[----:B------:R-:W-:Y:S01]  /*5d40*/  BAR.SYNC.DEFER_BLOCKING 0x0 ;  /* 0x0000000000007b1d */ /* 0x000fe20000010000 */
[----:B------:R-:W-:Y:S01]  /*5d50*/  @!UP3 UIMAD.WIDE.U32 UR22, UR14, UR6, URZ ;  /* 0x000000060e16b2a5 */ /* 0x000fe2000f8e003f */
[----:B------:R-:W-:Y:S01]  /*5d60*/  PLOP3.LUT P0, PT, PT, PT, UP3, 0x80, 0x0 ;  /* 0x000000000000781c */ /* 0x000fe20003f0f038 */
[----:B------:R-:W-:Y:S01]  /*5d70*/  @!UP3 USHF.R.S32.HI UR20, URZ, 0x1f, UR14 ;  /* 0x0000001f3f14b899 */ /* 0x000fe2000801140e */
[----:B------:R-:W-:Y:S01]  /*5d80*/  PLOP3.LUT P6, PT, PT, PT, UP3, 0x80, 0x0 ;  /* 0x000000000000781c */ /* 0x000fe20003fcf038 */
[----:B------:R-:W-:Y:S02]  /*5d90*/  @!UP3 USHF.L.U32 UR21, UR22, 0x6, URZ ;  /* 0x000000061615b899 */ /* 0x000fe4000800063f */
[----:B------:R-:W-:Y:S04]  /*5da0*/  @!UP3 UIMAD UR20, UR20, UR6, URZ ;  /* 0x000000061414b2a4 */ /* 0x000fe8000f8e023f */
[----:B------:R-:W-:Y:S01]  /*5db0*/  @!UP3 UIMAD UR20, UR14, UR7, UR20 ;  /* 0x000000070e14b2a4 */ /* 0x000fe2000f8e0214 */
[----:B------:R-:W-:Y:S03]  /*5dc0*/  @!P5 IADD3 R6, P5, R234, UR21, RZ ;  /* 0x00000015ea06dc10 */ /* 0x000fe6000ffbe0ff */
[----:B------:R-:W-:Y:S04]  /*5dd0*/  @!UP3 UIADD3 UR20, UR23, UR20, URZ ;  /* 0x000000141714b290 */ /* 0x000fe8000fffe03f */
[----:B------:R-:W-:Y:S01]  /*5de0*/  @!UP3 USHF.L.U64.HI UR20, UR22, 0x6, UR20 ;  /* 0x000000061614b899 */ /* 0x000fe20008010214 */
[----:B------:R-:W-:Y:S05]  /*5df0*/  LDSM.16.M88.4 R164, [R230+0x10100] ;  /* 0x01010000e6a4783b */ /* 0x000fea0000000200 */
[----:B------:R-:W-:Y:S02]  /*5e00*/  @!P0 IADD3.X R15, R239, UR20, RZ, P5, !PT ;  /* 0x00000014ef0f8c10 */ /* 0x000fe4000affe4ff */
[----:B------:R-:W-:Y:S01]  /*5e10*/  PLOP3.LUT P5, PT, PT, PT, UP3, 0x80, 0x0 ;  /* 0x000000000000781c */ /* 0x000fe20003faf038 */
[----:B------:R-:W4:Y:S01]  /*5e20*/  LDL R18, [R1+0x8] ;  /* 0x0000080001127983 */ /* 0x000f220000100800 */
[----:B------:R-:W-:Y:S04]  /*5e30*/  PLOP3.LUT P0, PT, PT, PT, UP3, 0x80, 0x0 ;  /* 0x000000000000781c */ /* 0x000fe80003f0f038 */
[----:B------:R-:W5:Y:S05]  /*5e40*/  LDL R17, [R1+0x4] ;  /* 0x0000040001117983 */ /* 0x000f6a0000100800 */
[----:B------:R-:W5:Y:S02]  /*5e50*/  LDL R16, [R1] ;  /* 0x0000000001107983 */ /* 0x000f640000100800 */
[----:B------:R-:W-:Y:S03]  /*5e60*/  @!P5 LEA R14, P5, R6, c[0x0][0x1f8], 0x1 ;  /* 0x00007e00060eda11 */ /* 0x000fe600078a08ff */
[----:B------:R-:W1:Y:S05]  /*5e70*/  LDSM.16.M88.4 R168, [R229+0x8100] ;  /* 0x00810000e5a8783b */ /* 0x000e6a0000000200 */
[----:B------:R-:W1:Y:S05]  /*5e80*/  LDSM.16.M88.4 R172, [R229+0x8900] ;  /* 0x00890000e5ac783b */ /* 0x000e6a0000000200 */
[----:B------:R-:W1:Y:S05]  /*5e90*/  LDSM.16.M88.4 R176, [R229+0x9100] ;  /* 0x00910000e5b0783b */ /* 0x000e6a0000000200 */
[----:B------:R-:W1:Y:S05]  /*5ea0*/  LDSM.16.M88.4 R180, [R229+0x9900] ;  /* 0x00990000e5b4783b */ /* 0x000e6a0000000200 */
[----:B------:R-:W-:Y:S05]  /*5eb0*/  LDSM.16.M88.4 R184, [R226+0x10100] ;  /* 0x01010000e2b8783b */ /* 0x000fea0000000200 */
[----:B------:R-:W1:Y:S05]  /*5ec0*/  LDSM.16.M88.4 R188, [R228] ;  /* 0x00000000e4bc783b */ /* 0x000e6a0000000200 */
[----:B------:R-:W1:Y:S05]  /*5ed0*/  LDSM.16.M88.4 R192, [R219] ;  /* 0x00000000dbc0783b */ /* 0x000e6a0000000200 */
[----:B------:R-:W1:Y:S05]  /*5ee0*/  LDSM.16.M88.4 R196, [R218] ;  /* 0x00000000dac4783b */ /* 0x000e6a0000000200 */
[----:B------:R-:W1:Y:S01]  /*5ef0*/  LDSM.16.M88.4 R200, [R217] ;  /* 0x00000000d9c8783b */ /* 0x000e620000000200 */
[----:B--2---:R-:W-:Y:S11]  /*5f00*/  @!P6 IADD3 R5, P6, R13, UR21, RZ ;  /* 0x000000150d05ec10 */ /* 0x004ff6000ffde0ff */
[----:B------:R-:W-:Y:S02]  /*5f10*/  @!UPT UIADD3 URZ, URZ, URZ, URZ ;  /* 0x0000003f3f3ff290 */ /* 0x000fe4000fffe03f */
[----:B---3--:R-:W-:Y:S02]  /*5f20*/  @!P0 IADD3.X R0, R12, UR20, RZ, P6, !PT ;  /* 0x000000140c008c10 */ /* 0x008fe4000b7fe4ff */
[----:B------:R-:W-:Y:S02]  /*5f30*/  PLOP3.LUT P0, PT, PT, PT, UP3, 0x80, 0x0 ;  /* 0x000000000000781c */ /* 0x000fe40003f0f038 */
[----:B------:R-:W-:Y:S11]  /*5f40*/  PLOP3.LUT P6, PT, PT, PT, UP3, 0x80, 0x0 ;  /* 0x000000000000781c */ /* 0x000ff60003fcf038 */
[----:B------:R-:W-:Y:S02]  /*5f50*/  @!P0 LEA.HI.X R15, R6, c[0x0][0x1fc], R15, 0x1, P5 ;  /* 0x00007f00060f8a11 */ /* 0x000fe400028f0c0f */
[C---:B------:R-:W-:Y:S02]  /*5f60*/  @!P6 LEA R4, P6, R5.reuse, c[0x0][0x1f8], 0x1 ;  /* 0x00007e000504ea11 */ /* 0x040fe400078c08ff */
[----:B------:R-:W-:Y:S02]  /*5f70*/  PLOP3.LUT P0, PT, PT, PT, UP3, 0x80, 0x0 ;  /* 0x000000000000781c */ /* 0x000fe40003f0f038 */
[----:B------:R-:W-:Y:S11]  /*5f80*/  PLOP3.LUT P5, PT, PT, PT, UP3, 0x80, 0x0 ;  /* 0x000000000000781c */ /* 0x000ff60003faf038 */
[----:B------:R-:W-:Y:S02]  /*5f90*/  @!P0 LEA.HI.X R5, R5, c[0x0][0x1fc], R0, 0x1, P6 ;  /* 0x00007f0005058a11 */ /* 0x000fe400030f0c00 */
[----:B----4-:R-:W-:Y:S02]  /*5fa0*/  @!P5 IADD3 R7, P5, R18, UR21, RZ ;  /* 0x000000151207dc10 */ /* 0x010fe4000ffbe0ff */
[----:B------:R-:W-:Y:S02]  /*5fb0*/  PLOP3.LUT P6, PT, PT, PT, UP3, 0x80, 0x0 ;  /* 0x000000000000781c */ /* 0x000fe40003fcf038 */
[----:B------:R-:W-:Y:S11]  /*5fc0*/  PLOP3.LUT P0, PT, PT, PT, UP3, 0x80, 0x0 ;  /* 0x000000000000781c */ /* 0x000ff60003f0f038 */
[----:B------:R-:W-:Y:S02]  /*5fd0*/  @!P6 LEA R6, P6, R7, c[0x0][0x1f8], 0x1 ;  /* 0x00007e000706ea11 */ /* 0x000fe400078c08ff */
[----:B-----5:R-:W-:Y:S02]  /*5fe0*/  @!P0 IADD3.X R0, R17, UR20, RZ, P5, !PT ;  /* 0x0000001411008c10 */ /* 0x020fe4000affe4ff */
[----:B------:R-:W-:Y:S02]  /*5ff0*/  PLOP3.LUT P0, PT, PT, PT, UP3, 0x80, 0x0 ;  /* 0x000000000000781c */ /* 0x000fe40003f0f038 */
[----:B------:R-:W-:Y:S11]  /*6000*/  PLOP3.LUT P5, PT, PT, PT, UP3, 0x80, 0x0 ;  /* 0x000000000000781c */ /* 0x000ff60003faf038 */
[----:B------:R-:W-:Y:S02]  /*6010*/  @!P0 LEA.HI.X R7, R7, c[0x0][0x1fc], R0, 0x1, P6 ;  /* 0x00007f0007078a11 */ /* 0x000fe400030f0c00 */
[----:B------:R-:W-:Y:S01]  /*6020*/  @!P5 IADD3 R9, P5, R16, UR21, RZ ;  /* 0x000000151009dc10 */ /* 0x000fe2000ffbe0ff */
[----:B------:R-:W-:Y:S01]  /*6030*/  @!UP3 ULEA UR21, UP0, UR6, UR21, 0x5 ;  /* 0x000000150615b291 */ /* 0x000fe2000f80283f */
[----:B------:R-:W-:Y:S02]  /*6040*/  PLOP3.LUT P6, PT, PT, PT, UP3, 0x80, 0x0 ;  /* 0x000000000000781c */ /* 0x000fe40003fcf038 */
[----:B------:R-:W-:Y:S11]  /*6050*/  PLOP3.LUT P0, PT, PT, PT, UP3, 0x80, 0x0 ;  /* 0x000000000000781c */ /* 0x000ff60003f0f038 */
[C---:B------:R-:W-:Y:S02]  /*6060*/  @!P6 LEA R8, P6, R9.reuse, c[0x0][0x1f8], 0x1 ;  /* 0x00007e000908ea11 */ /* 0x040fe400078c08ff */
[----:B------:R-:W-:Y:S01]  /*6070*/  @!P0 IADD3.X R0, R252, UR20, RZ, P5, !PT ;  /* 0x00000014fc008c10 */ /* 0x000fe2000affe4ff */
[----:B------:R-:W-:Y:S01]  /*6080*/  @!UP3 ULEA.HI.X UR20, UR6, UR20, UR7, 0x5, UP0 ;  /* 0x000000140614b291 */ /* 0x000fe200080f2c07 */
[----:B------:R-:W-:Y:S02]  /*6090*/  PLOP3.LUT P0, PT, PT, PT, UP3, 0x80, 0x0 ;  /* 0x000000000000781c */ /* 0x000fe40003f0f038 */
[----:B------:R-:W-:Y:S11]  /*60a0*/  PLOP3.LUT P5, PT, PT, PT, UP3, 0x80, 0x0 ;  /* 0x000000000000781c */ /* 0x000ff60003faf038 */
[----:B------:R-:W-:Y:S02]  /*60b0*/  @!P0 LEA.HI.X R9, R9, c[0x0][0x1fc], R0, 0x1, P6 ;  /* 0x00007f0009098a11 */ /* 0x000fe400030f0c00 */
[----:B------:R-:W-:Y:S02]  /*60c0*/  @!P5 IADD3 R11, P5, R234, UR21, RZ ;  /* 0x00000015ea0bdc10 */ /* 0x000fe4000ffbe0ff */
[----:B------:R-:W-:Y:S02]  /*60d0*/  PLOP3.LUT P6, PT, PT, PT, UP3, 0x80, 0x0 ;  /* 0x000000000000781c */ /* 0x000fe40003fcf038 */
[----:B------:R-:W-:Y:S11]  /*60e0*/  PLOP3.LUT P0, PT, PT, PT, UP3, 0x80, 0x0 ;  /* 0x000000000000781c */ /* 0x000ff60003f0f038 */
[----:B------:R-:W-:Y:S02]  /*60f0*/  @!P6 LEA R10, P6, R11, c[0x0][0x1f8], 0x1 ;  /* 0x00007e000b0aea11 */ /* 0x000fe400078c08ff */
[----:B------:R-:W-:Y:S02]  /*6100*/  @!P0 IADD3.X R0, R239, UR20, RZ, P5, !PT ;  /* 0x00000014ef008c10 */ /* 0x000fe4000affe4ff */
[----:B------:R-:W-:Y:S02]  /*6110*/  PLOP3.LUT P0, PT, PT, PT, UP3, 0x80, 0x0 ;  /* 0x000000000000781c */ /* 0x000fe40003f0f038 */
[----:B------:R-:W-:Y:S11]  /*6120*/  PLOP3.LUT P5, PT, PT, PT, UP3, 0x80, 0x0 ;  /* 0x000000000000781c */ /* 0x000ff60003faf038 */
[----:B------:R-:W-:Y:S02]  /*6130*/  @!P0 LEA.HI.X R11, R11, c[0x0][0x1fc], R0, 0x1, P6 ;  /* 0x00007f000b0b8a11 */ /* 0x000fe400030f0c00 */
[----:B------:R-:W-:Y:S02]  /*6140*/  @!P5 IADD3 R13, P5, R13, UR21, RZ ;  /* 0x000000150d0ddc10 */ /* 0x000fe4000ffbe0ff */
[----:B------:R-:W-:Y:S02]  /*6150*/  PLOP3.LUT P6, PT, PT, PT, UP3, 0x80, 0x0 ;  /* 0x000000000000781c */ /* 0x000fe40003fcf038 */
[----:B------:R-:W-:Y:S11]  /*6160*/  PLOP3.LUT P0, PT, PT, PT, UP3, 0x80, 0x0 ;  /* 0x000000000000781c */ /* 0x000ff60003f0f038 */
[----:B------:R-:W-:Y:S02]  /*6170*/  @!UPT UIADD3 URZ, URZ, URZ, URZ ;  /* 0x0000003f3f3ff290 */ /* 0x000fe4000fffe03f */
[----:B------:R-:W-:Y:S02]  /*6180*/  @!P0 IADD3.X R0, R12, UR20, RZ, P5, !PT ;  /* 0x000000140c008c10 */ /* 0x000fe4000affe4ff */
[C---:B------:R-:W-:Y:S02]  /*6190*/  @!P6 LEA R12, P6, R13.reuse, c[0x0][0x1f8], 0x1 ;  /* 0x00007e000d0cea11 */ /* 0x040fe400078c08ff */
        /* <DEDUP_REMOVED lines=14> */
[----:B------:R-:W-:Y:S02]  /*6280*/  @!P0 IADD3.X R0, R252, UR20, RZ, P5, !PT ;  /* 0x00000014fc008c10 */ /* 0x000fe4000affe4ff */
[C---:B------:R-:W-:Y:S02]  /*6290*/  @!P6 LEA R29, P6, R17.reuse, c[0x0][0x1f8], 0x1 ;  /* 0x00007e00111dea11 */ /* 0x040fe400078c08ff */
[----:B------:R-:W-:Y:S02]  /*62a0*/  PLOP3.LUT P5, PT, PT, PT, UP3, 0x80, 0x0 ;  /* 0x000000000000781c */ /* 0x000fe40003faf038 */
[----:B------:R-:W-:Y:S02]  /*62b0*/  PLOP3.LUT P0, PT, PT, PT, UP3, 0x80, 0x0 ;  /* 0x000000000000781c */ /* 0x000fe40003f0f038 */
[----:B------:R-:W-:Y:S09]  /*62c0*/  PLOP3.LUT P0, PT, PT, PT, UP3, 0x80, 0x0 ;  /* 0x000000000000781c */ /* 0x000ff20003f0f038 */
[----:B------:R-:W-:Y:S02]  /*62d0*/  @!P5 LEA.HI.X R0, R17, c[0x0][0x1fc], R0, 0x1, P6 ;  /* 0x00007f001100da11 */ /* 0x000fe400030f0c00 */
[----:B------:R-:W-:Y:S02]  /*62e0*/  PLOP3.LUT P6, PT, PT, PT, UP3, 0x80, 0x0 ;  /* 0x000000000000781c */ /* 0x000fe40003fcf038 */
[----:B------:R-:W-:Y:S02]  /*62f0*/  PLOP3.LUT P5, PT, PT, PT, UP3, 0x80, 0x0 ;  /* 0x000000000000781c */ /* 0x000fe40003faf038 */
[----:B------:R-:W-:Y:S09]  /*6300*/  PLOP3.LUT P5, PT, PT, PT, UP3, 0x80, 0x0 ;  /* 0x000000000000781c */ /* 0x000ff20003faf038 */
[----:B------:R-:W-:Y:S01]  /*6310*/  @!PT LDS RZ, [RZ] ;  /* 0x00000000fffff984 */ /* 0x000fe20000000800 */
[----:B------:R-:W-:Y:S01]  /*6320*/  @!PT LDS RZ, [RZ] ;  /* 0x00000000fffff984 */ /* 0x000fe20000000800 */
[----:B------:R-:W-:Y:S01]  /*6330*/  @!PT LDS RZ, [RZ] ;  /* 0x00000000fffff984 */ /* 0x000fe20000000800 */
[----:B------:R2:W-:Y:S01]  /*6340*/  @!P6 LDGSTS.E.BYPASS.LTC128B.128 [R231+0x100], [R14.64], !P4 ;  /* 0x001000000ee7efae */ /* 0x0005e2000e101d52 */
[----:B------:R-:W-:Y:S02]  /*6350*/  PLOP3.LUT P6, PT, PT, PT, UP3, 0x80, 0x0 ;  /* 0x000000000000781c */ /* 0x000fe40003fcf038 */
[----:B------:R-:W-:Y:S02]  /*6360*/  PLOP3.LUT P6, PT, PT, PT, UP3, 0x80, 0x0 ;  /* 0x000000000000781c */ /* 0x000fe40003fcf038 */
[----:B------:R1:W-:Y:S01]  /*6370*/  @!P0 LDGSTS.E.BYPASS.LTC128B.128 [R231+0x2100], [R4.64], !P3 ;  /* 0x0210000004e78fae */ /* 0x0003e2000d901d52 */
[----:B------:R-:W-:Y:S02]  /*6380*/  PLOP3.LUT P0, PT, PT, PT, UP3, 0x80, 0x0 ;  /* 0x000000000000781c */ /* 0x000fe40003f0f038 */
[----:B------:R-:W-:Y:S02]  /*6390*/  PLOP3.LUT P0, PT, PT, PT, UP3, 0x80, 0x0 ;  /* 0x000000000000781c */ /* 0x000fe40003f0f038 */
[----:B------:R1:W-:Y:S01]  /*63a0*/  @!P5 LDGSTS.E.BYPASS.LTC128B.128 [R231+0x4100], [R6.64], !P2 ;  /* 0x0410000006e7dfae */ /* 0x0003e2000d101d52 */
[----:B------:R-:W-:Y:S02]  /*63b0*/  PLOP3.LUT P5, PT, PT, PT, UP3, 0x80, 0x0 ;  /* 0x000000000000781c */ /* 0x000fe40003faf038 */
[----:B------:R-:W-:Y:S03]  /*63c0*/  PLOP3.LUT P5, PT, PT, PT, UP3, 0x80, 0x0 ;  /* 0x000000000000781c */ /* 0x000fe60003faf038 */
[----:B------:R3:W-:Y:S01]  /*63d0*/  @!P6 LDGSTS.E.BYPASS.LTC128B.128 [R231+0x6100], [R8.64], !P1 ;  /* 0x0610000008e7efae */ /* 0x0007e2000c901d52 */
[----:B------:R-:W-:Y:S02]  /*63e0*/  PLOP3.LUT P6, PT, PT, PT, UP3, 0x80, 0x0 ;  /* 0x000000000000781c */ /* 0x000fe40003fcf038 */
[----:B------:R-:W-:Y:S02]  /*63f0*/  PLOP3.LUT P6, PT, PT, PT, UP3, 0x80, 0x0 ;  /* 0x000000000000781c */ /* 0x000fe40003fcf038 */
[----:B------:R3:W-:Y:S01]  /*6400*/  @!P0 LDGSTS.E.BYPASS.LTC128B.128 [R231+0x1100], [R10.64], !P4 ;  /* 0x011000000ae78fae */ /* 0x0007e2000e101d52 */
[----:B------:R-:W-:Y:S02]  /*6410*/  PLOP3.LUT P0, PT, PT, PT, UP3, 0x80, 0x0 ;  /* 0x000000000000781c */ /* 0x000fe40003f0f038 */
[----:B------:R-:W-:Y:S02]  /*6420*/  PLOP3.LUT P0, PT, PT, PT, UP3, 0x80, 0x0 ;  /* 0x000000000000781c */ /* 0x000fe40003f0f038 */
[----:B------:R2:W-:Y:S01]  /*6430*/  @!P5 LDGSTS.E.BYPASS.LTC128B.128 [R231+0x3100], [R12.64], !P3 ;  /* 0x031000000ce7dfae */ /* 0x0005e2000d901d52 */
[----:B------:R-:W-:Y:S01]  /*6440*/  PLOP3.LUT P5, PT, PT, PT, UP3, 0x80, 0x0 ;  /* 0x000000000000781c */ /* 0x000fe20003faf038 */
[----:B------:R-:W-:Y:S04]  /*6450*/  UISETP.GT.AND UP3, UPT, UR14, UR8, UPT ;  /* 0x000000080e00728c */ /* 0x000fe8000bf64270 */
[----:B------:R4:W-:Y:S02]  /*6460*/  @!P6 LDGSTS.E.BYPASS.LTC128B.128 [R231+0x5100], [R30.64], !P2 ;  /* 0x051000001ee7efae */ /* 0x0009e4000d101d52 */
[----:B------:R-:W-:Y:S01]  /*6470*/  PLOP3.LUT P6, PT, PT, PT, UP3, 0x80, 0x0 ;  /* 0x000000000000781c */ /* 0x000fe20003fcf038 */
[C---:B-1----:R-:W-:Y:S04]  /*6480*/  HMMA.16816.F32 R4, R164.reuse, R168, RZ ;  /* 0x000000a8a404723c */ /* 0x042fe800000018ff */
[----:B------:R-:W-:Y:S04]  /*6490*/  @UP3 UIADD3 UR22, UR14, -0x1, URZ ;  /* 0xffffffff0e163890 */ /* 0x000fe8000fffe03f */
[----:B------:R-:W-:Y:S02]  /*64a0*/  @UP3 UIMAD.WIDE.U32 UR24, UR22, UR4, URZ ;  /* 0x00000004161832a5 */ /* 0x000fe4000f8e003f */
[----:B------:R-:W-:Y:S02]  /*64b0*/  @UP3 USHF.R.S32.HI UR20, URZ, 0x1f, UR22 ;  /* 0x0000001f3f143899 */ /* 0x000fe40008011416 */
[----:B------:R-:W-:Y:S01]  /*64c0*/  @UP3 USHF.L.U32 UR21, UR24, 0x6, URZ ;  /* 0x0000000618153899 */ /* 0x000fe2000800063f */
[C---:B---3--:R-:W-:Y:S01]  /*64d0*/  HMMA.16816.F32 R8, R164.reuse, R170, RZ ;  /* 0x000000aaa408723c */ /* 0x048fe200000018ff */
[----:B------:R-:W-:Y:S04]  /*64e0*/  @UP3 UIMAD UR20, UR20, UR4, URZ ;  /* 0x00000004141432a4 */ /* 0x000fe8000f8e023f */
[----:B------:R-:W-:Y:S03]  /*64f0*/  @UP3 UIMAD UR20, UR22, UR5, UR20 ;  /* 0x00000005161432a4 */ /* 0x000fe6000f8e0214 */
[C---:B--2---:R-:W-:Y:S01]  /*6500*/  HMMA.16816.F32 R12, R164.reuse, R172, RZ ;  /* 0x000000aca40c723c */ /* 0x044fe200000018ff */
[----:B------:R-:W-:Y:S04]  /*6510*/  @UP3 UIADD3 UR20, UR25, UR20, URZ ;  /* 0x0000001419143290 */ /* 0x000fe8000fffe03f */
[----:B------:R-:W-:Y:S03]  /*6520*/  @UP3 USHF.L.U64.HI UR20, UR24, 0x6, UR20 ;  /* 0x0000000618143899 */ /* 0x000fe60008010214 */
[C---:B------:R-:W-:Y:S08]  /*6530*/  HMMA.16816.F32 R16, R164.reuse, R174, RZ ;  /* 0x000000aea410723c */ /* 0x040ff000000018ff */
[C---:B------:R-:W-:Y:S08]  /*6540*/  HMMA.16816.F32 R20, R164.reuse, R176, RZ ;  /* 0x000000b0a414723c */ /* 0x040ff000000018ff */
[C---:B------:R-:W-:Y:S07]  /*6550*/  HMMA.16816.F32 R24, R164.reuse, R178, RZ ;  /* 0x000000b2a418723c */ /* 0x040fee00000018ff */
[----:B------:R-:W-:Y:S02]  /*6560*/  @!P5 IMAD.MOV.U32 R178, RZ, RZ, R29 ;  /* 0x000000ffffb2d224 */ /* 0x000fe400078e001d */
[C---:B----4-:R-:W-:Y:S03]  /*6570*/  HMMA.16816.F32 R28, R164.reuse, R180, RZ ;  /* 0x000000b4a41c723c */ /* 0x050fe600000018ff */
[----:B------:R-:W-:Y:S01]  /*6580*/  @!P5 IMAD.MOV.U32 R179, RZ, RZ, R0 ;  /* 0x000000ffffb3d224 */ /* 0x000fe200078e0000 */
[----:B------:R-:W-:Y:S04]  /*6590*/  PLOP3.LUT P5, PT, PT, PT, UP3, 0x80, 0x0 ;  /* 0x000000000000781c */ /* 0x000fe80003faf038 */
[----:B------:R-:W-:Y:S01]  /*65a0*/  HMMA.16816.F32 R32, R164, R182, RZ ;  /* 0x000000b6a420723c */ /* 0x000fe200000018ff */
[----:B------:R1:W-:Y:S01]  /*65b0*/  @!P0 LDGSTS.E.BYPASS.LTC128B.128 [R231+0x7100], [R178.64], !P1 ;  /* 0x07100000b2e78fae */ /* 0x0003e2000c901d52 */
[----:B------:R-:W-:Y:S04]  /*65c0*/  PLOP3.LUT P0, PT, PT, PT, UP3, 0x80, 0x0 ;  /* 0x000000000000781c */ /* 0x000fe80003f0f038 */
[----:B------:R-:W-:Y:S02]  /*65d0*/  LDSM.16.M88.4 R168, [R225+0x10100] ;  /* 0x01010000e1a8783b */ /* 0x000fe40000000200 */
[C---:B------:R-:W-:Y:S03]  /*65e0*/  HMMA.16816.F32 R4, R184.reuse, R188, R4 ;  /* 0x000000bcb804723c */ /* 0x040fe60000001804 */
[----:B------:R-:W0:Y:S05]  /*65f0*/  LDGDEPBAR ;  /* 0x00000000000079af */ /* 0x000e2a0000000000 */
[C---:B------:R-:W-:Y:S01]  /*6600*/  HMMA.16816.F32 R8, R184.reuse, R190, R8 ;  /* 0x000000beb808723c */ /* 0x040fe20000001808 */
[----:B------:R-:W2:Y:S05]  /*6610*/  LDSM.16.M88.4 R172, [R224+0x8100] ;  /* 0x00810000e0ac783b */ /* 0x000eaa0000000200 */
[----:B------:R-:W3:Y:S02]  /*6620*/  LDSM.16.M88.4 R164, [R224+0x8900] ;  /* 0x00890000e0a4783b */ /* 0x000ee40000000200 */
[C---:B------:R-:W-:Y:S03]  /*6630*/  HMMA.16816.F32 R12, R184.reuse, R192, R12 ;  /* 0x000000c0b80c723c */ /* 0x040fe6000000180c */
[----:B------:R-:W-:Y:S05]  /*6640*/  LDSM.16.M88.4 R180, [R224+0x9900] ;  /* 0x00990000e0b4783b */ /* 0x000fea0000000200 */
[C---:B------:R-:W-:Y:S01]  /*6650*/  HMMA.16816.F32 R16, R184.reuse, R194, R16 ;  /* 0x000000c2b810723c */ /* 0x040fe20000001810 */
[----:B-1----:R-:W1:Y:S05]  /*6660*/  LDSM.16.M88.4 R176, [R224+0x9100] ;  /* 0x00910000e0b0783b */ /* 0x002e6a0000000200 */
[----:B------:R-:W-:Y:S02]  /*6670*/  LDSM.16.M88.4 R188, [R216] ;  /* 0x00000000d8bc783b */ /* 0x000fe40000000200 */
[C---:B------:R-:W-:Y:S03]  /*6680*/  HMMA.16816.F32 R20, R184.reuse, R196, R20 ;  /* 0x000000c4b814723c */ /* 0x040fe60000001814 */
[----:B------:R-:W-:Y:S05]  /*6690*/  LDSM.16.M88.4 R192, [R216+0x1000] ;  /* 0x00100000d8c0783b */ /* 0x000fea0000000200 */
        /* <DEDUP_REMOVED lines=8> */
[C---:B---3--:R-:W-:Y:S08]  /*6720*/  HMMA.16816.F32 R12, R168.reuse, R164, R12 ;  /* 0x000000a4a80c723c */ /* 0x048ff0000000180c */
[C---:B------:R-:W-:Y:S01]  /*6730*/  HMMA.16816.F32 R16, R168.reuse, R166, R16 ;  /* 0x000000a6a810723c */ /* 0x040fe20000001810 */
[----:B------:R-:W-:Y:S07]  /*6740*/  LDSM.16.M88.4 R164, [R230+0x14100] ;  /* 0x01410000e6a4783b */ /* 0x000fee0000000200 */
[C---:B-1----:R-:W-:Y:S08]  /*6750*/  HMMA.16816.F32 R20, R168.reuse, R176, R20 ;  /* 0x000000b0a814723c */ /* 0x042ff00000001814 */
[C---:B------:R-:W-:Y:S01]  /*6760*/  HMMA.16816.F32 R24, R168.reuse, R178, R24 ;  /* 0x000000b2a818723c */ /* 0x040fe20000001818 */
[----:B------:R-:W-:Y:S07]  /*6770*/  LDSM.16.M88.4 R176, [R229+0xa900] ;  /* 0x00a90000e5b0783b */ /* 0x000fee0000000200 */
[C---:B------:R-:W-:Y:S08]  /*6780*/  HMMA.16816.F32 R28, R168.reuse, R180, R28 ;  /* 0x000000b4a81c723c */ /* 0x040ff0000000181c */
[----:B------:R-:W-:Y:S01]  /*6790*/  HMMA.16816.F32 R32, R168, R182, R32 ;  /* 0x000000b6a820723c */ /* 0x000fe20000001820 */
[----:B------:R-:W1:Y:S05]  /*67a0*/  LDSM.16.M88.4 R168, [R229+0xa100] ;  /* 0x00a10000e5a8783b */ /* 0x000e6a0000000200 */
[----:B------:R-:W-:Y:S02]  /*67b0*/  LDSM.16.M88.4 R180, [R229+0xb900] ;  /* 0x00b90000e5b4783b */ /* 0x000fe40000000200 */
        /* <DEDUP_REMOVED lines=8> */
[----:B------:R-:W3:Y:S07]  /*6840*/  LDSM.16.M88.4 R192, [R215] ;  /* 0x00000000d7c0783b */ /* 0x000eee0000000200 */
[C---:B------:R-:W-:Y:S08]  /*6850*/  HMMA.16816.F32 R28, R184.reuse, R196, R28 ;  /* 0x000000c4b81c723c */ /* 0x040ff0000000181c */
[----:B------:R-:W-:Y:S01]  /*6860*/  HMMA.16816.F32 R32, R184, R198, R32 ;  /* 0x000000c6b820723c */ /* 0x000fe20000001820 */
[----:B------:R-:W4:Y:S05]  /*6870*/  LDSM.16.M88.4 R184, [R214] ;  /* 0x00000000d6b8783b */ /* 0x000f2a0000000200 */
[----:B------:R-:W-:Y:S02]  /*6880*/  LDSM.16.M88.4 R196, [R212] ;  /* 0x00000000d4c4783b */ /* 0x000fe40000000200 */
        /* <DEDUP_REMOVED lines=11> */
[----:B------:R-:W2:Y:S05]  /*6940*/  LDSM.16.M88.4 R164, [R225+0x14100] ;  /* 0x01410000e1a4783b */ /* 0x000eaa0000000200 */
[----:B------:R-:W5:Y:S02]  /*6950*/  LDSM.16.M88.4 R180, [R224+0xb100] ;  /* 0x00b10000e0b4783b */ /* 0x000f640000000200 */
[C---:B---3--:R-:W-:Y:S08]  /*6960*/  HMMA.16816.F32 R4, R188.reuse, R192, R4 ;  /* 0x000000c0bc04723c */ /* 0x048ff00000001804 */
[C---:B------:R-:W-:Y:S01]  /*6970*/  HMMA.16816.F32 R8, R188.reuse, R194, R8 ;  /* 0x000000c2bc08723c */ /* 0x040fe20000001808 */
[----:B------:R-:W3:Y:S07]  /*6980*/  LDSM.16.M88.4 R192, [R224+0xb900] ;  /* 0x00b90000e0c0783b */ /* 0x000eee0000000200 */
[C---:B----4-:R-:W-:Y:S08]  /*6990*/  HMMA.16816.F32 R12, R188.reuse, R184, R12 ;  /* 0x000000b8bc0c723c */ /* 0x050ff0000000180c */
[C---:B------:R-:W-:Y:S01]  /*69a0*/  HMMA.16816.F32 R16, R188.reuse, R186, R16 ;  /* 0x000000babc10723c */ /* 0x040fe20000001810 */
[----:B------:R-:W-:Y:S07]  /*69b0*/  LDSM.16.M88.4 R184, [R216+0x2000] ;  /* 0x00200000d8b8783b */ /* 0x000fee0000000200 */
[C---:B-1----:R-:W-:Y:S08]  /*69c0*/  HMMA.16816.F32 R20, R188.reuse, R168, R20 ;  /* 0x000000a8bc14723c */ /* 0x042ff00000001814 */
[C---:B------:R-:W-:Y:S01]  /*69d0*/  HMMA.16816.F32 R24, R188.reuse, R170, R24 ;  /* 0x000000aabc18723c */ /* 0x040fe20000001818 */
[----:B------:R-:W1:Y:S07]  /*69e0*/  LDSM.16.M88.4 R168, [R223+0x14100] ;  /* 0x01410000dfa8783b */ /* 0x000e6e0000000200 */
[C---:B------:R-:W-:Y:S08]  /*69f0*/  HMMA.16816.F32 R28, R188.reuse, R196, R28 ;  /* 0x000000c4bc1c723c */ /* 0x040ff0000000181c */
[----:B------:R-:W-:Y:S01]  /*6a00*/  HMMA.16816.F32 R32, R188, R198, R32 ;  /* 0x000000c6bc20723c */ /* 0x000fe20000001820 */
[----:B------:R-:W4:Y:S05]  /*6a10*/  LDSM.16.M88.4 R188, [R216+0x2800] ;  /* 0x00280000d8bc783b */ /* 0x000f2a0000000200 */
[----:B------:R-:W-:Y:S02]  /*6a20*/  LDSM.16.M88.4 R196, [R229+0xd900] ;  /* 0x00d90000e5c4783b */ /* 0x000fe40000000200 */
[C---:B--2---:R-:W-:Y:S08]  /*6a30*/  HMMA.16816.F32 R4, R164.reuse, R172, R4 ;  /* 0x000000aca404723c */ /* 0x044ff00000001804 */
[C---:B------:R-:W-:Y:S01]  /*6a40*/  HMMA.16816.F32 R8, R164.reuse, R174, R8 ;  /* 0x000000aea408723c */ /* 0x040fe20000001808 */
[----:B------:R-:W2:Y:S07]  /*6a50*/  LDSM.16.M88.4 R172, [R216+0x3000] ;  /* 0x00300000d8ac783b */ /* 0x000eae0000000200 */
[C---:B------:R-:W-:Y:S08]  /*6a60*/  HMMA.16816.F32 R12, R164.reuse, R176, R12 ;  /* 0x000000b0a40c723c */ /* 0x040ff0000000180c */
[C---:B------:R-:W-:Y:S01]  /*6a70*/  HMMA.16816.F32 R16, R164.reuse, R178, R16 ;  /* 0x000000b2a410723c */ /* 0x040fe20000001810 */
[----:B------:R-:W-:Y:S07]  /*6a80*/  LDSM.16.M88.4 R176, [R230+0x18100] ;  /* 0x01810000e6b0783b */ /* 0x000fee0000000200 */
[C---:B-----5:R-:W-:Y:S08]  /*6a90*/  HMMA.16816.F32 R20, R164.reuse, R180, R20 ;  /* 0x000000b4a414723c */ /* 0x060ff00000001814 */
[C---:B------:R-:W-:Y:S01]  /*6aa0*/  HMMA.16816.F32 R24, R164.reuse, R182, R24 ;  /* 0x000000b6a418723c */ /* 0x040fe20000001818 */
[----:B------:R-:W-:Y:S07]  /*6ab0*/  LDSM.16.M88.4 R180, [R229+0xc100] ;  /* 0x00c10000e5b4783b */ /* 0x000fee0000000200 */
[C---:B---3--:R-:W-:Y:S08]  /*6ac0*/  HMMA.16816.F32 R28, R164.reuse, R192, R28 ;  /* 0x000000c0a41c723c */ /* 0x048ff0000000181c */
[----:B------:R-:W-:Y:S01]  /*6ad0*/  HMMA.16816.F32 R32, R164, R194, R32 ;  /* 0x000000c2a420723c */ /* 0x000fe20000001820 */
[----:B------:R-:W3:Y:S05]  /*6ae0*/  LDSM.16.M88.4 R164, [R216+0x3800] ;  /* 0x00380000d8a4783b */ /* 0x000eea0000000200 */
[----:B------:R-:W5:Y:S02]  /*6af0*/  LDSM.16.M88.4 R192, [R229+0xc900] ;  /* 0x00c90000e5c0783b */ /* 0x000f640000000200 */
[C---:B-1----:R-:W-:Y:S08]  /*6b00*/  HMMA.16816.F32 R4, R168.reuse, R184, R4 ;  /* 0x000000b8a804723c */ /* 0x042ff00000001804 */
[C---:B------:R-:W-:Y:S01]  /*6b10*/  HMMA.16816.F32 R8, R168.reuse, R186, R8 ;  /* 0x000000baa808723c */ /* 0x040fe20000001808 */
[----:B------:R-:W1:Y:S07]  /*6b20*/  LDSM.16.M88.4 R184, [R229+0xd100] ;  /* 0x00d10000e5b8783b */ /* 0x000e6e0000000200 */
[C---:B----4-:R-:W-:Y:S08]  /*6b30*/  HMMA.16816.F32 R12, R168.reuse, R188, R12 ;  /* 0x000000bca80c723c */ /* 0x050ff0000000180c */
[C---:B------:R-:W-:Y:S01]  /*6b40*/  HMMA.16816.F32 R16, R168.reuse, R190, R16 ;  /* 0x000000bea810723c */ /* 0x040fe20000001810 */
[----:B------:R-:W-:Y:S07]  /*6b50*/  LDSM.16.M88.4 R188, [R225+0x18100] ;  /* 0x01810000e1bc783b */ /* 0x000fee0000000200 */
[C---:B--2---:R-:W-:Y:S08]  /*6b60*/  HMMA.16816.F32 R20, R168.reuse, R172, R20 ;  /* 0x000000aca814723c */ /* 0x044ff00000001814 */
[C---:B------:R-:W-:Y:S01]  /*6b70*/  HMMA.16816.F32 R24, R168.reuse, R174, R24 ;  /* 0x000000aea818723c */ /* 0x040fe20000001818 */
[----:B------:R-:W-:Y:S07]  /*6b80*/  LDSM.16.M88.4 R172, [R210] ;  /* 0x00000000d2ac783b */ /* 0x000fee0000000200 */
[C---:B---3--:R-:W-:Y:S08]  /*6b90*/  HMMA.16816.F32 R28, R168.reuse, R164, R28 ;  /* 0x000000a4a81c723c */ /* 0x048ff0000000181c */
[----:B------:R-:W-:Y:S01]  /*6ba0*/  HMMA.16816.F32 R32, R168, R166, R32 ;  /* 0x000000a6a820723c */ /* 0x000fe20000001820 */
[----:B------:R-:W-:Y:S05]  /*6bb0*/  LDSM.16.M88.4 R164, [R226+0x18100] ;  /* 0x01810000e2a4783b */ /* 0x000fea0000000200 */
[----:B------:R-:W2:Y:S02]  /*6bc0*/  LDSM.16.M88.4 R168, [R211] ;  /* 0x00000000d3a8783b */ /* 0x000ea40000000200 */
[C---:B------:R-:W-:Y:S08]  /*6bd0*/  HMMA.16816.F32 R4, R176.reuse, R180, R4 ;  /* 0x000000b4b004723c */ /* 0x040ff00000001804 */
[C---:B------:R-:W-:Y:S01]  /*6be0*/  HMMA.16816.F32 R8, R176.reuse, R182, R8 ;  /* 0x000000b6b008723c */ /* 0x040fe20000001808 */
[----:B------:R-:W3:Y:S07]  /*6bf0*/  LDSM.16.M88.4 R180, [R209] ;  /* 0x00000000d1b4783b */ /* 0x000eee0000000200 */
[C---:B-----5:R-:W-:Y:S08]  /*6c00*/  HMMA.16816.F32 R12, R176.reuse, R192, R12 ;  /* 0x000000c0b00c723c */ /* 0x060ff0000000180c */
[C---:B------:R-:W-:Y:S01]  /*6c10*/  HMMA.16816.F32 R16, R176.reuse, R194, R16 ;  /* 0x000000c2b010723c */ /* 0x040fe20000001810 */
[----:B------:R-:W-:Y:S07]  /*6c20*/  LDSM.16.M88.4 R192, [R224+0xc100] ;  /* 0x00c10000e0c0783b */ /* 0x000fee0000000200 */
[C---:B-1----:R-:W-:Y:S08]  /*6c30*/  HMMA.16816.F32 R20, R176.reuse, R184, R20 ;  /* 0x000000b8b014723c */ /* 0x042ff00000001814 */
[C---:B------:R-:W-:Y:S01]  /*6c40*/  HMMA.16816.F32 R24, R176.reuse, R186, R24 ;  /* 0x000000bab018723c */ /* 0x040fe20000001818 */
[----:B------:R-:W1:Y:S07]  /*6c50*/  LDSM.16.M88.4 R184, [R208] ;  /* 0x00000000d0b8783b */ /* 0x000e6e0000000200 */
        /* <DEDUP_REMOVED lines=9> */
[C---:B---3--:R-:W-:Y:S08]  /*6cf0*/  HMMA.16816.F32 R20, R164.reuse, R180, R20 ;  /* 0x000000b4a414723c */ /* 0x048ff00000001814 */
[C---:B------:R-:W-:Y:S01]  /*6d00*/  HMMA.16816.F32 R24, R164.reuse, R182, R24 ;  /* 0x000000b6a418723c */ /* 0x040fe20000001818 */
[----:B------:R-:W-:Y:S07]  /*6d10*/  LDSM.16.M88.4 R180, [R216+0x4000] ;  /* 0x00400000d8b4783b */ /* 0x000fee0000000200 */
[C---:B-1----:R-:W-:Y:S08]  /*6d20*/  HMMA.16816.F32 R28, R164.reuse, R184, R28 ;  /* 0x000000b8a41c723c */ /* 0x042ff0000000181c */
[----:B------:R-:W-:Y:S01]  /*6d30*/  HMMA.16816.F32 R32, R164, R186, R32 ;  /* 0x000000baa420723c */ /* 0x000fe20000001820 */
[----:B------:R-:W1:Y:S05]  /*6d40*/  LDSM.16.M88.4 R164, [R224+0xd100] ;  /* 0x00d10000e0a4783b */ /* 0x000e6a0000000200 */
[----:B------:R-:W3:Y:S02]  /*6d50*/  LDSM.16.M88.4 R184, [R216+0x4800] ;  /* 0x00480000d8b8783b */ /* 0x000ee40000000200 */
[C---:B------:R-:W-:Y:S07]  /*6d60*/  HMMA.16816.F32 R4, R188.reuse, R192, R4 ;  /* 0x000000c0bc04723c */ /* 0x040fee0000001804 */
[----:B------:R-:W-:Y:S01]  /*6d70*/  @P6 IADD3 R193, P6, R236, UR21, RZ ;  /* 0x00000015ecc16c10 */ /* 0x000fe2000ffde0ff */
[C---:B------:R-:W-:Y:S08]  /*6d80*/  HMMA.16816.F32 R8, R188.reuse, R194, R8 ;  /* 0x000000c2bc08723c */ /* 0x040ff00000001808 */
[C---:B--2---:R-:W-:Y:S04]  /*6d90*/  HMMA.16816.F32 R12, R188.reuse, R168, R12 ;  /* 0x000000a8bc0c723c */ /* 0x044fe8000000180c */
[----:B------:R-:W-:Y:S02]  /*6da0*/  @P5 IADD3.X R194, R243, UR20, RZ, P6, !PT ;  /* 0x00000014f3c25c10 */ /* 0x000fe4000b7fe4ff */
[----:B------:R-:W-:Y:S02]  /*6db0*/  PLOP3.LUT P5, PT, PT, PT, UP3, 0x80, 0x0 ;  /* 0x000000000000781c */ /* 0x000fe40003faf038 */
[C---:B------:R-:W-:Y:S01]  /*6dc0*/  HMMA.16816.F32 R16, R188.reuse, R170, R16 ;  /* 0x000000aabc10723c */ /* 0x040fe20000001810 */
[----:B------:R-:W-:Y:S03]  /*6dd0*/  LDSM.16.M88.4 R168, [R216+0x5800] ;  /* 0x00580000d8a8783b */ /* 0x000fe60000000200 */
[C---:B------:R-:W-:Y:S02]  /*6de0*/  @P0 LEA R0, P6, R193.reuse, c[0x0][0x1c8], 0x1 ;  /* 0x00007200c1000a11 */ /* 0x040fe400078c08ff */
[----:B------:R-:W-:Y:S02]  /*6df0*/  PLOP3.LUT P0, PT, PT, PT, UP3, 0x80, 0x0 ;  /* 0x000000000000781c */ /* 0x000fe40003f0f038 */
[C---:B-1----:R-:W-:Y:S08]  /*6e00*/  HMMA.16816.F32 R20, R188.reuse, R164, R20 ;  /* 0x000000a4bc14723c */ /* 0x042ff00000001814 */
[C---:B------:R-:W-:Y:S01]  /*6e10*/  HMMA.16816.F32 R24, R188.reuse, R166, R24 ;  /* 0x000000a6bc18723c */ /* 0x040fe20000001818 */
[----:B------:R-:W1:Y:S03]  /*6e20*/  LDSM.16.M88.4 R164, [R216+0x5000] ;  /* 0x00500000d8a4783b */ /* 0x000e660000000200 */
[----:B------:R-:W-:Y:S02]  /*6e30*/  @P5 LEA.HI.X R193, R193, c[0x0][0x1cc], R194, 0x1, P6 ;  /* 0x00007300c1c15a11 */ /* 0x000fe400030f0cc2 */
[----:B------:R-:W-:Y:S02]  /*6e40*/  PLOP3.LUT P5, PT, PT, PT, UP3, 0x80, 0x0 ;  /* 0x000000000000781c */ /* 0x000fe40003faf038 */
[C---:B------:R-:W-:Y:S04]  /*6e50*/  HMMA.16816.F32 R28, R188.reuse, R172, R28 ;  /* 0x000000acbc1c723c */ /* 0x040fe8000000181c */
[----:B------:R-:W-:Y:S02]  /*6e60*/  @P0 IADD3 R195, P6, R251, UR21, RZ ;  /* 0x00000015fbc30c10 */ /* 0x000fe4000ffde0ff */
[----:B------:R-:W-:Y:S02]  /*6e70*/  PLOP3.LUT P0, PT, PT, PT, UP3, 0x80, 0x0 ;  /* 0x000000000000781c */ /* 0x000fe40003f0f038 */
[----:B------:R-:W-:Y:S01]  /*6e80*/  HMMA.16816.F32 R32, R188, R174, R32 ;  /* 0x000000aebc20723c */ /* 0x000fe20000001820 */
[----:B------:R-:W-:Y:S07]  /*6e90*/  LDSM.16.M88.4 R172, [R230+0x1c100] ;  /* 0x01c10000e6ac783b */ /* 0x000fee0000000200 */
[C---:B------:R-:W-:Y:S05]  /*6ea0*/  HMMA.16816.F32 R4, R176.reuse, R180, R4 ;  /* 0x000000b4b004723c */ /* 0x040fea0000001804 */
[----:B------:R-:W-:Y:S02]  /*6eb0*/  @P5 IADD3.X R190, R250, UR20, RZ, P6, !PT ;  /* 0x00000014fabe5c10 */ /* 0x000fe4000b7fe4ff */
[C---:B------:R-:W-:Y:S01]  /*6ec0*/  @P0 LEA R194, P6, R195.reuse, c[0x0][0x1c8], 0x1 ;  /* 0x00007200c3c20a11 */ /* 0x040fe200078c08ff */
[C---:B------:R-:W-:Y:S01]  /*6ed0*/  HMMA.16816.F32 R8, R176.reuse, R182, R8 ;  /* 0x000000b6b008723c */ /* 0x040fe20000001808 */
[----:B------:R-:W2:Y:S01]  /*6ee0*/  LDSM.16.M88.4 R180, [R229+0xe100] ;  /* 0x00e10000e5b4783b */ /* 0x000ea20000000200 */
[----:B------:R-:W-:Y:S02]  /*6ef0*/  PLOP3.LUT P5, PT, PT, PT, UP3, 0x80, 0x0 ;  /* 0x000000000000781c */ /* 0x000fe40003faf038 */
[----:B------:R-:W-:Y:S04]  /*6f00*/  PLOP3.LUT P0, PT, PT, PT, UP3, 0x80, 0x0 ;  /* 0x000000000000781c */ /* 0x000fe80003f0f038 */
[C---:B---3--:R-:W-:Y:S07]  /*6f10*/  HMMA.16816.F32 R12, R176.reuse, R184, R12 ;  /* 0x000000b8b00c723c */ /* 0x048fee000000180c */
[----:B------:R-:W-:Y:S01]  /*6f20*/  @P5 LEA.HI.X R195, R195, c[0x0][0x1cc], R190, 0x1, P6 ;  /* 0x00007300c3c35a11 */ /* 0x000fe200030f0cbe */
[C---:B------:R-:W-:Y:S01]  /*6f30*/  HMMA.16816.F32 R16, R176.reuse, R186, R16 ;  /* 0x000000bab010723c */ /* 0x040fe20000001810 */
[----:B------:R-:W3:Y:S01]  /*6f40*/  LDSM.16.M88.4 R184, [R229+0xe900] ;  /* 0x00e90000e5b8783b */ /* 0x000ee20000000200 */
[----:B------:R-:W-:Y:S02]  /*6f50*/  PLOP3.LUT P5, PT, PT, PT, UP3, 0x80, 0x0 ;  /* 0x000000000000781c */ /* 0x000fe40003faf038 */
[----:B------:R-:W-:Y:S02]  /*6f60*/  @P0 IADD3 R199, P6, R249, UR21, RZ ;  /* 0x00000015f9c70c10 */ /* 0x000fe4000ffde0ff */
[----:B------:R-:W4:Y:S01]  /*6f70*/  LDSM.16.M88.4 R188, [R229+0xf100] ;  /* 0x00f10000e5bc783b */ /* 0x000f220000000200 */
[----:B------:R-:W-:Y:S01]  /*6f80*/  PLOP3.LUT P0, PT, PT, PT, UP3, 0x80, 0x0 ;  /* 0x000000000000781c */ /* 0x000fe20003f0f038 */
[C---:B-1----:R-:W-:Y:S08]  /*6f90*/  HMMA.16816.F32 R20, R176.reuse, R164, R20 ;  /* 0x000000a4b014723c */ /* 0x042ff00000001814 */
[C---:B------:R-:W-:Y:S01]  /*6fa0*/  HMMA.16816.F32 R24, R176.reuse, R166, R24 ;  /* 0x000000a6b018723c */ /* 0x040fe20000001818 */
[----:B------:R-:W1:Y:S03]  /*6fb0*/  LDSM.16.M88.4 R164, [R229+0xf900] ;  /* 0x00f90000e5a4783b */ /* 0x000e660000000200 */
[----:B------:R-:W-:Y:S02]  /*6fc0*/  @P5 IADD3.X R202, R248, UR20, RZ, P6, !PT ;  /* 0x00000014f8ca5c10 */ /* 0x000fe4000b7fe4ff */
[C---:B------:R-:W-:Y:S02]  /*6fd0*/  @P0 LEA R198, P6, R199.reuse, c[0x0][0x1c8], 0x1 ;  /* 0x00007200c7c60a11 */ /* 0x040fe400078c08ff */
[C---:B------:R-:W-:Y:S01]  /*6fe0*/  HMMA.16816.F32 R28, R176.reuse, R168, R28 ;  /* 0x000000a8b01c723c */ /* 0x040fe2000000181c */
[----:B------:R-:W-:Y:S02]  /*6ff0*/  PLOP3.LUT P5, PT, PT, PT, UP3, 0x80, 0x0 ;  /* 0x000000000000781c */ /* 0x000fe40003faf038 */
[----:B------:R-:W-:Y:S05]  /*7000*/  PLOP3.LUT P0, PT, PT, PT, UP3, 0x80, 0x0 ;  /* 0x000000000000781c */ /* 0x000fea0003f0f038 */
[----:B------:R-:W-:Y:S01]  /*7010*/  HMMA.16816.F32 R32, R176, R170, R32 ;  /* 0x000000aab020723c */ /* 0x000fe20000001820 */
[----:B------:R-:W-:Y:S05]  /*7020*/  LDSM.16.M88.4 R168, [R226+0x1c100] ;  /* 0x01c10000e2a8783b */ /* 0x000fea0000000200 */
[----:B------:R-:W5:Y:S01]  /*7030*/  LDSM.16.M88.4 R176, [R207] ;  /* 0x00000000cfb0783b */ /* 0x000f620000000200 */
[----:B------:R-:W-:Y:S01]  /*7040*/  @P5 LEA.HI.X R199, R199, c[0x0][0x1cc], R202, 0x1, P6 ;  /* 0x00007300c7c75a11 */ /* 0x000fe200030f0cca */
[C---:B--2---:R-:W-:Y:S01]  /*7050*/  HMMA.16816.F32 R4, R172.reuse, R180, R4 ;  /* 0x000000b4ac04723c */ /* 0x044fe20000001804 */
[----:B------:R-:W-:Y:S04]  /*7060*/  PLOP3.LUT P5, PT, PT, PT, UP3, 0x80, 0x0 ;  /* 0x000000000000781c */ /* 0x000fe80003faf038 */
[----:B------:R-:W-:Y:S01]  /*7070*/  @P0 IADD3 R203, P6, R247, UR21, RZ ;  /* 0x00000015f7cb0c10 */ /* 0x000fe2000ffde0ff */
[----:B------:R-:W-:Y:S01]  /*7080*/  @UP3 UIADD3 UR21, UP0, UR13, UR21, URZ ;  /* 0x000000150d153290 */ /* 0x000fe2000ff1e03f */
[----:B------:R-:W-:Y:S01]  /*7090*/  PLOP3.LUT P0, PT, PT, PT, UP3, 0x80, 0x0 ;  /* 0x000000000000781c */ /* 0x000fe20003f0f038 */
[C---:B------:R-:W-:Y:S01]  /*70a0*/  HMMA.16816.F32 R8, R172.reuse, R182, R8 ;  /* 0x000000b6ac08723c */ /* 0x040fe20000001808 */
[----:B------:R-:W2:Y:S07]  /*70b0*/  LDSM.16.M88.4 R180, [R206] ;  /* 0x00000000ceb4783b */ /* 0x000eae0000000200 */
[C---:B---3--:R-:W-:Y:S08]  /*70c0*/  HMMA.16816.F32 R12, R172.reuse, R184, R12 ;  /* 0x000000b8ac0c723c */ /* 0x048ff0000000180c */
[C---:B------:R-:W-:Y:S07]  /*70d0*/  HMMA.16816.F32 R16, R172.reuse, R186, R16 ;  /* 0x000000baac10723c */ /* 0x040fee0000001810 */
[----:B------:R-:W-:Y:S01]  /*70e0*/  @P5 IADD3.X R186, R246, UR20, RZ, P6, !PT ;  /* 0x00000014f6ba5c10 */ /* 0x000fe2000b7fe4ff */
[C---:B----4-:R-:W-:Y:S01]  /*70f0*/  HMMA.16816.F32 R20, R172.reuse, R188, R20 ;  /* 0x000000bcac14723c */ /* 0x050fe20000001814 */
[----:B------:R-:W-:Y:S01]  /*7100*/  PLOP3.LUT P5, PT, PT, PT, UP3, 0x80, 0x0 ;  /* 0x000000000000781c */ /* 0x000fe20003faf038 */
[----:B------:R-:W-:Y:S02]  /*7110*/  @UP3 UIADD3.X UR20, UR12, UR20, URZ, UP0, !UPT ;  /* 0x000000140c143290 */ /* 0x000fe400087fe43f */
[C---:B------:R-:W-:Y:S02]  /*7120*/  @P0 LEA R202, P6, R203.reuse, c[0x0][0x1c8], 0x1 ;  /* 0x00007200cbca0a11 */ /* 0x040fe400078c08ff */
[----:B------:R-:W-:Y:S02]  /*7130*/  PLOP3.LUT P0, PT, PT, PT, UP3, 0x80, 0x0 ;  /* 0x000000000000781c */ /* 0x000fe40003f0f038 */
[C---:B------:R-:W-:Y:S01]  /*7140*/  HMMA.16816.F32 R24, R172.reuse, R190, R24 ;  /* 0x000000beac18723c */ /* 0x040fe20000001818 */
[----:B------:R-:W-:Y:S07]  /*7150*/  LDSM.16.M88.4 R188, [R204] ;  /* 0x00000000ccbc783b */ /* 0x000fee0000000200 */
[C---:B-1----:R-:W-:Y:S04]  /*7160*/  HMMA.16816.F32 R28, R172.reuse, R164, R28 ;  /* 0x000000a4ac1c723c */ /* 0x042fe8000000181c */
[----:B------:R-:W-:Y:S02]  /*7170*/  @P5 LEA.HI.X R203, R203, c[0x0][0x1cc], R186, 0x1, P6 ;  /* 0x00007300cbcb5a11 */ /* 0x000fe400030f0cba */
[----:B------:R-:W1:Y:S01]  /*7180*/  LDSM.16.M88.4 R184, [R205] ;  /* 0x00000000cdb8783b */ /* 0x000e620000000200 */
[----:B------:R-:W-:Y:S01]  /*7190*/  PLOP3.LUT P5, PT, PT, PT, UP3, 0x80, 0x0 ;  /* 0x000000000000781c */ /* 0x000fe20003faf038 */
[----:B------:R-:W-:Y:S03]  /*71a0*/  HMMA.16816.F32 R32, R172, R166, R32 ;  /* 0x000000a6ac20723c */ /* 0x000fe60000001820 */
[----:B------:R-:W-:Y:S01]  /*71b0*/  LDSM.16.M88.4 R164, [R225+0x1c100] ;  /* 0x01c10000e1a4783b */ /* 0x000fe20000000200 */
[----:B------:R-:W-:Y:S02]  /*71c0*/  @P0 IADD3 R201, P6, R236, UR21, RZ ;  /* 0x00000015ecc90c10 */ /* 0x000fe4000ffde0ff */
[----:B------:R-:W-:Y:S02]  /*71d0*/  PLOP3.LUT P0, PT, PT, PT, UP3, 0x80, 0x0 ;  /* 0x000000000000781c */ /* 0x000fe40003f0f038 */
[C---:B-----5:R-:W-:Y:S08]  /*71e0*/  HMMA.16816.F32 R4, R168.reuse, R176, R4 ;  /* 0x000000b0a804723c */ /* 0x060ff00000001804 */
[C---:B------:R-:W-:Y:S01]  /*71f0*/  HMMA.16816.F32 R8, R168.reuse, R178, R8 ;  /* 0x000000b2a808723c */ /* 0x040fe20000001808 */
[----:B------:R-:W-:Y:S03]  /*7200*/  LDSM.16.M88.4 R176, [R224+0xe900] ;  /* 0x00e90000e0b0783b */ /* 0x000fe60000000200 */
[----:B------:R-:W-:Y:S02]  /*7210*/  @P5 IADD3.X R174, R243, UR20, RZ, P6, !PT ;  /* 0x00000014f3ae5c10 */ /* 0x000fe4000b7fe4ff */
[----:B------:R-:W-:Y:S02]  /*7220*/  PLOP3.LUT P5, PT, PT, PT, UP3, 0x80, 0x0 ;  /* 0x000000000000781c */ /* 0x000fe40003faf038 */
[C---:B--2---:R-:W-:Y:S04]  /*7230*/  HMMA.16816.F32 R12, R168.reuse, R180, R12 ;  /* 0x000000b4a80c723c */ /* 0x044fe8000000180c */
[C---:B------:R-:W-:Y:S02]  /*7240*/  @P0 LEA R197, P6, R201.reuse, c[0x0][0x1c8], 0x1 ;  /* 0x00007200c9c50a11 */ /* 0x040fe400078c08ff */
[----:B------:R-:W-:Y:S02]  /*7250*/  PLOP3.LUT P0, PT, PT, PT, UP3, 0x80, 0x0 ;  /* 0x000000000000781c */ /* 0x000fe40003f0f038 */
[C---:B------:R-:W-:Y:S01]  /*7260*/  HMMA.16816.F32 R16, R168.reuse, R182, R16 ;  /* 0x000000b6a810723c */ /* 0x040fe20000001810 */
[----:B------:R-:W-:Y:S07]  /*7270*/  LDSM.16.M88.4 R180, [R224+0xf100] ;  /* 0x00f10000e0b4783b */ /* 0x000fee0000000200 */
[C---:B-1----:R-:W-:Y:S04]  /*7280*/  HMMA.16816.F32 R20, R168.reuse, R184, R20 ;  /* 0x000000b8a814723c */ /* 0x042fe80000001814 */
[----:B------:R-:W-:Y:S02]  /*7290*/  @P5 LEA.HI.X R201, R201, c[0x0][0x1cc], R174, 0x1, P6 ;  /* 0x00007300c9c95a11 */ /* 0x000fe400030f0cae */
[----:B------:R-:W1:Y:S01]  /*72a0*/  LDSM.16.M88.4 R172, [R224+0xe100] ;  /* 0x00e10000e0ac783b */ /* 0x000e620000000200 */
[----:B------:R-:W-:Y:S01]  /*72b0*/  @P0 IADD3 R192, P6, R251, UR21, RZ ;  /* 0x00000015fbc00c10 */ /* 0x000fe2000ffde0ff */
[C---:B------:R-:W-:Y:S01]  /*72c0*/  HMMA.16816.F32 R24, R168.reuse, R186, R24 ;  /* 0x000000baa818723c */ /* 0x040fe20000001818 */
[----:B------:R-:W-:Y:S02]  /*72d0*/  PLOP3.LUT P0, PT, PT, PT, UP3, 0x80, 0x0 ;  /* 0x000000000000781c */ /* 0x000fe40003f0f038 */
[----:B------:R-:W-:Y:S05]  /*72e0*/  PLOP3.LUT P5, PT, PT, PT, UP3, 0x80, 0x0 ;  /* 0x000000000000781c */ /* 0x000fea0003faf038 */
[C---:B------:R-:W-:Y:S08]  /*72f0*/  HMMA.16816.F32 R28, R168.reuse, R188, R28 ;  /* 0x000000bca81c723c */ /* 0x040ff0000000181c */
[----:B------:R-:W-:Y:S01]  /*7300*/  HMMA.16816.F32 R32, R168, R190, R32 ;  /* 0x000000bea820723c */ /* 0x000fe20000001820 */
[----:B------:R-:W2:Y:S03]  /*7310*/  LDSM.16.M88.4 R168, [R224+0xf900] ;  /* 0x00f90000e0a8783b */ /* 0x000ea60000000200 */
[----:B------:R-:W-:Y:S02]  /*7320*/  @P5 IADD3.X R187, R250, UR20, RZ, P6, !PT ;  /* 0x00000014fabb5c10 */ /* 0x000fe4000b7fe4ff */
[C---:B------:R-:W-:Y:S02]  /*7330*/  @P0 LEA R186, P6, R192.reuse, c[0x0][0x1c8], 0x1 ;  /* 0x00007200c0ba0a11 */ /* 0x040fe400078c08ff */
[----:B------:R-:W-:Y:S02]  /*7340*/  PLOP3.LUT P5, PT, PT, PT, UP3, 0x80, 0x0 ;  /* 0x000000000000781c */ /* 0x000fe40003faf038 */
[----:B------:R-:W-:Y:S11]  /*7350*/  PLOP3.LUT P0, PT, PT, PT, UP3, 0x80, 0x0 ;  /* 0x000000000000781c */ /* 0x000ff60003f0f038 */
[----:B------:R-:W-:Y:S01]  /*7360*/  @P5 LEA.HI.X R187, R192, c[0x0][0x1cc], R187, 0x1, P6 ;  /* 0x00007300c0bb5a11 */ /* 0x000fe200030f0cbb */
[C---:B-1----:R-:W-:Y:S01]  /*7370*/  HMMA.16816.F32 R4, R164.reuse, R172, R4 ;  /* 0x000000aca404723c */ /* 0x042fe20000001804 */
[----:B------:R-:W-:Y:S04]  /*7380*/  PLOP3.LUT P5, PT, PT, PT, UP3, 0x80, 0x0 ;  /* 0x000000000000781c */ /* 0x000fe80003faf038 */
[----:B------:R-:W-:Y:S02]  /*7390*/  @P0 IADD3 R185, P6, R249, UR21, RZ ;  /* 0x00000015f9b90c10 */ /* 0x000fe4000ffde0ff */
[----:B------:R-:W-:Y:S01]  /*73a0*/  PLOP3.LUT P0, PT, PT, PT, UP3, 0x80, 0x0 ;  /* 0x000000000000781c */ /* 0x000fe20003f0f038 */
[C---:B------:R-:W-:Y:S01]  /*73b0*/  HMMA.16816.F32 R8, R164.reuse, R174, R8 ;  /* 0x000000aea408723c */ /* 0x040fe20000001808 */
[----:B------:R-:W-:Y:S07]  /*73c0*/  LDSM.16.M88.4 R172, [R216+0x6800] ;  /* 0x00680000d8ac783b */ /* 0x000fee0000000200 */
[C---:B------:R-:W-:Y:S04]  /*73d0*/  HMMA.16816.F32 R12, R164.reuse, R176, R12 ;  /* 0x000000b0a40c723c */ /* 0x040fe8000000180c */
[C---:B------:R-:W-:Y:S02]  /*73e0*/  @P0 LEA R190, P0, R185.reuse, c[0x0][0x1c8], 0x1 ;  /* 0x00007200b9be0a11 */ /* 0x040fe400078008ff */
[----:B------:R-:W-:Y:S02]  /*73f0*/  @P5 IADD3.X R191, R248, UR20, RZ, P6, !PT ;  /* 0x00000014f8bf5c10 */ /* 0x000fe4000b7fe4ff */
[C---:B------:R-:W-:Y:S01]  /*7400*/  HMMA.16816.F32 R16, R164.reuse, R178, R16 ;  /* 0x000000b2a410723c */ /* 0x040fe20000001810 */
[----:B------:R-:W-:Y:S01]  /*7410*/  LDSM.16.M88.4 R176, [R216+0x7000] ;  /* 0x00700000d8b0783b */ /* 0x000fe20000000200 */
[----:B------:R-:W-:Y:S02]  /*7420*/  PLOP3.LUT P5, PT, PT, PT, UP3, 0x80, 0x0 ;  /* 0x000000000000781c */ /* 0x000fe40003faf038 */
[----:B------:R-:W-:Y:S04]  /*7430*/  PLOP3.LUT P6, PT, PT, PT, UP3, 0x80, 0x0 ;  /* 0x000000000000781c */ /* 0x000fe80003fcf038 */
[C---:B------:R-:W-:Y:S07]  /*7440*/  HMMA.16816.F32 R20, R164.reuse, R180, R20 ;  /* 0x000000b4a414723c */ /* 0x040fee0000001814 */
[----:B------:R-:W-:Y:S01]  /*7450*/  @P5 LEA.HI.X R191, R185, c[0x0][0x1cc], R191, 0x1, P0 ;  /* 0x00007300b9bf5a11 */ /* 0x000fe200000f0cbf */
[C---:B------:R-:W-:Y:S01]  /*7460*/  HMMA.16816.F32 R24, R164.reuse, R182, R24 ;  /* 0x000000b6a418723c */ /* 0x040fe20000001818 */
[----:B------:R-:W-:Y:S01]  /*7470*/  LDSM.16.M88.4 R180, [R216+0x7800] ;  /* 0x00780000d8b4783b */ /* 0x000fe20000000200 */
[----:B------:R-:W-:Y:S02]  /*7480*/  PLOP3.LUT P5, PT, PT, PT, UP3, 0x80, 0x0 ;  /* 0x000000000000781c */ /* 0x000fe40003faf038 */
[----:B------:R-:W-:Y:S02]  /*7490*/  PLOP3.LUT P0, PT, PT, PT, UP3, 0x80, 0x0 ;  /* 0x000000000000781c */ /* 0x000fe40003f0f038 */
[----:B------:R-:W-:Y:S02]  /*74a0*/  @P6 IADD3 R189, P6, R247, UR21, RZ ;  /* 0x00000015f7bd6c10 */ /* 0x000fe4000ffde0ff */
[C---:B--2---:R-:W-:Y:S08]  /*74b0*/  HMMA.16816.F32 R28, R164.reuse, R168, R28 ;  /* 0x000000a8a41c723c */ /* 0x044ff0000000181c */
[----:B------:R-:W-:Y:S01]  /*74c0*/  HMMA.16816.F32 R32, R164, R170, R32 ;  /* 0x000000aaa420723c */ /* 0x000fe20000001820 */
[----:B------:R-:W-:Y:S03]  /*74d0*/  LDSM.16.M88.4 R164, [R223+0x1c100] ;  /* 0x01c10000dfa4783b */ /* 0x000fe60000000200 */
[----:B------:R-:W-:Y:S01]  /*74e0*/  @P0 IMAD.MOV.U32 R192, RZ, RZ, R0 ;  /* 0x000000ffffc00224 */ /* 0x000fe200078e0000 */
[----:B------:R-:W-:Y:S01]  /*74f0*/  PLOP3.LUT P0, PT, PT, PT, UP3, 0x80, 0x0 ;  /* 0x000000000000781c */ /* 0x000fe20003f0f038 */
[----:B------:R-:W1:Y:S02]  /*7500*/  LDSM.16.M88.4 R168, [R216+0x6000] ;  /* 0x00600000d8a8783b */ /* 0x000e640000000200 */
[----:B------:R-:W-:Y:S04]  /*7510*/  DEPBAR.LE SB0, 0x0 ;  /* 0x000080000000791a */ /* 0x000fe80000000000 */
[----:B------:R-:W-:Y:S06]  /*7520*/  BAR.SYNC.DEFER_BLOCKING 0x0 ;  /* 0x0000000000007b1d */ /* 0x000fec0000010000 */
[----:B------:R-:W-:Y:S01]  /*7530*/  @P0 IADD3.X R0, R246, UR20, RZ, P6, !PT ;  /* 0x00000014f6000c10 */ /* 0x000fe2000b7fe4ff */
[----:B------:R-:W-:Y:S01]  /*7540*/  USHF.L.U32 UR20, UR14, 0x6, URZ ;  /* 0x000000060e147899 */ /* 0x000fe2000800063f */
[----:B------:R-:W-:Y:S02]  /*7550*/  PLOP3.LUT P0, PT, PT, PT, UP3, 0x80, 0x0 ;  /* 0x000000000000781c */ /* 0x000fe40003f0f038 */
[----:B------:R-:W-:Y:S02]  /*7560*/  PLOP3.LUT P6, PT, PT, PT, UP3, 0x80, 0x0 ;  /* 0x000000000000781c */ /* 0x000fe40003fcf038 */
[----:B------:R-:W-:Y:S01]  /*7570*/  PLOP3.LUT P6, PT, PT, PT, UP3, 0x80, 0x0 ;  /* 0x000000000000781c */ /* 0x000fe20003fcf038 */
[----:B------:R-:W-:Y:S01]  /*7580*/  @!PT LDS RZ, [RZ] ;  /* 0x00000000fffff984 */ /* 0x000fe20000000800 */
[----:B------:R-:W-:Y:S01]  /*7590*/  @!PT LDS RZ, [RZ] ;  /* 0x00000000fffff984 */ /* 0x000fe20000000800 */
[----:B------:R-:W-:Y:S01]  /*75a0*/  @!PT LDS RZ, [RZ] ;  /* 0x00000000fffff984 */ /* 0x000fe20000000800 */
[----:B------:R2:W-:Y:S01]  /*75b0*/  @P5 LDGSTS.E.BYPASS.LTC128B.128 [R231+0x8100], [R192.64], !P4 ;  /* 0x08100000c0e75fae */ /* 0x0005e2000e101d52 */
[----:B------:R-:W-:Y:S01]  /*75c0*/  PLOP3.LUT P5, PT, PT, PT, UP3, 0x80, 0x0 ;  /* 0x000000000000781c */ /* 0x000fe20003faf038 */
[C---:B-1----:R-:W-:Y:S11]  /*75d0*/  HMMA.16816.F32 R4, R164.reuse, R168, R4 ;  /* 0x000000a8a404723c */ /* 0x042ff60000001804 */
[----:B------:R-:W-:Y:S01]  /*75e0*/  @!UPT UIADD3 URZ, URZ, URZ, URZ ;  /* 0x0000003f3f3ff290 */ /* 0x000fe2000fffe03f */
[C---:B------:R-:W-:Y:S01]  /*75f0*/  @P5 LEA R185, P5, R189.reuse, c[0x0][0x1c8], 0x1 ;  /* 0x00007200bdb95a11 */ /* 0x040fe200078a08ff */
[C---:B------:R-:W-:Y:S08]  /*7600*/  HMMA.16816.F32 R8, R164.reuse, R170, R8 ;  /* 0x000000aaa408723c */ /* 0x040ff00000001808 */
[C---:B------:R-:W-:Y:S04]  /*7610*/  HMMA.16816.F32 R12, R164.reuse, R172, R12 ;  /* 0x000000aca40c723c */ /* 0x040fe8000000180c */
[----:B------:R-:W-:Y:S01]  /*7620*/  @P0 LEA.HI.X R0, R189, c[0x0][0x1cc], R0, 0x1, P5 ;  /* 0x00007300bd000a11 */ /* 0x000fe200028f0c00 */
[----:B--2---:R-:W-:Y:S01]  /*7630*/  IMAD.MOV.U32 R193, RZ, RZ, R233 ;  /* 0x000000ffffc17224 */ /* 0x004fe200078e00e9 */
[----:B------:R-:W-:Y:S02]  /*7640*/  PLOP3.LUT P5, PT, PT, PT, UP3, 0x80, 0x0 ;  /* 0x000000000000781c */ /* 0x000fe40003faf038 */
[----:B------:R-:W-:Y:S01]  /*7650*/  PLOP3.LUT P0, PT, PT, PT, UP3, 0x80, 0x0 ;  /* 0x000000000000781c */ /* 0x000fe20003f0f038 */
[C---:B------:R-:W-:Y:S01]  /*7660*/  HMMA.16816.F32 R16, R164.reuse, R174, R16 ;  /* 0x000000aea410723c */ /* 0x040fe20000001810 */
[----:B------:R-:W-:Y:S07]  /*7670*/  PLOP3.LUT P0, PT, PT, PT, UP3, 0x80, 0x0 ;  /* 0x000000000000781c */ /* 0x000fee0003f0f038 */
[C---:B------:R-:W-:Y:S02]  /*7680*/  HMMA.16816.F32 R20, R164.reuse, R176, R20 ;  /* 0x000000b0a414723c */ /* 0x040fe40000001814 */
[----:B------:R1:W-:Y:S01]  /*7690*/  @P5 LDGSTS.E.BYPASS.LTC128B.128 [R231+0xa100], [R194.64], !P3 ;  /* 0x0a100000c2e75fae */ /* 0x0003e2000d901d52 */
[----:B------:R-:W-:Y:S02]  /*76a0*/  PLOP3.LUT P5, PT, PT, PT, UP3, 0x80, 0x0 ;  /* 0x000000000000781c */ /* 0x000fe40003faf038 */
[----:B------:R-:W-:Y:S02]  /*76b0*/  PLOP3.LUT P5, PT, PT, PT, UP3, 0x80, 0x0 ;  /* 0x000000000000781c */ /* 0x000fe40003faf038 */
[----:B------:R2:W-:Y:S01]  /*76c0*/  @P6 LDGSTS.E.BYPASS.LTC128B.128 [R231+0xc100], [R198.64], !P2 ;  /* 0x0c100000c6e76fae */ /* 0x0005e2000d101d52 */
[----:B------:R-:W-:Y:S01]  /*76d0*/  PLOP3.LUT P6, PT, PT, PT, UP3, 0x80, 0x0 ;  /* 0x000000000000781c */ /* 0x000fe20003fcf038 */
[C---:B------:R-:W-:Y:S03]  /*76e0*/  HMMA.16816.F32 R24, R164.reuse, R178, R24 ;  /* 0x000000b2a418723c */ /* 0x040fe60000001818 */
[----:B------:R2:W-:Y:S01]  /*76f0*/  @P0 LDGSTS.E.BYPASS.LTC128B.128 [R231+0xe100], [R202.64], !P1 ;  /* 0x0e100000cae70fae */ /* 0x0005e2000c901d52 */
[----:B------:R-:W-:Y:S02]  /*7700*/  PLOP3.LUT P0, PT, PT, PT, UP3, 0x80, 0x0 ;  /* 0x000000000000781c */ /* 0x000fe40003f0f038 */
[----:B------:R-:W-:Y:S02]  /*7710*/  PLOP3.LUT P0, PT, PT, PT, UP3, 0x80, 0x0 ;  /* 0x000000000000781c */ /* 0x000fe40003f0f038 */
[----:B------:R-:W-:Y:S01]  /*7720*/  PLOP3.LUT P0, PT, PT, PT, UP3, 0x80, 0x0 ;  /* 0x000000000000781c */ /* 0x000fe20003f0f038 */
[C---:B------:R-:W-:Y:S03]  /*7730*/  HMMA.16816.F32 R28, R164.reuse, R180, R28 ;  /* 0x000000b4a41c723c */ /* 0x040fe6000000181c */
[----:B------:R-:W-:Y:S01]  /*7740*/  @P6 IMAD.MOV.U32 R200, RZ, RZ, R197 ;  /* 0x000000ffffc86224 */ /* 0x000fe200078e00c5 */
[----:B------:R-:W-:Y:S04]  /*7750*/  PLOP3.LUT P6, PT, PT, PT, UP3, 0x80, 0x0 ;  /* 0x000000000000781c */ /* 0x000fe80003fcf038 */
[----:B------:R2:W-:Y:S01]  /*7760*/  @P5 LDGSTS.E.BYPASS.LTC128B.128 [R231+0x9100], [R200.64], !P4 ;  /* 0x09100000c8e75fae */ /* 0x0005e2000e101d52 */
[----:B------:R-:W-:Y:S01]  /*7770*/  PLOP3.LUT P5, PT, PT, PT, UP2, 0x80, 0x0 ;  /* 0x000000000000781c */ /* 0x000fe20003faf028 */
[----:B------:R-:W-:Y:S07]  /*7780*/  HMMA.16816.F32 R32, R164, R182, R32 ;  /* 0x000000b6a420723c */ /* 0x000fee0000001820 */
[----:B------:R3:W-:Y:S01]  /*7790*/  @P6 LDGSTS.E.BYPASS.LTC128B.128 [R231+0xb100], [R186.64], !P3 ;  /* 0x0b100000bae76fae */ /* 0x0007e2000d901d52 */
[----:B------:R-:W-:Y:S04]  /*77a0*/  PLOP3.LUT P6, PT, PT, PT, UP3, 0x80, 0x0 ;  /* 0x000000000000781c */ /* 0x000fe80003fcf038 */
[----:B------:R-:W-:Y:S01]  /*77b0*/  @P5 IMAD.MOV.U32 R193, RZ, RZ, R245 ;  /* 0x000000ffffc15224 */ /* 0x000fe200078e00f5 */
[----:B------:R-:W-:Y:S04]  /*77c0*/  PLOP3.LUT P5, PT, PT, PT, UP3, 0x80, 0x0 ;  /* 0x000000000000781c */ /* 0x000fe80003faf038 */
[----:B-1----:R-:W1:Y:S05]  /*77d0*/  SHFL.IDX PT, R194, R193, RZ, 0x1c1f ;  /* 0x001c1fffc1c27589 */ /* 0x002e6a00000e0000 */
[----:B------:R4:W-:Y:S04]  /*77e0*/  @P6 LDGSTS.E.BYPASS.LTC128B.128 [R231+0xd100], [R190.64], !P2 ;  /* 0x0d100000bee76fae */ /* 0x0009e8000d101d52 */
[----:B----4-:R-:W-:Y:S02]  /*77f0*/  @P5 IMAD.MOV.U32 R190, RZ, RZ, R185 ;  /* 0x000000ffffbe5224 */ /* 0x010fe400078e00b9 */
[----:B------:R-:W-:Y:S02]  /*7800*/  @P5 IMAD.MOV.U32 R191, RZ, RZ, R0 ;  /* 0x000000ffffbf5224 */ /* 0x000fe400078e0000 */
[----:B------:R-:W-:Y:S02]  /*7810*/  IMAD.U32 R0, RZ, RZ, UR20 ;  /* 0x00000014ff007e24 */ /* 0x000fe4000f8e00ff */
[----:B------:R-:W-:Y:S01]  /*7820*/  IMAD.U32 R185, RZ, RZ, UR16 ;  /* 0x00000010ffb97e24 */ /* 0x000fe2000f8e00ff */
[----:B------:R4:W-:Y:S01]  /*7830*/  @P0 LDGSTS.E.BYPASS.LTC128B.128 [R231+0xf100], [R190.64], !P1 ;  /* 0x0f100000bee70fae */ /* 0x0009e2000c901d52 */
[----:B------:R-:W-:Y:S02]  /*7840*/  PLOP3.LUT P0, PT, PT, PT, UP1, 0x40, 0x0 ;  /* 0x000000000000781c */ /* 0x000fe40003f0e818 */
[----:B---3--:R-:W-:Y:S02]  /*7850*/  IADD3 R186, -R240, 0x1, -R0 ;  /* 0x00000001f0ba7810 */ /* 0x008fe40007ffe900 */
[----:B------:R-:W0:Y:S02]  /*7860*/  LDGDEPBAR ;  /* 0x00000000000079af */ /* 0x000e240000000000 */
[----:B------:R-:W-:Y:S04]  /*7870*/  IADD3 R185, -R185, UR9, R186 ;  /* 0x00000009b9b97c10 */ /* 0x000fe8000fffe1ba */
[C---:B------:R-:W-:Y:S02]  /*7880*/  IADD3 R187, R185.reuse, c[0x0][0x328], RZ ;  /* 0x0000ca00b9bb7a10 */ /* 0x040fe40007ffe0ff */
[----:B------:R-:W-:Y:S03]  /*7890*/  IADD3 R185, R185, UR15, RZ ;  /* 0x0000000fb9b97c10 */ /* 0x000fe6000fffe0ff */
[--C-:B-1----:R-:W-:Y:S02]  /*78a0*/  IMAD.IADD R195, R187, 0x1, R194.reuse ;  /* 0x00000001bbc37824 */ /* 0x102fe400078e02c2 */
[----:B----4-:R-:W-:Y:S01]  /*78b0*/  IMAD.IADD R191, R185, 0x1, R194 ;  /* 0x00000001b9bf7824 */ /* 0x010fe200078e02c2 */
        /* <DEDUP_REMOVED lines=15> */
.L_x_2493:
[----:B------:R-:W-:Y:S04]  /*79b0*/  MOV R164, c[0x0][0x32c] ;  /* 0x0000cb0000a47a02 */ /* 0x000fe80000000f00 */
[----:B------:R-:W-:Y:S11]  /*79c0*/  ISETP.NE.AND P0, PT, R164, 0x1, PT ;  /* 0x00000001a400780c */ /* 0x000ff60003f05270 */
[----:B------:R-:W-:Y:S02]  /*79d0*/  @!UPT UIADD3 URZ, URZ, URZ, URZ ;  /* 0x0000003f3f3ff290 */ /* 0x000fe4000fffe03f */
[----:B------:R-:W-:Y:S05]  /*79e0*/  @P0 IMAD.HI.U32 R164, R165, c[0x0][0x330], RZ ;  /* 0x0000cc00a5a40a27 */ /* 0x000fea00078e00ff */
[----:B------:R-:W-:Y:S02]  /*79f0*/  @P0 SHF.R.U32.HI R165, RZ, c[0x0][0x334], R164 ;  /* 0x0000cd00ffa50a19 */ /* 0x000fe400000116a4 */
.L_x_2494:
[----:B------:R-:W-:Y:S05]  /*7a00*/  BSYNC B0 ;  /* 0x0000000000007941 */ /* 0x000fea0003800000 */
.L_x_2492:
[----:B------:R-:W-:Y:S04]  /*7a10*/  IMAD R165, R165, c[0x0][0x32c], -R0 ;  /* 0x0000cb00a5a57a24 */ /* 0x000fe800078e0a00 */
[----:B------:R-:W-:Y:S05]  /*7a20*/  IMAD.IADD R166, R165, 0x1, -R240 ;  /* 0x00000001a5a67824 */ /* 0x000fea00078e0af0 */
[----:B------:R-:W-:Y:S02]  /*7a30*/  IADD3 R164, R166, c[0x0][0x32c], RZ ;  /* 0x0000cb00a6a47a10 */ /* 0x000fe40007ffe0ff */
[----:B------:R-:W-:Y:S02]  /*7a40*/  IMNMX R191, R191, R166, !PT ;  /* 0x000000a6bfbf7217 */ /* 0x000fe40007800200 */
[----:B------:R-:W-:Y:S02]  /*7a50*/  IMNMX R195, R195, R164, PT ;  /* 0x000000a4c3c37217 */ /* 0x000fe40003800200 */
.L_x_2491:
[----:B--2---:R-:W-:Y:S06]  /*7a60*/  UISETP.GT.AND UP0, UPT, UR14, -0x1, UPT ;  /* 0xffffffff0e00788c */ /* 0x004fec000bf04270 */
[----:B------:R-:W-:Y:S02]  /*7a70*/  PLOP3.LUT P0, PT, PT, PT, UP0, 0x80, 0x0 ;  /* 0x000000000000781c */ /* 0x000fe40003f0f008 */
[----:B------:R-:W-:Y:S02]  /*7a80*/  PLOP3.LUT P6, PT, PT, PT, UP0, 0x80, 0x0 ;  /* 0x000000000000781c */ /* 0x000fe40003fcf008 */
[C---:B------:R-:W-:Y:S02]  /*7a90*/  ISETP.GT.AND P0, PT, R191.reuse, RZ, P0 ;  /* 0x000000ffbf00720c */ /* 0x040fe40000704270 */
[----:B------:R-:W-:Y:S02]  /*7aa0*/  ISETP.GT.AND P6, PT, R191, 0x8, P6 ;  /* 0x00000008bf00780c */ /* 0x000fe400037c4270 */
[----:B------:R-:W-:Y:S02]  /*7ab0*/  ISETP.LT.OR P5, PT, R195, 0x1, P0 ;  /* 0x00000001c300780c */ /* 0x000fe400007a1670 */
[----:B------:R-:W-:Y:S02]  /*7ac0*/  PLOP3.LUT P0, PT, PT, PT, UP0, 0x80, 0x0 ;  /* 0x000000000000781c */ /* 0x000fe40003f0f008 */
[----:B------:R-:W-:Y:S02]  /*7ad0*/  FSEL R170, R4, -INF , !P5 ;  /* 0xff80000004aa7808 */ /* 0x000fe40006800000 */
[----:B------:R-:W-:Y:S01]  /*7ae0*/  ISETP.GT.AND P0, PT, R191, 0x1, P0 ;  /* 0x00000001bf00780c */ /* 0x000fe20000704270 */
[----:B------:R-:W1:Y:S01]  /*7af0*/  SHFL.IDX PT, R4, R193, 0x1, 0x1c1f ;  /* 0x003c1f00c1047f89 */ /* 0x000e6200000e0000 */
        /* <DEDUP_REMOVED lines=11> */
[----:B------:R-:W-:Y:S01]  /*7bb0*/  PLOP3.LUT P0, PT, PT, PT, UP0, 0x80, 0x0 ;  /* 0x000000000000781c */ /* 0x000fe20003f0f008 */
[--C-:B-1----:R-:W-:Y:S01]  /*7bc0*/  IMAD.IADD R187, R187, 0x1, R4.reuse ;  /* 0x00000001bbbb7824 */ /* 0x102fe200078e0204 */
[----:B------:R-:W-:Y:S01]  /*7bd0*/  PLOP3.LUT P6, PT, PT, PT, UP0, 0x80, 0x0 ;  /* 0x000000000000781c */ /* 0x000fe20003fcf008 */
[----:B------:R-:W-:Y:S01]  /*7be0*/  IMAD.IADD R185, R185, 0x1, R4 ;  /* 0x00000001b9b97824 */ /* 0x000fe200078e0204 */
        /* <DEDUP_REMOVED lines=59> */
.L_x_2497:
[----:B------:R-:W-:Y:S04]  /*7fa0*/  MOV R4, c[0x0][0x32c] ;  /* 0x0000cb0000047a02 */ /* 0x000fe80000000f00 */
[----:B------:R-:W-:Y:S11]  /*7fb0*/  ISETP.NE.AND P0, PT, R4, 0x1, PT ;  /* 0x000000010400780c */ /* 0x000ff60003f05270 */
[----:B------:R-:W-:Y:S02]  /*7fc0*/  @!UPT UIADD3 URZ, URZ, URZ, URZ ;  /* 0x0000003f3f3ff290 */ /* 0x000fe4000fffe03f */
[----:B------:R-:W-:Y:S05]  /*7fd0*/  @P0 IMAD.HI.U32 R4, R5, c[0x0][0x330], RZ ;  /* 0x0000cc0005040a27 */ /* 0x000fea00078e00ff */
[----:B------:R-:W-:Y:S02]  /*7fe0*/  @P0 SHF.R.U32.HI R5, RZ, c[0x0][0x334], R4 ;  /* 0x0000cd00ff050a19 */ /* 0x000fe40000011604 */
.L_x_2498:
[----:B------:R-:W-:Y:S05]  /*7ff0*/  BSYNC B0 ;  /* 0x0000000000007941 */ /* 0x000fea0003800000 */
.L_x_2496:
[----:B------:R-:W-:Y:S04]  /*8000*/  IMAD R0, R5, c[0x0][0x32c], -R0 ;  /* 0x0000cb0005007a24 */ /* 0x000fe800078e0a00 */
[----:B------:R-:W-:Y:S05]  /*8010*/  IMAD.IADD R4, R0, 0x1, -R240 ;  /* 0x0000000100047824 */ /* 0x000fea00078e0af0 */
[----:B------:R-:W-:Y:S02]  /*8020*/  IADD3 R0, R4, c[0x0][0x32c], RZ ;  /* 0x0000cb0004007a10 */ /* 0x000fe40007ffe0ff */
[----:B------:R-:W-:Y:S02]  /*8030*/  IMNMX R185, R185, R4, !PT ;  /* 0x00000004b9b97217 */ /* 0x000fe40007800200 */
[----:B------:R-:W-:Y:S02]  /*8040*/  IMNMX R187, R187, R0, PT ;  /* 0x00000000bbbb7217 */ /* 0x000fe40003800200 */
.L_x_2495:
[----:B------:R-:W-:Y:S02]  /*8050*/  FMNMX.FTZ R5, R170, R3, !PT ;  /* 0x00000003aa057209 */ /* 0x000fe40007810000 */
        /* <DEDUP_REMOVED lines=9> */
[----:B------:R-:W-:Y:S02]  /*80f0*/  FMNMX.FTZ R5, R189, R0, !PT ;  /* 0x00000000bd057209 */ /* 0x000fe40007810000 */
[----:B------:R-:W-:Y:S02]  /*8100*/  ISETP.LT.OR P0, PT, R187, 0x2, P0 ;  /* 0x00000002bb00780c */ /* 0x000fe40000701670 */
[----:B------:R-:W-:Y:S02]  /*8110*/  FMNMX.FTZ R5, R188, R5, !PT ;  /* 0x00000005bc057209 */ /* 0x000fe40007810000 */
[----:B------:R-:W-:Y:S02]  /*8120*/  FSEL R17, R6, -INF , !P5 ;  /* 0xff80000006117808 */ /* 0x000fe40006800000 */
[----:B------:R-:W-:Y:S02]  /*8130*/  FMNMX.FTZ R5, R190, R5, !PT ;  /* 0x00000005be057209 */ /* 0x000fe40007810000 */
[----:B------:R-:W-:Y:S02]  /*8140*/  PLOP3.LUT P6, PT, PT, PT, UP0, 0x80, 0x0 ;  /* 0x000000000000781c */ /* 0x000fe40003fcf008 */
[----:B------:R-:W-:Y:S02]  /*8150*/  PLOP3.LUT P5, PT, PT, PT, UP0, 0x80, 0x0 ;  /* 0x000000000000781c */ /* 0x000fe40003faf008 */
[----:B------:R-:W-:Y:S02]  /*8160*/  FMNMX.FTZ R5, R200, R5, !PT ;  /* 0x00000005c8057209 */ /* 0x000fe40007810000 */
[----:B------:R-:W-:Y:S02]  /*8170*/  FSEL R13, R7, -INF , !P0 ;  /* 0xff800000070d7808 */ /* 0x000fe40004000000 */
[C---:B------:R-:W-:Y:S02]  /*8180*/  ISETP.GT.AND P6, PT, R185.reuse, 0x8, P6 ;  /* 0x00000008b900780c */ /* 0x040fe400037c4270 */
[----:B------:R-:W-:Y:S02]  /*8190*/  ISETP.GT.AND P5, PT, R185, 0x9, P5 ;  /* 0x00000009b900780c */ /* 0x000fe40002fa4270 */
[----:B------:R-:W-:Y:S02]  /*81a0*/  PLOP3.LUT P0, PT, PT, PT, UP0, 0x80, 0x0 ;  /* 0x000000000000781c */ /* 0x000fe40003f0f008 */
[----:B------:R-:W-:Y:S02]  /*81b0*/  FMNMX.FTZ R5, R198, R5, !PT ;  /* 0x00000005c6057209 */ /* 0x000fe40007810000 */
[----:B------:R-:W-:Y:S02]  /*81c0*/  FMNMX.FTZ R0, R17, R2, !PT ;  /* 0x0000000211007209 */ /* 0x000fe40007810000 */
[C---:B------:R-:W-:Y:S02]  /*81d0*/  ISETP.LT.OR P6, PT, R187.reuse, 0x9, P6 ;  /* 0x00000009bb00780c */ /* 0x040fe400037c1670 */
[----:B------:R-:W-:Y:S02]  /*81e0*/  ISETP.LT.OR P5, PT, R187, 0xa, P5 ;  /* 0x0000000abb00780c */ /* 0x000fe40002fa1670 */
[----:B------:R-:W-:Y:S02]  /*81f0*/  ISETP.GT.AND P0, PT, R185, 0x10, P0 ;  /* 0x00000010b900780c */ /* 0x000fe40000704270 */
[----:B------:R-:W-:Y:S02]  /*8200*/  FMNMX.FTZ R5, R196, R5, !PT ;  /* 0x00000005c4057209 */ /* 0x000fe40007810000 */
[----:B------:R-:W-:Y:S02]  /*8210*/  FMNMX.FTZ R0, R13, R0, !PT ;  /* 0x000000000d007209 */ /* 0x000fe40007810000 */
[----:B------:R-:W-:Y:S02]  /*8220*/  FSEL R9, R10, -INF , !P6 ;  /* 0xff8000000a097808 */ /* 0x000fe40007000000 */
[----:B------:R-:W-:Y:S02]  /*8230*/  FSEL R11, R11, -INF , !P5 ;  /* 0xff8000000b0b7808 */ /* 0x000fe40006800000 */
[----:B------:R-:W-:Y:S02]  /*8240*/  ISETP.LT.OR P0, PT, R187, 0x11, P0 ;  /* 0x00000011bb00780c */ /* 0x000fe40000701670 */
[----:B------:R-:W-:Y:S02]  /*8250*/  PLOP3.LUT P6, PT, PT, PT, UP0, 0x80, 0x0 ;  /* 0x000000000000781c */ /* 0x000fe40003fcf008 */
[----:B------:R-:W-:Y:S02]  /*8260*/  PLOP3.LUT P5, PT, PT, PT, UP0, 0x80, 0x0 ;  /* 0x000000000000781c */ /* 0x000fe40003faf008 */
[----:B------:R-:W-:Y:S02]  /*8270*/  FMNMX.FTZ R4, R194, R5, !PT ;  /* 0x00000005c2047209 */ /* 0x000fe40007810000 */
[----:B------:R-:W-:Y:S02]  /*8280*/  FSEL R202, R14, -INF , !P0 ;  /* 0xff8000000eca7808 */ /* 0x000fe40004000000 */
[----:B------:R-:W-:Y:S02]  /*8290*/  FMNMX.FTZ R0, R9, R0, !PT ;  /* 0x0000000009007209 */ /* 0x000fe40007810000 */
[C---:B------:R-:W-:Y:S02]  /*82a0*/  ISETP.GT.AND P6, PT, R185.reuse, 0x11, P6 ;  /* 0x00000011b900780c */ /* 0x040fe400037c4270 */
[----:B------:R-:W-:Y:S02]  /*82b0*/  ISETP.GT.AND P5, PT, R185, 0x18, P5 ;  /* 0x00000018b900780c */ /* 0x000fe40002fa4270 */
[----:B------:R-:W-:Y:S02]  /*82c0*/  PLOP3.LUT P0, PT, PT, PT, UP0, 0x80, 0x0 ;  /* 0x000000000000781c */ /* 0x000fe40003f0f008 */
[----:B------:R-:W-:Y:S02]  /*82d0*/  FMNMX.FTZ R5, R179, R4, !PT ;  /* 0x00000004b3057209 */ /* 0x000fe40007810000 */
[----:B------:R-:W-:Y:S02]  /*82e0*/  FMNMX.FTZ R7, R11, R0, !PT ;  /* 0x000000000b077209 */ /* 0x000fe40007810000 */
[----:B------:R-:W-:Y:S02]  /*82f0*/  ISETP.GT.AND P0, PT, R185, 0x19, P0 ;  /* 0x00000019b900780c */ /* 0x000fe40000704270 */
[C---:B------:R-:W-:Y:S02]  /*8300*/  ISETP.LT.OR P5, PT, R187.reuse, 0x19, P5 ;  /* 0x00000019bb00780c */ /* 0x040fe40002fa1670 */
[C---:B------:R-:W-:Y:S02]  /*8310*/  ISETP.LT.OR P6, PT, R187.reuse, 0x12, P6 ;  /* 0x00000012bb00780c */ /* 0x040fe400037c1670 */
[----:B------:R-:W-:Y:S02]  /*8320*/  FMNMX.FTZ R5, R178, R5, !PT ;  /* 0x00000005b2057209 */ /* 0x000fe40007810000 */
[----:B------:R-:W-:Y:S02]  /*8330*/  FSEL R192, R18, -INF , !P5 ;  /* 0xff80000012c07808 */ /* 0x000fe40006800000 */
[----:B------:R-:W-:Y:S02]  /*8340*/  ISETP.LT.OR P0, PT, R187, 0x1a, P0 ;  /* 0x0000001abb00780c */ /* 0x000fe40000701670 */
[----:B------:R-:W-:Y:S02]  /*8350*/  FSEL R193, R15, -INF , !P6 ;  /* 0xff8000000fc17808 */ /* 0x000fe40007000000 */
[----:B------:R-:W-:Y:S02]  /*8360*/  FMNMX.FTZ R0, R202, R7, !PT ;  /* 0x00000007ca007209 */ /* 0x000fe40007810000 */
[----:B------:R-:W-:Y:S02]  /*8370*/  PLOP3.LUT P5, PT, PT, PT, UP0, 0x80, 0x0 ;  /* 0x000000000000781c */ /* 0x000fe40003faf008 */
[----:B------:R-:W-:Y:S02]  /*8380*/  FMNMX.FTZ R15, R176, R5, !PT ;  /* 0x00000005b00f7209 */ /* 0x000fe40007810000 */
[----:B------:R-:W-:Y:S02]  /*8390*/  FSEL R195, R19, -INF , !P0 ;  /* 0xff80000013c37808 */ /* 0x000fe40004000000 */
[----:B------:R-:W-:Y:S02]  /*83a0*/  ISETP.GT.AND P5, PT, R185, 0x20, P5 ;  /* 0x00000020b900780c */ /* 0x000fe40002fa4270 */
[----:B------:R-:W-:Y:S02]  /*83b0*/  FMNMX.FTZ R7, R193, R0, !PT ;  /* 0x00000000c1077209 */ /* 0x000fe40007810000 */
[----:B------:R-:W-:Y:S02]  /*83c0*/  PLOP3.LUT P0, PT, PT, PT, UP0, 0x80, 0x0 ;  /* 0x000000000000781c */ /* 0x000fe40003f0f008 */
[----:B------:R-:W-:Y:S02]  /*83d0*/  FMNMX.FTZ R5, R174, R15, !PT ;  /* 0x0000000fae057209 */ /* 0x000fe40007810000 */
[----:B------:R-:W-:Y:S02]  /*83e0*/  ISETP.LT.OR P5, PT, R187, 0x21, P5 ;  /* 0x00000021bb00780c */ /* 0x000fe40002fa1670 */
[----:B------:R-:W-:Y:S01]  /*83f0*/  ISETP.GT.AND P0, PT, R185, 0x21, P0 ;  /* 0x00000021b900780c */ /* 0x000fe20000704270 */
[----:B------:R-:W1:Y:S01]  /*8400*/  SHFL.BFLY PT, R0, R5, 0x2, 0x1f ;  /* 0x0c401f0005007f89 */ /* 0x000e6200000e0000 */
[----:B------:R-:W-:Y:S02]  /*8410*/  FMNMX.FTZ R4, R192, R7, !PT ;  /* 0x00000007c0047209 */ /* 0x000fe40007810000 */
[----:B------:R-:W-:Y:S02]  /*8420*/  PLOP3.LUT P6, PT, PT, PT, UP0, 0x80, 0x0 ;  /* 0x000000000000781c */ /* 0x000fe40003fcf008 */
[----:B------:R-:W-:Y:S02]  /*8430*/  FSEL R203, R22, -INF , !P5 ;  /* 0xff80000016cb7808 */ /* 0x000fe40006800000 */
[----:B------:R-:W-:Y:S02]  /*8440*/  ISETP.LT.OR P0, PT, R187, 0x22, P0 ;  /* 0x00000022bb00780c */ /* 0x000fe40000701670 */
[----:B------:R-:W-:Y:S02]  /*8450*/  ISETP.GT.AND P6, PT, R185, 0x28, P6 ;  /* 0x00000028b900780c */ /* 0x000fe400037c4270 */
[----:B------:R-:W-:Y:S02]  /*8460*/  FMNMX.FTZ R4, R195, R4, !PT ;  /* 0x00000004c3047209 */ /* 0x000fe40007810000 */
[----:B------:R-:W-:Y:S02]  /*8470*/  PLOP3.LUT P5, PT, PT, PT, UP0, 0x80, 0x0 ;  /* 0x000000000000781c */ /* 0x000fe40003faf008 */
[----:B------:R-:W-:Y:S02]  /*8480*/  FSEL R201, R23, -INF , !P0 ;  /* 0xff80000017c97808 */ /* 0x000fe40004000000 */
[----:B------:R-:W-:Y:S01]  /*8490*/  FMNMX.FTZ R4, R203, R4, !PT ;  /* 0x00000004cb047209 */ /* 0x000fe20007810000 */
[----:B------:R-:W-:Y:S01]  /*84a0*/  LDSM.16.MT88.4 R20, [R222+0x100] ;  /* 0x00010000de14783b */ /* 0x000fe20000004200 */
[----:B------:R-:W-:Y:S02]  /*84b0*/  ISETP.GT.AND P5, PT, R185, 0x29, P5 ;  /* 0x00000029b900780c */ /* 0x000fe40002fa4270 */
[C---:B------:R-:W-:Y:S02]  /*84c0*/  ISETP.LT.OR P6, PT, R187.reuse, 0x29, P6 ;  /* 0x00000029bb00780c */ /* 0x040fe400037c1670 */
[----:B------:R-:W-:Y:S02]  /*84d0*/  PLOP3.LUT P0, PT, PT, PT, UP0, 0x80, 0x0 ;  /* 0x000000000000781c */ /* 0x000fe40003f0f008 */
[----:B------:R-:W-:Y:S02]  /*84e0*/  FSEL R199, R26, -INF , !P6 ;  /* 0xff8000001ac77808 */ /* 0x000fe40007000000 */
[----:B------:R-:W-:Y:S02]  /*84f0*/  ISETP.LT.OR P5, PT, R187, 0x2a, P5 ;  /* 0x0000002abb00780c */ /* 0x000fe40002fa1670 */
[----:B------:R-:W-:Y:S02]  /*8500*/  ISETP.GT.AND P0, PT, R185, 0x30, P0 ;  /* 0x00000030b900780c */ /* 0x000fe40000704270 */
        /* <DEDUP_REMOVED lines=11> */
[----:B------:R-:W-:Y:S01]  /*85c0*/  PLOP3.LUT P0, PT, PT, PT, UP0, 0x80, 0x0 ;  /* 0x000000000000781c */ /* 0x000fe20003f0f008 */
[----:B------:R-:W-:Y:S01]  /*85d0*/  UISETP.GT.AND UP0, UPT, UR14, UR17, UPT ;  /* 0x000000110e00728c */ /* 0x000fe2000bf04270 */
[----:B------:R-:W-:Y:S01]  /*85e0*/  FSEL R175, R31, -INF , !P6 ;  /* 0xff8000001faf7808 */ /* 0x000fe20007000000 */
[----:B------:R-:W-:Y:S01]  /*85f0*/  UIADD3 UR14, UR14, -0x1, URZ ;  /* 0xffffffff0e0e7890 */ /* 0x000fe2000fffe03f */
[----:B------:R-:W-:Y:S01]  /*8600*/  ISETP.LT.OR P5, PT, R187, 0x39, P5 ;  /* 0x00000039bb00780c */ /* 0x000fe20002fa1670 */
[----:B------:R-:W-:Y:S01]  /*8610*/  LDSM.16.MT88.4 R28, [R221+0x100] ;  /* 0x00010000dd1c783b */ /* 0x000fe20000004200 */
[----:B------:R-:W-:Y:S02]  /*8620*/  FMNMX.FTZ R4, R177, R4, !PT ;  /* 0x00000004b1047209 */ /* 0x000fe40007810000 */
        /* <DEDUP_REMOVED lines=34> */
[----:B------:R-:W-:Y:S01]  /*8850*/  FMUL.FTZ R172, R164, c[0x0][0x2d0] ;  /* 0x0000b400a4ac7a20 */ /* 0x000fe20000410000 */
[----:B------:R-:W1:Y:S01]  /*8860*/  MUFU.EX2 R167, R167 ;  /* 0x000000a700a77308 */ /* 0x000e620000000800 */
[--C-:B------:R-:W-:Y:S01]  /*8870*/  FFMA.FTZ R198, R198, c[0x0][0x2d0], -R187.reuse ;  /* 0x0000b400c6c67a23 */ /* 0x100fe200000108bb */
[----:B------:R-:W-:Y:S01]  /*8880*/  FSEL R5, R164, RZ, P0 ;  /* 0x000000ffa4057208 */ /* 0x000fe20000000000 */
[--C-:B------:R-:W-:Y:S01]  /*8890*/  FFMA.FTZ R196, R196, c[0x0][0x2d0], -R187.reuse ;  /* 0x0000b400c4c47a23 */ /* 0x100fe200000108bb */
[----:B------:R-:W-:Y:S01]  /*88a0*/  FSEL R172, R172, RZ, P0 ;  /* 0x000000ffacac7208 */ /* 0x000fe20000000000 */
[--C-:B------:R-:W-:Y:S01]  /*88b0*/  FFMA.FTZ R194, R194, c[0x0][0x2d0], -R187.reuse ;  /* 0x0000b400c2c27a23 */ /* 0x100fe200000108bb */
        /* <DEDUP_REMOVED lines=23> */
[--C-:B------:R-:W-:Y:S02]  /*8a30*/  FFMA.FTZ R177, R177, c[0x0][0x2d0], -R172.reuse ;  /* 0x0000b400b1b17a23 */ /* 0x100fe400000108ac */
[--C-:B------:R-:W-:Y:S01]  /*8a40*/  FFMA.FTZ R175, R175, c[0x0][0x2d0], -R172.reuse ;  /* 0x0000b400afaf7a23 */ /* 0x100fe200000108ac */
        /* <DEDUP_REMOVED lines=9> */
[C---:B------:R-:W-:Y:S01]  /*8ae0*/  FMUL.FTZ R10, R2.reuse, R158 ;  /* 0x0000009e020a7220 */ /* 0x040fe20000410000 */
[----:B------:R-:W-:Y:S01]  /*8af0*/  MUFU.EX2 R183, R183 ;  /* 0x000000b700b77308 */ /* 0x000fe20000000800 */
[C---:B------:R-:W-:Y:S01]  /*8b00*/  FMUL.FTZ R11, R2.reuse, R159 ;  /* 0x0000009f020b7220 */ /* 0x040fe20000410000 */
[----:B------:R-:W-:Y:S01]  /*8b10*/  LDSM.16.MT88.4 R160, [R222+0x4900] ;  /* 0x00490000dea0783b */ /* 0x000fe20000004200 */
[C---:B------:R-:W-:Y:S02]  /*8b20*/  FMUL.FTZ R18, R2.reuse, R138 ;  /* 0x0000008a02127220 */ /* 0x040fe40000410000 */
[C---:B------:R-:W-:Y:S02]  /*8b30*/  FMUL.FTZ R19, R2.reuse, R139 ;  /* 0x0000008b02137220 */ /* 0x040fe40000410000 */
[C---:B------:R-:W-:Y:S02]  /*8b40*/  FMUL.FTZ R26, R2.reuse, R146 ;  /* 0x00000092021a7220 */ /* 0x040fe40000410000 */
[C---:B------:R-:W-:Y:S01]  /*8b50*/  FMUL.FTZ R27, R2.reuse, R147 ;  /* 0x00000093021b7220 */ /* 0x040fe20000410000 */
[----:B------:R-:W1:Y:S01]  /*8b60*/  MUFU.EX2 R182, R182 ;  /* 0x000000b600b67308 */ /* 0x000e620000000800 */
[----:B------:R-:W-:Y:S01]  /*8b70*/  LDSM.16.MT88.4 R136, [R227+0x2100] ;  /* 0x00210000e388783b */ /* 0x000fe20000004200 */
[----:B------:R-:W-:Y:S01]  /*8b80*/  FMUL.FTZ R34, R2, R154 ;  /* 0x0000009a02227220 */ /* 0x000fe20000410000 */
[----:B--2---:R-:W-:Y:S01]  /*8b90*/  F2FP.PACK_AB R169, R184, R185 ;  /* 0x000000b9b8a9723e */ /* 0x004fe200000000ff */
[C---:B------:R-:W-:Y:S02]  /*8ba0*/  FMUL.FTZ R35, R2.reuse, R155 ;  /* 0x0000009b02237220 */ /* 0x040fe40000410000 */
[C---:B------:R-:W-:Y:S03]  /*8bb0*/  FMUL.FTZ R38, R2.reuse, R38 ;  /* 0x0000002602267220 */ /* 0x040fe60000410000 */
[----:B------:R-:W-:Y:S01]  /*8bc0*/  LDSM.16.MT88.4 R144, [R222+0x900] ;  /* 0x00090000de90783b */ /* 0x000fe20000004200 */
[C---:B------:R-:W-:Y:S01]  /*8bd0*/  FMUL.FTZ R39, R2.reuse, R39 ;  /* 0x0000002702277220 */ /* 0x040fe20000410000 */
[----:B------:R-:W-:Y:S01]  /*8be0*/  MUFU.EX2 R186, R186 ;  /* 0x000000ba00ba7308 */ /* 0x000fe20000000800 */
[C---:B------:R-:W-:Y:S02]  /*8bf0*/  FMUL.FTZ R42, R2.reuse, R42 ;  /* 0x0000002a022a7220 */ /* 0x040fe40000410000 */
[C---:B------:R-:W-:Y:S02]  /*8c00*/  FMUL.FTZ R43, R2.reuse, R43 ;  /* 0x0000002b022b7220 */ /* 0x040fe40000410000 */
[C---:B------:R-:W-:Y:S01]  /*8c10*/  FMUL.FTZ R45, R3.reuse, R45 ;  /* 0x0000002d032d7220 */ /* 0x040fe20000410000 */
[----:B------:R-:W-:Y:S01]  /*8c20*/  LDSM.16.MT88.4 R152, [R227+0x2900] ;  /* 0x00290000e398783b */ /* 0x000fe20000004200 */
[C---:B------:R-:W-:Y:S02]  /*8c30*/  FMUL.FTZ R46, R2.reuse, R46 ;  /* 0x0000002e022e7220 */ /* 0x040fe40000410000 */
[----:B------:R-:W-:Y:S01]  /*8c40*/  FMUL.FTZ R47, R2, R47 ;  /* 0x0000002f022f7220 */ /* 0x000fe20000410000 */
[----:B------:R-:W2:Y:S01]  /*8c50*/  MUFU.EX2 R189, R189 ;  /* 0x000000bd00bd7308 */ /* 0x000ea20000000800 */
[C---:B------:R-:W-:Y:S01]  /*8c60*/  FMUL.FTZ R48, R3.reuse, R48 ;  /* 0x0000003003307220 */ /* 0x040fe20000410000 */
[----:B-1----:R-:W-:Y:S02]  /*8c70*/  F2FP.PACK_AB R171, R182, R183 ;  /* 0x000000b7b6ab723e */ /* 0x002fe400000000ff */
[----:B------:R-:W-:Y:S01]  /*8c80*/  LDSM.16.MT88.4 R156, [R227+0x4900] ;  /* 0x00490000e39c783b */ /* 0x000fe20000004200 */
[C---:B------:R-:W-:Y:S02]  /*8c90*/  FMUL.FTZ R49, R3.reuse, R49 ;  /* 0x0000003103317220 */ /* 0x040fe40000410000 */
[C---:B------:R-:W-:Y:S02]  /*8ca0*/  FMUL.FTZ R50, R2.reuse, R50 ;  /* 0x0000003202327220 */ /* 0x040fe40000410000 */
[C---:B------:R-:W-:Y:S01]  /*8cb0*/  FMUL.FTZ R51, R2.reuse, R51 ;  /* 0x0000003302337220 */ /* 0x040fe20000410000 */
[C---:B---3--:R-:W-:Y:S01]  /*8cc0*/  HMMA.16816.F32 R4, R168.reuse, R12, R4 ;  /* 0x0000000ca804723c */ /* 0x048fe20000001804 */
[----:B------:R-:W-:Y:S04]  /*8cd0*/  MUFU.EX2 R188, R188 ;  /* 0x000000bc00bc7308 */ /* 0x000fe80000000800 */
[C---:B------:R-:W-:Y:S02]  /*8ce0*/  FMUL.FTZ R52, R3.reuse, R52 ;  /* 0x0000003403347220 */ /* 0x040fe40000410000 */
[C---:B------:R-:W-:Y:S01]  /*8cf0*/  FMUL.FTZ R12, R3.reuse, R132 ;  /* 0x00000084030c7220 */ /* 0x040fe20000410000 */
[C---:B------:R-:W-:Y:S03]  /*8d00*/  HMMA.16816.F32 R8, R168.reuse, R14, R8 ;  /* 0x0000000ea808723c */ /* 0x040fe60000001808 */
[----:B------:R-:W-:Y:S01]  /*8d10*/  MUFU.EX2 R191, R191 ;  /* 0x000000bf00bf7308 */ /* 0x000fe20000000800 */
[C---:B------:R-:W-:Y:S02]  /*8d20*/  FMUL.FTZ R13, R3.reuse, R133 ;  /* 0x00000085030d7220 */ /* 0x040fe40000410000 */
[C---:B------:R-:W-:Y:S02]  /*8d30*/  FMUL.FTZ R53, R3.reuse, R53 ;  /* 0x0000003503357220 */ /* 0x040fe40000410000 */
[C---:B------:R-:W-:Y:S04]  /*8d40*/  FMUL.FTZ R14, R2.reuse, R134 ;  /* 0x00000086020e7220 */ /* 0x040fe80000410000 */
[C---:B------:R-:W-:Y:S01]  /*8d50*/  FMUL.FTZ R15, R2.reuse, R135 ;  /* 0x00000087020f7220 */ /* 0x040fe20000410000 */
[----:B------:R-:W-:Y:S01]  /*8d60*/  MUFU.EX2 R200, R200 ;  /* 0x000000c800c87308 */ /* 0x000fe20000000800 */
[----:B------:R-:W1:Y:S01]  /*8d70*/  LDSM.16.MT88.4 R132, [R220+0x100] ;  /* 0x00010000dc84783b */ /* 0x000e620000004200 */
[C---:B------:R-:W-:Y:S02]  /*8d80*/  FMUL.FTZ R54, R2.reuse, R54 ;  /* 0x0000003602367220 */ /* 0x040fe40000410000 */
[C---:B------:R-:W-:Y:S02]  /*8d90*/  FMUL.FTZ R55, R2.reuse, R55 ;  /* 0x0000003702377220 */ /* 0x040fe40000410000 */
[C---:B------:R-:W-:Y:S03]  /*8da0*/  HMMA.16816.F32 R12, R168.reuse, R20, R12 ;  /* 0x00000014a80c723c */ /* 0x040fe6000000180c */
[C---:B------:R-:W-:Y:S01]  /*8db0*/  FMUL.FTZ R56, R3.reuse, R56 ;  /* 0x0000003803387220 */ /* 0x040fe20000410000 */
[----:B------:R-:W-:Y:S01]  /*8dc0*/  MUFU.EX2 R198, R198 ;  /* 0x000000c600c67308 */ /* 0x000fe20000000800 */
[C---:B------:R-:W-:Y:S02]  /*8dd0*/  FMUL.FTZ R57, R3.reuse, R57 ;  /* 0x0000003903397220 */ /* 0x040fe40000410000 */
[C---:B------:R-:W-:Y:S01]  /*8de0*/  FMUL.FTZ R20, R3.reuse, R140 ;  /* 0x0000008c03147220 */ /* 0x040fe20000410000 */
[C---:B------:R-:W-:Y:S04]  /*8df0*/  HMMA.16816.F32 R16, R168.reuse, R22, R16 ;  /* 0x00000016a810723c */ /* 0x040fe80000001810 */
[C---:B------:R-:W-:Y:S02]  /*8e00*/  FMUL.FTZ R21, R3.reuse, R141 ;  /* 0x0000008d03157220 */ /* 0x040fe40000410000 */
[C---:B------:R-:W-:Y:S01]  /*8e10*/  FMUL.FTZ R58, R2.reuse, R58 ;  /* 0x0000003a023a7220 */ /* 0x040fe20000410000 */
[----:B------:R-:W-:Y:S01]  /*8e20*/  MUFU.EX2 R196, R196 ;  /* 0x000000c400c47308 */ /* 0x000fe20000000800 */
[C---:B------:R-:W-:Y:S04]  /*8e30*/  FMUL.FTZ R22, R2.reuse, R142 ;  /* 0x0000008e02167220 */ /* 0x040fe80000410000 */
[C---:B------:R-:W-:Y:S02]  /*8e40*/  FMUL.FTZ R23, R2.reuse, R143 ;  /* 0x0000008f02177220 */ /* 0x040fe40000410000 */
[----:B------:R-:W3:Y:S01]  /*8e50*/  LDSM.16.MT88.4 R140, [R222+0x2100] ;  /* 0x00210000de8c783b */ /* 0x000ee20000004200 */
[C---:B------:R-:W-:Y:S02]  /*8e60*/  FMUL.FTZ R59, R2.reuse, R59 ;  /* 0x0000003b023b7220 */ /* 0x040fe40000410000 */
[C---:B------:R-:W-:Y:S01]  /*8e70*/  FMUL.FTZ R60, R3.reuse, R60 ;  /* 0x0000003c033c7220 */ /* 0x040fe20000410000 */
[----:B------:R-:W-:Y:S01]  /*8e80*/  MUFU.EX2 R194, R194 ;  /* 0x000000c200c27308 */ /* 0x000fe20000000800 */
        /* <DEDUP_REMOVED lines=89> */
[C---:B------:R-:W-:Y:S03]  /*9420*/  FMUL.FTZ R113, R3.reuse, R113 ;  /* 0x0000007103717220 */ /* 0x040fe60000410000 */
[C---:B----4-:R-:W-:Y:S03]  /*9430*/  HMMA.16816.F32 R108, R168.reuse, R136, R108 ;  /* 0x00000088a86c723c */ /* 0x050fe6000000186c */
[C---:B------:R-:W-:Y:S02]  /*9440*/  FMUL.FTZ R114, R2.reuse, R114 ;  /* 0x0000007202727220 */ /* 0x040fe40000410000 */
[C---:B------:R-:W-:Y:S02]  /*9450*/  FMUL.FTZ R115, R2.reuse, R115 ;  /* 0x0000007302737220 */ /* 0x040fe40000410000 */
[C---:B------:R-:W-:Y:S02]  /*9460*/  FMUL.FTZ R116, R3.reuse, R116 ;  /* 0x0000007403747220 */ /* 0x040fe40000410000 */
[----:B------:R-:W-:Y:S03]  /*9470*/  FMUL.FTZ R117, R3, R117 ;  /* 0x0000007503757220 */ /* 0x000fe60000410000 */
[C---:B------:R-:W-:Y:S01]  /*9480*/  HMMA.16816.F32 R112, R168.reuse, R138, R112 ;  /* 0x0000008aa870723c */ /* 0x040fe20000001870 */
[----:B------:R-:W4:Y:S02]  /*9490*/  LDSM.16.MT88.4 R136, [R227+0x900] ;  /* 0x00090000e388783b */ /* 0x000f240000004200 */
[C---:B------:R-:W-:Y:S02]  /*94a0*/  FMUL.FTZ R118, R2.reuse, R118 ;  /* 0x0000007602767220 */ /* 0x040fe40000410000 */
[----:B------:R-:W-:Y:S02]  /*94b0*/  FMUL.FTZ R119, R2, R119 ;  /* 0x0000007702777220 */ /* 0x000fe40000410000 */
[--C-:B------:R-:W-:Y:S02]  /*94c0*/  FFMA.FTZ R190, R202, c[0x0][0x2d0], -R172.reuse ;  /* 0x0000b400cabe7a23 */ /* 0x100fe400000108ac */
[--C-:B------:R-:W-:Y:S03]  /*94d0*/  FFMA.FTZ R193, R193, c[0x0][0x2d0], -R172.reuse ;  /* 0x0000b400c1c17a23 */ /* 0x100fe600000108ac */
[C---:B---3--:R-:W-:Y:S01]  /*94e0*/  HMMA.16816.F32 R116, R168.reuse, R140, R116 ;  /* 0x0000008ca874723c */ /* 0x048fe20000001874 */
[----:B------:R-:W-:Y:S02]  /*94f0*/  MUFU.EX2 R190, R190 ;  /* 0x000000be00be7308 */ /* 0x000fe40000000800 */
[--C-:B------:R-:W-:Y:S02]  /*9500*/  FFMA.FTZ R192, R192, c[0x0][0x2d0], -R172.reuse ;  /* 0x0000b400c0c07a23 */ /* 0x100fe400000108ac */
[C---:B------:R-:W-:Y:S02]  /*9510*/  FMUL.FTZ R120, R3.reuse, R120 ;  /* 0x0000007803787220 */ /* 0x040fe40000410000 */
[----:B------:R-:W-:Y:S02]  /*9520*/  FMUL.FTZ R121, R3, R121 ;  /* 0x0000007903797220 */ /* 0x000fe40000410000 */
[C---:B------:R-:W-:Y:S02]  /*9530*/  FMUL.FTZ R122, R2.reuse, R122 ;  /* 0x0000007a027a7220 */ /* 0x040fe40000410000 */
[----:B------:R-:W3:Y:S01]  /*9540*/  MUFU.EX2 R193, R193 ;  /* 0x000000c100c17308 */ /* 0x000ee20000000800 */
[C---:B------:R-:W-:Y:S02]  /*9550*/  FMUL.FTZ R123, R2.reuse, R123 ;  /* 0x0000007b027b7220 */ /* 0x040fe40000410000 */
[--C-:B------:R-:W-:Y:S02]  /*9560*/  FFMA.FTZ R195, R195, c[0x0][0x2d0], -R172.reuse ;  /* 0x0000b400c3c37a23 */ /* 0x100fe400000108ac */
[--C-:B------:R-:W-:Y:S02]  /*9570*/  FFMA.FTZ R202, R203, c[0x0][0x2d0], -R172.reuse ;  /* 0x0000b400cbca7a23 */ /* 0x100fe400000108ac */
[--C-:B------:R-:W-:Y:S01]  /*9580*/  FFMA.FTZ R203, R179, c[0x0][0x2d0], -R187.reuse ;  /* 0x0000b400b3cb7a23 */ /* 0x100fe200000108bb */
[C---:B------:R-:W-:Y:S01]  /*9590*/  HMMA.16816.F32 R120, R168.reuse, R142, R120 ;  /* 0x0000008ea878723c */ /* 0x040fe20000001878 */
[----:B------:R-:W5:Y:S01]  /*95a0*/  LDSM.16.MT88.4 R140, [R221+0x900] ;  /* 0x00090000dd8c783b */ /* 0x000f620000004200 */
[----:B------:R-:W-:Y:S01]  /*95b0*/  MUFU.EX2 R192, R192 ;  /* 0x000000c000c07308 */ /* 0x000fe20000000800 */
[C---:B------:R-:W-:Y:S02]  /*95c0*/  FMUL.FTZ R124, R3.reuse, R124 ;  /* 0x0000007c037c7220 */ /* 0x040fe40000410000 */
[----:B------:R-:W-:Y:S02]  /*95d0*/  FMUL.FTZ R125, R3, R125 ;  /* 0x0000007d037d7220 */ /* 0x000fe40000410000 */
[C---:B------:R-:W-:Y:S02]  /*95e0*/  FMUL.FTZ R126, R2.reuse, R126 ;  /* 0x0000007e027e7220 */ /* 0x040fe40000410000 */
[----:B------:R-:W-:Y:S03]  /*95f0*/  FMUL.FTZ R127, R2, R127 ;  /* 0x0000007f027f7220 */ /* 0x000fe60000410000 */
[----:B------:R-:W4:Y:S01]  /*9600*/  MUFU.EX2 R195, R195 ;  /* 0x000000c300c37308 */ /* 0x000f220000000800 */
[----:B------:R-:W-:Y:S02]  /*9610*/  FFMA.FTZ R187, R174, c[0x0][0x2d0], -R187 ;  /* 0x0000b400aebb7a23 */ /* 0x000fe400000108bb */
[--C-:B------:R-:W-:Y:S01]  /*9620*/  FFMA.FTZ R201, R201, c[0x0][0x2d0], -R172.reuse ;  /* 0x0000b400c9c97a23 */ /* 0x100fe200000108ac */
[C---:B-1----:R-:W-:Y:S03]  /*9630*/  HMMA.16816.F32 R124, R168.reuse, R132, R124 ;  /* 0x00000084a87c723c */ /* 0x042fe6000000187c */
[C---:B------:R-:W-:Y:S02]  /*9640*/  FMUL.FTZ R128, R3.reuse, R128 ;  /* 0x0000008003807220 */ /* 0x040fe40000410000 */
[----:B------:R-:W-:Y:S01]  /*9650*/  FMUL.FTZ R129, R3, R129 ;  /* 0x0000008103817220 */ /* 0x000fe20000410000 */
[----:B------:R-:W1:Y:S01]  /*9660*/  MUFU.EX2 R202, R202 ;  /* 0x000000ca00ca7308 */ /* 0x000e620000000800 */
[C---:B------:R-:W-:Y:S01]  /*9670*/  FMUL.FTZ R130, R2.reuse, R130 ;  /* 0x0000008202827220 */ /* 0x040fe20000410000 */
[----:B--2---:R-:W-:Y:S01]  /*9680*/  F2FP.PACK_AB R132, R189, R186 ;  /* 0x000000babd84723e */ /* 0x004fe200000000ff */
[C---:B------:R-:W-:Y:S03]  /*9690*/  FMUL.FTZ R131, R2.reuse, R131 ;  /* 0x0000008302837220 */ /* 0x040fe60000410000 */
[----:B---3--:R-:W-:Y:S01]  /*96a0*/  F2FP.PACK_AB R133, R193, R190 ;  /* 0x000000bec185723e */ /* 0x008fe200000000ff */
[--C-:B------:R-:W-:Y:S02]  /*96b0*/  FFMA.FTZ R199, R199, c[0x0][0x2d0], -R172.reuse ;  /* 0x0000b400c7c77a23 */ /* 0x100fe400000108ac */
[----:B------:R-:W-:Y:S01]  /*96c0*/  FFMA.FTZ R197, R197, c[0x0][0x2d0], -R172 ;  /* 0x0000b400c5c57a23 */ /* 0x000fe200000108ac */
[----:B------:R-:W-:Y:S01]  /*96d0*/  HMMA.16816.F32 R128, R168, R134, R128 ;  /* 0x00000086a880723c */ /* 0x000fe20000001880 */
[----:B------:R-:W-:Y:S02]  /*96e0*/  MUFU.EX2 R169, R176 ;  /* 0x000000b000a97308 */ /* 0x000fe40000000800 */
[----:B------:R-:W-:Y:S02]  /*96f0*/  FFMA.FTZ R180, R3, R244, R180 ;  /* 0x000000f403b47223 */ /* 0x000fe400000100b4 */
[----:B------:R-:W-:Y:S02]  /*9700*/  FFMA.FTZ R185, R2, R241, R185 ;  /* 0x000000f102b97223 */ /* 0x000fe400000100b9 */
[----:B------:R-:W-:Y:S01]  /*9710*/  F2FP.PACK_AB R134, R191, R188 ;  /* 0x000000bcbf86723e */ /* 0x000fe200000000ff */
[----:B------:R-:W-:Y:S01]  /*9720*/  FADD.FTZ R167, R167, R180 ;  /* 0x000000b4a7a77221 */ /* 0x000fe20000010000 */
[----:B----4-:R-:W-:Y:S02]  /*9730*/  F2FP.PACK_AB R135, R195, R192 ;  /* 0x000000c0c387723e */ /* 0x010fe400000000ff */
[----:B------:R-:W-:Y:S01]  /*9740*/  MUFU.EX2 R168, R177 ;  /* 0x000000b100a87308 */ /* 0x000fe20000000800 */
[----:B------:R-:W-:Y:S02]  /*9750*/  FADD.FTZ R184, R184, R185 ;  /* 0x000000b9b8b87221 */ /* 0x000fe40000010000 */
[----:B------:R-:W-:Y:S02]  /*9760*/  FADD.FTZ R166, R166, R167 ;  /* 0x000000a7a6a67221 */ /* 0x000fe40000010000 */
[C---:B------:R-:W-:Y:S05]  /*9770*/  HMMA.16816.F32 R4, R132.reuse, R136, R4 ;  /* 0x000000888404723c */ /* 0x040fea0000001804 */
[----:B------:R-:W-:Y:S01]  /*9780*/  MUFU.EX2 R170, R175 ;  /* 0x000000af00aa7308 */ /* 0x000fe20000000800 */
[----:B------:R-:W-:Y:S02]  /*9790*/  FADD.FTZ R3, R183, R184 ;  /* 0x000000b8b7037221 */ /* 0x000fe40000010000 */
[C---:B------:R-:W-:Y:S01]  /*97a0*/  HMMA.16816.F32 R8, R132.reuse, R138, R8 ;  /* 0x0000008a8408723c */ /* 0x040fe20000001808 */
[----:B------:R-:W2:Y:S03]  /*97b0*/  LDSM.16.MT88.4 R136, [R222+0x2900] ;  /* 0x00290000de88783b */ /* 0x000ea60000004200 */
[----:B------:R-:W-:Y:S02]  /*97c0*/  FADD.FTZ R181, R181, R166 ;  /* 0x000000a6b5b57221 */ /* 0x000fe40000010000 */
[----:B------:R-:W-:Y:S01]  /*97d0*/  FADD.FTZ R3, R182, R3 ;  /* 0x00000003b6037221 */ /* 0x000fe20000010000 */
[----:B------:R-:W3:Y:S01]  /*97e0*/  MUFU.EX2 R201, R201 ;  /* 0x000000c900c97308 */ /* 0x000ee20000000800 */
[C---:B------:R-:W-:Y:S04]  /*97f0*/  HMMA.16816.F32 R12, R132.reuse, R144, R12 ;  /* 0x00000090840c723c */ /* 0x040fe8000000180c */
[----:B------:R-:W-:Y:S02]  /*9800*/  FADD.FTZ R186, R186, R181 ;  /* 0x000000b5baba7221 */ /* 0x000fe40000010000 */
[----:B------:R-:W-:Y:S02]  /*9810*/  FADD.FTZ R190, R190, R3 ;  /* 0x00000003bebe7221 */ /* 0x000fe40000010000 */
[C---:B------:R-:W-:Y:S01]  /*9820*/  HMMA.16816.F32 R16, R132.reuse, R146, R16 ;  /* 0x000000928410723c */ /* 0x040fe20000001810 */
[----:B------:R-:W-:Y:S01]  /*9830*/  LDSM.16.MT88.4 R144, [R220+0x2900] ;  /* 0x00290000dc90783b */ /* 0x000fe20000004200 */
[----:B------:R-:W4:Y:S02]  /*9840*/  MUFU.EX2 R199, R199 ;  /* 0x000000c700c77308 */ /* 0x000f240000000800 */
[----:B------:R-:W-:Y:S02]  /*9850*/  FADD.FTZ R189, R189, R186 ;  /* 0x000000babdbd7221 */ /* 0x000fe40000010000 */
[----:B------:R-:W-:Y:S02]  /*9860*/  FADD.FTZ R193, R193, R190 ;  /* 0x000000bec1c17221 */ /* 0x000fe40000010000 */
[C---:B-----5:R-:W-:Y:S04]  /*9870*/  HMMA.16816.F32 R20, R132.reuse, R140, R20 ;  /* 0x0000008c8414723c */ /* 0x060fe80000001814 */
[----:B------:R-:W5:Y:S01]  /*9880*/  MUFU.EX2 R197, R197 ;  /* 0x000000c500c57308 */ /* 0x000f620000000800 */
[----:B------:R-:W-:Y:S02]  /*9890*/  FADD.FTZ R188, R188, R189 ;  /* 0x000000bdbcbc7221 */ /* 0x000fe40000010000 */
[----:B------:R-:W-:Y:S01]  /*98a0*/  FADD.FTZ R192, R192, R193 ;  /* 0x000000c1c0c07221 */ /* 0x000fe20000010000 */
[C---:B------:R-:W-:Y:S01]  /*98b0*/  HMMA.16816.F32 R24, R132.reuse, R142, R24 ;  /* 0x0000008e8418723c */ /* 0x040fe20000001818 */
[----:B------:R-:W5:Y:S03]  /*98c0*/  LDSM.16.MT88.4 R140, [R221+0x2900] ;  /* 0x00290000dd8c783b */ /* 0x000f660000004200 */
[----:B------:R-:W-:Y:S02]  /*98d0*/  FADD.FTZ R3, R191, R188 ;  /* 0x000000bcbf037221 */ /* 0x000fe40000010000 */
[----:B------:R-:W-:Y:S01]  /*98e0*/  MUFU.EX2 R203, R203 ;  /* 0x000000cb00cb7308 */ /* 0x000fe20000000800 */
[----:B------:R-:W-:Y:S01]  /*98f0*/  FADD.FTZ R195, R195, R192 ;  /* 0x000000c0c3c37221 */ /* 0x000fe20000010000 */
[C---:B------:R-:W-:Y:S04]  /*9900*/  HMMA.16816.F32 R28, R132.reuse, R148, R28 ;  /* 0x00000094841c723c */ /* 0x040fe8000000181c */
[----:B------:R-:W-:Y:S02]  /*9910*/  FADD.FTZ R3, R200, R3 ;  /* 0x00000003c8037221 */ /* 0x000fe40000010000 */
[----:B-1----:R-:W-:Y:S02]  /*9920*/  FADD.FTZ R2, R202, R195 ;  /* 0x000000c3ca027221 */ /* 0x002fe40000010000 */
[C---:B------:R-:W-:Y:S01]  /*9930*/  HMMA.16816.F32 R32, R132.reuse, R150, R32 ;  /* 0x000000968420723c */ /* 0x040fe20000001820 */
[----:B------:R-:W1:Y:S01]  /*9940*/  LDSM.16.MT88.4 R148, [R221+0x4900] ;  /* 0x00490000dd94783b */ /* 0x000e620000004200 */
[----:B------:R-:W-:Y:S02]  /*9950*/  MUFU.EX2 R187, R187 ;  /* 0x000000bb00bb7308 */ /* 0x000fe40000000800 */
[----:B------:R-:W-:Y:S02]  /*9960*/  FADD.FTZ R3, R198, R3 ;  /* 0x00000003c6037221 */ /* 0x000fe40000010000 */
[----:B---3--:R-:W-:Y:S02]  /*9970*/  FADD.FTZ R2, R201, R2 ;  /* 0x00000002c9027221 */ /* 0x008fe40000010000 */
[C---:B------:R-:W-:Y:S04]  /*9980*/  HMMA.16816.F32 R36, R132.reuse, R152, R36 ;  /* 0x000000988424723c */ /* 0x040fe80000001824 */
[----:B------:R-:W-:Y:S02]  /*9990*/  FADD.FTZ R3, R196, R3 ;  /* 0x00000003c4037221 */ /* 0x000fe40000010000 */
[----:B----4-:R-:W-:Y:S02]  /*99a0*/  FADD.FTZ R2, R199, R2 ;  /* 0x00000002c7027221 */ /* 0x010fe40000010000 */
[C---:B------:R-:W-:Y:S01]  /*99b0*/  HMMA.16816.F32 R40, R132.reuse, R154, R40 ;  /* 0x0000009a8428723c */ /* 0x040fe20000001828 */
[----:B------:R-:W-:Y:S07]  /*99c0*/  LDSM.16.MT88.4 R152, [R222+0x1100] ;  /* 0x00110000de98783b */ /* 0x000fee0000004200 */
[C---:B--2---:R-:W-:Y:S08]  /*99d0*/  HMMA.16816.F32 R44, R132.reuse, R136, R44 ;  /* 0x00000088842c723c */ /* 0x044ff0000000182c */
[C---:B------:R-:W-:Y:S01]  /*99e0*/  HMMA.16816.F32 R48, R132.reuse, R138, R48 ;  /* 0x0000008a8430723c */ /* 0x040fe20000001830 */
[----:B------:R-:W2:Y:S07]  /*99f0*/  LDSM.16.MT88.4 R136, [R220+0x4900] ;  /* 0x00490000dc88783b */ /* 0x000eae0000004200 */
[C---:B-----5:R-:W-:Y:S08]  /*9a00*/  HMMA.16816.F32 R52, R132.reuse, R140, R52 ;  /* 0x0000008c8434723c */ /* 0x060ff00000001834 */
        /* <DEDUP_REMOVED lines=25> */
[----:B------:R-:W-:Y:S07]  /*9ba0*/  LDSM.16.MT88.4 R148, [R221+0x3100] ;  /* 0x00310000dd94783b */ /* 0x000fee0000004200 */
[C---:B--2---:R-:W-:Y:S08]  /*9bb0*/  HMMA.16816.F32 R124, R132.reuse, R136, R124 ;  /* 0x00000088847c723c */ /* 0x044ff0000000187c */
[----:B------:R-:W-:Y:S01]  /*9bc0*/  HMMA.16816.F32 R128, R132, R138, R128 ;  /* 0x0000008a8480723c */ /* 0x000fe20000001880 */
[----:B------:R-:W1:Y:S06]  /*9bd0*/  LDSM.16.MT88.4 R136, [R227+0x3100] ;  /* 0x00310000e388783b */ /* 0x000e6c0000004200 */
[----:B------:R-:W-:Y:S02]  /*9be0*/  F2FP.PACK_AB R132, R198, R200 ;  /* 0x000000c8c684723e */ /* 0x000fe400000000ff */
[C---:B------:R-:W-:Y:S03]  /*9bf0*/  F2FP.PACK_AB R134, R194.reuse, R196 ;  /* 0x000000c4c286723e */ /* 0x040fe600000000ff */
[----:B------:R-:W-:Y:S01]  /*9c00*/  F2FP.PACK_AB R133, R201, R202 ;  /* 0x000000cac985723e */ /* 0x000fe200000000ff */
[----:B------:R-:W-:Y:S01]  /*9c10*/  FADD.FTZ R194, R194, R3 ;  /* 0x00000003c2c27221 */ /* 0x000fe20000010000 */
[C---:B------:R-:W-:Y:S01]  /*9c20*/  F2FP.PACK_AB R135, R197.reuse, R199 ;  /* 0x000000c7c587723e */ /* 0x040fe200000000ff */
[----:B------:R-:W-:Y:S01]  /*9c30*/  FADD.FTZ R197, R197, R2 ;  /* 0x00000002c5c57221 */ /* 0x000fe20000010000 */
[----:B------:R-:W-:Y:S05]  /*9c40*/  MOV R3, R0 ;  /* 0x0000000000037202 */ /* 0x000fea0000000f00 */
        /* <DEDUP_REMOVED lines=20> */
[----:B------:R-:W-:Y:S07]  /*9d90*/  LDSM.16.MT88.4 R148, [R221+0x7100] ;  /* 0x00710000dd94783b */ /* 0x000fee0000004200 */
[C---:B---3--:R-:W-:Y:S01]  /*9da0*/  HMMA.16816.F32 R60, R132.reuse, R152, R60 ;  /* 0x00000098843c723c */ /* 0x048fe2000000183c */
[----:B------:R3:W1:Y:S07]  /*9db0*/  MUFU.EX2 R153, R178 ;  /* 0x000000b200997308 */ /* 0x00066e0000000800 */
[C---:B------:R-:W-:Y:S08]  /*9dc0*/  HMMA.16816.F32 R64, R132.reuse, R154, R64 ;  /* 0x0000009a8440723c */ /* 0x040ff00000001840 */
[C---:B----4-:R-:W-:Y:S08]  /*9dd0*/  HMMA.16816.F32 R68, R132.reuse, R144, R68 ;  /* 0x000000908444723c */ /* 0x050ff00000001844 */
[C---:B------:R-:W-:Y:S01]  /*9de0*/  HMMA.16816.F32 R72, R132.reuse, R146, R72 ;  /* 0x000000928448723c */ /* 0x040fe20000001848 */
[----:B------:R-:W4:Y:S07]  /*9df0*/  LDSM.16.MT88.4 R144, [R222+0x7100] ;  /* 0x00710000de90783b */ /* 0x000f2e0000004200 */
[C---:B------:R-:W-:Y:S01]  /*9e00*/  HMMA.16816.F32 R76, R132.reuse, R160, R76 ;  /* 0x000000a0844c723c */ /* 0x040fe2000000184c */
[----:B---3--:R-:W-:Y:S06]  /*9e10*/  LDSM.16.MT88.4 R176, [R222+0x3900] ;  /* 0x00390000deb0783b */ /* 0x008fec0000004200 */
[--C-:B------:R-:W-:Y:S01]  /*9e20*/  FFMA.FTZ R160, R173, c[0x0][0x2d0], -R172.reuse ;  /* 0x0000b400ada07a23 */ /* 0x100fe200000108ac */
[C---:B------:R-:W-:Y:S03]  /*9e30*/  HMMA.16816.F32 R80, R132.reuse, R162, R80 ;  /* 0x000000a28450723c */ /* 0x040fe60000001850 */
[----:B------:R-:W3:Y:S01]  /*9e40*/  MUFU.EX2 R171, R160 ;  /* 0x000000a000ab7308 */ /* 0x000ee20000000800 */
[----:B------:R-:W-:Y:S04]  /*9e50*/  FFMA.FTZ R172, R165, c[0x0][0x2d0], -R172 ;  /* 0x0000b400a5ac7a23 */ /* 0x000fe800000108ac */
[C---:B-----5:R-:W-:Y:S05]  /*9e60*/  HMMA.16816.F32 R84, R132.reuse, R156, R84 ;  /* 0x0000009c8454723c */ /* 0x060fea0000001854 */
[----:B------:R5:W2:Y:S03]  /*9e70*/  MUFU.EX2 R165, R172 ;  /* 0x000000ac00a57308 */ /* 0x000aa60000000800 */
[C---:B------:R-:W-:Y:S01]  /*9e80*/  HMMA.16816.F32 R88, R132.reuse, R158, R88 ;  /* 0x0000009e8458723c */ /* 0x040fe20000001858 */
[----:B------:R-:W-:Y:S07]  /*9e90*/  LDSM.16.MT88.4 R156, [R227+0x1900] ;  /* 0x00190000e39c783b */ /* 0x000fee0000004200 */
[C---:B-1----:R-:W-:Y:S08]  /*9ea0*/  HMMA.16816.F32 R92, R132.reuse, R136, R92 ;  /* 0x00000088845c723c */ /* 0x042ff0000000185c */
[C---:B------:R-:W-:Y:S01]  /*9eb0*/  HMMA.16816.F32 R96, R132.reuse, R138, R96 ;  /* 0x0000008a8460723c */ /* 0x040fe20000001860 */
[----:B------:R-:W1:Y:S07]  /*9ec0*/  LDSM.16.MT88.4 R136, [R220+0x7100] ;  /* 0x00710000dc88783b */ /* 0x000e6e0000004200 */
[C---:B--2---:R-:W-:Y:S01]  /*9ed0*/  HMMA.16816.F32 R100, R132.reuse, R140, R100 ;  /* 0x0000008c8464723c */ /* 0x044fe20000001864 */
[----:B-----5:R-:W-:Y:S07]  /*9ee0*/  LDSM.16.MT88.4 R172, [R227+0x3900] ;  /* 0x00390000e3ac783b */ /* 0x020fee0000004200 */
[C---:B------:R-:W-:Y:S01]  /*9ef0*/  HMMA.16816.F32 R104, R132.reuse, R142, R104 ;  /* 0x0000008e8468723c */ /* 0x040fe20000001868 */
[----:B------:R-:W2:Y:S07]  /*9f00*/  LDSM.16.MT88.4 R140, [R222+0x1900] ;  /* 0x00190000de8c783b */ /* 0x000eae0000004200 */
[C---:B----4-:R-:W-:Y:S08]  /*9f10*/  HMMA.16816.F32 R108, R132.reuse, R144, R108 ;  /* 0x00000090846c723c */ /* 0x050ff0000000186c */
[C---:B------:R-:W-:Y:S01]  /*9f20*/  HMMA.16816.F32 R112, R132.reuse, R146, R112 ;  /* 0x000000928470723c */ /* 0x040fe20000001870 */
[----:B------:R-:W4:Y:S07]  /*9f30*/  LDSM.16.MT88.4 R144, [R221+0x1900] ;  /* 0x00190000dd90783b */ /* 0x000f2e0000004200 */
[C---:B------:R-:W-:Y:S07]  /*9f40*/  HMMA.16816.F32 R116, R132.reuse, R148, R116 ;  /* 0x000000948474723c */ /* 0x040fee0000001874 */
[----:B------:R-:W-:Y:S01]  /*9f50*/  MOV R148, R153 ;  /* 0x0000009900947202 */ /* 0x000fe20000000f00 */
[C---:B------:R-:W-:Y:S01]  /*9f60*/  HMMA.16816.F32 R120, R132.reuse, R150, R120 ;  /* 0x000000968478723c */ /* 0x040fe20000001878 */
[----:B------:R-:W5:Y:S03]  /*9f70*/  LDSM.16.MT88.4 R152, [R220+0x1900] ;  /* 0x00190000dc98783b */ /* 0x000f660000004200 */
[----:B------:R-:W-:Y:S02]  /*9f80*/  MOV R149, R168 ;  /* 0x000000a800957202 */ /* 0x000fe40000000f00 */
[----:B------:R-:W-:Y:S01]  /*9f90*/  F2FP.PACK_AB R168, R148, R203 ;  /* 0x000000cb94a8723e */ /* 0x000fe200000000ff */
[----:B------:R-:W-:Y:S01]  /*9fa0*/  FADD.FTZ R203, R203, R194 ;  /* 0x000000c2cbcb7221 */ /* 0x000fe20000010000 */
[C---:B-1----:R-:W-:Y:S04]  /*9fb0*/  HMMA.16816.F32 R124, R132.reuse, R136, R124 ;  /* 0x00000088847c723c */ /* 0x042fe8000000187c */
[----:B------:R-:W-:Y:S02]  /*9fc0*/  MOV R150, R169 ;  /* 0x000000a900967202 */ /* 0x000fe40000000f00 */
[----:B------:R-:W-:Y:S02]  /*9fd0*/  MOV R151, R170 ;  /* 0x000000aa00977202 */ /* 0x000fe40000000f00 */
[----:B------:R-:W-:Y:S04]  /*9fe0*/  HMMA.16816.F32 R128, R132, R138, R128 ;  /* 0x0000008a8480723c */ /* 0x000fe80000001880 */
[----:B---3--:R-:W-:Y:S02]  /*9ff0*/  MOV R137, R171 ;  /* 0x000000ab00897202 */ /* 0x008fe40000000f00 */
[-C--:B------:R-:W-:Y:S02]  /*a000*/  F2FP.PACK_AB R170, R187, R150.reuse ;  /* 0x00000096bbaa723e */ /* 0x080fe400000000ff */
[----:B------:R-:W-:Y:S04]  /*a010*/  F2FP.PACK_AB R169, R151, R149 ;  /* 0x0000009597a9723e */ /* 0x000fe800000000ff */
[-C--:B------:R-:W-:Y:S07]  /*a020*/  F2FP.PACK_AB R171, R165, R137.reuse ;  /* 0x00000089a5ab723e */ /* 0x080fee00000000ff */
[C---:B------:R-:W-:Y:S01]  /*a030*/  HMMA.16816.F32 R160, R168.reuse, R156, R4 ;  /* 0x0000009ca8a0723c */ /* 0x040fe20000001804 */
[----:B------:R-:W1:Y:S07]  /*a040*/  LDSM.16.MT88.4 R4, [R221+0x3900] ;  /* 0x00390000dd04783b */ /* 0x000e6e0000004200 */
[C---:B------:R-:W-:Y:S07]  /*a050*/  HMMA.16816.F32 R156, R168.reuse, R158, R8 ;  /* 0x0000009ea89c723c */ /* 0x040fee0000001808 */
[----:B------:R-:W-:Y:S01]  /*a060*/  MOV R8, R137 ;  /* 0x0000008900087202 */ /* 0x000fe20000000f00 */
[C---:B--2---:R-:W-:Y:S01]  /*a070*/  HMMA.16816.F32 R132, R168.reuse, R140, R12 ;  /* 0x0000008ca884723c */ /* 0x044fe2000000180c */
[----:B------:R-:W-:Y:S03]  /*a080*/  LDSM.16.MT88.4 R12, [R227+0x5900] ;  /* 0x00590000e30c783b */ /* 0x000fe60000004200 */
[----:B------:R-:W-:Y:S02]  /*a090*/  MOV R9, R150 ;  /* 0x0000009600097202 */ /* 0x000fe40000000f00 */
[----:B------:R-:W-:Y:S02]  /*a0a0*/  MOV R10, R151 ;  /* 0x00000097000a7202 */ /* 0x000fe40000000f00 */
[C---:B------:R-:W-:Y:S04]  /*a0b0*/  HMMA.16816.F32 R136, R168.reuse, R142, R16 ;  /* 0x0000008ea888723c */ /* 0x040fe80000001810 */
[----:B------:R-:W-:Y:S03]  /*a0c0*/  MOV R11, R148 ;  /* 0x00000094000b7202 */ /* 0x000fe60000000f00 */
[----:B------:R-:W-:Y:S01]  /*a0d0*/  MOV R19, R149 ;  /* 0x0000009500137202 */ /* 0x000fe20000000f00 */
[C---:B----4-:R-:W-:Y:S01]  /*a0e0*/  HMMA.16816.F32 R140, R168.reuse, R144, R20 ;  /* 0x00000090a88c723c */ /* 0x050fe20000001814 */
[----:B------:R-:W-:Y:S07]  /*a0f0*/  LDSM.16.MT88.4 R20, [R221+0x5900] ;  /* 0x00590000dd14783b */ /* 0x000fee0000004200 */
[C---:B------:R-:W-:Y:S01]  /*a100*/  HMMA.16816.F32 R144, R168.reuse, R146, R24 ;  /* 0x00000092a890723c */ /* 0x040fe20000001818 */
[----:B------:R-:W-:Y:S07]  /*a110*/  LDSM.16.MT88.4 R24, [R220+0x5900] ;  /* 0x00590000dc18783b */ /* 0x000fee0000004200 */
[C---:B-----5:R-:W-:Y:S01]  /*a120*/  HMMA.16816.F32 R148, R168.reuse, R152, R28 ;  /* 0x00000098a894723c */ /* 0x060fe2000000181c */
[----:B------:R-:W-:Y:S07]  /*a130*/  LDSM.16.MT88.4 R28, [R227+0x7900] ;  /* 0x00790000e31c783b */ /* 0x000fee0000004200 */
[C---:B------:R-:W-:Y:S07]  /*a140*/  HMMA.16816.F32 R152, R168.reuse, R154, R32 ;  /* 0x0000009aa898723c */ /* 0x040fee0000001820 */
[----:B------:R-:W-:Y:S01]  /*a150*/  MOV R35, R8 ;  /* 0x0000000800237202 */ /* 0x000fe20000000f00 */
[C---:B------:R-:W-:Y:S04]  /*a160*/  HMMA.16816.F32 R36, R168.reuse, R172, R36 ;  /* 0x000000aca824723c */ /* 0x040fe80000001824 */
[----:B------:R-:W-:Y:S02]  /*a170*/  MOV R34, R9 ;  /* 0x0000000900227202 */ /* 0x000fe40000000f00 */
[----:B------:R-:W-:Y:S02]  /*a180*/  MOV R33, R10 ;  /* 0x0000000a00217202 */ /* 0x000fe40000000f00 */
[C---:B------:R-:W-:Y:S04]  /*a190*/  HMMA.16816.F32 R40, R168.reuse, R174, R40 ;  /* 0x000000aea828723c */ /* 0x040fe80000001828 */
[----:B------:R-:W-:Y:S02]  /*a1a0*/  MOV R32, R11 ;  /* 0x0000000b00207202 */ /* 0x000fe40000000f00 */
[----:B------:R-:W2:Y:S01]  /*a1b0*/  LDSM.16.MT88.4 R8, [R220+0x3900] ;  /* 0x00390000dc08783b */ /* 0x000ea20000004200 */
[----:B------:R-:W-:Y:S01]  /*a1c0*/  MOV R173, R19 ;  /* 0x0000001300ad7202 */ /* 0x000fe20000000f00 */
[C---:B------:R-:W-:Y:S04]  /*a1d0*/  HMMA.16816.F32 R44, R168.reuse, R176, R44 ;  /* 0x000000b0a82c723c */ /* 0x040fe8000000182c */
[----:B------:R-:W-:Y:S02]  /*a1e0*/  FADD.FTZ R197, R173, R197 ;  /* 0x000000c5adc57221 */ /* 0x000fe40000010000 */
[----:B------:R-:W3:Y:S01]  /*a1f0*/  LDSM.16.MT88.4 R16, [R222+0x5900] ;  /* 0x00590000de10783b */ /* 0x000ee20000004200 */
        /* <DEDUP_REMOVED lines=9> */
[----:B------:R-:W-:Y:S01]  /*a290*/  FADD.FTZ R241, R165, R2 ;  /* 0x00000002a5f17221 */ /* 0x000fe20000010000 */
[-C--:B------:R-:W-:Y:S03]  /*a2a0*/  MOV R2, R164.reuse ;  /* 0x000000a400027202 */ /* 0x080fe60000000f00 */
[C---:B--2---:R-:W-:Y:S08]  /*a2b0*/  HMMA.16816.F32 R60, R168.reuse, R8, R60 ;  /* 0x00000008a83c723c */ /* 0x044ff0000000183c */
[C---:B------:R-:W-:Y:S01]  /*a2c0*/  HMMA.16816.F32 R64, R168.reuse, R10, R64 ;  /* 0x0000000aa840723c */ /* 0x040fe20000001840 */
[----:B------:R-:W2:Y:S07]  /*a2d0*/  LDSM.16.MT88.4 R8, [R221+0x7900] ;  /* 0x00790000dd08783b */ /* 0x000eae0000004200 */
[C---:B------:R-:W-:Y:S08]  /*a2e0*/  HMMA.16816.F32 R68, R168.reuse, R12, R68 ;  /* 0x0000000ca844723c */ /* 0x040ff00000001844 */
[C---:B------:R-:W-:Y:S01]  /*a2f0*/  HMMA.16816.F32 R72, R168.reuse, R14, R72 ;  /* 0x0000000ea848723c */ /* 0x040fe20000001848 */
[----:B------:R-:W4:Y:S07]  /*a300*/  LDSM.16.MT88.4 R12, [R220+0x7900] ;  /* 0x00790000dc0c783b */ /* 0x000f2e0000004200 */
        /* <DEDUP_REMOVED lines=12> */
[C---:B----4-:R-:W-:Y:S07]  /*a3d0*/  HMMA.16816.F32 R124, R168.reuse, R12, R124 ;  /* 0x0000000ca87c723c */ /* 0x050fee000000187c */
[----:B------:R-:W-:Y:S01]  /*a3e0*/  MOV R12, R164 ;  /* 0x000000a4000c7202 */ /* 0x000fe20000000f00 */
[----:B------:R-:W-:Y:S01]  /*a3f0*/  HMMA.16816.F32 R128, R168, R14, R128 ;  /* 0x0000000ea880723c */ /* 0x000fe20000001880 */
[----:B------:R-:W-:-:S07]  /*a400*/  @P0 BRA `(.L_x_2499) ;  /* 0xffffb8e000000947 */ /* 0x000fce000383ffff */
.L_x_2490:
        /* <DEDUP_REMOVED lines=23> */
.L_x_2501:
[----:B------:R-:W-:Y:S02]  /*a580*/  ULDC UR4, c[0x0][0x32c] ;  /* 0x0000cb0000047ab9 */ /* 0x000fe40000000800 */
[----:B------:R-:W-:-:S03]  /*a590*/  UISETP.NE.AND UP0, UPT, UR4, 0x1, UPT ;  /* 0x000000010400788c */ /* 0x000fc6000bf05270 */
[----:B------:R-:W-:Y:S02]  /*a5a0*/  ULDC.64 UR4, c[0x0][0x330] ;  /* 0x0000cc0000047ab9 */ /* 0x000fe40000000a00 */
[----:B------:R-:W-:-:S07]  /*a5b0*/  UIMAD.WIDE.U32 UR20, UR7, UR4, URZ ;  /* 0x00000004071472a5 */ /* 0x000fce000f8e003f */
[----:B------:R-:W-:Y:S02]  /*a5c0*/  @UP0 UMOV UR17, UR21 ;  /* 0x0000001500110c82 */ /* 0x000fe40008000000 */
[----:B------:R-:W-:Y:S02]  /*a5d0*/  @UP0 USHF.R.U32.HI UR7, URZ, UR5, UR17 ;  /* 0x000000053f070299 */ /* 0x000fe40008011611 */
.L_x_2502:
[----:B------:R-:W-:Y:S02]  /*a5e0*/  ULDC UR4, c[0x0][0x32c] ;  /* 0x0000cb0000047ab9 */ /* 0x000fe40000000800 */
[----:B------:R-:W-:-:S04]  /*a5f0*/  UIMAD UR4, UR7, UR4, URZ ;  /* 0x00000004070472a4 */ /* 0x000fc8000f8e023f */
[----:B------:R-:W-:-:S04]  /*a600*/  UISETP.LT.AND UP0, UPT, UR6, UR4, UPT ;  /* 0x000000040600728c */ /* 0x000fc8000bf01270 */
[----:B------:R-:W-:-:S04]  /*a610*/  USEL UR6, UR6, UR4, !UP0 ;  /* 0x0000000406067287 */ /* 0x000fc8000c000000 */
.L_x_2500:
        /* <DEDUP_REMOVED lines=9> */
[C---:B------:R-:W-:Y:S01]  /*a6b0*/  IADD3 R2, P6, R234.reuse, 0x40, RZ ;  /* 0x00000040ea027810 */ /* 0x040fe20007fde0ff */
[----:B------:R-:W-:Y:S01]  /*a6c0*/  IMAD.MOV.U32 R165, RZ, RZ, R12 ;  /* 0x000000ffffa57224 */ /* 0x000fe200078e000c */
[C---:B------:R-:W-:Y:S01]  /*a6d0*/  IADD3 R3, P5, R234.reuse, 0x80, RZ ;  /* 0x00000080ea037810 */ /* 0x040fe20007fbe0ff */
[----:B------:R-:W-:Y:S01]  /*a6e0*/  UMOV UR20, UR14 ;  /* 0x0000000e00147c82 */ /* 0x000fe20008000000 */
[----:B------:R-:W-:Y:S01]  /*a6f0*/  IADD3 R251, P0, R234, 0xc0, RZ ;  /* 0x000000c0eafb7810 */ /* 0x000fe20007f1e0ff */
[----:B------:R1:W-:Y:S01]  /*a700*/  STL [R1+0x8], R2 ;  /* 0x0000080201007387 */ /* 0x0003e20000100800 */
[----:B------:R-:W-:Y:S01]  /*a710*/  ULDC.64 UR6, c[0x0][0x208] ;  /* 0x0000820000067ab9 */ /* 0x000fe20000000a00 */
[--C-:B------:R-:W-:Y:S01]  /*a720*/  IMAD.X R252, RZ, RZ, R239.reuse, P5 ;  /* 0x000000fffffc7224 */ /* 0x100fe200028e06ef */
[C---:B------:R-:W-:Y:S01]  /*a730*/  IADD3 R247, P5, R236.reuse, 0x80, RZ ;  /* 0x00000080ecf77810 */ /* 0x040fe20007fbe0ff */
[----:B------:R2:W-:Y:S01]  /*a740*/  STL [R1], R3 ;  /* 0x0000000301007387 */ /* 0x0005e20000100800 */
[----:B------:R-:W-:Y:S01]  /*a750*/  IMAD.X R250, RZ, RZ, R239, P0 ;  /* 0x000000fffffa7224 */ /* 0x000fe200000e06ef */
[----:B------:R-:W-:Y:S01]  /*a760*/  IADD3 R245, P0, R236, 0xc0, RZ ;  /* 0x000000c0ecf57810 */ /* 0x000fe20007f1e0ff */
[----:B------:R-:W-:Y:S01]  /*a770*/  ULDC.64 UR4, c[0x0][0x1e0] ;  /* 0x0000780000047ab9 */ /* 0x000fe20000000a00 */
[----:B------:R-:W-:-:S02]  /*a780*/  IMAD.X R246, RZ, RZ, R243, P5 ;  /* 0x000000fffff67224 */ /* 0x000fc400028e06f3 */
[----:B------:R-:W-:Y:S01]  /*a790*/  IADD3.X R166, RZ, R243, RZ, P0, !PT ;  /* 0x000000f3ffa67210 */ /* 0x000fe200007fe4ff */
[----:B-1----:R-:W-:Y:S01]  /*a7a0*/  IMAD.X R2, RZ, RZ, R239, P6 ;  /* 0x000000ffff027224 */ /* 0x002fe200030e06ef */
[----:B------:R-:W-:Y:S02]  /*a7b0*/  IADD3 R249, P6, R236, 0x40, RZ ;  /* 0x00000040ecf97810 */ /* 0x000fe40007fde0ff */
[----:B--2---:R-:W-:Y:S02]  /*a7c0*/  MOV R3, R0 ;  /* 0x0000000000037202 */ /* 0x004fe40000000f00 */
[----:B------:R1:W-:Y:S01]  /*a7d0*/  STL [R1+0x4], R2 ;  /* 0x0000040201007387 */ /* 0x0003e20000100800 */
[----:B------:R-:W-:-:S03]  /*a7e0*/  IMAD.X R248, RZ, RZ, R243, P6 ;  /* 0x000000fffff87224 */ /* 0x000fc600030e06f3 */
.L_x_2504:
[----:B------:R-:W2:Y:S01]  /*a7f0*/  LDL R10, [R1+0x8] ;  /* 0x00000800010a7983 */ /* 0x000ea20000100800 */
[----:B------:R-:W-:Y:S01]  /*a800*/  UISETP.GT.AND UP3, UPT, UR8, UR20, UPT ;  /* 0x000000140800728c */ /* 0x000fe2000bf64270 */
[----:B------:R-:W-:Y:S04]  /*a810*/  DEPBAR.LE SB0, 0x0 ;  /* 0x000080000000791a */ /* 0x000fe80000000000 */
[----:B------:R-:W3:Y:S04]  /*a820*/  LDL R9, [R1+0x4] ;  /* 0x0000040001097983 */ /* 0x000ee80000100800 */
[----:B------:R-:W-:Y:S01]  /*a830*/  BAR.SYNC.DEFER_BLOCKING 0x0 ;  /* 0x0000000000007b1d */ /* 0x000fe20000010000 */
[----:B------:R-:W-:Y:S01]  /*a840*/  PLOP3.LUT P5, PT, PT, PT, UP3, 0x80, 0x0 ;  /* 0x000000000000781c */ /* 0x000fe20003faf038 */
[----:B------:R-:W-:Y:S01]  /*a850*/  @!UP3 UIMAD.WIDE.U32 UR22, UR20, UR6, URZ ;  /* 0x000000061416b2a5 */ /* 0x000fe2000f8e003f */
[----:B------:R-:W-:Y:S01]  /*a860*/  PLOP3.LUT P6, PT, PT, PT, UP3, 0x80, 0x0 ;  /* 0x000000000000781c */ /* 0x000fe20003fcf038 */
[----:B------:R-:W-:Y:S01]  /*a870*/  @!UP3 USHF.R.S32.HI UR14, URZ, 0x1f, UR20 ;  /* 0x0000001f3f0eb899 */ /* 0x000fe20008011414 */
[----:B------:R-:W-:Y:S01]  /*a880*/  PLOP3.LUT P0, PT, PT, PT, UP3, 0x80, 0x0 ;  /* 0x000000000000781c */ /* 0x000fe20003f0f038 */
[----:B------:R-:W-:Y:S02]  /*a890*/  @!UP3 USHF.L.U32 UR21, UR22, 0x6, URZ ;  /* 0x000000061615b899 */ /* 0x000fe4000800063f */
[----:B------:R-:W-:Y:S04]  /*a8a0*/  @!UP3 UIMAD UR14, UR14, UR6, URZ ;  /* 0x000000060e0eb2a4 */ /* 0x000fe8000f8e023f */
[----:B------:R-:W-:Y:S02]  /*a8b0*/  @!UP3 UIMAD UR14, UR20, UR7, UR14 ;  /* 0x00000007140eb2a4 */ /* 0x000fe4000f8e020e */
[----:B-1----:R-:W-:Y:S02]  /*a8c0*/  @!P5 IADD3 R2, P5, R234, UR21, RZ ;  /* 0x00000015ea02dc10 */ /* 0x002fe4000ffbe0ff */
[----:B------:R-:W-:Y:S04]  /*a8d0*/  @!UP3 UIADD3 UR14, UR23, UR14, URZ ;  /* 0x0000000e170eb290 */ /* 0x000fe8000fffe03f */
[----:B------:R-:W-:Y:S01]  /*a8e0*/  @!UP3 USHF.L.U64.HI UR14, UR22, 0x6, UR14 ;  /* 0x00000006160eb899 */ /* 0x000fe2000801020e */
[----:B------:R-:W-:Y:S06]  /*a8f0*/  LDSM.16.M88.4 R32, [R230+0x10100] ;  /* 0x01010000e620783b */ /* 0x000fec0000000200 */
[----:B------:R-:W-:Y:S02]  /*a900*/  @!P0 IADD3.X R23, R239, UR14, RZ, P5, !PT ;  /* 0x0000000eef178c10 */ /* 0x000fe4000affe4ff */
[----:B------:R-:W-:Y:S02]  /*a910*/  PLOP3.LUT P0, PT, PT, PT, UP3, 0x80, 0x0 ;  /* 0x000000000000781c */ /* 0x000fe40003f0f038 */
[----:B------:R-:W-:Y:S01]  /*a920*/  PLOP3.LUT P5, PT, PT, PT, UP3, 0x80, 0x0 ;  /* 0x000000000000781c */ /* 0x000fe20003faf038 */
[----:B------:R-:W4:Y:S04]  /*a930*/  LDL R8, [R1] ;  /* 0x0000000001087983 */ /* 0x000f280000100800 */
[----:B------:R-:W-:Y:S08]  /*a940*/  LDSM.16.M88.4 R16, [R229+0x8900] ;  /* 0x00890000e510783b */ /* 0x000ff00000000200 */
[----:B------:R-:W-:Y:S01]  /*a950*/  @!P5 LEA R22, P5, R2, c[0x0][0x1f8], 0x1 ;  /* 0x00007e000216da11 */ /* 0x000fe200078a08ff */
[----:B------:R-:W-:Y:S08]  /*a960*/  LDSM.16.M88.4 R24, [R229+0x9100] ;  /* 0x00910000e518783b */ /* 0x000ff00000000200 */
[----:B------:R-:W-:Y:S08]  /*a970*/  LDSM.16.M88.4 R168, [R229+0x9900] ;  /* 0x00990000e5a8783b */ /* 0x000ff00000000200 */
[----:B------:R-:W-:Y:S08]  /*a980*/  LDSM.16.M88.4 R172, [R226+0x10100] ;  /* 0x01010000e2ac783b */ /* 0x000ff00000000200 */
[----:B------:R-:W-:Y:S08]  /*a990*/  LDSM.16.M88.4 R176, [R228] ;  /* 0x00000000e4b0783b */ /* 0x000ff00000000200 */
[----:B------:R-:W-:Y:S08]  /*a9a0*/  LDSM.16.M88.4 R180, [R219] ;  /* 0x00000000dbb4783b */ /* 0x000ff00000000200 */
[----:B------:R-:W-:Y:S08]  /*a9b0*/  LDSM.16.M88.4 R184, [R218] ;  /* 0x00000000dab8783b */ /* 0x000ff00000000200 */
[----:B------:R-:W-:Y:S01]  /*a9c0*/  LDSM.16.M88.4 R188, [R217] ;  /* 0x00000000d9bc783b */ /* 0x000fe20000000200 */
        /* <DEDUP_REMOVED lines=9> */
[----:B------:R-:W-:Y:S02]  /*aa60*/  @!UPT UIADD3 URZ, URZ, URZ, URZ ;  /* 0x0000003f3f3ff290 */ /* 0x000fe4000fffe03f */
[----:B------:R-:W-:Y:S02]  /*aa70*/  @!P0 LEA.HI.X R5, R0, c[0x0][0x1fc], R5, 0x1, P6 ;  /* 0x00007f0000058a11 */ /* 0x000fe400030f0c05 */
[----:B----4-:R-:W-:Y:S02]  /*aa80*/  @!P5 IADD3 R0, P5, R8, UR21, RZ ;  /* 0x000000150800dc10 */ /* 0x010fe4000ffbe0ff */
[----:B------:R-:W-:Y:S02]  /*aa90*/  PLOP3.LUT P6, PT, PT, PT, UP3, 0x80, 0x0 ;  /* 0x000000000000781c */ /* 0x000fe40003fcf038 */
[----:B------:R-:W-:Y:S11]  /*aaa0*/  PLOP3.LUT P0, PT, PT, PT, UP3, 0x80, 0x0 ;  /* 0x000000000000781c */ /* 0x000ff60003f0f038 */
[----:B------:R-:W-:Y:S02]  /*aab0*/  @!P6 LEA R6, P6, R0, c[0x0][0x1f8], 0x1 ;  /* 0x00007e000006ea11 */ /* 0x000fe400078c08ff */
[----:B------:R-:W-:Y:S02]  /*aac0*/  @!P0 IADD3.X R7, R252, UR14, RZ, P5, !PT ;  /* 0x0000000efc078c10 */ /* 0x000fe4000affe4ff */
[----:B------:R-:W-:Y:S02]  /*aad0*/  PLOP3.LUT P0, PT, PT, PT, UP3, 0x80, 0x0 ;  /* 0x000000000000781c */ /* 0x000fe40003f0f038 */
[----:B------:R-:W-:Y:S11]  /*aae0*/  PLOP3.LUT P5, PT, PT, PT, UP3, 0x80, 0x0 ;  /* 0x000000000000781c */ /* 0x000ff60003faf038 */
        /* <DEDUP_REMOVED lines=14> */
[C---:B------:R-:W-:Y:S02]  /*abd0*/  @!P6 LEA R20, P6, R0.reuse, c[0x0][0x1f8], 0x1 ;  /* 0x00007e000014ea11 */ /* 0x040fe400078c08ff */
[----:B------:R-:W-:Y:S02]  /*abe0*/  @!P0 IADD3.X R21, R239, UR14, RZ, P5, !PT ;  /* 0x0000000eef158c10 */ /* 0x000fe4000affe4ff */
[----:B------:R-:W-:Y:S02]  /*abf0*/  PLOP3.LUT P5, PT, PT, PT, UP3, 0x80, 0x0 ;  /* 0x000000000000781c */ /* 0x000fe40003faf038 */
[----:B------:R-:W-:Y:S11]  /*ac00*/  PLOP3.LUT P0, PT, PT, PT, UP3, 0x80, 0x0 ;  /* 0x000000000000781c */ /* 0x000ff60003f0f038 */
[----:B------:R-:W-:Y:S02]  /*ac10*/  @!UPT UIADD3 URZ, URZ, URZ, URZ ;  /* 0x0000003f3f3ff290 */ /* 0x000fe4000fffe03f */
        /* <DEDUP_REMOVED lines=8> */
[----:B------:R-:W-:Y:S02]  /*aca0*/  @!P0 LEA.HI.X R13, R0, c[0x0][0x1fc], R13, 0x1, P6 ;  /* 0x00007f00000d8a11 */ /* 0x000fe400030f0c0d */
[----:B------:R-:W-:Y:S02]  /*acb0*/  @!P5 IADD3 R0, P5, R8, UR21, RZ ;  /* 0x000000150800dc10 */ /* 0x000fe4000ffbe0ff */
[----:B------:R-:W-:Y:S01]  /*acc0*/  PLOP3.LUT P6, PT, PT, PT, UP3, 0x80, 0x0 ;  /* 0x000000000000781c */ /* 0x000fe20003fcf038 */
[----:B------:R-:W1:Y:S01]  /*acd0*/  LDSM.16.M88.4 R8, [R229+0x8100] ;  /* 0x00810000e508783b */ /* 0x000e620000000200 */
[----:B------:R-:W-:Y:S11]  /*ace0*/  PLOP3.LUT P0, PT, PT, PT, UP3, 0x80, 0x0 ;  /* 0x000000000000781c */ /* 0x000ff60003f0f038 */
[----:B------:R-:W-:Y:S02]  /*acf0*/  @!P6 LEA R192, P6, R0, c[0x0][0x1f8], 0x1 ;  /* 0x00007e0000c0ea11 */ /* 0x000fe400078c08ff */
[----:B------:R-:W-:Y:S02]  /*ad00*/  @!P0 IADD3.X R193, R252, UR14, RZ, P5, !PT ;  /* 0x0000000efcc18c10 */ /* 0x000fe4000affe4ff */
[----:B------:R-:W-:Y:S02]  /*ad10*/  PLOP3.LUT P0, PT, PT, PT, UP3, 0x80, 0x0 ;  /* 0x000000000000781c */ /* 0x000fe40003f0f038 */
[----:B------:R-:W-:Y:S11]  /*ad20*/  PLOP3.LUT P5, PT, PT, PT, UP3, 0x80, 0x0 ;  /* 0x000000000000781c */ /* 0x000ff60003faf038 */
[----:B------:R-:W-:Y:S02]  /*ad30*/  @!P0 LEA.HI.X R193, R0, c[0x0][0x1fc], R193, 0x1, P6 ;  /* 0x00007f0000c18a11 */ /* 0x000fe400030f0cc1 */
[----:B------:R-:W-:Y:S02]  /*ad40*/  PLOP3.LUT P0, PT, PT, PT, UP3, 0x80, 0x0 ;  /* 0x000000000000781c */ /* 0x000fe40003f0f038 */
[----:B------:R-:W-:Y:S02]  /*ad50*/  @!P5 IADD3 R2, P5, R251, UR21, RZ ;  /* 0x00000015fb02dc10 */ /* 0x000fe4000ffbe0ff */
[----:B------:R-:W-:Y:S11]  /*ad60*/  PLOP3.LUT P6, PT, PT, PT, UP3, 0x80, 0x0 ;  /* 0x000000000000781c */ /* 0x000ff60003fcf038 */
[----:B------:R-:W-:Y:S01]  /*ad70*/  @!P0 IADD3.X R167, R250, UR14, RZ, P5, !PT ;  /* 0x0000000efaa78c10 */ /* 0x000fe2000affe4ff */
[----:B------:R-:W-:Y:S01]  /*ad80*/  UIADD3 UR14, UR20, -0x1, URZ ;  /* 0xffffffff140e7890 */ /* 0x000fe2000fffe03f */
        /* <DEDUP_REMOVED lines=13> */
[----:B------:R-:W-:Y:S05]  /*ae60*/  PLOP3.LUT P6, PT, PT, PT, UP3, 0x80, 0x0 ;  /* 0x000000000000781c */ /* 0x000fea0003fcf038 */
        /* <DEDUP_REMOVED lines=13> */
[----:B------:R-:W-:Y:S01]  /*af40*/  PLOP3.LUT P5, PT, PT, PT, UP3, 0x80, 0x0 ;  /* 0x000000000000781c */ /* 0x000fe20003faf038 */
[----:B------:R-:W-:Y:S01]  /*af50*/  UISETP.GT.AND UP3, UPT, UR20, UR8, UPT ;  /* 0x000000081400728c */ /* 0x000fe2000bf64270 */
[C---:B-1----:R-:W-:Y:S05]  /*af60*/  HMMA.16816.F32 R4, R32.reuse, R8, RZ ;  /* 0x000000082004723c */ /* 0x042fea00000018ff */
[----:B------:R1:W-:Y:S01]  /*af70*/  @!P6 LDGSTS.E.BYPASS.LTC128B.128 [R231+0x5100], [R192.64], !P2 ;  /* 0x05100000c0e7efae */ /* 0x0003e2000d101d52 */
[----:B------:R-:W-:Y:S02]  /*af80*/  PLOP3.LUT P6, PT, PT, PT, UP3, 0x80, 0x0 ;  /* 0x000000000000781c */ /* 0x000fe40003fcf038 */
[C---:B------:R-:W-:Y:S02]  /*af90*/  HMMA.16816.F32 R8, R32.reuse, R10, RZ ;  /* 0x0000000a2008723c */ /* 0x040fe400000018ff */
[----:B------:R-:W-:Y:S02]  /*afa0*/  @UP3 UIMAD.WIDE.U32 UR24, UR14, UR4, URZ ;  /* 0x000000040e1832a5 */ /* 0x000fe4000f8e003f */
[----:B------:R-:W-:Y:S02]  /*afb0*/  @UP3 USHF.R.S32.HI UR21, URZ, 0x1f, UR14 ;  /* 0x0000001f3f153899 */ /* 0x000fe4000801140e */
[----:B------:R-:W-:Y:S02]  /*afc0*/  @UP3 USHF.L.U32 UR22, UR24, 0x6, URZ ;  /* 0x0000000618163899 */ /* 0x000fe4000800063f */
[----:B------:R-:W-:Y:S04]  /*afd0*/  @UP3 UIMAD UR21, UR21, UR4, URZ ;  /* 0x00000004151532a4 */ /* 0x000fe8000f8e023f */
[----:B------:R-:W-:Y:S01]  /*afe0*/  @UP3 UIMAD UR21, UR14, UR5, UR21 ;  /* 0x000000050e1532a4 */ /* 0x000fe2000f8e0215 */
[C---:B---3--:R-:W-:Y:S03]  /*aff0*/  HMMA.16816.F32 R12, R32.reuse, R16, RZ ;  /* 0x00000010200c723c */ /* 0x048fe600000018ff */
[----:B------:R-:W-:Y:S04]  /*b000*/  @UP3 UIADD3 UR21, UR25, UR21, URZ ;  /* 0x0000001519153290 */ /* 0x000fe8000fffe03f */
[----:B------:R-:W-:Y:S01]  /*b010*/  @UP3 USHF.L.U64.HI UR21, UR24, 0x6, UR21 ;  /* 0x0000000618153899 */ /* 0x000fe20008010215 */
[C---:B------:R-:W-:Y:S08]  /*b020*/  HMMA.16816.F32 R16, R32.reuse, R18, RZ ;  /* 0x000000122010723c */ /* 0x040ff000000018ff */
[C---:B--2---:R-:W-:Y:S08]  /*b030*/  HMMA.16816.F32 R20, R32.reuse, R24, RZ ;  /* 0x000000182014723c */ /* 0x044ff000000018ff */
[C---:B------:R-:W-:Y:S08]  /*b040*/  HMMA.16816.F32 R24, R32.reuse, R26, RZ ;  /* 0x0000001a2018723c */ /* 0x040ff000000018ff */
[C---:B------:R-:W-:Y:S07]  /*b050*/  HMMA.16816.F32 R28, R32.reuse, R168, RZ ;  /* 0x000000a8201c723c */ /* 0x040fee00000018ff */
[----:B------:R-:W-:Y:S01]  /*b060*/  @!P5 IMAD.MOV.U32 R168, RZ, RZ, R0 ;  /* 0x000000ffffa8d224 */ /* 0x000fe200078e0000 */
[----:B------:R-:W-:Y:S01]  /*b070*/  HMMA.16816.F32 R32, R32, R170, RZ ;  /* 0x000000aa2020723c */ /* 0x000fe200000018ff */
[----:B------:R-:W-:Y:S01]  /*b080*/  @!P5 IMAD.MOV.U32 R169, RZ, RZ, R167 ;  /* 0x000000ffffa9d224 */ /* 0x000fe200078e00a7 */
[----:B------:R-:W-:Y:S04]  /*b090*/  PLOP3.LUT P5, PT, PT, PT, UP3, 0x80, 0x0 ;  /* 0x000000000000781c */ /* 0x000fe80003faf038 */
[----:B------:R2:W-:Y:S01]  /*b0a0*/  @!P0 LDGSTS.E.BYPASS.LTC128B.128 [R231+0x7100], [R168.64], !P1 ;  /* 0x07100000a8e78fae */ /* 0x0005e2000c901d52 */
[----:B------:R-:W-:Y:S01]  /*b0b0*/  PLOP3.LUT P0, PT, PT, PT, UP3, 0x80, 0x0 ;  /* 0x000000000000781c */ /* 0x000fe20003f0f038 */
[C---:B------:R-:W-:Y:S06]  /*b0c0*/  HMMA.16816.F32 R4, R172.reuse, R176, R4 ;  /* 0x000000b0ac04723c */ /* 0x040fec0000001804 */
[----:B-1----:R-:W-:Y:S02]  /*b0d0*/  LDSM.16.M88.4 R192, [R225+0x10100] ;  /* 0x01010000e1c0783b */ /* 0x002fe40000000200 */
[C---:B------:R-:W-:Y:S06]  /*b0e0*/  HMMA.16816.F32 R8, R172.reuse, R178, R8 ;  /* 0x000000b2ac08723c */ /* 0x040fec0000001808 */
[----:B------:R-:W0:Y:S02]  /*b0f0*/  LDGDEPBAR ;  /* 0x00000000000079af */ /* 0x000e240000000000 */
[C---:B------:R-:W-:Y:S06]  /*b100*/  HMMA.16816.F32 R12, R172.reuse, R180, R12 ;  /* 0x000000b4ac0c723c */ /* 0x040fec000000180c */
[----:B------:R-:W1:Y:S02]  /*b110*/  LDSM.16.M88.4 R196, [R224+0x8100] ;  /* 0x00810000e0c4783b */ /* 0x000e640000000200 */
[C---:B------:R-:W-:Y:S06]  /*b120*/  HMMA.16816.F32 R16, R172.reuse, R182, R16 ;  /* 0x000000b6ac10723c */ /* 0x040fec0000001810 */
[----:B------:R-:W3:Y:S02]  /*b130*/  LDSM.16.M88.4 R200, [R224+0x8900] ;  /* 0x00890000e0c8783b */ /* 0x000ee40000000200 */
[C---:B------:R-:W-:Y:S06]  /*b140*/  HMMA.16816.F32 R20, R172.reuse, R184, R20 ;  /* 0x000000b8ac14723c */ /* 0x040fec0000001814 */
[----:B--2---:R-:W2:Y:S02]  /*b150*/  LDSM.16.M88.4 R168, [R224+0x9100] ;  /* 0x00910000e0a8783b */ /* 0x004ea40000000200 */
[C---:B------:R-:W-:Y:S06]  /*b160*/  HMMA.16816.F32 R24, R172.reuse, R186, R24 ;  /* 0x000000baac18723c */ /* 0x040fec0000001818 */
[----:B------:R-:W4:Y:S02]  /*b170*/  LDSM.16.M88.4 R176, [R224+0x9900] ;  /* 0x00990000e0b0783b */ /* 0x000f240000000200 */
[C---:B------:R-:W-:Y:S06]  /*b180*/  HMMA.16816.F32 R28, R172.reuse, R188, R28 ;  /* 0x000000bcac1c723c */ /* 0x040fec000000181c */
[----:B------:R-:W-:Y:S02]  /*b190*/  LDSM.16.M88.4 R180, [R223+0x10100] ;  /* 0x01010000dfb4783b */ /* 0x000fe40000000200 */
[----:B------:R-:W-:Y:S06]  /*b1a0*/  HMMA.16816.F32 R32, R172, R190, R32 ;  /* 0x000000beac20723c */ /* 0x000fec0000001820 */
[----:B------:R-:W5:Y:S02]  /*b1b0*/  LDSM.16.M88.4 R184, [R216] ;  /* 0x00000000d8b8783b */ /* 0x000f640000000200 */
[C---:B-1----:R-:W-:Y:S06]  /*b1c0*/  HMMA.16816.F32 R4, R192.reuse, R196, R4 ;  /* 0x000000c4c004723c */ /* 0x042fec0000001804 */
[----:B------:R-:W1:Y:S02]  /*b1d0*/  LDSM.16.M88.4 R172, [R216+0x800] ;  /* 0x00080000d8ac783b */ /* 0x000e640000000200 */
[C---:B------:R-:W-:Y:S06]  /*b1e0*/  HMMA.16816.F32 R8, R192.reuse, R198, R8 ;  /* 0x000000c6c008723c */ /* 0x040fec0000001808 */
[----:B------:R-:W1:Y:S02]  /*b1f0*/  LDSM.16.M88.4 R188, [R216+0x1000] ;  /* 0x00100000d8bc783b */ /* 0x000e640000000200 */
[C---:B---3--:R-:W-:Y:S06]  /*b200*/  HMMA.16816.F32 R12, R192.reuse, R200, R12 ;  /* 0x000000c8c00c723c */ /* 0x048fec000000180c */
[----:B------:R-:W-:Y:S02]  /*b210*/  LDSM.16.M88.4 R196, [R230+0x14100] ;  /* 0x01410000e6c4783b */ /* 0x000fe40000000200 */
[C---:B------:R-:W-:Y:S06]  /*b220*/  HMMA.16816.F32 R16, R192.reuse, R202, R16 ;  /* 0x000000cac010723c */ /* 0x040fec0000001810 */
[----:B------:R-:W-:Y:S02]  /*b230*/  LDSM.16.M88.4 R200, [R229+0xa100] ;  /* 0x00a10000e5c8783b */ /* 0x000fe40000000200 */
[C---:B--2---:R-:W-:Y:S08]  /*b240*/  HMMA.16816.F32 R20, R192.reuse, R168, R20 ;  /* 0x000000a8c014723c */ /* 0x044ff00000001814 */
[C---:B------:R-:W-:Y:S01]  /*b250*/  HMMA.16816.F32 R24, R192.reuse, R170, R24 ;  /* 0x000000aac018723c */ /* 0x040fe20000001818 */
[----:B------:R-:W2:Y:S07]  /*b260*/  LDSM.16.M88.4 R168, [R216+0x1800] ;  /* 0x00180000d8a8783b */ /* 0x000eae0000000200 */
[C---:B----4-:R-:W-:Y:S08]  /*b270*/  HMMA.16816.F32 R28, R192.reuse, R176, R28 ;  /* 0x000000b0c01c723c */ /* 0x050ff0000000181c */
[----:B------:R-:W-:Y:S01]  /*b280*/  HMMA.16816.F32 R32, R192, R178, R32 ;  /* 0x000000b2c020723c */ /* 0x000fe20000001820 */
[----:B------:R-:W3:Y:S07]  /*b290*/  LDSM.16.M88.4 R176, [R229+0xa900] ;  /* 0x00a90000e5b0783b */ /* 0x000eee0000000200 */
[C---:B-----5:R-:W-:Y:S01]  /*b2a0*/  HMMA.16816.F32 R4, R180.reuse, R184, R4 ;  /* 0x000000b8b404723c */ /* 0x060fe20000001804 */
[----:B------:R-:W4:Y:S07]  /*b2b0*/  LDSM.16.M88.4 R192, [R229+0xb100] ;  /* 0x00b10000e5c0783b */ /* 0x000f2e0000000200 */
[C---:B------:R-:W-:Y:S01]  /*b2c0*/  HMMA.16816.F32 R8, R180.reuse, R186, R8 ;  /* 0x000000bab408723c */ /* 0x040fe20000001808 */
[----:B------:R-:W5:Y:S07]  /*b2d0*/  LDSM.16.M88.4 R184, [R229+0xb900] ;  /* 0x00b90000e5b8783b */ /* 0x000f6e0000000200 */
[C---:B-1----:R-:W-:Y:S08]  /*b2e0*/  HMMA.16816.F32 R12, R180.reuse, R172, R12 ;  /* 0x000000acb40c723c */ /* 0x042ff0000000180c */
[C---:B------:R-:W-:Y:S01]  /*b2f0*/  HMMA.16816.F32 R16, R180.reuse, R174, R16 ;  /* 0x000000aeb410723c */ /* 0x040fe20000001810 */
[----:B------:R-:W-:Y:S07]  /*b300*/  LDSM.16.M88.4 R172, [R215] ;  /* 0x00000000d7ac783b */ /* 0x000fee0000000200 */
[C---:B------:R-:W-:Y:S08]  /*b310*/  HMMA.16816.F32 R20, R180.reuse, R188, R20 ;  /* 0x000000bcb414723c */ /* 0x040ff00000001814 */
[C---:B------:R-:W-:Y:S01]  /*b320*/  HMMA.16816.F32 R24, R180.reuse, R190, R24 ;  /* 0x000000beb418723c */ /* 0x040fe20000001818 */
[----:B------:R-:W-:Y:S07]  /*b330*/  LDSM.16.M88.4 R188, [R213] ;  /* 0x00000000d5bc783b */ /* 0x000fee0000000200 */
[C---:B--2---:R-:W-:Y:S08]  /*b340*/  HMMA.16816.F32 R28, R180.reuse, R168, R28 ;  /* 0x000000a8b41c723c */ /* 0x044ff0000000181c */
[----:B------:R-:W-:Y:S01]  /*b350*/  HMMA.16816.F32 R32, R180, R170, R32 ;  /* 0x000000aab420723c */ /* 0x000fe20000001820 */
[----:B------:R-:W1:Y:S07]  /*b360*/  LDSM.16.M88.4 R168, [R226+0x14100] ;  /* 0x01410000e2a8783b */ /* 0x000e6e0000000200 */
[C---:B------:R-:W-:Y:S01]  /*b370*/  HMMA.16816.F32 R4, R196.reuse, R200, R4 ;  /* 0x000000c8c404723c */ /* 0x040fe20000001804 */
[----:B------:R-:W2:Y:S07]  /*b380*/  LDSM.16.M88.4 R180, [R214] ;  /* 0x00000000d6b4783b */ /* 0x000eae0000000200 */
        /* <DEDUP_REMOVED lines=8> */
[C---:B-----5:R-:W-:Y:S08]  /*b410*/  HMMA.16816.F32 R28, R196.reuse, R184, R28 ;  /* 0x000000b8c41c723c */ /* 0x060ff0000000181c */
[----:B------:R-:W-:Y:S01]  /*b420*/  HMMA.16816.F32 R32, R196, R186, R32 ;  /* 0x000000bac420723c */ /* 0x000fe20000001820 */
[----:B------:R-:W4:Y:S07]  /*b430*/  LDSM.16.M88.4 R184, [R224+0xa900] ;  /* 0x00a90000e0b8783b */ /* 0x000f2e0000000200 */
[C---:B-1----:R-:W-:Y:S01]  /*b440*/  HMMA.16816.F32 R4, R168.reuse, R172, R4 ;  /* 0x000000aca804723c */ /* 0x042fe20000001804 */
[----:B------:R-:W1:Y:S07]  /*b450*/  LDSM.16.M88.4 R196, [R224+0xb100] ;  /* 0x00b10000e0c4783b */ /* 0x000e6e0000000200 */
[C---:B------:R-:W-:Y:S01]  /*b460*/  HMMA.16816.F32 R8, R168.reuse, R174, R8 ;  /* 0x000000aea808723c */ /* 0x040fe20000001808 */
[----:B------:R-:W5:Y:S07]  /*b470*/  LDSM.16.M88.4 R172, [R224+0xb900] ;  /* 0x00b90000e0ac783b */ /* 0x000f6e0000000200 */
[C---:B--2---:R-:W-:Y:S08]  /*b480*/  HMMA.16816.F32 R12, R168.reuse, R180, R12 ;  /* 0x000000b4a80c723c */ /* 0x044ff0000000180c */
[C---:B------:R-:W-:Y:S01]  /*b490*/  HMMA.16816.F32 R16, R168.reuse, R182, R16 ;  /* 0x000000b6a810723c */ /* 0x040fe20000001810 */
[----:B------:R-:W-:Y:S07]  /*b4a0*/  LDSM.16.M88.4 R180, [R223+0x14100] ;  /* 0x01410000dfb4783b */ /* 0x000fee0000000200 */
[C---:B------:R-:W-:Y:S08]  /*b4b0*/  HMMA.16816.F32 R20, R168.reuse, R188, R20 ;  /* 0x000000bca814723c */ /* 0x040ff00000001814 */
        /* <DEDUP_REMOVED lines=8> */
[----:B------:R-:W-:Y:S07]  /*b540*/  LDSM.16.M88.4 R192, [R230+0x18100] ;  /* 0x01810000e6c0783b */ /* 0x000fee0000000200 */
[C---:B----4-:R-:W-:Y:S08]  /*b550*/  HMMA.16816.F32 R12, R176.reuse, R184, R12 ;  /* 0x000000b8b00c723c */ /* 0x050ff0000000180c */
[C---:B------:R-:W-:Y:S01]  /*b560*/  HMMA.16816.F32 R16, R176.reuse, R186, R16 ;  /* 0x000000bab010723c */ /* 0x040fe20000001810 */
[----:B------:R-:W4:Y:S07]  /*b570*/  LDSM.16.M88.4 R184, [R216+0x3800] ;  /* 0x00380000d8b8783b */ /* 0x000f2e0000000200 */
[C---:B-1----:R-:W-:Y:S08]  /*b580*/  HMMA.16816.F32 R20, R176.reuse, R196, R20 ;  /* 0x000000c4b014723c */ /* 0x042ff00000001814 */
[C---:B------:R-:W-:Y:S01]  /*b590*/  HMMA.16816.F32 R24, R176.reuse, R198, R24 ;  /* 0x000000c6b018723c */ /* 0x040fe20000001818 */
[----:B------:R-:W1:Y:S07]  /*b5a0*/  LDSM.16.M88.4 R196, [R229+0xc100] ;  /* 0x00c10000e5c4783b */ /* 0x000e6e0000000200 */
[C---:B-----5:R-:W-:Y:S08]  /*b5b0*/  HMMA.16816.F32 R28, R176.reuse, R172, R28 ;  /* 0x000000acb01c723c */ /* 0x060ff0000000181c */
[----:B------:R-:W-:Y:S01]  /*b5c0*/  HMMA.16816.F32 R32, R176, R174, R32 ;  /* 0x000000aeb020723c */ /* 0x000fe20000001820 */
[----:B------:R-:W-:Y:S07]  /*b5d0*/  LDSM.16.M88.4 R172, [R229+0xd100] ;  /* 0x00d10000e5ac783b */ /* 0x000fee0000000200 */
[C---:B--2---:R-:W-:Y:S01]  /*b5e0*/  HMMA.16816.F32 R4, R180.reuse, R188, R4 ;  /* 0x000000bcb404723c */ /* 0x044fe20000001804 */
[----:B------:R-:W-:Y:S07]  /*b5f0*/  LDSM.16.M88.4 R176, [R229+0xd900] ;  /* 0x00d90000e5b0783b */ /* 0x000fee0000000200 */
[C---:B------:R-:W-:Y:S01]  /*b600*/  HMMA.16816.F32 R8, R180.reuse, R190, R8 ;  /* 0x000000beb408723c */ /* 0x040fe20000001808 */
[----:B------:R-:W-:Y:S07]  /*b610*/  LDSM.16.M88.4 R188, [R226+0x18100] ;  /* 0x01810000e2bc783b */ /* 0x000fee0000000200 */
[C---:B------:R-:W-:Y:S08]  /*b620*/  HMMA.16816.F32 R12, R180.reuse, R168, R12 ;  /* 0x000000a8b40c723c */ /* 0x040ff0000000180c */
[C---:B------:R-:W-:Y:S01]  /*b630*/  HMMA.16816.F32 R16, R180.reuse, R170, R16 ;  /* 0x000000aab410723c */ /* 0x040fe20000001810 */
[----:B------:R-:W2:Y:S07]  /*b640*/  LDSM.16.M88.4 R168, [R229+0xc900] ;  /* 0x00c90000e5a8783b */ /* 0x000eae0000000200 */
[C---:B---3--:R-:W-:Y:S08]  /*b650*/  HMMA.16816.F32 R20, R180.reuse, R200, R20 ;  /* 0x000000c8b414723c */ /* 0x048ff00000001814 */
[C---:B------:R-:W-:Y:S01]  /*b660*/  HMMA.16816.F32 R24, R180.reuse, R202, R24 ;  /* 0x000000cab418723c */ /* 0x040fe20000001818 */
[----:B------:R-:W3:Y:S07]  /*b670*/  LDSM.16.M88.4 R200, [R211] ;  /* 0x00000000d3c8783b */ /* 0x000eee0000000200 */
[C---:B----4-:R-:W-:Y:S08]  /*b680*/  HMMA.16816.F32 R28, R180.reuse, R184, R28 ;  /* 0x000000b8b41c723c */ /* 0x050ff0000000181c */
[----:B------:R-:W-:Y:S01]  /*b690*/  HMMA.16816.F32 R32, R180, R186, R32 ;  /* 0x000000bab420723c */ /* 0x000fe20000001820 */
[----:B------:R-:W4:Y:S07]  /*b6a0*/  LDSM.16.M88.4 R180, [R210] ;  /* 0x00000000d2b4783b */ /* 0x000f2e0000000200 */
[C---:B-1----:R-:W-:Y:S01]  /*b6b0*/  HMMA.16816.F32 R4, R192.reuse, R196, R4 ;  /* 0x000000c4c004723c */ /* 0x042fe20000001804 */
[----:B------:R-:W1:Y:S07]  /*b6c0*/  LDSM.16.M88.4 R184, [R209] ;  /* 0x00000000d1b8783b */ /* 0x000e6e0000000200 */
[C---:B------:R-:W-:Y:S01]  /*b6d0*/  HMMA.16816.F32 R8, R192.reuse, R198, R8 ;  /* 0x000000c6c008723c */ /* 0x040fe20000001808 */
[----:B------:R-:W5:Y:S07]  /*b6e0*/  LDSM.16.M88.4 R196, [R208] ;  /* 0x00000000d0c4783b */ /* 0x000f6e0000000200 */
        /* <DEDUP_REMOVED lines=18> */
[----:B------:R-:W1:Y:S07]  /*b810*/  LDSM.16.M88.4 R184, [R216+0x4000] ;  /* 0x00400000d8b8783b */ /* 0x000e6e0000000200 */
[C---:B-----5:R-:W-:Y:S08]  /*b820*/  HMMA.16816.F32 R28, R188.reuse, R196, R28 ;  /* 0x000000c4bc1c723c */ /* 0x060ff0000000181c */
[----:B------:R-:W-:Y:S01]  /*b830*/  HMMA.16816.F32 R32, R188, R198, R32 ;  /* 0x000000c6bc20723c */ /* 0x000fe20000001820 */
[----:B------:R-:W4:Y:S07]  /*b840*/  LDSM.16.M88.4 R188, [R216+0x4800] ;  /* 0x00480000d8bc783b */ /* 0x000f2e0000000200 */
[C---:B--2---:R-:W-:Y:S01]  /*b850*/  HMMA.16816.F32 R4, R168.reuse, R172, R4 ;  /* 0x000000aca804723c */ /* 0x044fe20000001804 */
[----:B------:R-:W-:Y:S07]  /*b860*/  LDSM.16.M88.4 R196, [R229+0xe100] ;  /* 0x00e10000e5c4783b */ /* 0x000fee0000000200 */
[C---:B------:R-:W-:Y:S01]  /*b870*/  HMMA.16816.F32 R8, R168.reuse, R174, R8 ;  /* 0x000000aea808723c */ /* 0x040fe20000001808 */
[----:B------:R-:W2:Y:S07]  /*b880*/  LDSM.16.M88.4 R172, [R216+0x5000] ;  /* 0x00500000d8ac783b */ /* 0x000eae0000000200 */
[C---:B------:R-:W-:Y:S08]  /*b890*/  HMMA.16816.F32 R12, R168.reuse, R176, R12 ;  /* 0x000000b0a80c723c */ /* 0x040ff0000000180c */
[C---:B------:R-:W-:Y:S01]  /*b8a0*/  HMMA.16816.F32 R16, R168.reuse, R178, R16 ;  /* 0x000000b2a810723c */ /* 0x040fe20000001810 */
[----:B------:R-:W5:Y:S07]  /*b8b0*/  LDSM.16.M88.4 R176, [R216+0x5800] ;  /* 0x00580000d8b0783b */ /* 0x000f6e0000000200 */
[C---:B---3--:R-:W-:Y:S08]  /*b8c0*/  HMMA.16816.F32 R20, R168.reuse, R192, R20 ;  /* 0x000000c0a814723c */ /* 0x048ff00000001814 */
[C---:B------:R-:W-:Y:S01]  /*b8d0*/  HMMA.16816.F32 R24, R168.reuse, R194, R24 ;  /* 0x000000c2a818723c */ /* 0x040fe20000001818 */
[----:B------:R-:W3:Y:S07]  /*b8e0*/  LDSM.16.M88.4 R192, [R230+0x1c100] ;  /* 0x01c10000e6c0783b */ /* 0x000eee0000000200 */
        /* <DEDUP_REMOVED lines=8> */
[----:B------:R-:W-:Y:S07]  /*b970*/  LDSM.16.M88.4 R188, [R205] ;  /* 0x00000000cdbc783b */ /* 0x000fee0000000200 */
[C---:B--2---:R-:W-:Y:S08]  /*b980*/  HMMA.16816.F32 R20, R180.reuse, R172, R20 ;  /* 0x000000acb414723c */ /* 0x044ff00000001814 */
[C---:B------:R-:W-:Y:S01]  /*b990*/  HMMA.16816.F32 R24, R180.reuse, R174, R24 ;  /* 0x000000aeb418723c */ /* 0x040fe20000001818 */
[----:B------:R-:W2:Y:S07]  /*b9a0*/  LDSM.16.M88.4 R172, [R229+0xf900] ;  /* 0x00f90000e5ac783b */ /* 0x000eae0000000200 */
[C---:B-----5:R-:W-:Y:S08]  /*b9b0*/  HMMA.16816.F32 R28, R180.reuse, R176, R28 ;  /* 0x000000b0b41c723c */ /* 0x060ff0000000181c */
[----:B------:R-:W-:Y:S01]  /*b9c0*/  HMMA.16816.F32 R32, R180, R178, R32 ;  /* 0x000000b2b420723c */ /* 0x000fe20000001820 */
[----:B------:R-:W-:Y:S07]  /*b9d0*/  LDSM.16.M88.4 R176, [R207] ;  /* 0x00000000cfb0783b */ /* 0x000fee0000000200 */
[C---:B---3--:R-:W-:Y:S01]  /*b9e0*/  HMMA.16816.F32 R4, R192.reuse, R196, R4 ;  /* 0x000000c4c004723c */ /* 0x048fe20000001804 */
[----:B------:R-:W-:Y:S06]  /*b9f0*/  LDSM.16.M88.4 R180, [R206] ;  /* 0x00000000ceb4783b */ /* 0x000fec0000000200 */
[----:B------:R-:W-:Y:S01]  /*ba00*/  @P6 IADD3 R197, P6, R236, UR22, RZ ;  /* 0x00000016ecc56c10 */ /* 0x000fe2000ffde0ff */
[C---:B------:R-:W-:Y:S04]  /*ba10*/  HMMA.16816.F32 R8, R192.reuse, R198, R8 ;  /* 0x000000c6c008723c */ /* 0x040fe80000001808 */
[----:B------:R-:W-:Y:S04]  /*ba20*/  @P5 LEA R196, P5, R197, c[0x0][0x1c8], 0x1 ;  /* 0x00007200c5c45a11 */ /* 0x000fe800078a08ff */
[C---:B------:R-:W-:Y:S04]  /*ba30*/  HMMA.16816.F32 R12, R192.reuse, R168, R12 ;  /* 0x000000a8c00c723c */ /* 0x040fe8000000180c */
[----:B------:R-:W-:Y:S02]  /*ba40*/  @P0 IADD3.X R0, R243, UR21, RZ, P6, !PT ;  /* 0x00000015f3000c10 */ /* 0x000fe4000b7fe4ff */
[----:B------:R-:W-:Y:S02]  /*ba50*/  PLOP3.LUT P0, PT, PT, PT, UP3, 0x80, 0x0 ;  /* 0x000000000000781c */ /* 0x000fe40003f0f038 */
[C---:B------:R-:W-:Y:S01]  /*ba60*/  HMMA.16816.F32 R16, R192.reuse, R170, R16 ;  /* 0x000000aac010723c */ /* 0x040fe20000001810 */
[----:B------:R-:W3:Y:S01]  /*ba70*/  LDSM.16.M88.4 R168, [R226+0x1c100] ;  /* 0x01c10000e2a8783b */ /* 0x000ee20000000200 */
[----:B------:R-:W-:Y:S06]  /*ba80*/  PLOP3.LUT P6, PT, PT, PT, UP3, 0x80, 0x0 ;  /* 0x000000000000781c */ /* 0x000fec0003fcf038 */
[C---:B-1----:R-:W-:Y:S04]  /*ba90*/  HMMA.16816.F32 R20, R192.reuse, R184, R20 ;  /* 0x000000b8c014723c */ /* 0x042fe80000001814 */
[----:B------:R-:W-:Y:S02]  /*baa0*/  @P0 LEA.HI.X R197, R197, c[0x0][0x1cc], R0, 0x1, P5 ;  /* 0x00007300c5c50a11 */ /* 0x000fe400028f0c00 */
[----:B------:R-:W-:Y:S02]  /*bab0*/  PLOP3.LUT P5, PT, PT, PT, UP3, 0x80, 0x0 ;  /* 0x000000000000781c */ /* 0x000fe40003faf038 */
[C---:B------:R-:W-:Y:S01]  /*bac0*/  HMMA.16816.F32 R24, R192.reuse, R186, R24 ;  /* 0x000000bac018723c */ /* 0x040fe20000001818 */
[----:B------:R-:W-:Y:S01]  /*bad0*/  LDSM.16.M88.4 R184, [R224+0xe100] ;  /* 0x00e10000e0b8783b */ /* 0x000fe20000000200 */
[----:B------:R-:W-:Y:S02]  /*bae0*/  PLOP3.LUT P0, PT, PT, PT, UP3, 0x80, 0x0 ;  /* 0x000000000000781c */ /* 0x000fe40003f0f038 */
[----:B------:R-:W-:Y:S04]  /*baf0*/  @P6 IADD3 R199, P6, R249, UR22, RZ ;  /* 0x00000016f9c76c10 */ /* 0x000fe8000ffde0ff */
[C---:B--2---:R-:W-:Y:S04]  /*bb00*/  HMMA.16816.F32 R28, R192.reuse, R172, R28 ;  /* 0x000000acc01c723c */ /* 0x044fe8000000181c */
[C---:B------:R-:W-:Y:S04]  /*bb10*/  @P5 LEA R198, P5, R199.reuse, c[0x0][0x1c8], 0x1 ;  /* 0x00007200c7c65a11 */ /* 0x040fe800078a08ff */
[----:B------:R-:W-:Y:S01]  /*bb20*/  HMMA.16816.F32 R32, R192, R174, R32 ;  /* 0x000000aec020723c */ /* 0x000fe20000001820 */
[----:B------:R-:W1:Y:S03]  /*bb30*/  LDSM.16.M88.4 R172, [R204] ;  /* 0x00000000ccac783b */ /* 0x000e660000000200 */
[----:B------:R-:W-:Y:S02]  /*bb40*/  @P0 IADD3.X R0, R248, UR21, RZ, P6, !PT ;  /* 0x00000015f8000c10 */ /* 0x000fe4000b7fe4ff */
[----:B------:R-:W-:Y:S02]  /*bb50*/  PLOP3.LUT P0, PT, PT, PT, UP3, 0x80, 0x0 ;  /* 0x000000000000781c */ /* 0x000fe40003f0f038 */
[----:B------:R-:W-:Y:S01]  /*bb60*/  PLOP3.LUT P6, PT, PT, PT, UP3, 0x80, 0x0 ;  /* 0x000000000000781c */ /* 0x000fe20003fcf038 */
[C---:B---3--:R-:W-:Y:S01]  /*bb70*/  HMMA.16816.F32 R4, R168.reuse, R176, R4 ;  /* 0x000000b0a804723c */ /* 0x048fe20000001804 */
[----:B------:R-:W-:Y:S07]  /*bb80*/  LDSM.16.M88.4 R192, [R216+0x6000] ;  /* 0x00600000d8c0783b */ /* 0x000fee0000000200 */
[C---:B------:R-:W-:Y:S01]  /*bb90*/  HMMA.16816.F32 R8, R168.reuse, R178, R8 ;  /* 0x000000b2a808723c */ /* 0x040fe20000001808 */
[----:B------:R-:W2:Y:S03]  /*bba0*/  LDSM.16.M88.4 R176, [R225+0x1c100] ;  /* 0x01c10000e1b0783b */ /* 0x000ea60000000200 */
[----:B------:R-:W-:Y:S02]  /*bbb0*/  @P0 LEA.HI.X R199, R199, c[0x0][0x1cc], R0, 0x1, P5 ;  /* 0x00007300c7c70a11 */ /* 0x000fe400028f0c00 */
[----:B------:R-:W-:Y:S02]  /*bbc0*/  PLOP3.LUT P0, PT, PT, PT, UP3, 0x80, 0x0 ;  /* 0x000000000000781c */ /* 0x000fe40003f0f038 */
[C---:B------:R-:W-:Y:S01]  /*bbd0*/  HMMA.16816.F32 R12, R168.reuse, R180, R12 ;  /* 0x000000b4a80c723c */ /* 0x040fe2000000180c */
[----:B------:R-:W-:Y:S03]  /*bbe0*/  PLOP3.LUT P5, PT, PT, PT, UP3, 0x80, 0x0 ;  /* 0x000000000000781c */ /* 0x000fe60003faf038 */
[----:B------:R-:W-:Y:S04]  /*bbf0*/  @P6 IADD3 R201, P6, R247, UR22, RZ ;  /* 0x00000016f7c96c10 */ /* 0x000fe8000ffde0ff */
[C---:B------:R-:W-:Y:S01]  /*bc00*/  HMMA.16816.F32 R16, R168.reuse, R182, R16 ;  /* 0x000000b6a810723c */ /* 0x040fe20000001810 */
[----:B------:R-:W3:Y:S07]  /*bc10*/  LDSM.16.M88.4 R180, [R224+0xe900] ;  /* 0x00e90000e0b4783b */ /* 0x000eee0000000200 */
[C---:B------:R-:W-:Y:S04]  /*bc20*/  HMMA.16816.F32 R20, R168.reuse, R188, R20 ;  /* 0x000000bca814723c */ /* 0x040fe80000001814 */
[----:B------:R-:W-:Y:S02]  /*bc30*/  @P5 IADD3.X R0, R246, UR21, RZ, P6, !PT ;  /* 0x00000015f6005c10 */ /* 0x000fe4000b7fe4ff */
[C---:B------:R-:W-:Y:S02]  /*bc40*/  @P0 LEA R200, P6, R201.reuse, c[0x0][0x1c8], 0x1 ;  /* 0x00007200c9c80a11 */ /* 0x040fe400078c08ff */
[C---:B------:R-:W-:Y:S01]  /*bc50*/  HMMA.16816.F32 R24, R168.reuse, R190, R24 ;  /* 0x000000bea818723c */ /* 0x040fe20000001818 */
[----:B------:R-:W4:Y:S01]  /*bc60*/  LDSM.16.M88.4 R188, [R224+0xf100] ;  /* 0x00f10000e0bc783b */ /* 0x000f220000000200 */
[----:B------:R-:W-:Y:S02]  /*bc70*/  PLOP3.LUT P5, PT, PT, PT, UP3, 0x80, 0x0 ;  /* 0x000000000000781c */ /* 0x000fe40003faf038 */
[----:B------:R-:W-:Y:S04]  /*bc80*/  PLOP3.LUT P0, PT, PT, PT, UP3, 0x80, 0x0 ;  /* 0x000000000000781c */ /* 0x000fe80003f0f038 */
[C---:B-1----:R-:W-:Y:S07]  /*bc90*/  HMMA.16816.F32 R28, R168.reuse, R172, R28 ;  /* 0x000000aca81c723c */ /* 0x042fee000000181c */
[----:B------:R-:W-:Y:S01]  /*bca0*/  @P5 LEA.HI.X R201, R201, c[0x0][0x1cc], R0, 0x1, P6 ;  /* 0x00007300c9c95a11 */ /* 0x000fe200030f0c00 */
[----:B------:R-:W-:Y:S01]  /*bcb0*/  HMMA.16816.F32 R32, R168, R174, R32 ;  /* 0x000000aea820723c */ /* 0x000fe20000001820 */
[----:B------:R-:W1:Y:S01]  /*bcc0*/  LDSM.16.M88.4 R168, [R224+0xf900] ;  /* 0x00f90000e0a8783b */ /* 0x000e620000000200 */
[----:B------:R-:W-:Y:S02]  /*bcd0*/  PLOP3.LUT P5, PT, PT, PT, UP3, 0x80, 0x0 ;  /* 0x000000000000781c */ /* 0x000fe40003faf038 */
[----:B------:R-:W-:Y:S01]  /*bce0*/  @P0 IADD3 R0, P6, R245, UR22, RZ ;  /* 0x00000016f5000c10 */ /* 0x000fe2000ffde0ff */
[----:B------:R-:W-:Y:S01]  /*bcf0*/  @UP3 UIADD3 UR22, UP0, UR13, UR22, URZ ;  /* 0x000000160d163290 */ /* 0x000fe2000ff1e03f */
[----:B------:R-:W-:Y:S02]  /*bd00*/  PLOP3.LUT P0, PT, PT, PT, UP3, 0x80, 0x0 ;  /* 0x000000000000781c */ /* 0x000fe40003f0f038 */
[C---:B--2---:R-:W-:Y:S01]  /*bd10*/  HMMA.16816.F32 R4, R176.reuse, R184, R4 ;  /* 0x000000b8b004723c */ /* 0x044fe20000001804 */
[----:B------:R-:W2:Y:S07]  /*bd20*/  LDSM.16.M88.4 R172, [R223+0x1c100] ;  /* 0x01c10000dfac783b */ /* 0x000eae0000000200 */
[C---:B------:R-:W-:Y:S01]  /*bd30*/  HMMA.16816.F32 R8, R176.reuse, R186, R8 ;  /* 0x000000bab008723c */ /* 0x040fe20000001808 */
[----:B------:R-:W5:Y:S07]  /*bd40*/  LDSM.16.M88.4 R184, [R216+0x6800] ;  /* 0x00680000d8b8783b */ /* 0x000f6e0000000200 */
[C---:B---3--:R-:W-:Y:S08]  /*bd50*/  HMMA.16816.F32 R12, R176.reuse, R180, R12 ;  /* 0x000000b4b00c723c */ /* 0x048ff0000000180c */
[C---:B------:R-:W-:Y:S01]  /*bd60*/  HMMA.16816.F32 R16, R176.reuse, R182, R16 ;  /* 0x000000b6b010723c */ /* 0x040fe20000001810 */
[----:B------:R-:W3:Y:S07]  /*bd70*/  LDSM.16.M88.4 R180, [R216+0x7000] ;  /* 0x00700000d8b4783b */ /* 0x000eee0000000200 */
[C---:B----4-:R-:W-:Y:S08]  /*bd80*/  HMMA.16816.F32 R20, R176.reuse, R188, R20 ;  /* 0x000000bcb014723c */ /* 0x050ff00000001814 */
[C---:B------:R-:W-:Y:S08]  /*bd90*/  HMMA.16816.F32 R24, R176.reuse, R190, R24 ;  /* 0x000000beb018723c */ /* 0x040ff00000001818 */
[C---:B-1----:R-:W-:Y:S08]  /*bda0*/  HMMA.16816.F32 R28, R176.reuse, R168, R28 ;  /* 0x000000a8b01c723c */ /* 0x042ff0000000181c */
[----:B------:R-:W-:Y:S01]  /*bdb0*/  HMMA.16816.F32 R32, R176, R170, R32 ;  /* 0x000000aab020723c */ /* 0x000fe20000001820 */
[----:B------:R-:W1:Y:S01]  /*bdc0*/  LDSM.16.M88.4 R168, [R216+0x7800] ;  /* 0x00780000d8a8783b */ /* 0x000e620000000200 */
[----:B------:R-:W-:Y:S05]  /*bdd0*/  DEPBAR.LE SB0, 0x0 ;  /* 0x000080000000791a */ /* 0x000fea0000000000 */
[----:B------:R-:W-:Y:S01]  /*bde0*/  @P5 IADD3.X R177, R166, UR21, RZ, P6, !PT ;  /* 0x00000015a6b15c10 */ /* 0x000fe2000b7fe4ff */
[C---:B--2---:R-:W-:Y:S01]  /*bdf0*/  HMMA.16816.F32 R4, R172.reuse, R192, R4 ;  /* 0x000000c0ac04723c */ /* 0x044fe20000001804 */
[----:B------:R-:W-:Y:S01]  /*be00*/  BAR.SYNC.DEFER_BLOCKING 0x0 ;  /* 0x0000000000007b1d */ /* 0x000fe20000010000 */
[----:B------:R-:W-:Y:S01]  /*be10*/  @UP3 UIADD3.X UR21, UR12, UR21, URZ, UP0, !UPT ;  /* 0x000000150c153290 */ /* 0x000fe200087fe43f */
[----:B------:R-:W-:Y:S01]  /*be20*/  PLOP3.LUT P5, PT, PT, PT, UP3, 0x80, 0x0 ;  /* 0x000000000000781c */ /* 0x000fe20003faf038 */
[----:B------:R-:W-:Y:S01]  /*be30*/  UISETP.GT.AND UP0, UPT, UR20, UR17, UPT ;  /* 0x000000111400728c */ /* 0x000fe2000bf04270 */
[C---:B------:R-:W-:Y:S02]  /*be40*/  @P0 LEA R176, P6, R0.reuse, c[0x0][0x1c8], 0x1 ;  /* 0x0000720000b00a11 */ /* 0x040fe400078c08ff */
[----:B------:R-:W-:Y:S01]  /*be50*/  PLOP3.LUT P0, PT, PT, PT, UP3, 0x80, 0x0 ;  /* 0x000000000000781c */ /* 0x000fe20003f0f038 */
[C---:B------:R-:W-:Y:S08]  /*be60*/  HMMA.16816.F32 R8, R172.reuse, R194, R8 ;  /* 0x000000c2ac08723c */ /* 0x040ff00000001808 */
[C---:B-----5:R-:W-:Y:S04]  /*be70*/  HMMA.16816.F32 R12, R172.reuse, R184, R12 ;  /* 0x000000b8ac0c723c */ /* 0x060fe8000000180c */
[----:B------:R-:W-:Y:S02]  /*be80*/  @P5 LEA.HI.X R177, R0, c[0x0][0x1cc], R177, 0x1, P6 ;  /* 0x0000730000b15a11 */ /* 0x000fe400030f0cb1 */
[----:B------:R-:W-:Y:S02]  /*be90*/  @P0 IADD3 R179, P6, R236, UR22, RZ ;  /* 0x00000016ecb30c10 */ /* 0x000fe4000ffde0ff */
[C---:B------:R-:W-:Y:S01]  /*bea0*/  HMMA.16816.F32 R16, R172.reuse, R186, R16 ;  /* 0x000000baac10723c */ /* 0x040fe20000001810 */
[----:B------:R-:W-:Y:S02]  /*beb0*/  PLOP3.LUT P0, PT, PT, PT, UP3, 0x80, 0x0 ;  /* 0x000000000000781c */ /* 0x000fe40003f0f038 */
[----:B------:R-:W-:Y:S02]  /*bec0*/  PLOP3.LUT P5, PT, PT, PT, UP3, 0x80, 0x0 ;  /* 0x000000000000781c */ /* 0x000fe40003faf038 */
[----:B------:R-:W-:Y:S02]  /*bed0*/  FMNMX.FTZ R0, R4, R3, !PT ;  /* 0x0000000304007209 */ /* 0x000fe40007810000 */
[----:B------:R-:W-:Y:S01]  /*bee0*/  FMNMX.FTZ R164, R6, R165, !PT ;  /* 0x000000a506a47209 */ /* 0x000fe20007810000 */
[C---:B---3--:R-:W-:Y:S04]  /*bef0*/  HMMA.16816.F32 R20, R172.reuse, R180, R20 ;  /* 0x000000b4ac14723c */ /* 0x048fe80000001814 */
[----:B------:R-:W-:Y:S03]  /*bf00*/  FMNMX.FTZ R167, R5, R0, !PT ;  /* 0x0000000005a77209 */ /* 0x000fe60007810000 */
[----:B------:R-:W-:Y:S01]  /*bf10*/  FMNMX.FTZ R181, R7, R164, !PT ;  /* 0x000000a407b57209 */ /* 0x000fe20007810000 */
[C---:B------:R-:W-:Y:S04]  /*bf20*/  HMMA.16816.F32 R24, R172.reuse, R182, R24 ;  /* 0x000000b6ac18723c */ /* 0x040fe80000001818 */
[----:B------:R-:W-:Y:S02]  /*bf30*/  FMNMX.FTZ R2, R8, R167, !PT ;  /* 0x000000a708027209 */ /* 0x000fe40007810000 */
[----:B------:R-:W-:Y:S02]  /*bf40*/  FMNMX.FTZ R164, R10, R181, !PT ;  /* 0x000000b50aa47209 */ /* 0x000fe40007810000 */
[C---:B-1----:R-:W-:Y:S04]  /*bf50*/  HMMA.16816.F32 R28, R172.reuse, R168, R28 ;  /* 0x000000a8ac1c723c */ /* 0x042fe8000000181c */
[----:B------:R-:W-:Y:S02]  /*bf60*/  FMNMX.FTZ R167, R9, R2, !PT ;  /* 0x0000000209a77209 */ /* 0x000fe40007810000 */
[----:B------:R-:W-:Y:S02]  /*bf70*/  @P5 IADD3.X R0, R243, UR21, RZ, P6, !PT ;  /* 0x00000015f3005c10 */ /* 0x000fe4000b7fe4ff */
[----:B------:R-:W-:Y:S01]  /*bf80*/  HMMA.16816.F32 R32, R172, R170, R32 ;  /* 0x000000aaac20723c */ /* 0x000fe20000001820 */
[----:B------:R-:W-:Y:S03]  /*bf90*/  PLOP3.LUT P5, PT, PT, PT, UP3, 0x80, 0x0 ;  /* 0x000000000000781c */ /* 0x000fe60003faf038 */
[----:B------:R-:W-:Y:S02]  /*bfa0*/  @P0 LEA R178, P6, R179, c[0x0][0x1c8], 0x1 ;  /* 0x00007200b3b20a11 */ /* 0x000fe400078c08ff */
[----:B------:R-:W-:Y:S02]  /*bfb0*/  PLOP3.LUT P0, PT, PT, PT, UP3, 0x80, 0x0 ;  /* 0x000000000000781c */ /* 0x000fe40003f0f038 */
[----:B------:R-:W-:Y:S04]  /*bfc0*/  FMNMX.FTZ R2, R12, R167, !PT ;  /* 0x000000a70c027209 */ /* 0x000fe80007810000 */
[----:B------:R-:W-:Y:S02]  /*bfd0*/  FMNMX.FTZ R181, R11, R164, !PT ;  /* 0x000000a40bb57209 */ /* 0x000fe40007810000 */
[----:B------:R-:W-:Y:S02]  /*bfe0*/  FMNMX.FTZ R167, R13, R2, !PT ;  /* 0x000000020da77209 */ /* 0x000fe40007810000 */
[----:B------:R-:W-:Y:S02]  /*bff0*/  FMNMX.FTZ R164, R14, R181, !PT ;  /* 0x000000b50ea47209 */ /* 0x000fe40007810000 */
[----:B------:R-:W-:Y:S02]  /*c000*/  FMNMX.FTZ R2, R16, R167, !PT ;  /* 0x000000a710027209 */ /* 0x000fe40007810000 */
[----:B------:R-:W-:Y:S02]  /*c010*/  FMNMX.FTZ R181, R15, R164, !PT ;  /* 0x000000a40fb57209 */ /* 0x000fe40007810000 */
[----:B------:R-:W-:Y:S02]  /*c020*/  @P5 LEA.HI.X R179, R179, c[0x0][0x1cc], R0, 0x1, P6 ;  /* 0x00007300b3b35a11 */ /* 0x000fe400030f0c00 */
[----:B------:R-:W-:Y:S02]  /*c030*/  @P0 IADD3 R169, P6, R249, UR22, RZ ;  /* 0x00000016f9a90c10 */ /* 0x000fe4000ffde0ff */
[----:B------:R-:W-:Y:S02]  /*c040*/  PLOP3.LUT P0, PT, PT, PT, UP3, 0x80, 0x0 ;  /* 0x000000000000781c */ /* 0x000fe40003f0f038 */
[----:B------:R-:W-:Y:S02]  /*c050*/  PLOP3.LUT P5, PT, PT, PT, UP3, 0x80, 0x0 ;  /* 0x000000000000781c */ /* 0x000fe40003faf038 */
[----:B------:R-:W-:Y:S02]  /*c060*/  FMNMX.FTZ R167, R17, R2, !PT ;  /* 0x0000000211a77209 */ /* 0x000fe40007810000 */
[----:B------:R-:W-:Y:S02]  /*c070*/  FMNMX.FTZ R2, R18, R181, !PT ;  /* 0x000000b512027209 */ /* 0x000fe40007810000 */
[----:B------:R-:W-:Y:S02]  /*c080*/  FMNMX.FTZ R0, R20, R167, !PT ;  /* 0x000000a714007209 */ /* 0x000fe40007810000 */
[----:B------:R-:W-:Y:S02]  /*c090*/  FMNMX.FTZ R171, R19, R2, !PT ;  /* 0x0000000213ab7209 */ /* 0x000fe40007810000 */
[----:B------:R-:W-:Y:S02]  /*c0a0*/  FMNMX.FTZ R167, R21, R0, !PT ;  /* 0x0000000015a77209 */ /* 0x000fe40007810000 */
[----:B------:R-:W-:Y:S02]  /*c0b0*/  FMNMX.FTZ R164, R22, R171, !PT ;  /* 0x000000ab16a47209 */ /* 0x000fe40007810000 */
[----:B------:R-:W-:Y:S02]  /*c0c0*/  @P5 IADD3.X R0, R248, UR21, RZ, P6, !PT ;  /* 0x00000015f8005c10 */ /* 0x000fe4000b7fe4ff */
[----:B------:R-:W-:Y:S02]  /*c0d0*/  @P0 LEA R168, P6, R169, c[0x0][0x1c8], 0x1 ;  /* 0x00007200a9a80a11 */ /* 0x000fe400078c08ff */
        /* <DEDUP_REMOVED lines=8> */
[----:B------:R-:W-:Y:S02]  /*c160*/  @P5 LEA.HI.X R169, R169, c[0x0][0x1cc], R0, 0x1, P6 ;  /* 0x00007300a9a95a11 */ /* 0x000fe400030f0c00 */
[----:B------:R-:W-:Y:S02]  /*c170*/  FMNMX.FTZ R170, R30, R171, !PT ;  /* 0x000000ab1eaa7209 */ /* 0x000fe40007810000 */
[----:B------:R-:W-:Y:S02]  /*c180*/  @P0 IADD3 R171, P6, R247, UR22, RZ ;  /* 0x00000016f7ab0c10 */ /* 0x000fe4000ffde0ff */
[----:B------:R-:W-:Y:S02]  /*c190*/  PLOP3.LUT P0, PT, PT, PT, UP3, 0x80, 0x0 ;  /* 0x000000000000781c */ /* 0x000fe40003f0f038 */
[----:B------:R-:W-:Y:S02]  /*c1a0*/  PLOP3.LUT P5, PT, PT, PT, UP3, 0x80, 0x0 ;  /* 0x000000000000781c */ /* 0x000fe40003faf038 */
[----:B------:R-:W-:Y:S04]  /*c1b0*/  FMNMX.FTZ R167, R29, R2, !PT ;  /* 0x000000021da77209 */ /* 0x000fe80007810000 */
[----:B------:R-:W-:Y:S02]  /*c1c0*/  FMNMX.FTZ R2, R32, R167, !PT ;  /* 0x000000a720027209 */ /* 0x000fe40007810000 */
[----:B------:R-:W-:Y:S02]  /*c1d0*/  FMNMX.FTZ R167, R31, R170, !PT ;  /* 0x000000aa1fa77209 */ /* 0x000fe40007810000 */
[----:B------:R-:W-:Y:S02]  /*c1e0*/  FMNMX.FTZ R164, R33, R2, !PT ;  /* 0x0000000221a47209 */ /* 0x000fe40007810000 */
[----:B------:R-:W-:Y:S03]  /*c1f0*/  FMNMX.FTZ R2, R34, R167, !PT ;  /* 0x000000a722027209 */ /* 0x000fe60007810000 */
[----:B------:R-:W1:Y:S01]  /*c200*/  SHFL.BFLY PT, R175, R164, 0x2, 0x1f ;  /* 0x0c401f00a4af7f89 */ /* 0x000e6200000e0000 */
[----:B------:R-:W-:Y:S01]  /*c210*/  FMNMX.FTZ R0, R35, R2, !PT ;  /* 0x0000000223007209 */ /* 0x000fe20007810000 */
[----:B------:R-:W-:Y:S01]  /*c220*/  UMOV UR20, UR14 ;  /* 0x0000000e00147c82 */ /* 0x000fe20008000000 */
[----:B------:R-:W-:Y:S02]  /*c230*/  @P5 IADD3.X R2, R246, UR21, RZ, P6, !PT ;  /* 0x00000015f6025c10 */ /* 0x000fe4000b7fe4ff */
[C---:B------:R-:W-:Y:S02]  /*c240*/  @P0 LEA R170, P6, R171.reuse, c[0x0][0x1c8], 0x1 ;  /* 0x00007200abaa0a11 */ /* 0x040fe400078c08ff */
[----:B------:R-:W-:Y:S01]  /*c250*/  PLOP3.LUT P5, PT, PT, PT, UP3, 0x80, 0x0 ;  /* 0x000000000000781c */ /* 0x000fe20003faf038 */
[----:B------:R-:W2:Y:S01]  /*c260*/  SHFL.BFLY PT, R167, R0, 0x2, 0x1f ;  /* 0x0c401f0000a77f89 */ /* 0x000ea200000e0000 */
[----:B------:R-:W-:Y:S11]  /*c270*/  PLOP3.LUT P0, PT, PT, PT, UP3, 0x80, 0x0 ;  /* 0x000000000000781c */ /* 0x000ff60003f0f038 */
[----:B------:R-:W-:Y:S02]  /*c280*/  @P5 LEA.HI.X R171, R171, c[0x0][0x1cc], R2, 0x1, P6 ;  /* 0x00007300abab5a11 */ /* 0x000fe400030f0c02 */
[----:B------:R-:W-:Y:S02]  /*c290*/  PLOP3.LUT P5, PT, PT, PT, UP3, 0x80, 0x0 ;  /* 0x000000000000781c */ /* 0x000fe40003faf038 */
[----:B------:R-:W-:Y:S02]  /*c2a0*/  @P0 IADD3 R173, P6, R245, UR22, RZ ;  /* 0x00000016f5ad0c10 */ /* 0x000fe4000ffde0ff */
[----:B------:R-:W-:Y:S02]  /*c2b0*/  PLOP3.LUT P0, PT, PT, PT, UP3, 0x80, 0x0 ;  /* 0x000000000000781c */ /* 0x000fe40003f0f038 */
[----:B-1----:R-:W-:Y:S02]  /*c2c0*/  FMNMX.FTZ R175, R164, R175, !PT ;  /* 0x000000afa4af7209 */ /* 0x002fe40007810000 */
[----:B--2---:R-:W-:Y:S03]  /*c2d0*/  FMNMX.FTZ R167, R0, R167, !PT ;  /* 0x000000a700a77209 */ /* 0x004fe60007810000 */
[----:B------:R-:W1:Y:S04]  /*c2e0*/  SHFL.BFLY PT, R2, R175, 0x1, 0x1f ;  /* 0x0c201f00af027f89 */ /* 0x000e6800000e0000 */
[----:B------:R-:W-:Y:S02]  /*c2f0*/  @P5 IADD3.X R174, R166, UR21, RZ, P6, !PT ;  /* 0x00000015a6ae5c10 */ /* 0x000fe4000b7fe4ff */
[C---:B------:R-:W-:Y:S02]  /*c300*/  @P0 LEA R172, P6, R173.reuse, c[0x0][0x1c8], 0x1 ;  /* 0x00007200adac0a11 */ /* 0x040fe400078c08ff */
[----:B------:R-:W-:Y:S01]  /*c310*/  PLOP3.LUT P5, PT, PT, PT, UP3, 0x80, 0x0 ;  /* 0x000000000000781c */ /* 0x000fe20003faf038 */
[----:B------:R-:W2:Y:S01]  /*c320*/  SHFL.BFLY PT, R164, R167, 0x1, 0x1f ;  /* 0x0c201f00a7a47f89 */ /* 0x000ea200000e0000 */
[----:B------:R-:W-:Y:S02]  /*c330*/  PLOP3.LUT P0, PT, PT, PT, UP3, 0x80, 0x0 ;  /* 0x000000000000781c */ /* 0x000fe40003f0f038 */
[----:B------:R-:W-:Y:S09]  /*c340*/  PLOP3.LUT P0, PT, PT, PT, UP3, 0x80, 0x0 ;  /* 0x000000000000781c */ /* 0x000ff20003f0f038 */
[----:B------:R-:W-:Y:S02]  /*c350*/  @P5 LEA.HI.X R173, R173, c[0x0][0x1cc], R174, 0x1, P6 ;  /* 0x00007300adad5a11 */ /* 0x000fe400030f0cae */
[----:B------:R-:W-:Y:S02]  /*c360*/  PLOP3.LUT P6, PT, PT, PT, UP3, 0x80, 0x0 ;  /* 0x000000000000781c */ /* 0x000fe40003fcf038 */
[----:B------:R-:W-:Y:S02]  /*c370*/  PLOP3.LUT P5, PT, PT, PT, UP3, 0x80, 0x0 ;  /* 0x000000000000781c */ /* 0x000fe40003faf038 */
[----:B------:R-:W-:Y:S02]  /*c380*/  PLOP3.LUT P5, PT, PT, PT, UP3, 0x80, 0x0 ;  /* 0x000000000000781c */ /* 0x000fe40003faf038 */
[----:B-1----:R-:W-:Y:S02]  /*c390*/  FMNMX.FTZ R0, R175, R2, !PT ;  /* 0x00000002af007209 */ /* 0x002fe40007810000 */
[----:B--2---:R-:W-:Y:S03]  /*c3a0*/  FMNMX.FTZ R164, R167, R164, !PT ;  /* 0x000000a4a7a47209 */ /* 0x004fe60007810000 */
[----:B------:R-:W-:Y:S02]  /*c3b0*/  FMUL.FTZ R191, R0, c[0x0][0x2d0] ;  /* 0x0000b40000bf7a20 */ /* 0x000fe40000410000 */
[----:B------:R1:W-:Y:S01]  /*c3c0*/  @P6 LDGSTS.E.BYPASS.LTC128B.128 [R231+0x8100], [R196.64], !P4 ;  /* 0x08100000c4e76fae */ /* 0x0003e2000e101d52 */
[----:B------:R-:W-:Y:S01]  /*c3d0*/  PLOP3.LUT P6, PT, PT, PT, UP3, 0x80, 0x0 ;  /* 0x000000000000781c */ /* 0x000fe20003fcf038 */
[C---:B------:R-:W-:Y:S01]  /*c3e0*/  FMUL.FTZ R189, R164.reuse, c[0x0][0x2d0] ;  /* 0x0000b400a4bd7a20 */ /* 0x040fe20000410000 */
[----:B------:R-:W-:Y:S01]  /*c3f0*/  PLOP3.LUT P6, PT, PT, PT, UP3, 0x80, 0x0 ;  /* 0x000000000000781c */ /* 0x000fe20003fcf038 */
[----:B------:R-:W-:Y:S02]  /*c400*/  FADD.FTZ R165, -R164, R165 ;  /* 0x000000a5a4a57221 */ /* 0x000fe40000010100 */
[----:B------:R-:W-:Y:S02]  /*c410*/  FADD.FTZ R2, -R0, R3 ;  /* 0x0000000300027221 */ /* 0x000fe40000010100 */
[----:B------:R2:W-:Y:S01]  /*c420*/  @P0 LDGSTS.E.BYPASS.LTC128B.128 [R231+0xa100], [R198.64], !P3 ;  /* 0x0a100000c6e70fae */ /* 0x0005e2000d901d52 */
[----:B------:R-:W-:Y:S01]  /*c430*/  PLOP3.LUT P0, PT, PT, PT, UP3, 0x80, 0x0 ;  /* 0x000000000000781c */ /* 0x000fe20003f0f038 */
[--C-:B------:R-:W-:Y:S01]  /*c440*/  FFMA.FTZ R186, R4, c[0x0][0x2d0], -R191.reuse ;  /* 0x0000b40004ba7a23 */ /* 0x100fe200000108bf */
[----:B------:R-:W-:Y:S01]  /*c450*/  PLOP3.LUT P0, PT, PT, PT, UP3, 0x80, 0x0 ;  /* 0x000000000000781c */ /* 0x000fe20003f0f038 */
[--C-:B------:R-:W-:Y:S02]  /*c460*/  FFMA.FTZ R167, R8, c[0x0][0x2d0], -R191.reuse ;  /* 0x0000b40008a77a23 */ /* 0x100fe400000108bf */
[----:B------:R-:W-:Y:S02]  /*c470*/  FFMA.FTZ R184, R9, c[0x0][0x2d0], -R191 ;  /* 0x0000b40009b87a23 */ /* 0x000fe400000108bf */
[----:B------:R3:W-:Y:S01]  /*c480*/  @P5 LDGSTS.E.BYPASS.LTC128B.128 [R231+0xc100], [R200.64], !P2 ;  /* 0x0c100000c8e75fae */ /* 0x0007e2000d101d52 */
[----:B------:R-:W-:Y:S01]  /*c490*/  PLOP3.LUT P5, PT, PT, PT, UP3, 0x80, 0x0 ;  /* 0x000000000000781c */ /* 0x000fe20003faf038 */
[--C-:B------:R-:W-:Y:S01]  /*c4a0*/  FFMA.FTZ R190, R6, c[0x0][0x2d0], -R189.reuse ;  /* 0x0000b40006be7a23 */ /* 0x100fe200000108bd */
[----:B------:R-:W-:Y:S01]  /*c4b0*/  PLOP3.LUT P5, PT, PT, PT, UP3, 0x80, 0x0 ;  /* 0x000000000000781c */ /* 0x000fe20003faf038 */
[--C-:B------:R-:W-:Y:S01]  /*c4c0*/  FFMA.FTZ R185, R7, c[0x0][0x2d0], -R189.reuse ;  /* 0x0000b40007b97a23 */ /* 0x100fe200000108bd */
[----:B------:R-:W-:Y:S01]  /*c4d0*/  MUFU.EX2 R186, R186 ;  /* 0x000000ba00ba7308 */ /* 0x000fe20000000800 */
[--C-:B------:R-:W-:Y:S02]  /*c4e0*/  FFMA.FTZ R187, R10, c[0x0][0x2d0], -R189.reuse ;  /* 0x0000b4000abb7a23 */ /* 0x100fe400000108bd */
[----:B------:R4:W-:Y:S01]  /*c4f0*/  @P6 LDGSTS.E.BYPASS.LTC128B.128 [R231+0xe100], [R176.64], !P1 ;  /* 0x0e100000b0e76fae */ /* 0x0009e2000c901d52 */
[----:B------:R-:W-:Y:S01]  /*c500*/  PLOP3.LUT P6, PT, PT, PT, UP3, 0x80, 0x0 ;  /* 0x000000000000781c */ /* 0x000fe20003fcf038 */
[----:B------:R-:W-:Y:S01]  /*c510*/  FFMA.FTZ R188, R11, c[0x0][0x2d0], -R189 ;  /* 0x0000b4000bbc7a23 */ /* 0x000fe200000108bd */
[----:B------:R-:W-:Y:S01]  /*c520*/  PLOP3.LUT P6, PT, PT, PT, UP3, 0x80, 0x0 ;  /* 0x000000000000781c */ /* 0x000fe20003fcf038 */
[----:B------:R-:W-:Y:S02]  /*c530*/  FMUL.FTZ R3, R2, c[0x0][0x2d0] ;  /* 0x0000b40002037a20 */ /* 0x000fe40000410000 */
[----:B------:R-:W-:Y:S01]  /*c540*/  FMUL.FTZ R2, R165, c[0x0][0x2d0] ;  /* 0x0000b400a5027a20 */ /* 0x000fe20000410000 */
[----:B------:R-:W-:Y:S01]  /*c550*/  MUFU.EX2 R167, R167 ;  /* 0x000000a700a77308 */ /* 0x000fe20000000800 */
[----:B------:R4:W-:Y:S01]  /*c560*/  @P0 LDGSTS.E.BYPASS.LTC128B.128 [R231+0x9100], [R178.64], !P4 ;  /* 0x09100000b2e70fae */ /* 0x0009e2000e101d52 */
[----:B------:R-:W-:Y:S01]  /*c570*/  PLOP3.LUT P0, PT, PT, PT, UP3, 0x80, 0x0 ;  /* 0x000000000000781c */ /* 0x000fe20003f0f038 */
[--C-:B------:R-:W-:Y:S01]  /*c580*/  FFMA.FTZ R165, R5, c[0x0][0x2d0], -R191.reuse ;  /* 0x0000b40005a57a23 */ /* 0x100fe200000108bf */
[----:B------:R-:W-:Y:S01]  /*c590*/  PLOP3.LUT P0, PT, PT, PT, UP3, 0x80, 0x0 ;  /* 0x000000000000781c */ /* 0x000fe20003f0f038 */
[--C-:B------:R-:W-:Y:S02]  /*c5a0*/  FFMA.FTZ R192, R12, c[0x0][0x2d0], -R191.reuse ;  /* 0x0000b4000cc07a23 */ /* 0x100fe400000108bf */
[----:B------:R-:W-:Y:S02]  /*c5b0*/  FFMA.FTZ R193, R13, c[0x0][0x2d0], -R191 ;  /* 0x0000b4000dc17a23 */ /* 0x000fe400000108bf */
[----:B------:R5:W-:Y:S01]  /*c5c0*/  @P5 LDGSTS.E.BYPASS.LTC128B.128 [R231+0xb100], [R168.64], !P3 ;  /* 0x0b100000a8e75fae */ /* 0x000be2000d901d52 */
[----:B------:R-:W4:Y:S01]  /*c5d0*/  MUFU.EX2 R3, R3 ;  /* 0x0000000300037308 */ /* 0x000f220000000800 */
[--C-:B------:R-:W-:Y:S01]  /*c5e0*/  FFMA.FTZ R194, R14, c[0x0][0x2d0], -R189.reuse ;  /* 0x0000b4000ec27a23 */ /* 0x100fe200000108bd */
[----:B------:R-:W-:Y:S01]  /*c5f0*/  PLOP3.LUT P5, PT, PT, PT, UP3, 0x80, 0x0 ;  /* 0x000000000000781c */ /* 0x000fe20003faf038 */
[----:B------:R-:W-:Y:S02]  /*c600*/  FFMA.FTZ R195, R15, c[0x0][0x2d0], -R189 ;  /* 0x0000b4000fc37a23 */ /* 0x000fe400000108bd */
[--C-:B-1----:R-:W-:Y:S02]  /*c610*/  FFMA.FTZ R196, R16, c[0x0][0x2d0], -R191.reuse ;  /* 0x0000b40010c47a23 */ /* 0x102fe400000108bf */
[----:B------:R5:W-:Y:S01]  /*c620*/  @P6 LDGSTS.E.BYPASS.LTC128B.128 [R231+0xd100], [R170.64], !P2 ;  /* 0x0d100000aae76fae */ /* 0x000be2000d101d52 */
[----:B------:R-:W-:Y:S02]  /*c630*/  FFMA.FTZ R197, R17, c[0x0][0x2d0], -R191 ;  /* 0x0000b40011c57a23 */ /* 0x000fe400000108bf */
[----:B------:R-:W1:Y:S01]  /*c640*/  MUFU.EX2 R2, R2 ;  /* 0x0000000200027308 */ /* 0x000e620000000800 */
[--C-:B--2---:R-:W-:Y:S02]  /*c650*/  FFMA.FTZ R198, R18, c[0x0][0x2d0], -R189.reuse ;  /* 0x0000b40012c67a23 */ /* 0x104fe400000108bd */
[----:B------:R-:W-:Y:S02]  /*c660*/  FFMA.FTZ R199, R19, c[0x0][0x2d0], -R189 ;  /* 0x0000b40013c77a23 */ /* 0x000fe400000108bd */
[----:B------:R2:W-:Y:S01]  /*c670*/  @P0 LDGSTS.E.BYPASS.LTC128B.128 [R231+0xf100], [R172.64], !P1 ;  /* 0x0f100000ace70fae */ /* 0x0005e2000c901d52 */
[--C-:B---3--:R-:W-:Y:S01]  /*c680*/  FFMA.FTZ R200, R28, c[0x0][0x2d0], -R191.reuse ;  /* 0x0000b4001cc87a23 */ /* 0x108fe200000108bf */
[----:B------:R-:W-:Y:S01]  /*c690*/  PLOP3.LUT P0, PT, PT, PT, UP0, 0x80, 0x0 ;  /* 0x000000000000781c */ /* 0x000fe20003f0f008 */
[----:B------:R-:W-:Y:S02]  /*c6a0*/  FFMA.FTZ R201, R29, c[0x0][0x2d0], -R191 ;  /* 0x0000b4001dc97a23 */ /* 0x000fe400000108bf */
[----:B------:R-:W3:Y:S01]  /*c6b0*/  MUFU.EX2 R165, R165 ;  /* 0x000000a500a57308 */ /* 0x000ee20000000800 */
[--C-:B------:R-:W-:Y:S02]  /*c6c0*/  FFMA.FTZ R202, R30, c[0x0][0x2d0], -R189.reuse ;  /* 0x0000b4001eca7a23 */ /* 0x100fe400000108bd */
[----:B----4-:R-:W-:Y:S01]  /*c6d0*/  LDSM.16.MT88.4 R176, [R221+0x100] ;  /* 0x00010000ddb0783b */ /* 0x010fe20000004200 */
[C---:B------:R-:W-:Y:S02]  /*c6e0*/  FMUL.FTZ R4, R3.reuse, R160 ;  /* 0x000000a003047220 */ /* 0x040fe40000410000 */
[C---:B------:R-:W-:Y:S02]  /*c6f0*/  FMUL.FTZ R5, R3.reuse, R161 ;  /* 0x000000a103057220 */ /* 0x040fe40000410000 */
[C---:B------:R-:W-:Y:S02]  /*c700*/  FMUL.FTZ R8, R3.reuse, R156 ;  /* 0x0000009c03087220 */ /* 0x040fe40000410000 */
[----:B------:R-:W4:Y:S01]  /*c710*/  MUFU.EX2 R184, R184 ;  /* 0x000000b800b87308 */ /* 0x000f220000000800 */
[C---:B------:R-:W-:Y:S01]  /*c720*/  FMUL.FTZ R9, R3.reuse, R157 ;  /* 0x0000009d03097220 */ /* 0x040fe20000410000 */
[----:B------:R-:W-:Y:S01]  /*c730*/  LDSM.16.MT88.4 R12, [R220+0x6100] ;  /* 0x00610000dc0c783b */ /* 0x000fe20000004200 */
[----:B------:R-:W-:Y:S02]  /*c740*/  FMUL.FTZ R132, R3, R132 ;  /* 0x0000008403847220 */ /* 0x000fe40000410000 */
[C---:B-1----:R-:W-:Y:S02]  /*c750*/  FMUL.FTZ R6, R2.reuse, R162 ;  /* 0x000000a202067220 */ /* 0x042fe40000410000 */
[C---:B------:R-:W-:Y:S02]  /*c760*/  FMUL.FTZ R7, R2.reuse, R163 ;  /* 0x000000a302077220 */ /* 0x040fe40000410000 */
[C---:B------:R-:W-:Y:S01]  /*c770*/  FMUL.FTZ R10, R2.reuse, R158 ;  /* 0x0000009e020a7220 */ /* 0x040fe20000410000 */
[----:B-----5:R-:W1:Y:S01]  /*c780*/  LDSM.16.MT88.4 R168, [R227+0x100] ;  /* 0x00010000e3a8783b */ /* 0x020e620000004200 */
[----:B------:R-:W-:Y:S01]  /*c790*/  MUFU.EX2 R190, R190 ;  /* 0x000000be00be7308 */ /* 0x000fe20000000800 */
[C---:B------:R-:W-:Y:S01]  /*c7a0*/  FMUL.FTZ R11, R2.reuse, R159 ;  /* 0x0000009f020b7220 */ /* 0x040fe20000410000 */
[----:B---3--:R-:W-:Y:S01]  /*c7b0*/  F2FP.PACK_AB R160, R165, R186 ;  /* 0x000000baa5a0723e */ /* 0x008fe200000000ff */
[C---:B------:R-:W-:Y:S02]  /*c7c0*/  FMUL.FTZ R133, R3.reuse, R133 ;  /* 0x0000008503857220 */ /* 0x040fe40000410000 */
[C---:B------:R-:W-:Y:S02]  /*c7d0*/  FMUL.FTZ R134, R2.reuse, R134 ;  /* 0x0000008602867220 */ /* 0x040fe40000410000 */
[----:B--2---:R-:W2:Y:S01]  /*c7e0*/  LDSM.16.MT88.4 R172, [R222+0x100] ;  /* 0x00010000deac783b */ /* 0x004ea20000004200 */
[----:B------:R-:W-:Y:S02]  /*c7f0*/  FMUL.FTZ R135, R2, R135 ;  /* 0x0000008702877220 */ /* 0x000fe40000410000 */
[----:B------:R-:W3:Y:S01]  /*c800*/  MUFU.EX2 R185, R185 ;  /* 0x000000b900b97308 */ /* 0x000ee20000000800 */
[C---:B------:R-:W-:Y:S01]  /*c810*/  FMUL.FTZ R136, R3.reuse, R136 ;  /* 0x0000008803887220 */ /* 0x040fe20000410000 */
[----:B----4-:R-:W-:Y:S01]  /*c820*/  F2FP.PACK_AB R162, R184, R167 ;  /* 0x000000a7b8a2723e */ /* 0x010fe200000000ff */
[C---:B------:R-:W-:Y:S02]  /*c830*/  FMUL.FTZ R137, R3.reuse, R137 ;  /* 0x0000008903897220 */ /* 0x040fe40000410000 */
[----:B------:R-:W4:Y:S01]  /*c840*/  LDSM.16.MT88.4 R156, [R220+0x100] ;  /* 0x00010000dc9c783b */ /* 0x000f220000004200 */
[C---:B------:R-:W-:Y:S02]  /*c850*/  FMUL.FTZ R138, R2.reuse, R138 ;  /* 0x0000008a028a7220 */ /* 0x040fe40000410000 */
[C---:B------:R-:W-:Y:S02]  /*c860*/  FMUL.FTZ R139, R2.reuse, R139 ;  /* 0x0000008b028b7220 */ /* 0x040fe40000410000 */
[----:B------:R-:W-:Y:S01]  /*c870*/  MUFU.EX2 R187, R187 ;  /* 0x000000bb00bb7308 */ /* 0x000fe20000000800 */
[C---:B------:R-:W-:Y:S02]  /*c880*/  FMUL.FTZ R140, R3.reuse, R140 ;  /* 0x0000008c038c7220 */ /* 0x040fe40000410000 */
[----:B------:R-:W-:Y:S01]  /*c890*/  FMUL.FTZ R141, R3, R141 ;  /* 0x0000008d038d7220 */ /* 0x000fe20000410000 */
[----:B------:R-:W-:Y:S01]  /*c8a0*/  LDSM.16.MT88.4 R16, [R222+0x900] ;  /* 0x00090000de10783b */ /* 0x000fe20000004200 */
[C---:B------:R-:W-:Y:S02]  /*c8b0*/  FMUL.FTZ R142, R2.reuse, R142 ;  /* 0x0000008e028e7220 */ /* 0x040fe40000410000 */
[----:B------:R-:W-:Y:S02]  /*c8c0*/  FMUL.FTZ R143, R2, R143 ;  /* 0x0000008f028f7220 */ /* 0x000fe40000410000 */
[----:B------:R-:W-:Y:S01]  /*c8d0*/  FFMA.FTZ R203, R31, c[0x0][0x2d0], -R189 ;  /* 0x0000b4001fcb7a23 */ /* 0x000fe200000108bd */
[----:B------:R-:W5:Y:S01]  /*c8e0*/  MUFU.EX2 R188, R188 ;  /* 0x000000bc00bc7308 */ /* 0x000f620000000800 */
[----:B------:R-:W-:Y:S01]  /*c8f0*/  FFMA.FTZ R32, R32, c[0x0][0x2d0], -R191 ;  /* 0x0000b40020207a23 */ /* 0x000fe200000108bf */
[----:B------:R-:W-:Y:S01]  /*c900*/  LDSM.16.MT88.4 R180, [R220+0x2900] ;  /* 0x00290000dcb4783b */ /* 0x000fe20000004200 */
[----:B------:R-:W-:Y:S01]  /*c910*/  FMUL.FTZ R144, R3, R144 ;  /* 0x0000009003907220 */ /* 0x000fe20000410000 */
[----:B---3--:R-:W-:Y:S01]  /*c920*/  F2FP.PACK_AB R161, R185, R190 ;  /* 0x000000beb9a1723e */ /* 0x008fe200000000ff */
[C---:B------:R-:W-:Y:S02]  /*c930*/  FMUL.FTZ R145, R3.reuse, R145 ;  /* 0x0000009103917220 */ /* 0x040fe40000410000 */
[C---:B------:R-:W-:Y:S02]  /*c940*/  FMUL.FTZ R146, R2.reuse, R146 ;  /* 0x0000009202927220 */ /* 0x040fe40000410000 */
[C---:B------:R-:W-:Y:S01]  /*c950*/  FMUL.FTZ R147, R2.reuse, R147 ;  /* 0x0000009302937220 */ /* 0x040fe20000410000 */
[----:B------:R-:W-:Y:S01]  /*c960*/  LDSM.16.MT88.4 R28, [R221+0x7100] ;  /* 0x00710000dd1c783b */ /* 0x000fe20000004200 */
[C---:B------:R-:W-:Y:S01]  /*c970*/  FMUL.FTZ R148, R3.reuse, R148 ;  /* 0x0000009403947220 */ /* 0x040fe20000410000 */
[----:B------:R-:W-:Y:S01]  /*c980*/  MUFU.EX2 R192, R192 ;  /* 0x000000c000c07308 */ /* 0x000fe20000000800 */
[C---:B------:R-:W-:Y:S02]  /*c990*/  FMUL.FTZ R149, R3.reuse, R149 ;  /* 0x0000009503957220 */ /* 0x040fe40000410000 */
[C---:B------:R-:W-:Y:S02]  /*c9a0*/  FMUL.FTZ R150, R2.reuse, R150 ;  /* 0x0000009602967220 */ /* 0x040fe40000410000 */
[C---:B------:R-:W-:Y:S01]  /*c9b0*/  FMUL.FTZ R151, R2.reuse, R151 ;  /* 0x0000009702977220 */ /* 0x040fe20000410000 */
[----:B------:R-:W0:Y:S01]  /*c9c0*/  LDGDEPBAR ;  /* 0x00000000000079af */ /* 0x000e220000000000 */
[C---:B------:R-:W-:Y:S02]  /*c9d0*/  FMUL.FTZ R152, R3.reuse, R152 ;  /* 0x0000009803987220 */ /* 0x040fe40000410000 */
[C---:B------:R-:W-:Y:S01]  /*c9e0*/  FMUL.FTZ R153, R3.reuse, R153 ;  /* 0x0000009903997220 */ /* 0x040fe20000410000 */
[----:B------:R-:W3:Y:S01]  /*c9f0*/  MUFU.EX2 R193, R193 ;  /* 0x000000c100c17308 */ /* 0x000ee20000000800 */
[----:B------:R-:W-:Y:S01]  /*ca00*/  FMUL.FTZ R154, R2, R154 ;  /* 0x0000009a029a7220 */ /* 0x000fe20000410000 */
[----:B-----5:R-:W-:Y:S01]  /*ca10*/  F2FP.PACK_AB R163, R188, R187 ;  /* 0x000000bbbca3723e */ /* 0x020fe200000000ff */
        /* <DEDUP_REMOVED lines=9> */
[----:B------:R-:W5:Y:S01]  /*cab0*/  MUFU.EX2 R195, R195 ;  /* 0x000000c300c37308 */ /* 0x000f620000000800 */
[C---:B------:R-:W-:Y:S02]  /*cac0*/  FMUL.FTZ R40, R3.reuse, R40 ;  /* 0x0000002803287220 */ /* 0x040fe40000410000 */
[C---:B------:R-:W-:Y:S02]  /*cad0*/  FMUL.FTZ R41, R3.reuse, R41 ;  /* 0x0000002903297220 */ /* 0x040fe40000410000 */
[C---:B--2---:R-:W-:Y:S04]  /*cae0*/  HMMA.16816.F32 R132, R160.reuse, R172, R132 ;  /* 0x000000aca084723c */ /* 0x044fe80000001884 */
[C---:B------:R-:W-:Y:S01]  /*caf0*/  FMUL.FTZ R42, R2.reuse, R42 ;  /* 0x0000002a022a7220 */ /* 0x040fe20000410000 */
[----:B------:R-:W-:Y:S01]  /*cb00*/  MUFU.EX2 R196, R196 ;  /* 0x000000c400c47308 */ /* 0x000fe20000000800 */
[C---:B------:R-:W-:Y:S02]  /*cb10*/  FMUL.FTZ R43, R2.reuse, R43 ;  /* 0x0000002b022b7220 */ /* 0x040fe40000410000 */
[C---:B------:R-:W-:Y:S01]  /*cb20*/  HMMA.16816.F32 R136, R160.reuse, R174, R136 ;  /* 0x000000aea088723c */ /* 0x040fe20000001888 */
[----:B------:R-:W2:Y:S03]  /*cb30*/  LDSM.16.MT88.4 R172, [R222+0x2100] ;  /* 0x00210000deac783b */ /* 0x000ea60000004200 */
[C---:B------:R-:W-:Y:S02]  /*cb40*/  FMUL.FTZ R44, R3.reuse, R44 ;  /* 0x0000002c032c7220 */ /* 0x040fe40000410000 */
[C---:B------:R-:W-:Y:S01]  /*cb50*/  FMUL.FTZ R45, R3.reuse, R45 ;  /* 0x0000002d032d7220 */ /* 0x040fe20000410000 */
[----:B------:R-:W1:Y:S01]  /*cb60*/  MUFU.EX2 R197, R197 ;  /* 0x000000c500c57308 */ /* 0x000e620000000800 */
[C---:B------:R-:W-:Y:S04]  /*cb70*/  HMMA.16816.F32 R140, R160.reuse, R176, R140 ;  /* 0x000000b0a08c723c */ /* 0x040fe8000000188c */
[C---:B------:R-:W-:Y:S02]  /*cb80*/  FMUL.FTZ R46, R2.reuse, R46 ;  /* 0x0000002e022e7220 */ /* 0x040fe40000410000 */
[C---:B------:R-:W-:Y:S02]  /*cb90*/  FMUL.FTZ R47, R2.reuse, R47 ;  /* 0x0000002f022f7220 */ /* 0x040fe40000410000 */
[C---:B------:R-:W-:Y:S01]  /*cba0*/  HMMA.16816.F32 R144, R160.reuse, R178, R144 ;  /* 0x000000b2a090723c */ /* 0x040fe20000001890 */
[----:B------:R-:W-:Y:S01]  /*cbb0*/  LDSM.16.MT88.4 R176, [R221+0x2900] ;  /* 0x00290000ddb0783b */ /* 0x000fe20000004200 */
[----:B------:R-:W-:Y:S02]  /*cbc0*/  MUFU.EX2 R198, R198 ;  /* 0x000000c600c67308 */ /* 0x000fe40000000800 */
[C---:B------:R-:W-:Y:S02]  /*cbd0*/  FMUL.FTZ R48, R3.reuse, R48 ;  /* 0x0000003003307220 */ /* 0x040fe40000410000 */
[C---:B------:R-:W-:Y:S02]  /*cbe0*/  FMUL.FTZ R49, R3.reuse, R49 ;  /* 0x0000003103317220 */ /* 0x040fe40000410000 */
[C---:B----4-:R-:W-:Y:S04]  /*cbf0*/  HMMA.16816.F32 R148, R160.reuse, R156, R148 ;  /* 0x0000009ca094723c */ /* 0x050fe80000001894 */
[C---:B------:R-:W-:Y:S01]  /*cc00*/  FMUL.FTZ R50, R2.reuse, R50 ;  /* 0x0000003202327220 */ /* 0x040fe20000410000 */
[----:B------:R-:W4:Y:S01]  /*cc10*/  MUFU.EX2 R199, R199 ;  /* 0x000000c700c77308 */ /* 0x000f220000000800 */
[C---:B------:R-:W-:Y:S02]  /*cc20*/  FMUL.FTZ R51, R2.reuse, R51 ;  /* 0x0000003302337220 */ /* 0x040fe40000410000 */
[C---:B------:R-:W-:Y:S01]  /*cc30*/  HMMA.16816.F32 R152, R160.reuse, R158, R152 ;  /* 0x0000009ea098723c */ /* 0x040fe20000001898 */
[----:B------:R-:W3:Y:S03]  /*cc40*/  LDSM.16.MT88.4 R156, [R221+0x2100] ;  /* 0x00210000dd9c783b */ /* 0x000ee60000004200 */
[C---:B------:R-:W-:Y:S02]  /*cc50*/  FMUL.FTZ R52, R3.reuse, R52 ;  /* 0x0000003403347220 */ /* 0x040fe40000410000 */
[C---:B------:R-:W-:Y:S01]  /*cc60*/  FMUL.FTZ R53, R3.reuse, R53 ;  /* 0x0000003503357220 */ /* 0x040fe20000410000 */
[----:B------:R-:W-:Y:S01]  /*cc70*/  MUFU.EX2 R200, R200 ;  /* 0x000000c800c87308 */ /* 0x000fe20000000800 */
[C---:B-1----:R-:W-:Y:S04]  /*cc80*/  HMMA.16816.F32 R36, R160.reuse, R168, R36 ;  /* 0x000000a8a024723c */ /* 0x042fe80000001824 */
[C---:B------:R-:W-:Y:S02]  /*cc90*/  FMUL.FTZ R54, R2.reuse, R54 ;  /* 0x0000003602367220 */ /* 0x040fe40000410000 */
[C---:B------:R-:W-:Y:S02]  /*cca0*/  FMUL.FTZ R55, R2.reuse, R55 ;  /* 0x0000003702377220 */ /* 0x040fe40000410000 */
[C---:B------:R-:W-:Y:S01]  /*ccb0*/  HMMA.16816.F32 R40, R160.reuse, R170, R40 ;  /* 0x000000aaa028723c */ /* 0x040fe20000001828 */
[----:B------:R-:W1:Y:S01]  /*ccc0*/  LDSM.16.MT88.4 R168, [R220+0x2100] ;  /* 0x00210000dca8783b */ /* 0x000e620000004200 */
[----:B------:R-:W-:Y:S02]  /*ccd0*/  MUFU.EX2 R201, R201 ;  /* 0x000000c900c97308 */ /* 0x000fe40000000800 */
        /* <DEDUP_REMOVED lines=10> */
[----:B------:R-:W-:Y:S01]  /*cd80*/  MUFU.EX2 R203, R203 ;  /* 0x000000cb00cb7308 */ /* 0x000fe20000000800 */
        /* <DEDUP_REMOVED lines=90> */
[----:B------:R-:W-:Y:S02]  /*d330*/  LDSM.16.MT88.4 R172, [R227+0x2900] ;  /* 0x00290000e3ac783b */ /* 0x000fe40000004200 */
[C---:B------:R-:W-:Y:S02]  /*d340*/  FMUL.FTZ R126, R2.reuse, R126 ;  /* 0x0000007e027e7220 */ /* 0x040fe40000410000 */
[C---:B------:R-:W-:Y:S02]  /*d350*/  FMUL.FTZ R127, R2.reuse, R127 ;  /* 0x0000007f027f7220 */ /* 0x040fe40000410000 */
[C---:B------:R-:W-:Y:S02]  /*d360*/  FMUL.FTZ R128, R3.reuse, R128 ;  /* 0x0000008003807220 */ /* 0x040fe40000410000 */
[----:B------:R-:W-:Y:S03]  /*d370*/  FMUL.FTZ R129, R3, R129 ;  /* 0x0000008103817220 */ /* 0x000fe60000410000 */
[C---:B------:R-:W-:Y:S03]  /*d380*/  HMMA.16816.F32 R124, R160.reuse, R12, R124 ;  /* 0x0000000ca07c723c */ /* 0x040fe6000000187c */
[C---:B------:R-:W-:Y:S02]  /*d390*/  FMUL.FTZ R130, R2.reuse, R130 ;  /* 0x0000008202827220 */ /* 0x040fe40000410000 */
[C---:B------:R-:W-:Y:S02]  /*d3a0*/  FMUL.FTZ R131, R2.reuse, R131 ;  /* 0x0000008302837220 */ /* 0x040fe40000410000 */
[----:B------:R-:W-:Y:S01]  /*d3b0*/  F2FP.PACK_AB R12, R193, R192 ;  /* 0x000000c0c10c723e */ /* 0x000fe200000000ff */
[----:B------:R-:W-:Y:S01]  /*d3c0*/  FFMA.FTZ R186, R3, R244, R186 ;  /* 0x000000f403ba7223 */ /* 0x000fe200000100ba */
[----:B-----5:R-:W-:Y:S03]  /*d3d0*/  F2FP.PACK_AB R13, R195, R194 ;  /* 0x000000c2c30d723e */ /* 0x020fe600000000ff */
[----:B------:R-:W-:Y:S01]  /*d3e0*/  HMMA.16816.F32 R128, R160, R14, R128 ;  /* 0x0000000ea080723c */ /* 0x000fe20000001880 */
[----:B------:R-:W2:Y:S02]  /*d3f0*/  LDSM.16.MT88.4 R160, [R220+0x900] ;  /* 0x00090000dca0783b */ /* 0x000ea40000004200 */
[----:B------:R-:W-:Y:S02]  /*d400*/  FFMA.FTZ R190, R2, R241, R190 ;  /* 0x000000f102be7223 */ /* 0x000fe400000100be */
[----:B------:R-:W-:Y:S02]  /*d410*/  FADD.FTZ R186, R165, R186 ;  /* 0x000000baa5ba7221 */ /* 0x000fe40000010000 */
[----:B------:R-:W-:Y:S01]  /*d420*/  F2FP.PACK_AB R14, R197, R196 ;  /* 0x000000c4c50e723e */ /* 0x000fe200000000ff */
[----:B------:R-:W-:Y:S01]  /*d430*/  FADD.FTZ R190, R185, R190 ;  /* 0x000000beb9be7221 */ /* 0x000fe20000010000 */
[----:B----4-:R-:W-:Y:S03]  /*d440*/  F2FP.PACK_AB R15, R199, R198 ;  /* 0x000000c6c70f723e */ /* 0x010fe600000000ff */
[----:B------:R-:W-:Y:S02]  /*d450*/  FADD.FTZ R167, R167, R186 ;  /* 0x000000baa7a77221 */ /* 0x000fe40000010000 */
[----:B------:R-:W-:Y:S02]  /*d460*/  FADD.FTZ R187, R187, R190 ;  /* 0x000000bebbbb7221 */ /* 0x000fe40000010000 */
[C---:B---3--:R-:W-:Y:S05]  /*d470*/  HMMA.16816.F32 R4, R12.reuse, R156, R4 ;  /* 0x0000009c0c04723c */ /* 0x048fea0000001804 */
        /* <DEDUP_REMOVED lines=18> */
[----:B------:R-:W-:Y:S02]  /*d5a0*/  IMAD.MOV.U32 R165, RZ, RZ, R164 ;  /* 0x000000ffffa57224 */ /* 0x000fe400078e00a4 */
[----:B------:R-:W-:Y:S02]  /*d5b0*/  IMAD.MOV.U32 R3, RZ, RZ, R0 ;  /* 0x000000ffff037224 */ /* 0x000fe400078e0000 */
        /* <DEDUP_REMOVED lines=9> */
[C---:B------:R-:W-:Y:S07]  /*d650*/  HMMA.16816.F32 R52, R12.reuse, R176, R52 ;  /* 0x000000b00c34723c */ /* 0x040fee0000001834 */
[--C-:B------:R-:W-:Y:S01]  /*d660*/  FFMA.FTZ R176, R20, c[0x0][0x2d0], -R191.reuse ;  /* 0x0000b40014b07a23 */ /* 0x100fe200000108bf */
[C---:B------:R-:W-:Y:S04]  /*d670*/  HMMA.16816.F32 R56, R12.reuse, R178, R56 ;  /* 0x000000b20c38723c */ /* 0x040fe80000001838 */
[----:B------:R-:W-:Y:S01]  /*d680*/  FFMA.FTZ R177, R21, c[0x0][0x2d0], -R191 ;  /* 0x0000b40015b17a23 */ /* 0x000fe200000108bf */
[----:B------:R-:W-:Y:S02]  /*d690*/  MUFU.EX2 R176, R176 ;  /* 0x000000b000b07308 */ /* 0x000fe40000000800 */
[--C-:B------:R-:W-:Y:S01]  /*d6a0*/  FFMA.FTZ R178, R22, c[0x0][0x2d0], -R189.reuse ;  /* 0x0000b40016b27a23 */ /* 0x100fe200000108bd */
[C---:B------:R-:W-:Y:S04]  /*d6b0*/  HMMA.16816.F32 R60, R12.reuse, R180, R60 ;  /* 0x000000b40c3c723c */ /* 0x040fe8000000183c */
[----:B------:R-:W-:Y:S02]  /*d6c0*/  FFMA.FTZ R179, R23, c[0x0][0x2d0], -R189 ;  /* 0x0000b40017b37a23 */ /* 0x000fe400000108bd */
[----:B------:R-:W-:Y:S01]  /*d6d0*/  LDSM.16.MT88.4 R20, [R220+0x6900] ;  /* 0x00690000dc14783b */ /* 0x000fe20000004200 */
[--C-:B------:R-:W-:Y:S01]  /*d6e0*/  FFMA.FTZ R180, R24, c[0x0][0x2d0], -R191.reuse ;  /* 0x0000b40018b47a23 */ /* 0x100fe200000108bf */
[C---:B------:R-:W-:Y:S01]  /*d6f0*/  HMMA.16816.F32 R64, R12.reuse, R182, R64 ;  /* 0x000000b60c40723c */ /* 0x040fe20000001840 */
[----:B------:R-:W5:Y:S03]  /*d700*/  MUFU.EX2 R177, R177 ;  /* 0x000000b100b17308 */ /* 0x000f660000000800 */
[--C-:B------:R-:W-:Y:S02]  /*d710*/  FFMA.FTZ R181, R25, c[0x0][0x2d0], -R191.reuse ;  /* 0x0000b40019b57a23 */ /* 0x100fe400000108bf */
[----:B------:R-:W-:Y:S02]  /*d720*/  FFMA.FTZ R191, R33, c[0x0][0x2d0], -R191 ;  /* 0x0000b40021bf7a23 */ /* 0x000fe400000108bf */
[C---:B----4-:R-:W-:Y:S03]  /*d730*/  HMMA.16816.F32 R68, R12.reuse, R16, R68 ;  /* 0x000000100c44723c */ /* 0x050fe60000001844 */
[----:B------:R-:W-:Y:S01]  /*d740*/  MUFU.EX2 R178, R178 ;  /* 0x000000b200b27308 */ /* 0x000fe20000000800 */
[--C-:B------:R-:W-:Y:S02]  /*d750*/  FFMA.FTZ R182, R26, c[0x0][0x2d0], -R189.reuse ;  /* 0x0000b4001ab67a23 */ /* 0x100fe400000108bd */
[----:B------:R-:W-:Y:S02]  /*d760*/  FFMA.FTZ R183, R27, c[0x0][0x2d0], -R189 ;  /* 0x0000b4001bb77a23 */ /* 0x000fe400000108bd */
[C---:B------:R-:W-:Y:S01]  /*d770*/  HMMA.16816.F32 R72, R12.reuse, R18, R72 ;  /* 0x000000120c48723c */ /* 0x040fe20000001848 */
[----:B------:R-:W4:Y:S04]  /*d780*/  LDSM.16.MT88.4 R16, [R227+0x6900] ;  /* 0x00690000e310783b */ /* 0x000f280000004200 */
[----:B------:R-:W-:Y:S03]  /*d790*/  MUFU.EX2 R191, R191 ;  /* 0x000000bf00bf7308 */ /* 0x000fe60000000800 */
[C---:B-1----:R-:W-:Y:S01]  /*d7a0*/  HMMA.16816.F32 R76, R12.reuse, R168, R76 ;  /* 0x000000a80c4c723c */ /* 0x042fe2000000184c */
[----:B------:R-:W-:Y:S06]  /*d7b0*/  LDSM.16.MT88.4 R24, [R222+0x1100] ;  /* 0x00110000de18783b */ /* 0x000fec0000004200 */
[----:B------:R-:W1:Y:S01]  /*d7c0*/  MUFU.EX2 R179, R179 ;  /* 0x000000b300b37308 */ /* 0x000e620000000800 */
[C---:B------:R-:W-:Y:S01]  /*d7d0*/  HMMA.16816.F32 R80, R12.reuse, R170, R80 ;  /* 0x000000aa0c50723c */ /* 0x040fe20000001850 */
[----:B------:R-:W1:Y:S07]  /*d7e0*/  LDSM.16.MT88.4 R168, [R222+0x6900] ;  /* 0x00690000dea8783b */ /* 0x000e6e0000004200 */
[C---:B--2---:R-:W-:Y:S01]  /*d7f0*/  HMMA.16816.F32 R84, R12.reuse, R160, R84 ;  /* 0x000000a00c54723c */ /* 0x044fe20000001854 */
[----:B------:R-:W-:Y:S07]  /*d800*/  MUFU.EX2 R180, R180 ;  /* 0x000000b400b47308 */ /* 0x000fee0000000800 */
[C---:B------:R-:W-:Y:S01]  /*d810*/  HMMA.16816.F32 R88, R12.reuse, R162, R88 ;  /* 0x000000a20c58723c */ /* 0x040fe20000001858 */
[----:B------:R-:W2:Y:S02]  /*d820*/  LDSM.16.MT88.4 R160, [R221+0x6900] ;  /* 0x00690000dda0783b */ /* 0x000ea40000004200 */
[----:B------:R-:W1:Y:S05]  /*d830*/  MUFU.EX2 R181, R181 ;  /* 0x000000b500b57308 */ /* 0x000e6a0000000800 */
[C---:B---3--:R-:W-:Y:S05]  /*d840*/  HMMA.16816.F32 R92, R12.reuse, R156, R92 ;  /* 0x0000009c0c5c723c */ /* 0x048fea000000185c */
[----:B------:R-:W-:Y:S03]  /*d850*/  MUFU.EX2 R182, R182 ;  /* 0x000000b600b67308 */ /* 0x000fe60000000800 */
[C---:B------:R-:W-:Y:S01]  /*d860*/  HMMA.16816.F32 R96, R12.reuse, R158, R96 ;  /* 0x0000009e0c60723c */ /* 0x040fe20000001860 */
[----:B------:R-:W-:Y:S06]  /*d870*/  LDSM.16.MT88.4 R156, [R221+0x1100] ;  /* 0x00110000dd9c783b */ /* 0x000fec0000004200 */
[----:B------:R-:W3:Y:S01]  /*d880*/  MUFU.EX2 R183, R183 ;  /* 0x000000b700b77308 */ /* 0x000ee20000000800 */
        /* <DEDUP_REMOVED lines=8> */
[----:B------:R-:W-:Y:S07]  /*d910*/  LDSM.16.MT88.4 R160, [R227+0x3100] ;  /* 0x00310000e3a0783b */ /* 0x000fee0000004200 */
[C---:B------:R-:W-:Y:S08]  /*d920*/  HMMA.16816.F32 R124, R12.reuse, R20, R124 ;  /* 0x000000140c7c723c */ /* 0x040ff0000000187c */
[----:B------:R-:W-:Y:S01]  /*d930*/  HMMA.16816.F32 R128, R12, R22, R128 ;  /* 0x000000160c80723c */ /* 0x000fe20000001880 */
[----:B------:R-:W1:Y:S06]  /*d940*/  LDSM.16.MT88.4 R20, [R220+0x1100] ;  /* 0x00110000dc14783b */ /* 0x000e6c0000004200 */
[----:B-----5:R-:W-:Y:S01]  /*d950*/  F2FP.PACK_AB R12, R177, R176 ;  /* 0x000000b0b10c723e */ /* 0x020fe200000000ff */
[----:B------:R-:W-:Y:S01]  /*d960*/  FADD.FTZ R176, R176, R197 ;  /* 0x000000c5b0b07221 */ /* 0x000fe20000010000 */
[----:B------:R-:W-:Y:S03]  /*d970*/  F2FP.PACK_AB R13, R179, R178 ;  /* 0x000000b2b30d723e */ /* 0x000fe600000000ff */
[----:B------:R-:W-:Y:S01]  /*d980*/  F2FP.PACK_AB R14, R181, R180 ;  /* 0x000000b4b50e723e */ /* 0x000fe200000000ff */
[----:B------:R-:W-:Y:S01]  /*d990*/  FADD.FTZ R178, R178, R199 ;  /* 0x000000c7b2b27221 */ /* 0x000fe20000010000 */
[----:B---3--:R-:W-:Y:S01]  /*d9a0*/  F2FP.PACK_AB R15, R183, R182 ;  /* 0x000000b6b70f723e */ /* 0x008fe200000000ff */
[----:B------:R-:W-:Y:S02]  /*d9b0*/  FADD.FTZ R177, R177, R176 ;  /* 0x000000b0b1b17221 */ /* 0x000fe40000010000 */
[----:B------:R-:W-:Y:S02]  /*d9c0*/  FADD.FTZ R179, R179, R178 ;  /* 0x000000b2b3b37221 */ /* 0x000fe40000010000 */
[----:B------:R-:W-:Y:S02]  /*d9d0*/  FADD.FTZ R180, R180, R177 ;  /* 0x000000b1b4b47221 */ /* 0x000fe40000010000 */
[C---:B----4-:R-:W-:Y:S03]  /*d9e0*/  HMMA.16816.F32 R4, R12.reuse, R16, R4 ;  /* 0x000000100c04723c */ /* 0x050fe60000001804 */
[----:B------:R-:W-:Y:S02]  /*d9f0*/  FADD.FTZ R182, R182, R179 ;  /* 0x000000b3b6b67221 */ /* 0x000fe40000010000 */
[----:B------:R-:W-:Y:S02]  /*da00*/  FADD.FTZ R181, R181, R180 ;  /* 0x000000b4b5b57221 */ /* 0x000fe40000010000 */
[----:B------:R-:W-:Y:S01]  /*da10*/  FADD.FTZ R183, R183, R182 ;  /* 0x000000b6b7b77221 */ /* 0x000fe20000010000 */
        /* <DEDUP_REMOVED lines=11> */
[C---:B------:R-:W-:Y:S01]  /*dad0*/  HMMA.16816.F32 R36, R12.reuse, R160, R36 ;  /* 0x000000a00c24723c */ /* 0x040fe20000001824 */
[----:B------:R4:W-:Y:S06]  /*dae0*/  MUFU.EX2 R161, R32 ;  /* 0x0000002000a17308 */ /* 0x0009ec0000000800 */
[--C-:B------:R-:W-:Y:S01]  /*daf0*/  FFMA.FTZ R160, R34, c[0x0][0x2d0], -R189.reuse ;  /* 0x0000b40022a07a23 */ /* 0x100fe200000108bd */
[C---:B------:R-:W-:Y:S03]  /*db00*/  HMMA.16816.F32 R40, R12.reuse, R162, R40 ;  /* 0x000000a20c28723c */ /* 0x040fe60000001828 */
[----:B------:R-:W5:Y:S01]  /*db10*/  MUFU.EX2 R163, R160 ;  /* 0x000000a000a37308 */ /* 0x000f620000000800 */
[----:B------:R-:W-:Y:S04]  /*db20*/  FFMA.FTZ R189, R35, c[0x0][0x2d0], -R189 ;  /* 0x0000b40023bd7a23 */ /* 0x000fe800000108bd */
[C---:B------:R-:W-:Y:S05]  /*db30*/  HMMA.16816.F32 R44, R12.reuse, R168, R44 ;  /* 0x000000a80c2c723c */ /* 0x040fea000000182c */
[----:B------:R-:W1:Y:S03]  /*db40*/  MUFU.EX2 R189, R189 ;  /* 0x000000bd00bd7308 */ /* 0x000e660000000800 */
[C---:B------:R-:W-:Y:S01]  /*db50*/  HMMA.16816.F32 R48, R12.reuse, R170, R48 ;  /* 0x000000aa0c30723c */ /* 0x040fe20000001830 */
[----:B------:R-:W-:Y:S07]  /*db60*/  LDSM.16.MT88.4 R168, [R222+0x1900] ;  /* 0x00190000dea8783b */ /* 0x000fee0000004200 */
[C---:B--2---:R-:W-:Y:S01]  /*db70*/  HMMA.16816.F32 R52, R12.reuse, R16, R52 ;  /* 0x000000100c34723c */ /* 0x044fe20000001834 */
[----:B----4-:R-:W-:Y:S07]  /*db80*/  LDSM.16.MT88.4 R32, [R221+0x1900] ;  /* 0x00190000dd20783b */ /* 0x010fee0000004200 */
[C---:B------:R-:W-:Y:S01]  /*db90*/  HMMA.16816.F32 R56, R12.reuse, R18, R56 ;  /* 0x000000120c38723c */ /* 0x040fe20000001838 */
[----:B------:R-:W2:Y:S07]  /*dba0*/  LDSM.16.MT88.4 R16, [R221+0x5100] ;  /* 0x00510000dd10783b */ /* 0x000eae0000004200 */
        /* <DEDUP_REMOVED lines=18> */
[C---:B------:R-:W-:Y:S01]  /*dcd0*/  HMMA.16816.F32 R112, R12.reuse, R22, R112 ;  /* 0x000000160c70723c */ /* 0x040fe20000001870 */
[----:B------:R-:W1:Y:S07]  /*dce0*/  LDSM.16.MT88.4 R20, [R227+0x3900] ;  /* 0x00390000e314783b */ /* 0x000e6e0000004200 */
[C---:B------:R-:W-:Y:S07]  /*dcf0*/  HMMA.16816.F32 R116, R12.reuse, R28, R116 ;  /* 0x0000001c0c74723c */ /* 0x040fee0000001874 */
[----:B-----5:R-:W-:Y:S01]  /*dd00*/  IMAD.MOV.U32 R28, RZ, RZ, R163 ;  /* 0x000000ffff1c7224 */ /* 0x020fe200078e00a3 */
[C---:B------:R-:W-:Y:S04]  /*dd10*/  HMMA.16816.F32 R120, R12.reuse, R30, R120 ;  /* 0x0000001e0c78723c */ /* 0x040fe80000001878 */
[----:B------:R-:W-:Y:S04]  /*dd20*/  IMAD.MOV.U32 R29, RZ, RZ, R161 ;  /* 0x000000ffff1d7224 */ /* 0x000fe800078e00a1 */
[C---:B--2---:R-:W-:Y:S08]  /*dd30*/  HMMA.16816.F32 R124, R12.reuse, R16, R124 ;  /* 0x000000100c7c723c */ /* 0x044ff0000000187c */
[----:B------:R-:W-:Y:S01]  /*dd40*/  HMMA.16816.F32 R128, R12, R18, R128 ;  /* 0x000000120c80723c */ /* 0x000fe20000001880 */
[----:B------:R-:W2:Y:S06]  /*dd50*/  LDSM.16.MT88.4 R16, [R222+0x3900] ;  /* 0x00390000de10783b */ /* 0x000eac0000004200 */
        /* <DEDUP_REMOVED lines=17> */
[C---:B------:R-:W-:Y:S01]  /*de70*/  HMMA.16816.F32 R144, R12.reuse, R34, R144 ;  /* 0x000000220c90723c */ /* 0x040fe20000001890 */
[----:B------:R-:W-:Y:S07]  /*de80*/  LDSM.16.MT88.4 R32, [R220+0x5900] ;  /* 0x00590000dc20783b */ /* 0x000fee0000004200 */
[C---:B------:R-:W-:Y:S07]  /*de90*/  HMMA.16816.F32 R148, R12.reuse, R172, R148 ;  /* 0x000000ac0c94723c */ /* 0x040fee0000001894 */
[----:B------:R-:W-:Y:S01]  /*dea0*/  IMAD.MOV.U32 R173, RZ, RZ, R28 ;  /* 0x000000ffffad7224 */ /* 0x000fe200078e001c */
[C---:B------:R-:W-:Y:S04]  /*deb0*/  HMMA.16816.F32 R152, R12.reuse, R174, R152 ;  /* 0x000000ae0c98723c */ /* 0x040fe80000001898 */
[----:B------:R-:W-:Y:S02]  /*dec0*/  IMAD.MOV.U32 R172, RZ, RZ, R29 ;  /* 0x000000ffffac7224 */ /* 0x000fe400078e001d */
[----:B------:R-:W4:Y:S01]  /*ded0*/  LDSM.16.MT88.4 R28, [R222+0x5900] ;  /* 0x00590000de1c783b */ /* 0x000f220000004200 */
[----:B------:R-:W-:Y:S01]  /*dee0*/  FADD.FTZ R202, R173, R202 ;  /* 0x000000caadca7221 */ /* 0x000fe20000010000 */
[C---:B-1----:R-:W-:Y:S04]  /*def0*/  HMMA.16816.F32 R36, R12.reuse, R20, R36 ;  /* 0x000000140c24723c */ /* 0x042fe80000001824 */
[----:B------:R-:W-:Y:S02]  /*df00*/  FADD.FTZ R200, R172, R200 ;  /* 0x000000c8acc87221 */ /* 0x000fe40000010000 */
[----:B------:R-:W-:Y:S02]  /*df10*/  FADD.FTZ R241, R189, R202 ;  /* 0x000000cabdf17221 */ /* 0x000fe40000010000 */
[C---:B------:R-:W-:Y:S01]  /*df20*/  HMMA.16816.F32 R40, R12.reuse, R22, R40 ;  /* 0x000000160c28723c */ /* 0x040fe20000001828 */
[----:B------:R-:W1:Y:S03]  /*df30*/  LDSM.16.MT88.4 R20, [R221+0x5900] ;  /* 0x00590000dd14783b */ /* 0x000e660000004200 */
[----:B------:R-:W-:Y:S04]  /*df40*/  FADD.FTZ R244, R191, R200 ;  /* 0x000000c8bff47221 */ /* 0x000fe80000010000 */
        /* <DEDUP_REMOVED lines=10> */
[C---:B------:R-:W-:Y:S08]  /*dff0*/  HMMA.16816.F32 R72, R12.reuse, R26, R72 ;  /* 0x0000001a0c48723c */ /* 0x040ff00000001848 */
        /* <DEDUP_REMOVED lines=10> */
[C---:B---3--:R-:W-:Y:S08]  /*e0a0*/  HMMA.16816.F32 R116, R12.reuse, R4, R116 ;  /* 0x000000040c74723c */ /* 0x048ff00000001874 */
[C---:B------:R-:W-:Y:S08]  /*e0b0*/  HMMA.16816.F32 R120, R12.reuse, R6, R120 ;  /* 0x000000060c78723c */ /* 0x040ff00000001878 */
[C---:B----4-:R-:W-:Y:S08]  /*e0c0*/  HMMA.16816.F32 R124, R12.reuse, R8, R124 ;  /* 0x000000080c7c723c */ /* 0x050ff0000000187c */
[----:B------:R-:W-:Y:S07]  /*e0d0*/  HMMA.16816.F32 R128, R12, R10, R128 ;  /* 0x0000000a0c80723c */ /* 0x000fee0000001880 */
[----:B------:R-:W-:Y:S01]  /*e0e0*/  IMAD.MOV.U32 R12, RZ, RZ, R164 ;  /* 0x000000ffff0c7224 */ /* 0x000fe200078e00a4 */
[----:B------:R-:W-:-:S05]  /*e0f0*/  @P0 BRA `(.L_x_2504) ;  /* 0xffffc6f000000947 */ /* 0x000fca000383ffff */
.L_x_2503:
[----:B------:R-:W-:-:S06]  /*e100*/  UISETP.GE.AND UP0, UPT, UR14, UR8, UPT ;  /* 0x000000080e00728c */ /* 0x000fcc000bf06270 */
[----:B------:R-:W-:-:S13]  /*e110*/  PLOP3.LUT P0, PT, PT, PT, UP0, 0x80, 0x0 ;  /* 0x000000000000781c */ /* 0x000fda0003f0f008 */
[----:B------:R-:W-:Y:S05]  /*e120*/  @!P0 BRA `(.L_x_2505) ;  /* 0x000043b000008947 */ /* 0x000fea0003800000 */
[C---:B------:R-:W-:Y:S01]  /*e130*/  IADD3 R202, P6, R234.reuse, 0x40, RZ ;  /* 0x00000040eaca7810 */ /* 0x040fe20007fde0ff */
[----:B------:R-:W-:Y:S01]  /*e140*/  ULDC.64 UR4, c[0x0][0x208] ;  /* 0x0000820000047ab9 */ /* 0x000fe20000000a00 */
[C---:B------:R-:W-:Y:S01]  /*e150*/  IADD3 R198, P0, R234.reuse, 0xc0, RZ ;  /* 0x000000c0eac67810 */ /* 0x040fe20007f1e0ff */
[----:B------:R-:W-:Y:S01]  /*e160*/  IMAD.MOV.U32 R3, RZ, RZ, R0 ;  /* 0x000000ffff037224 */ /* 0x000fe200078e0000 */
[----:B------:R-:W-:Y:S01]  /*e170*/  IADD3 R200, P5, R234, 0x80, RZ ;  /* 0x00000080eac87810 */ /* 0x000fe20007fbe0ff */
[--C-:B------:R-:W-:Y:S01]  /*e180*/  IMAD.X R203, RZ, RZ, R239.reuse, P6 ;  /* 0x000000ffffcb7224 */ /* 0x100fe200030e06ef */
[C---:B------:R-:W-:Y:S01]  /*e190*/  IADD3 R197, P6, R236.reuse, 0x40, RZ ;  /* 0x00000040ecc57810 */ /* 0x040fe20007fde0ff */
[--C-:B------:R-:W-:Y:S01]  /*e1a0*/  IMAD.X R199, RZ, RZ, R239.reuse, P0 ;  /* 0x000000ffffc77224 */ /* 0x100fe200000e06ef */
[C---:B------:R-:W-:Y:S01]  /*e1b0*/  IADD3 R193, P0, R236.reuse, 0xc0, RZ ;  /* 0x000000c0ecc17810 */ /* 0x040fe20007f1e0ff */
[----:B------:R-:W-:Y:S01]  /*e1c0*/  IMAD.X R201, RZ, RZ, R239, P5 ;  /* 0x000000ffffc97224 */ /* 0x000fe200028e06ef */
[----:B------:R-:W-:Y:S01]  /*e1d0*/  IADD3 R195, P5, R236, 0x80, RZ ;  /* 0x00000080ecc37810 */ /* 0x000fe20007fbe0ff */
[--C-:B------:R-:W-:Y:S01]  /*e1e0*/  IMAD.X R196, RZ, RZ, R243.reuse, P6 ;  /* 0x000000ffffc47224 */ /* 0x100fe200030e06f3 */
[----:B------:R-:W-:Y:S01]  /*e1f0*/  MOV R2, R12 ;  /* 0x0000000c00027202 */ /* 0x000fe20000000f00 */
[----:B------:R-:W-:Y:S01]  /*e200*/  IMAD.X R192, RZ, RZ, R243, P0 ;  /* 0x000000ffffc07224 */ /* 0x000fe200000e06f3 */
[----:B------:R-:W-:Y:S01]  /*e210*/  IADD3.X R194, RZ, R243, RZ, P5, !PT ;  /* 0x000000f3ffc27210 */ /* 0x000fe20002ffe4ff */
[----:B------:R-:W-:Y:S01]  /*e220*/  USHF.L.U64.HI UR21, UR4, 0x5, UR5 ;  /* 0x0000000504157899 */ /* 0x000fe20008010205 */
[----:B------:R-:W-:Y:S01]  /*e230*/  MOV R238, R234 ;  /* 0x000000ea00ee7202 */ /* 0x000fe20000000f00 */
[----:B------:R-:W-:-:S03]  /*e240*/  USHF.L.U32 UR20, UR4, 0x5, URZ ;  /* 0x0000000504147899 */ /* 0x000fc6000800063f */
[----:B------:R-:W-:Y:S02]  /*e250*/  ULDC.64 UR4, c[0x0][0x1e0] ;  /* 0x0000780000047ab9 */ /* 0x000fe40000000a00 */
.L_x_2514:
[----:B------:R-:W-:Y:S04]  /*e260*/  DEPBAR.LE SB0, 0x0 ;  /* 0x000080000000791a */ /* 0x000fe80000000000 */
[----:B------:R-:W-:Y:S01]  /*e270*/  BAR.SYNC.DEFER_BLOCKING 0x0 ;  /* 0x0000000000007b1d */ /* 0x000fe20000010000 */
[----:B------:R-:W-:Y:S01]  /*e280*/  USHF.R.S32.HI UR7, URZ, 0x1f, UR14 ;  /* 0x0000001f3f077899 */ /* 0x000fe2000801140e */
[----:B------:R-:W-:Y:S01]  /*e290*/  IMAD.U32 R13, RZ, RZ, UR14 ;  /* 0x0000000eff0d7e24 */ /* 0x000fe2000f8e00ff */
[----:B------:R-:W-:Y:S01]  /*e2a0*/  UIMAD UR6, UR10, UR14, URZ ;  /* 0x0000000e0a0672a4 */ /* 0x000fe2000f8e023f */
[----:B------:R-:W-:Y:S01]  /*e2b0*/  IMAD.U32 R21, RZ, RZ, UR14 ;  /* 0x0000000eff157e24 */ /* 0x000fe2000f8e00ff */
[----:B------:R-:W-:Y:S01]  /*e2c0*/  UIMAD.WIDE.U32 UR22, UR14, UR11, UR20 ;  /* 0x0000000b0e1672a5 */ /* 0x000fe2000f8e0014 */
[----:B------:R-:W-:Y:S01]  /*e2d0*/  IMAD.U32 R15, RZ, RZ, UR14 ;  /* 0x0000000eff0f7e24 */ /* 0x000fe2000f8e00ff */
[----:B------:R-:W-:Y:S01]  /*e2e0*/  UIMAD UR6, UR7, UR11, UR6 ;  /* 0x0000000b070672a4 */ /* 0x000fe2000f8e0206 */
[----:B------:R-:W-:Y:S01]  /*e2f0*/  IMAD.WIDE.U32 R168, R13, UR11, R198 ;  /* 0x0000000b0da87c25 */ /* 0x000fe2000f8e00c6 */
[----:B------:R-:W-:Y:S03]  /*e300*/  UISETP.GT.AND UP3, UPT, UR14, UR8, UPT ;  /* 0x000000080e00728c */ /* 0x000fe6000bf64270 */
[----:B------:R-:W-:Y:S04]  /*e310*/  IMAD.WIDE.U32 R20, R21, UR11, R238 ;  /* 0x0000000b15147c25 */ /* 0x000fe8000f8e00ee */
[----:B------:R-:W-:Y:S01]  /*e320*/  IMAD.WIDE.U32 R28, R15, UR11, R200 ;  /* 0x0000000b0f1c7c25 */ /* 0x000fe2000f8e00c8 */
[----:B------:R-:W-:Y:S02]  /*e330*/  LEA R30, P0, R20, c[0x0][0x1f8], 0x1 ;  /* 0x00007e00141e7a11 */ /* 0x000fe400078008ff */
[----:B------:R-:W-:Y:S01]  /*e340*/  IADD3 R0, R21, UR6, RZ ;  /* 0x0000000615007c10 */ /* 0x000fe2000fffe0ff */
[----:B------:R-:W-:Y:S01]  /*e350*/  IMAD.U32 R23, RZ, RZ, UR14 ;  /* 0x0000000eff177e24 */ /* 0x000fe2000f8e00ff */
[----:B------:R-:W-:Y:S01]  /*e360*/  LEA R250, P5, R28, c[0x0][0x1f8], 0x1 ;  /* 0x00007e001cfa7a11 */ /* 0x000fe200078a08ff */
[----:B------:R-:W-:Y:S01]  /*e370*/  @UP3 UIADD3 UR17, UR14, -0x1, URZ ;  /* 0xffffffff0e113890 */ /* 0x000fe2000fffe03f */
[----:B------:R-:W-:Y:S01]  /*e380*/  LEA.HI.X R31, R20, c[0x0][0x1fc], R0, 0x1, P0 ;  /* 0x00007f00141f7a11 */ /* 0x000fe200000f0c00 */
[----:B------:R-:W-:Y:S01]  /*e390*/  LDSM.16.M88.4 R32, [R230+0x10100] ;  /* 0x01010000e620783b */ /* 0x000fe20000000200 */
[----:B------:R-:W-:Y:S01]  /*e3a0*/  LEA R248, P0, R168, c[0x0][0x1f8], 0x1 ;  /* 0x00007e00a8f87a11 */ /* 0x000fe200078008ff */
[----:B------:R-:W-:Y:S01]  /*e3b0*/  IMAD.WIDE.U32 R22, R23, UR11, R202 ;  /* 0x0000000b17167c25 */ /* 0x000fe2000f8e00ca */
[----:B------:R-:W-:Y:S02]  /*e3c0*/  IADD3 R20, R29, UR6, RZ ;  /* 0x000000061d147c10 */ /* 0x000fe4000fffe0ff */
[----:B------:R-:W1:Y:S02]  /*e3d0*/  LDSM.16.M88.4 R8, [R229+0x8100] ;  /* 0x00810000e508783b */ /* 0x000e640000000200 */
[----:B------:R-:W-:Y:S02]  /*e3e0*/  LEA R188, P6, R22, c[0x0][0x1f8], 0x1 ;  /* 0x00007e0016bc7a11 */ /* 0x000fe400078c08ff */
[----:B------:R-:W-:Y:S01]  /*e3f0*/  LEA.HI.X R251, R28, c[0x0][0x1fc], R20, 0x1, P5 ;  /* 0x00007f001cfb7a11 */ /* 0x000fe200028f0c14 */
[----:B------:R-:W2:Y:S01]  /*e400*/  LDSM.16.M88.4 R16, [R229+0x8900] ;  /* 0x00890000e510783b */ /* 0x000ea20000000200 */
[----:B------:R-:W-:Y:S02]  /*e410*/  IADD3 R0, R23, UR6, RZ ;  /* 0x0000000617007c10 */ /* 0x000fe4000fffe0ff */
[----:B------:R-:W-:Y:S02]  /*e420*/  IADD3 R28, P5, R234, UR22, RZ ;  /* 0x00000016ea1c7c10 */ /* 0x000fe4000ffbe0ff */
[----:B------:R-:W3:Y:S01]  /*e430*/  LDSM.16.M88.4 R24, [R229+0x9100] ;  /* 0x00910000e518783b */ /* 0x000ee20000000200 */
[----:B------:R-:W-:Y:S04]  /*e440*/  LEA.HI.X R189, R22, c[0x0][0x1fc], R0, 0x1, P6 ;  /* 0x00007f0016bd7a11 */ /* 0x000fe800030f0c00 */
[----:B------:R-:W4:Y:S05]  /*e450*/  LDSM.16.M88.4 R164, [R229+0x9900] ;  /* 0x00990000e5a4783b */ /* 0x000f2a0000000200 */
[----:B------:R-:W-:Y:S05]  /*e460*/  LDSM.16.M88.4 R172, [R228] ;  /* 0x00000000e4ac783b */ /* 0x000fea0000000200 */
[----:B------:R-:W-:Y:S05]  /*e470*/  LDSM.16.M88.4 R176, [R219] ;  /* 0x00000000dbb0783b */ /* 0x000fea0000000200 */
[----:B------:R-:W-:Y:S05]  /*e480*/  LDSM.16.M88.4 R180, [R218] ;  /* 0x00000000dab4783b */ /* 0x000fea0000000200 */
[----:B------:R-:W-:Y:S01]  /*e490*/  LDSM.16.M88.4 R184, [R217] ;  /* 0x00000000d9b8783b */ /* 0x000fe20000000200 */
[C---:B-1----:R-:W-:Y:S08]  /*e4a0*/  HMMA.16816.F32 R4, R32.reuse, R8, RZ ;  /* 0x000000082004723c */ /* 0x042ff000000018ff */
[C---:B------:R-:W-:Y:S08]  /*e4b0*/  HMMA.16816.F32 R8, R32.reuse, R10, RZ ;  /* 0x0000000a2008723c */ /* 0x040ff000000018ff */
[C---:B--2---:R-:W-:Y:S07]  /*e4c0*/  HMMA.16816.F32 R12, R32.reuse, R16, RZ ;  /* 0x00000010200c723c */ /* 0x044fee00000018ff */
[----:B------:R-:W-:Y:S01]  /*e4d0*/  IADD3 R16, R169, UR6, RZ ;  /* 0x00000006a9107c10 */ /* 0x000fe2000fffe0ff */
[----:B------:R-:W-:Y:S04]  /*e4e0*/  UIADD3 UR6, UR6, UR23, URZ ;  /* 0x0000001706067290 */ /* 0x000fe8000fffe03f */
[----:B------:R-:W-:Y:S02]  /*e4f0*/  LEA.HI.X R249, R168, c[0x0][0x1fc], R16, 0x1, P0 ;  /* 0x00007f00a8f97a11 */ /* 0x000fe400000f0c10 */
[C---:B------:R-:W-:Y:S01]  /*e500*/  HMMA.16816.F32 R16, R32.reuse, R18, RZ ;  /* 0x000000122010723c */ /* 0x040fe200000018ff */
[----:B------:R-:W1:Y:S01]  /*e510*/  LDSM.16.M88.4 R168, [R226+0x10100] ;  /* 0x01010000e2a8783b */ /* 0x000e620000000200 */
[----:B------:R-:W-:Y:S02]  /*e520*/  LEA R190, P0, R28, c[0x0][0x1f8], 0x1 ;  /* 0x00007e001cbe7a11 */ /* 0x000fe400078008ff */
[----:B------:R-:W-:Y:S02]  /*e530*/  IADD3.X R29, R239, UR6, RZ, P5, !PT ;  /* 0x00000006ef1d7c10 */ /* 0x000fe4000affe4ff */
[----:B------:R-:W-:Y:S01]  /*e540*/  @!PT LDS RZ, [RZ] ;  /* 0x00000000fffff984 */ /* 0x000fe20000000800 */
[----:B------:R-:W-:Y:S01]  /*e550*/  @!PT LDS RZ, [RZ] ;  /* 0x00000000fffff984 */ /* 0x000fe20000000800 */
[----:B------:R-:W-:Y:S01]  /*e560*/  @!PT LDS RZ, [RZ] ;  /* 0x00000000fffff984 */ /* 0x000fe20000000800 */
[----:B------:R4:W-:Y:S01]  /*e570*/  LDGSTS.E.BYPASS.LTC128B.128 [R231+0x100], [R30.64], !P4 ;  /* 0x001000001ee77fae */ /* 0x0009e2000e101d52 */
[----:B------:R-:W-:Y:S01]  /*e580*/  IADD3 R0, P5, R202, UR22, RZ ;  /* 0x00000016ca007c10 */ /* 0x000fe2000ffbe0ff */
[C---:B---3--:R-:W-:Y:S01]  /*e590*/  HMMA.16816.F32 R20, R32.reuse, R24, RZ ;  /* 0x000000182014723c */ /* 0x048fe200000018ff */
[----:B------:R-:W-:Y:S02]  /*e5a0*/  LEA.HI.X R191, R28, c[0x0][0x1fc], R29, 0x1, P0 ;  /* 0x00007f001cbf7a11 */ /* 0x000fe400000f0c1d */
[----:B------:R2:W-:Y:S01]  /*e5b0*/  LDGSTS.E.BYPASS.LTC128B.128 [R231+0x2100], [R188.64], !P3 ;  /* 0x02100000bce77fae */ /* 0x0005e2000d901d52 */
[----:B------:R-:W-:Y:S04]  /*e5c0*/  LEA R246, P0, R0, c[0x0][0x1f8], 0x1 ;  /* 0x00007e0000f67a11 */ /* 0x000fe800078008ff */
[C---:B------:R-:W-:Y:S01]  /*e5d0*/  HMMA.16816.F32 R24, R32.reuse, R26, RZ ;  /* 0x0000001a2018723c */ /* 0x040fe200000018ff */
[----:B------:R3:W-:Y:S05]  /*e5e0*/  LDGSTS.E.BYPASS.LTC128B.128 [R231+0x4100], [R250.64], !P2 ;  /* 0x04100000fae77fae */ /* 0x0007ea000d101d52 */
[----:B------:R5:W-:Y:S05]  /*e5f0*/  LDGSTS.E.BYPASS.LTC128B.128 [R231+0x6100], [R248.64], !P1 ;  /* 0x06100000f8e77fae */ /* 0x000bea000c901d52 */
[----:B------:R3:W-:Y:S01]  /*e600*/  LDGSTS.E.BYPASS.LTC128B.128 [R231+0x1100], [R190.64], !P4 ;  /* 0x01100000bee77fae */ /* 0x0007e2000e101d52 */
[C---:B----4-:R-:W-:Y:S01]  /*e610*/  HMMA.16816.F32 R28, R32.reuse, R164, RZ ;  /* 0x000000a4201c723c */ /* 0x050fe200000018ff */
[----:B--2---:R-:W-:Y:S06]  /*e620*/  IADD3.X R189, R203, UR6, RZ, P5, !PT ;  /* 0x00000006cbbd7c10 */ /* 0x004fec000affe4ff */
[----:B------:R-:W-:Y:S01]  /*e630*/  IADD3 R164, P5, R198, UR22, RZ ;  /* 0x00000016c6a47c10 */ /* 0x000fe2000ffbe0ff */
[----:B------:R-:W-:Y:S01]  /*e640*/  HMMA.16816.F32 R32, R32, R166, RZ ;  /* 0x000000a62020723c */ /* 0x000fe200000018ff */
[----:B------:R-:W-:Y:S03]  /*e650*/  LEA.HI.X R247, R0, c[0x0][0x1fc], R189, 0x1, P0 ;  /* 0x00007f0000f77a11 */ /* 0x000fe600000f0cbd */
[----:B------:R-:W-:Y:S01]  /*e660*/  IADD3 R0, P0, R200, UR22, RZ ;  /* 0x00000016c8007c10 */ /* 0x000fe2000ff1e0ff */
[----:B------:R-:W-:Y:S01]  /*e670*/  @UP3 UIMAD.WIDE.U32 UR22, UR17, UR4, URZ ;  /* 0x00000004111632a5 */ /* 0x000fe2000f8e003f */
[----:B------:R2:W-:Y:S01]  /*e680*/  LDGSTS.E.BYPASS.LTC128B.128 [R231+0x3100], [R246.64], !P3 ;  /* 0x03100000f6e77fae */ /* 0x0005e2000d901d52 */
[----:B------:R-:W-:Y:S01]  /*e690*/  IADD3.X R167, R199, UR6, RZ, P5, !PT ;  /* 0x00000006c7a77c10 */ /* 0x000fe2000affe4ff */
[C---:B-1----:R-:W-:Y:S01]  /*e6a0*/  HMMA.16816.F32 R4, R168.reuse, R172, R4 ;  /* 0x000000aca804723c */ /* 0x042fe20000001804 */
[----:B------:R-:W-:Y:S01]  /*e6b0*/  @UP3 USHF.L.U32 UR7, UR22, 0x6, URZ ;  /* 0x0000000616073899 */ /* 0x000fe2000800063f */
[----:B------:R-:W-:Y:S03]  /*e6c0*/  PLOP3.LUT P5, PT, PT, PT, UP3, 0x80, 0x0 ;  /* 0x000000000000781c */ /* 0x000fe60003faf038 */
[----:B------:R-:W-:Y:S01]  /*e6d0*/  IADD3.X R165, R201, UR6, RZ, P0, !PT ;  /* 0x00000006c9a57c10 */ /* 0x000fe200087fe4ff */
[----:B------:R-:W-:Y:S01]  /*e6e0*/  @UP3 USHF.R.S32.HI UR6, URZ, 0x1f, UR17 ;  /* 0x0000001f3f063899 */ /* 0x000fe20008011411 */
[C---:B-----5:R-:W-:Y:S01]  /*e6f0*/  LEA R248, P6, R0.reuse, c[0x0][0x1f8], 0x1 ;  /* 0x00007e0000f87a11 */ /* 0x060fe200078c08ff */
[C---:B------:R-:W-:Y:S02]  /*e700*/  HMMA.16816.F32 R8, R168.reuse, R174, R8 ;  /* 0x000000aea808723c */ /* 0x040fe40000001808 */
[----:B------:R-:W-:Y:S02]  /*e710*/  @UP3 UIMAD UR6, UR6, UR4, URZ ;  /* 0x00000004060632a4 */ /* 0x000fe4000f8e023f */
[----:B------:R-:W-:Y:S02]  /*e720*/  LEA.HI.X R249, R0, c[0x0][0x1fc], R165, 0x1, P6 ;  /* 0x00007f0000f97a11 */ /* 0x000fe400030f0ca5 */
[C---:B---3--:R-:W-:Y:S01]  /*e730*/  LEA R250, P0, R164.reuse, c[0x0][0x1f8], 0x1 ;  /* 0x00007e00a4fa7a11 */ /* 0x048fe200078008ff */
[----:B------:R-:W-:Y:S01]  /*e740*/  @UP3 UIMAD UR6, UR17, UR5, UR6 ;  /* 0x00000005110632a4 */ /* 0x000fe2000f8e0206 */
[C---:B------:R-:W-:Y:S01]  /*e750*/  HMMA.16816.F32 R12, R168.reuse, R176, R12 ;  /* 0x000000b0a80c723c */ /* 0x040fe2000000180c */
[----:B------:R1:W-:Y:S01]  /*e760*/  LDGSTS.E.BYPASS.LTC128B.128 [R231+0x5100], [R248.64], !P2 ;  /* 0x05100000f8e77fae */ /* 0x0003e2000d101d52 */
[----:B------:R-:W-:Y:S01]  /*e770*/  PLOP3.LUT P6, PT, PT, PT, UP3, 0x80, 0x0 ;  /* 0x000000000000781c */ /* 0x000fe20003fcf038 */
[----:B------:R-:W-:Y:S01]  /*e780*/  @UP3 UIADD3 UR6, UR23, UR6, URZ ;  /* 0x0000000617063290 */ /* 0x000fe2000fffe03f */
[----:B------:R-:W-:Y:S02]  /*e790*/  LEA.HI.X R251, R164, c[0x0][0x1fc], R167, 0x1, P0 ;  /* 0x00007f00a4fb7a11 */ /* 0x000fe400000f0ca7 */
[----:B------:R-:W-:Y:S01]  /*e7a0*/  PLOP3.LUT P0, PT, PT, PT, UP3, 0x80, 0x0 ;  /* 0x000000000000781c */ /* 0x000fe20003f0f038 */
[----:B------:R-:W-:Y:S01]  /*e7b0*/  @UP3 USHF.L.U64.HI UR6, UR22, 0x6, UR6 ;  /* 0x0000000616063899 */ /* 0x000fe20008010206 */
[C---:B------:R-:W-:Y:S01]  /*e7c0*/  HMMA.16816.F32 R16, R168.reuse, R178, R16 ;  /* 0x000000b2a810723c */ /* 0x040fe20000001810 */
[----:B------:R1:W-:Y:S05]  /*e7d0*/  LDGSTS.E.BYPASS.LTC128B.128 [R231+0x7100], [R250.64], !P1 ;  /* 0x07100000fae77fae */ /* 0x0003ea000c901d52 */
[----:B------:R-:W-:Y:S01]  /*e7e0*/  LDSM.16.M88.4 R164, [R225+0x10100] ;  /* 0x01010000e1a4783b */ /* 0x000fe20000000200 */
[----:B------:R-:W-:Y:S01]  /*e7f0*/  @P6 IADD3 R245, P6, R236, UR7, RZ ;  /* 0x00000007ecf56c10 */ /* 0x000fe2000ffde0ff */
[C---:B------:R-:W-:Y:S03]  /*e800*/  HMMA.16816.F32 R20, R168.reuse, R180, R20 ;  /* 0x000000b4a814723c */ /* 0x040fe60000001814 */
[----:B------:R-:W3:Y:S01]  /*e810*/  LDSM.16.M88.4 R188, [R224+0x8100] ;  /* 0x00810000e0bc783b */ /* 0x000ee20000000200 */
[----:B------:R-:W-:Y:S04]  /*e820*/  @P5 LEA R0, P5, R245, c[0x0][0x1c8], 0x1 ;  /* 0x00007200f5005a11 */ /* 0x000fe800078a08ff */
[C---:B------:R-:W-:Y:S01]  /*e830*/  HMMA.16816.F32 R24, R168.reuse, R182, R24 ;  /* 0x000000b6a818723c */ /* 0x040fe20000001818 */
[----:B------:R-:W4:Y:S05]  /*e840*/  LDSM.16.M88.4 R172, [R224+0x8900] ;  /* 0x00890000e0ac783b */ /* 0x000f2a0000000200 */
[----:B------:R-:W0:Y:S02]  /*e850*/  LDGDEPBAR ;  /* 0x00000000000079af */ /* 0x000e240000000000 */
[C---:B------:R-:W-:Y:S03]  /*e860*/  HMMA.16816.F32 R28, R168.reuse, R184, R28 ;  /* 0x000000b8a81c723c */ /* 0x040fe6000000181c */
[----:B------:R-:W-:Y:S05]  /*e870*/  LDSM.16.M88.4 R176, [R224+0x9900] ;  /* 0x00990000e0b0783b */ /* 0x000fea0000000200 */
[----:B------:R-:W-:Y:S01]  /*e880*/  HMMA.16816.F32 R32, R168, R186, R32 ;  /* 0x000000baa820723c */ /* 0x000fe20000001820 */
[----:B------:R-:W5:Y:S05]  /*e890*/  LDSM.16.M88.4 R168, [R224+0x9100] ;  /* 0x00910000e0a8783b */ /* 0x000f6a0000000200 */
[----:B------:R-:W-:Y:S05]  /*e8a0*/  LDSM.16.M88.4 R180, [R223+0x10100] ;  /* 0x01010000dfb4783b */ /* 0x000fea0000000200 */
[----:B------:R-:W1:Y:S01]  /*e8b0*/  LDSM.16.M88.4 R184, [R216] ;  /* 0x00000000d8b8783b */ /* 0x000e620000000200 */
[C---:B---3--:R-:W-:Y:S08]  /*e8c0*/  HMMA.16816.F32 R4, R164.reuse, R188, R4 ;  /* 0x000000bca404723c */ /* 0x048ff00000001804 */
[C---:B------:R-:W-:Y:S01]  /*e8d0*/  HMMA.16816.F32 R8, R164.reuse, R190, R8 ;  /* 0x000000bea408723c */ /* 0x040fe20000001808 */
[----:B------:R-:W3:Y:S07]  /*e8e0*/  LDSM.16.M88.4 R188, [R216+0x800] ;  /* 0x00080000d8bc783b */ /* 0x000eee0000000200 */
[C---:B----4-:R-:W-:Y:S08]  /*e8f0*/  HMMA.16816.F32 R12, R164.reuse, R172, R12 ;  /* 0x000000aca40c723c */ /* 0x050ff0000000180c */
[C---:B------:R-:W-:Y:S01]  /*e900*/  HMMA.16816.F32 R16, R164.reuse, R174, R16 ;  /* 0x000000aea410723c */ /* 0x040fe20000001810 */
[----:B------:R-:W4:Y:S07]  /*e910*/  LDSM.16.M88.4 R172, [R216+0x1000] ;  /* 0x00100000d8ac783b */ /* 0x000f2e0000000200 */
[C---:B-----5:R-:W-:Y:S08]  /*e920*/  HMMA.16816.F32 R20, R164.reuse, R168, R20 ;  /* 0x000000a8a414723c */ /* 0x060ff00000001814 */
[C---:B------:R-:W-:Y:S01]  /*e930*/  HMMA.16816.F32 R24, R164.reuse, R170, R24 ;  /* 0x000000aaa418723c */ /* 0x040fe20000001818 */
[----:B------:R-:W-:Y:S07]  /*e940*/  LDSM.16.M88.4 R168, [R230+0x14100] ;  /* 0x01410000e6a8783b */ /* 0x000fee0000000200 */
[C---:B------:R-:W-:Y:S08]  /*e950*/  HMMA.16816.F32 R28, R164.reuse, R176, R28 ;  /* 0x000000b0a41c723c */ /* 0x040ff0000000181c */
[----:B------:R-:W-:Y:S01]  /*e960*/  HMMA.16816.F32 R32, R164, R178, R32 ;  /* 0x000000b2a420723c */ /* 0x000fe20000001820 */
[----:B------:R-:W5:Y:S05]  /*e970*/  LDSM.16.M88.4 R164, [R216+0x1800] ;  /* 0x00180000d8a4783b */ /* 0x000f6a0000000200 */
[----:B------:R-:W2:Y:S02]  /*e980*/  LDSM.16.M88.4 R176, [R229+0xa100] ;  /* 0x00a10000e5b0783b */ /* 0x000ea40000000200 */
[C---:B-1----:R-:W-:Y:S08]  /*e990*/  HMMA.16816.F32 R4, R180.reuse, R184, R4 ;  /* 0x000000b8b404723c */ /* 0x042ff00000001804 */
[C---:B------:R-:W-:Y:S01]  /*e9a0*/  HMMA.16816.F32 R8, R180.reuse, R186, R8 ;  /* 0x000000bab408723c */ /* 0x040fe20000001808 */
[----:B------:R-:W1:Y:S07]  /*e9b0*/  LDSM.16.M88.4 R184, [R229+0xa900] ;  /* 0x00a90000e5b8783b */ /* 0x000e6e0000000200 */
[C---:B---3--:R-:W-:Y:S08]  /*e9c0*/  HMMA.16816.F32 R12, R180.reuse, R188, R12 ;  /* 0x000000bcb40c723c */ /* 0x048ff0000000180c */
[C---:B------:R-:W-:Y:S01]  /*e9d0*/  HMMA.16816.F32 R16, R180.reuse, R190, R16 ;  /* 0x000000beb410723c */ /* 0x040fe20000001810 */
[----:B------:R-:W3:Y:S07]  /*e9e0*/  LDSM.16.M88.4 R188, [R229+0xb100] ;  /* 0x00b10000e5bc783b */ /* 0x000eee0000000200 */
[C---:B----4-:R-:W-:Y:S08]  /*e9f0*/  HMMA.16816.F32 R20, R180.reuse, R172, R20 ;  /* 0x000000acb414723c */ /* 0x050ff00000001814 */
[C---:B------:R-:W-:Y:S01]  /*ea00*/  HMMA.16816.F32 R24, R180.reuse, R174, R24 ;  /* 0x000000aeb418723c */ /* 0x040fe20000001818 */
[----:B------:R-:W4:Y:S07]  /*ea10*/  LDSM.16.M88.4 R172, [R229+0xb900] ;  /* 0x00b90000e5ac783b */ /* 0x000f2e0000000200 */
[C---:B-----5:R-:W-:Y:S08]  /*ea20*/  HMMA.16816.F32 R28, R180.reuse, R164, R28 ;  /* 0x000000a4b41c723c */ /* 0x060ff0000000181c */
[----:B------:R-:W-:Y:S01]  /*ea30*/  HMMA.16816.F32 R32, R180, R166, R32 ;  /* 0x000000a6b420723c */ /* 0x000fe20000001820 */
[----:B------:R-:W-:Y:S05]  /*ea40*/  LDSM.16.M88.4 R164, [R226+0x14100] ;  /* 0x01410000e2a4783b */ /* 0x000fea0000000200 */
[----:B------:R-:W-:Y:S02]  /*ea50*/  LDSM.16.M88.4 R180, [R214] ;  /* 0x00000000d6b4783b */ /* 0x000fe40000000200 */
[C---:B--2---:R-:W-:Y:S08]  /*ea60*/  HMMA.16816.F32 R4, R168.reuse, R176, R4 ;  /* 0x000000b0a804723c */ /* 0x044ff00000001804 */
[C---:B------:R-:W-:Y:S01]  /*ea70*/  HMMA.16816.F32 R8, R168.reuse, R178, R8 ;  /* 0x000000b2a808723c */ /* 0x040fe20000001808 */
[----:B------:R-:W2:Y:S07]  /*ea80*/  LDSM.16.M88.4 R176, [R215] ;  /* 0x00000000d7b0783b */ /* 0x000eae0000000200 */
[C---:B-1----:R-:W-:Y:S08]  /*ea90*/  HMMA.16816.F32 R12, R168.reuse, R184, R12 ;  /* 0x000000b8a80c723c */ /* 0x042ff0000000180c */
[C---:B------:R-:W-:Y:S01]  /*eaa0*/  HMMA.16816.F32 R16, R168.reuse, R186, R16 ;  /* 0x000000baa810723c */ /* 0x040fe20000001810 */
[----:B------:R-:W1:Y:S07]  /*eab0*/  LDSM.16.M88.4 R184, [R213] ;  /* 0x00000000d5b8783b */ /* 0x000e6e0000000200 */
[C---:B---3--:R-:W-:Y:S08]  /*eac0*/  HMMA.16816.F32 R20, R168.reuse, R188, R20 ;  /* 0x000000bca814723c */ /* 0x048ff00000001814 */
[C---:B------:R-:W-:Y:S01]  /*ead0*/  HMMA.16816.F32 R24, R168.reuse, R190, R24 ;  /* 0x000000bea818723c */ /* 0x040fe20000001818 */
[----:B------:R-:W3:Y:S07]  /*eae0*/  LDSM.16.M88.4 R188, [R212] ;  /* 0x00000000d4bc783b */ /* 0x000eee0000000200 */
[C---:B----4-:R-:W-:Y:S08]  /*eaf0*/  HMMA.16816.F32 R28, R168.reuse, R172, R28 ;  /* 0x000000aca81c723c */ /* 0x050ff0000000181c */
[----:B------:R-:W-:Y:S01]  /*eb00*/  HMMA.16816.F32 R32, R168, R174, R32 ;  /* 0x000000aea820723c */ /* 0x000fe20000001820 */
[----:B------:R-:W-:Y:S05]  /*eb10*/  LDSM.16.M88.4 R168, [R225+0x14100] ;  /* 0x01410000e1a8783b */ /* 0x000fea0000000200 */
[----:B------:R-:W4:Y:S02]  /*eb20*/  LDSM.16.M88.4 R172, [R224+0xa100] ;  /* 0x00a10000e0ac783b */ /* 0x000f240000000200 */
[C---:B--2---:R-:W-:Y:S08]  /*eb30*/  HMMA.16816.F32 R4, R164.reuse, R176, R4 ;  /* 0x000000b0a404723c */ /* 0x044ff00000001804 */
[C---:B------:R-:W-:Y:S01]  /*eb40*/  HMMA.16816.F32 R8, R164.reuse, R178, R8 ;  /* 0x000000b2a408723c */ /* 0x040fe20000001808 */
[----:B------:R-:W2:Y:S07]  /*eb50*/  LDSM.16.M88.4 R176, [R224+0xa900] ;  /* 0x00a90000e0b0783b */ /* 0x000eae0000000200 */
[C---:B------:R-:W-:Y:S08]  /*eb60*/  HMMA.16816.F32 R12, R164.reuse, R180, R12 ;  /* 0x000000b4a40c723c */ /* 0x040ff0000000180c */
[C---:B------:R-:W-:Y:S01]  /*eb70*/  HMMA.16816.F32 R16, R164.reuse, R182, R16 ;  /* 0x000000b6a410723c */ /* 0x040fe20000001810 */
[----:B------:R-:W5:Y:S07]  /*eb80*/  LDSM.16.M88.4 R180, [R224+0xb100] ;  /* 0x00b10000e0b4783b */ /* 0x000f6e0000000200 */
[C---:B-1----:R-:W-:Y:S08]  /*eb90*/  HMMA.16816.F32 R20, R164.reuse, R184, R20 ;  /* 0x000000b8a414723c */ /* 0x042ff00000001814 */
[C---:B------:R-:W-:Y:S01]  /*eba0*/  HMMA.16816.F32 R24, R164.reuse, R186, R24 ;  /* 0x000000baa418723c */ /* 0x040fe20000001818 */
[----:B------:R-:W1:Y:S07]  /*ebb0*/  LDSM.16.M88.4 R184, [R224+0xb900] ;  /* 0x00b90000e0b8783b */ /* 0x000e6e0000000200 */
[C---:B---3--:R-:W-:Y:S08]  /*ebc0*/  HMMA.16816.F32 R28, R164.reuse, R188, R28 ;  /* 0x000000bca41c723c */ /* 0x048ff0000000181c */
[----:B------:R-:W-:Y:S01]  /*ebd0*/  HMMA.16816.F32 R32, R164, R190, R32 ;  /* 0x000000bea420723c */ /* 0x000fe20000001820 */
[----:B------:R-:W-:Y:S05]  /*ebe0*/  LDSM.16.M88.4 R164, [R223+0x14100] ;  /* 0x01410000dfa4783b */ /* 0x000fea0000000200 */
[----:B------:R-:W3:Y:S02]  /*ebf0*/  LDSM.16.M88.4 R188, [R216+0x2000] ;  /* 0x00200000d8bc783b */ /* 0x000ee40000000200 */
[C---:B----4-:R-:W-:Y:S08]  /*ec00*/  HMMA.16816.F32 R4, R168.reuse, R172, R4 ;  /* 0x000000aca804723c */ /* 0x050ff00000001804 */
[C---:B------:R-:W-:Y:S01]  /*ec10*/  HMMA.16816.F32 R8, R168.reuse, R174, R8 ;  /* 0x000000aea808723c */ /* 0x040fe20000001808 */
[----:B------:R-:W4:Y:S07]  /*ec20*/  LDSM.16.M88.4 R172, [R216+0x2800] ;  /* 0x00280000d8ac783b */ /* 0x000f2e0000000200 */
[C---:B--2---:R-:W-:Y:S08]  /*ec30*/  HMMA.16816.F32 R12, R168.reuse, R176, R12 ;  /* 0x000000b0a80c723c */ /* 0x044ff0000000180c */
[C---:B------:R-:W-:Y:S01]  /*ec40*/  HMMA.16816.F32 R16, R168.reuse, R178, R16 ;  /* 0x000000b2a810723c */ /* 0x040fe20000001810 */
[----:B------:R-:W-:Y:S07]  /*ec50*/  LDSM.16.M88.4 R176, [R216+0x3800] ;  /* 0x00380000d8b0783b */ /* 0x000fee0000000200 */
[C---:B-----5:R-:W-:Y:S08]  /*ec60*/  HMMA.16816.F32 R20, R168.reuse, R180, R20 ;  /* 0x000000b4a814723c */ /* 0x060ff00000001814 */
[C---:B------:R-:W-:Y:S01]  /*ec70*/  HMMA.16816.F32 R24, R168.reuse, R182, R24 ;  /* 0x000000b6a818723c */ /* 0x040fe20000001818 */
[----:B------:R-:W-:Y:S07]  /*ec80*/  LDSM.16.M88.4 R180, [R230+0x18100] ;  /* 0x01810000e6b4783b */ /* 0x000fee0000000200 */
[C---:B-1----:R-:W-:Y:S08]  /*ec90*/  HMMA.16816.F32 R28, R168.reuse, R184, R28 ;  /* 0x000000b8a81c723c */ /* 0x042ff0000000181c */
[----:B------:R-:W-:Y:S01]  /*eca0*/  HMMA.16816.F32 R32, R168, R186, R32 ;  /* 0x000000baa820723c */ /* 0x000fe20000001820 */
[----:B------:R-:W1:Y:S05]  /*ecb0*/  LDSM.16.M88.4 R168, [R216+0x3000] ;  /* 0x00300000d8a8783b */ /* 0x000e6a0000000200 */
[----:B------:R-:W2:Y:S02]  /*ecc0*/  LDSM.16.M88.4 R184, [R229+0xc100] ;  /* 0x00c10000e5b8783b */ /* 0x000ea40000000200 */
        /* <DEDUP_REMOVED lines=9> */
[C---:B------:R-:W-:Y:S08]  /*ed60*/  HMMA.16816.F32 R28, R164.reuse, R176, R28 ;  /* 0x000000b0a41c723c */ /* 0x040ff0000000181c */
[----:B------:R-:W-:Y:S01]  /*ed70*/  HMMA.16816.F32 R32, R164, R178, R32 ;  /* 0x000000b2a420723c */ /* 0x000fe20000001820 */
[----:B------:R-:W-:Y:S05]  /*ed80*/  LDSM.16.M88.4 R164, [R226+0x18100] ;  /* 0x01810000e2a4783b */ /* 0x000fea0000000200 */
[----:B------:R-:W5:Y:S02]  /*ed90*/  LDSM.16.M88.4 R176, [R211] ;  /* 0x00000000d3b0783b */ /* 0x000f640000000200 */
[C---:B--2---:R-:W-:Y:S08]  /*eda0*/  HMMA.16816.F32 R4, R180.reuse, R184, R4 ;  /* 0x000000b8b404723c */ /* 0x044ff00000001804 */
[C---:B------:R-:W-:Y:S01]  /*edb0*/  HMMA.16816.F32 R8, R180.reuse, R186, R8 ;  /* 0x000000bab408723c */ /* 0x040fe20000001808 */
[----:B------:R-:W2:Y:S07]  /*edc0*/  LDSM.16.M88.4 R184, [R210] ;  /* 0x00000000d2b8783b */ /* 0x000eae0000000200 */
[C---:B---3--:R-:W-:Y:S08]  /*edd0*/  HMMA.16816.F32 R12, R180.reuse, R188, R12 ;  /* 0x000000bcb40c723c */ /* 0x048ff0000000180c */
[C---:B------:R-:W-:Y:S01]  /*ede0*/  HMMA.16816.F32 R16, R180.reuse, R190, R16 ;  /* 0x000000beb410723c */ /* 0x040fe20000001810 */
[----:B------:R-:W3:Y:S07]  /*edf0*/  LDSM.16.M88.4 R188, [R209] ;  /* 0x00000000d1bc783b */ /* 0x000eee0000000200 */
[C---:B----4-:R-:W-:Y:S08]  /*ee00*/  HMMA.16816.F32 R20, R180.reuse, R172, R20 ;  /* 0x000000acb414723c */ /* 0x050ff00000001814 */
[C---:B------:R-:W-:Y:S01]  /*ee10*/  HMMA.16816.F32 R24, R180.reuse, R174, R24 ;  /* 0x000000aeb418723c */ /* 0x040fe20000001818 */
[----:B------:R-:W4:Y:S07]  /*ee20*/  LDSM.16.M88.4 R172, [R208] ;  /* 0x00000000d0ac783b */ /* 0x000f2e0000000200 */
[C---:B-1----:R-:W-:Y:S08]  /*ee30*/  HMMA.16816.F32 R28, R180.reuse, R168, R28 ;  /* 0x000000a8b41c723c */ /* 0x042ff0000000181c */
[----:B------:R-:W-:Y:S01]  /*ee40*/  HMMA.16816.F32 R32, R180, R170, R32 ;  /* 0x000000aab420723c */ /* 0x000fe20000001820 */
[----:B------:R-:W-:Y:S05]  /*ee50*/  LDSM.16.M88.4 R168, [R225+0x18100] ;  /* 0x01810000e1a8783b */ /* 0x000fea0000000200 */
[----:B------:R-:W1:Y:S02]  /*ee60*/  LDSM.16.M88.4 R180, [R224+0xc100] ;  /* 0x00c10000e0b4783b */ /* 0x000e640000000200 */
[C---:B-----5:R-:W-:Y:S08]  /*ee70*/  HMMA.16816.F32 R4, R164.reuse, R176, R4 ;  /* 0x000000b0a404723c */ /* 0x060ff00000001804 */
[C---:B------:R-:W-:Y:S01]  /*ee80*/  HMMA.16816.F32 R8, R164.reuse, R178, R8 ;  /* 0x000000b2a408723c */ /* 0x040fe20000001808 */
[----:B------:R-:W5:Y:S07]  /*ee90*/  LDSM.16.M88.4 R176, [R224+0xc900] ;  /* 0x00c90000e0b0783b */ /* 0x000f6e0000000200 */
        /* <DEDUP_REMOVED lines=8> */
[----:B------:R-:W-:Y:S05]  /*ef20*/  LDSM.16.M88.4 R164, [R223+0x18100] ;  /* 0x01810000dfa4783b */ /* 0x000fea0000000200 */
[----:B------:R-:W4:Y:S02]  /*ef30*/  LDSM.16.M88.4 R172, [R216+0x4000] ;  /* 0x00400000d8ac783b */ /* 0x000f240000000200 */
[C---:B-1----:R-:W-:Y:S08]  /*ef40*/  HMMA.16816.F32 R4, R168.reuse, R180, R4 ;  /* 0x000000b4a804723c */ /* 0x042ff00000001804 */
[C---:B------:R-:W-:Y:S01]  /*ef50*/  HMMA.16816.F32 R8, R168.reuse, R182, R8 ;  /* 0x000000b6a808723c */ /* 0x040fe20000001808 */
[----:B------:R-:W1:Y:S07]  /*ef60*/  LDSM.16.M88.4 R180, [R216+0x4800] ;  /* 0x00480000d8b4783b */ /* 0x000e6e0000000200 */
[C---:B-----5:R-:W-:Y:S08]  /*ef70*/  HMMA.16816.F32 R12, R168.reuse, R176, R12 ;  /* 0x000000b0a80c723c */ /* 0x060ff0000000180c */
[C---:B------:R-:W-:Y:S01]  /*ef80*/  HMMA.16816.F32 R16, R168.reuse, R178, R16 ;  /* 0x000000b2a810723c */ /* 0x040fe20000001810 */
[----:B------:R-:W-:Y:S07]  /*ef90*/  LDSM.16.M88.4 R176, [R216+0x5800] ;  /* 0x00580000d8b0783b */ /* 0x000fee0000000200 */
[C---:B--2---:R-:W-:Y:S08]  /*efa0*/  HMMA.16816.F32 R20, R168.reuse, R184, R20 ;  /* 0x000000b8a814723c */ /* 0x044ff00000001814 */
[C---:B------:R-:W-:Y:S01]  /*efb0*/  HMMA.16816.F32 R24, R168.reuse, R186, R24 ;  /* 0x000000baa818723c */ /* 0x040fe20000001818 */
[----:B------:R-:W-:Y:S07]  /*efc0*/  LDSM.16.M88.4 R184, [R230+0x1c100] ;  /* 0x01c10000e6b8783b */ /* 0x000fee0000000200 */
[C---:B---3--:R-:W-:Y:S08]  /*efd0*/  HMMA.16816.F32 R28, R168.reuse, R188, R28 ;  /* 0x000000bca81c723c */ /* 0x048ff0000000181c */
[----:B------:R-:W-:Y:S01]  /*efe0*/  HMMA.16816.F32 R32, R168, R190, R32 ;  /* 0x000000bea820723c */ /* 0x000fe20000001820 */
[----:B------:R-:W2:Y:S05]  /*eff0*/  LDSM.16.M88.4 R168, [R216+0x5000] ;  /* 0x00500000d8a8783b */ /* 0x000eaa0000000200 */
[----:B------:R-:W3:Y:S02]  /*f000*/  LDSM.16.M88.4 R188, [R229+0xe100] ;  /* 0x00e10000e5bc783b */ /* 0x000ee40000000200 */
[C---:B----4-:R-:W-:Y:S08]  /*f010*/  HMMA.16816.F32 R4, R164.reuse, R172, R4 ;  /* 0x000000aca404723c */ /* 0x050ff00000001804 */
[C---:B------:R-:W-:Y:S01]  /*f020*/  HMMA.16816.F32 R8, R164.reuse, R174, R8 ;  /* 0x000000aea408723c */ /* 0x040fe20000001808 */
[----:B------:R-:W4:Y:S07]  /*f030*/  LDSM.16.M88.4 R172, [R229+0xe900] ;  /* 0x00e90000e5ac783b */ /* 0x000f2e0000000200 */
        /* <DEDUP_REMOVED lines=8> */
[----:B------:R-:W2:Y:S05]  /*f0c0*/  LDSM.16.M88.4 R164, [R229+0xf900] ;  /* 0x00f90000e5a4783b */ /* 0x000eaa0000000200 */
[----:B------:R-:W-:Y:S02]  /*f0d0*/  LDSM.16.M88.4 R176, [R206] ;  /* 0x00000000ceb0783b */ /* 0x000fe40000000200 */
[C---:B---3--:R-:W-:Y:S08]  /*f0e0*/  HMMA.16816.F32 R4, R184.reuse, R188, R4 ;  /* 0x000000bcb804723c */ /* 0x048ff00000001804 */
[C---:B------:R-:W-:Y:S01]  /*f0f0*/  HMMA.16816.F32 R8, R184.reuse, R190, R8 ;  /* 0x000000beb808723c */ /* 0x040fe20000001808 */
[----:B------:R-:W-:Y:S07]  /*f100*/  LDSM.16.M88.4 R188, [R204] ;  /* 0x00000000ccbc783b */ /* 0x000fee0000000200 */
[C---:B----4-:R-:W-:Y:S08]  /*f110*/  HMMA.16816.F32 R12, R184.reuse, R172, R12 ;  /* 0x000000acb80c723c */ /* 0x050ff0000000180c */
[C---:B------:R-:W-:Y:S01]  /*f120*/  HMMA.16816.F32 R16, R184.reuse, R174, R16 ;  /* 0x000000aeb810723c */ /* 0x040fe20000001810 */
[----:B------:R-:W3:Y:S07]  /*f130*/  LDSM.16.M88.4 R172, [R207] ;  /* 0x00000000cfac783b */ /* 0x000eee0000000200 */
[C---:B-1----:R-:W-:Y:S08]  /*f140*/  HMMA.16816.F32 R20, R184.reuse, R180, R20 ;  /* 0x000000b4b814723c */ /* 0x042ff00000001814 */
[C---:B------:R-:W-:Y:S01]  /*f150*/  HMMA.16816.F32 R24, R184.reuse, R182, R24 ;  /* 0x000000b6b818723c */ /* 0x040fe20000001818 */
[----:B------:R-:W1:Y:S07]  /*f160*/  LDSM.16.M88.4 R180, [R205] ;  /* 0x00000000cdb4783b */ /* 0x000e6e0000000200 */
[C---:B--2---:R-:W-:Y:S07]  /*f170*/  HMMA.16816.F32 R28, R184.reuse, R164, R28 ;  /* 0x000000a4b81c723c */ /* 0x044fee000000181c */
[----:B------:R-:W-:Y:S01]  /*f180*/  @P0 IADD3.X R164, R243, UR6, RZ, P6, !PT ;  /* 0x00000006f3a40c10 */ /* 0x000fe2000b7fe4ff */
[----:B------:R-:W-:Y:S01]  /*f190*/  HMMA.16816.F32 R32, R184, R166, R32 ;  /* 0x000000a6b820723c */ /* 0x000fe20000001820 */
[----:B------:R-:W-:Y:S02]  /*f1a0*/  PLOP3.LUT P0, PT, PT, PT, UP3, 0x80, 0x0 ;  /* 0x000000000000781c */ /* 0x000fe40003f0f038 */
[----:B------:R-:W-:Y:S05]  /*f1b0*/  PLOP3.LUT P6, PT, PT, PT, UP3, 0x80, 0x0 ;  /* 0x000000000000781c */ /* 0x000fea0003fcf038 */
[C---:B---3--:R-:W-:Y:S06]  /*f1c0*/  HMMA.16816.F32 R4, R168.reuse, R172, R4 ;  /* 0x000000aca804723c */ /* 0x048fec0000001804 */
[----:B------:R-:W-:Y:S02]  /*f1d0*/  @P0 LEA.HI.X R185, R245, c[0x0][0x1cc], R164, 0x1, P5 ;  /* 0x00007300f5b90a11 */ /* 0x000fe400028f0ca4 */
[----:B------:R-:W-:Y:S01]  /*f1e0*/  LDSM.16.M88.4 R164, [R225+0x1c100] ;  /* 0x01c10000e1a4783b */ /* 0x000fe20000000200 */
[C---:B------:R-:W-:Y:S01]  /*f1f0*/  HMMA.16816.F32 R8, R168.reuse, R174, R8 ;  /* 0x000000aea808723c */ /* 0x040fe20000001808 */
[----:B------:R-:W-:Y:S02]  /*f200*/  PLOP3.LUT P5, PT, PT, PT, UP3, 0x80, 0x0 ;  /* 0x000000000000781c */ /* 0x000fe40003faf038 */
[----:B------:R-:W-:Y:S01]  /*f210*/  PLOP3.LUT P0, PT, PT, PT, UP3, 0x80, 0x0 ;  /* 0x000000000000781c */ /* 0x000fe20003f0f038 */
[----:B------:R-:W2:Y:S01]  /*f220*/  LDSM.16.M88.4 R172, [R224+0xe100] ;  /* 0x00e10000e0ac783b */ /* 0x000ea20000000200 */
[----:B------:R-:W-:Y:S03]  /*f230*/  @P6 IADD3 R187, P6, R197, UR7, RZ ;  /* 0x00000007c5bb6c10 */ /* 0x000fe6000ffde0ff */
[C---:B------:R-:W-:Y:S06]  /*f240*/  HMMA.16816.F32 R12, R168.reuse, R176, R12 ;  /* 0x000000b0a80c723c */ /* 0x040fec000000180c */
[C---:B------:R-:W-:Y:S02]  /*f250*/  @P5 LEA R186, P5, R187.reuse, c[0x0][0x1c8], 0x1 ;  /* 0x00007200bbba5a11 */ /* 0x040fe400078a08ff */
[C---:B------:R-:W-:Y:S01]  /*f260*/  HMMA.16816.F32 R16, R168.reuse, R178, R16 ;  /* 0x000000b2a810723c */ /* 0x040fe20000001810 */
[----:B------:R-:W3:Y:S03]  /*f270*/  LDSM.16.M88.4 R176, [R224+0xe900] ;  /* 0x00e90000e0b0783b */ /* 0x000ee60000000200 */
[----:B------:R-:W-:Y:S02]  /*f280*/  @P0 IADD3.X R184, R196, UR6, RZ, P6, !PT ;  /* 0x00000006c4b80c10 */ /* 0x000fe4000b7fe4ff */
[----:B------:R-:W-:Y:S02]  /*f290*/  PLOP3.LUT P0, PT, PT, PT, UP3, 0x80, 0x0 ;  /* 0x000000000000781c */ /* 0x000fe40003f0f038 */
[C---:B-1----:R-:W-:Y:S01]  /*f2a0*/  HMMA.16816.F32 R20, R168.reuse, R180, R20 ;  /* 0x000000b4a814723c */ /* 0x042fe20000001814 */
[----:B------:R-:W-:Y:S07]  /*f2b0*/  PLOP3.LUT P6, PT, PT, PT, UP3, 0x80, 0x0 ;  /* 0x000000000000781c */ /* 0x000fee0003fcf038 */
[C---:B------:R-:W-:Y:S01]  /*f2c0*/  HMMA.16816.F32 R24, R168.reuse, R182, R24 ;  /* 0x000000b6a818723c */ /* 0x040fe20000001818 */
[----:B------:R-:W1:Y:S03]  /*f2d0*/  LDSM.16.M88.4 R180, [R224+0xf100] ;  /* 0x00f10000e0b4783b */ /* 0x000e660000000200 */
[----:B------:R-:W-:Y:S02]  /*f2e0*/  @P0 LEA.HI.X R187, R187, c[0x0][0x1cc], R184, 0x1, P5 ;  /* 0x00007300bbbb0a11 */ /* 0x000fe400028f0cb8 */
[----:B------:R-:W-:Y:S02]  /*f2f0*/  @P6 IADD3 R184, P6, R195, UR7, RZ ;  /* 0x00000007c3b86c10 */ /* 0x000fe4000ffde0ff */
[C---:B------:R-:W-:Y:S01]  /*f300*/  HMMA.16816.F32 R28, R168.reuse, R188, R28 ;  /* 0x000000bca81c723c */ /* 0x040fe2000000181c */
[----:B------:R-:W-:Y:S02]  /*f310*/  PLOP3.LUT P5, PT, PT, PT, UP3, 0x80, 0x0 ;  /* 0x000000000000781c */ /* 0x000fe40003faf038 */
[----:B------:R-:W-:Y:S05]  /*f320*/  PLOP3.LUT P0, PT, PT, PT, UP3, 0x80, 0x0 ;  /* 0x000000000000781c */ /* 0x000fea0003f0f038 */
[----:B------:R-:W-:Y:S01]  /*f330*/  HMMA.16816.F32 R32, R168, R190, R32 ;  /* 0x000000bea820723c */ /* 0x000fe20000001820 */
[----:B------:R-:W4:Y:S05]  /*f340*/  LDSM.16.M88.4 R168, [R224+0xf900] ;  /* 0x00f90000e0a8783b */ /* 0x000f2a0000000200 */
[----:B------:R-:W-:Y:S02]  /*f350*/  @P5 IADD3.X R189, R194, UR6, RZ, P6, !PT ;  /* 0x00000006c2bd5c10 */ /* 0x000fe4000b7fe4ff */
[----:B------:R-:W-:Y:S01]  /*f360*/  PLOP3.LUT P5, PT, PT, PT, UP3, 0x80, 0x0 ;  /* 0x000000000000781c */ /* 0x000fe20003faf038 */
[C---:B--2---:R-:W-:Y:S01]  /*f370*/  HMMA.16816.F32 R4, R164.reuse, R172, R4 ;  /* 0x000000aca404723c */ /* 0x044fe20000001804 */
[----:B------:R-:W-:Y:S04]  /*f380*/  PLOP3.LUT P6, PT, PT, PT, UP3, 0x80, 0x0 ;  /* 0x000000000000781c */ /* 0x000fe80003fcf038 */
[C---:B------:R-:W-:Y:S03]  /*f390*/  @P0 LEA R188, P0, R184.reuse, c[0x0][0x1c8], 0x1 ;  /* 0x00007200b8bc0a11 */ /* 0x040fe600078008ff */
[C---:B------:R-:W-:Y:S01]  /*f3a0*/  HMMA.16816.F32 R8, R164.reuse, R174, R8 ;  /* 0x000000aea408723c */ /* 0x040fe20000001808 */
[----:B------:R-:W-:Y:S07]  /*f3b0*/  LDSM.16.M88.4 R172, [R216+0x6800] ;  /* 0x00680000d8ac783b */ /* 0x000fee0000000200 */
[C---:B---3--:R-:W-:Y:S04]  /*f3c0*/  HMMA.16816.F32 R12, R164.reuse, R176, R12 ;  /* 0x000000b0a40c723c */ /* 0x048fe8000000180c */
[----:B------:R-:W-:Y:S02]  /*f3d0*/  @P5 LEA.HI.X R189, R184, c[0x0][0x1cc], R189, 0x1, P0 ;  /* 0x00007300b8bd5a11 */ /* 0x000fe400000f0cbd */
[----:B------:R-:W-:Y:S02]  /*f3e0*/  PLOP3.LUT P0, PT, PT, PT, UP3, 0x80, 0x0 ;  /* 0x000000000000781c */ /* 0x000fe40003f0f038 */
[----:B------:R-:W-:Y:S01]  /*f3f0*/  PLOP3.LUT P5, PT, PT, PT, UP3, 0x80, 0x0 ;  /* 0x000000000000781c */ /* 0x000fe20003faf038 */
[C---:B------:R-:W-:Y:S01]  /*f400*/  HMMA.16816.F32 R16, R164.reuse, R178, R16 ;  /* 0x000000b2a410723c */ /* 0x040fe20000001810 */
[----:B------:R-:W-:Y:S07]  /*f410*/  LDSM.16.M88.4 R176, [R216+0x7000] ;  /* 0x00700000d8b0783b */ /* 0x000fee0000000200 */
[C---:B-1----:R-:W-:Y:S04]  /*f420*/  HMMA.16816.F32 R20, R164.reuse, R180, R20 ;  /* 0x000000b4a414723c */ /* 0x042fe80000001814 */
[----:B------:R-:W-:Y:S01]  /*f430*/  @P0 IMAD.MOV.U32 R184, RZ, RZ, R0 ;  /* 0x000000ffffb80224 */ /* 0x000fe200078e0000 */
[----:B------:R-:W-:Y:S02]  /*f440*/  PLOP3.LUT P0, PT, PT, PT, UP3, 0x80, 0x0 ;  /* 0x000000000000781c */ /* 0x000fe40003f0f038 */
[----:B------:R-:W-:Y:S01]  /*f450*/  @P6 IADD3 R0, P6, R193, UR7, RZ ;  /* 0x00000007c1006c10 */ /* 0x000fe2000ffde0ff */
[C---:B------:R-:W-:Y:S01]  /*f460*/  HMMA.16816.F32 R24, R164.reuse, R182, R24 ;  /* 0x000000b6a418723c */ /* 0x040fe20000001818 */
[----:B------:R-:W-:Y:S01]  /*f470*/  LDSM.16.M88.4 R180, [R216+0x7800] ;  /* 0x00780000d8b4783b */ /* 0x000fe20000000200 */
[----:B------:R-:W-:Y:S06]  /*f480*/  @UP3 UIADD3 UR7, UP0, UR13, UR7, URZ ;  /* 0x000000070d073290 */ /* 0x000fec000ff1e03f */
[C---:B----4-:R-:W-:Y:S04]  /*f490*/  HMMA.16816.F32 R28, R164.reuse, R168, R28 ;  /* 0x000000a8a41c723c */ /* 0x050fe8000000181c */
[----:B------:R-:W-:Y:S01]  /*f4a0*/  @P0 IADD3.X R245, R192, UR6, RZ, P6, !PT ;  /* 0x00000006c0f50c10 */ /* 0x000fe2000b7fe4ff */
[----:B------:R-:W-:Y:S01]  /*f4b0*/  @UP3 UIADD3.X UR6, UR12, UR6, URZ, UP0, !UPT ;  /* 0x000000060c063290 */ /* 0x000fe200087fe43f */
[----:B------:R-:W-:Y:S02]  /*f4c0*/  PLOP3.LUT P0, PT, PT, PT, UP3, 0x80, 0x0 ;  /* 0x000000000000781c */ /* 0x000fe40003f0f038 */
[----:B------:R-:W-:Y:S01]  /*f4d0*/  HMMA.16816.F32 R32, R164, R170, R32 ;  /* 0x000000aaa420723c */ /* 0x000fe20000001820 */
[----:B------:R-:W-:Y:S05]  /*f4e0*/  LDSM.16.M88.4 R164, [R223+0x1c100] ;  /* 0x01c10000dfa4783b */ /* 0x000fea0000000200 */
[----:B------:R-:W1:Y:S02]  /*f4f0*/  LDSM.16.M88.4 R168, [R216+0x6000] ;  /* 0x00600000d8a8783b */ /* 0x000e640000000200 */
[----:B------:R-:W-:Y:S04]  /*f500*/  DEPBAR.LE SB0, 0x0 ;  /* 0x000080000000791a */ /* 0x000fe80000000000 */
[----:B------:R-:W-:Y:S06]  /*f510*/  BAR.SYNC.DEFER_BLOCKING 0x0 ;  /* 0x0000000000007b1d */ /* 0x000fec0000010000 */
[----:B------:R-:W-:Y:S01]  /*f520*/  @!PT LDS RZ, [RZ] ;  /* 0x00000000fffff984 */ /* 0x000fe20000000800 */
[----:B------:R-:W-:Y:S01]  /*f530*/  @!PT LDS RZ, [RZ] ;  /* 0x00000000fffff984 */ /* 0x000fe20000000800 */
[----:B------:R-:W-:Y:S01]  /*f540*/  @!PT LDS RZ, [RZ] ;  /* 0x00000000fffff984 */ /* 0x000fe20000000800 */
[----:B------:R2:W-:Y:S01]  /*f550*/  @P5 LDGSTS.E.BYPASS.LTC128B.128 [R231+0x8100], [R184.64], !P4 ;  /* 0x08100000b8e75fae */ /* 0x0005e2000e101d52 */
[----:B------:R-:W-:Y:S01]  /*f560*/  PLOP3.LUT P5, PT, PT, PT, UP3, 0x80, 0x0 ;  /* 0x000000000000781c */ /* 0x000fe20003faf038 */
[C---:B-1----:R-:W-:Y:S11]  /*f570*/  HMMA.16816.F32 R4, R164.reuse, R168, R4 ;  /* 0x000000a8a404723c */ /* 0x042ff60000001804 */
[----:B------:R-:W-:Y:S01]  /*f580*/  @!UPT UIADD3 URZ, URZ, URZ, URZ ;  /* 0x0000003f3f3ff290 */ /* 0x000fe2000fffe03f */
[C---:B------:R-:W-:Y:S02]  /*f590*/  @P5 LEA R246, P6, R0.reuse, c[0x0][0x1c8], 0x1 ;  /* 0x0000720000f65a11 */ /* 0x040fe400078c08ff */
[----:B------:R-:W-:Y:S01]  /*f5a0*/  PLOP3.LUT P5, PT, PT, PT, UP3, 0x80, 0x0 ;  /* 0x000000000000781c */ /* 0x000fe20003faf038 */
[C---:B------:R-:W-:Y:S01]  /*f5b0*/  HMMA.16816.F32 R8, R164.reuse, R170, R8 ;  /* 0x000000aaa408723c */ /* 0x040fe20000001808 */
[----:B------:R-:W-:Y:S07]  /*f5c0*/  PLOP3.LUT P5, PT, PT, PT, UP3, 0x80, 0x0 ;  /* 0x000000000000781c */ /* 0x000fee0003faf038 */
[C---:B------:R-:W-:Y:S04]  /*f5d0*/  HMMA.16816.F32 R12, R164.reuse, R172, R12 ;  /* 0x000000aca40c723c */ /* 0x040fe8000000180c */
[----:B------:R-:W-:Y:S02]  /*f5e0*/  @P0 LEA.HI.X R245, R0, c[0x0][0x1cc], R245, 0x1, P6 ;  /* 0x0000730000f50a11 */ /* 0x000fe400030f0cf5 */
[----:B------:R-:W-:Y:S02]  /*f5f0*/  PLOP3.LUT P6, PT, PT, PT, UP3, 0x80, 0x0 ;  /* 0x000000000000781c */ /* 0x000fe40003fcf038 */
[----:B------:R-:W-:Y:S01]  /*f600*/  PLOP3.LUT P0, PT, PT, PT, UP3, 0x80, 0x0 ;  /* 0x000000000000781c */ /* 0x000fe20003f0f038 */
[C---:B------:R-:W-:Y:S08]  /*f610*/  HMMA.16816.F32 R16, R164.reuse, R174, R16 ;  /* 0x000000aea410723c */ /* 0x040ff00000001810 */
[C---:B------:R-:W-:Y:S04]  /*f620*/  HMMA.16816.F32 R20, R164.reuse, R176, R20 ;  /* 0x000000b0a414723c */ /* 0x040fe80000001814 */
[----:B------:R-:W-:Y:S01]  /*f630*/  @P6 IADD3 R0, P6, R236, UR7, RZ ;  /* 0x00000007ec006c10 */ /* 0x000fe2000ffde0ff */
[----:B------:R1:W-:Y:S01]  /*f640*/  @P0 LDGSTS.E.BYPASS.LTC128B.128 [R231+0xa100], [R186.64], !P3 ;  /* 0x0a100000bae70fae */ /* 0x0003e2000d901d52 */
[----:B------:R-:W-:Y:S02]  /*f650*/  PLOP3.LUT P0, PT, PT, PT, UP3, 0x80, 0x0 ;  /* 0x000000000000781c */ /* 0x000fe40003f0f038 */
[C---:B------:R-:W-:Y:S08]  /*f660*/  HMMA.16816.F32 R24, R164.reuse, R178, R24 ;  /* 0x000000b2a418723c */ /* 0x040ff00000001818 */
[C---:B------:R-:W-:Y:S04]  /*f670*/  HMMA.16816.F32 R28, R164.reuse, R180, R28 ;  /* 0x000000b4a41c723c */ /* 0x040fe8000000181c */
[----:B------:R-:W-:Y:S02]  /*f680*/  @P5 IADD3.X R191, R243, UR6, RZ, P6, !PT ;  /* 0x00000006f3bf5c10 */ /* 0x000fe4000b7fe4ff */
[----:B------:R-:W-:Y:S02]  /*f690*/  PLOP3.LUT P5, PT, PT, PT, UP3, 0x80, 0x0 ;  /* 0x000000000000781c */ /* 0x000fe40003faf038 */
[C---:B------:R-:W-:Y:S01]  /*f6a0*/  @P0 LEA R190, P6, R0.reuse, c[0x0][0x1c8], 0x1 ;  /* 0x0000720000be0a11 */ /* 0x040fe200078c08ff */
[----:B------:R-:W-:Y:S01]  /*f6b0*/  HMMA.16816.F32 R32, R164, R182, R32 ;  /* 0x000000b6a420723c */ /* 0x000fe20000001820 */
[----:B------:R-:W-:Y:S02]  /*f6c0*/  PLOP3.LUT P0, PT, PT, PT, UP3, 0x80, 0x0 ;  /* 0x000000000000781c */ /* 0x000fe40003f0f038 */
[----:B------:R-:W-:Y:S04]  /*f6d0*/  PLOP3.LUT P0, PT, PT, PT, UP3, 0x80, 0x0 ;  /* 0x000000000000781c */ /* 0x000fe80003f0f038 */
[----:B------:R-:W-:Y:S05]  /*f6e0*/  IMAD.U32 R166, RZ, RZ, UR16 ;  /* 0x00000010ffa67e24 */ /* 0x000fea000f8e00ff */
[----:B------:R-:W-:Y:S02]  /*f6f0*/  @P5 LEA.HI.X R191, R0, c[0x0][0x1cc], R191, 0x1, P6 ;  /* 0x0000730000bf5a11 */ /* 0x000fe400030f0cbf */
[----:B------:R-:W-:Y:S02]  /*f700*/  PLOP3.LUT P6, PT, PT, PT, UP3, 0x80, 0x0 ;  /* 0x000000000000781c */ /* 0x000fe40003fcf038 */
[----:B------:R-:W-:Y:S11]  /*f710*/  PLOP3.LUT P5, PT, PT, PT, UP3, 0x80, 0x0 ;  /* 0x000000000000781c */ /* 0x000ff60003faf038 */
[----:B------:R-:W-:Y:S02]  /*f720*/  @P6 IADD3 R0, P6, R197, UR7, RZ ;  /* 0x00000007c5006c10 */ /* 0x000fe4000ffde0ff */
[----:B------:R3:W-:Y:S01]  /*f730*/  @P5 LDGSTS.E.BYPASS.LTC128B.128 [R231+0xc100], [R188.64], !P2 ;  /* 0x0c100000bce75fae */ /* 0x0007e2000d101d52 */
[----:B------:R-:W-:Y:S10]  /*f740*/  PLOP3.LUT P5, PT, PT, PT, UP3, 0x80, 0x0 ;  /* 0x000000000000781c */ /* 0x000ff40003faf038 */
[----:B--2---:R-:W-:Y:S02]  /*f750*/  @P0 IADD3.X R185, R196, UR6, RZ, P6, !PT ;  /* 0x00000006c4b90c10 */ /* 0x004fe4000b7fe4ff */
[----:B------:R-:W-:Y:S02]  /*f760*/  PLOP3.LUT P0, PT, PT, PT, UP3, 0x80, 0x0 ;  /* 0x000000000000781c */ /* 0x000fe40003f0f038 */
[C---:B------:R-:W-:Y:S02]  /*f770*/  @P5 LEA R184, P6, R0.reuse, c[0x0][0x1c8], 0x1 ;  /* 0x0000720000b85a11 */ /* 0x040fe400078c08ff */
[----:B------:R-:W-:Y:S11]  /*f780*/  PLOP3.LUT P5, PT, PT, PT, UP3, 0x80, 0x0 ;  /* 0x000000000000781c */ /* 0x000ff60003faf038 */
[----:B------:R-:W-:Y:S02]  /*f790*/  @P0 LEA.HI.X R185, R0, c[0x0][0x1cc], R185, 0x1, P6 ;  /* 0x0000730000b90a11 */ /* 0x000fe400030f0cb9 */
[----:B------:R-:W-:Y:S02]  /*f7a0*/  PLOP3.LUT P0, PT, PT, PT, UP3, 0x80, 0x0 ;  /* 0x000000000000781c */ /* 0x000fe40003f0f038 */
[----:B------:R-:W-:Y:S02]  /*f7b0*/  @P5 IADD3 R0, P6, R195, UR7, RZ ;  /* 0x00000007c3005c10 */ /* 0x000fe4000ffde0ff */
[----:B------:R-:W-:Y:S11]  /*f7c0*/  PLOP3.LUT P5, PT, PT, PT, UP3, 0x80, 0x0 ;  /* 0x000000000000781c */ /* 0x000ff60003faf038 */
[----:B------:R-:W-:Y:S02]  /*f7d0*/  @P0 IADD3.X R169, R194, UR6, RZ, P6, !PT ;  /* 0x00000006c2a90c10 */ /* 0x000fe4000b7fe4ff */
[----:B------:R-:W-:Y:S02]  /*f7e0*/  PLOP3.LUT P0, PT, PT, PT, UP3, 0x80, 0x0 ;  /* 0x000000000000781c */ /* 0x000fe40003f0f038 */
[C---:B------:R-:W-:Y:S02]  /*f7f0*/  @P5 LEA R168, P6, R0.reuse, c[0x0][0x1c8], 0x1 ;  /* 0x0000720000a85a11 */ /* 0x040fe400078c08ff */
[----:B------:R-:W-:Y:S11]  /*f800*/  PLOP3.LUT P5, PT, PT, PT, UP3, 0x80, 0x0 ;  /* 0x000000000000781c */ /* 0x000ff60003faf038 */
[----:B------:R-:W-:Y:S02]  /*f810*/  @P0 LEA.HI.X R169, R0, c[0x0][0x1cc], R169, 0x1, P6 ;  /* 0x0000730000a90a11 */ /* 0x000fe400030f0ca9 */
[----:B------:R-:W-:Y:S02]  /*f820*/  PLOP3.LUT P0, PT, PT, PT, UP3, 0x80, 0x0 ;  /* 0x000000000000781c */ /* 0x000fe40003f0f038 */
[----:B------:R-:W-:Y:S02]  /*f830*/  @P5 IADD3 R0, P6, R193, UR7, RZ ;  /* 0x00000007c1005c10 */ /* 0x000fe4000ffde0ff */
[----:B------:R-:W-:Y:S11]  /*f840*/  PLOP3.LUT P5, PT, PT, PT, UP3, 0x80, 0x0 ;  /* 0x000000000000781c */ /* 0x000ff60003faf038 */
[----:B------:R-:W-:Y:S01]  /*f850*/  @P0 IADD3.X R171, R192, UR6, RZ, P6, !PT ;  /* 0x00000006c0ab0c10 */ /* 0x000fe2000b7fe4ff */
[----:B------:R-:W-:Y:S01]  /*f860*/  USHF.L.U32 UR6, UR14, 0x6, URZ ;  /* 0x000000060e067899 */ /* 0x000fe2000800063f */
[----:B------:R-:W-:Y:S02]  /*f870*/  PLOP3.LUT P0, PT, PT, PT, UP3, 0x80, 0x0 ;  /* 0x000000000000781c */ /* 0x000fe40003f0f038 */
[C---:B------:R-:W-:Y:S02]  /*f880*/  @P5 LEA R170, P6, R0.reuse, c[0x0][0x1c8], 0x1 ;  /* 0x0000720000aa5a11 */ /* 0x040fe400078c08ff */
[----:B------:R-:W-:Y:S11]  /*f890*/  PLOP3.LUT P5, PT, PT, PT, UP2, 0x80, 0x0 ;  /* 0x000000000000781c */ /* 0x000ff60003faf028 */
[----:B------:R-:W-:Y:S01]  /*f8a0*/  @P0 LEA.HI.X R171, R0, c[0x0][0x1cc], R171, 0x1, P6 ;  /* 0x0000730000ab0a11 */ /* 0x000fe200030f0cab */
[----:B------:R-:W-:Y:S01]  /*f8b0*/  IMAD.MOV.U32 R0, RZ, RZ, R233 ;  /* 0x000000ffff007224 */ /* 0x000fe200078e00e9 */
[----:B------:R-:W-:Y:S01]  /*f8c0*/  PLOP3.LUT P6, PT, PT, PT, UP3, 0x80, 0x0 ;  /* 0x000000000000781c */ /* 0x000fe20003fcf038 */
[----:B-1----:R-:W-:Y:S01]  /*f8d0*/  @P5 IMAD.HI.U32 R186, R233, c[0x0][0x2c8], RZ ;  /* 0x0000b200e9ba5a27 */ /* 0x002fe200078e00ff */
[----:B------:R-:W-:Y:S02]  /*f8e0*/  PLOP3.LUT P0, PT, PT, PT, UP2, 0x80, 0x0 ;  /* 0x000000000000781c */ /* 0x000fe40003f0f028 */
[----:B------:R-:W-:Y:S09]  /*f8f0*/  PLOP3.LUT P5, PT, PT, PT, UP3, 0x80, 0x0 ;  /* 0x000000000000781c */ /* 0x000ff20003faf038 */
[----:B------:R-:W-:Y:S01]  /*f900*/  @P6 IMAD.MOV.U32 R247, RZ, RZ, R245 ;  /* 0x000000fffff76224 */ /* 0x000fe200078e00f5 */
[----:B------:R-:W-:Y:S02]  /*f910*/  PLOP3.LUT P6, PT, PT, PT, UP3, 0x80, 0x0 ;  /* 0x000000000000781c */ /* 0x000fe40003fcf038 */
[----:B------:R-:W-:Y:S02]  /*f920*/  @P0 SHF.R.U32.HI R0, RZ, c[0x0][0x2cc], R186 ;  /* 0x0000b300ff000a19 */ /* 0x000fe400000116ba */
[----:B------:R1:W-:Y:S01]  /*f930*/  @P5 LDGSTS.E.BYPASS.LTC128B.128 [R231+0xe100], [R246.64], !P1 ;  /* 0x0e100000f6e75fae */ /* 0x0003e2000c901d52 */
[----:B------:R-:W-:Y:S02]  /*f940*/  PLOP3.LUT P0, PT, PT, PT, UP3, 0x80, 0x0 ;  /* 0x000000000000781c */ /* 0x000fe40003f0f038 */
[----:B------:R-:W-:Y:S02]  /*f950*/  PLOP3.LUT P0, PT, PT, PT, UP3, 0x80, 0x0 ;  /* 0x000000000000781c */ /* 0x000fe40003f0f038 */
[----:B------:R-:W2:Y:S01]  /*f960*/  SHFL.IDX PT, R173, R0, RZ, 0x1c1f ;  /* 0x001c1fff00ad7589 */ /* 0x000ea200000e0000 */
[----:B------:R-:W-:Y:S02]  /*f970*/  PLOP3.LUT P5, PT, PT, PT, UP3, 0x80, 0x0 ;  /* 0x000000000000781c */ /* 0x000fe40003faf038 */
[----:B------:R-:W-:Y:S02]  /*f980*/  PLOP3.LUT P5, PT, PT, PT, UP3, 0x80, 0x0 ;  /* 0x000000000000781c */ /* 0x000fe40003faf038 */
[----:B------:R3:W-:Y:S01]  /*f990*/  @P6 LDGSTS.E.BYPASS.LTC128B.128 [R231+0x9100], [R190.64], !P4 ;  /* 0x09100000bee76fae */ /* 0x0007e2000e101d52 */
[----:B------:R-:W-:Y:S02]  /*f9a0*/  PLOP3.LUT P6, PT, PT, PT, UP3, 0x80, 0x0 ;  /* 0x000000000000781c */ /* 0x000fe40003fcf038 */
[----:B------:R-:W-:Y:S03]  /*f9b0*/  PLOP3.LUT P6, PT, PT, PT, UP3, 0x80, 0x0 ;  /* 0x000000000000781c */ /* 0x000fe60003fcf038 */
[----:B------:R3:W-:Y:S01]  /*f9c0*/  @P0 LDGSTS.E.BYPASS.LTC128B.128 [R231+0xb100], [R184.64], !P3 ;  /* 0x0b100000b8e70fae */ /* 0x0007e2000d901d52 */
[----:B------:R-:W-:Y:S02]  /*f9d0*/  PLOP3.LUT P0, PT, PT, PT, UP3, 0x80, 0x0 ;  /* 0x000000000000781c */ /* 0x000fe40003f0f038 */
[----:B------:R-:W-:Y:S02]  /*f9e0*/  PLOP3.LUT P0, PT, PT, PT, UP1, 0x40, 0x0 ;  /* 0x000000000000781c */ /* 0x000fe40003f0e818 */
[----:B------:R2:W-:Y:S05]  /*f9f0*/  @P5 LDGSTS.E.BYPASS.LTC128B.128 [R231+0xd100], [R168.64], !P2 ;  /* 0x0d100000a8e75fae */ /* 0x0005ea000d101d52 */
[----:B------:R3:W-:Y:S01]  /*fa00*/  @P6 LDGSTS.E.BYPASS.LTC128B.128 [R231+0xf100], [R170.64], !P1 ;  /* 0x0f100000aae76fae */ /* 0x0007e2000c901d52 */
[----:B-1----:R-:W-:Y:S04]  /*fa10*/  IMAD.U32 R247, RZ, RZ, UR6 ;  /* 0x00000006fff77e24 */ /* 0x002fe8000f8e00ff */
[----:B------:R-:W0:Y:S01]  /*fa20*/  LDGDEPBAR ;  /* 0x00000000000079af */ /* 0x000e220000000000 */
[----:B------:R-:W-:Y:S04]  /*fa30*/  IADD3 R165, -R240, 0x1, -R247 ;  /* 0x00000001f0a57810 */ /* 0x000fe80007ffe9f7 */
[----:B------:R-:W-:Y:S04]  /*fa40*/  IADD3 R166, -R166, UR9, R165 ;  /* 0x00000009a6a67c10 */ /* 0x000fe8000fffe1a5 */
[C---:B------:R-:W-:Y:S02]  /*fa50*/  IADD3 R172, R166.reuse, c[0x0][0x328], RZ ;  /* 0x0000ca00a6ac7a10 */ /* 0x040fe40007ffe0ff */
[----:B------:R-:W-:Y:S03]  /*fa60*/  IADD3 R166, R166, UR15, RZ ;  /* 0x0000000fa6a67c10 */ /* 0x000fe6000fffe0ff */
[--C-:B--2---:R-:W-:Y:S02]  /*fa70*/  IMAD.IADD R169, R172, 0x1, R173.reuse ;  /* 0x00000001aca97824 */ /* 0x104fe400078e02ad */
[----:B------:R-:W-:Y:S01]  /*fa80*/  IMAD.IADD R168, R166, 0x1, R173 ;  /* 0x00000001a6a87824 */ /* 0x000fe200078e02ad */
[----:B------:R-:W-:-:S05]  /*fa90*/  @P0 BRA `(.L_x_2506) ;  /* 0x0000019000000947 */ /* 0x000fca0003800000 */
[----:B------:R-:W-:Y:S01]  /*faa0*/  IMAD.U32 R164, RZ, RZ, UR16 ;  /* 0x00000010ffa47e24 */ /* 0x000fe2000f8e00ff */
[----:B------:R-:W-:Y:S04]  /*fab0*/  BSSY B0, `(.L_x_2507) ;  /* 0x0000012000007945 */ /* 0x000fe80003800000 */
[----:B---3--:R-:W-:Y:S04]  /*fac0*/  IADD3 R170, -R164, UR9, R173 ;  /* 0x00000009a4aa7c10 */ /* 0x008fe8000fffe1ad */
        /* <DEDUP_REMOVED lines=11> */
.L_x_2508:
[----:B------:R-:W-:Y:S04]  /*fb80*/  MOV R164, c[0x0][0x32c] ;  /* 0x0000cb0000a47a02 */ /* 0x000fe80000000f00 */
[----:B------:R-:W-:Y:S11]  /*fb90*/  ISETP.NE.AND P0, PT, R164, 0x1, PT ;  /* 0x00000001a400780c */ /* 0x000ff60003f05270 */
[----:B------:R-:W-:Y:S02]  /*fba0*/  @!UPT UIADD3 URZ, URZ, URZ, URZ ;  /* 0x0000003f3f3ff290 */ /* 0x000fe4000fffe03f */
[----:B------:R-:W-:Y:S05]  /*fbb0*/  @P0 IMAD.HI.U32 R164, R170, c[0x0][0x330], RZ ;  /* 0x0000cc00aaa40a27 */ /* 0x000fea00078e00ff */
[----:B------:R-:W-:Y:S02]  /*fbc0*/  @P0 SHF.R.U32.HI R170, RZ, c[0x0][0x334], R164 ;  /* 0x0000cd00ffaa0a19 */ /* 0x000fe400000116a4 */
.L_x_2509:
[----:B------:R-:W-:Y:S05]  /*fbd0*/  BSYNC B0 ;  /* 0x0000000000007941 */ /* 0x000fea0003800000 */
.L_x_2507:
[----:B------:R-:W-:Y:S04]  /*fbe0*/  IMAD R165, R170, c[0x0][0x32c], -R247 ;  /* 0x0000cb00aaa57a24 */ /* 0x000fe800078e0af7 */
[----:B------:R-:W-:Y:S05]  /*fbf0*/  IMAD.IADD R165, R165, 0x1, -R240 ;  /* 0x00000001a5a57824 */ /* 0x000fea00078e0af0 */
[----:B------:R-:W-:Y:S02]  /*fc00*/  IADD3 R164, R165, c[0x0][0x32c], RZ ;  /* 0x0000cb00a5a47a10 */ /* 0x000fe40007ffe0ff */
[----:B------:R-:W-:Y:S02]  /*fc10*/  IMNMX R168, R168, R165, !PT ;  /* 0x000000a5a8a87217 */ /* 0x000fe40007800200 */
[----:B------:R-:W-:Y:S02]  /*fc20*/  IMNMX R169, R169, R164, PT ;  /* 0x000000a4a9a97217 */ /* 0x000fe40003800200 */
.L_x_2506:
[----:B------:R-:W-:Y:S06]  /*fc30*/  UISETP.GT.AND UP0, UPT, UR14, -0x1, UPT ;  /* 0xffffffff0e00788c */ /* 0x000fec000bf04270 */
[----:B------:R-:W-:Y:S02]  /*fc40*/  PLOP3.LUT P0, PT, PT, PT, UP0, 0x80, 0x0 ;  /* 0x000000000000781c */ /* 0x000fe40003f0f008 */
[----:B------:R-:W-:Y:S02]  /*fc50*/  PLOP3.LUT P6, PT, PT, PT, UP0, 0x80, 0x0 ;  /* 0x000000000000781c */ /* 0x000fe40003fcf008 */
[C---:B------:R-:W-:Y:S02]  /*fc60*/  ISETP.GT.AND P0, PT, R168.reuse, RZ, P0 ;  /* 0x000000ffa800720c */ /* 0x040fe40000704270 */
[----:B------:R-:W-:Y:S02]  /*fc70*/  ISETP.GT.AND P6, PT, R168, 0x8, P6 ;  /* 0x00000008a800780c */ /* 0x000fe400037c4270 */
[C---:B------:R-:W-:Y:S02]  /*fc80*/  ISETP.LT.OR P5, PT, R169.reuse, 0x1, P0 ;  /* 0x00000001a900780c */ /* 0x040fe400007a1670 */
[----:B------:R-:W-:Y:S02]  /*fc90*/  PLOP3.LUT P0, PT, PT, PT, UP0, 0x80, 0x0 ;  /* 0x000000000000781c */ /* 0x000fe40003f0f008 */
[----:B------:R-:W-:Y:S02]  /*fca0*/  FSEL R164, R4, -INF , !P5 ;  /* 0xff80000004a47808 */ /* 0x000fe40006800000 */
[C---:B------:R-:W-:Y:S02]  /*fcb0*/  ISETP.GT.AND P0, PT, R168.reuse, 0x1, P0 ;  /* 0x00000001a800780c */ /* 0x040fe40000704270 */
[----:B------:R-:W-:Y:S02]  /*fcc0*/  PLOP3.LUT P5, PT, PT, PT, UP0, 0x80, 0x0 ;  /* 0x000000000000781c */ /* 0x000fe40003faf008 */
[----:B------:R-:W-:Y:S02]  /*fcd0*/  ISETP.LT.OR P0, PT, R169, 0x2, P0 ;  /* 0x00000002a900780c */ /* 0x000fe40000701670 */
[C---:B------:R-:W-:Y:S02]  /*fce0*/  ISETP.GT.AND P5, PT, R168.reuse, 0x9, P5 ;  /* 0x00000009a800780c */ /* 0x040fe40002fa4270 */
[----:B------:R-:W-:Y:S02]  /*fcf0*/  FSEL R167, R5, -INF , !P0 ;  /* 0xff80000005a77808 */ /* 0x000fe40004000000 */
[----:B------:R-:W-:Y:S01]  /*fd00*/  PLOP3.LUT P0, PT, PT, PT, UP0, 0x80, 0x0 ;  /* 0x000000000000781c */ /* 0x000fe20003f0f008 */
[----:B------:R-:W1:Y:S01]  /*fd10*/  SHFL.IDX PT, R5, R0, 0x1, 0x1c1f ;  /* 0x003c1f0000057f89 */ /* 0x000e6200000e0000 */
[C---:B------:R-:W-:Y:S02]  /*fd20*/  ISETP.LT.OR P6, PT, R169.reuse, 0x9, P6 ;  /* 0x00000009a900780c */ /* 0x040fe400037c1670 */
        /* <DEDUP_REMOVED lines=10> */
[----:B------:R-:W-:Y:S01]  /*fdd0*/  ISETP.GT.AND P6, PT, R168, 0x11, P6 ;  /* 0x00000011a800780c */ /* 0x000fe200037c4270 */
[--C-:B-1----:R-:W-:Y:S01]  /*fde0*/  IMAD.IADD R0, R172, 0x1, R5.reuse ;  /* 0x00000001ac007824 */ /* 0x102fe200078e0205 */
[----:B------:R-:W-:Y:S01]  /*fdf0*/  ISETP.GT.AND P5, PT, R168, 0x18, P5 ;  /* 0x00000018a800780c */ /* 0x000fe20002fa4270 */
[----:B------:R-:W-:Y:S01]  /*fe00*/  IMAD.IADD R166, R166, 0x1, R5 ;  /* 0x00000001a6a67824 */ /* 0x000fe200078e0205 */
[C---:B------:R-:W-:Y:S02]  /*fe10*/  ISETP.LT.OR P0, PT, R169.reuse, 0x1a, P0 ;  /* 0x0000001aa900780c */ /* 0x040fe40000701670 */
[C---:B------:R-:W-:Y:S02]  /*fe20*/  ISETP.LT.OR P6, PT, R169.reuse, 0x12, P6 ;  /* 0x00000012a900780c */ /* 0x040fe400037c1670 */
[----:B------:R-:W-:Y:S02]  /*fe30*/  ISETP.LT.OR P5, PT, R169, 0x19, P5 ;  /* 0x00000019a900780c */ /* 0x000fe40002fa1670 */
[----:B------:R-:W-:Y:S02]  /*fe40*/  FSEL R183, R17, -INF , !P0 ;  /* 0xff80000011b77808 */ /* 0x000fe40004000000 */
[----:B------:R-:W-:Y:S02]  /*fe50*/  PLOP3.LUT P0, PT, PT, PT, UP0, 0x80, 0x0 ;  /* 0x000000000000781c */ /* 0x000fe40003f0f008 */
[----:B---3--:R-:W-:Y:S02]  /*fe60*/  FSEL R185, R13, -INF , !P6 ;  /* 0xff8000000db97808 */ /* 0x008fe40007000000 */
        /* <DEDUP_REMOVED lines=48> */
.L_x_2512:
[----:B------:R-:W-:Y:S04]  /*10170*/  MOV R4, c[0x0][0x32c] ;  /* 0x0000cb0000047a02 */ /* 0x000fe80000000f00 */
[----:B------:R-:W-:Y:S11]  /*10180*/  ISETP.NE.AND P0, PT, R4, 0x1, PT ;  /* 0x000000010400780c */ /* 0x000ff60003f05270 */
[----:B------:R-:W-:Y:S02]  /*10190*/  @!UPT UIADD3 URZ, URZ, URZ, URZ ;  /* 0x0000003f3f3ff290 */ /* 0x000fe4000fffe03f */
[----:B------:R-:W-:Y:S05]  /*101a0*/  @P0 IMAD.HI.U32 R4, R8, c[0x0][0x330], RZ ;  /* 0x0000cc0008040a27 */ /* 0x000fea00078e00ff */
[----:B------:R-:W-:Y:S02]  /*101b0*/  @P0 SHF.R.U32.HI R8, RZ, c[0x0][0x334], R4 ;  /* 0x0000cd00ff080a19 */ /* 0x000fe40000011604 */
.L_x_2513:
[----:B------:R-:W-:Y:S05]  /*101c0*/  BSYNC B0 ;  /* 0x0000000000007941 */ /* 0x000fea0003800000 */
.L_x_2511:
[----:B------:R-:W-:Y:S04]  /*101d0*/  IMAD R247, R8, c[0x0][0x32c], -R247 ;  /* 0x0000cb0008f77a24 */ /* 0x000fe800078e0af7 */
[----:B------:R-:W-:Y:S05]  /*101e0*/  IMAD.IADD R247, R247, 0x1, -R240 ;  /* 0x00000001f7f77824 */ /* 0x000fea00078e0af0 */
[----:B------:R-:W-:Y:S02]  /*101f0*/  IADD3 R5, R247, c[0x0][0x32c], RZ ;  /* 0x0000cb00f7057a10 */ /* 0x000fe40007ffe0ff */
[----:B------:R-:W-:Y:S02]  /*10200*/  IMNMX R166, R166, R247, !PT ;  /* 0x000000f7a6a67217 */ /* 0x000fe40007800200 */
[----:B------:R-:W-:Y:S02]  /*10210*/  IMNMX R0, R0, R5, PT ;  /* 0x0000000500007217 */ /* 0x000fe40003800200 */
.L_x_2510:
        /* <DEDUP_REMOVED lines=8> */
[----:B------:R-:W-:Y:S02]  /*102a0*/  ISETP.LT.OR P5, PT, R0, 0x1, P5 ;  /* 0x000000010000780c */ /* 0x000fe40002fa1670 */
[----:B------:R-:W-:Y:S02]  /*102b0*/  FMNMX.FTZ R4, R179, R4, !PT ;  /* 0x00000004b3047209 */ /* 0x000fe40007810000 */
[----:B------:R-:W-:Y:S02]  /*102c0*/  FSEL R17, R6, -INF , !P5 ;  /* 0xff80000006117808 */ /* 0x000fe40006800000 */
[----:B------:R-:W-:Y:S02]  /*102d0*/  PLOP3.LUT P6, PT, PT, PT, UP0, 0x80, 0x0 ;  /* 0x000000000000781c */ /* 0x000fe40003fcf008 */
[----:B------:R-:W-:Y:S02]  /*102e0*/  ISETP.LT.OR P0, PT, R0, 0x2, P0 ;  /* 0x000000020000780c */ /* 0x000fe40000701670 */
[----:B------:R-:W-:Y:S02]  /*102f0*/  PLOP3.LUT P5, PT, PT, PT, UP0, 0x80, 0x0 ;  /* 0x000000000000781c */ /* 0x000fe40003faf008 */
[----:B------:R-:W-:Y:S02]  /*10300*/  FMNMX.FTZ R4, R185, R4, !PT ;  /* 0x00000004b9047209 */ /* 0x000fe40007810000 */
[----:B------:R-:W-:Y:S02]  /*10310*/  FSEL R16, R7, -INF , !P0 ;  /* 0xff80000007107808 */ /* 0x000fe40004000000 */
[C---:B------:R-:W-:Y:S02]  /*10320*/  ISETP.GT.AND P6, PT, R166.reuse, 0x8, P6 ;  /* 0x00000008a600780c */ /* 0x040fe400037c4270 */
[----:B------:R-:W-:Y:S02]  /*10330*/  ISETP.GT.AND P5, PT, R166, 0x9, P5 ;  /* 0x00000009a600780c */ /* 0x000fe40002fa4270 */
[----:B------:R-:W-:Y:S02]  /*10340*/  PLOP3.LUT P0, PT, PT, PT, UP0, 0x80, 0x0 ;  /* 0x000000000000781c */ /* 0x000fe40003f0f008 */
        /* <DEDUP_REMOVED lines=8> */
[----:B------:R-:W-:Y:S02]  /*103d0*/  FMNMX.FTZ R7, R16, R7, !PT ;  /* 0x0000000710077209 */ /* 0x000fe40007810000 */
[----:B------:R-:W-:Y:S02]  /*103e0*/  ISETP.LT.OR P0, PT, R0, 0x11, P0 ;  /* 0x000000110000780c */ /* 0x000fe40000701670 */
[----:B------:R-:W-:Y:S02]  /*103f0*/  PLOP3.LUT P6, PT, PT, PT, UP0, 0x80, 0x0 ;  /* 0x000000000000781c */ /* 0x000fe40003fcf008 */
[----:B------:R-:W-:Y:S02]  /*10400*/  PLOP3.LUT P5, PT, PT, PT, UP0, 0x80, 0x0 ;  /* 0x000000000000781c */ /* 0x000fe40003faf008 */
[----:B------:R-:W-:Y:S02]  /*10410*/  FMNMX.FTZ R4, R245, R4, !PT ;  /* 0x00000004f5047209 */ /* 0x000fe40007810000 */
[----:B------:R-:W-:Y:S02]  /*10420*/  FMNMX.FTZ R7, R10, R7, !PT ;  /* 0x000000070a077209 */ /* 0x000fe40007810000 */
[C---:B------:R-:W-:Y:S02]  /*10430*/  ISETP.GT.AND P6, PT, R166.reuse, 0x11, P6 ;  /* 0x00000011a600780c */ /* 0x040fe400037c4270 */
[----:B------:R-:W-:Y:S02]  /*10440*/  ISETP.GT.AND P5, PT, R166, 0x18, P5 ;  /* 0x00000018a600780c */ /* 0x000fe40002fa4270 */
[----:B------:R-:W-:Y:S02]  /*10450*/  FSEL R250, R14, -INF , !P0 ;  /* 0xff8000000efa7808 */ /* 0x000fe40004000000 */
[----:B------:R-:W-:Y:S02]  /*10460*/  PLOP3.LUT P0, PT, PT, PT, UP0, 0x80, 0x0 ;  /* 0x000000000000781c */ /* 0x000fe40003f0f008 */
[----:B------:R-:W-:Y:S02]  /*10470*/  FMNMX.FTZ R4, R191, R4, !PT ;  /* 0x00000004bf047209 */ /* 0x000fe40007810000 */
[----:B------:R-:W-:Y:S02]  /*10480*/  FMNMX.FTZ R7, R8, R7, !PT ;  /* 0x0000000708077209 */ /* 0x000fe40007810000 */
[----:B------:R-:W-:Y:S02]  /*10490*/  ISETP.GT.AND P0, PT, R166, 0x19, P0 ;  /* 0x00000019a600780c */ /* 0x000fe40000704270 */
[C---:B------:R-:W-:Y:S02]  /*104a0*/  ISETP.LT.OR P5, PT, R0.reuse, 0x19, P5 ;  /* 0x000000190000780c */ /* 0x040fe40002fa1670 */
[C---:B------:R-:W-:Y:S02]  /*104b0*/  ISETP.LT.OR P6, PT, R0.reuse, 0x12, P6 ;  /* 0x000000120000780c */ /* 0x040fe400037c1670 */
[----:B------:R-:W-:Y:S02]  /*104c0*/  FMNMX.FTZ R4, R189, R4, !PT ;  /* 0x00000004bd047209 */ /* 0x000fe40007810000 */
[----:B------:R-:W-:Y:S02]  /*104d0*/  ISETP.LT.OR P0, PT, R0, 0x1a, P0 ;  /* 0x0000001a0000780c */ /* 0x000fe40000701670 */
[----:B------:R-:W-:Y:S02]  /*104e0*/  FSEL R186, R18, -INF , !P5 ;  /* 0xff80000012ba7808 */ /* 0x000fe40006800000 */
[----:B------:R-:W-:Y:S02]  /*104f0*/  FSEL R184, R15, -INF , !P6 ;  /* 0xff8000000fb87808 */ /* 0x000fe40007000000 */
[----:B------:R-:W-:Y:S02]  /*10500*/  PLOP3.LUT P5, PT, PT, PT, UP0, 0x80, 0x0 ;  /* 0x000000000000781c */ /* 0x000fe40003faf008 */
[----:B------:R-:W-:Y:S02]  /*10510*/  FMNMX.FTZ R7, R250, R7, !PT ;  /* 0x00000007fa077209 */ /* 0x000fe40007810000 */
[----:B------:R-:W-:Y:S02]  /*10520*/  FMNMX.FTZ R4, R187, R4, !PT ;  /* 0x00000004bb047209 */ /* 0x000fe40007810000 */
[----:B------:R-:W-:Y:S02]  /*10530*/  FSEL R32, R19, -INF , !P0 ;  /* 0xff80000013207808 */ /* 0x000fe40004000000 */
[----:B------:R-:W-:Y:S02]  /*10540*/  ISETP.GT.AND P5, PT, R166, 0x20, P5 ;  /* 0x00000020a600780c */ /* 0x000fe40002fa4270 */
[----:B------:R-:W-:Y:S02]  /*10550*/  FMNMX.FTZ R7, R184, R7, !PT ;  /* 0x00000007b8077209 */ /* 0x000fe40007810000 */
[----:B------:R-:W-:Y:S02]  /*10560*/  PLOP3.LUT P0, PT, PT, PT, UP0, 0x80, 0x0 ;  /* 0x000000000000781c */ /* 0x000fe40003f0f008 */
[----:B------:R-:W-:Y:S02]  /*10570*/  FMNMX.FTZ R4, R177, R4, !PT ;  /* 0x00000004b1047209 */ /* 0x000fe40007810000 */
[----:B------:R-:W-:Y:S02]  /*10580*/  ISETP.LT.OR P5, PT, R0, 0x21, P5 ;  /* 0x000000210000780c */ /* 0x000fe40002fa1670 */
[----:B------:R-:W-:Y:S02]  /*10590*/  FMNMX.FTZ R7, R186, R7, !PT ;  /* 0x00000007ba077209 */ /* 0x000fe40007810000 */
[----:B------:R-:W-:Y:S02]  /*105a0*/  ISETP.GT.AND P0, PT, R166, 0x21, P0 ;  /* 0x00000021a600780c */ /* 0x000fe40000704270 */
        /* <DEDUP_REMOVED lines=9> */
[----:B------:R-:W-:Y:S01]  /*10640*/  ISETP.LT.OR P6, PT, R0, 0x29, P6 ;  /* 0x000000290000780c */ /* 0x000fe200037c1670 */
[----:B------:R-:W-:Y:S01]  /*10650*/  LDSM.16.MT88.4 R20, [R227+0x100] ;  /* 0x00010000e314783b */ /* 0x000fe20000004200 */
[----:B------:R-:W-:Y:S02]  /*10660*/  ISETP.GT.AND P5, PT, R166, 0x29, P5 ;  /* 0x00000029a600780c */ /* 0x000fe40002fa4270 */
[----:B------:R-:W-:Y:S02]  /*10670*/  PLOP3.LUT P0, PT, PT, PT, UP0, 0x80, 0x0 ;  /* 0x000000000000781c */ /* 0x000fe40003f0f008 */
[----:B------:R-:W-:Y:S02]  /*10680*/  FMNMX.FTZ R7, R248, R7, !PT ;  /* 0x00000007f8077209 */ /* 0x000fe40007810000 */
[----:B------:R-:W-:Y:S02]  /*10690*/  FMNMX.FTZ R5, R173, R4, !PT ;  /* 0x00000004ad057209 */ /* 0x000fe40007810000 */
[----:B------:R-:W-:Y:S02]  /*106a0*/  FSEL R190, R26, -INF , !P6 ;  /* 0xff8000001abe7808 */ /* 0x000fe40007000000 */
[----:B------:R-:W-:Y:S01]  /*106b0*/  ISETP.LT.OR P5, PT, R0, 0x2a, P5 ;  /* 0x0000002a0000780c */ /* 0x000fe20002fa1670 */
[----:B------:R-:W1:Y:S01]  /*106c0*/  SHFL.BFLY PT, R4, R5, 0x2, 0x1f ;  /* 0x0c401f0005047f89 */ /* 0x000e6200000e0000 */
        /* <DEDUP_REMOVED lines=16> */
[----:B------:R-:W-:Y:S02]  /*107d0*/  FSEL R172, R31, -INF , !P6 ;  /* 0xff8000001fac7808 */ /* 0x000fe40007000000 */
[----:B------:R-:W-:Y:S01]  /*107e0*/  ISETP.LT.OR P5, PT, R0, 0x39, P5 ;  /* 0x000000390000780c */ /* 0x000fe20002fa1670 */
[----:B------:R-:W-:Y:S01]  /*107f0*/  LDSM.16.MT88.4 R28, [R221+0x100] ;  /* 0x00010000dd1c783b */ /* 0x000fe20000004200 */
[----:B------:R-:W-:Y:S02]  /*10800*/  ISETP.GT.AND P0, PT, R166, 0x39, P0 ;  /* 0x00000039a600780c */ /* 0x000fe40000704270 */
[----:B------:R-:W-:Y:S02]  /*10810*/  FMNMX.FTZ R11, R176, R11, !PT ;  /* 0x0000000bb00b7209 */ /* 0x000fe40007810000 */
[----:B------:R-:W-:Y:S02]  /*10820*/  FSEL R170, R34, -INF , !P5 ;  /* 0xff80000022aa7808 */ /* 0x000fe40006800000 */
[----:B------:R-:W-:Y:S02]  /*10830*/  ISETP.LT.OR P0, PT, R0, 0x3a, P0 ;  /* 0x0000003a0000780c */ /* 0x000fe40000701670 */
[----:B------:R-:W-:Y:S02]  /*10840*/  FMNMX.FTZ R11, R172, R11, !PT ;  /* 0x0000000bac0b7209 */ /* 0x000fe40007810000 */
[----:B------:R-:W-:Y:S02]  /*10850*/  FSEL R13, R35, -INF , !P0 ;  /* 0xff800000230d7808 */ /* 0x000fe40004000000 */
[----:B------:R-:W-:Y:S04]  /*10860*/  FMNMX.FTZ R0, R170, R11, !PT ;  /* 0x0000000baa007209 */ /* 0x000fe80007810000 */
[----:B------:R-:W-:Y:S02]  /*10870*/  FMNMX.FTZ R7, R13, R0, !PT ;  /* 0x000000000d077209 */ /* 0x000fe40007810000 */
[----:B-1----:R-:W-:Y:S03]  /*10880*/  FMNMX.FTZ R6, R5, R4, !PT ;  /* 0x0000000405067209 */ /* 0x002fe60007810000 */
[----:B------:R-:W1:Y:S08]  /*10890*/  SHFL.BFLY PT, R4, R7, 0x2, 0x1f ;  /* 0x0c401f0007047f89 */ /* 0x000e7000000e0000 */
[----:B------:R-:W2:Y:S01]  /*108a0*/  SHFL.BFLY PT, R11, R6, 0x1, 0x1f ;  /* 0x0c201f00060b7f89 */ /* 0x000ea200000e0000 */
[----:B-1----:R-:W-:Y:S07]  /*108b0*/  FMNMX.FTZ R5, R7, R4, !PT ;  /* 0x0000000407057209 */ /* 0x002fee0007810000 */
[----:B------:R-:W1:Y:S01]  /*108c0*/  SHFL.BFLY PT, R12, R5, 0x1, 0x1f ;  /* 0x0c201f00050c7f89 */ /* 0x000e6200000e0000 */
[----:B--2---:R-:W-:Y:S04]  /*108d0*/  FMNMX.FTZ R0, R6, R11, !PT ;  /* 0x0000000b06007209 */ /* 0x004fe80007810000 */
[C---:B------:R-:W-:Y:S01]  /*108e0*/  FSETP.NEU.FTZ.AND P0, PT, R0.reuse, -INF , PT ;  /* 0xff8000000000780b */ /* 0x040fe20003f1d000 */
[C---:B------:R-:W-:Y:S03]  /*108f0*/  FMUL.FTZ R178, R0.reuse, c[0x0][0x2d0] ;  /* 0x0000b40000b27a20 */ /* 0x040fe60000410000 */
[----:B------:R-:W-:Y:S02]  /*10900*/  FSEL R4, R0, RZ, P0 ;  /* 0x000000ff00047208 */ /* 0x000fe40000000000 */
[----:B------:R-:W-:Y:S03]  /*10910*/  FSEL R178, R178, RZ, P0 ;  /* 0x000000ffb2b27208 */ /* 0x000fe60000000000 */
[----:B------:R-:W-:Y:S02]  /*10920*/  FADD.FTZ R3, -R4, R3 ;  /* 0x0000000304037221 */ /* 0x000fe40000010100 */
[--C-:B------:R-:W-:Y:S02]  /*10930*/  FFMA.FTZ R15, R167, c[0x0][0x2d0], -R178.reuse ;  /* 0x0000b400a70f7a23 */ /* 0x100fe400000108b2 */
[--C-:B------:R-:W-:Y:S02]  /*10940*/  FFMA.FTZ R14, R165, c[0x0][0x2d0], -R178.reuse ;  /* 0x0000b400a50e7a23 */ /* 0x100fe400000108b2 */
[--C-:B------:R-:W-:Y:S01]  /*10950*/  FFMA.FTZ R165, R9, c[0x0][0x2d0], -R178.reuse ;  /* 0x0000b40009a57a23 */ /* 0x100fe200000108b2 */
[----:B-1----:R-:W-:Y:S01]  /*10960*/  FMNMX.FTZ R12, R5, R12, !PT ;  /* 0x0000000c050c7209 */ /* 0x002fe20007810000 */
[--C-:B------:R-:W-:Y:S01]  /*10970*/  FFMA.FTZ R164, R164, c[0x0][0x2d0], -R178.reuse ;  /* 0x0000b400a4a47a23 */ /* 0x100fe200000108b2 */
[----:B------:R-:W-:Y:S01]  /*10980*/  MUFU.EX2 R15, R15 ;  /* 0x0000000f000f7308 */ /* 0x000fe20000000800 */
[----:B------:R-:W-:Y:S01]  /*10990*/  FMUL.FTZ R6, R3, c[0x0][0x2d0] ;  /* 0x0000b40003067a20 */ /* 0x000fe20000410000 */
[C---:B------:R-:W-:Y:S01]  /*109a0*/  FSETP.NEU.FTZ.AND P0, PT, R12.reuse, -INF , PT ;  /* 0xff8000000c00780b */ /* 0x040fe20003f1d000 */
[C---:B------:R-:W-:Y:S02]  /*109b0*/  FMUL.FTZ R171, R12.reuse, c[0x0][0x2d0] ;  /* 0x0000b4000cab7a20 */ /* 0x040fe40000410000 */
[--C-:B------:R-:W-:Y:S01]  /*109c0*/  FFMA.FTZ R180, R185, c[0x0][0x2d0], -R178.reuse ;  /* 0x0000b400b9b47a23 */ /* 0x100fe200000108b2 */
[----:B------:R-:W-:Y:S01]  /*109d0*/  FSEL R5, R12, RZ, P0 ;  /* 0x000000ff0c057208 */ /* 0x000fe20000000000 */
[--C-:B------:R-:W-:Y:S01]  /*109e0*/  FFMA.FTZ R179, R179, c[0x0][0x2d0], -R178.reuse ;  /* 0x0000b400b3b37a23 */ /* 0x100fe200000108b2 */
[----:B------:R-:W-:Y:S01]  /*109f0*/  FSEL R171, R171, RZ, P0 ;  /* 0x000000ffabab7208 */ /* 0x000fe20000000000 */
[----:B------:R-:W-:Y:S01]  /*10a00*/  FFMA.FTZ R181, R181, c[0x0][0x2d0], -R178 ;  /* 0x0000b400b5b57a23 */ /* 0x000fe200000108b2 */
[----:B------:R-:W1:Y:S01]  /*10a10*/  MUFU.EX2 R3, R6 ;  /* 0x0000000600037308 */ /* 0x000e620000000800 */
[----:B------:R-:W-:Y:S01]  /*10a20*/  FADD.FTZ R5, -R5, R2 ;  /* 0x0000000205057221 */ /* 0x000fe20000010100 */
[----:B------:R-:W-:Y:S01]  /*10a30*/  PLOP3.LUT P0, PT, PT, PT, UP0, 0x80, 0x0 ;  /* 0x000000000000781c */ /* 0x000fe20003f0f008 */
[--C-:B------:R-:W-:Y:S02]  /*10a40*/  FFMA.FTZ R167, R10, c[0x0][0x2d0], -R171.reuse ;  /* 0x0000b4000aa77a23 */ /* 0x100fe400000108ab */
[--C-:B------:R-:W-:Y:S02]  /*10a50*/  FFMA.FTZ R166, R8, c[0x0][0x2d0], -R171.reuse ;  /* 0x0000b40008a67a23 */ /* 0x100fe400000108ab */
[--C-:B------:R-:W-:Y:S02]  /*10a60*/  FFMA.FTZ R169, R17, c[0x0][0x2d0], -R171.reuse ;  /* 0x0000b40011a97a23 */ /* 0x100fe400000108ab */
[--C-:B------:R-:W-:Y:S01]  /*10a70*/  FFMA.FTZ R168, R16, c[0x0][0x2d0], -R171.reuse ;  /* 0x0000b40010a87a23 */ /* 0x100fe200000108ab */
[----:B------:R-:W2:Y:S01]  /*10a80*/  MUFU.EX2 R164, R164 ;  /* 0x000000a400a47308 */ /* 0x000ea20000000800 */
[----:B------:R-:W-:Y:S02]  /*10a90*/  FMUL.FTZ R2, R5, c[0x0][0x2d0] ;  /* 0x0000b40005027a20 */ /* 0x000fe40000410000 */
[--C-:B------:R-:W-:Y:S02]  /*10aa0*/  FFMA.FTZ R185, R186, c[0x0][0x2d0], -R171.reuse ;  /* 0x0000b400bab97a23 */ /* 0x100fe400000108ab */
[--C-:B------:R-:W-:Y:S02]  /*10ab0*/  FFMA.FTZ R186, R32, c[0x0][0x2d0], -R171.reuse ;  /* 0x0000b40020ba7a23 */ /* 0x100fe400000108ab */
[----:B------:R-:W-:Y:S01]  /*10ac0*/  LDSM.16.MT88.4 R32, [R221+0x900] ;  /* 0x00090000dd20783b */ /* 0x000fe20000004200 */
[--C-:B------:R-:W-:Y:S02]  /*10ad0*/  FFMA.FTZ R182, R183, c[0x0][0x2d0], -R178.reuse ;  /* 0x0000b400b7b67a23 */ /* 0x100fe400000108b2 */
[----:B------:R-:W3:Y:S01]  /*10ae0*/  MUFU.EX2 R2, R2 ;  /* 0x0000000200027308 */ /* 0x000ee20000000800 */
[--C-:B------:R-:W-:Y:S02]  /*10af0*/  FFMA.FTZ R183, R250, c[0x0][0x2d0], -R171.reuse ;  /* 0x0000b400fab77a23 */ /* 0x100fe400000108ab */
[--C-:B------:R-:W-:Y:S02]  /*10b00*/  FFMA.FTZ R184, R184, c[0x0][0x2d0], -R171.reuse ;  /* 0x0000b400b8b87a23 */ /* 0x100fe400000108ab */
[C---:B-1----:R-:W-:Y:S02]  /*10b10*/  FMUL.FTZ R4, R3.reuse, R160 ;  /* 0x000000a003047220 */ /* 0x042fe40000410000 */
        /* <DEDUP_REMOVED lines=9> */
[----:B------:R-:W1:Y:S01]  /*10bb0*/  MUFU.EX2 R165, R165 ;  /* 0x000000a500a57308 */ /* 0x000e620000000800 */
[C---:B------:R-:W-:Y:S02]  /*10bc0*/  FMUL.FTZ R140, R3.reuse, R140 ;  /* 0x0000008c038c7220 */ /* 0x040fe40000410000 */
[----:B------:R-:W-:Y:S02]  /*10bd0*/  FMUL.FTZ R141, R3, R141 ;  /* 0x0000008d038d7220 */ /* 0x000fe40000410000 */
[C---:B---3--:R-:W-:Y:S02]  /*10be0*/  FMUL.FTZ R6, R2.reuse, R162 ;  /* 0x000000a202067220 */ /* 0x048fe40000410000 */
        /* <DEDUP_REMOVED lines=8> */
[C---:B------:R-:W-:Y:S01]  /*10c70*/  FMUL.FTZ R139, R2.reuse, R139 ;  /* 0x0000008b028b7220 */ /* 0x040fe20000410000 */
[----:B------:R-:W2:Y:S01]  /*10c80*/  MUFU.EX2 R168, R168 ;  /* 0x000000a800a87308 */ /* 0x000ea20000000800 */
[C---:B------:R-:W-:Y:S02]  /*10c90*/  FMUL.FTZ R142, R2.reuse, R142 ;  /* 0x0000008e028e7220 */ /* 0x040fe40000410000 */
[C---:B------:R-:W-:Y:S01]  /*10ca0*/  FMUL.FTZ R143, R2.reuse, R143 ;  /* 0x0000008f028f7220 */ /* 0x040fe20000410000 */
[----:B-1----:R-:W-:Y:S01]  /*10cb0*/  F2FP.PACK_AB R18, R165, R14 ;  /* 0x0000000ea512723e */ /* 0x002fe200000000ff */
        /* <DEDUP_REMOVED lines=9> */
[----:B------:R-:W1:Y:S01]  /*10d50*/  MUFU.EX2 R166, R166 ;  /* 0x000000a600a67308 */ /* 0x000e620000000800 */
[C---:B------:R-:W-:Y:S02]  /*10d60*/  FMUL.FTZ R152, R3.reuse, R152 ;  /* 0x0000009803987220 */ /* 0x040fe40000410000 */
        /* <DEDUP_REMOVED lines=18> */
[----:B------:R-:W-:Y:S01]  /*10e90*/  MUFU.EX2 R181, R181 ;  /* 0x000000b500b57308 */ /* 0x000fe20000000800 */
[C---:B------:R-:W-:Y:S05]  /*10ea0*/  HMMA.16816.F32 R4, R16.reuse, R20, R4 ;  /* 0x000000141004723c */ /* 0x040fea0000001804 */
[C---:B------:R-:W-:Y:S02]  /*10eb0*/  FMUL.FTZ R47, R2.reuse, R47 ;  /* 0x0000002f022f7220 */ /* 0x040fe40000410000 */
[C---:B------:R-:W-:Y:S01]  /*10ec0*/  FMUL.FTZ R48, R3.reuse, R48 ;  /* 0x0000003003307220 */ /* 0x040fe20000410000 */
[C---:B------:R-:W-:Y:S01]  /*10ed0*/  HMMA.16816.F32 R8, R16.reuse, R22, R8 ;  /* 0x000000161008723c */ /* 0x040fe20000001808 */
[----:B------:R-:W1:Y:S01]  /*10ee0*/  LDSM.16.MT88.4 R20, [R220+0x100] ;  /* 0x00010000dc14783b */ /* 0x000e620000004200 */
[----:B------:R-:W3:Y:S02]  /*10ef0*/  MUFU.EX2 R182, R182 ;  /* 0x000000b600b67308 */ /* 0x000ee40000000800 */
[C---:B------:R-:W-:Y:S02]  /*10f00*/  FMUL.FTZ R49, R3.reuse, R49 ;  /* 0x0000003103317220 */ /* 0x040fe40000410000 */
[C---:B------:R-:W-:Y:S02]  /*10f10*/  FMUL.FTZ R50, R2.reuse, R50 ;  /* 0x0000003202327220 */ /* 0x040fe40000410000 */
[C---:B------:R-:W-:Y:S04]  /*10f20*/  HMMA.16816.F32 R132, R16.reuse, R24, R132 ;  /* 0x000000181084723c */ /* 0x040fe80000001884 */
[C---:B------:R-:W-:Y:S01]  /*10f30*/  FMUL.FTZ R51, R2.reuse, R51 ;  /* 0x0000003302337220 */ /* 0x040fe20000410000 */
[----:B------:R-:W-:Y:S01]  /*10f40*/  MUFU.EX2 R183, R183 ;  /* 0x000000b700b77308 */ /* 0x000fe20000000800 */
[C---:B------:R-:W-:Y:S02]  /*10f50*/  FMUL.FTZ R52, R3.reuse, R52 ;  /* 0x0000003403347220 */ /* 0x040fe40000410000 */
[C---:B------:R-:W-:Y:S01]  /*10f60*/  HMMA.16816.F32 R136, R16.reuse, R26, R136 ;  /* 0x0000001a1088723c */ /* 0x040fe20000001888 */
[----:B------:R-:W4:Y:S03]  /*10f70*/  LDSM.16.MT88.4 R24, [R227+0x2100] ;  /* 0x00210000e318783b */ /* 0x000f260000004200 */
[C---:B------:R-:W-:Y:S02]  /*10f80*/  FMUL.FTZ R53, R3.reuse, R53 ;  /* 0x0000003503357220 */ /* 0x040fe40000410000 */
[C---:B------:R-:W-:Y:S01]  /*10f90*/  FMUL.FTZ R54, R2.reuse, R54 ;  /* 0x0000003602367220 */ /* 0x040fe20000410000 */
[----:B------:R-:W5:Y:S01]  /*10fa0*/  MUFU.EX2 R184, R184 ;  /* 0x000000b800b87308 */ /* 0x000f620000000800 */
[C---:B------:R-:W-:Y:S04]  /*10fb0*/  HMMA.16816.F32 R140, R16.reuse, R28, R140 ;  /* 0x0000001c108c723c */ /* 0x040fe8000000188c */
[C---:B------:R-:W-:Y:S02]  /*10fc0*/  FMUL.FTZ R55, R2.reuse, R55 ;  /* 0x0000003702377220 */ /* 0x040fe40000410000 */
[C---:B------:R-:W-:Y:S02]  /*10fd0*/  FMUL.FTZ R56, R3.reuse, R56 ;  /* 0x0000003803387220 */ /* 0x040fe40000410000 */
[C---:B------:R-:W-:Y:S01]  /*10fe0*/  HMMA.16816.F32 R144, R16.reuse, R30, R144 ;  /* 0x0000001e1090723c */ /* 0x040fe20000001890 */
[----:B------:R-:W2:Y:S01]  /*10ff0*/  LDSM.16.MT88.4 R28, [R222+0x2100] ;  /* 0x00210000de1c783b */ /* 0x000ea20000004200 */
[----:B------:R-:W-:Y:S02]  /*11000*/  MUFU.EX2 R185, R185 ;  /* 0x000000b900b97308 */ /* 0x000fe40000000800 */
[C---:B------:R-:W-:Y:S02]  /*11010*/  FMUL.FTZ R57, R3.reuse, R57 ;  /* 0x0000003903397220 */ /* 0x040fe40000410000 */
[C---:B------:R-:W-:Y:S02]  /*11020*/  FMUL.FTZ R58, R2.reuse, R58 ;  /* 0x0000003a023a7220 */ /* 0x040fe40000410000 */
[C---:B------:R-:W-:Y:S01]  /*11030*/  FMUL.FTZ R59, R2.reuse, R59 ;  /* 0x0000003b023b7220 */ /* 0x040fe20000410000 */
[C---:B-1----:R-:W-:Y:S03]  /*11040*/  HMMA.16816.F32 R148, R16.reuse, R20, R148 ;  /* 0x000000141094723c */ /* 0x042fe60000001894 */
[C---:B------:R-:W-:Y:S01]  /*11050*/  FMUL.FTZ R60, R3.reuse, R60 ;  /* 0x0000003c033c7220 */ /* 0x040fe20000410000 */
[----:B------:R-:W1:Y:S01]  /*11060*/  MUFU.EX2 R186, R186 ;  /* 0x000000ba00ba7308 */ /* 0x000e620000000800 */
        /* <DEDUP_REMOVED lines=103> */
[----:B------:R-:W-:Y:S03]  /*116e0*/  FMUL.FTZ R129, R3, R129 ;  /* 0x0000008103817220 */ /* 0x000fe60000410000 */
[C---:B-1----:R-:W-:Y:S03]  /*116f0*/  HMMA.16816.F32 R124, R16.reuse, R20, R124 ;  /* 0x00000014107c723c */ /* 0x042fe6000000187c */
[C---:B------:R-:W-:Y:S02]  /*11700*/  FMUL.FTZ R130, R2.reuse, R130 ;  /* 0x0000008202827220 */ /* 0x040fe40000410000 */
        /* <DEDUP_REMOVED lines=8> */
[----:B------:R-:W-:Y:S01]  /*11790*/  F2FP.PACK_AB R16, R180, R179 ;  /* 0x000000b3b410723e */ /* 0x000fe200000000ff */
[--C-:B------:R-:W-:Y:S01]  /*117a0*/  FFMA.FTZ R187, R248, c[0x0][0x2d0], -R171.reuse ;  /* 0x0000b400f8bb7a23 */ /* 0x100fe200000108ab */
[----:B---3--:R-:W-:Y:S03]  /*117b0*/  F2FP.PACK_AB R18, R182, R181 ;  /* 0x000000b5b612723e */ /* 0x008fe600000000ff */
[----:B-----5:R-:W-:Y:S01]  /*117c0*/  F2FP.PACK_AB R17, R184, R183 ;  /* 0x000000b7b811723e */ /* 0x020fe200000000ff */
[----:B------:R-:W-:Y:S01]  /*117d0*/  MUFU.EX2 R250, R250 ;  /* 0x000000fa00fa7308 */ /* 0x000fe20000000800 */
[----:B------:R-:W-:Y:S01]  /*117e0*/  F2FP.PACK_AB R19, R186, R185 ;  /* 0x000000b9ba13723e */ /* 0x000fe200000000ff */
[--C-:B------:R-:W-:Y:S02]  /*117f0*/  FFMA.FTZ R246, R246, c[0x0][0x2d0], -R171.reuse ;  /* 0x0000b400f6f67a23 */ /* 0x100fe400000108ab */
[--C-:B------:R-:W-:Y:S02]  /*11800*/  FFMA.FTZ R190, R190, c[0x0][0x2d0], -R171.reuse ;  /* 0x0000b400bebe7a23 */ /* 0x100fe400000108ab */
[--C-:B------:R-:W-:Y:S02]  /*11810*/  FFMA.FTZ R191, R188, c[0x0][0x2d0], -R171.reuse ;  /* 0x0000b400bcbf7a23 */ /* 0x100fe400000108ab */
[C---:B----4-:R-:W-:Y:S02]  /*11820*/  HMMA.16816.F32 R4, R16.reuse, R24, R4 ;  /* 0x000000181004723c */ /* 0x050fe40000001804 */
[----:B------:R-:W-:Y:S01]  /*11830*/  MUFU.EX2 R189, R189 ;  /* 0x000000bd00bd7308 */ /* 0x000fe20000000800 */
[--C-:B------:R-:W-:Y:S02]  /*11840*/  FFMA.FTZ R177, R177, c[0x0][0x2d0], -R178.reuse ;  /* 0x0000b400b1b17a23 */ /* 0x100fe400000108b2 */
[--C-:B------:R-:W-:Y:S02]  /*11850*/  FFMA.FTZ R188, R175, c[0x0][0x2d0], -R178.reuse ;  /* 0x0000b400afbc7a23 */ /* 0x100fe400000108b2 */
[--C-:B------:R-:W-:Y:S01]  /*11860*/  FFMA.FTZ R174, R174, c[0x0][0x2d0], -R178.reuse ;  /* 0x0000b400aeae7a23 */ /* 0x100fe200000108b2 */
[C---:B------:R-:W-:Y:S01]  /*11870*/  HMMA.16816.F32 R8, R16.reuse, R26, R8 ;  /* 0x0000001a1008723c */ /* 0x040fe20000001808 */
[----:B------:R-:W3:Y:S03]  /*11880*/  LDSM.16.MT88.4 R24, [R222+0x2900] ;  /* 0x00290000de18783b */ /* 0x000ee60000004200 */
[----:B------:R-:W-:Y:S01]  /*11890*/  MUFU.EX2 R252, R252 ;  /* 0x000000fc00fc7308 */ /* 0x000fe20000000800 */
[--C-:B------:R-:W-:Y:S02]  /*118a0*/  FFMA.FTZ R175, R176, c[0x0][0x2d0], -R171.reuse ;  /* 0x0000b400b0af7a23 */ /* 0x100fe400000108ab */
[--C-:B------:R-:W-:Y:S01]  /*118b0*/  FFMA.FTZ R172, R172, c[0x0][0x2d0], -R171.reuse ;  /* 0x0000b400acac7a23 */ /* 0x100fe200000108ab */
[C---:B--2---:R-:W-:Y:S04]  /*118c0*/  HMMA.16816.F32 R132, R16.reuse, R28, R132 ;  /* 0x0000001c1084723c */ /* 0x044fe80000001884 */
[--C-:B------:R-:W-:Y:S02]  /*118d0*/  FFMA.FTZ R170, R170, c[0x0][0x2d0], -R171.reuse ;  /* 0x0000b400aaaa7a23 */ /* 0x100fe400000108ab */
[----:B------:R-:W2:Y:S01]  /*118e0*/  MUFU.EX2 R187, R187 ;  /* 0x000000bb00bb7308 */ /* 0x000ea20000000800 */
[----:B------:R-:W-:Y:S01]  /*118f0*/  FFMA.FTZ R171, R13, c[0x0][0x2d0], -R171 ;  /* 0x0000b4000dab7a23 */ /* 0x000fe200000108ab */
[C---:B------:R-:W-:Y:S01]  /*11900*/  HMMA.16816.F32 R136, R16.reuse, R30, R136 ;  /* 0x0000001e1088723c */ /* 0x040fe20000001888 */
[----:B------:R-:W4:Y:S03]  /*11910*/  LDSM.16.MT88.4 R28, [R221+0x2900] ;  /* 0x00290000dd1c783b */ /* 0x000f260000004200 */
[----:B------:R-:W-:Y:S02]  /*11920*/  FFMA.FTZ R178, R173, c[0x0][0x2d0], -R178 ;  /* 0x0000b400adb27a23 */ /* 0x000fe400000108b2 */
[----:B------:R-:W-:Y:S02]  /*11930*/  FFMA.FTZ R164, R3, R244, R164 ;  /* 0x000000f403a47223 */ /* 0x000fe400000100a4 */
[C---:B------:R-:W-:Y:S01]  /*11940*/  HMMA.16816.F32 R140, R16.reuse, R32, R140 ;  /* 0x00000020108c723c */ /* 0x040fe2000000188c */
[----:B------:R-:W5:Y:S03]  /*11950*/  MUFU.EX2 R246, R246 ;  /* 0x000000f600f67308 */ /* 0x000f660000000800 */
[----:B------:R-:W-:Y:S02]  /*11960*/  FFMA.FTZ R169, R2, R241, R169 ;  /* 0x000000f102a97223 */ /* 0x000fe400000100a9 */
[----:B------:R-:W-:Y:S02]  /*11970*/  FADD.FTZ R15, R15, R164 ;  /* 0x000000a40f0f7221 */ /* 0x000fe40000010000 */
[C---:B------:R-:W-:Y:S01]  /*11980*/  HMMA.16816.F32 R144, R16.reuse, R34, R144 ;  /* 0x000000221090723c */ /* 0x040fe20000001890 */
[----:B------:R-:W2:Y:S02]  /*11990*/  LDSM.16.MT88.4 R32, [R220+0x2900] ;  /* 0x00290000dc20783b */ /* 0x000ea40000004200 */
[----:B------:R-:W2:Y:S01]  /*119a0*/  MUFU.EX2 R190, R190 ;  /* 0x000000be00be7308 */ /* 0x000ea20000000800 */
[----:B------:R-:W-:Y:S02]  /*119b0*/  FADD.FTZ R168, R168, R169 ;  /* 0x000000a9a8a87221 */ /* 0x000fe40000010000 */
[----:B------:R-:W-:Y:S02]  /*119c0*/  FADD.FTZ R14, R14, R15 ;  /* 0x0000000f0e0e7221 */ /* 0x000fe40000010000 */
[C---:B------:R-:W-:Y:S04]  /*119d0*/  HMMA.16816.F32 R148, R16.reuse, R156, R148 ;  /* 0x0000009c1094723c */ /* 0x040fe80000001894 */
[----:B------:R-:W-:Y:S01]  /*119e0*/  FADD.FTZ R167, R167, R168 ;  /* 0x000000a8a7a77221 */ /* 0x000fe20000010000 */
[----:B------:R-:W2:Y:S01]  /*119f0*/  MUFU.EX2 R191, R191 ;  /* 0x000000bf00bf7308 */ /* 0x000ea20000000800 */
[----:B------:R-:W-:Y:S02]  /*11a00*/  FADD.FTZ R14, R165, R14 ;  /* 0x0000000ea50e7221 */ /* 0x000fe40000010000 */
[C---:B------:R-:W-:Y:S01]  /*11a10*/  HMMA.16816.F32 R152, R16.reuse, R158, R152 ;  /* 0x0000009e1098723c */ /* 0x040fe20000001898 */
[----:B------:R-:W2:Y:S03]  /*11a20*/  LDSM.16.MT88.4 R156, [R227+0x4900] ;  /* 0x00490000e39c783b */ /* 0x000ea60000004200 */
[----:B------:R-:W-:Y:S02]  /*11a30*/  FADD.FTZ R166, R166, R167 ;  /* 0x000000a7a6a67221 */ /* 0x000fe40000010000 */
[----:B------:R-:W-:Y:S01]  /*11a40*/  FADD.FTZ R179, R179, R14 ;  /* 0x0000000eb3b37221 */ /* 0x000fe20000010000 */
[----:B------:R-:W-:Y:S01]  /*11a50*/  MUFU.EX2 R177, R177 ;  /* 0x000000b100b17308 */ /* 0x000fe20000000800 */
[C---:B-1----:R-:W-:Y:S04]  /*11a60*/  HMMA.16816.F32 R36, R16.reuse, R20, R36 ;  /* 0x000000141024723c */ /* 0x042fe80000001824 */
[----:B------:R-:W-:Y:S02]  /*11a70*/  FADD.FTZ R183, R183, R166 ;  /* 0x000000a6b7b77221 */ /* 0x000fe40000010000 */
[----:B------:R-:W-:Y:S02]  /*11a80*/  FADD.FTZ R180, R180, R179 ;  /* 0x000000b3b4b47221 */ /* 0x000fe40000010000 */
[C---:B------:R-:W-:Y:S01]  /*11a90*/  HMMA.16816.F32 R40, R16.reuse, R22, R40 ;  /* 0x000000161028723c */ /* 0x040fe20000001828 */
[----:B------:R-:W1:Y:S01]  /*11aa0*/  LDSM.16.MT88.4 R20, [R222+0x4900] ;  /* 0x00490000de14783b */ /* 0x000e620000004200 */
[----:B------:R-:W1:Y:S02]  /*11ab0*/  MUFU.EX2 R188, R188 ;  /* 0x000000bc00bc7308 */ /* 0x000e640000000800 */
[----:B------:R-:W-:Y:S02]  /*11ac0*/  FADD.FTZ R184, R184, R183 ;  /* 0x000000b7b8b87221 */ /* 0x000fe40000010000 */
[----:B------:R-:W-:Y:S02]  /*11ad0*/  FADD.FTZ R181, R181, R180 ;  /* 0x000000b4b5b57221 */ /* 0x000fe40000010000 */
[C---:B---3--:R-:W-:Y:S04]  /*11ae0*/  HMMA.16816.F32 R44, R16.reuse, R24, R44 ;  /* 0x00000018102c723c */ /* 0x048fe8000000182c */
[----:B------:R-:W-:Y:S01]  /*11af0*/  MUFU.EX2 R174, R174 ;  /* 0x000000ae00ae7308 */ /* 0x000fe20000000800 */
[----:B------:R-:W-:Y:S02]  /*11b00*/  FADD.FTZ R185, R185, R184 ;  /* 0x000000b8b9b97221 */ /* 0x000fe40000010000 */
[----:B------:R-:W-:Y:S01]  /*11b10*/  FADD.FTZ R182, R182, R181 ;  /* 0x000000b5b6b67221 */ /* 0x000fe20000010000 */
[C---:B------:R-:W-:Y:S01]  /*11b20*/  HMMA.16816.F32 R48, R16.reuse, R26, R48 ;  /* 0x0000001a1030723c */ /* 0x040fe20000001830 */
[----:B------:R-:W3:Y:S03]  /*11b30*/  LDSM.16.MT88.4 R24, [R221+0x4900] ;  /* 0x00490000dd18783b */ /* 0x000ee60000004200 */
[----:B------:R-:W-:Y:S02]  /*11b40*/  FADD.FTZ R186, R186, R185 ;  /* 0x000000b9baba7221 */ /* 0x000fe40000010000 */
[----:B------:R-:W1:Y:S02]  /*11b50*/  MUFU.EX2 R173, R178 ;  /* 0x000000b200ad7308 */ /* 0x000e640000000800 */
[C---:B----4-:R-:W-:Y:S04]  /*11b60*/  HMMA.16816.F32 R52, R16.reuse, R28, R52 ;  /* 0x0000001c1034723c */ /* 0x050fe80000001834 */
[----:B--2---:R-:W-:Y:S04]  /*11b70*/  FADD.FTZ R3, R187, R186 ;  /* 0x000000babb037221 */ /* 0x004fe80000010000 */
[C---:B------:R-:W-:Y:S01]  /*11b80*/  HMMA.16816.F32 R56, R16.reuse, R30, R56 ;  /* 0x0000001e1038723c */ /* 0x040fe20000001838 */
[----:B------:R-:W2:Y:S01]  /*11b90*/  LDSM.16.MT88.4 R28, [R220+0x4900] ;  /* 0x00490000dc1c783b */ /* 0x000ea20000004200 */
[----:B------:R-:W-:Y:S02]  /*11ba0*/  MUFU.EX2 R175, R175 ;  /* 0x000000af00af7308 */ /* 0x000fe40000000800 */
[----:B-----5:R-:W-:Y:S04]  /*11bb0*/  FADD.FTZ R3, R246, R3 ;  /* 0x00000003f6037221 */ /* 0x020fe80000010000 */
[C---:B------:R-:W-:Y:S04]  /*11bc0*/  HMMA.16816.F32 R60, R16.reuse, R32, R60 ;  /* 0x00000020103c723c */ /* 0x040fe8000000183c */
[----:B------:R-:W4:Y:S01]  /*11bd0*/  MUFU.EX2 R172, R172 ;  /* 0x000000ac00ac7308 */ /* 0x000f220000000800 */
[----:B------:R-:W-:Y:S01]  /*11be0*/  FADD.FTZ R2, R190, R3 ;  /* 0x00000003be027221 */ /* 0x000fe20000010000 */
[----:B------:R-:W-:Y:S02]  /*11bf0*/  MOV R3, R0 ;  /* 0x0000000000037202 */ /* 0x000fe40000000f00 */
[C---:B------:R-:W-:Y:S01]  /*11c00*/  HMMA.16816.F32 R64, R16.reuse, R34, R64 ;  /* 0x000000221040723c */ /* 0x040fe20000001840 */
[----:B------:R-:W5:Y:S03]  /*11c10*/  LDSM.16.MT88.4 R32, [R227+0x6900] ;  /* 0x00690000e320783b */ /* 0x000f660000004200 */
[----:B------:R-:W-:Y:S02]  /*11c20*/  FADD.FTZ R2, R191, R2 ;  /* 0x00000002bf027221 */ /* 0x000fe40000010000 */
[----:B------:R-:W-:Y:S02]  /*11c30*/  MUFU.EX2 R170, R170 ;  /* 0x000000aa00aa7308 */ /* 0x000fe40000000800 */
[C---:B------:R-:W-:Y:S08]  /*11c40*/  HMMA.16816.F32 R68, R16.reuse, R156, R68 ;  /* 0x0000009c1044723c */ /* 0x040ff00000001844 */
[C---:B------:R-:W-:Y:S01]  /*11c50*/  HMMA.16816.F32 R72, R16.reuse, R158, R72 ;  /* 0x0000009e1048723c */ /* 0x040fe20000001848 */
[----:B------:R-:W-:Y:S01]  /*11c60*/  LDSM.16.MT88.4 R156, [R221+0x1100] ;  /* 0x00110000dd9c783b */ /* 0x000fe20000004200 */
[----:B------:R-:W2:Y:S06]  /*11c70*/  MUFU.EX2 R171, R171 ;  /* 0x000000ab00ab7308 */ /* 0x000eac0000000800 */
        /* <DEDUP_REMOVED lines=18> */
[C---:B--2---:R-:W-:Y:S08]  /*11da0*/  HMMA.16816.F32 R124, R16.reuse, R28, R124 ;  /* 0x0000001c107c723c */ /* 0x044ff0000000187c */
[----:B------:R-:W-:Y:S01]  /*11db0*/  HMMA.16816.F32 R128, R16, R30, R128 ;  /* 0x0000001e1080723c */ /* 0x000fe20000001880 */
[----:B------:R-:W2:Y:S06]  /*11dc0*/  LDSM.16.MT88.4 R28, [R227+0x3100] ;  /* 0x00310000e31c783b */ /* 0x000eac0000004200 */
[----:B------:R-:W-:Y:S01]  /*11dd0*/  F2FP.PACK_AB R16, R250, R245 ;  /* 0x000000f5fa10723e */ /* 0x000fe200000000ff */
[----:B------:R-:W-:Y:S01]  /*11de0*/  FADD.FTZ R245, R245, R182 ;  /* 0x000000b6f5f57221 */ /* 0x000fe20000010000 */
[----:B------:R-:W-:Y:S03]  /*11df0*/  F2FP.PACK_AB R18, R252, R189 ;  /* 0x000000bdfc12723e */ /* 0x000fe600000000ff */
[----:B------:R-:W-:Y:S01]  /*11e00*/  F2FP.PACK_AB R17, R246, R187 ;  /* 0x000000bbf611723e */ /* 0x000fe200000000ff */
[----:B------:R-:W-:Y:S01]  /*11e10*/  FADD.FTZ R250, R250, R245 ;  /* 0x000000f5fafa7221 */ /* 0x000fe20000010000 */
[----:B------:R-:W-:Y:S03]  /*11e20*/  F2FP.PACK_AB R19, R191, R190 ;  /* 0x000000bebf13723e */ /* 0x000fe600000000ff */
[----:B------:R-:W-:Y:S04]  /*11e30*/  FADD.FTZ R189, R189, R250 ;  /* 0x000000fabdbd7221 */ /* 0x000fe80000010000 */
[C---:B-----5:R-:W-:Y:S03]  /*11e40*/  HMMA.16816.F32 R4, R16.reuse, R32, R4 ;  /* 0x000000201004723c */ /* 0x060fe60000001804 */
[----:B------:R-:W-:Y:S05]  /*11e50*/  FADD.FTZ R252, R252, R189 ;  /* 0x000000bdfcfc7221 */ /* 0x000fea0000010000 */
[C---:B------:R-:W-:Y:S01]  /*11e60*/  HMMA.16816.F32 R8, R16.reuse, R34, R8 ;  /* 0x000000221008723c */ /* 0x040fe20000001808 */
[----:B------:R-:W5:Y:S07]  /*11e70*/  LDSM.16.MT88.4 R32, [R222+0x3100] ;  /* 0x00310000de20783b */ /* 0x000f6e0000004200 */
[C---:B-1----:R-:W-:Y:S08]  /*11e80*/  HMMA.16816.F32 R132, R16.reuse, R20, R132 ;  /* 0x000000141084723c */ /* 0x042ff00000001884 */
[C---:B------:R-:W-:Y:S01]  /*11e90*/  HMMA.16816.F32 R136, R16.reuse, R22, R136 ;  /* 0x000000161088723c */ /* 0x040fe20000001888 */
[----:B------:R-:W1:Y:S07]  /*11ea0*/  LDSM.16.MT88.4 R20, [R221+0x3100] ;  /* 0x00310000dd14783b */ /* 0x000e6e0000004200 */
[C---:B------:R-:W-:Y:S08]  /*11eb0*/  HMMA.16816.F32 R140, R16.reuse, R156, R140 ;  /* 0x0000009c108c723c */ /* 0x040ff0000000188c */
[C---:B------:R-:W-:Y:S01]  /*11ec0*/  HMMA.16816.F32 R144, R16.reuse, R158, R144 ;  /* 0x0000009e1090723c */ /* 0x040fe20000001890 */
[----:B------:R-:W-:Y:S07]  /*11ed0*/  LDSM.16.MT88.4 R156, [R227+0x5100] ;  /* 0x00510000e39c783b */ /* 0x000fee0000004200 */
        /* <DEDUP_REMOVED lines=17> */
[----:B------:R-:W-:Y:S07]  /*11ff0*/  LDSM.16.MT88.4 R156, [R227+0x1900] ;  /* 0x00190000e39c783b */ /* 0x000fee0000004200 */
        /* <DEDUP_REMOVED lines=19> */
[----:B------:R-:W-:Y:S01]  /*12130*/  HMMA.16816.F32 R128, R16, R22, R128 ;  /* 0x000000161080723c */ /* 0x000fe20000001880 */
[----:B------:R-:W-:Y:S06]  /*12140*/  LDSM.16.MT88.4 R20, [R221+0x3900] ;  /* 0x00390000dd14783b */ /* 0x000fec0000004200 */
[----:B------:R-:W-:Y:S01]  /*12150*/  F2FP.PACK_AB R16, R188, R177 ;  /* 0x000000b1bc10723e */ /* 0x000fe200000000ff */
[----:B------:R-:W-:Y:S01]  /*12160*/  FADD.FTZ R177, R177, R252 ;  /* 0x000000fcb1b17221 */ /* 0x000fe20000010000 */
[----:B------:R-:W-:Y:S03]  /*12170*/  F2FP.PACK_AB R18, R173, R174 ;  /* 0x000000aead12723e */ /* 0x000fe600000000ff */
[----:B----4-:R-:W-:Y:S01]  /*12180*/  F2FP.PACK_AB R17, R172, R175 ;  /* 0x000000afac11723e */ /* 0x010fe200000000ff */
[----:B------:R-:W-:Y:S01]  /*12190*/  FADD.FTZ R175, R175, R2 ;  /* 0x00000002afaf7221 */ /* 0x000fe20000010000 */
[----:B------:R-:W-:Y:S01]  /*121a0*/  F2FP.PACK_AB R19, R171, R170 ;  /* 0x000000aaab13723e */ /* 0x000fe200000000ff */
[----:B------:R-:W-:Y:S01]  /*121b0*/  FADD.FTZ R177, R188, R177 ;  /* 0x000000b1bcb17221 */ /* 0x000fe20000010000 */
[----:B------:R-:W-:Y:S01]  /*121c0*/  MOV R2, R12 ;  /* 0x0000000c00027202 */ /* 0x000fe20000000f00 */
[----:B------:R-:W-:Y:S02]  /*121d0*/  FADD.FTZ R175, R172, R175 ;  /* 0x000000afacaf7221 */ /* 0x000fe40000010000 */
[----:B------:R-:W-:Y:S02]  /*121e0*/  FADD.FTZ R174, R174, R177 ;  /* 0x000000b1aeae7221 */ /* 0x000fe40000010000 */
[C---:B------:R-:W-:Y:S01]  /*121f0*/  HMMA.16816.F32 R160, R16.reuse, R156, R4 ;  /* 0x0000009c10a0723c */ /* 0x040fe20000001804 */
[----:B------:R-:W1:Y:S02]  /*12200*/  LDSM.16.MT88.4 R4, [R227+0x3900] ;  /* 0x00390000e304783b */ /* 0x000e640000004200 */
[----:B------:R-:W-:Y:S02]  /*12210*/  FADD.FTZ R170, R170, R175 ;  /* 0x000000afaaaa7221 */ /* 0x000fe40000010000 */
[----:B------:R-:W-:Y:S02]  /*12220*/  FADD.FTZ R244, R173, R174 ;  /* 0x000000aeadf47221 */ /* 0x000fe40000010000 */
[----:B------:R-:W-:Y:S01]  /*12230*/  FADD.FTZ R241, R171, R170 ;  /* 0x000000aaabf17221 */ /* 0x000fe20000010000 */
        /* <DEDUP_REMOVED lines=10> */
[----:B------:R-:W-:Y:S07]  /*122e0*/  LDSM.16.MT88.4 R32, [R227+0x7900] ;  /* 0x00790000e320783b */ /* 0x000fee0000004200 */
        /* <DEDUP_REMOVED lines=8> */
[----:B------:R-:W5:Y:S07]  /*12370*/  LDSM.16.MT88.4 R20, [R220+0x5900] ;  /* 0x00590000dc14783b */ /* 0x000f6e0000004200 */
        /* <DEDUP_REMOVED lines=15> */
[C---:B---3--:R-:W-:Y:S08]  /*12470*/  HMMA.16816.F32 R108, R16.reuse, R24, R108 ;  /* 0x00000018106c723c */ /* 0x048ff0000000186c */
[C---:B------:R-:W-:Y:S08]  /*12480*/  HMMA.16816.F32 R112, R16.reuse, R26, R112 ;  /* 0x0000001a1070723c */ /* 0x040ff00000001870 */
[C---:B--2---:R-:W-:Y:S08]  /*12490*/  HMMA.16816.F32 R116, R16.reuse, R28, R116 ;  /* 0x0000001c1074723c */ /* 0x044ff00000001874 */
[C---:B------:R-:W-:Y:S08]  /*124a0*/  HMMA.16816.F32 R120, R16.reuse, R30, R120 ;  /* 0x0000001e1078723c */ /* 0x040ff00000001878 */
[C---:B-1----:R-:W-:Y:S08]  /*124b0*/  HMMA.16816.F32 R124, R16.reuse, R4, R124 ;  /* 0x00000004107c723c */ /* 0x042ff0000000187c */
[----:B------:R-:W-:Y:S01]  /*124c0*/  HMMA.16816.F32 R128, R16, R6, R128 ;  /* 0x000000061080723c */ /* 0x000fe20000001880 */
[----:B------:R-:W-:-:S07]  /*124d0*/  @P0 BRA `(.L_x_2514) ;  /* 0xffffbd8000000947 */ /* 0x000fce000383ffff */
.L_x_2505:
[----:B------:R-:W1:Y:S01]  /*124e0*/  SHFL.BFLY PT, R3, R244, 0x2, 0x1f ;  /* 0x0c401f00f4037f89 */ /* 0x000e6200000e0000 */
[----:B------:R-:W-:-:S02]  /*124f0*/  MOV R4, RZ ;  /* 0x000000ff00047202 */ /* 0x000fc40000000f00 */
[----:B------:R-:W-:Y:S01]  /*12500*/  PLOP3.LUT P1, PT, PT, PT, PT, 0x8, 0x0 ;  /* 0x000000000000781c */ /* 0x000fe20003f2e170 */
[----:B------:R-:W2:Y:S01]  /*12510*/  SHFL.BFLY PT, R2, R241, 0x2, 0x1f ;  /* 0x0c401f00f1027f89 */ /* 0x000ea200000e0000 */
        /* <DEDUP_REMOVED lines=8> */
[----:B------:R-:W-:Y:S02]  /*125a0*/  MOV R7, 0xff800000 ;  /* 0xff80000000077802 */ /* 0x000fe40000000f00 */
[----:B------:R-:W-:-:S09]  /*125b0*/  FSETP.NE.FTZ.AND P0, PT, R2, RZ, PT ;  /* 0x000000ff0200720b */ /* 0x000fd20003f15000 */
[----:B------:R-:W1:Y:S01]  /*125c0*/  @P2 MUFU.RCP R4, R5 ;  /* 0x0000000500042308 */ /* 0x000e620000001000 */
[----:B------:R-:W-:-:S03]  /*125d0*/  @P2 MOV R8, 0x3f317218 ;  /* 0x3f31721800082802 */ /* 0x000fc60000000f00 */
[----:B------:R-:W-:Y:S02]  /*125e0*/  @P0 MOV R6, 0x3f317218 ;  /* 0x3f31721800060802 */ /* 0x000fe40000000f00 */
        /* <DEDUP_REMOVED lines=138> */
.L_x_2472:
[----:B------:R-:W-:Y:S05]  /*12e90*/  @P1 BRA `(.L_x_2515) ;  /* 0x00001aa000001947 */ /* 0x000fea0003800000 */
[----:B------:R-:W1:Y:S01]  /*12ea0*/  S2R R0, SR_TID.X ;  /* 0x0000000000007919 */ /* 0x000e620000002100 */
[----:B------:R-:W-:Y:S02]  /*12eb0*/  F2FP.PACK_AB R160, R161, R160 ;  /* 0x000000a0a1a0723e */ /* 0x000fe400000000ff */
[----:B------:R-:W-:Y:S01]  /*12ec0*/  F2FP.PACK_AB R162, R163, R162 ;  /* 0x000000a2a3a2723e */ /* 0x000fe200000000ff */
[----:B------:R-:W-:Y:S01]  /*12ed0*/  BAR.SYNC.DEFER_BLOCKING 0x1, 0x100 ;  /* 0x0044000000007b1d */ /* 0x000fe20000010000 */
        /* <DEDUP_REMOVED lines=10> */
[----:B-1----:R-:W-:Y:S02]  /*12f80*/  SHF.R.S32.HI R5, RZ, 0x1f, R0 ;  /* 0x0000001fff057819 */ /* 0x002fe40000011400 */
[----:B------:R-:W-:Y:S02]  /*12f90*/  F2FP.PACK_AB R148, R149, R148 ;  /* 0x000000949594723e */ /* 0x000fe400000000ff */
[----:B------:R-:W-:-:S02]  /*12fa0*/  LEA.HI R2, R5, R0, RZ, 0x2 ;  /* 0x0000000005027211 */ /* 0x000fc400078f10ff */
[----:B------:R-:W-:Y:S02]  /*12fb0*/  F2FP.PACK_AB R150, R151, R150 ;  /* 0x000000969796723e */ /* 0x000fe400000000ff */
        /* <DEDUP_REMOVED lines=24> */
[----:B------:R-:W-:Y:S01]  /*13140*/  F2FP.PACK_AB R44, R45, R44 ;  /* 0x0000002c2d2c723e */ /* 0x000fe200000000ff */
[----:B------:R-:W-:Y:S01]  /*13150*/  IMAD.SHL.U32 R13, R10, 0x2, RZ ;  /* 0x000000020a0d7824 */ /* 0x000fe200078e00ff */
[----:B------:R-:W-:Y:S02]  /*13160*/  F2FP.PACK_AB R46, R47, R46 ;  /* 0x0000002e2f2e723e */ /* 0x000fe400000000ff */
[----:B------:R-:W-:Y:S02]  /*13170*/  F2FP.PACK_AB R48, R49, R48 ;  /* 0x000000303130723e */ /* 0x000fe400000000ff */
[C---:B------:R-:W-:Y:S01]  /*13180*/  IADD3 R8, R13.reuse, 0x80, RZ ;  /* 0x000000800d087810 */ /* 0x040fe20007ffe0ff */
[----:B------:R-:W-:Y:S01]  /*13190*/  STS [R13+0x80], R160 ;  /* 0x000080a00d007388 */ /* 0x000fe20000000800 */
[----:B------:R-:W-:Y:S02]  /*131a0*/  IADD3 R15, R13, 0x70, RZ ;  /* 0x000000700d0f7810 */ /* 0x000fe40007ffe0ff */
[----:B------:R-:W-:Y:S01]  /*131b0*/  @P0 IADD3 R15, R8, 0x10, RZ ;  /* 0x00000010080f0810 */ /* 0x000fe20007ffe0ff */
[----:B------:R-:W-:Y:S01]  /*131c0*/  STS [R13+0x480], R162 ;  /* 0x000480a20d007388 */ /* 0x000fe20000000800 */
[----:B------:R-:W-:Y:S01]  /*131d0*/  SEL R8, R9, 0xffffffe0, !P1 ;  /* 0xffffffe009087807 */ /* 0x000fe20004800000 */
[----:B------:R-:W-:Y:S01]  /*131e0*/  IMAD.MOV.U32 R9, RZ, RZ, 0x40 ;  /* 0x00000040ff097424 */ /* 0x000fe200078e00ff */
[----:B------:R-:W-:Y:S01]  /*131f0*/  F2FP.PACK_AB R50, R51, R50 ;  /* 0x000000323332723e */ /* 0x000fe200000000ff */
[----:B------:R-:W-:Y:S01]  /*13200*/  STS [R15], R156 ;  /* 0x0000009c0f007388 */ /* 0x000fe20000000800 */
[----:B------:R-:W-:Y:S01]  /*13210*/  F2FP.PACK_AB R52, R53, R52 ;  /* 0x000000343534723e */ /* 0x000fe200000000ff */
[----:B------:R-:W-:Y:S01]  /*13220*/  IMAD.IADD R17, R13, 0x1, R8 ;  /* 0x000000010d117824 */ /* 0x000fe200078e0208 */
[----:B------:R-:W-:Y:S01]  /*13230*/  SEL R10, R9, 0xffffffc0, !P2 ;  /* 0xffffffc0090a7807 */ /* 0x000fe20005000000 */
[----:B------:R-:W-:Y:S01]  /*13240*/  IMAD.IADD R9, R8, 0x1, R15 ;  /* 0x0000000108097824 */ /* 0x000fe200078e020f */
[----:B------:R-:W-:Y:S01]  /*13250*/  STS [R15+0x400], R158 ;  /* 0x0004009e0f007388 */ /* 0x000fe20000000800 */
[----:B------:R-:W-:-:S02]  /*13260*/  F2FP.PACK_AB R54, R55, R54 ;  /* 0x000000363736723e */ /* 0x000fc400000000ff */
        /* <DEDUP_REMOVED lines=95> */
[----:B------:R-:W-:Y:S04]  /*13860*/  STS [R17+0xc480], R110 ;  /* 0x00c4806e11007388 */ /* 0x000fe80000000800 */
[----:B------:R-:W-:Y:S04]  /*13870*/  STS [R9+0xc000], R112 ;  /* 0x00c0007009007388 */ /* 0x000fe80000000800 */
[----:B------:R3:W-:Y:S01]  /*13880*/  STS [R9+0xc400], R114 ;  /* 0x00c4007209007388 */ /* 0x0007e20000000800 */
[----:B-1----:R-:W-:-:S03]  /*13890*/  IMAD.MOV.U32 R13, RZ, RZ, 0x4 ;  /* 0x00000004ff0d7424 */ /* 0x002fc600078e00ff */
[----:B------:R-:W-:Y:S04]  /*138a0*/  STS [R19+0xc080], R116 ;  /* 0x00c0807413007388 */ /* 0x000fe80000000800 */
[----:B------:R-:W-:Y:S01]  /*138b0*/  STS [R19+0xc480], R118 ;  /* 0x00c4807613007388 */ /* 0x000fe20000000800 */
[----:B--2---:R-:W-:-:S03]  /*138c0*/  IMAD.WIDE R14, R232, R13, c[0x0][0x500] ;  /* 0x00014000e80e7625 */ /* 0x004fc600078e020d */
[----:B------:R-:W-:Y:S04]  /*138d0*/  STS [R21+0xc000], R120 ;  /* 0x00c0007815007388 */ /* 0x000fe80000000800 */
[----:B------:R1:W-:Y:S04]  /*138e0*/  STS [R21+0xc400], R122 ;  /* 0x00c4007a15007388 */ /* 0x0003e80000000800 */
[----:B------:R2:W-:Y:S04]  /*138f0*/  STS [R23+0xc080], R124 ;  /* 0x00c0807c17007388 */ /* 0x0005e80000000800 */
[----:B------:R2:W-:Y:S04]  /*13900*/  STS [R23+0xc480], R126 ;  /* 0x00c4807e17007388 */ /* 0x0005e80000000800 */
[----:B------:R2:W-:Y:S04]  /*13910*/  STS [R25+0xc000], R128 ;  /* 0x00c0008019007388 */ /* 0x0005e80000000800 */
[----:B------:R2:W-:Y:S04]  /*13920*/  STS [R25+0xc400], R3 ;  /* 0x00c4000319007388 */ /* 0x0005e80000000800 */
[----:B------:R-:W-:Y:S01]  /*13930*/  BAR.SYNC.DEFER_BLOCKING 0x1, 0x100 ;  /* 0x0044000000007b1d */ /* 0x000fe20000010000 */
[----:B------:R-:W-:-:S02]  /*13940*/  IMAD.MOV.U32 R8, RZ, RZ, c[0x0][0x388] ;  /* 0x0000e200ff087624 */ /* 0x000fc400078e00ff */
[----:B------:R-:W-:-:S03]  /*13950*/  @P1 IMAD.WIDE R12, R232, R13, c[0x0][0x508] ;  /* 0x00014200e80c1625 */ /* 0x000fc600078e020d */
[----:B---3--:R-:W3:Y:S04]  /*13960*/  @P0 LDG.E R9, [R14.64] ;  /* 0x000000120e090981 */ /* 0x008ee8000c1e1900 */
        /* <DEDUP_REMOVED lines=9> */
.L_x_2516:
[----:B--2---:R-:W-:Y:S01]  /*13a00*/  LOP3.LUT R3, R6, 0xffffffe0, RZ, 0xc0, !PT ;  /* 0xffffffe006037812 */ /* 0x004fe200078ec0ff */
[----:B------:R-:W1:Y:S01]  /*13a10*/  S2R R75, SR_CTAID.X ;  /* 0x00000000004b7919 */ /* 0x000e620000002500 */
[----:B------:R-:W-:Y:S01]  /*13a20*/  SHF.R.S32.HI R9, RZ, 0x1f, R2 ;  /* 0x0000001fff097819 */ /* 0x000fe20000011402 */
[----:B------:R-:W-:Y:S01]  /*13a30*/  IMAD.MOV.U32 R13, RZ, RZ, c[0x0][0x4e8] ;  /* 0x00013a00ff0d7624 */ /* 0x000fe200078e00ff */
[----:B------:R-:W-:Y:S01]  /*13a40*/  LEA.HI R10, R11, R11, RZ, 0x1 ;  /* 0x0000000b0b0a7211 */ /* 0x000fe200078f08ff */
[----:B------:R-:W-:Y:S01]  /*13a50*/  IMAD.IADD R6, R0, 0x1, -R3 ;  /* 0x0000000100067824 */ /* 0x000fe200078e0a03 */
[----:B------:R-:W2:Y:S01]  /*13a60*/  S2R R12, SR_CTAID.Y ;  /* 0x00000000000c7919 */ /* 0x000ea20000002600 */
[----:B------:R-:W-:Y:S01]  /*13a70*/  LEA.HI R9, R9, R2, RZ, 0x3 ;  /* 0x0000000209097211 */ /* 0x000fe200078f18ff */
[----:B------:R-:W-:Y:S01]  /*13a80*/  IMAD.WIDE.U32 R18, R20, c[0x0][0x3a0], RZ ;  /* 0x0000e80014127a25 */ /* 0x000fe200078e00ff */
[----:B------:R-:W-:Y:S01]  /*13a90*/  LOP3.LUT R10, R10, 0x1ffffffe, RZ, 0xc0, !PT ;  /* 0x1ffffffe0a0a7812 */ /* 0x000fe200078ec0ff */
[----:B------:R-:W-:Y:S01]  /*13aa0*/  BSSY B0, `(.L_x_2517) ;  /* 0x000008c000007945 */ /* 0x000fe20003800000 */
[----:B------:R-:W-:Y:S01]  /*13ab0*/  SHF.R.S32.HI R3, RZ, 0x1f, R6 ;  /* 0x0000001fff037819 */ /* 0x000fe20000011406 */
[----:B------:R-:W-:Y:S01]  /*13ac0*/  IMAD.MOV.U32 R23, RZ, RZ, R21 ;  /* 0x000000ffff177224 */ /* 0x000fe200078e0015 */
[----:B------:R-:W-:Y:S01]  /*13ad0*/  LOP3.LUT R9, R9, 0xffffff8, RZ, 0xc0, !PT ;  /* 0x0ffffff809097812 */ /* 0x000fe200078ec0ff */
[----:B------:R-:W-:Y:S01]  /*13ae0*/  IMAD.IADD R11, R11, 0x1, -R10 ;  /* 0x000000010b0b7824 */ /* 0x000fe200078e0a0a */
[----:B------:R-:W-:-:S02]  /*13af0*/  LEA.HI R3, R3, R6, RZ, 0x2 ;  /* 0x0000000603037211 */ /* 0x000fc400078f10ff */
[----:B------:R-:W-:Y:S02]  /*13b00*/  IADD3 R2, -R9, R2, RZ ;  /* 0x0000000209027210 */ /* 0x000fe40007ffe1ff */
[-C--:B------:R-:W-:Y:S02]  /*13b10*/  LEA.HI R16, R5, R0.reuse, RZ, 0x3 ;  /* 0x0000000005107211 */ /* 0x080fe400078f18ff */
[----:B------:R-:W-:Y:S02]  /*13b20*/  SHF.R.S32.HI R3, RZ, 0x2, R3 ;  /* 0x00000002ff037819 */ /* 0x000fe40000011403 */
[----:B------:R-:W-:Y:S02]  /*13b30*/  ISETP.NE.AND P1, PT, R13, 0x1, PT ;  /* 0x000000010d00780c */ /* 0x000fe40003f25270 */
[----:B------:R-:W-:Y:S01]  /*13b40*/  LOP3.LUT R9, R16, 0xfffffff8, RZ, 0xc0, !PT ;  /* 0xfffffff810097812 */ /* 0x000fe200078ec0ff */
[----:B------:R-:W-:Y:S01]  /*13b50*/  IMAD R2, R2, 0x10, R3 ;  /* 0x0000001002027824 */ /* 0x000fe200078e0203 */
[-C--:B------:R-:W-:Y:S01]  /*13b60*/  LEA.HI R5, R5, R0.reuse, RZ, 0x6 ;  /* 0x0000000005057211 */ /* 0x080fe200078f30ff */
[----:B------:R-:W-:Y:S01]  /*13b70*/  IMAD R3, R21, c[0x0][0x3a0], RZ ;  /* 0x0000e80015037a24 */ /* 0x000fe200078e02ff */
[----:B------:R-:W-:Y:S01]  /*13b80*/  IADD3 R9, -R9, R0, RZ ;  /* 0x0000000009097210 */ /* 0x000fe20007ffe1ff */
[----:B------:R-:W-:Y:S01]  /*13b90*/  IMAD R0, R11, 0x8, R2 ;  /* 0x000000080b007824 */ /* 0x000fe200078e0202 */
[----:B--2---:R-:W-:Y:S01]  /*13ba0*/  SHF.R.S32.HI R15, RZ, 0x1f, R12 ;  /* 0x0000001fff0f7819 */ /* 0x004fe2000001140c */
[----:B------:R-:W-:Y:S01]  /*13bb0*/  IMAD R3, R20, c[0x0][0x3a4], R3 ;  /* 0x0000e90014037a24 */ /* 0x000fe200078e0203 */
[----:B------:R-:W-:Y:S01]  /*13bc0*/  MOV R22, R20 ;  /* 0x0000001400167202 */ /* 0x000fe20000000f00 */
[----:B-1----:R-:W-:Y:S01]  /*13bd0*/  IMAD R0, R75, 0x80, R0 ;  /* 0x000000804b007824 */ /* 0x002fe200078e0200 */
[----:B------:R-:W-:Y:S01]  /*13be0*/  SHF.R.S32.HI R16, RZ, 0x3, R16 ;  /* 0x00000003ff107819 */ /* 0x000fe20000011410 */
[----:B------:R-:W-:Y:S01]  /*13bf0*/  IMAD.IADD R19, R19, 0x1, R3 ;  /* 0x0000000113137824 */ /* 0x000fe200078e0203 */
[----:B------:R-:W-:Y:S01]  /*13c00*/  LOP3.LUT P2, RZ, R6, 0x3, RZ, 0xc0, !PT ;  /* 0x0000000306ff7812 */ /* 0x000fe2000784c0ff */
[----:B------:R-:W-:Y:S01]  /*13c10*/  @P1 IMAD.HI.U32 R3, R0, c[0x0][0x4ec], RZ ;  /* 0x00013b0000031a27 */ /* 0x000fe200078e00ff */
[----:B------:R-:W-:-:S02]  /*13c20*/  MOV R20, R0 ;  /* 0x0000000000147202 */ /* 0x000fc40000000f00 */
[----:B------:R-:W-:Y:S01]  /*13c30*/  LEA R10, R9, R16, 0x5 ;  /* 0x00000010090a7211 */ /* 0x000fe200078e28ff */
[----:B------:R-:W-:Y:S01]  /*13c40*/  IMAD R11, R15, c[0x0][0x490], RZ ;  /* 0x000124000f0b7a24 */ /* 0x000fe200078e02ff */
[----:B------:R-:W-:Y:S01]  /*13c50*/  @P1 SHF.R.U32.HI R20, RZ, c[0x0][0x4f0], R3 ;  /* 0x00013c00ff141a19 */ /* 0x000fe20000011603 */
[----:B------:R-:W-:Y:S01]  /*13c60*/  IMAD.WIDE.U32 R22, R12, c[0x0][0x490], R22 ;  /* 0x000124000c167a25 */ /* 0x000fe200078e0016 */
[----:B------:R-:W-:Y:S02]  /*13c70*/  SHF.R.S32.HI R3, RZ, 0x1f, R232 ;  /* 0x0000001fff037819 */ /* 0x000fe400000114e8 */
[----:B------:R-:W-:Y:S01]  /*13c80*/  SEL R232, R232, RZ, !P0 ;  /* 0x000000ffe8e87207 */ /* 0x000fe20004000000 */
[----:B------:R-:W-:Y:S01]  /*13c90*/  IMAD R11, R12, c[0x0][0x494], R11 ;  /* 0x000125000c0b7a24 */ /* 0x000fe200078e020b */
[----:B------:R-:W-:Y:S01]  /*13ca0*/  SEL R3, R3, RZ, !P0 ;  /* 0x000000ff03037207 */ /* 0x000fe20004000000 */
[----:B------:R-:W-:Y:S02]  /*13cb0*/  IMAD R15, R15, c[0x0][0x3e8], RZ ;  /* 0x0000fa000f0f7a24 */ /* 0x000fe400078e02ff */
[----:B------:R-:W-:-:S02]  /*13cc0*/  IMAD.IADD R23, R23, 0x1, R11 ;  /* 0x0000000117177824 */ /* 0x000fc400078e020b */
[----:B------:R-:W-:Y:S02]  /*13cd0*/  IMAD.MOV R11, RZ, RZ, -R20 ;  /* 0x000000ffff0b7224 */ /* 0x000fe400078e0a14 */
[C---:B------:R-:W-:Y:S02]  /*13ce0*/  IMAD R15, R12.reuse, c[0x0][0x3ec], R15 ;  /* 0x0000fb000c0f7a24 */ /* 0x040fe400078e020f */
[----:B------:R-:W-:-:S04]  /*13cf0*/  IMAD.WIDE.U32 R12, R12, c[0x0][0x3e8], R18 ;  /* 0x0000fa000c0c7a25 */ /* 0x000fc800078e0012 */
[----:B------:R-:W-:Y:S01]  /*13d00*/  IMAD R11, R11, c[0x0][0x4e8], R0 ;  /* 0x00013a000b0b7a24 */ /* 0x000fe200078e0200 */
[----:B------:R-:W-:Y:S01]  /*13d10*/  IADD3 R13, R13, R15, RZ ;  /* 0x0000000f0d0d7210 */ /* 0x000fe20007ffe0ff */
[----:B------:R-:W-:Y:S01]  /*13d20*/  IMAD R17, R3, c[0x0][0x498], RZ ;  /* 0x0001260003117a24 */ /* 0x000fe200078e02ff */
[----:B------:R-:W-:Y:S01]  /*13d30*/  SHF.R.S32.HI R15, RZ, 0x1f, R20 ;  /* 0x0000001fff0f7819 */ /* 0x000fe20000011414 */
[----:B------:R-:W-:-:S04]  /*13d40*/  IMAD.WIDE.U32 R22, R232, c[0x0][0x498], R22 ;  /* 0x00012600e8167a25 */ /* 0x000fc800078e0016 */
[----:B------:R-:W-:Y:S01]  /*13d50*/  IMAD R14, R232, c[0x0][0x49c], R17 ;  /* 0x00012700e80e7a24 */ /* 0x000fe200078e0211 */
[----:B------:R-:W-:Y:S01]  /*13d60*/  IADD3 R20, P0, R20, R22, RZ ;  /* 0x0000001614147210 */ /* 0x000fe20007f1e0ff */
[----:B------:R-:W-:Y:S01]  /*13d70*/  IMAD.SHL.U32 R0, R16, 0x40, RZ ;  /* 0x0000004010007824 */ /* 0x000fe200078e00ff */
[----:B------:R-:W-:Y:S01]  /*13d80*/  SHF.R.S32.HI R17, RZ, 0x1f, R11 ;  /* 0x0000001fff117819 */ /* 0x000fe2000001140b */
[----:B------:R-:W-:Y:S01]  /*13d90*/  IMAD R10, R75, 0x80, R10 ;  /* 0x000000804b0a7824 */ /* 0x000fe200078e020a */
[----:B------:R-:W-:Y:S01]  /*13da0*/  IADD3.X R21, R15, R23, R14, P0, !PT ;  /* 0x000000170f157210 */ /* 0x000fe200007fe40e */
[----:B------:R-:W-:Y:S01]  /*13db0*/  IMAD.WIDE.U32 R12, R232, c[0x0][0x3f0], R12 ;  /* 0x0000fc00e80c7a25 */ /* 0x000fe200078e000c */
[----:B------:R-:W-:-:S03]  /*13dc0*/  LOP3.LUT R15, R0, 0x1c0, RZ, 0xc0, !PT ;  /* 0x000001c0000f7812 */ /* 0x000fc600078ec0ff */
[----:B------:R-:W-:Y:S02]  /*13dd0*/  IMAD R14, R17, c[0x0][0x488], RZ ;  /* 0x00012200110e7a24 */ /* 0x000fe400078e02ff */
[----:B------:R-:W-:-:S04]  /*13de0*/  @P1 IMAD.HI.U32 R18, R10, c[0x0][0x4ec], RZ ;  /* 0x00013b000a121a27 */ /* 0x000fc800078e00ff */
[----:B------:R-:W-:Y:S02]  /*13df0*/  IMAD.SHL.U32 R0, R9, 0x8, RZ ;  /* 0x0000000809007824 */ /* 0x000fe400078e00ff */
[----:B------:R-:W-:-:S04]  /*13e00*/  IMAD.WIDE.U32 R20, R11, c[0x0][0x488], R20 ;  /* 0x000122000b147a25 */ /* 0x000fc800078e0014 */
[----:B------:R-:W-:Y:S01]  /*13e10*/  IMAD R14, R11, c[0x0][0x48c], R14 ;  /* 0x000123000b0e7a24 */ /* 0x000fe200078e020e */
[----:B------:R-:W-:Y:S01]  /*13e20*/  LEA R11, P0, R20, c[0x0][0x450], 0x2 ;  /* 0x00011400140b7a11 */ /* 0x000fe200078010ff */
[----:B------:R-:W-:Y:S01]  /*13e30*/  IMAD.MOV.U32 R6, RZ, RZ, R10 ;  /* 0x000000ffff067224 */ /* 0x000fe200078e000a */
[----:B------:R-:W-:Y:S01]  /*13e40*/  @P1 SHF.R.U32.HI R6, RZ, c[0x0][0x4f0], R18 ;  /* 0x00013c00ff061a19 */ /* 0x000fe20000011612 */
[----:B------:R-:W-:Y:S01]  /*13e50*/  IMAD R9, R3, c[0x0][0x3f0], RZ ;  /* 0x0000fc0003097a24 */ /* 0x000fe200078e02ff */
[----:B------:R-:W-:Y:S01]  /*13e60*/  SHF.R.U32.HI R3, RZ, 0x3, R15 ;  /* 0x00000003ff037819 */ /* 0x000fe2000001160f */
[----:B------:R-:W-:Y:S01]  /*13e70*/  SHFL.IDX PT, R32, R11, 0x1, 0x1c1f ;  /* 0x003c1f000b207f89 */ /* 0x000fe200000e0000 */
[----:B------:R-:W-:Y:S01]  /*13e80*/  LOP3.LUT R18, R15, 0x38, R0, 0xf8, !PT ;  /* 0x000000380f127812 */ /* 0x000fe200078ef800 */
[----:B------:R-:W-:Y:S01]  /*13e90*/  IMAD R9, R232, c[0x0][0x3f4], R9 ;  /* 0x0000fd00e8097a24 */ /* 0x000fe200078e0209 */
[----:B------:R-:W-:Y:S01]  /*13ea0*/  IADD3 R15, R21, R14, RZ ;  /* 0x0000000e150f7210 */ /* 0x000fe20007ffe0ff */
[----:B------:R-:W-:Y:S01]  /*13eb0*/  IMAD.MOV R17, RZ, RZ, -R6 ;  /* 0x000000ffff117224 */ /* 0x000fe200078e0a06 */
[----:B------:R-:W-:Y:S01]  /*13ec0*/  SHFL.IDX PT, R14, R11, RZ, 0x1c1f ;  /* 0x001c1fff0b0e7589 */ /* 0x000fe200000e0000 */
[----:B------:R-:W-:Y:S01]  /*13ed0*/  IMAD.IADD R13, R13, 0x1, R9 ;  /* 0x000000010d0d7824 */ /* 0x000fe200078e0209 */
[----:B------:R-:W-:Y:S01]  /*13ee0*/  LEA.HI.X R20, R20, c[0x0][0x454], R15, 0x2, P0 ;  /* 0x0001150014147a11 */ /* 0x000fe200000f140f */
[----:B------:R-:W-:Y:S01]  /*13ef0*/  IMAD R17, R17, c[0x0][0x4e8], R10 ;  /* 0x00013a0011117a24 */ /* 0x000fe200078e020a */
[----:B------:R-:W-:Y:S01]  /*13f00*/  LOP3.LUT R3, R18, R3, RZ, 0x3c, !PT ;  /* 0x0000000312037212 */ /* 0x000fe200078e3cff */
[----:B------:R-:W-:Y:S01]  /*13f10*/  IMAD.WIDE.U32 R12, R6, c[0x0][0x3e0], R12 ;  /* 0x0000f800060c7a25 */ /* 0x000fe200078e000c */
[----:B------:R-:W-:Y:S01]  /*13f20*/  LEA R9, R75, R2, 0x7 ;  /* 0x000000024b097211 */ /* 0x000fe200078e38ff */
[----:B------:R-:W1:Y:S01]  /*13f30*/  SHFL.IDX PT, R15, R20, RZ, 0x1c1f ;  /* 0x001c1fff140f7589 */ /* 0x000e6200000e0000 */
[----:B------:R-:W-:Y:S01]  /*13f40*/  SHF.R.S32.HI R18, RZ, 0x1f, R6 ;  /* 0x0000001fff127819 */ /* 0x000fe20000011406 */
[----:B-----5:R-:W-:Y:S01]  /*13f50*/  IMAD R2, R8, c[0x0][0x4e8], RZ ;  /* 0x00013a0008027a24 */ /* 0x020fe200078e02ff */
[----:B------:R-:W-:Y:S01]  /*13f60*/  IADD3 R21, R9, 0x8, RZ ;  /* 0x0000000809157810 */ /* 0x000fe20007ffe0ff */
[----:B------:R-:W2:Y:S01]  /*13f70*/  SHFL.IDX PT, R33, R20, 0x1, 0x1c1f ;  /* 0x003c1f0014217f89 */ /* 0x000ea200000e0000 */
[----:B------:R-:W-:Y:S01]  /*13f80*/  IMAD.SHL.U32 R8, R5, 0x8, RZ ;  /* 0x0000000805087824 */ /* 0x000fe200078e00ff */
[----:B------:R-:W-:Y:S01]  /*13f90*/  LEA R75, R75, R16, 0x7 ;  /* 0x000000104b4b7211 */ /* 0x000fe200078e38ff */
[----:B------:R-:W-:Y:S01]  /*13fa0*/  IMAD R19, R18, c[0x0][0x3e0], RZ ;  /* 0x0000f80012137a24 */ /* 0x000fe200078e02ff */
[----:B------:R-:W-:-:S02]  /*13fb0*/  ISETP.GE.OR P0, PT, R9, R2, P2 ;  /* 0x000000020900720c */ /* 0x000fc40001706670 */
[----:B------:R-:W-:Y:S01]  /*13fc0*/  ISETP.GE.OR P2, PT, R21, R2, P2 ;  /* 0x000000021500720c */ /* 0x000fe20001746670 */
[----:B------:R-:W-:Y:S01]  /*13fd0*/  IMAD R19, R6, c[0x0][0x3e4], R19 ;  /* 0x0000f90006137a24 */ /* 0x000fe200078e0213 */
[----:B------:R-:W-:Y:S02]  /*13fe0*/  SHF.R.S32.HI R6, RZ, 0x1f, R17 ;  /* 0x0000001fff067819 */ /* 0x000fe40000011411 */
[----:B------:R-:W-:Y:S01]  /*13ff0*/  LOP3.LUT R8, R3, 0x7ffffe00, R8, 0xf8, !PT ;  /* 0x7ffffe0003087812 */ /* 0x000fe200078ef808 */
[----:B------:R-:W-:Y:S02]  /*14000*/  IMAD.IADD R13, R13, 0x1, R19 ;  /* 0x000000010d0d7824 */ /* 0x000fe400078e0213 */
[----:B------:R-:W-:Y:S01]  /*14010*/  IMAD R6, R6, c[0x0][0x3d8], RZ ;  /* 0x0000f60006067a24 */ /* 0x000fe200078e02ff */
[----:B------:R-:W-:Y:S01]  /*14020*/  SHF.L.U32 R76, R8, 0x1, RZ ;  /* 0x00000001084c7819 */ /* 0x000fe200000006ff */
[----:B------:R-:W-:-:S04]  /*14030*/  IMAD.WIDE.U32 R18, R17, c[0x0][0x3d8], R12 ;  /* 0x0000f60011127a25 */ /* 0x000fc800078e000c */
[----:B------:R-:W-:Y:S01]  /*14040*/  IMAD R3, R17, c[0x0][0x3dc], R6 ;  /* 0x0000f70011037a24 */ /* 0x000fe200078e0206 */
[----:B-1----:R1:W-:Y:S01]  /*14050*/  @!P0 ST.E [R14.64], R4 ;  /* 0x000000040e008985 */ /* 0x0023e2000c101912 */
[C---:B------:R-:W-:Y:S02]  /*14060*/  LEA R74, P0, R18.reuse, c[0x0][0x380], 0x1 ;  /* 0x0000e000124a7a11 */ /* 0x040fe400078008ff */
[----:B------:R-:W-:Y:S01]  /*14070*/  IMAD.IADD R3, R19, 0x1, R3 ;  /* 0x0000000113037824 */ /* 0x000fe200078e0203 */
[----:B--2---:R1:W-:Y:S04]  /*14080*/  @!P2 ST.E [R32.64], R7 ;  /* 0x000000072000a985 */ /* 0x0043e8000c101912 */
[----:B------:R1:W2:Y:S01]  /*14090*/  LDS.128 R60, [R76+0x1080] ;  /* 0x001080004c3c7984 */ /* 0x0002a20000000c00 */
[----:B------:R-:W-:-:S02]  /*140a0*/  LEA.HI.X R73, R18, c[0x0][0x384], R3, 0x1, P0 ;  /* 0x0000e10012497a11 */ /* 0x000fc400000f0c03 */
        /* <DEDUP_REMOVED lines=43> */
.L_x_2518:
[----:B--234-:R-:W-:Y:S05]  /*14360*/  BSYNC B0 ;  /* 0x0000000000007941 */ /* 0x01cfea0003800000 */
.L_x_2517:
        /* <DEDUP_REMOVED lines=30> */
.L_x_2520:
[----:B------:R-:W-:Y:S05]  /*14550*/  BSYNC B0 ;  /* 0x0000000000007941 */ /* 0x000fea0003800000 */
.L_x_2519:
        /* <DEDUP_REMOVED lines=30> */
.L_x_2522:
[----:B------:R-:W-:Y:S05]  /*14740*/  BSYNC B0 ;  /* 0x0000000000007941 */ /* 0x000fea0003800000 */
.L_x_2521:
        /* <DEDUP_REMOVED lines=31> */
.L_x_2515:
        /* <DEDUP_REMOVED lines=18> */
.L_x_2523:
        /* <DEDUP_REMOVED lines=15> */
[----:B------:R-:W-:Y:S01]  /*14b50*/  MOV R12, R10 ;  /* 0x0000000a000c7202 */ /* 0x000fe20000000f00 */
[----:B------:R-:W-:Y:S01]  /*14b60*/  IMAD.MOV.U32 R5, RZ, RZ, R7 ;  /* 0x000000ffff057224 */ /* 0x000fe200078e0007 */
[----:B------:R-:W-:-:S13]  /*14b70*/  ISETP.NE.AND P0, PT, R0, 0x1, PT ;  /* 0x000000010000780c */ /* 0x000fda0003f05270 */
[----:B------:R-:W-:-:S05]  /*14b80*/  @P0 IMAD.HI.U32 R2, R7, c[0x0][0x4ec], RZ ;  /* 0x00013b0007020a27 */ /* 0x000fca00078e00ff */
[----:B------:R-:W-:Y:S01]  /*14b90*/  @P0 SHF.R.U32.HI R5, RZ, c[0x0][0x4f0], R2 ;  /* 0x00013c00ff050a19 */ /* 0x000fe20000011602 */
[----:B-1----:R-:W-:Y:S01]  /*14ba0*/  IMAD.WIDE.U32 R12, R3, c[0x0][0x490], R12 ;  /* 0x00012400030c7a25 */ /* 0x002fe200078e000c */
[----:B------:R-:W-:Y:S02]  /*14bb0*/  SHF.R.S32.HI R0, RZ, 0x1f, R3 ;  /* 0x0000001fff007819 */ /* 0x000fe40000011403 */
[----:B------:R-:W-:-:S03]  /*14bc0*/  IADD3 R2, -R5, RZ, RZ ;  /* 0x000000ff05027210 */ /* 0x000fc60007ffe1ff */
[----:B------:R-:W-:Y:S02]  /*14bd0*/  IMAD R0, R0, c[0x0][0x490], RZ ;  /* 0x0001240000007a24 */ /* 0x000fe400078e02ff */
[----:B------:R-:W-:Y:S02]  /*14be0*/  IMAD R2, R2, c[0x0][0x4e8], R7 ;  /* 0x00013a0002027a24 */ /* 0x000fe400078e0207 */
[----:B------:R-:W-:Y:S02]  /*14bf0*/  IMAD R0, R3, c[0x0][0x494], R0 ;  /* 0x0001250003007a24 */ /* 0x000fe400078e0200 */
[----:B------:R-:W-:Y:S01]  /*14c00*/  IMAD R3, R6, c[0x0][0x498], RZ ;  /* 0x0001260006037a24 */ /* 0x000fe200078e02ff */
[----:B------:R-:W-:Y:S01]  /*14c10*/  SHF.R.S32.HI R7, RZ, 0x1f, R2 ;  /* 0x0000001fff077819 */ /* 0x000fe20000011402 */
[----:B------:R-:W-:Y:S01]  /*14c20*/  IMAD.IADD R13, R0, 0x1, R13 ;  /* 0x00000001000d7824 */ /* 0x000fe200078e020d */
[----:B------:R-:W-:Y:S01]  /*14c30*/  SHF.R.S32.HI R0, RZ, 0x1f, R5 ;  /* 0x0000001fff007819 */ /* 0x000fe20000011405 */
[----:B------:R-:W-:-:S02]  /*14c40*/  IMAD R3, R232, c[0x0][0x49c], R3 ;  /* 0x00012700e8037a24 */ /* 0x000fc400078e0203 */
[----:B------:R-:W-:-:S04]  /*14c50*/  IMAD.WIDE.U32 R12, R232, c[0x0][0x498], R12 ;  /* 0x00012600e80c7a25 */ /* 0x000fc800078e000c */
[----:B------:R-:W-:Y:S01]  /*14c60*/  IMAD R7, R7, c[0x0][0x488], RZ ;  /* 0x0001220007077a24 */ /* 0x000fe200078e02ff */
[----:B------:R-:W-:-:S03]  /*14c70*/  IADD3 R12, P0, R5, R12, RZ ;  /* 0x0000000c050c7210 */ /* 0x000fc60007f1e0ff */
[----:B------:R-:W-:Y:S01]  /*14c80*/  IMAD R7, R2, c[0x0][0x48c], R7 ;  /* 0x0001230002077a24 */ /* 0x000fe200078e0207 */
[----:B------:R-:W-:Y:S02]  /*14c90*/  IADD3.X R13, R0, R13, R3, P0, !PT ;  /* 0x0000000d000d7210 */ /* 0x000fe400007fe403 */
[----:B------:R-:W-:-:S03]  /*14ca0*/  MOV R0, 0xff800000 ;  /* 0xff80000000007802 */ /* 0x000fc60000000f00 */
[----:B------:R-:W-:-:S05]  /*14cb0*/  IMAD.WIDE.U32 R12, R2, c[0x0][0x488], R12 ;  /* 0x00012200020c7a25 */ /* 0x000fca00078e000c */
[----:B------:R-:W-:Y:S02]  /*14cc0*/  IADD3 R7, R13, R7, RZ ;  /* 0x000000070d077210 */ /* 0x000fe40007ffe0ff */
[----:B------:R-:W-:-:S04]  /*14cd0*/  LEA R2, P0, R12, c[0x0][0x450], 0x2 ;  /* 0x000114000c027a11 */ /* 0x000fc800078010ff */
[----:B------:R-:W-:-:S05]  /*14ce0*/  LEA.HI.X R3, R12, c[0x0][0x454], R7, 0x2, P0 ;  /* 0x000115000c037a11 */ /* 0x000fca00000f1407 */
[----:B------:R1:W-:Y:S04]  /*14cf0*/  STG.E [R2.64], R0 ;  /* 0x0000000002007986 */ /* 0x0003e8000c101912 */
.L_x_2525:
[----:B------:R-:W-:Y:S05]  /*14d00*/  BSYNC B0 ;  /* 0x0000000000007941 */ /* 0x000fea0003800000 */
.L_x_2524:
[----:B-1----:R-:W1:Y:S01]  /*14d10*/  S2R R3, SR_CTAID.Y ;  /* 0x0000000000037919 */ /* 0x002e620000002600 */
[----:B------:R-:W-:Y:S01]  /*14d20*/  SHF.R.S32.HI R0, RZ, 0x1f, R9 ;  /* 0x0000001fff007819 */ /* 0x000fe20000011409 */
[----:B------:R-:W-:Y:S01]  /*14d30*/  IMAD R13, R11, c[0x0][0x3a0], RZ ;  /* 0x0000e8000b0d7a24 */ /* 0x000fe200078e02ff */
[----:B------:R-:W-:Y:S01]  /*14d40*/  MOV R7, c[0x0][0x4e8] ;  /* 0x00013a0000077a02 */ /* 0x000fe20000000f00 */
[----:B------:R-:W2:Y:S01]  /*14d50*/  S2R R5, SR_CTAID.X ;  /* 0x0000000000057919 */ /* 0x000ea20000002500 */
[-C--:B------:R-:W-:Y:S01]  /*14d60*/  LEA.HI R0, R0, R9.reuse, RZ, 0x3 ;  /* 0x0000000900007211 */ /* 0x080fe200078f18ff */
[C---:B------:R-:W-:Y:S01]  /*14d70*/  IMAD R13, R10.reuse, c[0x0][0x3a4], R13 ;  /* 0x0000e9000a0d7a24 */ /* 0x040fe200078e020d */
[----:B------:R-:W-:Y:S01]  /*14d80*/  ISETP.NE.AND P0, PT, R7, 0x1, PT ;  /* 0x000000010700780c */ /* 0x000fe20003f05270 */
[----:B------:R-:W-:Y:S01]  /*14d90*/  IMAD.WIDE.U32 R10, R10, c[0x0][0x3a0], RZ ;  /* 0x0000e8000a0a7a25 */ /* 0x000fe200078e00ff */
[----:B------:R-:W-:Y:S01]  /*14da0*/  LOP3.LUT R8, R0, 0xfffffff8, RZ, 0xc0, !PT ;  /* 0xfffffff800087812 */ /* 0x000fe200078ec0ff */
[----:B------:R-:W-:Y:S01]  /*14db0*/  BSSY B0, `(.L_x_2526) ;  /* 0x000003f000007945 */ /* 0x000fe20003800000 */
[----:B------:R-:W-:Y:S01]  /*14dc0*/  SHF.R.S32.HI R0, RZ, 0x3, R0 ;  /* 0x00000003ff007819 */ /* 0x000fe20000011400 */
[----:B------:R-:W-:Y:S01]  /*14dd0*/  IMAD.IADD R11, R11, 0x1, R13 ;  /* 0x000000010b0b7824 */ /* 0x000fe200078e020d */
[----:B------:R-:W-:Y:S01]  /*14de0*/  IADD3 R9, -R8, R9, RZ ;  /* 0x0000000908097210 */ /* 0x000fe20007ffe1ff */
[----:B-----5:R-:W-:-:S04]  /*14df0*/  IMAD R4, R4, c[0x0][0x4e8], RZ ;  /* 0x00013a0004047a24 */ /* 0x020fc800078e02ff */
[C---:B------:R-:W-:Y:S01]  /*14e00*/  IMAD R8, R9.reuse, 0x20, R0 ;  /* 0x0000002009087824 */ /* 0x040fe200078e0200 */
[----:B------:R-:W-:Y:S02]  /*14e10*/  SHF.L.U32 R9, R9, 0x3, RZ ;  /* 0x0000000309097819 */ /* 0x000fe400000006ff */
[----:B-1----:R-:W-:Y:S01]  /*14e20*/  SHF.R.S32.HI R2, RZ, 0x1f, R3 ;  /* 0x0000001fff027819 */ /* 0x002fe20000011403 */
[----:B------:R-:W-:Y:S01]  /*14e30*/  IMAD.WIDE.U32 R10, R3, c[0x0][0x3e8], R10 ;  /* 0x0000fa00030a7a25 */ /* 0x000fe200078e000a */
[----:B--2---:R-:W-:-:S03]  /*14e40*/  LEA R8, R5, R8, 0x7 ;  /* 0x0000000805087211 */ /* 0x004fc600078e38ff */
[----:B------:R-:W-:Y:S01]  /*14e50*/  IMAD R2, R2, c[0x0][0x3e8], RZ ;  /* 0x0000fa0002027a24 */ /* 0x000fe200078e02ff */
[----:B------:R-:W-:-:S03]  /*14e60*/  LEA R5, R5, R0, 0x7 ;  /* 0x0000000005057211 */ /* 0x000fc600078e38ff */
[----:B------:R-:W-:Y:S02]  /*14e70*/  IMAD R2, R3, c[0x0][0x3ec], R2 ;  /* 0x0000fb0003027a24 */ /* 0x000fe400078e0202 */
[----:B------:R-:W-:Y:S01]  /*14e80*/  IMAD R3, R6, c[0x0][0x3f0], RZ ;  /* 0x0000fc0006037a24 */ /* 0x000fe200078e02ff */
[----:B------:R-:W-:Y:S01]  /*14e90*/  MOV R6, R8 ;  /* 0x0000000800067202 */ /* 0x000fe20000000f00 */
[----:B------:R-:W-:Y:S02]  /*14ea0*/  IMAD.IADD R11, R2, 0x1, R11 ;  /* 0x00000001020b7824 */ /* 0x000fe400078e020b */
[----:B------:R-:W-:-:S04]  /*14eb0*/  @P0 IMAD.HI.U32 R2, R8, c[0x0][0x4ec], RZ ;  /* 0x00013b0008020a27 */ /* 0x000fc800078e00ff */
[C---:B------:R-:W-:Y:S01]  /*14ec0*/  IMAD R3, R232.reuse, c[0x0][0x3f4], R3 ;  /* 0x0000fd00e8037a24 */ /* 0x040fe200078e0203 */
[----:B------:R-:W-:Y:S01]  /*14ed0*/  @P0 SHF.R.U32.HI R6, RZ, c[0x0][0x4f0], R2 ;  /* 0x00013c00ff060a19 */ /* 0x000fe20000011602 */
[----:B------:R-:W-:-:S03]  /*14ee0*/  IMAD.WIDE.U32 R10, R232, c[0x0][0x3f0], R10 ;  /* 0x0000fc00e80a7a25 */ /* 0x000fc600078e000a */
[--C-:B------:R-:W-:Y:S01]  /*14ef0*/  SHF.R.S32.HI R2, RZ, 0x1f, R6.reuse ;  /* 0x0000001fff027819 */ /* 0x100fe20000011406 */
[----:B------:R-:W-:Y:S01]  /*14f00*/  IMAD.MOV R7, RZ, RZ, -R6 ;  /* 0x000000ffff077224 */ /* 0x000fe200078e0a06 */
[----:B------:R-:W-:-:S03]  /*14f10*/  IADD3 R11, R11, R3, RZ ;  /* 0x000000030b0b7210 */ /* 0x000fc60007ffe0ff */
[----:B------:R-:W-:Y:S02]  /*14f20*/  IMAD R3, R2, c[0x0][0x3e0], RZ ;  /* 0x0000f80002037a24 */ /* 0x000fe400078e02ff */
[----:B------:R-:W-:Y:S01]  /*14f30*/  IMAD R7, R7, c[0x0][0x4e8], R8 ;  /* 0x00013a0007077a24 */ /* 0x000fe200078e0208 */
[----:B------:R-:W-:Y:S01]  /*14f40*/  IADD3 R8, R9, 0x40, RZ ;  /* 0x0000004009087810 */ /* 0x000fe20007ffe0ff */
[----:B------:R-:W-:-:S03]  /*14f50*/  IMAD.WIDE.U32 R10, R6, c[0x0][0x3e0], R10 ;  /* 0x0000f800060a7a25 */ /* 0x000fc600078e000a */
[----:B------:R-:W-:Y:S01]  /*14f60*/  SHF.R.S32.HI R2, RZ, 0x1f, R7 ;  /* 0x0000001fff027819 */ /* 0x000fe20000011407 */
[----:B------:R-:W-:Y:S01]  /*14f70*/  IMAD R3, R6, c[0x0][0x3e4], R3 ;  /* 0x0000f90006037a24 */ /* 0x000fe200078e0203 */
[----:B------:R-:W-:-:S03]  /*14f80*/  IADD3 R6, R9, 0xc0, RZ ;  /* 0x000000c009067810 */ /* 0x000fc60007ffe0ff */
[----:B------:R-:W-:Y:S01]  /*14f90*/  IMAD R2, R2, c[0x0][0x3d8], RZ ;  /* 0x0000f60002027a24 */ /* 0x000fe200078e02ff */
[----:B------:R-:W-:-:S03]  /*14fa0*/  IADD3 R11, R11, R3, RZ ;  /* 0x000000030b0b7210 */ /* 0x000fc60007ffe0ff */
[C---:B------:R-:W-:Y:S02]  /*14fb0*/  IMAD R2, R7.reuse, c[0x0][0x3dc], R2 ;  /* 0x0000f70007027a24 */ /* 0x040fe400078e0202 */
[----:B------:R-:W-:Y:S01]  /*14fc0*/  IMAD.WIDE.U32 R10, R7, c[0x0][0x3d8], R10 ;  /* 0x0000f600070a7a25 */ /* 0x000fe200078e000a */
[----:B------:R-:W-:-:S03]  /*14fd0*/  IADD3 R7, R9, 0x80, RZ ;  /* 0x0000008009077810 */ /* 0x000fc60007ffe0ff */
        /* <DEDUP_REMOVED lines=28> */
.L_x_2527:
[----:B------:R-:W-:Y:S05]  /*151a0*/  BSYNC B0 ;  /* 0x0000000000007941 */ /* 0x000fea0003800000 */
.L_x_2526:
        /* <DEDUP_REMOVED lines=27> */
.L_x_2529:
[----:B------:R-:W-:Y:S05]  /*15360*/  BSYNC B0 ;  /* 0x0000000000007941 */ /* 0x000fea0003800000 */
.L_x_2528:
        /* <DEDUP_REMOVED lines=27> */
.L_x_2531:
[----:B------:R-:W-:Y:S05]  /*15520*/  BSYNC B0 ;  /* 0x0000000000007941 */ /* 0x000fea0003800000 */
.L_x_2530:
        /* <DEDUP_REMOVED lines=28> */
.L_x_2532:
        /* <DEDUP_REMOVED lines=9> */
.L_x_3029:


//--------------------- .text._ZN7cutlass13device_kernelIN5flash19enable_sm80_to_sm89INS1_16FlashAttnFwdSm80INS1_25CollectiveMainloopFwdSm80ILi8ELi1ELb0EN4cute5tupleIJNS5_1CILi128EEENS7_ILi48EEENS7_ILi256EEEEEELi256ENS_6half_tEfNS_4arch4Sm80ELb0ELb1ELb0ELb1ELb0ELb1ELb1ELb0EEENS1_21CollectiveEpilogueFwdINS6_IJS8_SA_S9_EEENS6_IJNS7_ILi1EEESI_SI_EEESC_SE_Li256ELb1ELb1ELb0ELb0EEENS1_19SingleTileSchedulerILb1ELb0ELb1ELi128EEEEEEEEEvNT_6ParamsE --------------------------
	.section	.text._ZN7cutlass13device_kernelIN5flash19enable_sm80_to_sm89INS1_16FlashAttnFwdSm80INS1_25CollectiveMainloopFwdSm80ILi8ELi1ELb0EN4cute5tupleIJNS5_1CILi128EEENS7_ILi48EEENS7_ILi256EEEEEELi256ENS_6half_tEfNS_4arch4Sm80ELb0ELb1ELb0ELb1ELb0ELb1ELb1ELb0EEENS1_21CollectiveEpilogueFwdINS6_IJS8_SA_S9_EEENS6_IJNS7_ILi1EEESI_SI_EEESC_SE_Li256ELb1ELb1ELb0ELb0EEENS1_19SingleTileSchedulerILb1ELb0ELb1ELi128EEEEEEEEEvNT_6ParamsE,"ax",@progbits
	.sectioninfo	@"SHI_REGISTERS=250"
	.align	128
.text._ZN7cutlass13device_kernelIN5flash19enable_sm80_to_sm89INS1_16FlashAttnFwdSm80INS1_25CollectiveMainloopFwdSm80ILi8ELi1ELb0EN4cute5tupleIJNS5_1CILi128EEENS7_ILi48EEENS7_ILi256EEEEEELi256ENS_6half_tEfNS_4arch4Sm80ELb0ELb1ELb0ELb1ELb0ELb1ELb1ELb0EEENS1_21CollectiveEpilogueFwdINS6_IJS8_SA_S9_EEENS6_IJNS7_ILi1EEESI_SI_EEESC_SE_Li256ELb1ELb1ELb0ELb0EEENS1_19SingleTileSchedulerILb1ELb0ELb1ELi128EEEEEEEEEvNT_6ParamsE:
        .type           _ZN7cutlass13device_kernelIN5flash19enable_sm80_to_sm89INS1_16FlashAttnFwdSm80INS1_25CollectiveMainloopFwdSm80ILi8ELi1ELb0EN4cute5tupleIJNS5_1CILi128EEENS7_ILi48EEENS7_ILi256EEEEEELi256ENS_6half_tEfNS_4arch4Sm80ELb0ELb1ELb0ELb1ELb0ELb1ELb1ELb0EEENS1_21CollectiveEpilogueFwdINS6_IJS8_SA_S9_EEENS6_IJNS7_ILi1EEESI_SI_EEESC_SE_Li256ELb1ELb1ELb0ELb0EEENS1_19SingleTileSchedulerILb1ELb0ELb1ELi128EEEEEEEEEvNT_6ParamsE,@function
        .size           _ZN7cutlass13device_kernelIN5flash19enable_sm80_to_sm89INS1_16FlashAttnFwdSm80INS1_25CollectiveMainloopFwdSm80ILi8ELi1ELb0EN4cute5tupleIJNS5_1CILi128EEENS7_ILi48EEENS7_ILi256EEEEEELi256ENS_6half_tEfNS_4arch4Sm80ELb0ELb1ELb0ELb1ELb0ELb1ELb1ELb0EEENS1_21CollectiveEpilogueFwdINS6_IJS8_SA_S9_EEENS6_IJNS7_ILi1EEESI_SI_EEESC_SE_Li256ELb1ELb1ELb0ELb0EEENS1_19SingleTileSchedulerILb1ELb0ELb1ELi128EEEEEEEEEvNT_6ParamsE,(.L_x_3030 - _ZN7cutlass13device_kernelIN5flash19enable_sm80_to_sm89INS1_16FlashAttnFwdSm80INS1_25CollectiveMainloopFwdSm80ILi8ELi1ELb0EN4cute5tupleIJNS5_1CILi128EEENS7_ILi48EEENS7_ILi256EEEEEELi256ENS_6half_tEfNS_4arch4Sm80ELb0ELb1ELb0ELb1ELb0ELb1ELb1ELb0EEENS1_21CollectiveEpilogueFwdINS6_IJS8_SA_S9_EEENS6_IJNS7_ILi1EEESI_SI_EEESC_SE_Li256ELb1ELb1ELb0ELb0EEENS1_19SingleTileSchedulerILb1ELb0ELb1ELi128EEEEEEEEEvNT_6ParamsE)
        .other          _ZN7cutlass13device_kernelIN5flash19enable_sm80_to_sm89INS1_16FlashAttnFwdSm80INS1_25CollectiveMainloopFwdSm80ILi8ELi1ELb0EN4cute5tupleIJNS5_1CILi128EEENS7_ILi48EEENS7_ILi256EEEEEELi256ENS_6half_tEfNS_4arch4Sm80ELb0ELb1ELb0ELb1ELb0ELb1ELb1ELb0EEENS1_21CollectiveEpilogueFwdINS6_IJS8_SA_S9_EEENS6_IJNS7_ILi1EEESI_SI_EEESC_SE_Li256ELb1ELb1ELb0ELb0EEENS1_19SingleTileSchedulerILb1ELb0ELb1ELi128EEEEEEEEEvNT_6ParamsE,@"STO_CUDA_ENTRY STV_DEFAULT"
_ZN7cutlass13device_kernelIN5flash19enable_sm80_to_sm89INS1_16FlashAttnFwdSm80INS1_25CollectiveMainloopFwdSm80ILi8ELi1ELb0EN4cute5tupleIJNS5_1CILi128EEENS7_ILi48EEENS7_ILi256EEEEEELi256ENS_6half_tEfNS_4arch4Sm80ELb0ELb1ELb0ELb1ELb0ELb1ELb1ELb0EEENS1_21CollectiveEpilogueFwdINS6_IJS8_SA_S9_EEENS6_IJNS7_ILi1EEESI_SI_EEESC_SE_Li256ELb1ELb1ELb0ELb0EEENS1_19SingleTileSchedulerILb1ELb0ELb1ELi128EEEEEEEEEvNT_6ParamsE:
        /* <DEDUP_REMOVED lines=20> */
.L_x_2534:
        /* <DEDUP_REMOVED lines=13> */
.L_x_2536:
[----:B------:R-:W-:Y:S02]  /*0210*/  ULDC UR6, c[0x0][0x54c] ;  /* 0x0001530000067ab9 */ /* 0x000fe40000000800 */
.L_x_2535:
[----:B------:R-:W-:Y:S02]  /*0220*/  ULDC UR4, c[0x0][0x548] ;  /* 0x0001520000047ab9 */ /* 0x000fe40000000800 */
[----:B------:R-:W-:-:S02]  /*0230*/  USHF.L.U32 UR19, UR18, 0x7, URZ ;  /* 0x0000000712137899 */ /* 0x000fc4000800063f */
[----:B------:R-:W-:-:S04]  /*0240*/  UIMAD UR4, UR6, UR4, URZ ;  /* 0x00000004060472a4 */ /* 0x000fc8000f8e023f */
[----:B------:R-:W-:-:S04]  /*0250*/  UISETP.GE.AND UP0, UPT, UR19, UR4, UPT ;  /* 0x000000041300728c */ /* 0x000fc8000bf06270 */
[----:B------:R-:W-:Y:S01]  /*0260*/  USEL UR24, UR24, 0xffffffff, !UP0 ;  /* 0xffffffff18187887 */ /* 0x000fe2000c000000 */
[----:B------:R-:W-:Y:S05]  /*0270*/  BRA `(.L_x_2537) ;  /* 0x000001b000007947 */ /* 0x000fea0003800000 */
.L_x_2533:
        /* <DEDUP_REMOVED lines=8> */
.L_x_2538:
        /* <DEDUP_REMOVED lines=13> */
.L_x_2540:
[----:B------:R-:W-:Y:S02]  /*03d0*/  ULDC UR6, c[0x0][0x54c] ;  /* 0x0001530000067ab9 */ /* 0x000fe40000000800 */
.L_x_2539:
[----:B------:R-:W-:Y:S02]  /*03e0*/  ULDC UR4, c[0x0][0x548] ;  /* 0x0001520000047ab9 */ /* 0x000fe40000000800 */
[----:B------:R-:W-:-:S02]  /*03f0*/  USHF.L.U32 UR19, UR18, 0x7, URZ ;  /* 0x0000000712137899 */ /* 0x000fc4000800063f */
[----:B------:R-:W-:-:S04]  /*0400*/  UIMAD UR4, UR6, UR4, URZ ;  /* 0x00000004060472a4 */ /* 0x000fc8000f8e023f */
[----:B------:R-:W-:-:S04]  /*0410*/  UISETP.GE.AND UP0, UPT, UR19, UR4, UPT ;  /* 0x000000041300728c */ /* 0x000fc8000bf06270 */
[----:B------:R-:W-:-:S06]  /*0420*/  USEL UR24, UR24, 0xffffffff, !UP0 ;  /* 0xffffffff18187887 */ /* 0x000fcc000c000000 */
.L_x_2537:
        /* <DEDUP_REMOVED lines=65> */
.L_x_2541:
        /* <DEDUP_REMOVED lines=10> */
.L_x_2542:
[----:B------:R-:W-:Y:S05]  /*08e0*/  @!P2 BRA `(.L_x_2543) ;  /* 0x000000500000a947 */ /* 0x000fea0003800000 */
[----:B-1----:R-:W2:Y:S04]  /*08f0*/  LDG.E R0, [R8.64] ;  /* 0x0000001e08007981 */ /* 0x002ea8000c1e1900 */
[----:B----4-:R-:W4:Y:S01]  /*0900*/  LDG.E R2, [R8.64+0x4] ;  /* 0x0000041e08027981 */ /* 0x010f22000c1e1900 */
[----:B--2---:R-:W1:Y:S08]  /*0910*/  R2UR UR38, R0 ;  /* 0x00000000002673c2 */ /* 0x004e7000000e0000 */
[----:B----4-:R-:W1:Y:S02]  /*0920*/  R2UR UR6, R2 ;  /* 0x00000000020673c2 */ /* 0x010e6400000e0000 */
[----:B-1----:R-:W-:-:S06]  /*0930*/  UIADD3 UR38, -UR38, UR6, URZ ;  /* 0x0000000626267290 */ /* 0x002fcc000fffe13f */
.L_x_2543:
        /* <DEDUP_REMOVED lines=15> */
[----:B------:R-:W-:Y:S02]  /*0a30*/  ULDC.64 UR6, c[0x0][0x2c8] ;  /* 0x0000b20000067ab9 */ /* 0x000fe40000000a00 */
[----:B------:R-:W-:-:S05]  /*0a40*/  UP2UR UR26, UPR, URZ, 0x2 ;  /* 0x000000023f1a7883 */ /* 0x000fca0008000000 */
        /* <DEDUP_REMOVED lines=10> */
[----:B------:R-:W-:-:S02]  /*0af0*/  UIADD3 UR14, UR15, 0x1, -UR23 ;  /* 0x000000010f0e7890 */ /* 0x000fc4000fffe817 */
[----:B------:R-:W-:Y:S02]  /*0b00*/  UP2UR UR25, UPR, URZ, 0x1 ;  /* 0x000000013f197883 */ /* 0x000fe40008000000 */
        /* <DEDUP_REMOVED lines=14> */
.L_x_2545:
[----:B------:R-:W-:Y:S02]  /*0bf0*/  UISETP.NE.AND UP0, UPT, UR7, 0x1, UPT ;  /* 0x000000010700788c */ /* 0x000fe4000bf05270 */
[----:B------:R-:W-:Y:S02]  /*0c00*/  ULDC.64 UR8, c[0x0][0x330] ;  /* 0x0000cc0000087ab9 */ /* 0x000fe40000000a00 */
[----:B------:R-:W-:-:S07]  /*0c10*/  UIMAD.WIDE.U32 UR12, UR6, UR8, URZ ;  /* 0x00000008060c72a5 */ /* 0x000fce000f8e003f */
[----:B------:R-:W-:Y:S02]  /*0c20*/  @UP0 USHF.R.U32.HI UR6, URZ, UR9, UR13 ;  /* 0x000000093f060299 */ /* 0x000fe4000801160d */
.L_x_2546:
[----:B------:R-:W-:Y:S02]  /*0c30*/  ULDC UR8, c[0x0][0x32c] ;  /* 0x0000cb0000087ab9 */ /* 0x000fe40000000800 */
[----:B------:R-:W-:-:S04]  /*0c40*/  UIMAD UR8, UR6, UR7, UR8 ;  /* 0x00000007060872a4 */ /* 0x000fc8000f8e0208 */
[----:B------:R-:W-:-:S04]  /*0c50*/  UISETP.LT.AND UP0, UPT, UR11, UR8, UPT ;  /* 0x000000080b00728c */ /* 0x000fc8000bf01270 */
[----:B------:R-:W-:Y:S02]  /*0c60*/  USEL UR11, UR11, UR8, UP0 ;  /* 0x000000080b0b7287 */ /* 0x000fe40008000000 */
.L_x_2544:
[----:B-1----:R-:W-:Y:S02]  /*0c70*/  UISETP.NE.AND UP0, UPT, UR26, URZ, UPT ;  /* 0x0000003f1a00728c */ /* 0x002fe4000bf05270 */
[----:B------:R-:W-:Y:S02]  /*0c80*/  ULDC.64 UR8, c[0x0][0x2c8] ;  /* 0x0000b20000087ab9 */ /* 0x000fe40000000a00 */
[----:B------:R-:W-:Y:S02]  /*0c90*/  UIMAD.WIDE.U32 UR32, UR19, UR8, URZ ;  /* 0x00000008132072a5 */ /* 0x000fe4000f8e003f */
[----:B------:R-:W-:Y:S02]  /*0ca0*/  UMOV UR6, UR19 ;  /* 0x0000001300067c82 */ /* 0x000fe40008000000 */
[----:B------:R-:W-:Y:S02]  /*0cb0*/  UIADD3 UR28, UR15, 0x2f, URZ ;  /* 0x0000002f0f1c7890 */ /* 0x000fe4000fffe03f */
[----:B------:R-:W-:-:S02]  /*0cc0*/  UIADD3 UR13, UR15, -UR23, URZ ;  /* 0x800000170f0d7290 */ /* 0x000fc4000fffe03f */
[----:B------:R-:W-:Y:S02]  /*0cd0*/  @UP0 UMOV UR27, UR33 ;  /* 0x00000021001b0c82 */ /* 0x000fe40008000000 */
[----:B------:R-:W-:Y:S02]  /*0ce0*/  @UP0 USHF.R.U32.HI UR6, URZ, UR9, UR27 ;  /* 0x000000093f060299 */ /* 0x000fe4000801161b */
[----:B------:R-:W-:Y:S02]  /*0cf0*/  UISETP.GE.AND UP0, UPT, UR7, 0x1, UPT ;  /* 0x000000010700788c */ /* 0x000fe4000bf06270 */
[----:B------:R-:W-:Y:S02]  /*0d00*/  UIMAD.WIDE UR28, UR28, 0x2aaaaaab, URZ ;  /* 0x2aaaaaab1c1c78a5 */ /* 0x000fe4000f8e023f */
[----:B------:R-:W-:Y:S02]  /*0d10*/  UIADD3 UR9, UR13, UR6, URZ ;  /* 0x000000060d097290 */ /* 0x000fe4000fffe03f */
[----:B------:R-:W-:Y:S01]  /*0d20*/  PLOP3.LUT P0, PT, PT, PT, UP0, 0x40, 0x0 ;  /* 0x000000000000781c */ /* 0x000fe20003f0e808 */
[----:B------:R-:W-:-:S02]  /*0d30*/  ULDC UR8, c[0x0][0x324] ;  /* 0x0000c90000087ab9 */ /* 0x000fc40000000800 */
[----:B------:R-:W-:Y:S02]  /*0d40*/  UMOV UR27, UR29 ;  /* 0x0000001d001b7c82 */ /* 0x000fe40008000000 */
[----:B------:R-:W-:Y:S02]  /*0d50*/  USHF.R.U32.HI UR12, URZ, 0x1f, UR27 ;  /* 0x0000001f3f0c7899 */ /* 0x000fe4000801161b */
[----:B------:R-:W-:Y:S02]  /*0d60*/  UIADD3 UR8, UR9, -UR8, URZ ;  /* 0x8000000809087290 */ /* 0x000fe4000fffe03f */
[----:B------:R-:W-:-:S04]  /*0d70*/  ULEA.HI.SX32 UR12, UR27, UR12, 0x1d ;  /* 0x0000000c1b0c7291 */ /* 0x000fc8000f8fea3f */
        /* <DEDUP_REMOVED lines=12> */
.L_x_2548:
[----:B------:R-:W-:-:S03]  /*0e40*/  UISETP.NE.AND UP0, UPT, UR7, 0x1, UPT ;  /* 0x000000010700788c */ /* 0x000fc6000bf05270 */
[----:B------:R-:W-:Y:S02]  /*0e50*/  ULDC.64 UR6, c[0x0][0x330] ;  /* 0x0000cc0000067ab9 */ /* 0x000fe40000000a00 */
[----:B------:R-:W-:-:S07]  /*0e60*/  UIMAD.WIDE.U32 UR28, UR9, UR6, URZ ;  /* 0x00000006091c72a5 */ /* 0x000fce000f8e003f */
[----:B------:R-:W-:Y:S02]  /*0e70*/  @UP0 UMOV UR27, UR29 ;  /* 0x0000001d001b0c82 */ /* 0x000fe40008000000 */
[----:B------:R-:W-:Y:S02]  /*0e80*/  @UP0 USHF.R.U32.HI UR9, URZ, UR7, UR27 ;  /* 0x000000073f090299 */ /* 0x000fe4000801161b */
.L_x_2549:
[----:B------:R-:W-:Y:S02]  /*0e90*/  ULDC UR6, c[0x0][0x32c] ;  /* 0x0000cb0000067ab9 */ /* 0x000fe40000000800 */
[----:B------:R-:W-:-:S04]  /*0ea0*/  UIMAD UR6, UR9, UR6, URZ ;  /* 0x00000006090672a4 */ /* 0x000fc8000f8e023f */
[----:B------:R-:W-:-:S04]  /*0eb0*/  UISETP.LT.AND UP0, UPT, UR8, UR6, UPT ;  /* 0x000000060800728c */ /* 0x000fc8000bf01270 */
[----:B------:R-:W-:Y:S02]  /*0ec0*/  USEL UR8, UR8, UR6, !UP0 ;  /* 0x0000000608087287 */ /* 0x000fe4000c000000 */
.L_x_2547:
[----:B------:R-:W-:Y:S02]  /*0ed0*/  UIADD3 UR9, UR11, 0x2f, URZ ;  /* 0x0000002f0b097890 */ /* 0x000fe4000fffe03f */
[----:B------:R-:W-:Y:S02]  /*0ee0*/  UIMAD.WIDE UR6, UR8, 0x2aaaaaab, URZ ;  /* 0x2aaaaaab080678a5 */ /* 0x000fe4000f8e023f */
[----:B------:R-:W-:Y:S02]  /*0ef0*/  UIMAD.WIDE UR8, UR9, 0x2aaaaaab, URZ ;  /* 0x2aaaaaab090878a5 */ /* 0x000fe4000f8e023f */
[----:B------:R-:W-:Y:S02]  /*0f00*/  USHF.R.U32.HI UR6, URZ, 0x1f, UR7 ;  /* 0x0000001f3f067899 */ /* 0x000fe40008011607 */
[----:B------:R-:W-:Y:S02]  /*0f10*/  USHF.R.U32.HI UR8, URZ, 0x1f, UR9 ;  /* 0x0000001f3f087899 */ /* 0x000fe40008011609 */
[----:B------:R-:W-:-:S02]  /*0f20*/  ULEA.HI.SX32 UR6, UR7, UR6, 0x1d ;  /* 0x0000000607067291 */ /* 0x000fc4000f8fea3f */
[----:B------:R-:W-:Y:S02]  /*0f30*/  ULEA.HI.SX32 UR8, UR9, UR8, 0x1d ;  /* 0x0000000809087291 */ /* 0x000fe4000f8fea3f */
[----:B------:R-:W-:Y:S02]  /*0f40*/  UISETP.LT.AND UP1, UPT, URZ, UR6, UPT ;  /* 0x000000063f00728c */ /* 0x000fe4000bf21270 */
[----:B------:R-:W-:Y:S02]  /*0f50*/  UISETP.LT.AND UP0, UPT, UR8, UR12, UPT ;  /* 0x0000000c0800728c */ /* 0x000fe4000bf01270 */
[----:B------:R-:W-:Y:S02]  /*0f60*/  USEL UR6, URZ, UR6, !UP1 ;  /* 0x000000063f067287 */ /* 0x000fe4000c800000 */
[----:B------:R-:W-:Y:S02]  /*0f70*/  USEL UR8, UR8, UR12, UP0 ;  /* 0x0000000c08087287 */ /* 0x000fe40008000000 */
[----:B------:R-:W-:-:S02]  /*0f80*/  UIMAD UR6, UR6, 0x30, -UR10 ;  /* 0x00000030060678a4 */ /* 0x000fc4000f8e0a0a */
[----:B------:R-:W-:Y:S02]  /*0f90*/  UIMAD UR8, UR8, 0x30, -UR10 ;  /* 0x00000030080878a4 */ /* 0x000fe4000f8e0a0a */
[----:B------:R-:W-:Y:S02]  /*0fa0*/  UISETP.LT.AND UP1, UPT, URZ, UR6, UPT ;  /* 0x000000063f00728c */ /* 0x000fe4000bf21270 */
[----:B------:R-:W-:Y:S02]  /*0fb0*/  UISETP.LT.AND UP0, UPT, UR8, UR4, UPT ;  /* 0x000000040800728c */ /* 0x000fe4000bf01270 */
[----:B------:R-:W-:Y:S02]  /*0fc0*/  USEL UR6, URZ, UR6, !UP1 ;  /* 0x000000063f067287 */ /* 0x000fe4000c800000 */
[----:B------:R-:W-:-:S04]  /*0fd0*/  USEL UR8, UR8, UR4, UP0 ;  /* 0x0000000408087287 */ /* 0x000fc80008000000 */
[----:B------:R-:W-:Y:S02]  /*0fe0*/  UISETP.GT.AND UP0, UPT, UR8, UR6, UPT ;  /* 0x000000060800728c */ /* 0x000fe4000bf04270 */
[----:B------:R-:W-:-:S04]  /*0ff0*/  UIMAD.WIDE.U32 UR6, UR6, -0x55555555, URZ ;  /* 0xaaaaaaab060678a5 */ /* 0x000fc8000f8e003f */
[----:B------:R-:W-:-:S05]  /*1000*/  USHF.R.U32.HI UR7, URZ, 0x5, UR7 ;  /* 0x000000053f077899 */ /* 0x000fca0008011607 */
[----:B------:R-:W-:Y:S02]  /*1010*/  @UP0 UIADD3 UR8, UR8, 0x2f, URZ ;  /* 0x0000002f08080890 */ /* 0x000fe4000fffe03f */
[----:B------:R-:W-:Y:S02]  /*1020*/  UMOV UR6, UR7 ;  /* 0x0000000700067c82 */ /* 0x000fe40008000000 */
[----:B------:R-:W-:-:S04]  /*1030*/  UIMAD.WIDE UR8, UR8, 0x2aaaaaab, URZ ;  /* 0x2aaaaaab080878a5 */ /* 0x000fc8000f8e023f */
[----:B------:R-:W-:-:S04]  /*1040*/  @UP0 USHF.R.U32.HI UR8, URZ, 0x1f, UR9 ;  /* 0x0000001f3f080899 */ /* 0x000fc80008011609 */
[----:B------:R-:W-:-:S04]  /*1050*/  @UP0 ULEA.HI.SX32 UR6, UR9, UR8, 0x1d ;  /* 0x0000000809060291 */ /* 0x000fc8000f8fea3f */
[----:B------:R-:W-:-:S06]  /*1060*/  UISETP.GT.AND UP0, UPT, UR6, UR7, UPT ;  /* 0x000000070600728c */ /* 0x000fcc000bf04270 */
[----:B------:R-:W-:-:S13]  /*1070*/  PLOP3.LUT P0, PT, PT, PT, UP0, 0x80, 0x0 ;  /* 0x000000000000781c */ /* 0x000fda0003f0f008 */
[----:B------:R-:W-:Y:S05]  /*1080*/  @!P0 BRA `(.L_x_2550) ;  /* 0x00006b8000008947 */ /* 0x000fea0003800000 */
[----:B------:R-:W-:Y:S02]  /*1090*/  ULDC.64 UR8, c[0x0][0x340] ;  /* 0x0000d00000087ab9 */ /* 0x000fe40000000a00 */
[----:B------:R-:W-:Y:S01]  /*10a0*/  UISETP.NE.U32.AND UP1, UPT, URZ, UR8, UPT ;  /* 0x000000083f00728c */ /* 0x000fe2000bf25070 */
[----:B------:R-:W-:Y:S01]  /*10b0*/  SHF.R.S32.HI R5, RZ, 0x1f, R84 ;  /* 0x0000001fff057819 */ /* 0x000fe20000011454 */
[----:B------:R-:W-:Y:S02]  /*10c0*/  UIADD3 UR6, UR6, -0x1, URZ ;  /* 0xffffffff06067890 */ /* 0x000fe4000fffe03f */
[----:B------:R-:W-:Y:S02]  /*10d0*/  UISETP.NE.AND.EX UP1, UPT, URZ, UR9, UPT, UP1 ;  /* 0x000000093f00728c */ /* 0x000fe4000bf25310 */
[----:B------:R-:W-:Y:S02]  /*10e0*/  ULDC.64 UR10, c[0x0][0x260] ;  /* 0x00009800000a7ab9 */ /* 0x000fe40000000a00 */
[----:B------:R-:W-:-:S02]  /*10f0*/  ULDC.64 UR8, c[0x0][0x340] ;  /* 0x0000d00000087ab9 */ /* 0x000fc40000000a00 */
[----:B------:R-:W-:-:S05]  /*1100*/  PLOP3.LUT P2, PT, PT, PT, UP1, 0x80, 0x0 ;  /* 0x000000000000781c */ /* 0x000fca0003f4f018 */
[----:B------:R-:W-:-:S06]  /*1110*/  @UP1 UIMAD.WIDE UR8, UR24, UR5, UR8 ;  /* 0x00000005180812a5 */ /* 0x000fcc000f8e0208 */
[----:B------:R-:W-:Y:S02]  /*1120*/  IMAD.U32 R6, RZ, RZ, UR8 ;  /* 0x00000008ff067e24 */ /* 0x000fe4000f8e00ff */
[----:B------:R-:W-:Y:S01]  /*1130*/  IMAD.U32 R7, RZ, RZ, UR9 ;  /* 0x00000009ff077e24 */ /* 0x000fe2000f8e00ff */
[----:B------:R-:W-:Y:S01]  /*1140*/  LEA.HI R3, R5, R84, RZ, 0x3 ;  /* 0x0000005405037211 */ /* 0x000fe200078f18ff */
[----:B------:R-:W-:Y:S01]  /*1150*/  UIMAD UR5, UR6, -0x30, UR4 ;  /* 0xffffffd0060578a4 */ /* 0x000fe2000f8e0204 */
[----:B------:R-:W-:Y:S01]  /*1160*/  IMAD.MOV.U32 R100, RZ, RZ, c[0x0][0x27c] ;  /* 0x00009f00ff647624 */ /* 0x000fe200078e00ff */
[----:B------:R-:W-:Y:S01]  /*1170*/  UIMAD UR10, UR16, UR10, URZ ;  /* 0x0000000a100a72a4 */ /* 0x000fe2000f8e023f */
[----:B------:R-:W-:Y:S01]  /*1180*/  SHF.R.S32.HI R125, RZ, 0x3, R3 ;  /* 0x00000003ff7d7819 */ /* 0x000fe20000011403 */
[----:B------:R1:W2:Y:S01]  /*1190*/  @P2 LDG.E R0, [R6.64] ;  /* 0x0000001e06002981 */ /* 0x0002a2000c1e1900 */
[----:B------:R-:W-:Y:S01]  /*11a0*/  LOP3.LUT R3, R3, 0xfffffff8, RZ, 0xc0, !PT ;  /* 0xfffffff803037812 */ /* 0x000fe200078ec0ff */
[----:B------:R-:W-:Y:S01]  /*11b0*/  UISETP.LT.AND UP0, UPT, UR5, 0x30, UPT ;  /* 0x000000300500788c */ /* 0x000fe2000bf01270 */
[----:B------:R-:W-:Y:S01]  /*11c0*/  ISETP.GE.AND P3, PT, R100, 0x1, PT ;  /* 0x000000016400780c */ /* 0x000fe20003f66270 */
[----:B------:R-:W-:Y:S01]  /*11d0*/  UIMAD UR39, UR17, UR11, UR10 ;  /* 0x0000000b112772a4 */ /* 0x000fe2000f8e020a */
[----:B------:R-:W-:Y:S01]  /*11e0*/  SHF.R.S32.HI R88, RZ, 0x1f, R125 ;  /* 0x0000001fff587819 */ /* 0x000fe2000001147d */
[----:B------:R-:W-:Y:S01]  /*11f0*/  IMAD.IADD R14, R84, 0x1, -R3 ;  /* 0x00000001540e7824 */ /* 0x000fe200078e0a03 */
[----:B------:R-:W-:Y:S01]  /*1200*/  USEL UR5, UR5, 0x30, UP0 ;  /* 0x0000003005057887 */ /* 0x000fe20008000000 */
[----:B------:R-:W-:Y:S01]  /*1210*/  IMAD.SHL.U32 R3, R100, 0x2, RZ ;  /* 0x0000000264037824 */ /* 0x000fe200078e00ff */
[C---:B-----5:R-:W-:Y:S01]  /*1220*/  IADD3 R95, P5, R125.reuse, R94, RZ ;  /* 0x0000005e7d5f7210 */ /* 0x060fe20007fbe0ff */
[C---:B------:R-:W-:Y:S01]  /*1230*/  IMAD.SHL.U32 R16, R14.reuse, 0x4, RZ ;  /* 0x000000040e107824 */ /* 0x040fe200078e00ff */
[----:B------:R-:W-:Y:S01]  /*1240*/  ULDC.64 UR10, c[0x0][0x210] ;  /* 0x00008400000a7ab9 */ /* 0x000fe20000000a00 */
[----:B------:R-:W-:Y:S01]  /*1250*/  IMAD.SHL.U32 R14, R14, 0x8, RZ ;  /* 0x000000080e0e7824 */ /* 0x000fe200078e00ff */
[----:B------:R-:W-:Y:S01]  /*1260*/  IADD3 R2, -R125, UR5, RZ ;  /* 0x000000057d027c10 */ /* 0x000fe2000fffe1ff */
[----:B------:R-:W-:Y:S01]  /*1270*/  UIMAD UR10, UR16, UR10, URZ ;  /* 0x0000000a100a72a4 */ /* 0x000fe2000f8e023f */
[----:B------:R-:W-:Y:S01]  /*1280*/  IADD3 R12, R16, 0x40, RZ ;  /* 0x00000040100c7810 */ /* 0x000fe20007ffe0ff */
[----:B------:R-:W-:Y:S01]  /*1290*/  IMAD R136, R88, c[0x0][0x280], RZ ;  /* 0x0000a00058887a24 */ /* 0x000fe200078e02ff */
[C---:B------:R-:W-:Y:S01]  /*12a0*/  ISETP.GE.AND P1, PT, R2.reuse, 0x1, PT ;  /* 0x000000010200780c */ /* 0x040fe20003f26270 */
[----:B------:R-:W-:Y:S01]  /*12b0*/  UMOV UR35, 0x30 ;  /* 0x0000003000237882 */ /* 0x000fe20000000000 */
[----:B------:R-:W-:Y:S01]  /*12c0*/  ISETP.GT.AND P0, PT, R2, 0x20, PT ;  /* 0x000000200200780c */ /* 0x000fe20003f04270 */
[----:B------:R-:W-:Y:S01]  /*12d0*/  IMAD.IADD R11, R16, 0x1, R12 ;  /* 0x00000001100b7824 */ /* 0x000fe200078e020c */
[----:B------:R-:W-:Y:S01]  /*12e0*/  P2R R2, PR, RZ, 0x8 ;  /* 0x00000008ff027803 */ /* 0x000fe20000000000 */
[----:B------:R-:W-:Y:S01]  /*12f0*/  ULDC.64 UR8, c[0x0][0x238] ;  /* 0x00008e0000087ab9 */ /* 0x000fe20000000a00 */
[----:B------:R-:W-:Y:S01]  /*1300*/  IADD3 R4, -R3, c[0x0][0x1d4], RZ ;  /* 0x0000750003047a10 */ /* 0x000fe20007ffe1ff */
[----:B------:R-:W-:Y:S01]  /*1310*/  UIMAD.WIDE.U32 UR28, UR35, UR8, URZ ;  /* 0x00000008231c72a5 */ /* 0x000fe2000f8e003f */
[----:B------:R-:W-:Y:S01]  /*1320*/  ISETP.GE.AND P4, PT, R14, c[0x0][0x27c], PT ;  /* 0x00009f000e007a0c */ /* 0x000fe20003f86270 */
[----:B------:R-:W-:Y:S01]  /*1330*/  UIMAD UR5, UR35, UR9, URZ ;  /* 0x00000009230572a4 */ /* 0x000fe2000f8e023f */
[----:B------:R-:W-:Y:S01]  /*1340*/  ISETP.GE.AND P3, PT, R11, c[0x0][0x27c], PT ;  /* 0x00009f000b007a0c */ /* 0x000fe20003f66270 */
[----:B------:R-:W-:Y:S01]  /*1350*/  IMAD R136, R125, c[0x0][0x284], R136 ;  /* 0x0000a1007d887a24 */ /* 0x000fe200078e0288 */
[CC--:B-1----:R-:W-:Y:S01]  /*1360*/  SEL R7, R3.reuse, R4.reuse, !P4 ;  /* 0x0000000403077207 */ /* 0x0c2fe20006000000 */
[----:B------:R-:W-:Y:S01]  /*1370*/  ULDC.64 UR8, c[0x0][0x1e0] ;  /* 0x0000780000087ab9 */ /* 0x000fe20000000a00 */
[----:B------:R-:W-:Y:S01]  /*1380*/  SEL R4, R3, R4, !P3 ;  /* 0x0000000403047207 */ /* 0x000fe20005800000 */
[----:B------:R-:W-:Y:S01]  /*1390*/  IMAD.U32 R3, RZ, RZ, UR17 ;  /* 0x00000011ff037e24 */ /* 0x000fe2000f8e00ff */
[--C-:B------:R-:W-:Y:S01]  /*13a0*/  SHF.R.S32.HI R15, RZ, 0x1f, R14.reuse ;  /* 0x0000001fff0f7819 */ /* 0x100fe2000001140e */
[----:B------:R-:W-:Y:S01]  /*13b0*/  UIMAD UR27, UR35, UR9, URZ ;  /* 0x00000009231b72a4 */ /* 0x000fe2000f8e023f */
[----:B------:R-:W-:Y:S01]  /*13c0*/  SHF.R.S32.HI R116, RZ, 0x1f, R7 ;  /* 0x0000001fff747819 */ /* 0x000fe20000011407 */
[----:B------:R-:W-:Y:S01]  /*13d0*/  UIMAD.WIDE.U32 UR32, UR35, UR8, URZ ;  /* 0x00000008232072a5 */ /* 0x000fe2000f8e003f */
[----:B------:R-:W-:Y:S01]  /*13e0*/  LEA.HI.X.SX32 R94, R94, R88, 0x1, P5 ;  /* 0x000000585e5e7211 */ /* 0x000fe200028f0eff */
[C---:B------:R-:W-:Y:S01]  /*13f0*/  IMAD.WIDE.U32 R130, R3.reuse, c[0x0][0x260], R14 ;  /* 0x0000980003827a25 */ /* 0x040fe200078e000e */
[----:B------:R-:W-:Y:S01]  /*1400*/  LEA.HI R116, R116, R7, RZ, 0x4 ;  /* 0x0000000774747211 */ /* 0x000fe200078f20ff */
[----:B------:R-:W-:Y:S01]  /*1410*/  ULDC.64 UR8, c[0x0][0x280] ;  /* 0x0000a00000087ab9 */ /* 0x000fe20000000a00 */
[----:B------:R-:W-:Y:S01]  /*1420*/  SHF.R.S32.HI R17, RZ, 0x1f, R16 ;  /* 0x0000001fff117819 */ /* 0x000fe20000011410 */
[----:B------:R-:W-:Y:S01]  /*1430*/  IMAD.WIDE.U32 R128, R3, c[0x0][0x210], R14 ;  /* 0x0000840003807a25 */ /* 0x000fe200078e000e */
[----:B------:R-:W-:Y:S01]  /*1440*/  SEL R3, RZ, c[0x0][0x27c], !P4 ;  /* 0x00009f00ff037a07 */ /* 0x000fe20006000000 */
[----:B------:R-:W-:Y:S01]  /*1450*/  USHF.R.S32.HI UR44, URZ, 0x1f, UR24 ;  /* 0x0000001f3f2c7899 */ /* 0x000fe20008011418 */
[----:B------:R-:W-:Y:S01]  /*1460*/  IADD3 R131, R131, UR39, RZ ;  /* 0x0000002783837c10 */ /* 0x000fe2000fffe0ff */
[----:B------:R-:W-:Y:S01]  /*1470*/  IMAD R18, R94, c[0x0][0x238], RZ ;  /* 0x00008e005e127a24 */ /* 0x000fe200078e02ff */
[----:B------:R-:W-:Y:S01]  /*1480*/  UIMAD UR39, UR17, UR11, UR10 ;  /* 0x0000000b112772a4 */ /* 0x000fe2000f8e020a */
[----:B------:R-:W-:Y:S01]  /*1490*/  IMAD.IADD R2, R14, 0x1, R3 ;  /* 0x000000010e027824 */ /* 0x000fe200078e0203 */
[----:B------:R-:W-:Y:S01]  /*14a0*/  UIMAD UR34, UR35, UR9, URZ ;  /* 0x00000009232272a4 */ /* 0x000fe2000f8e023f */
[C---:B------:R-:W-:Y:S01]  /*14b0*/  IMAD.WIDE.U32 R140, R125.reuse, c[0x0][0x280], R16 ;  /* 0x0000a0007d8c7a25 */ /* 0x040fe200078e0010 */
[----:B------:R-:W-:Y:S01]  /*14c0*/  ULDC.64 UR10, c[0x0][0x240] ;  /* 0x00009000000a7ab9 */ /* 0x000fe20000000a00 */
[----:B------:R-:W-:Y:S01]  /*14d0*/  IADD3 R120, R125, 0x20, RZ ;  /* 0x000000207d787810 */ /* 0x000fe20007ffe0ff */
[----:B------:R-:W-:Y:S01]  /*14e0*/  UIMAD UR10, UR16, UR10, URZ ;  /* 0x0000000a100a72a4 */ /* 0x000fe2000f8e023f */
[----:B------:R-:W-:Y:S01]  /*14f0*/  SHF.R.S32.HI R7, RZ, 0x1f, R2 ;  /* 0x0000001fff077819 */ /* 0x000fe20000011402 */
[C---:B------:R-:W-:Y:S01]  /*1500*/  IMAD R18, R95.reuse, c[0x0][0x23c], R18 ;  /* 0x00008f005f127a24 */ /* 0x040fe200078e0212 */
[----:B------:R-:W-:Y:S01]  /*1510*/  UIMAD.WIDE.U32 UR36, UR35, UR8, URZ ;  /* 0x00000008232472a5 */ /* 0x000fe2000f8e003f */
[--C-:B------:R-:W-:Y:S01]  /*1520*/  IMAD.WIDE.U32 R8, R95, c[0x0][0x238], R14.reuse ;  /* 0x00008e005f087a25 */ /* 0x100fe200078e000e */
[CC--:B------:R-:W-:Y:S01]  /*1530*/  LEA.HI R119, R7.reuse, R2.reuse, RZ, 0x3 ;  /* 0x0000000207777211 */ /* 0x0c0fe200078f18ff */
[----:B------:R-:W-:Y:S01]  /*1540*/  UIMAD UR46, UR17, UR11, UR10 ;  /* 0x0000000b112e72a4 */ /* 0x000fe2000f8e020a */
[----:B------:R-:W-:Y:S01]  /*1550*/  LEA.HI R7, R7, R2, RZ, 0x6 ;  /* 0x0000000207077211 */ /* 0x000fe200078f30ff */
[----:B------:R-:W-:Y:S01]  /*1560*/  IMAD.WIDE.U32 R2, R125, c[0x0][0x280], R14 ;  /* 0x0000a0007d027a25 */ /* 0x000fe200078e000e */
[----:B------:R-:W-:Y:S01]  /*1570*/  ULDC.64 UR8, c[0x0][0x290] ;  /* 0x0000a40000087ab9 */ /* 0x000fe20000000a00 */
[----:B------:R-:W-:Y:S01]  /*1580*/  IADD3 R129, R129, UR39, RZ ;  /* 0x0000002781817c10 */ /* 0x000fe2000fffe0ff */
[----:B------:R-:W-:Y:S01]  /*1590*/  UIMAD.WIDE.U32 UR40, UR35, UR8, URZ ;  /* 0x00000008232872a5 */ /* 0x000fe2000f8e003f */
[----:B------:R-:W-:Y:S01]  /*15a0*/  IMAD.IADD R141, R141, 0x1, R136 ;  /* 0x000000018d8d7824 */ /* 0x000fe200078e0288 */
[----:B------:R-:W-:Y:S01]  /*15b0*/  USEL UR43, UR44, URZ, !UP2 ;  /* 0x0000003f2c2b7287 */ /* 0x000fe2000d000000 */
[----:B------:R-:W-:Y:S01]  /*15c0*/  IMAD.IADD R137, R136, 0x1, R3 ;  /* 0x0000000188897824 */ /* 0x000fe200078e0203 */
[----:B------:R-:W-:Y:S01]  /*15d0*/  UIMAD UR35, UR35, UR9, URZ ;  /* 0x00000009232372a4 */ /* 0x000fe2000f8e023f */
[----:B------:R-:W-:Y:S01]  /*15e0*/  IMAD.IADD R19, R9, 0x1, R18 ;  /* 0x0000000109137824 */ /* 0x000fe200078e0212 */
[----:B------:R-:W-:Y:S01]  /*15f0*/  UIADD3 UR38, UR20, UR38, URZ ;  /* 0x0000002614267290 */ /* 0x000fe2000fffe03f */
[----:B------:R-:W-:Y:S01]  /*1600*/  IMAD.MOV.U32 R136, RZ, RZ, R2 ;  /* 0x000000ffff887224 */ /* 0x000fe200078e0002 */
[----:B------:R-:W-:Y:S01]  /*1610*/  ULDC.64 UR8, c[0x0][0x248] ;  /* 0x0000920000087ab9 */ /* 0x000fe20000000a00 */
[----:B------:R-:W-:Y:S01]  /*1620*/  IMAD.MOV.U32 R18, RZ, RZ, R8 ;  /* 0x000000ffff127224 */ /* 0x000fe200078e0008 */
[----:B------:R-:W-:Y:S01]  /*1630*/  UIMAD UR8, UR43, UR8, URZ ;  /* 0x000000082b0872a4 */ /* 0x000fe2000f8e023f */
[----:B------:R-:W-:Y:S01]  /*1640*/  IMAD.U32 R2, RZ, RZ, UR17 ;  /* 0x00000011ff027e24 */ /* 0x000fe2000f8e00ff */
[----:B------:R-:W-:Y:S01]  /*1650*/  USEL UR45, UR24, URZ, !UP2 ;  /* 0x0000003f182d7287 */ /* 0x000fe2000d000000 */
[----:B------:R-:W-:Y:S01]  /*1660*/  SHF.R.S32.HI R115, RZ, 0x1f, R4 ;  /* 0x0000001fff737819 */ /* 0x000fe20000011404 */
[----:B------:R-:W-:Y:S01]  /*1670*/  USHF.R.S32.HI UR39, URZ, 0x1f, UR38 ;  /* 0x0000001f3f277899 */ /* 0x000fe20008011426 */
[----:B------:R-:W-:Y:S01]  /*1680*/  IMAD.WIDE.U32 R18, R2, c[0x0][0x240], R18 ;  /* 0x0000900002127a25 */ /* 0x000fe200078e0012 */
[----:B------:R-:W-:Y:S01]  /*1690*/  SEL R2, RZ, c[0x0][0x27c], !P3 ;  /* 0x00009f00ff027a07 */ /* 0x000fe20005800000 */
[----:B------:R-:W-:Y:S01]  /*16a0*/  UIMAD UR42, UR45, UR9, UR8 ;  /* 0x000000092d2a72a4 */ /* 0x000fe2000f8e0208 */
[----:B------:R-:W-:Y:S01]  /*16b0*/  LEA.HI R6, R5, R84, RZ, 0x6 ;  /* 0x0000005405067211 */ /* 0x000fe200078f30ff */
[----:B------:R-:W-:Y:S01]  /*16c0*/  IMAD.SHL.U32 R111, R125, 0x40, RZ ;  /* 0x000000407d6f7824 */ /* 0x000fe200078e00ff */
[----:B------:R-:W-:Y:S01]  /*16d0*/  IADD3 R19, R19, UR46, RZ ;  /* 0x0000002e13137c10 */ /* 0x000fe2000fffe0ff */
[----:B------:R-:W-:Y:S01]  /*16e0*/  ULDC.64 UR8, c[0x0][0x1e0] ;  /* 0x0000780000087ab9 */ /* 0x000fe20000000a00 */
[----:B------:R-:W-:Y:S01]  /*16f0*/  IMAD.IADD R2, R11, 0x1, R2 ;  /* 0x000000010b027824 */ /* 0x000fe200078e0202 */
[----:B------:R-:W-:Y:S01]  /*1700*/  UIMAD UR48, UR39, UR8, URZ ;  /* 0x00000008273072a4 */ /* 0x000fe2000f8e023f */
[----:B------:R-:W-:Y:S01]  /*1710*/  SHF.R.S32.HI R5, RZ, 0x1f, R120 ;  /* 0x0000001fff057819 */ /* 0x000fe20000011478 */
[----:B------:R-:W-:Y:S01]  /*1720*/  UIMAD.WIDE.U32 UR50, UR38, UR8, URZ ;  /* 0x00000008263272a5 */ /* 0x000fe2000f8e003f */
[----:B------:R-:W-:Y:S01]  /*1730*/  LEA.HI R115, R115, R4, RZ, 0x4 ;  /* 0x0000000473737211 */ /* 0x000fe200078f20ff */
[----:B------:R-:W-:Y:S01]  /*1740*/  UIMAD UR48, UR38, UR9, UR48 ;  /* 0x00000009263072a4 */ /* 0x000fe2000f8e0230 */
[----:B------:R-:W-:Y:S01]  /*1750*/  SHF.R.S32.HI R3, RZ, 0x1f, R2 ;  /* 0x0000001fff037819 */ /* 0x000fe20000011402 */
[----:B------:R-:W-:Y:S01]  /*1760*/  ULDC.64 UR10, c[0x0][0x1e8] ;  /* 0x00007a00000a7ab9 */ /* 0x000fe20000000a00 */
[----:B------:R-:W-:Y:S01]  /*1770*/  IMAD.SHL.U32 R6, R6, 0x8, RZ ;  /* 0x0000000806067824 */ /* 0x000fe200078e00ff */
[----:B------:R-:W-:Y:S01]  /*1780*/  UIMAD UR47, UR16, UR10, URZ ;  /* 0x0000000a102f72a4 */ /* 0x000fe2000f8e023f */
[CC--:B------:R-:W-:Y:S01]  /*1790*/  LEA.HI R118, R3.reuse, R2.reuse, RZ, 0x3 ;  /* 0x0000000203767211 */ /* 0x0c0fe200078f18ff */
[----:B------:R-:W-:Y:S01]  /*17a0*/  UIADD3 UR49, UR51, UR48, URZ ;  /* 0x0000003033317290 */ /* 0x000fe2000fffe03f */
[----:B------:R-:W-:Y:S01]  /*17b0*/  LEA.HI R3, R3, R2, RZ, 0x6 ;  /* 0x0000000203037211 */ /* 0x000fe200078f30ff */
[----:B------:R-:W-:Y:S01]  /*17c0*/  IMAD R134, R88, c[0x0][0x290], RZ ;  /* 0x0000a40058867a24 */ /* 0x000fe200078e02ff */
[----:B------:R-:W-:Y:S01]  /*17d0*/  LEA.HI R4, R5, R120, RZ, 0x3 ;  /* 0x0000007805047211 */ /* 0x000fe200078f18ff */
[----:B------:R-:W-:Y:S01]  /*17e0*/  UMOV UR48, UR50 ;  /* 0x0000003200307c82 */ /* 0x000fe20008000000 */
[----:B------:R-:W-:Y:S01]  /*17f0*/  IMAD.SHL.U32 R2, R120, 0x40, RZ ;  /* 0x0000004078027824 */ /* 0x000fe200078e00ff */
[----:B------:R-:W-:Y:S01]  /*1800*/  LOP3.LUT R111, R111, 0x1c0, RZ, 0xc0, !PT ;  /* 0x000001c06f6f7812 */ /* 0x000fe200078ec0ff */
[----:B------:R-:W-:Y:S01]  /*1810*/  UIMAD UR47, UR17, UR11, UR47 ;  /* 0x0000000b112f72a4 */ /* 0x000fe2000f8e022f */
[C---:B------:R-:W-:Y:S01]  /*1820*/  IMAD R134, R125.reuse, c[0x0][0x294], R134 ;  /* 0x0000a5007d867a24 */ /* 0x040fe200078e0286 */
[----:B------:R-:W-:Y:S01]  /*1830*/  UIMAD.WIDE.U32 UR48, UR17, UR10, UR48 ;  /* 0x0000000a113072a5 */ /* 0x000fe2000f8e0030 */
[----:B------:R-:W-:Y:S01]  /*1840*/  IMAD.WIDE.U32 R8, R125, c[0x0][0x290], R14 ;  /* 0x0000a4007d087a25 */ /* 0x000fe200078e000e */
[----:B------:R-:W-:Y:S01]  /*1850*/  LOP3.LUT R6, R6, 0xfffffe00, RZ, 0xc0, !PT ;  /* 0xfffffe0006067812 */ /* 0x000fe200078ec0ff */
[----:B------:R-:W-:Y:S01]  /*1860*/  ULDC.64 UR8, c[0x0][0x268] ;  /* 0x00009a0000087ab9 */ /* 0x000fe20000000a00 */
[----:B------:R-:W-:Y:S01]  /*1870*/  SHF.R.S32.HI R7, RZ, 0x6, R7 ;  /* 0x00000006ff077819 */ /* 0x000fe20000011407 */
[----:B------:R-:W-:Y:S01]  /*1880*/  IMAD.SHL.U32 R4, R4, 0x40, RZ ;  /* 0x0000004004047824 */ /* 0x000fe200078e00ff */
[----:B------:R-:W-:Y:S01]  /*1890*/  LOP3.LUT R13, R111, 0x38, R119, 0xf8, !PT ;  /* 0x000000386f0d7812 */ /* 0x000fe200078ef877 */
[----:B------:R-:W-:Y:S01]  /*18a0*/  UIADD3 UR49, UR49, UR47, URZ ;  /* 0x0000002f31317290 */ /* 0x000fe2000fffe03f */
[----:B------:R-:W-:Y:S01]  /*18b0*/  LOP3.LUT R2, R2, 0x1c0, RZ, 0xc0, !PT ;  /* 0x000001c002027812 */ /* 0x000fe200078ec0ff */
[----:B------:R-:W-:Y:S01]  /*18c0*/  IMAD.IADD R135, R134, 0x1, R9 ;  /* 0x0000000186877824 */ /* 0x000fe200078e0209 */
[----:B------:R-:W-:Y:S01]  /*18d0*/  LOP3.LUT R4, R4, 0xfffffe00, RZ, 0xc0, !PT ;  /* 0xfffffe0004047812 */ /* 0x000fe200078ec0ff */
[C---:B------:R-:W-:Y:S01]  /*18e0*/  IMAD R9, R7.reuse, 0xc00, R6 ;  /* 0x00000c0007097824 */ /* 0x040fe200078e0206 */
[----:B------:R-:W-:Y:S01]  /*18f0*/  SHF.R.U32.HI R5, RZ, 0x3, R2 ;  /* 0x00000003ff057819 */ /* 0x000fe20000011602 */
[----:B------:R-:W-:Y:S01]  /*1900*/  UIMAD UR43, UR43, UR8, URZ ;  /* 0x000000082b2b72a4 */ /* 0x000fe2000f8e023f */
[----:B------:R-:W-:Y:S01]  /*1910*/  LOP3.LUT R110, R2, 0x38, R119, 0xf8, !PT ;  /* 0x00000038026e7812 */ /* 0x000fe200078ef877 */
[----:B------:R-:W-:Y:S01]  /*1920*/  IMAD R7, R7, 0xc00, R4 ;  /* 0x00000c0007077824 */ /* 0x000fe200078e0204 */
[----:B------:R-:W-:Y:S01]  /*1930*/  SHF.R.S32.HI R3, RZ, 0x6, R3 ;  /* 0x00000006ff037819 */ /* 0x000fe20000011403 */
[----:B------:R-:W-:Y:S01]  /*1940*/  UIMAD UR43, UR45, UR9, UR43 ;  /* 0x000000092d2b72a4 */ /* 0x000fe2000f8e022b */
[----:B------:R-:W-:Y:S01]  /*1950*/  LOP3.LUT R110, R110, R5, RZ, 0x3c, !PT ;  /* 0x000000056e6e7212 */ /* 0x000fe200078e3cff */
[----:B------:R-:W-:Y:S01]  /*1960*/  IMAD.U32 R132, RZ, RZ, UR45 ;  /* 0x0000002dff847e24 */ /* 0x000fe2000f8e00ff */
[----:B------:R-:W-:Y:S01]  /*1970*/  SHF.R.S32.HI R116, RZ, 0x4, R116 ;  /* 0x00000004ff747819 */ /* 0x000fe20000011474 */
[----:B------:R-:W-:Y:S01]  /*1980*/  ULDC.64 UR10, c[0x0][0x1f0] ;  /* 0x00007c00000a7ab9 */ /* 0x000fe20000000a00 */
[----:B------:R-:W-:Y:S01]  /*1990*/  SHF.R.S32.HI R115, RZ, 0x4, R115 ;  /* 0x00000004ff737819 */ /* 0x000fe20000011473 */
[----:B------:R-:W-:Y:S01]  /*19a0*/  IMAD.IADD R110, R7, 0x1, R110 ;  /* 0x00000001076e7824 */ /* 0x000fe200078e026e */
[----:B------:R-:W-:Y:S01]  /*19b0*/  ULDC.64 UR8, c[0x0][0x218] ;  /* 0x0000860000087ab9 */ /* 0x000fe20000000a00 */
[----:B------:R-:W-:Y:S01]  /*19c0*/  LOP3.LUT R108, R2, 0x38, R118, 0xf8, !PT ;  /* 0x00000038026c7812 */ /* 0x000fe200078ef876 */
[----:B------:R-:W-:Y:S01]  /*19d0*/  IMAD R7, R3, 0xc00, R6 ;  /* 0x00000c0003077824 */ /* 0x000fe200078e0206 */
[----:B------:R-:W-:Y:S01]  /*19e0*/  LEA.HI.SX32 R116, R119, R116, 0x1d ;  /* 0x0000007477747211 */ /* 0x000fe200078feaff */
[----:B------:R-:W-:Y:S01]  /*19f0*/  IMAD.WIDE.U32 R130, R132, c[0x0][0x268], R130 ;  /* 0x00009a0084827a25 */ /* 0x000fe200078e0082 */
[----:B------:R-:W-:Y:S01]  /*1a00*/  LEA.HI.SX32 R115, R118, R115, 0x1d ;  /* 0x0000007376737211 */ /* 0x000fe200078feaff */
[----:B------:R-:W-:Y:S01]  /*1a10*/  ULDC.U8 UR52, c[0x0][0x298] ;  /* 0x0000a60000347ab9 */ /* 0x000fe20000000000 */
[----:B------:R-:W-:Y:S01]  /*1a20*/  LOP3.LUT R108, R108, R5, RZ, 0x3c, !PT ;  /* 0x000000056c6c7212 */ /* 0x000fe200078e3cff */
[----:B------:R-:W-:Y:S01]  /*1a30*/  IMAD R3, R3, 0xc00, R4 ;  /* 0x00000c0003037824 */ /* 0x000fe200078e0204 */
[----:B------:R-:W-:Y:S01]  /*1a40*/  SHF.R.S32.HI R10, RZ, 0x1f, R115 ;  /* 0x0000001fff0a7819 */ /* 0x000fe20000011473 */
[----:B------:R-:W-:Y:S01]  /*1a50*/  IMAD.WIDE.U32 R132, R132, c[0x0][0x248], R18 ;  /* 0x0000920084847a25 */ /* 0x000fe200078e0012 */
[----:B------:R-:W-:Y:S01]  /*1a60*/  LOP3.LUT R123, R111, 0x38, R14, 0xf8, !PT ;  /* 0x000000386f7b7812 */ /* 0x000fe200078ef80e */
[----:B------:R-:W-:Y:S01]  /*1a70*/  ULDC UR53, c[0x0][0x1e0] ;  /* 0x0000780000357ab9 */ /* 0x000fe20000000800 */
[----:B------:R-:W-:Y:S01]  /*1a80*/  IADD3 R122, R14, 0x80, RZ ;  /* 0x000000800e7a7810 */ /* 0x000fe20007ffe0ff */
[----:B------:R-:W-:Y:S01]  /*1a90*/  IMAD.IADD R108, R3, 0x1, R108 ;  /* 0x00000001036c7824 */ /* 0x000fe200078e026c */
[----:B------:R-:W-:Y:S01]  /*1aa0*/  LEA.HI R3, R10, R115, RZ, 0x3 ;  /* 0x000000730a037211 */ /* 0x000fe200078f18ff */
[----:B------:R-:W-:Y:S01]  /*1ab0*/  IMAD.SHL.U32 R115, R115, 0x8, RZ ;  /* 0x0000000873737824 */ /* 0x000fe200078e00ff */
[----:B------:R-:W-:Y:S01]  /*1ac0*/  IADD3 R147, R133, UR42, RZ ;  /* 0x0000002a85937c10 */ /* 0x000fe2000fffe0ff */
[----:B------:R-:W-:Y:S01]  /*1ad0*/  IMAD.U32 R86, RZ, RZ, UR28 ;  /* 0x0000001cff567e24 */ /* 0x000fe2000f8e00ff */
[C---:B------:R-:W-:Y:S01]  /*1ae0*/  IADD3 R121, R14.reuse, 0xc0, RZ ;  /* 0x000000c00e797810 */ /* 0x040fe20007ffe0ff */
[----:B------:R-:W-:Y:S01]  /*1af0*/  IMAD.MOV.U32 R146, RZ, RZ, R132 ;  /* 0x000000ffff927224 */ /* 0x000fe200078e0084 */
[----:B------:R-:W-:Y:S01]  /*1b00*/  ISETP.GE.AND P3, PT, R14, c[0x0][0x1d4], PT ;  /* 0x000075000e007a0c */ /* 0x000fe20003f66270 */
[----:B------:R-:W-:Y:S01]  /*1b10*/  IMAD.WIDE.U32 R138, R125, c[0x0][0x290], R16 ;  /* 0x0000a4007d8a7a25 */ /* 0x000fe200078e0010 */
[----:B------:R-:W-:Y:S01]  /*1b20*/  ISETP.GE.AND P6, PT, R11, c[0x0][0x1d4], PT ;  /* 0x000075000b007a0c */ /* 0x000fe20003fc6270 */
[----:B------:R-:W-:Y:S01]  /*1b30*/  ULDC UR42, c[0x0][0x1e4] ;  /* 0x00007900002a7ab9 */ /* 0x000fe20000000800 */
[----:B------:R-:W-:Y:S01]  /*1b40*/  ISETP.GE.AND P5, PT, R122, c[0x0][0x1d4], PT ;  /* 0x000075007a007a0c */ /* 0x000fe20003fa6270 */
[----:B------:R-:W-:Y:S01]  /*1b50*/  IMAD.WIDE.U32 R18, R86, UR6, R146 ;  /* 0x0000000656127c25 */ /* 0x000fe2000f8e0092 */
[----:B------:R-:W-:Y:S01]  /*1b60*/  ISETP.GE.AND P4, PT, R121, c[0x0][0x1d4], PT ;  /* 0x0000750079007a0c */ /* 0x000fe20003f86270 */
[----:B------:R-:W-:Y:S01]  /*1b70*/  ULDC UR50, c[0x0][0x280] ;  /* 0x0000a00000327ab9 */ /* 0x000fe20000000800 */
[----:B------:R-:W-:Y:S01]  /*1b80*/  SHF.R.S32.HI R101, RZ, 0x1f, R120 ;  /* 0x0000001fff657819 */ /* 0x000fe20000011478 */
[----:B------:R-:W-:Y:S01]  /*1b90*/  IMAD.IADD R139, R139, 0x1, R134 ;  /* 0x000000018b8b7824 */ /* 0x000fe200078e0286 */
[----:B------:R-:W-:Y:S01]  /*1ba0*/  LOP3.LUT R119, R119, 0xfffffff8, RZ, 0xc0, !PT ;  /* 0xfffffff877777812 */ /* 0x000fe200078ec0ff */
[----:B------:R-:W-:Y:S01]  /*1bb0*/  IMAD.MOV.U32 R134, RZ, RZ, R8 ;  /* 0x000000ffff867224 */ /* 0x000fe200078e0008 */
[----:B------:R-:W-:Y:S01]  /*1bc0*/  P2R R126, PR, RZ, 0x8 ;  /* 0x00000008ff7e7803 */ /* 0x000fe20000000000 */
[C---:B------:R-:W-:Y:S01]  /*1bd0*/  IMAD.WIDE.U32 R144, R125.reuse, c[0x0][0x1e0], RZ ;  /* 0x000078007d907a25 */ /* 0x040fe200078e00ff */
[----:B------:R-:W-:Y:S01]  /*1be0*/  ULDC UR51, c[0x0][0x290] ;  /* 0x0000a40000337ab9 */ /* 0x000fe20000000800 */
[----:B------:R-:W-:Y:S01]  /*1bf0*/  IADD3 R117, -R125, 0x30, RZ ;  /* 0x000000307d757810 */ /* 0x000fe20007ffe1ff */
[----:B------:R-:W-:Y:S01]  /*1c00*/  UIADD3 UR27, UR33, UR27, URZ ;  /* 0x0000001b211b7290 */ /* 0x000fe2000fffe03f */
[----:B------:R-:W-:Y:S01]  /*1c10*/  IMAD R101, R101, c[0x0][0x1e0], RZ ;  /* 0x0000780065657a24 */ /* 0x000fe200078e02ff */
[----:B------:R-:W-:Y:S01]  /*1c20*/  IADD3 R10, R16, 0x60, RZ ;  /* 0x00000060100a7810 */ /* 0x000fe20007ffe0ff */
[----:B------:R-:W-:Y:S01]  /*1c30*/  IMAD.WIDE.U32 R140, R85, c[0x0][0x280], R140 ;  /* 0x0000a000558c7a25 */ /* 0x000fe200078e008c */
[----:B------:R-:W-:Y:S01]  /*1c40*/  IADD3 R91, R131, UR43, RZ ;  /* 0x0000002b835b7c10 */ /* 0x000fe2000fffe0ff */
[----:B------:R-:W-:Y:S01]  /*1c50*/  UIADD3 UR34, UR37, UR34, URZ ;  /* 0x0000002225227290 */ /* 0x000fe2000fffe03f */
[----:B------:R-:W-:Y:S01]  /*1c60*/  SHF.R.S32.HI R106, RZ, 0x1f, R119 ;  /* 0x0000001fff6a7819 */ /* 0x000fe20000011477 */
[----:B------:R-:W-:Y:S01]  /*1c70*/  IMAD.WIDE.U32 R142, R120, c[0x0][0x1e0], RZ ;  /* 0x00007800788e7a25 */ /* 0x000fe200078e00ff */
[----:B------:R-:W-:Y:S01]  /*1c80*/  SHF.R.S32.HI R102, RZ, 0x1f, R115 ;  /* 0x0000001fff667819 */ /* 0x000fe20000011473 */
[----:B------:R-:W-:-:S02]  /*1c90*/  UIADD3 UR35, UR41, UR35, URZ ;  /* 0x0000002329237290 */ /* 0x000fc4000fffe03f */
[----:B------:R-:W-:Y:S02]  /*1ca0*/  IMAD R101, R120, c[0x0][0x1e4], R101 ;  /* 0x0000790078657a24 */ /* 0x000fe400078e0265 */
[----:B------:R-:W-:-:S04]  /*1cb0*/  IMAD.WIDE.U32 R136, R85, c[0x0][0x280], R136 ;  /* 0x0000a00055887a25 */ /* 0x000fc800078e0088 */
[----:B------:R-:W-:-:S04]  /*1cc0*/  IMAD.WIDE.U32 R138, R85, c[0x0][0x290], R138 ;  /* 0x0000a400558a7a25 */ /* 0x000fc800078e008a */
[----:B------:R-:W-:-:S04]  /*1cd0*/  IMAD.WIDE.U32 R134, R85, c[0x0][0x290], R134 ;  /* 0x0000a40055867a25 */ /* 0x000fc800078e0086 */
[----:B------:R-:W-:Y:S02]  /*1ce0*/  IMAD.U32 R87, RZ, RZ, UR29 ;  /* 0x0000001dff577e24 */ /* 0x000fe4000f8e00ff */
[----:B------:R-:W-:Y:S02]  /*1cf0*/  IMAD.IADD R101, R143, 0x1, R101 ;  /* 0x000000018f657824 */ /* 0x000fe400078e0265 */
[----:B------:R-:W-:Y:S02]  /*1d00*/  IMAD.SHL.U32 R110, R110, 0x2, RZ ;  /* 0x000000026e6e7824 */ /* 0x000fe400078e00ff */
[----:B------:R-:W-:Y:S01]  /*1d10*/  IMAD.SHL.U32 R108, R108, 0x2, RZ ;  /* 0x000000026c6c7824 */ /* 0x000fe200078e00ff */
[----:B--2---:R1:W2:Y:S01]  /*1d20*/  @P2 R2UR UR46, R0 ;  /* 0x00000000002e23c2 */ /* 0x0042a200000e0000 */
[----:B------:R-:W-:Y:S02]  /*1d30*/  @P1 LEA R20, P2, R18, c[0x0][0x220], 0x1 ;  /* 0x0000880012141a11 */ /* 0x000fe400078408ff */
[----:B-1----:R-:W-:Y:S01]  /*1d40*/  SHF.R.U32.HI R0, RZ, 0x3, R111 ;  /* 0x00000003ff007819 */ /* 0x002fe2000001166f */
[----:B--2---:R-:W-:-:S03]  /*1d50*/  @UP1 USHF.R.S32.HI UR47, URZ, 0x1f, UR46 ;  /* 0x0000001f3f2f1899 */ /* 0x004fc6000801142e */
[-C--:B------:R-:W-:Y:S01]  /*1d60*/  LOP3.LUT R114, R13, R0.reuse, RZ, 0x3c, !PT ;  /* 0x000000000d727212 */ /* 0x080fe200078e3cff */
[----:B------:R-:W-:Y:S01]  /*1d70*/  @!UP1 UMOV UR46, UR24 ;  /* 0x00000018002e9c82 */ /* 0x000fe20008000000 */
[----:B------:R-:W-:Y:S02]  /*1d80*/  LOP3.LUT R123, R6, R123, R0, 0xf6, !PT ;  /* 0x0000007b067b7212 */ /* 0x000fe400078ef600 */
[----:B------:R-:W-:Y:S01]  /*1d90*/  @!UP1 UMOV UR47, UR44 ;  /* 0x0000002c002f9c82 */ /* 0x000fe20008000000 */
[----:B------:R-:W-:Y:S01]  /*1da0*/  IMAD.IADD R114, R9, 0x1, R114 ;  /* 0x0000000109727824 */ /* 0x000fe200078e0272 */
[----:B------:R-:W-:Y:S01]  /*1db0*/  LOP3.LUT R9, R111, 0x38, R118, 0xf8, !PT ;  /* 0x000000386f097812 */ /* 0x000fe200078ef876 */
[----:B------:R-:W-:Y:S01]  /*1dc0*/  USEL UR44, UR46, URZ, !UP3 ;  /* 0x0000003f2e2c7287 */ /* 0x000fe2000d800000 */
[----:B------:R-:W-:Y:S01]  /*1dd0*/  IMAD.SHL.U32 R123, R123, 0x2, RZ ;  /* 0x000000027b7b7824 */ /* 0x000fe200078e00ff */
[----:B------:R-:W-:Y:S01]  /*1de0*/  USEL UR45, UR47, URZ, !UP3 ;  /* 0x0000003f2f2d7287 */ /* 0x000fe2000d800000 */
[----:B------:R-:W-:Y:S01]  /*1df0*/  LOP3.LUT R112, R9, R0, RZ, 0x3c, !PT ;  /* 0x0000000009707212 */ /* 0x000fe200078e3cff */
[----:B------:R-:W-:Y:S01]  /*1e00*/  UIMAD.WIDE.U32 UR46, UR44, UR10, UR48 ;  /* 0x0000000a2c2e72a5 */ /* 0x000fe2000f8e0030 */
[----:B------:R-:W-:Y:S01]  /*1e10*/  LOP3.LUT R118, R118, 0xfffffff8, RZ, 0xc0, !PT ;  /* 0xfffffff876767812 */ /* 0x000fe200078ec0ff */
[----:B------:R-:W-:Y:S01]  /*1e20*/  UIMAD UR10, UR45, UR10, URZ ;  /* 0x0000000a2d0a72a4 */ /* 0x000fe2000f8e023f */
[----:B------:R-:W-:Y:S01]  /*1e30*/  IADD3 R9, R16, 0x20, RZ ;  /* 0x0000002010097810 */ /* 0x000fe20007ffe0ff */
[----:B------:R-:W-:Y:S01]  /*1e40*/  UIMAD UR8, UR45, UR8, URZ ;  /* 0x000000082d0872a4 */ /* 0x000fe2000f8e023f */
[----:B------:R-:W-:Y:S01]  /*1e50*/  IMAD.IADD R112, R7, 0x1, R112 ;  /* 0x0000000107707824 */ /* 0x000fe200078e0270 */
[----:B------:R-:W-:Y:S01]  /*1e60*/  UIMAD UR11, UR44, UR11, UR10 ;  /* 0x0000000b2c0b72a4 */ /* 0x000fe2000f8e020a */
[----:B------:R-:W-:Y:S01]  /*1e70*/  SHF.R.S32.HI R7, RZ, 0x1f, R116 ;  /* 0x0000001fff077819 */ /* 0x000fe20000011474 */
[----:B------:R-:W-:Y:S01]  /*1e80*/  UIMAD UR10, UR44, UR9, UR8 ;  /* 0x000000092c0a72a4 */ /* 0x000fe2000f8e0208 */
[----:B------:R-:W-:Y:S01]  /*1e90*/  IMAD.SHL.U32 R114, R114, 0x2, RZ ;  /* 0x0000000272727824 */ /* 0x000fe200078e00ff */
[----:B------:R-:W-:Y:S01]  /*1ea0*/  UIADD3 UR8, UR29, UR5, URZ ;  /* 0x000000051d087290 */ /* 0x000fe2000fffe03f */
[----:B------:R-:W-:Y:S01]  /*1eb0*/  LEA.HI R7, R7, R116, RZ, 0x3 ;  /* 0x0000007407077211 */ /* 0x000fe200078f18ff */
[----:B------:R-:W-:Y:S01]  /*1ec0*/  IMAD.SHL.U32 R116, R116, 0x8, RZ ;  /* 0x0000000874747824 */ /* 0x000fe200078e00ff */
[----:B------:R-:W-:Y:S01]  /*1ed0*/  USHF.R.S32.HI UR48, URZ, 0x1f, UR6 ;  /* 0x0000001f3f307899 */ /* 0x000fe20008011406 */
[----:B------:R-:W-:Y:S01]  /*1ee0*/  SHF.R.S32.HI R105, RZ, 0x1f, R118 ;  /* 0x0000001fff697819 */ /* 0x000fe20000011476 */
[----:B------:R-:W-:Y:S01]  /*1ef0*/  UIMAD UR5, UR8, UR6, URZ ;  /* 0x00000006080572a4 */ /* 0x000fe2000f8e023f */
[----:B------:R-:W-:Y:S01]  /*1f00*/  SHF.R.S32.HI R7, RZ, 0x3, R7 ;  /* 0x00000003ff077819 */ /* 0x000fe20000011407 */
[----:B------:R-:W-:Y:S01]  /*1f10*/  ULDC UR49, c[0x0][0x238] ;  /* 0x00008e0000317ab9 */ /* 0x000fe20000000800 */
[C---:B------:R-:W-:Y:S01]  /*1f20*/  LOP3.LUT R113, R111.reuse, 0x38, R116, 0xf8, !PT ;  /* 0x000000386f717812 */ /* 0x040fe200078ef874 */
[----:B------:R-:W-:Y:S01]  /*1f30*/  UIMAD UR5, UR48, UR28, UR5 ;  /* 0x0000001c300572a4 */ /* 0x000fe2000f8e0205 */
[----:B------:R-:W-:Y:S01]  /*1f40*/  LOP3.LUT R111, R111, 0x38, R115, 0xf8, !PT ;  /* 0x000000386f6f7812 */ /* 0x000fe200078ef873 */
[----:B------:R-:W-:Y:S01]  /*1f50*/  IMAD R8, R7, 0xc00, R6 ;  /* 0x00000c0007087824 */ /* 0x000fe200078e0206 */
[-C--:B------:R-:W-:Y:S01]  /*1f60*/  LOP3.LUT R113, R113, R0.reuse, RZ, 0x3c, !PT ;  /* 0x0000000071717212 */ /* 0x080fe200078e3cff */
[----:B------:R-:W-:Y:S01]  /*1f70*/  USHF.L.U32 UR48, UR49, 0x5, URZ ;  /* 0x0000000531307899 */ /* 0x000fe2000800063f */
[----:B------:R-:W-:Y:S01]  /*1f80*/  LOP3.LUT R111, R111, R0, RZ, 0x3c, !PT ;  /* 0x000000006f6f7212 */ /* 0x000fe200078e3cff */
[----:B------:R-:W-:Y:S01]  /*1f90*/  UMOV UR9, 0x5 ;  /* 0x0000000500097882 */ /* 0x000fe20000000000 */
[----:B------:R-:W-:Y:S01]  /*1fa0*/  IADD3 R0, R19, UR5, RZ ;  /* 0x0000000513007c10 */ /* 0x000fe2000fffe0ff */
[----:B------:R-:W-:Y:S01]  /*1fb0*/  IMAD.IADD R113, R8, 0x1, R113 ;  /* 0x0000000108717824 */ /* 0x000fe200078e0271 */
[----:B------:R-:W-:Y:S01]  /*1fc0*/  LOP3.LUT R8, R2, 0x38, R116, 0xf8, !PT ;  /* 0x0000003802087812 */ /* 0x000fe200078ef874 */
[----:B------:R-:W-:Y:S01]  /*1fd0*/  ULDC UR45, c[0x0][0x23c] ;  /* 0x00008f00002d7ab9 */ /* 0x000fe20000000800 */
[----:B------:R-:W-:Y:S01]  /*1fe0*/  @P1 LEA.HI.X R21, R18, c[0x0][0x224], R0, 0x1, P2 ;  /* 0x0000890012151a11 */ /* 0x000fe200010f0c00 */
[----:B------:R-:W-:Y:S01]  /*1ff0*/  USHF.L.U64.HI UR45, UR49, UR9, UR45 ;  /* 0x00000009312d7299 */ /* 0x000fe2000801022d */
[----:B------:R-:W-:Y:S01]  /*2000*/  LOP3.LUT R2, R2, 0x38, R115, 0xf8, !PT ;  /* 0x0000003802027812 */ /* 0x000fe200078ef873 */
[----:B------:R-:W-:Y:S01]  /*2010*/  UIADD3 UR11, UR47, UR11, URZ ;  /* 0x0000000b2f0b7290 */ /* 0x000fe2000fffe03f */
[-C--:B------:R-:W-:Y:S01]  /*2020*/  LOP3.LUT R109, R8, R5.reuse, RZ, 0x3c, !PT ;  /* 0x00000005086d7212 */ /* 0x080fe200078e3cff */
[----:B------:R-:W-:Y:S01]  /*2030*/  @!PT LDS RZ, [RZ] ;  /* 0x00000000fffff984 */ /* 0x000fe20000000800 */
[----:B------:R-:W-:Y:S01]  /*2040*/  @!PT LDS RZ, [RZ] ;  /* 0x00000000fffff984 */ /* 0x000fe20000000800 */
[----:B------:R-:W-:Y:S01]  /*2050*/  @!PT LDS RZ, [RZ] ;  /* 0x00000000fffff984 */ /* 0x000fe20000000800 */
[----:B------:R1:W-:Y:S01]  /*2060*/  @P1 LDGSTS.E.BYPASS.LTC128B.128 [R123+0xa080], [R20.64], !P3 ;  /* 0x0a080000147b1fae */ /* 0x0003e2000d901d5e */
[----:B------:R-:W-:Y:S01]  /*2070*/  LOP3.LUT R2, R2, R5, RZ, 0x3c, !PT ;  /* 0x0000000502027212 */ /* 0x000fe200078e3cff */
[--C-:B------:R-:W-:Y:S01]  /*2080*/  IMAD R8, R7, 0xc00, R4.reuse ;  /* 0x00000c0007087824 */ /* 0x100fe200078e0204 */
[----:B------:R-:W-:Y:S01]  /*2090*/  SHF.R.S32.HI R5, RZ, 0x3, R3 ;  /* 0x00000003ff057819 */ /* 0x000fe20000011403 */
[----:B------:R1:W-:Y:S01]  /*20a0*/  @P1 LDGSTS.E.BYPASS.LTC128B.128 [R123+0xb880], [R20.64+0x80], !P6 ;  /* 0x0b880080147b1fae */ /* 0x0003e2000f101d5e */
[----:B------:R-:W-:Y:S01]  /*20b0*/  ULDC UR49, c[0x0][0x284] ;  /* 0x0000a10000317ab9 */ /* 0x000fe20000000800 */
[----:B------:R-:W-:Y:S01]  /*20c0*/  IMAD.IADD R109, R8, 0x1, R109 ;  /* 0x00000001086d7824 */ /* 0x000fe200078e026d */
[----:B------:R-:W-:Y:S01]  /*20d0*/  ULDC UR5, c[0x0][0x294] ;  /* 0x0000a50000057ab9 */ /* 0x000fe20000000800 */
[----:B------:R1:W-:Y:S01]  /*20e0*/  @P1 LDGSTS.E.BYPASS.LTC128B.128 [R123+0xd080], [R20.64+0x100], !P5 ;  /* 0x0d080100147b1fae */ /* 0x0003e2000e901d5e */
[C---:B------:R-:W-:Y:S01]  /*20f0*/  IMAD R107, R5.reuse, 0xc00, R4 ;  /* 0x00000c00056b7824 */ /* 0x040fe200078e0204 */
[----:B------:R-:W-:Y:S01]  /*2100*/  SHF.R.S32.HI R104, RZ, 0x1f, R116 ;  /* 0x0000001fff687819 */ /* 0x000fe20000011474 */
[----:B------:R-:W-:Y:S01]  /*2110*/  IMAD R6, R5, 0xc00, R6 ;  /* 0x00000c0005067824 */ /* 0x000fe200078e0206 */
[----:B------:R1:W-:Y:S01]  /*2120*/  @P1 LDGSTS.E.BYPASS.LTC128B.128 [R123+0xe880], [R20.64+0x180], !P4 ;  /* 0x0e880180147b1fae */ /* 0x0003e2000e101d5e */
[----:B------:R-:W-:Y:S01]  /*2130*/  @P0 IADD3 R3, P1, R18, UR48, RZ ;  /* 0x0000003012030c10 */ /* 0x000fe2000ff3e0ff */
[----:B------:R-:W-:Y:S01]  /*2140*/  IMAD.IADD R107, R107, 0x1, R2 ;  /* 0x000000016b6b7824 */ /* 0x000fe200078e0202 */
[----:B------:R-:W-:Y:S01]  /*2150*/  USHF.L.U64.HI UR42, UR53, UR9, UR42 ;  /* 0x00000009352a7299 */ /* 0x000fe2000801022a */
[----:B------:R-:W-:Y:S01]  /*2160*/  IMAD R2, R88, c[0x0][0x1e0], RZ ;  /* 0x0000780058027a24 */ /* 0x000fe200078e02ff */
[----:B------:R-:W-:Y:S01]  /*2170*/  @P0 IADD3.X R0, R0, UR45, RZ, P1, !PT ;  /* 0x0000002d00000c10 */ /* 0x000fe20008ffe4ff */
[----:B------:R-:W-:Y:S01]  /*2180*/  IMAD.IADD R111, R6, 0x1, R111 ;  /* 0x00000001066f7824 */ /* 0x000fe200078e026f */
[----:B------:R-:W-:Y:S01]  /*2190*/  @P0 LEA R4, P1, R3, c[0x0][0x220], 0x1 ;  /* 0x0000880003040a11 */ /* 0x000fe200078208ff */
[----:B------:R-:W-:Y:S01]  /*21a0*/  IMAD R103, R125, c[0x0][0x1e4], R2 ;  /* 0x000079007d677a24 */ /* 0x000fe200078e0202 */
[----:B------:R-:W-:Y:S01]  /*21b0*/  USHF.L.U64.HI UR49, UR50, UR9, UR49 ;  /* 0x0000000932317299 */ /* 0x000fe20008010231 */
[----:B------:R-:W-:Y:S01]  /*21c0*/  IMAD.SHL.U32 R112, R112, 0x2, RZ ;  /* 0x0000000270707824 */ /* 0x000fe200078e00ff */
[----:B------:R-:W-:Y:S01]  /*21d0*/  @P0 LEA.HI.X R5, R3, c[0x0][0x224], R0, 0x1, P1 ;  /* 0x0000890003050a11 */ /* 0x000fe200008f0c00 */
[----:B------:R-:W-:Y:S01]  /*21e0*/  IMAD.IADD R103, R145, 0x1, R103 ;  /* 0x0000000191677824 */ /* 0x000fe200078e0267 */
[----:B------:R-:W-:Y:S01]  /*21f0*/  SHF.R.S32.HI R0, RZ, 0x1f, R85 ;  /* 0x0000001fff007819 */ /* 0x000fe20000011455 */
[----:B------:R-:W-:Y:S01]  /*2200*/  IMAD.U32 R3, RZ, RZ, UR44 ;  /* 0x0000002cff037e24 */ /* 0x000fe2000f8e00ff */
[----:B------:R-:W-:Y:S01]  /*2210*/  USHF.L.U64.HI UR9, UR51, UR9, UR5 ;  /* 0x0000000933097299 */ /* 0x000fe20008010205 */
[----:B------:R1:W-:Y:S01]  /*2220*/  @P0 LDGSTS.E.BYPASS.LTC128B.128 [R123+0xb080], [R4.64], !P3 ;  /* 0x0b080000047b0fae */ /* 0x0003e2000d901d5e */
[----:B------:R-:W-:Y:S01]  /*2230*/  IMAD.SHL.U32 R113, R113, 0x2, RZ ;  /* 0x0000000271717824 */ /* 0x000fe200078e00ff */
[----:B------:R-:W-:Y:S01]  /*2240*/  USHF.L.U32 UR44, UR53, 0x5, URZ ;  /* 0x00000005352c7899 */ /* 0x000fe2000800063f */
[C---:B------:R-:W-:Y:S01]  /*2250*/  IMAD R2, R0.reuse, c[0x0][0x280], RZ ;  /* 0x0000a00000027a24 */ /* 0x040fe200078e02ff */
[----:B------:R1:W-:Y:S01]  /*2260*/  @P0 LDGSTS.E.BYPASS.LTC128B.128 [R123+0xc880], [R4.64+0x80], !P6 ;  /* 0x0c880080047b0fae */ /* 0x0003e2000f101d5e */
[----:B------:R-:W-:Y:S01]  /*2270*/  IMAD R0, R0, c[0x0][0x290], RZ ;  /* 0x0000a40000007a24 */ /* 0x000fe200078e02ff */
[----:B------:R-:W-:Y:S01]  /*2280*/  USHF.L.U32 UR50, UR50, 0x5, URZ ;  /* 0x0000000532327899 */ /* 0x000fe2000800063f */
[----:B------:R-:W-:Y:S01]  /*2290*/  IMAD.WIDE.U32 R128, R3, c[0x0][0x218], R128 ;  /* 0x0000860003807a25 */ /* 0x000fe200078e0080 */
[----:B------:R1:W-:Y:S01]  /*22a0*/  @P0 LDGSTS.E.BYPASS.LTC128B.128 [R123+0xe080], [R4.64+0x100], !P5 ;  /* 0x0e080100047b0fae */ /* 0x0003e2000e901d5e */
[----:B------:R-:W-:-:S02]  /*22b0*/  USHF.L.U32 UR51, UR51, 0x5, URZ ;  /* 0x0000000533337899 */ /* 0x000fc4000800063f */
[----:B------:R-:W-:Y:S01]  /*22c0*/  IMAD R97, R85, c[0x0][0x284], R2 ;  /* 0x0000a10055617a24 */ /* 0x000fe200078e0202 */
[----:B------:R1:W-:Y:S01]  /*22d0*/  @P0 LDGSTS.E.BYPASS.LTC128B.128 [R123+0xf880], [R4.64+0x180], !P4 ;  /* 0x0f880180047b0fae */ /* 0x0003e2000e101d5e */
[----:B------:R-:W-:Y:S01]  /*22e0*/  IADD3 R89, P0, R125, UR38, RZ ;  /* 0x000000267d597c10 */ /* 0x000fe2000ff1e0ff */
[----:B------:R-:W-:Y:S01]  /*22f0*/  IMAD R3, R85, c[0x0][0x294], R0 ;  /* 0x0000a50055037a24 */ /* 0x000fe200078e0200 */
[----:B------:R-:W-:Y:S01]  /*2300*/  IADD3 R87, R129, UR10, RZ ;  /* 0x0000000a81577c10 */ /* 0x000fe2000fffe0ff */
[----:B------:R-:W0:Y:S01]  /*2310*/  LDGDEPBAR ;  /* 0x00000000000079af */ /* 0x000e220000000000 */
[----:B------:R-:W-:Y:S01]  /*2320*/  IADD3.X R88, R88, UR39, RZ, P0, !PT ;  /* 0x0000002758587c10 */ /* 0x000fe200087fe4ff */
[----:B------:R-:W-:Y:S02]  /*2330*/  IMAD.IADD R99, R141, 0x1, R97 ;  /* 0x000000018d637824 */ /* 0x000fe400078e0261 */
[----:B------:R-:W-:Y:S01]  /*2340*/  BAR.SYNC.DEFER_BLOCKING 0x0 ;  /* 0x0000000000007b1d */ /* 0x000fe20000010000 */
[----:B------:R-:W-:Y:S01]  /*2350*/  IADD3 R93, P1, P0, R144, UR46, R14 ;  /* 0x0000002e905d7c10 */ /* 0x000fe2000f83e00e */
[----:B------:R-:W-:-:S02]  /*2360*/  IMAD.IADD R97, R97, 0x1, R137 ;  /* 0x0000000161617824 */ /* 0x000fc400078e0289 */
[----:B------:R-:W-:Y:S01]  /*2370*/  IMAD.IADD R98, R139, 0x1, R3 ;  /* 0x000000018b627824 */ /* 0x000fe200078e0203 */
[----:B------:R-:W-:Y:S01]  /*2380*/  IADD3.X R92, R103, UR11, R15, P1, P0 ;  /* 0x0000000b675c7c10 */ /* 0x000fe20008fe040f */
[----:B------:R-:W-:Y:S01]  /*2390*/  IMAD.IADD R96, R3, 0x1, R135 ;  /* 0x0000000103607824 */ /* 0x000fe200078e0287 */
[----:B------:R-:W-:Y:S01]  /*23a0*/  ISETP.NE.AND P0, PT, RZ, UR52, PT ;  /* 0x00000034ff007c0c */ /* 0x000fe2000bf05270 */
[----:B------:R-:W-:Y:S02]  /*23b0*/  IMAD.SHL.U32 R109, R109, 0x2, RZ ;  /* 0x000000026d6d7824 */ /* 0x000fe400078e00ff */
[----:B------:R-:W-:Y:S01]  /*23c0*/  IMAD.SHL.U32 R111, R111, 0x2, RZ ;  /* 0x000000026f6f7824 */ /* 0x000fe200078e00ff */
[----:B------:R-:W-:Y:S01]  /*23d0*/  P2R R124, PR, RZ, 0x1 ;  /* 0x00000001ff7c7803 */ /* 0x000fe20000000000 */
[----:B------:R-:W-:Y:S02]  /*23e0*/  IMAD.SHL.U32 R107, R107, 0x2, RZ ;  /* 0x000000026b6b7824 */ /* 0x000fe400078e00ff */
.L_x_2590:
        /* <DEDUP_REMOVED lines=77> */
.L_x_2555:
[----:B------:R-:W-:Y:S05]  /*28c0*/  BSYNC B0 ;  /* 0x0000000000007941 */ /* 0x000fea0003800000 */
.L_x_2554:
        /* <DEDUP_REMOVED lines=42> */
[----:B------:R-:W-:Y:S01]  /*2b70*/  IMAD.U32 R3, RZ, RZ, UR9 ;  /* 0x00000009ff037e24 */ /* 0x000fe2000f8e00ff */
        /* <DEDUP_REMOVED lines=29> */
.L_x_2557:
[----:B------:R-:W-:Y:S05]  /*2d50*/  BSYNC B0 ;  /* 0x0000000000007941 */ /* 0x000fea0003800000 */
.L_x_2556:
        /* <DEDUP_REMOVED lines=82> */
.L_x_2561:
[----:B------:R-:W-:Y:S05]  /*3280*/  BSYNC B0 ;  /* 0x0000000000007941 */ /* 0x000fea0003800000 */
.L_x_2560:
        /* <DEDUP_REMOVED lines=56> */
.L_x_2563:
[----:B------:R-:W-:Y:S05]  /*3610*/  BSYNC B0 ;  /* 0x0000000000007941 */ /* 0x000fea0003800000 */
.L_x_2562:
        /* <DEDUP_REMOVED lines=56> */
.L_x_2565:
[----:B------:R-:W-:Y:S05]  /*39a0*/  BSYNC B0 ;  /* 0x0000000000007941 */ /* 0x000fea0003800000 */
.L_x_2564:
        /* <DEDUP_REMOVED lines=55> */
.L_x_2559:
[----:B------:R-:W-:Y:S05]  /*3d20*/  BSYNC B1 ;  /* 0x0000000000017941 */ /* 0x000fea0003800000 */
.L_x_2558:
        /* <DEDUP_REMOVED lines=57> */
.L_x_2568:
[----:B------:R-:W-:Y:S05]  /*40c0*/  BSYNC B0 ;  /* 0x0000000000007941 */ /* 0x000fea0003800000 */
.L_x_2567:
        /* <DEDUP_REMOVED lines=56> */
.L_x_2570:
[----:B------:R-:W-:Y:S05]  /*4450*/  BSYNC B0 ;  /* 0x0000000000007941 */ /* 0x000fea0003800000 */
.L_x_2569:
        /* <DEDUP_REMOVED lines=56> */
.L_x_2572:
[----:B------:R-:W-:Y:S05]  /*47e0*/  BSYNC B0 ;  /* 0x0000000000007941 */ /* 0x000fea0003800000 */
.L_x_2571:
        /* <DEDUP_REMOVED lines=56> */
.L_x_2553:
        /* <DEDUP_REMOVED lines=36> */
.L_x_2574:
[----:B------:R-:W-:Y:S05]  /*4db0*/  BSYNC B0 ;  /* 0x0000000000007941 */ /* 0x000fea0003800000 */
.L_x_2573:
        /* <DEDUP_REMOVED lines=63> */
.L_x_2576:
[----:B------:R-:W-:Y:S05]  /*51b0*/  BSYNC B0 ;  /* 0x0000000000007941 */ /* 0x000fea0003800000 */
.L_x_2575:
        /* <DEDUP_REMOVED lines=34> */
[C---:B------:R-:W-:Y:S04]  /*53e0*/  IADD3 R151, P1, P0, R90.reuse, UR46, R119 ;  /* 0x0000002e5a977c10 */ /* 0x040fe8000f83e077 */
[C---:B------:R-:W-:Y:S01]  /*53f0*/  IADD3.X R150, R127.reuse, UR11, R106, P1, P0 ;  /* 0x0000000b7f967c10 */ /* 0x040fe20008fe046a */
[----:B------:R-:W2:Y:S06]  /*5400*/  LDS.128 R28, [R114+0xa080] ;  /* 0x00a08000721c7984 */ /* 0x000eac0000000c00 */
[----:B------:R-:W-:Y:S04]  /*5410*/  @!P2 IADD3 R149, P1, P0, R90, UR46, R116 ;  /* 0x0000002e5a95ac10 */ /* 0x000fe8000f83e074 */
[----:B------:R-:W-:Y:S02]  /*5420*/  @!P2 IADD3.X R148, R127, UR11, R104, P1, P0 ;  /* 0x0000000b7f94ac10 */ /* 0x000fe40008fe0468 */
        /* <DEDUP_REMOVED lines=104> */
.L_x_2580:
[----:B------:R-:W-:Y:S05]  /*5ab0*/  BSYNC B0 ;  /* 0x0000000000007941 */ /* 0x000fea0003800000 */
.L_x_2579:
[----:B------:R-:W-:Y:S11]  /*5ac0*/  ISETP.GE.AND P0, PT, R11, c[0x0][0x1d4], PT ;  /* 0x000075000b007a0c */ /* 0x000ff60003f06270 */
[----:B------:R-:W-:Y:S02]  /*5ad0*/  @!UPT UIADD3 URZ, URZ, URZ, URZ ;  /* 0x0000003f3f3ff290 */ /* 0x000fe4000fffe03f */
[----:B------:R-:W-:-:S05]  /*5ae0*/  @P0 BRA `(.L_x_2578) ;  /* 0x000006f000000947 */ /* 0x000fca0003800000 */
[----:B------:R-:W2:Y:S01]  /*5af0*/  LDS.128 R56, [R111+0xa080] ;  /* 0x00a080006f387984 */ /* 0x000ea20000000c00 */
[----:B------:R-:W-:Y:S02]  /*5b00*/  ISETP.GE.AND P2, PT, R115, c[0x0][0x1d4], PT ;  /* 0x0000750073007a0c */ /* 0x000fe40003f46270 */
[C---:B------:R-:W-:Y:S04]  /*5b10*/  IADD3 R61, P1, P0, R90.reuse, UR46, R118 ;  /* 0x0000002e5a3d7c10 */ /* 0x040fe8000f83e076 */
[C---:B------:R-:W-:Y:S01]  /*5b20*/  IADD3.X R60, R127.reuse, UR11, R105, P1, P0 ;  /* 0x0000000b7f3c7c10 */ /* 0x040fe20008fe0469 */
[----:B-1----:R-:W1:Y:S06]  /*5b30*/  LDS.128 R28, [R112+0xa080] ;  /* 0x00a08000701c7984 */ /* 0x002e6c0000000c00 */
        /* <DEDUP_REMOVED lines=106> */
.L_x_2578:
[----:B------:R-:W-:Y:S05]  /*61e0*/  BSYNC B1 ;  /* 0x0000000000017941 */ /* 0x000fea0003800000 */
.L_x_2577:
        /* <DEDUP_REMOVED lines=118> */
.L_x_2582:
[----:B------:R-:W-:Y:S05]  /*6950*/  BSYNC B0 ;  /* 0x0000000000007941 */ /* 0x000fea0003800000 */
.L_x_2581:
[----:B------:R-:W-:Y:S11]  /*6960*/  ISETP.GE.AND P0, PT, R11, c[0x0][0x1d4], PT ;  /* 0x000075000b007a0c */ /* 0x000ff60003f06270 */
[----:B------:R-:W-:Y:S02]  /*6970*/  @!UPT UIADD3 URZ, URZ, URZ, URZ ;  /* 0x0000003f3f3ff290 */ /* 0x000fe4000fffe03f */
[----:B------:R-:W-:-:S05]  /*6980*/  @P0 BRA `(.L_x_2566) ;  /* 0x000009d000000947 */ /* 0x000fca0003800000 */
[----:B------:R-:W2:Y:S01]  /*6990*/  LDS.128 R48, [R107+0xa080] ;  /* 0x00a080006b307984 */ /* 0x000ea20000000c00 */
[----:B-1----:R-:W-:Y:S04]  /*69a0*/  IADD3 R53, P1, P0, R56, UR46, R118 ;  /* 0x0000002e38357c10 */ /* 0x002fe8000f83e076 */
[----:B------:R-:W-:Y:S02]  /*69b0*/  IADD3.X R46, R57, UR11, R105, P1, P0 ;  /* 0x0000000b392e7c10 */ /* 0x000fe40008fe0469 */
        /* <DEDUP_REMOVED lines=105> */
[----:B------:R-:W-:Y:S04]  /*7050*/  IADD3 R56, P1, P0, R56, UR46, R115 ;  /* 0x0000002e38387c10 */ /* 0x000fe8000f83e073 */
[----:B------:R-:W-:Y:S02]  /*7060*/  IADD3.X R57, R57, UR11, R102, P1, P0 ;  /* 0x0000000b39397c10 */ /* 0x000fe40008fe0466 */
[C---:B------:R-:W-:Y:S04]  /*7070*/  LEA R2, P0, R56.reuse, c[0x0][0x1c8], 0x1 ;  /* 0x0000720038027a11 */ /* 0x040fe800078008ff */
[----:B------:R-:W-:Y:S05]  /*7080*/  LEA.HI.X R3, R56, c[0x0][0x1cc], R57, 0x1, P0 ;  /* 0x0000730038037a11 */ /* 0x000fea00000f0c39 */
[----:B------:R2:W-:Y:S01]  /*7090*/  STG.E.128 [R2.64], R48 ;  /* 0x0000003002007986 */ /* 0x0005e2000c101d1e */
[----:B------:R-:W-:-:S05]  /*70a0*/  BRA `(.L_x_2566) ;  /* 0x000002b000007947 */ /* 0x000fca0003800000 */
.L_x_2552:
        /* <DEDUP_REMOVED lines=23> */
.L_x_2584:
[----:B------:R-:W-:Y:S05]  /*7220*/  BSYNC B0 ;  /* 0x0000000000007941 */ /* 0x000fea0003800000 */
.L_x_2583:
        /* <DEDUP_REMOVED lines=19> */
.L_x_2566:
[----:B------:R-:W-:Y:S05]  /*7360*/  BSYNC B2 ;  /* 0x0000000000027941 */ /* 0x000fea0003800000 */
.L_x_2551:
        /* <DEDUP_REMOVED lines=69> */
.L_x_2586:
[----:B-1----:R-:W-:Y:S05]  /*77c0*/  BSYNC B0 ;  /* 0x0000000000007941 */ /* 0x002fea0003800000 */
.L_x_2585:
        /* <DEDUP_REMOVED lines=30> */
.L_x_2588:
[----:B------:R-:W-:Y:S05]  /*79b0*/  BSYNC B0 ;  /* 0x0000000000007941 */ /* 0x000fea0003800000 */
.L_x_2587:
        /* <DEDUP_REMOVED lines=14> */
[C---:B------:R-:W-:Y:S02]  /*7aa0*/  @P1 LEA.HI.X R5, R2.reuse, c[0x0][0x224], R0, 0x1, P0 ;  /* 0x0000890002051a11 */ /* 0x040fe400000f0c00 */
        /* <DEDUP_REMOVED lines=16> */
.L_x_2589:
[----:B------:R-:W0:Y:S01]  /*7bb0*/  LDGDEPBAR ;  /* 0x00000000000079af */ /* 0x000e220000000000 */
[----:B------:R-:W-:Y:S01]  /*7bc0*/  UIADD3 UR6, UR6, -0x1, URZ ;  /* 0xffffffff06067890 */ /* 0x000fe2000fffe03f */
[----:B------:R-:W-:Y:S11]  /*7bd0*/  PLOP3.LUT P0, PT, PT, PT, UP0, 0x80, 0x0 ;  /* 0x000000000000781c */ /* 0x000ff60003f0f008 */
[----:B------:R-:W-:Y:S02]  /*7be0*/  @!UPT UIADD3 URZ, URZ, URZ, URZ ;  /* 0x0000003f3f3ff290 */ /* 0x000fe4000fffe03f */
[----:B------:R-:W-:-:S05]  /*7bf0*/  @P0 BRA `(.L_x_2590) ;  /* 0xffffa7f000000947 */ /* 0x000fca000383ffff */
[----:B------:R-:W-:Y:S06]  /*7c00*/  BAR.SYNC.DEFER_BLOCKING 0x0 ;  /* 0x0000000000007b1d */ /* 0x000fec0000010000 */
.L_x_2550:
[----:B------:R-:W-:Y:S02]  /*7c10*/  UISETP.NE.AND UP1, UPT, UR26, URZ, UPT ;  /* 0x0000003f1a00728c */ /* 0x000fe4000bf25270 */
[----:B------:R-:W-:Y:S02]  /*7c20*/  UISETP.NE.AND UP0, UPT, UR25, URZ, UPT ;  /* 0x0000003f1900728c */ /* 0x000fe4000bf05270 */
[----:B------:R-:W-:Y:S02]  /*7c30*/  UIADD3 UR6, UR19, 0x7f, URZ ;  /* 0x0000007f13067890 */ /* 0x000fe4000fffe03f */
[----:B------:R-:W-:Y:S02]  /*7c40*/  ULDC.64 UR4, c[0x0][0x2c8] ;  /* 0x0000b20000047ab9 */ /* 0x000fe40000000a00 */
[----:B------:R-:W-:Y:S01]  /*7c50*/  UIMAD.WIDE.U32 UR8, UR6, UR4, URZ ;  /* 0x00000004060872a5 */ /* 0x000fe2000f8e003f */
[----:B------:R-:W-:Y:S01]  /*7c60*/  PLOP3.LUT P0, PT, PT, PT, UP0, 0x40, 0x0 ;  /* 0x000000000000781c */ /* 0x000fe20003f0e808 */
[----:B------:R-:W-:-:S02]  /*7c70*/  ULDC UR7, c[0x0][0x328] ;  /* 0x0000ca0000077ab9 */ /* 0x000fc40000000800 */
[----:B------:R-:W-:Y:S02]  /*7c80*/  @UP1 USHF.R.U32.HI UR6, URZ, UR5, UR9 ;  /* 0x000000053f061299 */ /* 0x000fe40008011609 */
[----:B------:R-:W-:Y:S02]  /*7c90*/  UIADD3 UR20, UR20, UR21, URZ ;  /* 0x0000001514147290 */ /* 0x000fe4000fffe03f */
[----:B------:R-:W-:-:S04]  /*7ca0*/  UIADD3 UR14, UR14, UR6, URZ ;  /* 0x000000060e0e7290 */ /* 0x000fc8000fffe03f */
[----:B------:R-:W-:Y:S02]  /*7cb0*/  UIADD3 UR7, UR14, UR7, URZ ;  /* 0x000000070e077290 */ /* 0x000fe4000fffe03f */
        /* <DEDUP_REMOVED lines=13> */
.L_x_2592:
[----:B------:R-:W-:Y:S02]  /*7d90*/  UISETP.NE.AND UP0, UPT, UR6, 0x1, UPT ;  /* 0x000000010600788c */ /* 0x000fe4000bf05270 */
[----:B------:R-:W-:Y:S02]  /*7da0*/  ULDC.64 UR4, c[0x0][0x330] ;  /* 0x0000cc0000047ab9 */ /* 0x000fe40000000a00 */
[----:B------:R-:W-:-:S07]  /*7db0*/  UIMAD.WIDE.U32 UR10, UR8, UR4, URZ ;  /* 0x00000004080a72a5 */ /* 0x000fce000f8e003f */
[----:B------:R-:W-:Y:S02]  /*7dc0*/  @UP0 UMOV UR9, UR11 ;  /* 0x0000000b00090c82 */ /* 0x000fe40008000000 */
[----:B------:R-:W-:Y:S02]  /*7dd0*/  @UP0 USHF.R.U32.HI UR8, URZ, UR5, UR9 ;  /* 0x000000053f080299 */ /* 0x000fe40008011609 */
.L_x_2593:
[----:B------:R-:W-:Y:S02]  /*7de0*/  ULDC UR4, c[0x0][0x32c] ;  /* 0x0000cb0000047ab9 */ /* 0x000fe40000000800 */
[----:B------:R-:W-:-:S04]  /*7df0*/  UIMAD UR4, UR8, UR6, UR4 ;  /* 0x00000006080472a4 */ /* 0x000fc8000f8e0204 */
[----:B------:R-:W-:-:S04]  /*7e00*/  UISETP.LT.AND UP0, UPT, UR7, UR4, UPT ;  /* 0x000000040700728c */ /* 0x000fc8000bf01270 */
[----:B------:R-:W-:Y:S02]  /*7e10*/  USEL UR7, UR7, UR4, UP0 ;  /* 0x0000000407077287 */ /* 0x000fe40008000000 */
.L_x_2591:
[----:B------:R-:W-:Y:S02]  /*7e20*/  UISETP.NE.AND UP0, UPT, UR26, URZ, UPT ;  /* 0x0000003f1a00728c */ /* 0x000fe4000bf05270 */
[----:B------:R-:W-:Y:S02]  /*7e30*/  UIADD3 UR8, UR7, 0x2f, URZ ;  /* 0x0000002f07087890 */ /* 0x000fe4000fffe03f */
[----:B------:R-:W-:Y:S02]  /*7e40*/  ULDC.64 UR4, c[0x0][0x2c8] ;  /* 0x0000b20000047ab9 */ /* 0x000fe40000000a00 */
[----:B------:R-:W-:Y:S02]  /*7e50*/  UISETP.NE.AND UP1, UPT, UR25, URZ, UPT ;  /* 0x0000003f1900728c */ /* 0x000fe4000bf25270 */
[----:B------:R-:W-:Y:S02]  /*7e60*/  UIMAD.WIDE.U32 UR10, UR19, UR4, URZ ;  /* 0x00000004130a72a5 */ /* 0x000fe4000f8e003f */
[----:B------:R-:W-:-:S02]  /*7e70*/  UIMAD.WIDE UR8, UR8, 0x2aaaaaab, URZ ;  /* 0x2aaaaaab080878a5 */ /* 0x000fc4000f8e023f */
[----:B------:R-:W-:Y:S01]  /*7e80*/  PLOP3.LUT P0, PT, PT, PT, UP1, 0x40, 0x0 ;  /* 0x000000000000781c */ /* 0x000fe20003f0e818 */
[----:B------:R-:W-:Y:S02]  /*7e90*/  UMOV UR4, UR19 ;  /* 0x0000001300047c82 */ /* 0x000fe40008000000 */
[----:B------:R-:W-:Y:S02]  /*7ea0*/  USHF.R.U32.HI UR8, URZ, 0x1f, UR9 ;  /* 0x0000001f3f087899 */ /* 0x000fe40008011609 */
[----:B------:R-:W-:Y:S02]  /*7eb0*/  @UP0 UMOV UR7, UR11 ;  /* 0x0000000b00070c82 */ /* 0x000fe40008000000 */
[----:B------:R-:W-:Y:S02]  /*7ec0*/  @UP0 USHF.R.U32.HI UR4, URZ, UR5, UR7 ;  /* 0x000000053f040299 */ /* 0x000fe40008011607 */
[----:B------:R-:W-:Y:S02]  /*7ed0*/  ULEA.HI.SX32 UR8, UR9, UR8, 0x1d ;  /* 0x0000000809087291 */ /* 0x000fe4000f8fea3f */
[----:B------:R-:W-:-:S02]  /*7ee0*/  UIADD3 UR4, UR13, UR4, URZ ;  /* 0x000000040d047290 */ /* 0x000fc4000fffe03f */
        /* <DEDUP_REMOVED lines=17> */
.L_x_2595:
[----:B------:R-:W-:Y:S02]  /*8000*/  ULDC UR4, c[0x0][0x32c] ;  /* 0x0000cb0000047ab9 */ /* 0x000fe40000000800 */
[----:B------:R-:W-:-:S03]  /*8010*/  UISETP.NE.AND UP0, UPT, UR4, 0x1, UPT ;  /* 0x000000010400788c */ /* 0x000fc6000bf05270 */
[----:B------:R-:W-:Y:S02]  /*8020*/  ULDC.64 UR4, c[0x0][0x330] ;  /* 0x0000cc0000047ab9 */ /* 0x000fe40000000a00 */
[----:B------:R-:W-:-:S06]  /*8030*/  UIMAD.WIDE.U32 UR8, UR7, UR4, URZ ;  /* 0x00000004070872a5 */ /* 0x000fcc000f8e003f */
[----:B------:R-:W-:Y:S02]  /*8040*/  @UP0 USHF.R.U32.HI UR7, URZ, UR5, UR9 ;  /* 0x000000053f070299 */ /* 0x000fe40008011609 */
.L_x_2596:
[----:B------:R-:W-:Y:S02]  /*8050*/  ULDC UR4, c[0x0][0x32c] ;  /* 0x0000cb0000047ab9 */ /* 0x000fe40000000800 */
[----:B------:R-:W-:-:S04]  /*8060*/  UIMAD UR4, UR7, UR4, URZ ;  /* 0x00000004070472a4 */ /* 0x000fc8000f8e023f */
[----:B------:R-:W-:-:S04]  /*8070*/  UISETP.LT.AND UP0, UPT, UR6, UR4, UPT ;  /* 0x000000040600728c */ /* 0x000fc8000bf01270 */
[----:B------:R-:W-:-:S04]  /*8080*/  USEL UR6, UR6, UR4, !UP0 ;  /* 0x0000000406067287 */ /* 0x000fc8000c000000 */
.L_x_2594:
[----:B------:R-:W-:Y:S01]  /*8090*/  UIMAD.WIDE UR4, UR6, 0x2aaaaaab, URZ ;  /* 0x2aaaaaab060478a5 */ /* 0x000fe2000f8e023f */
[----:B------:R-:W-:Y:S01]  /*80a0*/  PLOP3.LUT P2, PT, PT, PT, PT, 0x80, 0x0 ;  /* 0x000000000000781c */ /* 0x000fe20003f4f070 */
[----:B------:R-:W-:Y:S01]  /*80b0*/  CS2R R130, SRZ ;  /* 0x0000000000827805 */ /* 0x000fe2000001ff00 */
[----:B------:R-:W-:Y:S01]  /*80c0*/  CS2R R128, SRZ ;  /* 0x0000000000807805 */ /* 0x000fe2000001ff00 */
[----:B------:R-:W-:Y:S01]  /*80d0*/  USHF.R.U32.HI UR4, URZ, 0x1f, UR5 ;  /* 0x0000001f3f047899 */ /* 0x000fe20008011605 */
[----:B------:R-:W-:Y:S01]  /*80e0*/  CS2R R126, SRZ ;  /* 0x00000000007e7805 */ /* 0x000fe2000001ff00 */
[----:B------:R-:W-:Y:S01]  /*80f0*/  CS2R R124, SRZ ;  /* 0x00000000007c7805 */ /* 0x000fe2000001ff00 */
[----:B-1----:R-:W-:Y:S01]  /*8100*/  CS2R R122, SRZ ;  /* 0x00000000007a7805 */ /* 0x002fe2000001ff00 */
[----:B------:R-:W-:Y:S01]  /*8110*/  ULEA.HI.SX32 UR4, UR5, UR4, 0x1d ;  /* 0x0000000405047291 */ /* 0x000fe2000f8fea3f */
        /* <DEDUP_REMOVED lines=16> */
[----:B-----5:R-:W-:Y:S01]  /*8220*/  CS2R R94, SRZ ;  /* 0x00000000005e7805 */ /* 0x020fe2000001ff00 */
        /* <DEDUP_REMOVED lines=46> */
[----:B------:R-:W-:-:S02]  /*8510*/  IMAD.MOV.U32 R8, RZ, RZ, RZ ;  /* 0x000000ffff087224 */ /* 0x000fc400078e00ff */
[----:B------:R-:W-:Y:S01]  /*8520*/  IMAD.MOV.U32 R4, RZ, RZ, RZ ;  /* 0x000000ffff047224 */ /* 0x000fe200078e00ff */
[----:B------:R-:W-:Y:S05]  /*8530*/  @!P0 BRA `(.L_x_2597) ;  /* 0x0001831000008947 */ /* 0x000fea0003800000 */
[----:B------:R-:W-:Y:S02]  /*8540*/  ULDC.64 UR4, c[0x0][0x340] ;  /* 0x0000d00000047ab9 */ /* 0x000fe40000000a00 */
[----:B------:R-:W-:Y:S02]  /*8550*/  UISETP.NE.U32.AND UP1, UPT, URZ, UR4, UPT ;  /* 0x000000043f00728c */ /* 0x000fe4000bf25070 */
[----:B------:R-:W-:Y:S02]  /*8560*/  ULDC.64 UR8, c[0x0][0x340] ;  /* 0x0000d00000087ab9 */ /* 0x000fe40000000a00 */
[----:B------:R-:W-:Y:S02]  /*8570*/  UISETP.NE.AND.EX UP1, UPT, URZ, UR5, UPT, UP1 ;  /* 0x000000053f00728c */ /* 0x000fe4000bf25310 */
[----:B------:R-:W-:-:S04]  /*8580*/  UISETP.NE.AND UP2, UPT, UR26, URZ, UPT ;  /* 0x0000003f1a00728c */ /* 0x000fc8000bf45270 */
        /* <DEDUP_REMOVED lines=8> */
[CC--:B------:R-:W-:Y:S01]  /*8610*/  LEA.HI R7, R65.reuse, R84.reuse, RZ, 0x4 ;  /* 0x0000005441077211 */ /* 0x0c0fe200078f20ff */
[----:B------:R-:W-:Y:S01]  /*8620*/  UISETP.NE.U32.AND UP0, UPT, URZ, UR4, UPT ;  /* 0x000000043f00728c */ /* 0x000fe2000bf05070 */
[----:B------:R-:W-:Y:S01]  /*8630*/  LEA.HI R228, R65, R84, RZ, 0x3 ;  /* 0x0000005441e47211 */ /* 0x000fe200078f18ff */
[----:B------:R-:W-:Y:S01]  /*8640*/  USHF.R.S32.HI UR7, URZ, 0x1f, UR22 ;  /* 0x0000001f3f077899 */ /* 0x000fe20008011416 */
[----:B------:R-:W-:Y:S01]  /*8650*/  SHF.R.S32.HI R0, RZ, 0x4, R7 ;  /* 0x00000004ff007819 */ /* 0x000fe20000011407 */
[----:B------:R-:W-:Y:S01]  /*8660*/  UISETP.NE.AND.EX UP0, UPT, URZ, UR5, UPT, UP0 ;  /* 0x000000053f00728c */ /* 0x000fe2000bf05300 */
[----:B------:R-:W-:Y:S01]  /*8670*/  LOP3.LUT R69, R228, 0xfffffff8, RZ, 0xc0, !PT ;  /* 0xfffffff8e4457812 */ /* 0x000fe200078ec0ff */
[----:B------:R-:W-:Y:S01]  /*8680*/  USHF.R.S32.HI UR14, URZ, 0x1f, UR20 ;  /* 0x0000001f3f0e7899 */ /* 0x000fe20008011414 */
[----:B------:R-:W-:Y:S01]  /*8690*/  LEA.HI R56, R7, R0, RZ, 0x1 ;  /* 0x0000000007387211 */ /* 0x000fe200078f08ff */
[----:B------:R-:W-:Y:S01]  /*86a0*/  ULDC.64 UR4, c[0x0][0x178] ;  /* 0x00005e0000047ab9 */ /* 0x000fe20000000a00 */
[----:B------:R-:W-:Y:S01]  /*86b0*/  SHF.R.S32.HI R228, RZ, 0x3, R228 ;  /* 0x00000003ffe47819 */ /* 0x000fe200000114e4 */
[----:B------:R-:W-:Y:S01]  /*86c0*/  UIMAD UR7, UR7, UR4, URZ ;  /* 0x00000004070772a4 */ /* 0x000fe2000f8e023f */
[----:B------:R-:W-:Y:S01]  /*86d0*/  IMAD.IADD R69, R84, 0x1, -R69 ;  /* 0x0000000154457824 */ /* 0x000fe200078e0a45 */
[----:B------:R-:W-:Y:S01]  /*86e0*/  PLOP3.LUT P1, PT, PT, PT, UP2, 0x80, 0x0 ;  /* 0x000000000000781c */ /* 0x000fe20003f2f028 */
[----:B------:R-:W-:Y:S01]  /*86f0*/  UIMAD.WIDE.U32 UR8, UR22, UR4, URZ ;  /* 0x00000004160872a5 */ /* 0x000fe2000f8e003f */
[----:B------:R-:W-:Y:S01]  /*8700*/  LOP3.LUT R56, R56, 0xfffffffe, RZ, 0xc0, !PT ;  /* 0xfffffffe38387812 */ /* 0x000fe200078ec0ff */
[----:B------:R-:W-:Y:S01]  /*8710*/  UIMAD UR22, UR22, UR5, UR7 ;  /* 0x00000005161672a4 */ /* 0x000fe2000f8e0207 */
[----:B------:R-:W-:Y:S01]  /*8720*/  IMAD R5, R69, 0x20, R228 ;  /* 0x0000002045057824 */ /* 0x000fe200078e02e4 */
[----:B------:R-:W-:Y:S01]  /*8730*/  IADD3 R12, R228, UR19, RZ ;  /* 0x00000013e40c7c10 */ /* 0x000fe2000fffe0ff */
[----:B------:R-:W-:Y:S01]  /*8740*/  ULDC UR7, c[0x0][0x2c4] ;  /* 0x0000b10000077ab9 */ /* 0x000fe20000000800 */
[----:B------:R-:W-:Y:S01]  /*8750*/  PLOP3.LUT P0, PT, PT, PT, UP2, 0x80, 0x0 ;  /* 0x000000000000781c */ /* 0x000fe20003f0f028 */
[----:B------:R-:W-:Y:S01]  /*8760*/  UIMAD UR7, UR23, UR7, URZ ;  /* 0x00000007170772a4 */ /* 0x000fe2000f8e023f */
[----:B------:R-:W-:Y:S01]  /*8770*/  IMAD.IADD R56, R0, 0x1, -R56 ;  /* 0x0000000100387824 */ /* 0x000fe200078e0a38 */
[----:B------:R-:W-:Y:S01]  /*8780*/  IADD3 R0, R12, 0x20, RZ ;  /* 0x000000200c007810 */ /* 0x000fe20007ffe0ff */
[----:B------:R-:W-:Y:S01]  /*8790*/  ULDC.64 UR4, c[0x0][0x1b8] ;  /* 0x00006e0000047ab9 */ /* 0x000fe20000000a00 */
[----:B------:R-:W-:Y:S01]  /*87a0*/  IADD3 R5, R5, UR19, RZ ;  /* 0x0000001305057c10 */ /* 0x000fe2000fffe0ff */
[----:B------:R-:W-:Y:S01]  /*87b0*/  IMAD.SHL.U32 R66, R69, 0x8, RZ ;  /* 0x0000000845427824 */ /* 0x000fe200078e00ff */
[----:B------:R-:W-:Y:S01]  /*87c0*/  ISETP.GE.AND P4, PT, R0, UR7, PT ;  /* 0x0000000700007c0c */ /* 0x000fe2000bf86270 */
[----:B------:R-:W-:Y:S01]  /*87d0*/  UIMAD UR10, UR16, UR4, URZ ;  /* 0x00000004100a72a4 */ /* 0x000fe2000f8e023f */
[----:B------:R-:W-:Y:S01]  /*87e0*/  LOP3.LUT R7, R7, 0xfffffff0, RZ, 0xc0, !PT ;  /* 0xfffffff007077812 */ /* 0x000fe200078ec0ff */
[----:B------:R-:W-:Y:S01]  /*87f0*/  @P1 IMAD.HI.U32 R0, R5, c[0x0][0x2c8], RZ ;  /* 0x0000b20005001a27 */ /* 0x000fe200078e00ff */
[----:B------:R-:W-:Y:S01]  /*8800*/  UMOV UR28, UR8 ;  /* 0x00000008001c7c82 */ /* 0x000fe20008000000 */
[C---:B-1----:R-:W-:Y:S01]  /*8810*/  IADD3 R2, R66.reuse, 0x80, RZ ;  /* 0x0000008042027810 */ /* 0x042fe20007ffe0ff */
[----:B------:R-:W-:Y:S01]  /*8820*/  UIADD3 UR29, UR9, UR22, URZ ;  /* 0x00000016091d7290 */ /* 0x000fe2000fffe03f */
[----:B------:R-:W-:Y:S01]  /*8830*/  IMAD.MOV.U32 R13, RZ, RZ, R5 ;  /* 0x000000ffff0d7224 */ /* 0x000fe200078e0005 */
[----:B------:R-:W-:Y:S01]  /*8840*/  USHF.R.S32.HI UR8, URZ, 0x1f, UR24 ;  /* 0x0000001f3f087899 */ /* 0x000fe20008011418 */
[----:B------:R-:W-:Y:S01]  /*8850*/  @P0 SHF.R.U32.HI R13, RZ, c[0x0][0x2cc], R0 ;  /* 0x0000b300ff0d0a19 */ /* 0x000fe20000011600 */
[----:B------:R-:W-:Y:S01]  /*8860*/  UIMAD UR9, UR17, UR5, UR10 ;  /* 0x00000005110972a4 */ /* 0x000fe2000f8e020a */
[----:B------:R-:W-:Y:S01]  /*8870*/  IADD3 R4, R66, 0xc0, RZ ;  /* 0x000000c042047810 */ /* 0x000fe20007ffe0ff */
[----:B------:R-:W-:Y:S01]  /*8880*/  UIMAD.WIDE.U32 UR28, UR17, UR4, UR28 ;  /* 0x00000004111c72a5 */ /* 0x000fe2000f8e001c */
[----:B------:R-:W-:Y:S01]  /*8890*/  IADD3 R19, P0, R228, UR20, RZ ;  /* 0x00000014e4137c10 */ /* 0x000fe2000ff1e0ff */
[----:B------:R-:W-:Y:S01]  /*88a0*/  USEL UR10, UR8, URZ, !UP0 ;  /* 0x0000003f080a7287 */ /* 0x000fe2000c000000 */
[----:B------:R-:W-:Y:S01]  /*88b0*/  ISETP.GE.AND P6, PT, R2, c[0x0][0x198], PT ;  /* 0x0000660002007a0c */ /* 0x000fe20003fc6270 */
[----:B------:R-:W-:Y:S01]  /*88c0*/  ULDC.64 UR4, c[0x0][0x1c0] ;  /* 0x0000700000047ab9 */ /* 0x000fe20000000a00 */
[----:B------:R-:W-:Y:S01]  /*88d0*/  ISETP.GE.AND P5, PT, R4, c[0x0][0x198], PT ;  /* 0x0000660004007a0c */ /* 0x000fe20003fa6270 */
[----:B------:R-:W-:Y:S01]  /*88e0*/  USEL UR11, UR24, URZ, !UP0 ;  /* 0x0000003f180b7287 */ /* 0x000fe2000c000000 */
[----:B------:R-:W-:Y:S01]  /*88f0*/  LEA.HI.X.SX32 R6, R228, UR14, 0x1, P0 ;  /* 0x0000000ee4067c11 */ /* 0x000fe200080f0eff */
[----:B------:R-:W-:Y:S01]  /*8900*/  UIMAD UR10, UR10, UR4, URZ ;  /* 0x000000040a0a72a4 */ /* 0x000fe2000f8e023f */
[----:B------:R-:W-:Y:S01]  /*8910*/  P2R R0, PR, RZ, 0x40 ;  /* 0x00000040ff007803 */ /* 0x000fe20000000000 */
[----:B------:R-:W-:Y:S01]  /*8920*/  UIADD3 UR29, UR29, UR9, URZ ;  /* 0x000000091d1d7290 */ /* 0x000fe2000fffe03f */
[----:B------:R-:W-:Y:S01]  /*8930*/  P2R R0, PR, RZ, 0x20 ;  /* 0x00000020ff007803 */ /* 0x000fe20000000000 */
[----:B------:R-:W-:Y:S01]  /*8940*/  UIMAD UR5, UR11, UR5, UR10 ;  /* 0x000000050b0572a4 */ /* 0x000fe2000f8e020a */
[----:B------:R-:W-:Y:S01]  /*8950*/  IMAD R0, R6, c[0x0][0x1e0], RZ ;  /* 0x0000780006007a24 */ /* 0x000fe200078e02ff */
[----:B------:R-:W-:Y:S01]  /*8960*/  UIMAD.WIDE.U32 UR28, UR11, UR4, UR28 ;  /* 0x000000040b1c72a5 */ /* 0x000fe2000f8e001c */
[----:B------:R-:W-:Y:S01]  /*8970*/  IMAD.IADD R8, R84, 0x1, -R7 ;  /* 0x0000000154087824 */ /* 0x000fe200078e0a07 */
[----:B------:R-:W-:Y:S01]  /*8980*/  ISETP.GE.AND P2, PT, R12, UR7, PT ;  /* 0x000000070c007c0c */ /* 0x000fe2000bf46270 */
[----:B------:R-:W-:Y:S01]  /*8990*/  IMAD R7, R19, c[0x0][0x1e4], R0 ;  /* 0x0000790013077a24 */ /* 0x000fe200078e0200 */
[----:B------:R-:W-:Y:S01]  /*89a0*/  UIADD3 UR5, UR29, UR5, URZ ;  /* 0x000000051d057290 */ /* 0x000fe2000fffe03f */
[--C-:B------:R-:W-:Y:S01]  /*89b0*/  SHF.R.S32.HI R0, RZ, 0x1f, R13.reuse ;  /* 0x0000001fff007819 */ /* 0x100fe2000001140d */
[----:B------:R-:W-:Y:S01]  /*89c0*/  IMAD.MOV R14, RZ, RZ, -R13 ;  /* 0x000000ffff0e7224 */ /* 0x000fe200078e0a0d */
[----:B------:R-:W-:Y:S01]  /*89d0*/  SHF.R.S32.HI R15, RZ, 0x1f, R8 ;  /* 0x0000001fff0f7819 */ /* 0x000fe20000011408 */
[----:B------:R-:W-:Y:S01]  /*89e0*/  IMAD.U32 R17, RZ, RZ, UR29 ;  /* 0x0000001dff117e24 */ /* 0x000fe2000f8e00ff */
[----:B------:R-:W-:Y:S01]  /*89f0*/  LEA.HI R116, R65, R84, RZ, 0x6 ;  /* 0x0000005441747211 */ /* 0x000fe200078f30ff */
[----:B------:R-:W-:Y:S01]  /*8a00*/  IMAD.U32 R16, RZ, RZ, UR28 ;  /* 0x0000001cff107e24 */ /* 0x000fe2000f8e00ff */
[----:B------:R-:W-:Y:S01]  /*8a10*/  P2R R10, PR, RZ, 0x10 ;  /* 0x00000010ff0a7803 */ /* 0x000fe20000000000 */
[----:B------:R-:W-:Y:S01]  /*8a20*/  IMAD.U32 R17, RZ, RZ, UR5 ;  /* 0x00000005ff117e24 */ /* 0x000fe2000f8e00ff */
[----:B------:R-:W-:Y:S01]  /*8a30*/  ULDC.64 UR4, c[0x0][0x1e8] ;  /* 0x00007a0000047ab9 */ /* 0x000fe20000000a00 */
[----:B------:R-:W-:Y:S01]  /*8a40*/  IMAD R0, R0, c[0x0][0x1b0], RZ ;  /* 0x00006c0000007a24 */ /* 0x000fe200078e02ff */
[----:B------:R-:W-:Y:S01]  /*8a50*/  UIMAD UR4, UR16, UR4, URZ ;  /* 0x00000004100472a4 */ /* 0x000fe2000f8e023f */
[----:B------:R-:W-:Y:S01]  /*8a60*/  IMAD R14, R14, c[0x0][0x2c4], R5 ;  /* 0x0000b1000e0e7a24 */ /* 0x000fe200078e0205 */
[----:B------:R-:W-:Y:S01]  /*8a70*/  LEA.HI R5, R15, R8, RZ, 0x3 ;  /* 0x000000080f057211 */ /* 0x000fe200078f18ff */
[C---:B------:R-:W-:Y:S01]  /*8a80*/  IMAD R0, R13.reuse, c[0x0][0x1b4], R0 ;  /* 0x00006d000d007a24 */ /* 0x040fe200078e0200 */
[----:B------:R-:W-:Y:S01]  /*8a90*/  UIMAD UR9, UR17, UR5, UR4 ;  /* 0x00000005110972a4 */ /* 0x000fe2000f8e0204 */
[----:B------:R-:W-:Y:S01]  /*8aa0*/  IMAD.WIDE.U32 R16, R13, c[0x0][0x1b0], R16 ;  /* 0x00006c000d107a25 */ /* 0x000fe200078e0010 */
[----:B------:R-:W-:Y:S01]  /*8ab0*/  SHF.R.S32.HI R13, RZ, 0x1f, R14 ;  /* 0x0000001fff0d7819 */ /* 0x000fe2000001140e */
[----:B------:R-:W-:Y:S01]  /*8ac0*/  ULDC.64 UR4, c[0x0][0x210] ;  /* 0x0000840000047ab9 */ /* 0x000fe20000000a00 */
[----:B------:R-:W-:Y:S01]  /*8ad0*/  LOP3.LUT R15, R5, 0xfffffff8, RZ, 0xc0, !PT ;  /* 0xfffffff8050f7812 */ /* 0x000fe200078ec0ff */
[----:B------:R-:W-:Y:S01]  /*8ae0*/  IMAD.IADD R17, R17, 0x1, R0 ;  /* 0x0000000111117824 */ /* 0x000fe200078e0200 */
[----:B------:R-:W-:Y:S01]  /*8af0*/  UIMAD UR4, UR16, UR4, URZ ;  /* 0x00000004100472a4 */ /* 0x000fe2000f8e023f */
[----:B------:R-:W-:Y:S01]  /*8b00*/  IMAD R13, R13, c[0x0][0x1a8], RZ ;  /* 0x00006a000d0d7a24 */ /* 0x000fe200078e02ff */
[----:B------:R-:W-:Y:S01]  /*8b10*/  @!P2 SHF.R.S32.HI R11, RZ, 0x1f, R2 ;  /* 0x0000001fff0ba819 */ /* 0x000fe20000011402 */
[----:B------:R-:W-:Y:S01]  /*8b20*/  IMAD.SHL.U32 R86, R69, 0x8, RZ ;  /* 0x0000000845567824 */ /* 0x000fe200078e00ff */
[----:B------:R-:W-:Y:S01]  /*8b30*/  UIMAD UR4, UR17, UR5, UR4 ;  /* 0x00000005110472a4 */ /* 0x000fe2000f8e0204 */
[----:B------:R-:W-:Y:S01]  /*8b40*/  IMAD.IADD R8, R8, 0x1, -R15 ;  /* 0x0000000108087824 */ /* 0x000fe200078e0a0f */
[----:B------:R-:W-:Y:S01]  /*8b50*/  @!P2 LEA.HI R11, R11, R2, RZ, 0x3 ;  /* 0x000000020b0ba211 */ /* 0x000fe200078f18ff */
[C---:B------:R-:W-:Y:S01]  /*8b60*/  IMAD R13, R14.reuse, c[0x0][0x1ac], R13 ;  /* 0x00006b000e0d7a24 */ /* 0x040fe200078e020d */
[----:B------:R-:W-:Y:S01]  /*8b70*/  SHF.R.S32.HI R87, RZ, 0x1f, R86 ;  /* 0x0000001fff577819 */ /* 0x000fe20000011456 */
[----:B------:R-:W-:Y:S01]  /*8b80*/  IMAD.WIDE.U32 R14, R14, c[0x0][0x1a8], R16 ;  /* 0x00006a000e0e7a25 */ /* 0x000fe200078e0010 */
[C---:B------:R-:W-:Y:S01]  /*8b90*/  LOP3.LUT P4, RZ, R8.reuse, 0x4, RZ, 0xc0, !PT ;  /* 0x0000000408ff7812 */ /* 0x040fe2000788c0ff */
[----:B------:R-:W-:Y:S01]  /*8ba0*/  BSSY B0, `(.L_x_2598) ;  /* 0x0000073000007945 */ /* 0x000fe20003800000 */
[----:B------:R-:W-:Y:S01]  /*8bb0*/  LOP3.LUT P1, RZ, R8, 0x2, RZ, 0xc0, !PT ;  /* 0x0000000208ff7812 */ /* 0x000fe2000782c0ff */
[----:B------:R-:W-:Y:S01]  /*8bc0*/  IMAD.IADD R16, R15, 0x1, R13 ;  /* 0x000000010f107824 */ /* 0x000fe200078e020d */
[----:B------:R-:W-:Y:S01]  /*8bd0*/  LEA R17, P0, R14, c[0x0][0x160], 0x1 ;  /* 0x000058000e117a11 */ /* 0x000fe200078008ff */
[----:B------:R-:W-:Y:S01]  /*8be0*/  IMAD R6, R6, c[0x0][0x208], RZ ;  /* 0x0000820006067a24 */ /* 0x000fe200078e02ff */
[----:B------:R-:W-:Y:S01]  /*8bf0*/  @!P2 SHF.R.S32.HI R9, RZ, 0x1f, R4 ;  /* 0x0000001fff09a819 */ /* 0x000fe20000011404 */
[----:B------:R-:W-:Y:S01]  /*8c00*/  IMAD.WIDE.U32 R20, R19, c[0x0][0x1e0], R86 ;  /* 0x0000780013147a25 */ /* 0x000fe200078e0056 */
[----:B------:R-:W-:-:S02]  /*8c10*/  LEA.HI.X R16, R14, c[0x0][0x164], R16, 0x1, P0 ;  /* 0x000059000e107a11 */ /* 0x000fc400000f0c10 */
[----:B------:R-:W-:Y:S01]  /*8c20*/  SHFL.IDX PT, R14, R17, RZ, 0x181f ;  /* 0x00181fff110e7589 */ /* 0x000fe200000e0000 */
[----:B------:R-:W-:Y:S01]  /*8c30*/  IMAD R6, R19, c[0x0][0x20c], R6 ;  /* 0x0000830013067a24 */ /* 0x000fe200078e0206 */
[----:B------:R-:W-:Y:S01]  /*8c40*/  @!P2 LOP3.LUT R11, R11, 0xfffffff8, RZ, 0xc0, !PT ;  /* 0xfffffff80b0ba812 */ /* 0x000fe200078ec0ff */
[----:B------:R-:W-:Y:S01]  /*8c50*/  IMAD.WIDE.U32 R18, R19, c[0x0][0x208], R86 ;  /* 0x0000820013127a25 */ /* 0x000fe200078e0056 */
[----:B------:R-:W1:Y:S01]  /*8c60*/  SHFL.IDX PT, R15, R16, RZ, 0x181f ;  /* 0x00181fff100f7589 */ /* 0x000e6200000e0000 */
[----:B------:R-:W-:Y:S02]  /*8c70*/  @!P2 LEA.HI R9, R9, R4, RZ, 0x3 ;  /* 0x000000040909a211 */ /* 0x000fe400078f18ff */
[----:B------:R-:W-:Y:S01]  /*8c80*/  IMAD.SHL.U32 R0, R8, 0x40, RZ ;  /* 0x0000004008007824 */ /* 0x000fe200078e00ff */
[----:B------:R-:W-:Y:S01]  /*8c90*/  LOP3.LUT R215, R215, 0xfffffffe, RZ, 0xc0, !PT ;  /* 0xfffffffed7d77812 */ /* 0x000fe200078ec0ff */
[----:B------:R-:W-:Y:S01]  /*8ca0*/  IMAD.IADD R21, R21, 0x1, R7 ;  /* 0x0000000115157824 */ /* 0x000fe200078e0207 */
[----:B------:R-:W-:Y:S01]  /*8cb0*/  @!P2 LOP3.LUT R9, R9, 0xfffffff8, RZ, 0xc0, !PT ;  /* 0xfffffff80909a812 */ /* 0x000fe200078ec0ff */
[----:B------:R-:W-:Y:S01]  /*8cc0*/  IMAD.IADD R19, R19, 0x1, R6 ;  /* 0x0000000113137824 */ /* 0x000fe200078e0206 */
[----:B------:R-:W-:Y:S01]  /*8cd0*/  LOP3.LUT R0, R0, 0x1c0, RZ, 0xc0, !PT ;  /* 0x000001c000007812 */ /* 0x000fe200078ec0ff */
[----:B------:R-:W-:-:S02]  /*8ce0*/  IMAD.U32 R217, RZ, RZ, UR17 ;  /* 0x00000011ffd97e24 */ /* 0x000fc4000f8e00ff */
[----:B------:R-:W-:Y:S02]  /*8cf0*/  IMAD.SHL.U32 R7, R56, 0x8, RZ ;  /* 0x0000000838077824 */ /* 0x000fe400078e00ff */
[----:B------:R-:W-:-:S03]  /*8d00*/  IMAD.WIDE.U32 R216, R217, c[0x0][0x210], R18 ;  /* 0x00008400d9d87a25 */ /* 0x000fc600078e0012 */
[----:B------:R-:W-:Y:S01]  /*8d10*/  LOP3.LUT R7, R0, 0x8, R7, 0xf8, !PT ;  /* 0x0000000800077812 */ /* 0x000fe200078ef807 */
[----:B------:R-:W-:Y:S01]  /*8d20*/  IMAD.SHL.U32 R119, R228, 0x40, RZ ;  /* 0x00000040e4777824 */ /* 0x000fe200078e00ff */
[----:B------:R-:W-:Y:S01]  /*8d30*/  SHF.R.U32.HI R0, RZ, 0x3, R0 ;  /* 0x00000003ff007819 */ /* 0x000fe20000011600 */
[----:B------:R-:W-:Y:S01]  /*8d40*/  IMAD.SHL.U32 R116, R116, 0x8, RZ ;  /* 0x0000000874747824 */ /* 0x000fe200078e00ff */
[----:B------:R-:W-:Y:S01]  /*8d50*/  IADD3 R217, R217, UR4, RZ ;  /* 0x00000004d9d97c10 */ /* 0x000fe2000fffe0ff */
[----:B------:R-:W-:Y:S01]  /*8d60*/  ULDC.64 UR4, c[0x0][0x350] ;  /* 0x0000d40000047ab9 */ /* 0x000fe20000000a00 */
[----:B------:R-:W-:Y:S01]  /*8d70*/  LOP3.LUT R0, R7, R0, RZ, 0x3c, !PT ;  /* 0x0000000007007212 */ /* 0x000fe200078e3cff */
[----:B------:R-:W-:Y:S01]  /*8d80*/  IMAD.MOV.U32 R7, RZ, RZ, 0x10 ;  /* 0x00000010ff077424 */ /* 0x000fe200078e00ff */
[----:B------:R-:W-:Y:S01]  /*8d90*/  LOP3.LUT R119, R119, 0x1c0, RZ, 0xc0, !PT ;  /* 0x000001c077777812 */ /* 0x000fe200078ec0ff */
[----:B------:R-:W-:Y:S01]  /*8da0*/  UISETP.NE.U32.AND UP0, UPT, URZ, UR4, UPT ;  /* 0x000000043f00728c */ /* 0x000fe2000bf05070 */
[----:B------:R-:W-:Y:S01]  /*8db0*/  LOP3.LUT R116, R116, 0xfffffe00, RZ, 0xc0, !PT ;  /* 0xfffffe0074747812 */ /* 0x000fe200078ec0ff */
[----:B------:R-:W-:Y:S01]  /*8dc0*/  IMAD.U32 R221, RZ, RZ, UR17 ;  /* 0x00000011ffdd7e24 */ /* 0x000fe2000f8e00ff */
[----:B------:R-:W-:Y:S01]  /*8dd0*/  LOP3.LUT R6, R119, 0x38, R86, 0xf8, !PT ;  /* 0x0000003877067812 */ /* 0x000fe200078ef856 */
[----:B------:R-:W-:Y:S01]  /*8de0*/  UISETP.NE.AND.EX UP0, UPT, URZ, UR5, UPT, UP0 ;  /* 0x000000053f00728c */ /* 0x000fe2000bf05300 */
[----:B------:R-:W-:Y:S01]  /*8df0*/  SHF.R.U32.HI R117, RZ, 0x3, R119 ;  /* 0x00000003ff757819 */ /* 0x000fe20000011677 */
[----:B------:R-:W-:Y:S01]  /*8e00*/  IMAD.WIDE.U32 R220, R221, c[0x0][0x1e8], R20 ;  /* 0x00007a00dddc7a25 */ /* 0x000fe200078e0014 */
[----:B------:R-:W-:Y:S01]  /*8e10*/  SEL R7, R7, 0xfffffff0, !P1 ;  /* 0xfffffff007077807 */ /* 0x000fe20004800000 */
[----:B------:R-:W-:Y:S01]  /*8e20*/  ULDC.64 UR4, c[0x0][0x1f0] ;  /* 0x00007c0000047ab9 */ /* 0x000fe20000000a00 */
[----:B------:R-:W-:Y:S01]  /*8e30*/  LOP3.LUT R6, R116, R6, R117, 0xf6, !PT ;  /* 0x0000000674067212 */ /* 0x000fe200078ef675 */
[----:B-1----:R-:W-:Y:S01]  /*8e40*/  @!P2 IMAD.WIDE R24, R11, 0x2, R14 ;  /* 0x000000020b18a825 */ /* 0x002fe200078e020e */
[C---:B------:R-:W-:Y:S01]  /*8e50*/  @!P2 LEA R18, P0, R66.reuse, R14, 0x1 ;  /* 0x0000000e4212a211 */ /* 0x040fe200078008ff */
[----:B------:R1:W3:Y:S01]  /*8e60*/  SHFL.IDX PT, R20, R17, 0x1, 0x181f ;  /* 0x00381f0011147f89 */ /* 0x0002e200000e0000 */
[----:B------:R-:W-:Y:S01]  /*8e70*/  IADD3 R221, R221, UR9, RZ ;  /* 0x00000009dddd7c10 */ /* 0x000fe2000fffe0ff */
[----:B------:R-:W-:Y:S01]  /*8e80*/  IMAD.SHL.U32 R11, R5, 0x40, RZ ;  /* 0x00000040050b7824 */ /* 0x000fe200078e00ff */
[----:B------:R-:W-:Y:S01]  /*8e90*/  @!P2 LEA.HI.X R19, R66, R15, R87, 0x1, P0 ;  /* 0x0000000f4213a211 */ /* 0x000fe200000f0c57 */
[----:B------:R1:W4:Y:S01]  /*8ea0*/  SHFL.IDX PT, R21, R16, 0x1, 0x181f ;  /* 0x00381f0010157f89 */ /* 0x00032200000e0000 */
[----:B------:R-:W-:-:S02]  /*8eb0*/  ISETP.NE.AND P0, PT, R10, RZ, PT ;  /* 0x000000ff0a00720c */ /* 0x000fc40003f05270 */
[----:B------:R-:W-:Y:S01]  /*8ec0*/  LOP3.LUT R0, R0, 0xfffffe00, R11, 0xf8, !PT ;  /* 0xfffffe0000007812 */ /* 0x000fe200078ef80b */
[----:B--2---:R2:W5:Y:S01]  /*8ed0*/  @P3 R2UR UR10, R3 ;  /* 0x00000000030a33c2 */ /* 0x00456200000e0000 */
[----:B------:R-:W-:Y:S02]  /*8ee0*/  ISETP.GE.AND P3, PT, R66, c[0x0][0x198], PT ;  /* 0x0000660042007a0c */ /* 0x000fe40003f66270 */
[----:B--2---:R-:W-:Y:S01]  /*8ef0*/  IADD3 R3, R86, 0x40, RZ ;  /* 0x0000004056037810 */ /* 0x004fe20007ffe0ff */
[----:B-----5:R-:W-:-:S03]  /*8f00*/  @UP1 USHF.R.S32.HI UR11, URZ, 0x1f, UR10 ;  /* 0x0000001f3f0b1899 */ /* 0x020fc6000801140a */
[----:B------:R-:W-:Y:S01]  /*8f10*/  @!P2 SHF.R.S32.HI R8, RZ, 0x1f, R3 ;  /* 0x0000001fff08a819 */ /* 0x000fe20000011403 */
[----:B------:R-:W-:Y:S01]  /*8f20*/  @!UP1 UMOV UR10, UR24 ;  /* 0x00000018000a9c82 */ /* 0x000fe20008000000 */
[----:B------:R-:W-:Y:S01]  /*8f30*/  ISETP.GE.AND P1, PT, R3, c[0x0][0x198], PT ;  /* 0x0000660003007a0c */ /* 0x000fe20003f26270 */
[----:B------:R-:W-:Y:S01]  /*8f40*/  USEL UR9, UR10, URZ, !UP0 ;  /* 0x0000003f0a097287 */ /* 0x000fe2000c000000 */
[----:B------:R-:W-:Y:S01]  /*8f50*/  @!P2 LEA.HI R13, R8, R3, RZ, 0x3 ;  /* 0x00000003080da211 */ /* 0x000fe200078f18ff */
[----:B------:R-:W-:Y:S01]  /*8f60*/  @!UP1 UMOV UR11, UR8 ;  /* 0x00000008000b9c82 */ /* 0x000fe20008000000 */
[----:B------:R-:W-:Y:S01]  /*8f70*/  @!P2 IMAD.SHL.U32 R8, R6, 0x2, RZ ;  /* 0x000000020608a824 */ /* 0x000fe200078e00ff */
[----:B------:R-:W-:Y:S01]  /*8f80*/  USEL UR8, UR11, URZ, !UP0 ;  /* 0x0000003f0b087287 */ /* 0x000fe2000c000000 */
[----:B------:R-:W-:-:S03]  /*8f90*/  @!P2 LOP3.LUT R13, R13, 0xfffffff8, RZ, 0xc0, !PT ;  /* 0xfffffff80d0da812 */ /* 0x000fc600078ec0ff */
[----:B------:R-:W-:Y:S01]  /*8fa0*/  UIMAD UR4, UR8, UR4, URZ ;  /* 0x00000004080472a4 */ /* 0x000fe2000f8e023f */
[----:B------:R2:W-:Y:S01]  /*8fb0*/  @!P2 LDGSTS.E.BYPASS.LTC128B.128 [R8+0x10080], [R18.64], !P3 ;  /* 0x100800001208afae */ /* 0x0005e2000d901d5e */
[--C-:B------:R-:W-:Y:S02]  /*8fc0*/  @!P2 IMAD.WIDE R22, R13, 0x2, R14.reuse ;  /* 0x000000020d16a825 */ /* 0x100fe400078e020e */
[----:B------:R-:W-:Y:S02]  /*8fd0*/  UIMAD UR10, UR9, UR5, UR4 ;  /* 0x00000005090a72a4 */ /* 0x000fe4000f8e0204 */
[----:B------:R-:W-:Y:S01]  /*8fe0*/  @!P2 IMAD.WIDE R14, R9, 0x2, R14 ;  /* 0x00000002090ea825 */ /* 0x000fe200078e020e */
[----:B------:R2:W-:Y:S01]  /*8ff0*/  @!P2 LDGSTS.E.BYPASS.LTC128B.128 [R8+0x14080], [R22.64], !P1 ;  /* 0x140800001608afae */ /* 0x0005e2000c901d5e */
[----:B------:R-:W-:Y:S02]  /*9000*/  ULDC.64 UR4, c[0x0][0x218] ;  /* 0x0000860000047ab9 */ /* 0x000fe40000000a00 */
[----:B------:R-:W-:Y:S01]  /*9010*/  UIMAD UR4, UR8, UR4, URZ ;  /* 0x00000004080472a4 */ /* 0x000fe2000f8e023f */
[----:B------:R2:W-:Y:S01]  /*9020*/  @!P2 LDGSTS.E.BYPASS.LTC128B.128 [R8+0x18080], [R24.64], !P6 ;  /* 0x180800001808afae */ /* 0x0005e2000f101d5e */
[----:B------:R-:W-:Y:S01]  /*9030*/  ISETP.GE.AND P6, PT, R86, c[0x0][0x1d4], PT ;  /* 0x0000750056007a0c */ /* 0x000fe20003fc6270 */
[----:B------:R-:W-:Y:S01]  /*9040*/  IMAD.U32 R9, RZ, RZ, UR9 ;  /* 0x00000009ff097e24 */ /* 0x000fe2000f8e00ff */
[----:B------:R-:W-:Y:S01]  /*9050*/  UIMAD UR4, UR9, UR5, UR4 ;  /* 0x00000005090472a4 */ /* 0x000fe2000f8e0204 */
[----:B------:R-:W-:Y:S01]  /*9060*/  IMAD.MOV.U32 R13, RZ, RZ, 0x20 ;  /* 0x00000020ff0d7424 */ /* 0x000fe200078e00ff */
[----:B------:R2:W-:Y:S01]  /*9070*/  @!P2 LDGSTS.E.BYPASS.LTC128B.128 [R8+0x1c080], [R14.64], !P5 ;  /* 0x1c0800000e08afae */ /* 0x0005e2000e901d5e */
[----:B------:R-:W-:-:S03]  /*9080*/  IMAD.WIDE.U32 R220, R9, c[0x0][0x1f0], R220 ;  /* 0x00007c0009dc7a25 */ /* 0x000fc600078e00dc */
[----:B------:R-:W-:Y:S01]  /*9090*/  SEL R5, R13, 0xffffffe0, !P4 ;  /* 0xffffffe00d057807 */ /* 0x000fe20006000000 */
[----:B------:R-:W-:Y:S01]  /*90a0*/  IMAD.WIDE.U32 R216, R9, c[0x0][0x218], R216 ;  /* 0x0000860009d87a25 */ /* 0x000fe200078e00d8 */
[----:B------:R-:W-:Y:S02]  /*90b0*/  IADD3 R9, R86, 0x80, RZ ;  /* 0x0000008056097810 */ /* 0x000fe40007ffe0ff */
[----:B------:R-:W-:Y:S02]  /*90c0*/  IADD3 R227, R221, UR10, RZ ;  /* 0x0000000adde37c10 */ /* 0x000fe4000fffe0ff */
[----:B------:R-:W-:Y:S02]  /*90d0*/  IADD3 R223, R217, UR4, RZ ;  /* 0x00000004d9df7c10 */ /* 0x000fe4000fffe0ff */
[----:B------:R-:W-:Y:S02]  /*90e0*/  @P6 LOP3.LUT R215, R215, 0x1, RZ, 0xfc, !PT ;  /* 0x00000001d7d76812 */ /* 0x000fe400078efcff */
[----:B------:R-:W-:-:S02]  /*90f0*/  ISETP.GE.AND P5, PT, R9, c[0x0][0x1d4], PT ;  /* 0x0000750009007a0c */ /* 0x000fc40003fa6270 */
[----:B------:R-:W-:Y:S02]  /*9100*/  ISETP.GE.AND P6, PT, R3, c[0x0][0x1d4], PT ;  /* 0x0000750003007a0c */ /* 0x000fe40003fc6270 */
[----:B--2---:R-:W-:-:S04]  /*9110*/  IADD3 R8, R86, 0xc0, RZ ;  /* 0x000000c056087810 */ /* 0x004fc80007ffe0ff */
[----:B------:R-:W-:Y:S01]  /*9120*/  ISETP.GE.AND P4, PT, R8, c[0x0][0x1d4], PT ;  /* 0x0000750008007a0c */ /* 0x000fe20003f86270 */
[----:B------:R-:W-:Y:S07]  /*9130*/  @P0 BRA `(.L_x_2599) ;  /* 0x0000019000000947 */ /* 0x000fee0003800000 */
[----:B-1-34-:R-:W-:Y:S01]  /*9140*/  IADD3 R14, R66, 0x80, RZ ;  /* 0x00000080420e7810 */ /* 0x01afe20007ffe0ff */
[----:B------:R-:W-:Y:S01]  /*9150*/  IMAD.SHL.U32 R19, R6, 0x2, RZ ;  /* 0x0000000206137824 */ /* 0x000fe200078e00ff */
[C---:B------:R-:W-:Y:S02]  /*9160*/  IADD3 R9, R66.reuse, 0xc0, RZ ;  /* 0x000000c042097810 */ /* 0x040fe40007ffe0ff */
[----:B------:R-:W-:Y:S02]  /*9170*/  SHF.R.S32.HI R18, RZ, 0x1f, R3 ;  /* 0x0000001fff127819 */ /* 0x000fe40000011403 */
[----:B------:R-:W-:Y:S02]  /*9180*/  SHF.R.S32.HI R11, RZ, 0x1f, R14 ;  /* 0x0000001fff0b7819 */ /* 0x000fe4000001140e */
[----:B------:R-:W-:Y:S02]  /*9190*/  LEA R22, P0, R66, R20, 0x1 ;  /* 0x0000001442167211 */ /* 0x000fe400078008ff */
[----:B------:R-:W-:-:S02]  /*91a0*/  SHF.R.S32.HI R8, RZ, 0x1f, R9 ;  /* 0x0000001fff087819 */ /* 0x000fc40000011409 */
[----:B------:R-:W-:Y:S02]  /*91b0*/  LEA.HI R13, R18, R3, RZ, 0x3 ;  /* 0x00000003120d7211 */ /* 0x000fe400078f18ff */
[----:B------:R-:W-:Y:S02]  /*91c0*/  P2R R15, PR, RZ, 0x4 ;  /* 0x00000004ff0f7803 */ /* 0x000fe40000000000 */
[----:B------:R-:W-:Y:S02]  /*91d0*/  LEA.HI R11, R11, R14, RZ, 0x3 ;  /* 0x0000000e0b0b7211 */ /* 0x000fe400078f18ff */
[----:B------:R-:W-:Y:S02]  /*91e0*/  LEA.HI.X R23, R66, R21, R87, 0x1, P0 ;  /* 0x0000001542177211 */ /* 0x000fe400000f0c57 */
[----:B------:R-:W-:Y:S02]  /*91f0*/  LEA.HI R8, R8, R9, RZ, 0x3 ;  /* 0x0000000908087211 */ /* 0x000fe400078f18ff */
[----:B------:R-:W-:Y:S01]  /*9200*/  ISETP.GE.AND P2, PT, R2, c[0x0][0x198], PT ;  /* 0x0000660002007a0c */ /* 0x000fe20003f46270 */
        /* <DEDUP_REMOVED lines=12> */
.L_x_2599:
[----:B-1-34-:R-:W-:Y:S05]  /*92d0*/  BSYNC B0 ;  /* 0x0000000000007941 */ /* 0x01afea0003800000 */
.L_x_2598:
        /* <DEDUP_REMOVED lines=9> */
[C---:B------:R-:W-:Y:S02]  /*9370*/  IADD3 R11, R66.reuse, 0xc0, RZ ;  /* 0x000000c0420b7810 */ /* 0x040fe40007ffe0ff */
[----:B------:R-:W-:Y:S02]  /*9380*/  SHF.R.S32.HI R20, RZ, 0x1f, R3 ;  /* 0x0000001fff147819 */ /* 0x000fe40000011403 */
[----:B------:R-:W-:Y:S02]  /*9390*/  SHF.R.S32.HI R13, RZ, 0x1f, R14 ;  /* 0x0000001fff0d7819 */ /* 0x000fe4000001140e */
[----:B---3--:R-:W-:Y:S02]  /*93a0*/  LEA R24, P0, R66, R22, 0x1 ;  /* 0x0000001642187211 */ /* 0x008fe400078008ff */
[----:B------:R-:W-:-:S02]  /*93b0*/  SHF.R.S32.HI R8, RZ, 0x1f, R11 ;  /* 0x0000001fff087819 */ /* 0x000fc4000001140b */
[----:B------:R-:W-:Y:S02]  /*93c0*/  LEA.HI R15, R20, R3, RZ, 0x3 ;  /* 0x00000003140f7211 */ /* 0x000fe400078f18ff */
[----:B------:R-:W-:Y:S02]  /*93d0*/  P2R R18, PR, RZ, 0x4 ;  /* 0x00000004ff127803 */ /* 0x000fe40000000000 */
        /* <DEDUP_REMOVED lines=17> */
.L_x_2601:
[----:B------:R-:W-:Y:S05]  /*94f0*/  BSYNC B0 ;  /* 0x0000000000007941 */ /* 0x000fea0003800000 */
.L_x_2600:
[----:B------:R-:W-:Y:S01]  /*9500*/  IADD3 R8, R12, 0x60, RZ ;  /* 0x000000600c087810 */ /* 0x000fe20007ffe0ff */
[----:B------:R-:W-:Y:S01]  /*9510*/  UMOV UR16, 0x30 ;  /* 0x0000003000107882 */ /* 0x000fe20000000000 */
[----:B--2---:R2:W4:Y:S01]  /*9520*/  SHFL.IDX PT, R19, R16, 0x3, 0x181f ;  /* 0x00781f0010137f89 */ /* 0x00452200000e0000 */
[----:B------:R-:W-:Y:S01]  /*9530*/  ULDC.64 UR4, c[0x0][0x1e0] ;  /* 0x0000780000047ab9 */ /* 0x000fe20000000a00 */
[----:B------:R-:W-:Y:S01]  /*9540*/  ISETP.GE.AND P0, PT, R8, UR7, PT ;  /* 0x0000000708007c0c */ /* 0x000fe2000bf06270 */
[----:B------:R-:W-:Y:S01]  /*9550*/  UIMAD.WIDE.U32 UR28, UR16, UR4, URZ ;  /* 0x00000004101c72a5 */ /* 0x000fe2000f8e003f */
[----:B------:R2:W1:Y:S01]  /*9560*/  SHFL.IDX PT, R18, R17, 0x3, 0x181f ;  /* 0x00781f0011127f89 */ /* 0x00046200000e0000 */
[----:B------:R-:W-:Y:S01]  /*9570*/  UIMAD UR5, UR16, UR5, URZ ;  /* 0x00000005100572a4 */ /* 0x000fe2000f8e023f */
[----:B------:R-:W-:Y:S01]  /*9580*/  BSSY B0, `(.L_x_2602) ;  /* 0x000001d000007945 */ /* 0x000fe20003800000 */
[----:B------:R-:W-:Y:S01]  /*9590*/  UIADD3 UR20, UR12, -0x1, URZ ;  /* 0xffffffff0c147890 */ /* 0x000fe2000fffe03f */
[----:B------:R-:W-:Y:S01]  /*95a0*/  P2R R8, PR, RZ, 0x1 ;  /* 0x00000001ff087803 */ /* 0x000fe20000000000 */
[----:B------:R-:W-:-:S06]  /*95b0*/  UIADD3 UR10, UR29, UR5, URZ ;  /* 0x000000051d0a7290 */ /* 0x000fcc000fffe03f */
[----:B------:R-:W-:Y:S05]  /*95c0*/  @P0 BRA `(.L_x_2603) ;  /* 0x0000018000000947 */ /* 0x000fea0003800000 */
[----:B------:R-:W-:Y:S01]  /*95d0*/  SHF.R.S32.HI R14, RZ, 0x1f, R3 ;  /* 0x0000001fff0e7819 */ /* 0x000fe20000011403 */
[----:B------:R-:W-:Y:S01]  /*95e0*/  IMAD.SHL.U32 R13, R6, 0x2, RZ ;  /* 0x00000002060d7824 */ /* 0x000fe200078e00ff */
[----:B-12---:R-:W-:Y:S02]  /*95f0*/  LEA R16, P0, R66, R18, 0x1 ;  /* 0x0000001242107211 */ /* 0x006fe400078008ff */
[----:B------:R-:W-:Y:S02]  /*9600*/  LEA.HI R11, R14, R3, RZ, 0x3 ;  /* 0x000000030e0b7211 */ /* 0x000fe400078f18ff */
[C---:B------:R-:W-:Y:S02]  /*9610*/  IADD3 R14, R66.reuse, 0x80, RZ ;  /* 0x00000080420e7810 */ /* 0x040fe40007ffe0ff */
[----:B------:R-:W-:Y:S02]  /*9620*/  LOP3.LUT R11, R11, 0xfffffff8, RZ, 0xc0, !PT ;  /* 0xfffffff80b0b7812 */ /* 0x000fe400078ec0ff */
[----:B----4-:R-:W-:-:S02]  /*9630*/  LEA.HI.X R17, R66, R19, R87, 0x1, P0 ;  /* 0x0000001342117211 */ /* 0x010fc400000f0c57 */
[----:B------:R-:W-:Y:S01]  /*9640*/  ISETP.GE.AND P0, PT, R2, c[0x0][0x198], PT ;  /* 0x0000660002007a0c */ /* 0x000fe20003f06270 */
[----:B------:R-:W-:Y:S01]  /*9650*/  IMAD.WIDE R20, R11, 0x2, R18 ;  /* 0x000000020b147825 */ /* 0x000fe200078e0212 */
        /* <DEDUP_REMOVED lines=15> */
.L_x_2603:
[----:B------:R-:W-:Y:S05]  /*9750*/  BSYNC B0 ;  /* 0x0000000000007941 */ /* 0x000fea0003800000 */
.L_x_2602:
[----:B------:R-:W-:Y:S01]  /*9760*/  UIMAD UR16, UR12, -0x30, UR16 ;  /* 0xffffffd00c1078a4 */ /* 0x000fe2000f8e0210 */
[----:B-12---:R-:W-:Y:S01]  /*9770*/  IMAD.U32 R16, RZ, RZ, UR28 ;  /* 0x0000001cff107e24 */ /* 0x006fe2000f8e00ff */
[----:B------:R-:W-:Y:S01]  /*9780*/  USHF.R.S32.HI UR11, URZ, 0x1f, UR20 ;  /* 0x0000001f3f0b7899 */ /* 0x000fe20008011414 */
[----:B------:R-:W-:Y:S01]  /*9790*/  IMAD.MOV.U32 R226, RZ, RZ, R220 ;  /* 0x000000ffffe27224 */ /* 0x000fe200078e00dc */
[----:B------:R-:W-:Y:S01]  /*97a0*/  UIADD3 UR14, UR15, UR16, URZ ;  /* 0x000000100f0e7290 */ /* 0x000fe2000fffe03f */
[----:B------:R-:W-:Y:S01]  /*97b0*/  IMAD.U32 R17, RZ, RZ, UR29 ;  /* 0x0000001dff117e24 */ /* 0x000fe2000f8e00ff */
[----:B------:R-:W-:Y:S01]  /*97c0*/  UIMAD UR4, UR10, UR20, URZ ;  /* 0x000000140a0472a4 */ /* 0x000fe2000f8e023f */
[----:B------:R-:W-:Y:S01]  /*97d0*/  IMAD.WIDE.U32 R16, R16, UR20, R226 ;  /* 0x0000001410107c25 */ /* 0x000fe2000f8e00e2 */
[----:B------:R-:W-:Y:S01]  /*97e0*/  UISETP.LT.AND UP0, UPT, UR14, 0x30, UPT ;  /* 0x000000300e00788c */ /* 0x000fe2000bf01270 */
[----:B------:R-:W0:Y:S01]  /*97f0*/  LDGDEPBAR ;  /* 0x00000000000079af */ /* 0x000e220000000000 */
[----:B------:R-:W-:-:S02]  /*9800*/  UIMAD UR4, UR11, UR28, UR4 ;  /* 0x0000001c0b0472a4 */ /* 0x000fc4000f8e0204 */
[----:B------:R-:W-:Y:S02]  /*9810*/  USEL UR5, UR14, 0x30, UP0 ;  /* 0x000000300e057887 */ /* 0x000fe40008000000 */
[----:B------:R-:W-:Y:S02]  /*9820*/  UMOV UR8, 0x5 ;  /* 0x0000000500087882 */ /* 0x000fe40000000000 */
[----:B------:R-:W-:Y:S02]  /*9830*/  IADD3 R2, R17, UR4, RZ ;  /* 0x0000000411027c10 */ /* 0x000fe4000fffe0ff */
[----:B------:R-:W-:Y:S01]  /*9840*/  IADD3 R4, -R228, UR5, RZ ;  /* 0x00000005e4047c10 */ /* 0x000fe2000fffe1ff */
[----:B------:R-:W-:Y:S02]  /*9850*/  ULDC.64 UR4, c[0x0][0x1e0] ;  /* 0x0000780000047ab9 */ /* 0x000fe40000000a00 */
[----:B------:R-:W-:Y:S01]  /*9860*/  USHF.L.U32 UR9, UR4, 0x5, URZ ;  /* 0x0000000504097899 */ /* 0x000fe2000800063f */
[----:B------:R-:W-:Y:S01]  /*9870*/  BAR.SYNC.DEFER_BLOCKING 0x0 ;  /* 0x0000000000007b1d */ /* 0x000fe20000010000 */
[----:B------:R-:W-:Y:S01]  /*9880*/  ISETP.GE.AND P1, PT, R4, 0x1, PT ;  /* 0x000000010400780c */ /* 0x000fe20003f26270 */
[----:B------:R-:W-:-:S12]  /*9890*/  USHF.L.U64.HI UR8, UR4, UR8, UR5 ;  /* 0x0000000804087299 */ /* 0x000fd80008010205 */
        /* <DEDUP_REMOVED lines=29> */
.L_x_2604:
[----:B------:R-:W-:Y:S01]  /*9a70*/  ULDC.U8 UR4, c[0x0][0x298] ;  /* 0x0000a60000047ab9 */ /* 0x000fe20000000000 */
[----:B-1----:R-:W-:Y:S01]  /*9a80*/  SHF.R.S32.HI R16, RZ, 0x1f, R85 ;  /* 0x0000001fff107819 */ /* 0x002fe20000011455 */
[----:B------:R-:W-:Y:S01]  /*9a90*/  IMAD.WIDE.U32 R14, R85, c[0x0][0x280], RZ ;  /* 0x0000a000550e7a25 */ /* 0x000fe200078e00ff */
[----:B------:R-:W-:Y:S01]  /*9aa0*/  ISETP.NE.AND P0, PT, RZ, UR4, PT ;  /* 0x00000004ff007c0c */ /* 0x000fe2000bf05270 */
[----:B------:R-:W-:Y:S01]  /*9ab0*/  BSSY B2, `(.L_x_2605) ;  /* 0x00008e0000027945 */ /* 0x000fe20003800000 */
[----:B------:R-:W-:Y:S01]  /*9ac0*/  LEA R12, R69, R12, 0x5 ;  /* 0x0000000c450c7211 */ /* 0x000fe200078e28ff */
[----:B------:R-:W-:Y:S01]  /*9ad0*/  IMAD R18, R16, c[0x0][0x280], RZ ;  /* 0x0000a00010127a24 */ /* 0x000fe200078e02ff */
[----:B------:R-:W-:Y:S01]  /*9ae0*/  SHF.L.U32 R118, R6, 0x1, RZ ;  /* 0x0000000106767819 */ /* 0x000fe200000006ff */
[----:B------:R-:W-:Y:S02]  /*9af0*/  IMAD R16, R16, c[0x0][0x290], RZ ;  /* 0x0000a40010107a24 */ /* 0x000fe400078e02ff */
[----:B------:R-:W-:-:S02]  /*9b00*/  IMAD R13, R85, c[0x0][0x284], R18 ;  /* 0x0000a100550d7a24 */ /* 0x000fc400078e0212 */
[C---:B------:R-:W-:Y:S02]  /*9b10*/  IMAD R11, R85.reuse, c[0x0][0x294], R16 ;  /* 0x0000a500550b7a24 */ /* 0x040fe400078e0210 */
[----:B------:R-:W-:Y:S01]  /*9b20*/  IMAD.WIDE.U32 R16, R85, c[0x0][0x290], RZ ;  /* 0x0000a40055107a25 */ /* 0x000fe200078e00ff */
[----:B------:R-:W-:-:S04]  /*9b30*/  IADD3 R21, R13, R15, RZ ;  /* 0x0000000f0d157210 */ /* 0x000fc80007ffe0ff */
[----:B----4-:R-:W-:Y:S01]  /*9b40*/  IADD3 R19, R11, R17, RZ ;  /* 0x000000110b137210 */ /* 0x010fe20007ffe0ff */
[----:B------:R-:W-:Y:S05]  /*9b50*/  @!P0 BRA `(.L_x_2606) ;  /* 0x0000451000008947 */ /* 0x000fea0003800000 */
[----:B------:R-:W-:Y:S01]  /*9b60*/  UISETP.NE.AND UP0, UPT, UR26, URZ, UPT ;  /* 0x0000003f1a00728c */ /* 0x000fe2000bf05270 */
[----:B------:R-:W-:Y:S01]  /*9b70*/  IMAD.MOV.U32 R20, RZ, RZ, R14 ;  /* 0x000000ffff147224 */ /* 0x000fe200078e000e */
[----:B------:R-:W-:Y:S01]  /*9b80*/  BSSY B0, `(.L_x_2607) ;  /* 0x000004a000007945 */ /* 0x000fe20003800000 */
[----:B------:R-:W-:Y:S01]  /*9b90*/  IMAD.MOV.U32 R18, RZ, RZ, R16 ;  /* 0x000000ffff127224 */ /* 0x000fe200078e0010 */
[----:B------:R-:W-:Y:S01]  /*9ba0*/  CS2R R74, SRZ ;  /* 0x00000000004a7805 */ /* 0x000fe2000001ff00 */
[----:B------:R-:W-:Y:S01]  /*9bb0*/  IMAD.SHL.U32 R15, R69, 0x4, RZ ;  /* 0x00000004450f7824 */ /* 0x000fe200078e00ff */
        /* <DEDUP_REMOVED lines=18> */
[----:B------:R-:W-:-:S03]  /*9ce0*/  IMAD.WIDE.U32 R18, R12, c[0x0][0x290], R18 ;  /* 0x0000a4000c127a25 */ /* 0x000fc600078e0012 */
[----:B------:R-:W-:Y:S01]  /*9cf0*/  IADD3 R14, R21, R11, RZ ;  /* 0x0000000b150e7210 */ /* 0x000fe20007ffe0ff */
[----:B------:R-:W-:-:S03]  /*9d00*/  IMAD R12, R12, c[0x0][0x294], R3 ;  /* 0x0000a5000c0c7a24 */ /* 0x000fc600078e0203 */
[----:B------:R-:W-:Y:S02]  /*9d10*/  LEA.HI.X R14, R20, c[0x0][0x274], R14, 0x1, P0 ;  /* 0x00009d00140e7a11 */ /* 0x000fe400000f0c0e */
[----:B------:R-:W-:Y:S01]  /*9d20*/  IADD3 R12, R19, R12, RZ ;  /* 0x0000000c130c7210 */ /* 0x000fe20007ffe0ff */
[----:B------:R1:W2:Y:S01]  /*9d30*/  SHFL.IDX PT, R20, R13, RZ, 0x181f ;  /* 0x00181fff0d147589 */ /* 0x0002a200000e0000 */
[----:B------:R-:W-:-:S03]  /*9d40*/  LEA R11, P0, R18, c[0x0][0x288], 0x1 ;  /* 0x0000a200120b7a11 */ /* 0x000fc600078008ff */
[----:B------:R1:W4:Y:S01]  /*9d50*/  SHFL.IDX PT, R21, R14, RZ, 0x181f ;  /* 0x00181fff0e157589 */ /* 0x00032200000e0000 */
[----:B------:R-:W-:-:S03]  /*9d60*/  LEA.HI.X R12, R18, c[0x0][0x28c], R12, 0x1, P0 ;  /* 0x0000a300120c7a11 */ /* 0x000fc600000f0c0c */
[----:B------:R1:W3:Y:S04]  /*9d70*/  SHFL.IDX PT, R18, R11, RZ, 0x181f ;  /* 0x00181fff0b127589 */ /* 0x0002e800000e0000 */
[----:B------:R1:W1:Y:S01]  /*9d80*/  SHFL.IDX PT, R19, R12, RZ, 0x181f ;  /* 0x00181fff0c137589 */ /* 0x00026200000e0000 */
        /* <DEDUP_REMOVED lines=41> */
.L_x_2608:
[----:B------:R-:W-:Y:S05]  /*a020*/  BSYNC B0 ;  /* 0x0000000000007941 */ /* 0x000fea0003800000 */
.L_x_2607:
[----:B------:R-:W-:Y:S01]  /*a030*/  ISETP.NE.AND P0, PT, R10, RZ, PT ;  /* 0x000000ff0a00720c */ /* 0x000fe20003f05270 */
[----:B-----5:R-:W-:Y:S01]  /*a040*/  IMAD.MOV.U32 R10, RZ, RZ, R120 ;  /* 0x000000ffff0a7224 */ /* 0x020fe200078e0078 */
[----:B------:R-:W-:Y:S01]  /*a050*/  MOV R3, R121 ;  /* 0x0000007900037202 */ /* 0x000fe20000000f00 */
[----:B------:R-:W-:Y:S01]  /*a060*/  IMAD.MOV.U32 R17, RZ, RZ, R108 ;  /* 0x000000ffff117224 */ /* 0x000fe200078e006c */
[----:B--23--:R-:W-:Y:S01]  /*a070*/  MOV R20, R107 ;  /* 0x0000006b00147202 */ /* 0x00cfe20000000f00 */
[----:B------:R-:W-:Y:S01]  /*a080*/  IMAD.MOV.U32 R16, RZ, RZ, R109 ;  /* 0x000000ffff107224 */ /* 0x000fe200078e006d */
[----:B------:R-:W-:Y:S01]  /*a090*/  PRMT R83, R3, 0x5410, R10 ;  /* 0x0000541003537816 */ /* 0x000fe2000000000a */
[----:B------:R-:W-:Y:S01]  /*a0a0*/  IMAD.MOV.U32 R3, RZ, RZ, R99 ;  /* 0x000000ffff037224 */ /* 0x000fe200078e0063 */
[----:B------:R-:W-:Y:S01]  /*a0b0*/  MOV R10, R98 ;  /* 0x00000062000a7202 */ /* 0x000fe20000000f00 */
[----:B----4-:R-:W-:Y:S01]  /*a0c0*/  IMAD.MOV.U32 R21, RZ, RZ, R106 ;  /* 0x000000ffff157224 */ /* 0x010fe200078e006a */
        /* <DEDUP_REMOVED lines=13> */
[----:B------:R1:W3:Y:S01]  /*a1a0*/  SHFL.IDX PT, R18, R13, 0x1, 0x181f ;  /* 0x00381f000d127f89 */ /* 0x0002e200000e0000 */
        /* <DEDUP_REMOVED lines=54> */
.L_x_2610:
[----:B------:R-:W-:Y:S05]  /*a510*/  BSYNC B0 ;  /* 0x0000000000007941 */ /* 0x000fea0003800000 */
.L_x_2609:
[----:B------:R-:W-:Y:S01]  /*a520*/  ISETP.NE.AND P0, PT, R9, RZ, PT ;  /* 0x000000ff0900720c */ /* 0x000fe20003f05270 */
[----:B-1-3-5:R-:W-:Y:S01]  /*a530*/  IMAD.MOV.U32 R16, RZ, RZ, R74 ;  /* 0x000000ffff107224 */ /* 0x02afe200078e004a */
        /* <DEDUP_REMOVED lines=40> */
[C---:B------:R-:W-:Y:S01]  /*a7c0*/  ISETP.GE.AND P1, PT, R15.reuse, c[0x0][0x27c], PT ;  /* 0x00009f000f007a0c */ /* 0x040fe20003f26270 */
        /* <DEDUP_REMOVED lines=15> */
[----:B------:R2:W5:Y:S01]  /*a8c0*/  @!P0 LD.E.64 R58, [R22.64] ;  /* 0x0000001e163a8980 */ /* 0x000562000c101b00 */
[----:B------:R-:W-:-:S03]  /*a8d0*/  ISETP.GE.AND P1, PT, R16, c[0x0][0x27c], PT ;  /* 0x00009f0010007a0c */ /* 0x000fc60003f26270 */
[----:B------:R1:W5:Y:S01]  /*a8e0*/  @!P0 LD.E.64 R54, [R26.64] ;  /* 0x0000001e1a368980 */ /* 0x000362000c101b00 */
[----:B------:R-:W-:-:S09]  /*a8f0*/  ISETP.GE.AND P0, PT, R10, c[0x0][0x27c], PT ;  /* 0x00009f000a007a0c */ /* 0x000fd20003f06270 */
[----:B------:R-:W-:-:S04]  /*a900*/  @!P1 SHF.R.S32.HI R9, RZ, 0x1f, R16 ;  /* 0x0000001fff099819 */ /* 0x000fc80000011410 */
[----:B------:R-:W-:Y:S02]  /*a910*/  @!P0 SHF.R.S32.HI R3, RZ, 0x1f, R10 ;  /* 0x0000001fff038819 */ /* 0x000fe4000001140a */
[----:B------:R-:W-:Y:S02]  /*a920*/  @!P1 LEA.HI R9, R9, R16, RZ, 0x2 ;  /* 0x0000001009099211 */ /* 0x000fe400078f10ff */
[----:B------:R-:W-:Y:S02]  /*a930*/  @!P0 LEA.HI R3, R3, R10, RZ, 0x2 ;  /* 0x0000000a03038211 */ /* 0x000fe400078f10ff */
[----:B------:R-:W-:Y:S02]  /*a940*/  @!P1 LOP3.LUT R9, R9, 0xfffffffc, RZ, 0xc0, !PT ;  /* 0xfffffffc09099812 */ /* 0x000fe400078ec0ff */
[----:B------:R-:W-:Y:S01]  /*a950*/  @!P0 LOP3.LUT R3, R3, 0xfffffffc, RZ, 0xc0, !PT ;  /* 0xfffffffc03038812 */ /* 0x000fe200078ec0ff */
[----:B------:R-:W-:Y:S01]  /*a960*/  CS2R R50, SRZ ;  /* 0x0000000000327805 */ /* 0x000fe2000001ff00 */
[----:B------:R-:W-:Y:S01]  /*a970*/  CS2R R42, SRZ ;  /* 0x00000000002a7805 */ /* 0x000fe2000001ff00 */
[----:B------:R-:W-:Y:S01]  /*a980*/  @!P1 IMAD.WIDE R16, R9, 0x2, R20 ;  /* 0x0000000209109825 */ /* 0x000fe200078e0214 */
[----:B------:R-:W-:Y:S01]  /*a990*/  CS2R R46, SRZ ;  /* 0x00000000002e7805 */ /* 0x000fe2000001ff00 */
[----:B------:R-:W-:-:S02]  /*a9a0*/  CS2R R40, SRZ ;  /* 0x0000000000287805 */ /* 0x000fc4000001ff00 */
[----:B--2---:R-:W-:Y:S01]  /*a9b0*/  @!P1 IMAD.WIDE R22, R9, 0x2, R18 ;  /* 0x0000000209169825 */ /* 0x004fe200078e0212 */
[----:B------:R1:W5:Y:S03]  /*a9c0*/  @!P1 LD.E.64 R50, [R16.64] ;  /* 0x0000001e10329980 */ /* 0x000366000c101b00 */
[C---:B------:R-:W-:Y:S01]  /*a9d0*/  @!P0 IMAD.WIDE R20, R3.reuse, 0x2, R20 ;  /* 0x0000000203148825 */ /* 0x040fe200078e0214 */
[----:B------:R1:W5:Y:S03]  /*a9e0*/  @!P1 LD.E.64 R46, [R22.64] ;  /* 0x0000001e162e9980 */ /* 0x000366000c101b00 */
[----:B------:R-:W-:Y:S01]  /*a9f0*/  @!P0 IMAD.WIDE R18, R3, 0x2, R18 ;  /* 0x0000000203128825 */ /* 0x000fe200078e0212 */
[----:B------:R1:W5:Y:S04]  /*aa00*/  @!P0 LD.E.64 R42, [R20.64] ;  /* 0x0000001e142a8980 */ /* 0x000368000c101b00 */
[----:B------:R1:W5:Y:S02]  /*aa10*/  @!P0 LD.E.64 R40, [R18.64] ;  /* 0x0000001e12288980 */ /* 0x000364000c101b00 */
.L_x_2612:
[----:B---34-:R-:W-:Y:S05]  /*aa20*/  BSYNC B0 ;  /* 0x0000000000007941 */ /* 0x018fea0003800000 */
.L_x_2611:
[----:B------:R-:W-:Y:S01]  /*aa30*/  ISETP.NE.AND P0, PT, R8, RZ, PT ;  /* 0x000000ff0800720c */ /* 0x000fe20003f05270 */
[----:B-----5:R-:W-:Y:S01]  /*aa40*/  IMAD.MOV.U32 R10, RZ, RZ, R42 ;  /* 0x000000ffff0a7224 */ /* 0x020fe200078e002a */
[----:B------:R-:W-:Y:S01]  /*aa50*/  MOV R3, R51 ;  /* 0x0000003300037202 */ /* 0x000fe20000000f00 */
[----:B------:R-:W-:Y:S01]  /*aa60*/  IMAD.MOV.U32 R9, RZ, RZ, R43 ;  /* 0x000000ffff097224 */ /* 0x000fe200078e002b */
[----:B-1----:R1:W3:Y:S01]  /*aa70*/  SHFL.IDX PT, R27, R14, 0x3, 0x181f ;  /* 0x00781f000e1b7f89 */ /* 0x0022e200000e0000 */
        /* <DEDUP_REMOVED lines=26> */
[----:B--2---:R-:W-:Y:S01]  /*ac20*/  CS2R R18, SRZ ;  /* 0x0000000000127805 */ /* 0x004fe2000001ff00 */
[----:B------:R-:W-:Y:S01]  /*ac30*/  PRMT R44, R9, 0x5410, R10 ;  /* 0x00005410092c7816 */ /* 0x000fe2000000000a */
[----:B------:R-:W-:Y:S01]  /*ac40*/  CS2R R16, SRZ ;  /* 0x0000000000107805 */ /* 0x000fe2000001ff00 */
[----:B------:R-:W-:Y:S01]  /*ac50*/  PRMT R48, R3, 0x5410, R8 ;  /* 0x0000541003307816 */ /* 0x000fe20000000008 */
[----:B------:R-:W-:Y:S01]  /*ac60*/  CS2R R28, SRZ ;  /* 0x00000000001c7805 */ /* 0x000fe2000001ff00 */
[----:B------:R-:W-:Y:S01]  /*ac70*/  CS2R R34, SRZ ;  /* 0x0000000000227805 */ /* 0x000fe2000001ff00 */
[----:B------:R-:W-:Y:S05]  /*ac80*/  @P0 BRA `(.L_x_2614) ;  /* 0x0000028000000947 */ /* 0x000fea0003800000 */
[C---:B---3--:R-:W-:Y:S01]  /*ac90*/  ISETP.GE.AND P0, PT, R15.reuse, c[0x0][0x27c], PT ;  /* 0x00009f000f007a0c */ /* 0x048fe20003f06270 */
[----:B------:R-:W-:Y:S01]  /*aca0*/  CS2R R36, SRZ ;  /* 0x0000000000247805 */ /* 0x000fe2000001ff00 */
[----:B------:R-:W-:Y:S01]  /*acb0*/  CS2R R34, SRZ ;  /* 0x0000000000227805 */ /* 0x000fe2000001ff00 */
[----:B-1----:R-:W-:-:S02]  /*acc0*/  IADD3 R12, R15, 0x20, RZ ;  /* 0x000000200f0c7810 */ /* 0x002fc40007ffe0ff */
[C---:B------:R-:W-:Y:S02]  /*acd0*/  IADD3 R10, R15.reuse, 0x40, RZ ;  /* 0x000000400f0a7810 */ /* 0x040fe40007ffe0ff */
[----:B------:R-:W-:Y:S02]  /*ace0*/  IADD3 R8, R15, 0x60, RZ ;  /* 0x000000600f087810 */ /* 0x000fe40007ffe0ff */
[----:B------:R-:W-:-:S04]  /*acf0*/  ISETP.GE.AND P2, PT, R12, c[0x0][0x27c], PT ;  /* 0x00009f000c007a0c */ /* 0x000fc80003f46270 */
[----:B----4-:R-:W-:-:S04]  /*ad00*/  @!P0 IMAD.WIDE R18, R15, 0x2, R26 ;  /* 0x000000020f128825 */ /* 0x010fc800078e021a */
[----:B------:R-:W-:Y:S01]  /*ad10*/  @!P0 IMAD.WIDE R16, R15, 0x2, R22 ;  /* 0x000000020f108825 */ /* 0x000fe200078e0216 */
[----:B------:R-:W-:Y:S01]  /*ad20*/  ISETP.GE.AND P1, PT, R10, c[0x0][0x27c], PT ;  /* 0x00009f000a007a0c */ /* 0x000fe20003f26270 */
[----:B------:R1:W5:Y:S04]  /*ad30*/  @!P0 LD.E.64 R36, [R18.64] ;  /* 0x0000001e12248980 */ /* 0x000368000c101b00 */
[----:B------:R2:W5:Y:S01]  /*ad40*/  @!P0 LD.E.64 R34, [R16.64] ;  /* 0x0000001e10228980 */ /* 0x000562000c101b00 */
[----:B------:R-:W-:Y:S01]  /*ad50*/  ISETP.GE.AND P0, PT, R8, c[0x0][0x27c], PT ;  /* 0x00009f0008007a0c */ /* 0x000fe20003f06270 */
[----:B------:R-:W-:Y:S01]  /*ad60*/  CS2R R30, SRZ ;  /* 0x00000000001e7805 */ /* 0x000fe2000001ff00 */
[----:B------:R-:W-:-:S04]  /*ad70*/  @!P2 SHF.R.S32.HI R11, RZ, 0x1f, R12 ;  /* 0x0000001fff0ba819 */ /* 0x000fc8000001140c */
[----:B------:R-:W-:Y:S02]  /*ad80*/  @!P2 LEA.HI R11, R11, R12, RZ, 0x2 ;  /* 0x0000000c0b0ba211 */ /* 0x000fe400078f10ff */
[----:B------:R-:W-:-:S04]  /*ad90*/  @!P1 SHF.R.S32.HI R9, RZ, 0x1f, R10 ;  /* 0x0000001fff099819 */ /* 0x000fc8000001140a */
[----:B------:R-:W-:Y:S02]  /*ada0*/  @!P1 LEA.HI R10, R9, R10, RZ, 0x2 ;  /* 0x0000000a090a9211 */ /* 0x000fe400078f10ff */
[----:B------:R-:W-:Y:S02]  /*adb0*/  @!P0 SHF.R.S32.HI R3, RZ, 0x1f, R8 ;  /* 0x0000001fff038819 */ /* 0x000fe40000011408 */
[----:B------:R-:W-:Y:S02]  /*adc0*/  @!P2 LOP3.LUT R9, R11, 0xfffffffc, RZ, 0xc0, !PT ;  /* 0xfffffffc0b09a812 */ /* 0x000fe400078ec0ff */
[----:B------:R-:W-:Y:S02]  /*add0*/  @!P0 LEA.HI R3, R3, R8, RZ, 0x2 ;  /* 0x0000000803038211 */ /* 0x000fe400078f10ff */
[----:B------:R-:W-:Y:S01]  /*ade0*/  @!P1 LOP3.LUT R8, R10, 0xfffffffc, RZ, 0xc0, !PT ;  /* 0xfffffffc0a089812 */ /* 0x000fe200078ec0ff */
[--C-:B------:R-:W-:Y:S01]  /*adf0*/  @!P2 IMAD.WIDE R102, R9, 0x2, R26.reuse ;  /* 0x000000020966a825 */ /* 0x100fe200078e021a */
[----:B------:R-:W-:Y:S01]  /*ae00*/  @!P0 LOP3.LUT R3, R3, 0xfffffffc, RZ, 0xc0, !PT ;  /* 0xfffffffc03038812 */ /* 0x000fe200078ec0ff */
[----:B------:R-:W-:Y:S01]  /*ae10*/  CS2R R28, SRZ ;  /* 0x00000000001c7805 */ /* 0x000fe2000001ff00 */
[----:B------:R-:W-:Y:S01]  /*ae20*/  CS2R R20, SRZ ;  /* 0x0000000000147805 */ /* 0x000fe2000001ff00 */
[C---:B------:R-:W-:Y:S01]  /*ae30*/  @!P1 IMAD.WIDE R10, R8.reuse, 0x2, R26 ;  /* 0x00000002080a9825 */ /* 0x040fe200078e021a */
[----:B------:R-:W-:Y:S01]  /*ae40*/  CS2R R24, SRZ ;  /* 0x0000000000187805 */ /* 0x000fe2000001ff00 */
[----:B--2---:R-:W-:Y:S01]  /*ae50*/  CS2R R16, SRZ ;  /* 0x0000000000107805 */ /* 0x004fe2000001ff00 */
[----:B-1----:R-:W-:Y:S01]  /*ae60*/  CS2R R18, SRZ ;  /* 0x0000000000127805 */ /* 0x002fe2000001ff00 */
[--C-:B------:R-:W-:Y:S01]  /*ae70*/  @!P2 IMAD.WIDE R12, R9, 0x2, R22.reuse ;  /* 0x00000002090ca825 */ /* 0x100fe200078e0216 */
[----:B------:R1:W5:Y:S03]  /*ae80*/  @!P2 LD.E.64 R30, [R102.64] ;  /* 0x0000001e661ea980 */ /* 0x000366000c101b00 */
[----:B------:R-:W-:Y:S01]  /*ae90*/  @!P1 IMAD.WIDE R8, R8, 0x2, R22 ;  /* 0x0000000208089825 */ /* 0x000fe200078e0216 */
[----:B------:R1:W5:Y:S03]  /*aea0*/  @!P2 LD.E.64 R28, [R12.64] ;  /* 0x0000001e0c1ca980 */ /* 0x000366000c101b00 */
[C---:B------:R-:W-:Y:S01]  /*aeb0*/  @!P0 IMAD.WIDE R26, R3.reuse, 0x2, R26 ;  /* 0x00000002031a8825 */ /* 0x040fe200078e021a */
[----:B------:R1:W5:Y:S03]  /*aec0*/  @!P1 LD.E.64 R20, [R10.64] ;  /* 0x0000001e0a149980 */ /* 0x000366000c101b00 */
[----:B------:R-:W-:Y:S01]  /*aed0*/  @!P0 IMAD.WIDE R22, R3, 0x2, R22 ;  /* 0x0000000203168825 */ /* 0x000fe200078e0216 */
[----:B------:R1:W5:Y:S04]  /*aee0*/  @!P0 LD.E.64 R24, [R26.64] ;  /* 0x0000001e1a188980 */ /* 0x000368000c101b00 */
[----:B------:R1:W5:Y:S04]  /*aef0*/  @!P1 LD.E.64 R16, [R8.64] ;  /* 0x0000001e08109980 */ /* 0x000368000c101b00 */
[----:B------:R1:W5:Y:S02]  /*af00*/  @!P0 LD.E.64 R18, [R22.64] ;  /* 0x0000001e16128980 */ /* 0x000364000c101b00 */
.L_x_2614:
[----:B---3--:R-:W-:Y:S05]  /*af10*/  BSYNC B0 ;  /* 0x0000000000007941 */ /* 0x008fea0003800000 */
.L_x_2613:
[----:B------:R-:W-:Y:S01]  /*af20*/  UIADD3 UR4, -UR19, UR7, URZ ;  /* 0x0000000713047290 */ /* 0x000fe2000fffe13f */
[----:B-----5:R-:W-:Y:S01]  /*af30*/  IMAD.MOV.U32 R3, RZ, RZ, R24 ;  /* 0x000000ffff037224 */ /* 0x020fe200078e0018 */
[----:B------:R-:W-:-:S04]  /*af40*/  DEPBAR.LE SB0, 0x1 ;  /* 0x000080400000791a */ /* 0x000fc80000000000 */
[----:B-1----:R-:W-:Y:S01]  /*af50*/  IMAD.MOV.U32 R10, RZ, RZ, R25 ;  /* 0x000000ffff0a7224 */ /* 0x002fe200078e0019 */
        /* <DEDUP_REMOVED lines=13> */
[----:B------:R-:W-:Y:S01]  /*b030*/  IMAD.MOV.U32 R11, RZ, RZ, R28 ;  /* 0x000000ffff0b7224 */ /* 0x000fe200078e001c */
        /* <DEDUP_REMOVED lines=11> */
[----:B------:R-:W-:-:S02]  /*b0f0*/  PRMT R12, R9, 0x7610, R12 ;  /* 0x00007610090c7816 */ /* 0x000fc4000000000c */
[----:B------:R-:W-:Y:S02]  /*b100*/  MOV R9, R34 ;  /* 0x0000002200097202 */ /* 0x000fe40000000f00 */
[----:B------:R-:W-:Y:S02]  /*b110*/  PRMT R22, R10, 0x5410, R11 ;  /* 0x000054100a167816 */ /* 0x000fe4000000000b */
[----:B----4-:R-:W-:Y:S01]  /*b120*/  PRMT R26, R8, 0x5410, R9 ;  /* 0x00005410081a7816 */ /* 0x010fe20000000009 */
        /* <DEDUP_REMOVED lines=46> */
.L_x_2618:
[----:B------:R-:W-:Y:S05]  /*b410*/  BSYNC B0 ;  /* 0x0000000000007941 */ /* 0x000fea0003800000 */
.L_x_2617:
        /* <DEDUP_REMOVED lines=46> */
.L_x_2620:
[----:B------:R-:W-:Y:S05]  /*b700*/  BSYNC B0 ;  /* 0x0000000000007941 */ /* 0x000fea0003800000 */
.L_x_2619:
        /* <DEDUP_REMOVED lines=46> */
.L_x_2622:
[----:B------:R-:W-:Y:S05]  /*b9f0*/  BSYNC B0 ;  /* 0x0000000000007941 */ /* 0x000fea0003800000 */
.L_x_2621:
[----:B-1----:R-:W-:-:S04]  /*ba00*/  IADD3 R8, R15, 0x60, RZ ;  /* 0x000000600f087810 */ /* 0x002fc80007ffe0ff */
        /* <DEDUP_REMOVED lines=26> */
[----:B------:R-:W-:Y:S01]  /*bbb0*/  FMUL.FTZ R102, R90, R97 ;  /* 0x000000615a667220 */ /* 0x000fe20000410000 */
[----:B------:R-:W-:Y:S01]  /*bbc0*/  HADD2.F32 R85, -RZ, R78.H0_H0 ;  /* 0x2000004eff557230 */ /* 0x000fe20000004100 */
[----:B------:R-:W-:-:S02]  /*bbd0*/  FFMA.FTZ R11, R11, R108, R106 ;  /* 0x0000006c0b0b7223 */ /* 0x000fc4000001006a */
[----:B------:R-:W-:Y:S02]  /*bbe0*/  FMUL.FTZ R97, R9, R83 ;  /* 0x0000005309617220 */ /* 0x000fe40000410000 */
[-C--:B------:R-:W-:Y:S01]  /*bbf0*/  FMUL.FTZ R78, R10, R85.reuse ;  /* 0x000000550a4e7220 */ /* 0x080fe20000410000 */
[----:B------:R-:W-:Y:S01]  /*bc00*/  F2FP.PACK_AB R11, R11, R98 ;  /* 0x000000620b0b723e */ /* 0x000fe200000000ff */
        /* <DEDUP_REMOVED lines=8> */
[----:B------:R-:W-:-:S03]  /*bc90*/  FFMA.FTZ R82, R9, R82, R83 ;  /* 0x0000005209527223 */ /* 0x000fc60000010053 */
[----:B------:R-:W-:Y:S02]  /*bca0*/  F2FP.PACK_AB R10, R85, R78 ;  /* 0x0000004e550a723e */ /* 0x000fe400000000ff */
[----:B------:R-:W-:-:S05]  /*bcb0*/  F2FP.PACK_AB R9, R82, R97 ;  /* 0x000000615209723e */ /* 0x000fca00000000ff */
[----:B------:R1:W-:Y:S02]  /*bcc0*/  STS.128 [R118+0x1c080], R8 ;  /* 0x01c0800876007388 */ /* 0x0003e40000000c00 */
.L_x_2616:
[----:B------:R-:W-:Y:S05]  /*bcd0*/  BSYNC B1 ;  /* 0x0000000000017941 */ /* 0x000fea0003800000 */
.L_x_2615:
        /* <DEDUP_REMOVED lines=32> */
[-C--:B------:R-:W-:Y:S01]  /*bee0*/  FFMA.FTZ R93, R83, R98.reuse, -R93 ;  /* 0x00000062535d7223 */ /* 0x080fe2000001085d */
[----:B------:R-:W-:Y:S01]  /*bef0*/  HADD2.F32 R83, -RZ, R68.H0_H0 ;  /* 0x20000044ff537230 */ /* 0x000fe20000004100 */
[----:B------:R-:W-:-:S02]  /*bf00*/  FFMA.FTZ R96, R85, R98, R96 ;  /* 0x0000006255607223 */ /* 0x000fc40000010060 */
[----:B------:R-:W-:Y:S02]  /*bf10*/  FMUL.FTZ R66, R10, R11 ;  /* 0x0000000b0a427220 */ /* 0x000fe40000410000 */
[----:B------:R-:W-:Y:S02]  /*bf20*/  FMUL.FTZ R85, R9, R79 ;  /* 0x0000004f09557220 */ /* 0x000fe40000410000 */
[----:B------:R-:W-:Y:S02]  /*bf30*/  FMUL.FTZ R11, R8, R11 ;  /* 0x0000000b080b7220 */ /* 0x000fe40000410000 */
[----:B------:R-:W-:Y:S02]  /*bf40*/  FMUL.FTZ R79, R90, R79 ;  /* 0x0000004f5a4f7220 */ /* 0x000fe40000410000 */
[----:B------:R-:W-:Y:S01]  /*bf50*/  FFMA.FTZ R66, R8, R83, -R66 ;  /* 0x0000005308427223 */ /* 0x000fe20000010842 */
[----:B------:R-:W-:Y:S01]  /*bf60*/  F2FP.PACK_AB R8, R96, R93 ;  /* 0x0000005d6008723e */ /* 0x000fe200000000ff */
[----:B------:R-:W-:-:S02]  /*bf70*/  FFMA.FTZ R85, R90, R78, -R85 ;  /* 0x0000004e5a557223 */ /* 0x000fc40000010855 */
[----:B------:R-:W-:Y:S02]  /*bf80*/  FFMA.FTZ R91, R82, R94, -R91 ;  /* 0x0000005e525b7223 */ /* 0x000fe4000001085b */
[----:B------:R-:W-:Y:S02]  /*bf90*/  FFMA.FTZ R83, R10, R83, R11 ;  /* 0x000000530a537223 */ /* 0x000fe4000001000b */
[----:B------:R-:W-:Y:S01]  /*bfa0*/  FFMA.FTZ R78, R9, R78, R79 ;  /* 0x0000004e094e7223 */ /* 0x000fe2000001004f */
[----:B------:R-:W-:Y:S02]  /*bfb0*/  F2FP.PACK_AB R11, R92, R91 ;  /* 0x0000005b5c0b723e */ /* 0x000fe400000000ff */
[----:B------:R-:W-:Y:S02]  /*bfc0*/  F2FP.PACK_AB R10, R83, R66 ;  /* 0x00000042530a723e */ /* 0x000fe400000000ff */
[----:B------:R-:W-:-:S05]  /*bfd0*/  F2FP.PACK_AB R9, R78, R85 ;  /* 0x000000554e09723e */ /* 0x000fca00000000ff */
[----:B------:R1:W-:Y:S02]  /*bfe0*/  STS.128 [R118+0x11080], R8 ;  /* 0x0110800876007388 */ /* 0x0003e40000000c00 */
.L_x_2626:
[----:B------:R-:W-:Y:S05]  /*bff0*/  BSYNC B0 ;  /* 0x0000000000007941 */ /* 0x000fea0003800000 */
.L_x_2625:
        /* <DEDUP_REMOVED lines=46> */
.L_x_2628:
[----:B------:R-:W-:Y:S05]  /*c2e0*/  BSYNC B0 ;  /* 0x0000000000007941 */ /* 0x000fea0003800000 */
.L_x_2627:
        /* <DEDUP_REMOVED lines=46> */
.L_x_2630:
[----:B------:R-:W-:Y:S05]  /*c5d0*/  BSYNC B0 ;  /* 0x0000000000007941 */ /* 0x000fea0003800000 */
.L_x_2629:
[----:B-1----:R-:W-:-:S04]  /*c5e0*/  IADD3 R8, R15, 0x60, RZ ;  /* 0x000000600f087810 */ /* 0x002fc80007ffe0ff */
[----:B------:R-:W-:-:S13]  /*c5f0*/  ISETP.GE.AND P0, PT, R8, c[0x0][0x27c], PT ;  /* 0x00009f0008007a0c */ /* 0x000fda0003f06270 */
[----:B------:R-:W-:Y:S05]  /*c600*/  @P0 BRA `(.L_x_2624) ;  /* 0x000002a000000947 */ /* 0x000fea0003800000 */
[----:B------:R-:W1:Y:S01]  /*c610*/  LDS.128 R8, [R118+0x1d080] ;  /* 0x01d0800076087984 */ /* 0x000e620000000c00 */
[--C-:B------:R-:W-:Y:S02]  /*c620*/  SHF.R.U64 R60, R72, 0x10, R73.reuse ;  /* 0x00000010483c7819 */ /* 0x100fe40000001249 */
[----:B------:R-:W-:Y:S01]  /*c630*/  SHF.R.U32.HI R72, RZ, 0x10, R73 ;  /* 0x00000010ff487819 */ /* 0x000fe20000011649 */
[----:B------:R-:W-:Y:S01]  /*c640*/  HADD2.F32 R73, -RZ, R52.H1_H1 ;  /* 0x30000034ff497230 */ /* 0x000fe20000004100 */
        /* <DEDUP_REMOVED lines=38> */
.L_x_2624:
[----:B------:R-:W-:Y:S05]  /*c8b0*/  BSYNC B1 ;  /* 0x0000000000017941 */ /* 0x000fea0003800000 */
.L_x_2623:
        /* <DEDUP_REMOVED lines=19> */
[--C-:B------:R-:W-:Y:S02]  /*c9f0*/  HADD2.F32 R61, -RZ, R8.reuse.H1_H1 ;  /* 0x30000008ff3d7230 */ /* 0x100fe40000004100 */
[----:B------:R-:W-:Y:S01]  /*ca00*/  HADD2.F32 R60, -RZ, R8.H0_H0 ;  /* 0x20000008ff3c7230 */ /* 0x000fe20000004100 */
[-C--:B------:R-:W-:Y:S01]  /*ca10*/  FMUL.FTZ R66, R11, R62.reuse ;  /* 0x0000003e0b427220 */ /* 0x080fe20000410000 */
[----:B------:R-:W-:Y:S01]  /*ca20*/  HADD2.F32 R8, -RZ, R10.H0_H0 ;  /* 0x2000000aff087230 */ /* 0x000fe20000004100 */
[C---:B------:R-:W-:Y:S01]  /*ca30*/  FMUL.FTZ R62, R57.reuse, R62 ;  /* 0x0000003e393e7220 */ /* 0x040fe20000410000 */
[--C-:B------:R-:W-:Y:S01]  /*ca40*/  HADD2.F32 R63, -RZ, R9.reuse.H0_H0 ;  /* 0x20000009ff3f7230 */ /* 0x100fe20000004100 */
[----:B------:R-:W-:Y:S01]  /*ca50*/  FFMA.FTZ R66, R57, R70, -R66 ;  /* 0x0000004639427223 */ /* 0x000fe20000010842 */
[----:B------:R-:W-:Y:S01]  /*ca60*/  HADD2.F32 R57, -RZ, R48.H0_H0 ;  /* 0x20000030ff397230 */ /* 0x000fe20000004100 */
[-C--:B------:R-:W-:Y:S01]  /*ca70*/  FMUL.FTZ R71, R61, R64.reuse ;  /* 0x000000403d477220 */ /* 0x080fe20000410000 */
[----:B------:R-:W-:Y:S01]  /*ca80*/  HADD2.F32 R10, -RZ, R10.H1_H1 ;  /* 0x3000000aff0a7230 */ /* 0x000fe20000004100 */
[C---:B------:R-:W-:Y:S01]  /*ca90*/  FMUL.FTZ R64, R60.reuse, R64 ;  /* 0x000000403c407220 */ /* 0x040fe20000410000 */
[----:B------:R-:W-:Y:S01]  /*caa0*/  HADD2.F32 R9, -RZ, R9.H1_H1 ;  /* 0x30000009ff097230 */ /* 0x000fe20000004100 */
[----:B------:R-:W-:Y:S01]  /*cab0*/  FFMA.FTZ R71, R60, R68, -R71 ;  /* 0x000000443c477223 */ /* 0x000fe20000010847 */
[----:B------:R-:W-:Y:S01]  /*cac0*/  HADD2.F32 R48, -RZ, R53.H0_H0 ;  /* 0x20000035ff307230 */ /* 0x000fe20000004100 */
[----:B------:R-:W-:Y:S01]  /*cad0*/  FFMA.FTZ R11, R11, R70, R62 ;  /* 0x000000460b0b7223 */ /* 0x000fe2000001003e */
[----:B------:R-:W-:Y:S01]  /*cae0*/  HADD2.F32 R60, -RZ, R52.H0_H0 ;  /* 0x20000034ff3c7230 */ /* 0x000fe20000004100 */
[----:B------:R-:W-:-:S02]  /*caf0*/  FMUL.FTZ R52, R10, R57 ;  /* 0x000000390a347220 */ /* 0x000fc40000410000 */
[----:B------:R-:W-:Y:S01]  /*cb00*/  FMUL.FTZ R53, R9, R48 ;  /* 0x0000003009357220 */ /* 0x000fe20000410000 */
[----:B------:R-:W-:Y:S01]  /*cb10*/  F2FP.PACK_AB R11, R11, R66 ;  /* 0x000000420b0b723e */ /* 0x000fe200000000ff */
        /* <DEDUP_REMOVED lines=11> */
.L_x_2634:
[----:B------:R-:W-:Y:S05]  /*cbd0*/  BSYNC B0 ;  /* 0x0000000000007941 */ /* 0x000fea0003800000 */
.L_x_2633:
        /* <DEDUP_REMOVED lines=46> */
.L_x_2636:
[----:B------:R-:W-:Y:S05]  /*cec0*/  BSYNC B0 ;  /* 0x0000000000007941 */ /* 0x000fea0003800000 */
.L_x_2635:
        /* <DEDUP_REMOVED lines=19> */
[----:B------:R-:W-:Y:S01]  /*d000*/  HADD2.F32 R8, -RZ, R10.H0_H0 ;  /* 0x2000000aff087230 */ /* 0x000fe20000004100 */
[C---:B------:R-:W-:Y:S01]  /*d010*/  FMUL.FTZ R46, R47.reuse, R46 ;  /* 0x0000002e2f2e7220 */ /* 0x040fe20000410000 */
[--C-:B------:R-:W-:Y:S01]  /*d020*/  HADD2.F32 R51, -RZ, R9.reuse.H0_H0 ;  /* 0x20000009ff337230 */ /* 0x100fe20000004100 */
[-C--:B------:R-:W-:Y:S01]  /*d030*/  FFMA.FTZ R50, R47, R54.reuse, -R50 ;  /* 0x000000362f327223 */ /* 0x080fe20000010832 */
[----:B------:R-:W-:Y:S01]  /*d040*/  HADD2.F32 R47, -RZ, R38.H0_H0 ;  /* 0x20000026ff2f7230 */ /* 0x000fe20000004100 */
[----:B------:R-:W-:Y:S01]  /*d050*/  FFMA.FTZ R11, R11, R54, R46 ;  /* 0x000000360b0b7223 */ /* 0x000fe2000001002e */
[----:B------:R-:W-:Y:S01]  /*d060*/  HADD2.F32 R10, -RZ, R10.H1_H1 ;  /* 0x3000000aff0a7230 */ /* 0x000fe20000004100 */
[-C--:B------:R-:W-:Y:S01]  /*d070*/  FMUL.FTZ R55, R49, R52.reuse ;  /* 0x0000003431377220 */ /* 0x080fe20000410000 */
[----:B------:R-:W-:Y:S01]  /*d080*/  HADD2.F32 R9, -RZ, R9.H1_H1 ;  /* 0x30000009ff097230 */ /* 0x000fe20000004100 */
[C---:B------:R-:W-:Y:S01]  /*d090*/  FMUL.FTZ R52, R48.reuse, R52 ;  /* 0x0000003430347220 */ /* 0x040fe20000410000 */
        /* <DEDUP_REMOVED lines=17> */
.L_x_2638:
[----:B------:R-:W-:Y:S05]  /*d1b0*/  BSYNC B0 ;  /* 0x0000000000007941 */ /* 0x000fea0003800000 */
.L_x_2637:
        /* <DEDUP_REMOVED lines=34> */
[----:B------:R-:W-:Y:S02]  /*d3e0*/  FMUL.FTZ R41, R8, R41 ;  /* 0x0000002908297220 */ /* 0x000fe40000410000 */
        /* <DEDUP_REMOVED lines=10> */
.L_x_2632:
[----:B------:R-:W-:Y:S05]  /*d490*/  BSYNC B1 ;  /* 0x0000000000017941 */ /* 0x000fea0003800000 */
.L_x_2631:
        /* <DEDUP_REMOVED lines=48> */
.L_x_2641:
[----:B------:R-:W-:Y:S05]  /*d7a0*/  BSYNC B0 ;  /* 0x0000000000007941 */ /* 0x000fea0003800000 */
.L_x_2640:
        /* <DEDUP_REMOVED lines=46> */
.L_x_2643:
[----:B------:R-:W-:Y:S05]  /*da90*/  BSYNC B0 ;  /* 0x0000000000007941 */ /* 0x000fea0003800000 */
.L_x_2642:
        /* <DEDUP_REMOVED lines=32> */
[----:B------:R-:W-:Y:S02]  /*dca0*/  FMUL.FTZ R17, R9, R16 ;  /* 0x0000001009117220 */ /* 0x000fe40000410000 */
[----:B------:R-:W-:Y:S02]  /*dcb0*/  FMUL.FTZ R28, R23, R28 ;  /* 0x0000001c171c7220 */ /* 0x000fe40000410000 */
[----:B------:R-:W-:Y:S02]  /*dcc0*/  FMUL.FTZ R16, R27, R16 ;  /* 0x000000101b107220 */ /* 0x000fe40000410000 */
[----:B------:R-:W-:Y:S02]  /*dcd0*/  FFMA.FTZ R32, R23, R29, -R32 ;  /* 0x0000001d17207223 */ /* 0x000fe40000010820 */
[----:B------:R-:W-:Y:S01]  /*dce0*/  FFMA.FTZ R8, R8, R13, -R11 ;  /* 0x0000000d08087223 */ /* 0x000fe2000001080b */
[----:B------:R-:W-:Y:S01]  /*dcf0*/  F2FP.PACK_AB R11, R30, R21 ;  /* 0x000000151e0b723e */ /* 0x000fe200000000ff */
[----:B------:R-:W-:-:S02]  /*dd00*/  FFMA.FTZ R3, R10, R13, R3 ;  /* 0x0000000d0a037223 */ /* 0x000fc40000010003 */
[----:B------:R-:W-:Y:S02]  /*dd10*/  FFMA.FTZ R29, R26, R29, R28 ;  /* 0x0000001d1a1d7223 */ /* 0x000fe4000001001c */
[----:B------:R-:W-:Y:S01]  /*dd20*/  FFMA.FTZ R17, R27, R20, -R17 ;  /* 0x000000141b117223 */ /* 0x000fe20000010811 */
[----:B------:R-:W-:Y:S01]  /*dd30*/  F2FP.PACK_AB R10, R3, R8 ;  /* 0x00000008030a723e */ /* 0x000fe200000000ff */
[----:B------:R-:W-:Y:S01]  /*dd40*/  FFMA.FTZ R16, R9, R20, R16 ;  /* 0x0000001409107223 */ /* 0x000fe20000010010 */
[----:B------:R-:W-:-:S04]  /*dd50*/  F2FP.PACK_AB R8, R29, R32 ;  /* 0x000000201d08723e */ /* 0x000fc800000000ff */
[----:B------:R-:W-:-:S05]  /*dd60*/  F2FP.PACK_AB R9, R16, R17 ;  /* 0x000000111009723e */ /* 0x000fca00000000ff */
[----:B------:R1:W-:Y:S02]  /*dd70*/  STS.128 [R118+0x1b080], R8 ;  /* 0x01b0800876007388 */ /* 0x0003e40000000c00 */
.L_x_2645:
[----:B------:R-:W-:Y:S05]  /*dd80*/  BSYNC B0 ;  /* 0x0000000000007941 */ /* 0x000fea0003800000 */
.L_x_2644:
[----:B------:R-:W-:-:S04]  /*dd90*/  IADD3 R15, R15, 0x60, RZ ;  /* 0x000000600f0f7810 */ /* 0x000fc80007ffe0ff */
[----:B------:R-:W-:-:S13]  /*dda0*/  ISETP.GE.AND P0, PT, R15, c[0x0][0x27c], PT ;  /* 0x00009f000f007a0c */ /* 0x000fda0003f06270 */
[----:B------:R-:W-:Y:S05]  /*ddb0*/  @P0 BRA `(.L_x_2639) ;  /* 0x00004af000000947 */ /* 0x000fea0003800000 */
[----:B-1----:R-:W1:Y:S01]  /*ddc0*/  LDS.128 R8, [R118+0x1f080] ;  /* 0x01f0800076087984 */ /* 0x002e620000000c00 */
[--C-:B------:R-:W-:Y:S01]  /*ddd0*/  SHF.R.U64 R13, R18, 0x10, R19.reuse ;  /* 0x00000010120d7819 */ /* 0x100fe20000001213 */
[----:B------:R-:W-:Y:S01]  /*dde0*/  HADD2.F32 R20, -RZ, R12.H1_H1 ;  /* 0x3000000cff147230 */ /* 0x000fe20000004100 */
[----:B------:R-:W-:Y:S01]  /*ddf0*/  SHF.R.U32.HI R18, RZ, 0x10, R19 ;  /* 0x00000010ff127819 */ /* 0x000fe20000011613 */
[----:B------:R-:W-:Y:S01]  /*de00*/  HADD2.F32 R21, -RZ, R14.H1_H1 ;  /* 0x3000000eff157230 */ /* 0x000fe20000004100 */
[--C-:B------:R-:W-:Y:S02]  /*de10*/  SHF.R.U64 R3, R24, 0x10, R25.reuse ;  /* 0x0000001018037819 */ /* 0x100fe40000001219 */
        /* <DEDUP_REMOVED lines=17> */
[-C--:B------:R-:W-:Y:S01]  /*df30*/  FFMA.FTZ R23, R16, R21.reuse, -R23 ;  /* 0x0000001510177223 */ /* 0x080fe20000010817 */
        /* <DEDUP_REMOVED lines=8> */
[C---:B------:R-:W-:Y:S02]  /*dfc0*/  FMUL.FTZ R15, R8.reuse, R15 ;  /* 0x0000000f080f7220 */ /* 0x040fe40000410000 */
[C---:B------:R-:W-:Y:S02]  /*dfd0*/  FMUL.FTZ R12, R19.reuse, R12 ;  /* 0x0000000c130c7220 */ /* 0x040fe40000410000 */
[----:B------:R-:W-:Y:S01]  /*dfe0*/  FFMA.FTZ R3, R8, R13, -R3 ;  /* 0x0000000d08037223 */ /* 0x000fe20000010803 */
[----:B------:R-:W-:Y:S01]  /*dff0*/  F2FP.PACK_AB R8, R20, R23 ;  /* 0x000000171408723e */ /* 0x000fe200000000ff */
[----:B------:R-:W-:Y:S02]  /*e000*/  FFMA.FTZ R10, R10, R13, R15 ;  /* 0x0000000d0a0a7223 */ /* 0x000fe4000001000f */
[-C--:B------:R-:W-:Y:S02]  /*e010*/  FFMA.FTZ R16, R19, R14.reuse, -R16 ;  /* 0x0000000e13107223 */ /* 0x080fe40000010810 */
[----:B------:R-:W-:Y:S01]  /*e020*/  FFMA.FTZ R9, R9, R14, R12 ;  /* 0x0000000e09097223 */ /* 0x000fe2000001000c */
[----:B------:R-:W-:-:S04]  /*e030*/  F2FP.PACK_AB R10, R10, R3 ;  /* 0x000000030a0a723e */ /* 0x000fc800000000ff */
[----:B------:R-:W-:-:S05]  /*e040*/  F2FP.PACK_AB R9, R9, R16 ;  /* 0x000000100909723e */ /* 0x000fca00000000ff */
[----:B------:R1:W-:Y:S01]  /*e050*/  STS.128 [R118+0x1f080], R8 ;  /* 0x01f0800876007388 */ /* 0x0003e20000000c00 */
[----:B------:R-:W-:Y:S05]  /*e060*/  BRA `(.L_x_2639) ;  /* 0x0000484000007947 */ /* 0x000fea0003800000 */
.L_x_2606:
[----:B------:R-:W-:Y:S01]  /*e070*/  UISETP.NE.AND UP0, UPT, UR26, URZ, UPT ;  /* 0x0000003f1a00728c */ /* 0x000fe2000bf05270 */
[----:B------:R-:W-:Y:S01]  /*e080*/  IMAD.MOV.U32 R20, RZ, RZ, R14 ;  /* 0x000000ffff147224 */ /* 0x000fe200078e000e */
[----:B------:R-:W-:Y:S01]  /*e090*/  MOV R17, R19 ;  /* 0x0000001300117202 */ /* 0x000fe20000000f00 */
[----:B------:R-:W-:Y:S01]  /*e0a0*/  BSSY B0, `(.L_x_2646) ;  /* 0x0000039000007945 */ /* 0x000fe20003800000 */
        /* <DEDUP_REMOVED lines=9> */
[----:B------:R-:W-:-:S06]  /*e140*/  CS2R R96, SRZ ;  /* 0x0000000000607805 */ /* 0x000fcc000001ff00 */
        /* <DEDUP_REMOVED lines=28> */
[----:B--23--:R-:W-:-:S05]  /*e310*/  @!P0 IADD3 R22, P1, R20, R17, RZ ;  /* 0x0000001114168210 */ /* 0x00cfca0007f3e0ff */
[----:B----4-:R-:W-:Y:S01]  /*e320*/  @!P0 IMAD.X R23, R21, 0x1, R11, P1 ;  /* 0x0000000115178824 */ /* 0x010fe200008e060b */
[----:B------:R-:W-:-:S04]  /*e330*/  @!P0 IADD3 R24, P1, R18, R17, RZ ;  /* 0x0000001112188210 */ /* 0x000fc80007f3e0ff */
        /* <DEDUP_REMOVED lines=15> */
.L_x_2647:
[----:B------:R-:W-:Y:S05]  /*e430*/  BSYNC B0 ;  /* 0x0000000000007941 */ /* 0x000fea0003800000 */
.L_x_2646:
[----:B------:R-:W-:Y:S01]  /*e440*/  ISETP.NE.AND P0, PT, R10, RZ, PT ;  /* 0x000000ff0a00720c */ /* 0x000fe20003f05270 */
[----:B-----5:R-:W-:Y:S01]  /*e450*/  IMAD.MOV.U32 R11, RZ, RZ, R94 ;  /* 0x000000ffff0b7224 */ /* 0x020fe200078e005e */
[----:B------:R-:W-:Y:S01]  /*e460*/  MOV R16, R93 ;  /* 0x0000005d00107202 */ /* 0x000fe20000000f00 */
[----:B------:R-:W-:Y:S01]  /*e470*/  IMAD.MOV.U32 R10, RZ, RZ, R95 ;  /* 0x000000ffff0a7224 */ /* 0x000fe200078e005f */
[----:B--2-4-:R2:W4:Y:S01]  /*e480*/  SHFL.IDX PT, R21, R14, 0x1, 0x181f ;  /* 0x00381f000e157f89 */ /* 0x01452200000e0000 */
        /* <DEDUP_REMOVED lines=14> */
[----:B-1----:R2:W1:Y:S01]  /*e570*/  SHFL.IDX PT, R19, R12, 0x1, 0x181f ;  /* 0x00381f000c137f89 */ /* 0x00246200000e0000 */
        /* <DEDUP_REMOVED lines=27> */
[----:B---3--:R-:W-:-:S04]  /*e730*/  @!P0 IADD3 R16, P1, R18, R11, RZ ;  /* 0x0000000b12108210 */ /* 0x008fc80007f3e0ff */
        /* <DEDUP_REMOVED lines=15> */
.L_x_2649:
[----:B----4-:R-:W-:Y:S05]  /*e830*/  BSYNC B0 ;  /* 0x0000000000007941 */ /* 0x010fea0003800000 */
.L_x_2648:
[----:B------:R-:W-:Y:S01]  /*e840*/  ISETP.NE.AND P0, PT, R9, RZ, PT ;  /* 0x000000ff0900720c */ /* 0x000fe20003f05270 */
[----:B---3-5:R-:W-:Y:S01]  /*e850*/  IMAD.MOV.U32 R16, RZ, RZ, R54 ;  /* 0x000000ffff107224 */ /* 0x028fe200078e0036 */
        /* <DEDUP_REMOVED lines=20> */
[----:B-1----:R3:W1:Y:S01]  /*e9a0*/  SHFL.IDX PT, R19, R12, 0x2, 0x181f ;  /* 0x00581f000c137f89 */ /* 0x00266200000e0000 */
        /* <DEDUP_REMOVED lines=42> */
.L_x_2651:
[----:B--2-4-:R-:W-:Y:S05]  /*ec50*/  BSYNC B0 ;  /* 0x0000000000007941 */ /* 0x014fea0003800000 */
.L_x_2650:
        /* <DEDUP_REMOVED lines=51> */
[----:B--23--:R-:W-:Y:S02]  /*ef90*/  @!P0 IADD3 R12, P2, R58, R9, RZ ;  /* 0x000000093a0c8210 */ /* 0x00cfe40007f5e0ff */
        /* <DEDUP_REMOVED lines=11> */
.L_x_2653:
[----:B----4-:R-:W-:Y:S05]  /*f050*/  BSYNC B0 ;  /* 0x0000000000007941 */ /* 0x010fea0003800000 */
.L_x_2652:
        /* <DEDUP_REMOVED lines=31> */
[----:B---3--:R-:W-:Y:S02]  /*f250*/  PRMT R58, R10, 0x5410, R11 ;  /* 0x000054100a3a7816 */ /* 0x008fe4000000000b */
        /* <DEDUP_REMOVED lines=101> */
.L_x_2657:
[----:B------:R-:W-:Y:S05]  /*f8b0*/  BSYNC B0 ;  /* 0x0000000000007941 */ /* 0x000fea0003800000 */
.L_x_2656:
[----:B------:R-:W-:-:S13]  /*f8c0*/  ISETP.GE.AND P0, PT, R3, c[0x0][0x27c], PT ;  /* 0x00009f0003007a0c */ /* 0x000fda0003f06270 */
[----:B------:R-:W-:Y:S05]  /*f8d0*/  @P0 BRA `(.L_x_2655) ;  /* 0x0000067000000947 */ /* 0x000fea0003800000 */
[----:B-12---:R-:W-:Y:S01]  /*f8e0*/  SHF.R.S32.HI R12, RZ, 0x1f, R3 ;  /* 0x0000001fff0c7819 */ /* 0x006fe20000011403 */
[----:B------:R-:W-:Y:S01]  /*f8f0*/  HADD2.F32 R124, -RZ, R113.H0_H0 ;  /* 0x20000071ff7c7230 */ /* 0x000fe20000004100 */
[----:B------:R-:W-:Y:S01]  /*f900*/  SHF.R.U32.HI R98, RZ, 0x10, R89 ;  /* 0x00000010ff627819 */ /* 0x000fe20000011659 */
[----:B------:R-:W-:Y:S01]  /*f910*/  HADD2.F32 R102, -RZ, R112.H0_H0 ;  /* 0x20000070ff667230 */ /* 0x000fe20000004100 */
[CC--:B------:R-:W-:Y:S01]  /*f920*/  LEA.HI R10, R12.reuse, R3.reuse, RZ, 0x3 ;  /* 0x000000030c0a7211 */ /* 0x0c0fe200078f18ff */
[----:B------:R-:W-:Y:S01]  /*f930*/  HADD2.F32 R130, -RZ, R115.H0_H0 ;  /* 0x20000073ff827230 */ /* 0x000fe20000004100 */
[----:B------:R-:W-:Y:S01]  /*f940*/  LEA.HI R12, R12, R3, RZ, 0x6 ;  /* 0x000000030c0c7211 */ /* 0x000fe200078f30ff */
        /* <DEDUP_REMOVED lines=96> */
.L_x_2655:
[----:B------:R-:W-:Y:S05]  /*ff50*/  BSYNC B1 ;  /* 0x0000000000017941 */ /* 0x000fea0003800000 */
.L_x_2654:
        /* <DEDUP_REMOVED lines=114> */
.L_x_2661:
[----:B------:R-:W-:Y:S05]  /*10680*/  BSYNC B0 ;  /* 0x0000000000007941 */ /* 0x000fea0003800000 */
.L_x_2660:
        /* <DEDUP_REMOVED lines=105> */
.L_x_2659:
[----:B------:R-:W-:Y:S05]  /*10d20*/  BSYNC B1 ;  /* 0x0000000000017941 */ /* 0x000fea0003800000 */
.L_x_2658:
        /* <DEDUP_REMOVED lines=114> */
.L_x_2665:
[----:B------:R-:W-:Y:S05]  /*11450*/  BSYNC B0 ;  /* 0x0000000000007941 */ /* 0x000fea0003800000 */
.L_x_2664:
        /* <DEDUP_REMOVED lines=105> */
.L_x_2663:
[----:B------:R-:W-:Y:S05]  /*11af0*/  BSYNC B1 ;  /* 0x0000000000017941 */ /* 0x000fea0003800000 */
.L_x_2662:
        /* <DEDUP_REMOVED lines=113> */
.L_x_2667:
[----:B------:R-:W-:Y:S05]  /*12210*/  BSYNC B0 ;  /* 0x0000000000007941 */ /* 0x000fea0003800000 */
.L_x_2666:
[----:B------:R-:W-:-:S13]  /*12220*/  ISETP.GE.AND P0, PT, R3, c[0x0][0x27c], PT ;  /* 0x00009f0003007a0c */ /* 0x000fda0003f06270 */
[----:B------:R-:W-:Y:S05]  /*12230*/  @P0 BRA `(.L_x_2639) ;  /* 0x0000067000000947 */ /* 0x000fea0003800000 */
[----:B-1----:R-:W-:Y:S01]  /*12240*/  SHF.R.S32.HI R10, RZ, 0x1f, R3 ;  /* 0x0000001fff0a7819 */ /* 0x002fe20000011403 */
[----:B------:R-:W-:Y:S01]  /*12250*/  HADD2.F32 R36, -RZ, R64.H0_H0 ;  /* 0x20000040ff247230 */ /* 0x000fe20000004100 */
[----:B------:R-:W-:Y:S01]  /*12260*/  SHF.R.U64 R18, R22, 0x10, R23 ;  /* 0x0000001016127819 */ /* 0x000fe20000001217 */
[----:B------:R-:W-:Y:S01]  /*12270*/  HADD2.F32 R42, -RZ, R59.H1_H1 ;  /* 0x3000003bff2a7230 */ /* 0x000fe20000004100 */
[CC--:B------:R-:W-:Y:S01]  /*12280*/  LEA.HI R8, R10.reuse, R3.reuse, RZ, 0x3 ;  /* 0x000000030a087211 */ /* 0x0c0fe200078f18ff */
[----:B------:R-:W-:Y:S01]  /*12290*/  HADD2.F32 R44, -RZ, R63.H1_H1 ;  /* 0x3000003fff2c7230 */ /* 0x000fe20000004100 */
[----:B------:R-:W-:Y:S01]  /*122a0*/  LEA.HI R9, R10, R3, RZ, 0x6 ;  /* 0x000000030a097211 */ /* 0x000fe200078f30ff */
[----:B------:R-:W-:Y:S01]  /*122b0*/  HADD2.F32 R37, -RZ, R18.H0_H0 ;  /* 0x20000012ff257230 */ /* 0x000fe20000004100 */
[----:B------:R-:W-:Y:S02]  /*122c0*/  LEA.HI.SX32 R34, R8, R34, 0x1d ;  /* 0x0000002208227211 */ /* 0x000fe400078feaff */
[----:B------:R-:W-:-:S02]  /*122d0*/  SHF.L.U32 R9, R9, 0x7, RZ ;  /* 0x0000000709097819 */ /* 0x000fc400000006ff */
[----:B------:R-:W-:Y:S02]  /*122e0*/  LOP3.LUT R10, R35, 0x38, R8, 0xf8, !PT ;  /* 0x00000038230a7812 */ /* 0x000fe400078ef808 */
[----:B------:R-:W-:Y:S02]  /*122f0*/  SHF.R.S32.HI R3, RZ, 0x1f, R34 ;  /* 0x0000001fff037819 */ /* 0x000fe40000011422 */
[----:B------:R-:W-:Y:S02]  /*12300*/  LOP3.LUT R9, R9, 0x7fffe000, RZ, 0xc0, !PT ;  /* 0x7fffe00009097812 */ /* 0x000fe400078ec0ff */
[----:B------:R-:W-:Y:S02]  /*12310*/  LOP3.LUT R10, R10, R33, RZ, 0x3c, !PT ;  /* 0x000000210a0a7212 */ /* 0x000fe400078e3cff */
[----:B------:R-:W-:Y:S02]  /*12320*/  SHF.L.U32 R8, R34, 0x3, RZ ;  /* 0x0000000322087819 */ /* 0x000fe400000006ff */
[----:B------:R-:W-:-:S02]  /*12330*/  LEA.HI R3, R3, R34, RZ, 0x3 ;  /* 0x0000002203037211 */ /* 0x000fc400078f18ff */
[----:B------:R-:W-:Y:S02]  /*12340*/  IADD3 R9, R10, R9, R32 ;  /* 0x000000090a097210 */ /* 0x000fe40007ffe020 */
[----:B------:R-:W-:Y:S01]  /*12350*/  LOP3.LUT R10, R35, 0x38, R8, 0xf8, !PT ;  /* 0x00000038230a7812 */ /* 0x000fe200078ef808 */
[----:B------:R-:W-:Y:S01]  /*12360*/  HADD2.F32 R35, -RZ, R59.H0_H0 ;  /* 0x2000003bff237230 */ /* 0x000fe20000004100 */
[----:B------:R-:W-:Y:S02]  /*12370*/  SHF.L.U32 R8, R3, 0xa, RZ ;  /* 0x0000000a03087819 */ /* 0x000fe400000006ff */
[----:B------:R-:W-:Y:S02]  /*12380*/  SHF.L.U32 R3, R9, 0x1, RZ ;  /* 0x0000000109037819 */ /* 0x000fe400000006ff */
[----:B------:R-:W-:Y:S02]  /*12390*/  LOP3.LUT R33, R10, R33, RZ, 0x3c, !PT ;  /* 0x000000210a217212 */ /* 0x000fe400078e3cff */
[----:B------:R-:W-:Y:S01]  /*123a0*/  LOP3.LUT R9, R8, 0x7fffe000, RZ, 0xc0, !PT ;  /* 0x7fffe00008097812 */ /* 0x000fe200078ec0ff */
[----:B--2---:R-:W1:Y:S01]  /*123b0*/  LDS.128 R12, [R3+0x10080] ;  /* 0x01008000030c7984 */ /* 0x004e620000000c00 */
[----:B------:R-:W-:-:S02]  /*123c0*/  SHF.R.U32.HI R22, RZ, 0x10, R23 ;  /* 0x00000010ff167819 */ /* 0x000fc40000011617 */
[----:B------:R-:W-:Y:S01]  /*123d0*/  IADD3 R9, R33, R9, R32 ;  /* 0x0000000921097210 */ /* 0x000fe20007ffe020 */
[----:B------:R-:W-:Y:S01]  /*123e0*/  HADD2.F32 R32, -RZ, R60.H0_H0 ;  /* 0x2000003cff207230 */ /* 0x000fe20000004100 */
        /* <DEDUP_REMOVED lines=18> */
[--C-:B------:R-:W-:Y:S01]  /*12510*/  HADD2.F32 R25, -RZ, R12.reuse.H0_H0 ;  /* 0x2000000cff197230 */ /* 0x100fe20000004100 */
[----:B------:R-:W-:Y:S01]  /*12520*/  FMUL.FTZ R30, R15, R22 ;  /* 0x000000160f1e7220 */ /* 0x000fe20000410000 */
[----:B------:R-:W-:Y:S01]  /*12530*/  HADD2.F32 R13, -RZ, R13.H1_H1 ;  /* 0x3000000dff0d7230 */ /* 0x000fe20000004100 */
[----:B------:R-:W-:Y:S01]  /*12540*/  FMUL.FTZ R40, R24, R35 ;  /* 0x0000002318287220 */ /* 0x000fe20000410000 */
[----:B------:R-:W-:-:S02]  /*12550*/  HADD2.F32 R26, -RZ, R12.H1_H1 ;  /* 0x3000000cff1a7230 */ /* 0x000fc40000004100 */
[--C-:B--2---:R-:W-:Y:S02]  /*12560*/  HADD2.F32 R27, -RZ, R11.reuse.H0_H0 ;  /* 0x2000000bff1b7230 */ /* 0x104fe40000004100 */
[----:B------:R-:W-:Y:S02]  /*12570*/  HADD2.F32 R11, -RZ, R11.H1_H1 ;  /* 0x3000000bff0b7230 */ /* 0x000fe40000004100 */
[--C-:B------:R-:W-:Y:S01]  /*12580*/  HADD2.F32 R29, -RZ, R9.reuse.H0_H0 ;  /* 0x20000009ff1d7230 */ /* 0x100fe20000004100 */
[C---:B------:R-:W-:Y:S01]  /*12590*/  FMUL.FTZ R32, R27.reuse, R32 ;  /* 0x000000201b207220 */ /* 0x040fe20000410000 */
[----:B------:R-:W-:Y:S01]  /*125a0*/  HADD2.F32 R9, -RZ, R9.H1_H1 ;  /* 0x30000009ff097230 */ /* 0x000fe20000004100 */
[----:B------:R-:W-:Y:S01]  /*125b0*/  FFMA.FTZ R34, R27, R36, R34 ;  /* 0x000000241b227223 */ /* 0x000fe20000010022 */
[----:B------:R-:W-:Y:S01]  /*125c0*/  HADD2.F32 R27, -RZ, R63.H0_H0 ;  /* 0x2000003fff1b7230 */ /* 0x000fe20000004100 */
[C---:B------:R-:W-:Y:S01]  /*125d0*/  FMUL.FTZ R22, R11.reuse, R22 ;  /* 0x000000160b167220 */ /* 0x040fe20000410000 */
[----:B------:R-:W-:Y:S01]  /*125e0*/  HADD2.F32 R31, -RZ, R8.H0_H0 ;  /* 0x20000008ff1f7230 */ /* 0x000fe20000004100 */
[----:B------:R-:W-:Y:S01]  /*125f0*/  FFMA.FTZ R11, R11, R38, R30 ;  /* 0x000000260b0b7223 */ /* 0x000fe2000001001e */
        /* <DEDUP_REMOVED lines=8> */
[----:B------:R-:W-:Y:S01]  /*12680*/  HADD2.F32 R8, -RZ, R10.H0_H0 ;  /* 0x2000000aff087230 */ /* 0x000fe20000004100 */
[----:B------:R-:W-:Y:S01]  /*12690*/  FMUL.FTZ R30, R9, R30 ;  /* 0x0000001e091e7220 */ /* 0x000fe20000410000 */
[----:B------:R-:W-:Y:S01]  /*126a0*/  HADD2.F32 R14, -RZ, R14.H1_H1 ;  /* 0x3000000eff0e7230 */ /* 0x000fe20000004100 */
[C---:B------:R-:W-:Y:S01]  /*126b0*/  FMUL.FTZ R42, R31.reuse, R42 ;  /* 0x0000002a1f2a7220 */ /* 0x040fe20000410000 */
[----:B------:R-:W-:Y:S01]  /*126c0*/  HADD2.F32 R10, -RZ, R10.H1_H1 ;  /* 0x3000000aff0a7230 */ /* 0x000fe20000004100 */
[----:B------:R-:W-:Y:S01]  /*126d0*/  FFMA.FTZ R21, R31, R44, R21 ;  /* 0x0000002c1f157223 */ /* 0x000fe20000010015 */
[----:B------:R-:W-:Y:S01]  /*126e0*/  HADD2.F32 R31, -RZ, R64.H1_H1 ;  /* 0x30000040ff1f7230 */ /* 0x000fe20000004100 */
[----:B------:R-:W-:Y:S01]  /*126f0*/  FFMA.FTZ R9, R9, R46, R28 ;  /* 0x0000002e09097223 */ /* 0x000fe2000001001c */
[----:B------:R-:W-:Y:S01]  /*12700*/  F2FP.PACK_AB R11, R11, R34 ;  /* 0x000000220b0b723e */ /* 0x000fe200000000ff */
[----:B------:R-:W-:-:S02]  /*12710*/  FMUL.FTZ R28, R12, R29 ;  /* 0x0000001d0c1c7220 */ /* 0x000fc40000410000 */
[C---:B------:R-:W-:Y:S01]  /*12720*/  FMUL.FTZ R29, R8.reuse, R29 ;  /* 0x0000001d081d7220 */ /* 0x040fe20000410000 */
[----:B------:R-:W-:Y:S01]  /*12730*/  F2FP.PACK_AB R9, R9, R40 ;  /* 0x000000280909723e */ /* 0x000fe200000000ff */
[----:B------:R-:W-:Y:S02]  /*12740*/  FFMA.FTZ R18, R8, R31, R28 ;  /* 0x0000001f08127223 */ /* 0x000fe4000001001c */
[-C--:B------:R-:W-:Y:S02]  /*12750*/  FMUL.FTZ R8, R26, R20.reuse ;  /* 0x000000141a087220 */ /* 0x080fe40000410000 */
[-C--:B------:R-:W-:Y:S02]  /*12760*/  FMUL.FTZ R17, R14, R37.reuse ;  /* 0x000000250e117220 */ /* 0x080fe40000410000 */
[----:B------:R-:W-:Y:S02]  /*12770*/  FMUL.FTZ R20, R33, R20 ;  /* 0x0000001421147220 */ /* 0x000fe40000410000 */
[----:B------:R-:W-:-:S02]  /*12780*/  FMUL.FTZ R37, R10, R37 ;  /* 0x000000250a257220 */ /* 0x000fc40000410000 */
[----:B------:R-:W-:Y:S02]  /*12790*/  FFMA.FTZ R8, R33, R19, R8 ;  /* 0x0000001321087223 */ /* 0x000fe40000010008 */
        /* <DEDUP_REMOVED lines=9> */
[----:B------:R-:W-:Y:S02]  /*12830*/  FFMA.FTZ R19, R26, R19, -R20 ;  /* 0x000000131a137223 */ /* 0x000fe40000010814 */
[-C--:B------:R-:W-:Y:S02]  /*12840*/  FFMA.FTZ R14, R14, R39.reuse, -R37 ;  /* 0x000000270e0e7223 */ /* 0x080fe40000010825 */
[----:B------:R-:W-:Y:S01]  /*12850*/  FFMA.FTZ R17, R10, R39, R17 ;  /* 0x000000270a117223 */ /* 0x000fe20000010011 */
[----:B------:R-:W-:Y:S02]  /*12860*/  F2FP.PACK_AB R12, R19, R42 ;  /* 0x0000002a130c723e */ /* 0x000fe400000000ff */
[----:B------:R-:W-:Y:S02]  /*12870*/  F2FP.PACK_AB R14, R14, R29 ;  /* 0x0000001d0e0e723e */ /* 0x000fe400000000ff */
[----:B------:R-:W-:-:S03]  /*12880*/  F2FP.PACK_AB R10, R17, R18 ;  /* 0x00000012110a723e */ /* 0x000fc600000000ff */
[----:B------:R1:W-:Y:S04]  /*12890*/  STS.128 [R3+0x10080], R12 ;  /* 0x0100800c03007388 */ /* 0x0003e80000000c00 */
[----:B------:R1:W-:Y:S02]  /*128a0*/  STS.128 [R16+0x10080], R8 ;  /* 0x0100800810007388 */ /* 0x0003e40000000c00 */
.L_x_2639:
[----:B------:R-:W-:Y:S05]  /*128b0*/  BSYNC B2 ;  /* 0x0000000000027941 */ /* 0x000fea0003800000 */
.L_x_2605:
[----:B------:R-:W-:Y:S01]  /*128c0*/  ULDC.64 UR4, c[0x0][0x208] ;  /* 0x0000820000047ab9 */ /* 0x000fe20000000a00 */
[----:B------:R-:W-:Y:S01]  /*128d0*/  IMAD.SHL.U32 R213, R69, 0x40, RZ ;  /* 0x0000004045d57824 */ /* 0x000fe200078e00ff */
[----:B------:R-:W-:Y:S01]  /*128e0*/  UIMAD UR11, UR11, UR4, URZ ;  /* 0x000000040b0b72a4 */ /* 0x000fe2000f8e023f */
[----:B------:R-:W-:Y:S01]  /*128f0*/  ISETP.GT.AND P3, PT, R84, 0x7f, PT ;  /* 0x0000007f5400780c */ /* 0x000fe20003f64270 */
[----:B------:R-:W-:Y:S01]  /*12900*/  UIMAD.WIDE.U32 UR32, UR20, UR4, URZ ;  /* 0x00000004142072a5 */ /* 0x000fe2000f8e003f */
[----:B-1----:R-:W-:Y:S01]  /*12910*/  IMAD.SHL.U32 R8, R228, 0x8, RZ ;  /* 0x00000008e4087824 */ /* 0x002fe200078e00ff */
[----:B------:R-:W-:Y:S01]  /*12920*/  UIMAD UR5, UR20, UR5, UR11 ;  /* 0x00000005140572a4 */ /* 0x000fe2000f8e020b */
[----:B------:R-:W-:Y:S01]  /*12930*/  LOP3.LUT R213, R213, 0x1c0, RZ, 0xc0, !PT ;  /* 0x000001c0d5d57812 */ /* 0x000fe200078ec0ff */
[----:B------:R-:W-:Y:S01]  /*12940*/  IMAD.MOV.U32 R222, RZ, RZ, R216 ;  /* 0x000000ffffde7224 */ /* 0x000fe200078e00d8 */
[----:B------:R-:W-:Y:S01]  /*12950*/  SEL R11, RZ, 0x4, P5 ;  /* 0x00000004ff0b7807 */ /* 0x000fe20002800000 */
[----:B------:R-:W-:Y:S01]  /*12960*/  UIADD3 UR4, UR33, UR5, URZ ;  /* 0x0000000521047290 */ /* 0x000fe2000fffe03f */
[----:B--2---:R-:W-:Y:S01]  /*12970*/  IMAD.U32 R12, RZ, RZ, UR32 ;  /* 0x00000020ff0c7e24 */ /* 0x004fe2000f8e00ff */
[----:B------:R-:W-:Y:S01]  /*12980*/  LOP3.LUT R8, R213, 0x8, R8, 0xf8, !PT ;  /* 0x00000008d5087812 */ /* 0x000fe200078ef808 */
[----:B------:R-:W-:Y:S01]  /*12990*/  IMAD.U32 R13, RZ, RZ, UR33 ;  /* 0x00000021ff0d7e24 */ /* 0x000fe2000f8e00ff */
[----:B------:R-:W-:Y:S01]  /*129a0*/  UIMAD UR4, UR4, 0x30, URZ ;  /* 0x00000030040478a4 */ /* 0x000fe2000f8e023f */
[----:B------:R-:W-:Y:S01]  /*129b0*/  IMAD.WIDE.U32 R12, R12, 0x30, R222 ;  /* 0x000000300c0c7825 */ /* 0x000fe200078e00de */
[----:B------:R-:W-:Y:S01]  /*129c0*/  SHF.R.U32.HI R213, RZ, 0x3, R213 ;  /* 0x00000003ffd57819 */ /* 0x000fe200000116d5 */
[----:B------:R-:W-:-:S04]  /*129d0*/  DEPBAR.LE SB0, 0x0 ;  /* 0x000080000000791a */ /* 0x000fc80000000000 */
[----:B------:R-:W-:Y:S01]  /*129e0*/  LOP3.LUT R213, R8, R213, RZ, 0x3c, !PT ;  /* 0x000000d508d57212 */ /* 0x000fe200078e3cff */
[----:B------:R-:W-:Y:S01]  /*129f0*/  IMAD.SHL.U32 R218, R6, 0x2, RZ ;  /* 0x0000000206da7824 */ /* 0x000fe200078e00ff */
[----:B------:R-:W-:Y:S01]  /*12a00*/  LEA R32, P0, R12, c[0x0][0x1f8], 0x1 ;  /* 0x00007e000c207a11 */ /* 0x000fe200078008ff */
[----:B------:R-:W-:Y:S01]  /*12a10*/  UISETP.GT.AND UP0, UPT, UR20, UR6, UPT ;  /* 0x000000061400728c */ /* 0x000fe2000bf04270 */
[----:B------:R-:W-:Y:S01]  /*12a20*/  IADD3 R3, R13, UR4, RZ ;  /* 0x000000040d037c10 */ /* 0x000fe2000fffe0ff */
[----:B------:R-:W-:Y:S01]  /*12a30*/  @!P3 IMAD.MOV.U32 R13, RZ, RZ, c[0x0][0x208] ;  /* 0x00008200ff0db624 */ /* 0x000fe200078e00ff */
[----:B------:R-:W-:Y:S01]  /*12a40*/  SEL R8, RZ, 0x2, P6 ;  /* 0x00000002ff087807 */ /* 0x000fe20003000000 */
[----:B------:R-:W-:Y:S01]  /*12a50*/  IMAD R213, R56, 0x200, R213 ;  /* 0x0000020038d57824 */ /* 0x000fe200078e02d5 */
[----:B------:R-:W-:Y:S01]  /*12a60*/  LEA.HI.X R33, R12, c[0x0][0x1fc], R3, 0x1, P0 ;  /* 0x00007f000c217a11 */ /* 0x000fe200000f0c03 */
[----:B------:R-:W-:Y:S01]  /*12a70*/  @!P3 IMAD.MOV.U32 R3, RZ, RZ, c[0x0][0x20c] ;  /* 0x00008300ff03b624 */ /* 0x000fe200078e00ff */
[----:B------:R-:W-:Y:S01]  /*12a80*/  IADD3 R2, R11, R8, R2 ;  /* 0x000000080b027210 */ /* 0x000fe20007ffe002 */
[----:B------:R-:W-:Y:S01]  /*12a90*/  IMAD.SHL.U32 R213, R213, 0x2, RZ ;  /* 0x00000002d5d57824 */ /* 0x000fe200078e00ff */
[----:B------:R-:W-:Y:S01]  /*12aa0*/  SEL R11, RZ, 0x8, P4 ;  /* 0x00000008ff0b7807 */ /* 0x000fe20002000000 */
[----:B------:R-:W-:Y:S01]  /*12ab0*/  BAR.SYNC.DEFER_BLOCKING 0x0 ;  /* 0x0000000000007b1d */ /* 0x000fe20000010000 */
[----:B------:R-:W-:-:S02]  /*12ac0*/  @!P3 LEA R70, P0, R13, R32, 0x6 ;  /* 0x000000200d46b211 */ /* 0x000fc400078030ff */
[----:B------:R-:W-:Y:S01]  /*12ad0*/  LOP3.LUT P1, RZ, R69, 0x2, RZ, 0xc0, !PT ;  /* 0x0000000245ff7812 */ /* 0x000fe2000782c0ff */
[----:B------:R-:W-:Y:S01]  /*12ae0*/  IMAD.IADD R11, R11, 0x1, R2 ;  /* 0x000000010b0b7824 */ /* 0x000fe200078e0202 */
[----:B------:R-:W-:Y:S01]  /*12af0*/  @!P3 LEA.HI.X R71, R13, R33, R3, 0x6, P0 ;  /* 0x000000210d47b211 */ /* 0x000fe200000f3403 */
[----:B------:R-:W-:Y:S01]  /*12b00*/  IMAD.U32 R3, RZ, RZ, UR16 ;  /* 0x00000010ff037e24 */ /* 0x000fe2000f8e00ff */
[----:B------:R-:W-:Y:S01]  /*12b10*/  P2R R9, PR, RZ, 0x40 ;  /* 0x00000040ff097803 */ /* 0x000fe20000000000 */
[----:B------:R-:W-:Y:S01]  /*12b20*/  IMAD R2, R67, 0x400, R0 ;  /* 0x0000040043027824 */ /* 0x000fe200078e0200 */
[----:B------:R-:W-:Y:S02]  /*12b30*/  LOP3.LUT P6, RZ, R11, 0x1, RZ, 0xc0, !PT ;  /* 0x000000010bff7812 */ /* 0x000fe400078cc0ff */
[----:B------:R-:W-:Y:S01]  /*12b40*/  IADD3 R8, R3, UR15, -R228 ;  /* 0x0000000f03087c10 */ /* 0x000fe2000fffe8e4 */
[C---:B------:R-:W-:Y:S01]  /*12b50*/  IMAD.SHL.U32 R60, R2.reuse, 0x2, RZ ;  /* 0x00000002023c7824 */ /* 0x040fe200078e00ff */
[----:B------:R-:W-:Y:S01]  /*12b60*/  LEA R214, R2, 0x10080, 0x1 ;  /* 0x0001008002d67811 */ /* 0x000fe200078e08ff */
[----:B------:R-:W-:Y:S01]  /*12b70*/  IMAD.MOV.U32 R2, RZ, RZ, 0x40 ;  /* 0x00000040ff027424 */ /* 0x000fe200078e00ff */
[----:B------:R-:W-:-:S02]  /*12b80*/  ISETP.LT.OR P0, PT, R8, 0x1, !P6 ;  /* 0x000000010800780c */ /* 0x000fc40007701670 */
[----:B------:R-:W-:Y:S01]  /*12b90*/  IADD3 R12, R213, 0xa080, RZ ;  /* 0x0000a080d50c7810 */ /* 0x000fe20007ffe0ff */
[--C-:B------:R-:W-:Y:S01]  /*12ba0*/  IMAD R212, R7, 0x2, R214.reuse ;  /* 0x0000000207d47824 */ /* 0x100fe200078e02d6 */
[----:B------:R-:W-:Y:S01]  /*12bb0*/  IADD3 R211, R213, 0xa0a0, RZ ;  /* 0x0000a0a0d5d37810 */ /* 0x000fe20007ffe0ff */
[C---:B------:R-:W-:Y:S01]  /*12bc0*/  IMAD R210, R5.reuse, 0x2, R214 ;  /* 0x0000000205d27824 */ /* 0x040fe200078e02d6 */
[----:B------:R-:W-:Y:S01]  /*12bd0*/  @P1 IADD3 R211, R12, -0x20, RZ ;  /* 0xffffffe00cd31810 */ /* 0x000fe20007ffe0ff */
[----:B------:R-:W-:Y:S01]  /*12be0*/  IMAD R209, R5, 0x2, R212 ;  /* 0x0000000205d17824 */ /* 0x000fe200078e02d4 */
[C---:B------:R-:W-:Y:S01]  /*12bf0*/  LOP3.LUT P2, RZ, R11.reuse, 0x2, RZ, 0xc0, !PT ;  /* 0x000000020bff7812 */ /* 0x040fe2000784c0ff */
[----:B------:R-:W-:Y:S01]  /*12c00*/  LDSM.16.M88.4 R60, [R60+0x10080] ;  /* 0x010080003c3c783b */ /* 0x000fe20000000200 */
[----:B------:R-:W-:Y:S02]  /*12c10*/  LOP3.LUT P1, RZ, R11, 0x4, RZ, 0xc0, !PT ;  /* 0x000000040bff7812 */ /* 0x000fe4000782c0ff */
[----:B------:R-:W-:Y:S01]  /*12c20*/  P2R R10, PR, RZ, 0x20 ;  /* 0x00000020ff0a7803 */ /* 0x000fe20000000000 */
[----:B------:R-:W-:Y:S01]  /*12c30*/  LDSM.16.M88.4 R44, [R212] ;  /* 0x00000000d42c783b */ /* 0x000fe20000000200 */
[----:B------:R-:W-:-:S02]  /*12c40*/  @!P3 ISETP.LT.OR P6, PT, R8, 0x21, !P6 ;  /* 0x000000210800b80c */ /* 0x000fc400077c1670 */
[C---:B------:R-:W-:Y:S01]  /*12c50*/  IADD3 R203, R211.reuse, 0x800, RZ ;  /* 0x00000800d3cb7810 */ /* 0x040fe20007ffe0ff */
[----:B---3--:R-:W1:Y:S01]  /*12c60*/  LDSM.16.M88.4 R20, [R213+0xa080] ;  /* 0x00a08000d514783b */ /* 0x008e620000000200 */
[C---:B------:R-:W-:Y:S02]  /*12c70*/  IADD3 R202, R211.reuse, 0x1000, RZ ;  /* 0x00001000d3ca7810 */ /* 0x040fe40007ffe0ff */
[C---:B------:R-:W-:Y:S01]  /*12c80*/  IADD3 R200, R211.reuse, 0x1800, RZ ;  /* 0x00001800d3c87810 */ /* 0x040fe20007ffe0ff */
[----:B------:R-:W2:Y:S01]  /*12c90*/  LDSM.16.M88.4 R12, [R213+0xa880] ;  /* 0x00a88000d50c783b */ /* 0x000ea20000000200 */
[C---:B------:R-:W-:Y:S02]  /*12ca0*/  IADD3 R199, R211.reuse, 0x2000, RZ ;  /* 0x00002000d3c77810 */ /* 0x040fe40007ffe0ff */
[C---:B------:R-:W-:Y:S01]  /*12cb0*/  IADD3 R198, R211.reuse, 0x2800, RZ ;  /* 0x00002800d3c67810 */ /* 0x040fe20007ffe0ff */
[----:B------:R-:W-:Y:S01]  /*12cc0*/  LDSM.16.M88.4 R28, [R213+0xb080] ;  /* 0x00b08000d51c783b */ /* 0x000fe20000000200 */
[----:B------:R-:W-:-:S02]  /*12cd0*/  IADD3 R197, R211, 0x3000, RZ ;  /* 0x00003000d3c57810 */ /* 0x000fc40007ffe0ff */
[C---:B------:R-:W-:Y:S01]  /*12ce0*/  IADD3 R196, R211.reuse, 0x3800, RZ ;  /* 0x00003800d3c47810 */ /* 0x040fe20007ffe0ff */
[----:B------:R-:W3:Y:S01]  /*12cf0*/  LDSM.16.M88.4 R56, [R211] ;  /* 0x00000000d338783b */ /* 0x000ee20000000200 */
[C---:B------:R-:W-:Y:S02]  /*12d00*/  IADD3 R195, R211.reuse, 0x4000, RZ ;  /* 0x00004000d3c37810 */ /* 0x040fe40007ffe0ff */
[C---:B------:R-:W-:Y:S01]  /*12d10*/  IADD3 R194, R211.reuse, 0x4800, RZ ;  /* 0x00004800d3c27810 */ /* 0x040fe20007ffe0ff */
[----:B------:R-:W5:Y:S01]  /*12d20*/  LDSM.16.M88.4 R52, [R211+0x800] ;  /* 0x00080000d334783b */ /* 0x000f620000000200 */
[C---:B------:R-:W-:Y:S02]  /*12d30*/  IADD3 R193, R211.reuse, 0x5000, RZ ;  /* 0x00005000d3c17810 */ /* 0x040fe40007ffe0ff */
[----:B------:R-:W-:Y:S01]  /*12d40*/  IADD3 R192, R211, 0x5800, RZ ;  /* 0x00005800d3c07810 */ /* 0x000fe20007ffe0ff */
[----:B------:R-:W4:Y:S04]  /*12d50*/  LDSM.16.M88.4 R48, [R211+0x1000] ;  /* 0x00100000d330783b */ /* 0x000f280000000200 */
        /* <DEDUP_REMOVED lines=9> */
[----:B------:R-:W-:Y:S01]  /*12df0*/  IMAD.IADD R201, R211, 0x1, R2 ;  /* 0x00000001d3c97824 */ /* 0x000fe200078e0202 */
[----:B-1----:R-:W-:Y:S07]  /*12e00*/  HMMA.16816.F32 R24, R60, R20, RZ ;  /* 0x000000143c18723c */ /* 0x002fee00000018ff */
[----:B------:R1:W-:Y:S01]  /*12e10*/  LDGSTS.E.BYPASS.LTC128B.128 [R218+0x5880], [R32.64+0x80], !P0 ;  /* 0x0588008020da7fae */ /* 0x0003e2000c101d5e */
[----:B------:R-:W-:-:S02]  /*12e20*/  ISETP.LT.OR P0, PT, R8, 0x1, !P1 ;  /* 0x000000010800780c */ /* 0x000fc40004f01670 */
[----:B------:R-:W-:Y:S01]  /*12e30*/  @!P3 ISETP.LT.OR P1, PT, R8, 0x21, !P1 ;  /* 0x000000210800b80c */ /* 0x000fe20004f21670 */
[C---:B--2-4-:R-:W-:Y:S08]  /*12e40*/  HMMA.16816.F32 R16, R60.reuse, R12, RZ ;  /* 0x0000000c3c10723c */ /* 0x054ff000000018ff */
        /* <DEDUP_REMOVED lines=17> */
[----:B------:R-:W-:Y:S02]  /*12f60*/  LDSM.16.M88.4 R40, [R210] ;  /* 0x00000000d228783b */ /* 0x000fe40000000200 */
[----:B------:R-:W-:Y:S02]  /*12f70*/  HMMA.16816.F32 R60, R60, R30, RZ ;  /* 0x0000001e3c3c723c */ /* 0x000fe400000018ff */
[----:B------:R-:W3:Y:S04]  /*12f80*/  LDSM.16.M88.4 R36, [R207+0xa080] ;  /* 0x00a08000cf24783b */ /* 0x000ee80000000200 */
[----:B-1----:R-:W1:Y:S02]  /*12f90*/  LDSM.16.M88.4 R32, [R207+0xa880] ;  /* 0x00a88000cf20783b */ /* 0x002e640000000200 */
[C---:B-----5:R-:W-:Y:S02]  /*12fa0*/  HMMA.16816.F32 R16, R44.reuse, R52, R16 ;  /* 0x000000342c10723c */ /* 0x060fe40000001810 */
[----:B------:R-:W4:Y:S04]  /*12fb0*/  LDSM.16.M88.4 R28, [R207+0xb080] ;  /* 0x00b08000cf1c783b */ /* 0x000f280000000200 */
[----:B------:R-:W-:Y:S02]  /*12fc0*/  LDSM.16.M88.4 R56, [R209] ;  /* 0x00000000d138783b */ /* 0x000fe40000000200 */
[C---:B------:R-:W-:Y:S02]  /*12fd0*/  HMMA.16816.F32 R12, R44.reuse, R54, R12 ;  /* 0x000000362c0c723c */ /* 0x040fe4000000180c */
[----:B------:R-:W5:Y:S04]  /*12fe0*/  LDSM.16.M88.4 R52, [R201] ;  /* 0x00000000c934783b */ /* 0x000f680000000200 */
[----:B------:R-:W0:Y:S02]  /*12ff0*/  LDGDEPBAR ;  /* 0x00000000000079af */ /* 0x000e240000000000 */
[C---:B------:R-:W-:Y:S08]  /*13000*/  HMMA.16816.F32 R8, R44.reuse, R48, R8 ;  /* 0x000000302c08723c */ /* 0x040ff00000001808 */
        /* <DEDUP_REMOVED lines=13> */
[C---:B-----5:R-:W-:Y:S08]  /*130e0*/  HMMA.16816.F32 R24, R56.reuse, R52, R24 ;  /* 0x000000343818723c */ /* 0x060ff00000001818 */
        /* <DEDUP_REMOVED lines=155> */
.L_x_2668:
[----:B-1----:R-:W-:Y:S01]  /*13aa0*/  LOP3.LUT R29, R4, 0xffffffe0, RZ, 0xc0, !PT ;  /* 0xffffffe0041d7812 */ /* 0x002fe200078ec0ff */
[----:B------:R-:W-:Y:S01]  /*13ab0*/  UISETP.NE.AND UP1, UPT, UR26, URZ, UPT ;  /* 0x0000003f1a00728c */ /* 0x000fe2000bf25270 */
[----:B------:R-:W-:Y:S01]  /*13ac0*/  LEA.HI R31, R65, R84, RZ, 0x2 ;  /* 0x00000054411f7211 */ /* 0x000fe200078f10ff */
[----:B------:R-:W-:Y:S01]  /*13ad0*/  UISETP.NE.AND UP0, UPT, UR25, URZ, UPT ;  /* 0x0000003f1900728c */ /* 0x000fe2000bf05270 */
[----:B------:R-:W-:Y:S01]  /*13ae0*/  SHF.R.S32.HI R28, RZ, 0x1f, R67 ;  /* 0x0000001fff1c7819 */ /* 0x000fe20000011443 */
        /* <DEDUP_REMOVED lines=18> */
[----:B------:R-:W-:Y:S01]  /*13c10*/  IMAD R219, R29, 0x8, R28 ;  /* 0x000000081ddb7824 */ /* 0x000fe200078e021c */
[----:B------:R-:W-:-:S03]  /*13c20*/  LOP3.LUT R29, R2, 0x7ffffffc, RZ, 0xc0, !PT ;  /* 0x7ffffffc021d7812 */ /* 0x000fc600078ec0ff */
[----:B------:R-:W-:-:S04]  /*13c30*/  @P1 IMAD.HI.U32 R6, R219, c[0x0][0x2c8], RZ ;  /* 0x0000b200db061a27 */ /* 0x000fc800078e00ff */
[----:B------:R-:W-:Y:S01]  /*13c40*/  IMAD.MOV.U32 R34, RZ, RZ, R219 ;  /* 0x000000ffff227224 */ /* 0x000fe200078e00db */
[----:B------:R-:W-:Y:S01]  /*13c50*/  @P0 SHF.R.U32.HI R34, RZ, c[0x0][0x2cc], R6 ;  /* 0x0000b300ff220a19 */ /* 0x000fe20000011606 */
[----:B------:R-:W-:Y:S01]  /*13c60*/  IMAD.IADD R224, R4, 0x1, -R29 ;  /* 0x0000000104e07824 */ /* 0x000fe200078e0a1d */
[----:B------:R-:W-:Y:S01]  /*13c70*/  PLOP3.LUT P0, PT, PT, PT, UP0, 0x40, 0x0 ;  /* 0x000000000000781c */ /* 0x000fe20003f0e808 */
[----:B------:R-:W-:Y:S02]  /*13c80*/  IMAD.U32 R29, RZ, RZ, UR14 ;  /* 0x0000000eff1d7e24 */ /* 0x000fe4000f8e00ff */
[----:B------:R-:W1:Y:S01]  /*13c90*/  SHFL.IDX PT, R2, R34, RZ, 0x1c1f ;  /* 0x001c1fff22027589 */ /* 0x000e6200000e0000 */
[----:B------:R-:W-:-:S05]  /*13ca0*/  IMAD.SHL.U32 R224, R224, 0x2, RZ ;  /* 0x00000002e0e07824 */ /* 0x000fca00078e00ff */
[C---:B------:R-:W-:Y:S02]  /*13cb0*/  IADD3 R29, -R224.reuse, 0x1, R29 ;  /* 0x00000001e01d7810 */ /* 0x040fe40007ffe11d */
[C---:B------:R-:W-:Y:S02]  /*13cc0*/  IADD3 R30, -R224.reuse, UR15, R3 ;  /* 0x0000000fe01e7c10 */ /* 0x040fe4000fffe103 */
[----:B------:R-:W-:Y:S02]  /*13cd0*/  IADD3 R31, R29, -UR23, RZ ;  /* 0x800000171d1f7c10 */ /* 0x000fe4000fffe0ff */
[----:B------:R-:W-:Y:S02]  /*13ce0*/  IADD3 R3, -R224, UR16, RZ ;  /* 0x00000010e0037c10 */ /* 0x000fe4000fffe1ff */
[C---:B------:R-:W-:Y:S02]  /*13cf0*/  IADD3 R29, R31.reuse, c[0x0][0x328], RZ ;  /* 0x0000ca001f1d7a10 */ /* 0x040fe40007ffe0ff */
[----:B------:R-:W-:-:S03]  /*13d00*/  IADD3 R31, R31, UR4, RZ ;  /* 0x000000041f1f7c10 */ /* 0x000fc6000fffe0ff */
        /* <DEDUP_REMOVED lines=16> */
.L_x_2671:
[----:B------:R-:W-:-:S04]  /*13e10*/  MOV R2, c[0x0][0x32c] ;  /* 0x0000cb0000027a02 */ /* 0x000fc80000000f00 */
[----:B------:R-:W-:-:S13]  /*13e20*/  ISETP.NE.AND P0, PT, R2, 0x1, PT ;  /* 0x000000010200780c */ /* 0x000fda0003f05270 */
[----:B------:R-:W-:-:S05]  /*13e30*/  @P0 IMAD.HI.U32 R2, R4, c[0x0][0x330], RZ ;  /* 0x0000cc0004020a27 */ /* 0x000fca00078e00ff */
[----:B------:R-:W-:Y:S02]  /*13e40*/  @P0 SHF.R.U32.HI R4, RZ, c[0x0][0x334], R2 ;  /* 0x0000cd00ff040a19 */ /* 0x000fe40000011602 */
.L_x_2672:
[----:B------:R-:W-:Y:S05]  /*13e50*/  BSYNC B0 ;  /* 0x0000000000007941 */ /* 0x000fea0003800000 */
.L_x_2670:
[----:B------:R-:W-:-:S05]  /*13e60*/  IMAD R35, R4, c[0x0][0x32c], R3 ;  /* 0x0000cb0004237a24 */ /* 0x000fca00078e0203 */
[----:B------:R-:W-:Y:S02]  /*13e70*/  IADD3 R2, R35, c[0x0][0x32c], RZ ;  /* 0x0000cb0023027a10 */ /* 0x000fe40007ffe0ff */
[----:B------:R-:W-:Y:S02]  /*13e80*/  IMNMX R32, R32, R35, !PT ;  /* 0x0000002320207217 */ /* 0x000fe40007800200 */
[----:B------:R-:W-:Y:S02]  /*13e90*/  IMNMX R33, R33, R2, PT ;  /* 0x0000000221217217 */ /* 0x000fe40003800200 */
.L_x_2669:
        /* <DEDUP_REMOVED lines=36> */
[----:B------:R-:W-:Y:S01]  /*140e0*/  FSEL R2, R21, -INF , !P0 ;  /* 0xff80000015027808 */ /* 0x000fe20004000000 */
[----:B------:R-:W-:Y:S01]  /*140f0*/  IMAD.IADD R31, R31, 0x1, R34 ;  /* 0x000000011f1f7824 */ /* 0x000fe200078e0222 */
[----:B------:R-:W-:Y:S01]  /*14100*/  PLOP3.LUT P0, PT, PT, PT, UP6, 0x40, 0x0 ;  /* 0x000000000000781c */ /* 0x000fe20003f0e868 */
[----:B------:R-:W-:Y:S01]  /*14110*/  UISETP.NE.AND UP6, UPT, UR25, URZ, UPT ;  /* 0x0000003f1900728c */ /* 0x000fe2000bfc5270 */
        /* <DEDUP_REMOVED lines=28> */
[----:B------:R-:W-:Y:S01]  /*142e0*/  PLOP3.LUT P0, PT, PT, PT, UP6, 0x40, 0x0 ;  /* 0x000000000000781c */ /* 0x000fe20003f0e868 */
[----:B------:R-:W-:Y:S01]  /*142f0*/  UISETP.NE.AND UP6, UPT, UR14, URZ, UPT ;  /* 0x0000003f0e00728c */ /* 0x000fe2000bfc5270 */
[----:B------:R-:W-:Y:S02]  /*14300*/  FSEL R172, R60, -INF , !P2 ;  /* 0xff8000003cac7808 */ /* 0x000fe40005000000 */
[----:B------:R-:W-:-:S02]  /*14310*/  IMNMX R30, R29, R30, PT ;  /* 0x0000001e1d1e7217 */ /* 0x000fc40003800200 */
[----:B------:R-:W-:-:S07]  /*14320*/  FSEL R170, R61, -INF , !P1 ;  /* 0xff8000003daa7808 */ /* 0x000fce0004800000 */
        /* <DEDUP_REMOVED lines=13> */
.L_x_2675:
[----:B------:R-:W-:-:S04]  /*14400*/  MOV R8, c[0x0][0x32c] ;  /* 0x0000cb0000087a02 */ /* 0x000fc80000000f00 */
[----:B------:R-:W-:-:S13]  /*14410*/  ISETP.NE.AND P0, PT, R8, 0x1, PT ;  /* 0x000000010800780c */ /* 0x000fda0003f05270 */
[----:B------:R-:W-:-:S05]  /*14420*/  @P0 IMAD.HI.U32 R8, R34, c[0x0][0x330], RZ ;  /* 0x0000cc0022080a27 */ /* 0x000fca00078e00ff */
[----:B------:R-:W-:Y:S02]  /*14430*/  @P0 SHF.R.U32.HI R34, RZ, c[0x0][0x334], R8 ;  /* 0x0000cd00ff220a19 */ /* 0x000fe40000011608 */
.L_x_2676:
[----:B------:R-:W-:Y:S05]  /*14440*/  BSYNC B0 ;  /* 0x0000000000007941 */ /* 0x000fea0003800000 */
.L_x_2674:
[----:B------:R-:W-:-:S05]  /*14450*/  IMAD R34, R34, c[0x0][0x32c], R3 ;  /* 0x0000cb0022227a24 */ /* 0x000fca00078e0203 */
[----:B------:R-:W-:Y:S02]  /*14460*/  IADD3 R3, R34, c[0x0][0x32c], RZ ;  /* 0x0000cb0022037a10 */ /* 0x000fe40007ffe0ff */
[----:B------:R-:W-:Y:S02]  /*14470*/  IMNMX R31, R31, R34, !PT ;  /* 0x000000221f1f7217 */ /* 0x000fe40007800200 */
[----:B------:R-:W-:Y:S02]  /*14480*/  IMNMX R30, R30, R3, PT ;  /* 0x000000031e1e7217 */ /* 0x000fe40003800200 */
.L_x_2673:
[----:B------:R-:W-:Y:S01]  /*14490*/  UP2UR UR14, UPR, URZ, 0x10 ;  /* 0x000000103f0e7883 */ /* 0x000fe20008000000 */
[----:B------:R-:W-:Y:S01]  /*144a0*/  FMNMX.FTZ R3, R28, R24, !PT ;  /* 0x000000181c037209 */ /* 0x000fe20007810000 */
[----:B------:R-:W-:Y:S01]  /*144b0*/  UISETP.NE.AND UP4, UPT, UR11, URZ, UPT ;  /* 0x0000003f0b00728c */ /* 0x000fe2000bf85270 */
[----:B------:R-:W-:Y:S01]  /*144c0*/  IMAD.SHL.U32 R208, R0, 0x2, RZ ;  /* 0x0000000200d07824 */ /* 0x000fe200078e00ff */
[----:B------:R-:W-:Y:S01]  /*144d0*/  UP2UR UR11, UPR, URZ, 0x8 ;  /* 0x000000083f0b7883 */ /* 0x000fe20008000000 */
[----:B------:R-:W-:Y:S01]  /*144e0*/  FMNMX.FTZ R3, R20, R3, !PT ;  /* 0x0000000314037209 */ /* 0x000fe20007810000 */
[----:B------:R-:W-:Y:S01]  /*144f0*/  UISETP.NE.AND UP3, UPT, UR10, URZ, UPT ;  /* 0x0000003f0a00728c */ /* 0x000fe2000bf65270 */
[----:B------:R-:W-:Y:S01]  /*14500*/  IMAD R206, R7, 0x2, R208 ;  /* 0x0000000207ce7824 */ /* 0x000fe200078e02d0 */
[----:B------:R-:W-:Y:S01]  /*14510*/  PLOP3.LUT P0, PT, PT, PT, UP4, 0x40, 0x0 ;  /* 0x000000000000781c */ /* 0x000fe20003f0e848 */
[----:B------:R-:W-:Y:S01]  /*14520*/  UP2UR UR10, UPR, URZ, 0x4 ;  /* 0x000000043f0a7883 */ /* 0x000fe20008000000 */
[----:B------:R-:W-:Y:S01]  /*14530*/  FMNMX.FTZ R3, R2, R3, !PT ;  /* 0x0000000302037209 */ /* 0x000fe20007810000 */
[----:B------:R-:W-:Y:S01]  /*14540*/  UISETP.NE.AND UP2, UPT, UR7, URZ, UPT ;  /* 0x0000003f0700728c */ /* 0x000fe2000bf45270 */
[C---:B------:R-:W-:Y:S01]  /*14550*/  ISETP.GT.AND P0, PT, R31.reuse, RZ, P0 ;  /* 0x000000ff1f00720c */ /* 0x040fe20000704270 */
[----:B------:R-:W-:Y:S01]  /*14560*/  UP2UR UR7, UPR, URZ, 0x2 ;  /* 0x000000023f077883 */ /* 0x000fe20008000000 */
[----:B------:R-:W-:Y:S01]  /*14570*/  PLOP3.LUT P2, PT, PT, PT, UP3, 0x40, 0x0 ;  /* 0x000000000000781c */ /* 0x000fe20003f4e838 */
[----:B------:R-:W-:Y:S01]  /*14580*/  UISETP.NE.AND UP1, UPT, UR5, URZ, UPT ;  /* 0x0000003f0500728c */ /* 0x000fe2000bf25270 */
[----:B------:R-:W-:Y:S01]  /*14590*/  ISETP.LT.OR P0, PT, R30, 0x1, P0 ;  /* 0x000000011e00780c */ /* 0x000fe20000701670 */
        /* <DEDUP_REMOVED lines=14> */
[----:B------:R-:W-:Y:S01]  /*14680*/  IMAD R205, R5, 0x2, R208 ;  /* 0x0000000205cd7824 */ /* 0x000fe200078e02d0 */
[C---:B------:R-:W-:Y:S01]  /*14690*/  ISETP.GT.AND P0, PT, R31.reuse, 0x8, P1 ;  /* 0x000000081f00780c */ /* 0x040fe20000f04270 */
[----:B------:R-:W-:Y:S01]  /*146a0*/  LDSM.16.MT88.4 R132, [R208+0x4080] ;  /* 0x00408000d084783b */ /* 0x000fe20000004200 */
        /* <DEDUP_REMOVED lines=8> */
[----:B------:R-:W-:Y:S01]  /*14730*/  ISETP.GT.AND P0, PT, R31, 0x9, P2 ;  /* 0x000000091f00780c */ /* 0x000fe20001704270 */
[----:B------:R-:W-:Y:S01]  /*14740*/  UIADD3 UR12, UR12, -0x2, URZ ;  /* 0xfffffffe0c0c7890 */ /* 0x000fe2000fffe03f */
        /* <DEDUP_REMOVED lines=18> */
[----:B------:R-:W-:Y:S01]  /*14870*/  LDSM.16.MT88.4 R72, [R208+0x7080] ;  /* 0x00708000d048783b */ /* 0x000fe20000004200 */
[----:B------:R-:W-:Y:S01]  /*14880*/  ISETP.LT.OR P0, PT, R30, 0x12, P0 ;  /* 0x000000121e00780c */ /* 0x000fe20000701670 */
[----:B------:R-:W-:Y:S01]  /*14890*/  @UP5 USHF.L.U32 UR18, UR18, 0x7, URZ ;  /* 0x0000000712125899 */ /* 0x000fe2000800063f */
[----:B------:R-:W-:Y:S01]  /*148a0*/  FSEL R9, R14, -INF , !P1 ;  /* 0xff8000000e097808 */ /* 0x000fe20004800000 */
[----:B------:R-:W-:Y:S01]  /*148b0*/  LDSM.16.MT88.4 R80, [R206+0x7080] ;  /* 0x00708000ce50783b */ /* 0x000fe20000004200 */
[----:B------:R-:W-:Y:S01]  /*148c0*/  FSEL R19, R19, -INF , !P0 ;  /* 0xff80000013137808 */ /* 0x000fe20004000000 */
[----:B------:R-:W-:Y:S01]  /*148d0*/  UIMAD.WIDE.U32 UR10, UR18, UR4, URZ ;  /* 0x00000004120a72a5 */ /* 0x000fe2000f8e003f */
[----:B------:R-:W-:Y:S01]  /*148e0*/  PLOP3.LUT P0, PT, PT, PT, UP4, 0x40, 0x0 ;  /* 0x000000000000781c */ /* 0x000fe20003f0e848 */
[----:B------:R-:W-:Y:S01]  /*148f0*/  LDSM.16.MT88.4 R88, [R205+0x7080] ;  /* 0x00708000cd58783b */ /* 0x000fe20000004200 */
[----:B------:R-:W-:-:S02]  /*14900*/  PLOP3.LUT P1, PT, PT, PT, UP3, 0x40, 0x0 ;  /* 0x000000000000781c */ /* 0x000fc40003f2e838 */
[----:B------:R-:W-:Y:S01]  /*14910*/  ISETP.GT.AND P0, PT, R31, 0x19, P0 ;  /* 0x000000191f00780c */ /* 0x000fe20000704270 */
[----:B------:R-:W-:Y:S01]  /*14920*/  LDSM.16.MT88.4 R96, [R204+0x7080] ;  /* 0x00708000cc60783b */ /* 0x000fe20000004200 */
[----:B------:R-:W-:Y:S01]  /*14930*/  FMNMX.FTZ R8, R23, R8, !PT ;  /* 0x0000000817087209 */ /* 0x000fe20007810000 */
[----:B------:R-:W-:Y:S01]  /*14940*/  @UP5 UMOV UR7, UR11 ;  /* 0x0000000b00075c82 */ /* 0x000fe20008000000 */
[----:B------:R-:W-:Y:S01]  /*14950*/  ISETP.LT.OR P0, PT, R30, 0x1a, P0 ;  /* 0x0000001a1e00780c */ /* 0x000fe20000701670 */
[----:B------:R-:W-:Y:S01]  /*14960*/  LDSM.16.MT88.4 R104, [R208+0x8880] ;  /* 0x00888000d068783b */ /* 0x000fe20000004200 */
[----:B------:R-:W-:Y:S01]  /*14970*/  FMNMX.FTZ R3, R6, R3, !PT ;  /* 0x0000000306037209 */ /* 0x000fe20007810000 */
[----:B------:R-:W-:Y:S01]  /*14980*/  @UP5 USHF.R.U32.HI UR19, URZ, UR5, UR7 ;  /* 0x000000053f135299 */ /* 0x000fe20008011607 */
[----:B------:R-:W-:Y:S01]  /*14990*/  FSEL R15, R15, -INF , !P0 ;  /* 0xff8000000f0f7808 */ /* 0x000fe20004000000 */
[----:B------:R-:W-:Y:S01]  /*149a0*/  LDSM.16.MT88.4 R112, [R206+0x8880] ;  /* 0x00888000ce70783b */ /* 0x000fe20000004200 */
[----:B------:R-:W-:Y:S01]  /*149b0*/  PLOP3.LUT P0, PT, PT, PT, UP2, 0x40, 0x0 ;  /* 0x000000000000781c */ /* 0x000fe20003f0e828 */
[----:B------:R-:W-:Y:S01]  /*149c0*/  UIADD3 UR13, UR13, UR19, URZ ;  /* 0x000000130d0d7290 */ /* 0x000fe2000fffe03f */
[----:B------:R-:W-:Y:S01]  /*149d0*/  ISETP.GT.AND P1, PT, R31, 0x20, P1 ;  /* 0x000000201f00780c */ /* 0x000fe20000f24270 */
[----:B------:R-:W-:Y:S01]  /*149e0*/  LDSM.16.MT88.4 R120, [R205+0x8880] ;  /* 0x00888000cd78783b */ /* 0x000fe20000004200 */
[----:B------:R-:W-:Y:S01]  /*149f0*/  FMNMX.FTZ R8, R13, R8, !PT ;  /* 0x000000080d087209 */ /* 0x000fe20007810000 */
[----:B------:R-:W-:Y:S01]  /*14a00*/  ULDC UR10, c[0x0][0x328] ;  /* 0x0000ca00000a7ab9 */ /* 0x000fe20000000800 */
[----:B------:R-:W-:Y:S01]  /*14a10*/  FMNMX.FTZ R3, R4, R3, !PT ;  /* 0x0000000304037209 */ /* 0x000fe20007810000 */
[----:B------:R-:W-:Y:S01]  /*14a20*/  LDSM.16.MT88.4 R164, [R206+0x6080] ;  /* 0x00608000cea4783b */ /* 0x000fe20000004200 */
[----:B------:R-:W-:Y:S01]  /*14a30*/  ISETP.GT.AND P0, PT, R31, 0x21, P0 ;  /* 0x000000211f00780c */ /* 0x000fe20000704270 */
[----:B------:R-:W-:Y:S01]  /*14a40*/  UIADD3 UR10, UR13, UR10, URZ ;  /* 0x0000000a0d0a7290 */ /* 0x000fe2000fffe03f */
[----:B------:R-:W-:Y:S01]  /*14a50*/  ISETP.LT.OR P1, PT, R30, 0x21, P1 ;  /* 0x000000211e00780c */ /* 0x000fe20000f21670 */
[----:B------:R-:W-:Y:S01]  /*14a60*/  LDSM.16.MT88.4 R160, [R204+0x6080] ;  /* 0x00608000cca0783b */ /* 0x000fe20000004200 */
[----:B------:R-:W-:-:S02]  /*14a70*/  FMNMX.FTZ R8, R19, R8, !PT ;  /* 0x0000000813087209 */ /* 0x000fc40007810000 */
[----:B------:R-:W-:Y:S01]  /*14a80*/  FMNMX.FTZ R3, R12, R3, !PT ;  /* 0x000000030c037209 */ /* 0x000fe20007810000 */
[----:B------:R-:W-:Y:S01]  /*14a90*/  LDSM.16.MT88.4 R180, [R208+0x6880] ;  /* 0x00688000d0b4783b */ /* 0x000fe20000004200 */
[----:B------:R-:W-:Y:S02]  /*14aa0*/  ISETP.LT.OR P0, PT, R30, 0x22, P0 ;  /* 0x000000221e00780c */ /* 0x000fe40000701670 */
[----:B------:R-:W-:Y:S02]  /*14ab0*/  FSEL R175, R10, -INF , !P1 ;  /* 0xff8000000aaf7808 */ /* 0x000fe40004800000 */
[----:B------:R-:W-:Y:S02]  /*14ac0*/  PLOP3.LUT P1, PT, PT, PT, UP1, 0x40, 0x0 ;  /* 0x000000000000781c */ /* 0x000fe40003f2e818 */
[----:B------:R-:W-:Y:S02]  /*14ad0*/  FMNMX.FTZ R10, R9, R8, !PT ;  /* 0x00000008090a7209 */ /* 0x000fe40007810000 */
[----:B------:R-:W-:-:S02]  /*14ae0*/  FMNMX.FTZ R3, R176, R3, !PT ;  /* 0x00000003b0037209 */ /* 0x000fc40007810000 */
[----:B------:R-:W-:Y:S02]  /*14af0*/  FSEL R173, R11, -INF , !P0 ;  /* 0xff8000000bad7808 */ /* 0x000fe40004000000 */
[----:B------:R-:W-:Y:S02]  /*14b00*/  PLOP3.LUT P0, PT, PT, PT, UP0, 0x40, 0x0 ;  /* 0x000000000000781c */ /* 0x000fe40003f0e808 */
[----:B------:R-:W-:Y:S02]  /*14b10*/  ISETP.GT.AND P1, PT, R31, 0x28, P1 ;  /* 0x000000281f00780c */ /* 0x000fe40000f24270 */
[----:B------:R-:W-:Y:S02]  /*14b20*/  FMNMX.FTZ R10, R15, R10, !PT ;  /* 0x0000000a0f0a7209 */ /* 0x000fe40007810000 */
[----:B------:R-:W-:Y:S02]  /*14b30*/  FMNMX.FTZ R3, R174, R3, !PT ;  /* 0x00000003ae037209 */ /* 0x000fe40007810000 */
[----:B------:R-:W-:-:S02]  /*14b40*/  ISETP.GT.AND P0, PT, R31, 0x29, P0 ;  /* 0x000000291f00780c */ /* 0x000fc40000704270 */
[----:B------:R-:W-:Y:S02]  /*14b50*/  ISETP.LT.OR P1, PT, R30, 0x29, P1 ;  /* 0x000000291e00780c */ /* 0x000fe40000f21670 */
[----:B------:R-:W-:Y:S02]  /*14b60*/  FMNMX.FTZ R10, R175, R10, !PT ;  /* 0x0000000aaf0a7209 */ /* 0x000fe40007810000 */
[----:B------:R-:W-:Y:S02]  /*14b70*/  FMNMX.FTZ R3, R172, R3, !PT ;  /* 0x00000003ac037209 */ /* 0x000fe40007810000 */
[----:B------:R-:W-:Y:S02]  /*14b80*/  ISETP.LT.OR P0, PT, R30, 0x2a, P0 ;  /* 0x0000002a1e00780c */ /* 0x000fe40000701670 */
[----:B------:R-:W-:Y:S02]  /*14b90*/  FSEL R171, R62, -INF , !P1 ;  /* 0xff8000003eab7808 */ /* 0x000fe40004800000 */
[----:B------:R-:W-:-:S02]  /*14ba0*/  FMNMX.FTZ R10, R173, R10, !PT ;  /* 0x0000000aad0a7209 */ /* 0x000fc40007810000 */
[----:B------:R-:W-:Y:S02]  /*14bb0*/  FMNMX.FTZ R3, R170, R3, !PT ;  /* 0x00000003aa037209 */ /* 0x000fe40007810000 */
[----:B------:R-:W-:Y:S02]  /*14bc0*/  FSEL R169, R63, -INF , !P0 ;  /* 0xff8000003fa97808 */ /* 0x000fe40004000000 */
[----:B------:R-:W-:Y:S01]  /*14bd0*/  FMNMX.FTZ R10, R171, R10, !PT ;  /* 0x0000000aab0a7209 */ /* 0x000fe20007810000 */
[----:B------:R-:W1:Y:S03]  /*14be0*/  SHFL.BFLY PT, R8, R3, 0x2, 0x1f ;  /* 0x0c401f0003087f89 */ /* 0x000e6600000e0000 */
        /* <DEDUP_REMOVED lines=17> */
[----:B------:R-:W-:Y:S01]  /*14d00*/  PLOP3.LUT P0, PT, PT, PT, UP6, 0x40, 0x0 ;  /* 0x000000000000781c */ /* 0x000fe20003f0e868 */
[----:B------:R-:W-:Y:S01]  /*14d10*/  FFMA.FTZ R187, R20, c[0x0][0x2d0], -R177 ;  /* 0x0000b40014bb7a23 */ /* 0x000fe200000108b1 */
[----:B------:R-:W-:Y:S01]  /*14d20*/  MUFU.EX2 R156, R156 ;  /* 0x0000009c009c7308 */ /* 0x000fe20000000800 */
[----:B------:R-:W-:-:S02]  /*14d30*/  FFMA.FTZ R2, R26, c[0x0][0x2d0], -R168 ;  /* 0x0000b4001a027a23 */ /* 0x000fc400000108a8 */
[--C-:B------:R-:W-:Y:S02]  /*14d40*/  FFMA.FTZ R159, R27, c[0x0][0x2d0], -R168.reuse ;  /* 0x0000b4001b9f7a23 */ /* 0x100fe400000108a8 */
[--C-:B------:R-:W-:Y:S01]  /*14d50*/  FFMA.FTZ R185, R17, c[0x0][0x2d0], -R168.reuse ;  /* 0x0000b40011b97a23 */ /* 0x100fe200000108a8 */
[----:B------:R-:W-:Y:S01]  /*14d60*/  LDSM.16.MT88.4 R24, [R208+0x4880] ;  /* 0x00488000d018783b */ /* 0x000fe20000004200 */
[--C-:B------:R-:W-:Y:S01]  /*14d70*/  FFMA.FTZ R0, R23, c[0x0][0x2d0], -R168.reuse ;  /* 0x0000b40017007a23 */ /* 0x100fe200000108a8 */
[----:B------:R-:W-:Y:S01]  /*14d80*/  MUFU.EX2 R189, R189 ;  /* 0x000000bd00bd7308 */ /* 0x000fe20000000800 */
[--C-:B------:R-:W-:Y:S01]  /*14d90*/  FFMA.FTZ R186, R6, c[0x0][0x2d0], -R177.reuse ;  /* 0x0000b40006ba7a23 */ /* 0x100fe200000108b1 */
[----:B------:R-:W-:Y:S01]  /*14da0*/  LDSM.16.MT88.4 R20, [R205+0x4880] ;  /* 0x00488000cd14783b */ /* 0x000fe20000004200 */
[--C-:B------:R-:W-:Y:S02]  /*14db0*/  FFMA.FTZ R191, R4, c[0x0][0x2d0], -R177.reuse ;  /* 0x0000b40004bf7a23 */ /* 0x100fe400000108b1 */
[--C-:B------:R-:W-:Y:S01]  /*14dc0*/  FFMA.FTZ R229, R9, c[0x0][0x2d0], -R168.reuse ;  /* 0x0000b40009e57a23 */ /* 0x100fe200000108a8 */
[----:B------:R-:W1:Y:S01]  /*14dd0*/  LDSM.16.MT88.4 R4, [R204+0x8880] ;  /* 0x00888000cc04783b */ /* 0x000e620000004200 */
[--C-:B------:R-:W-:Y:S01]  /*14de0*/  FFMA.FTZ R225, R16, c[0x0][0x2d0], -R177.reuse ;  /* 0x0000b40010e17a23 */ /* 0x100fe200000108b1 */
[----:B------:R-:W2:Y:S01]  /*14df0*/  MUFU.EX2 R158, R158 ;  /* 0x0000009e009e7308 */ /* 0x000ea20000000800 */
[----:B------:R-:W-:Y:S01]  /*14e00*/  FFMA.FTZ R184, R12, c[0x0][0x2d0], -R177 ;  /* 0x0000b4000cb87a23 */ /* 0x000fe200000108b1 */
[----:B------:R-:W3:Y:S01]  /*14e10*/  LDSM.16.MT88.4 R8, [R204+0x4880] ;  /* 0x00488000cc08783b */ /* 0x000ee20000004200 */
[----:B------:R-:W-:-:S02]  /*14e20*/  FFMA.FTZ R231, R13, c[0x0][0x2d0], -R168 ;  /* 0x0000b4000de77a23 */ /* 0x000fc400000108a8 */
[--C-:B------:R-:W-:Y:S02]  /*14e30*/  FFMA.FTZ R190, R19, c[0x0][0x2d0], -R168.reuse ;  /* 0x0000b40013be7a23 */ /* 0x100fe400000108a8 */
[----:B------:R-:W-:Y:S01]  /*14e40*/  FFMA.FTZ R188, R15, c[0x0][0x2d0], -R168 ;  /* 0x0000b4000fbc7a23 */ /* 0x000fe200000108a8 */
[----:B------:R-:W4:Y:S01]  /*14e50*/  MUFU.EX2 R187, R187 ;  /* 0x000000bb00bb7308 */ /* 0x000f220000000800 */
[----:B------:R-:W5:Y:S01]  /*14e60*/  LDSM.16.MT88.4 R16, [R206+0x4880] ;  /* 0x00488000ce10783b */ /* 0x000f620000004200 */
[--C-:B------:R-:W-:Y:S02]  /*14e70*/  FFMA.FTZ R230, R176, c[0x0][0x2d0], -R177.reuse ;  /* 0x0000b400b0e67a23 */ /* 0x100fe400000108b1 */
[--C-:B------:R-:W-:Y:S01]  /*14e80*/  FFMA.FTZ R233, R174, c[0x0][0x2d0], -R177.reuse ;  /* 0x0000b400aee97a23 */ /* 0x100fe200000108b1 */
[----:B------:R-:W1:Y:S01]  /*14e90*/  LDSM.16.MT88.4 R12, [R208+0x6080] ;  /* 0x00608000d00c783b */ /* 0x000e620000004200 */
[--C-:B------:R-:W-:Y:S02]  /*14ea0*/  FFMA.FTZ R232, R172, c[0x0][0x2d0], -R177.reuse ;  /* 0x0000b400ace87a23 */ /* 0x100fe400000108b1 */
[----:B------:R-:W-:Y:S01]  /*14eb0*/  MUFU.EX2 R2, R2 ;  /* 0x0000000200027308 */ /* 0x000fe20000000800 */
[----:B--2---:R-:W-:Y:S01]  /*14ec0*/  F2FP.PACK_AB R128, R158, R189 ;  /* 0x000000bd9e80723e */ /* 0x004fe200000000ff */
[----:B------:R-:W-:-:S02]  /*14ed0*/  FFMA.FTZ R235, R170, c[0x0][0x2d0], -R177 ;  /* 0x0000b400aaeb7a23 */ /* 0x000fc400000108b1 */
[--C-:B------:R-:W-:Y:S01]  /*14ee0*/  FFMA.FTZ R234, R175, c[0x0][0x2d0], -R168.reuse ;  /* 0x0000b400afea7a23 */ /* 0x100fe200000108a8 */
[----:B------:R-:W-:Y:S01]  /*14ef0*/  LDSM.16.MT88.4 R176, [R206+0x6880] ;  /* 0x00688000ceb0783b */ /* 0x000fe20000004200 */
[--C-:B------:R-:W-:Y:S02]  /*14f00*/  FFMA.FTZ R237, R173, c[0x0][0x2d0], -R168.reuse ;  /* 0x0000b400aded7a23 */ /* 0x100fe400000108a8 */
[----:B------:R-:W2:Y:S01]  /*14f10*/  MUFU.EX2 R159, R159 ;  /* 0x0000009f009f7308 */ /* 0x000ea20000000800 */
[----:B----4-:R-:W-:Y:S01]  /*14f20*/  F2FP.PACK_AB R130, R156, R187 ;  /* 0x000000bb9c82723e */ /* 0x010fe200000000ff */
[--C-:B------:R-:W-:Y:S01]  /*14f30*/  FFMA.FTZ R236, R171, c[0x0][0x2d0], -R168.reuse ;  /* 0x0000b400abec7a23 */ /* 0x100fe200000108a8 */
[----:B------:R-:W-:Y:S01]  /*14f40*/  LDSM.16.MT88.4 R172, [R205+0x6880] ;  /* 0x00688000cdac783b */ /* 0x000fe20000004200 */
[----:B------:R-:W-:Y:S02]  /*14f50*/  FFMA.FTZ R239, R169, c[0x0][0x2d0], -R168 ;  /* 0x0000b400a9ef7a23 */ /* 0x000fe400000108a8 */
[----:B------:R-:W-:Y:S01]  /*14f60*/  FADD.FTZ R158, R189, R158 ;  /* 0x0000009ebd9e7221 */ /* 0x000fe20000010000 */
[----:B------:R-:W-:Y:S01]  /*14f70*/  LDSM.16.MT88.4 R168, [R208+0x8080] ;  /* 0x00808000d0a8783b */ /* 0x000fe20000004200 */
[----:B------:R-:W-:Y:S02]  /*14f80*/  MUFU.EX2 R185, R185 ;  /* 0x000000b900b97308 */ /* 0x000fe40000000800 */
[----:B------:R-:W-:-:S04]  /*14f90*/  FADD.FTZ R187, R187, R158 ;  /* 0x0000009ebbbb7221 */ /* 0x000fc80000010000 */
[----:B------:R-:W-:Y:S02]  /*14fa0*/  FADD.FTZ R156, R156, R187 ;  /* 0x000000bb9c9c7221 */ /* 0x000fe40000010000 */
[----:B------:R-:W4:Y:S01]  /*14fb0*/  MUFU.EX2 R0, R0 ;  /* 0x0000000000007308 */ /* 0x000f220000000800 */
[----:B--2---:R-:W-:Y:S01]  /*14fc0*/  F2FP.PACK_AB R129, R159, R2 ;  /* 0x000000029f81723e */ /* 0x004fe200000000ff */
[----:B------:R-:W-:-:S06]  /*14fd0*/  FADD.FTZ R2, R2, R159 ;  /* 0x0000009f02027221 */ /* 0x000fcc0000010000 */
[----:B------:R-:W-:Y:S01]  /*14fe0*/  MUFU.EX2 R225, R225 ;  /* 0x000000e100e17308 */ /* 0x000fe20000000800 */
[----:B----4-:R-:W-:-:S07]  /*14ff0*/  F2FP.PACK_AB R131, R0, R185 ;  /* 0x000000b90083723e */ /* 0x010fce00000000ff */
        /* <DEDUP_REMOVED lines=48> */
[----:B--2---:R-:W-:Y:S01]  /*15300*/  F2FP.PACK_AB R4, R186, R225 ;  /* 0x000000e1ba04723e */ /* 0x004fe200000000ff */
[----:B------:R-:W-:Y:S01]  /*15310*/  HMMA.16816.F32 R128, R128, R6, RZ ;  /* 0x000000068080723c */ /* 0x000fe200000018ff */
[----:B----4-:R-:W-:Y:S01]  /*15320*/  F2FP.PACK_AB R5, R190, R231 ;  /* 0x000000e7be05723e */ /* 0x010fe200000000ff */
        /* <DEDUP_REMOVED lines=9> */
[----:B---3--:R-:W-:Y:S01]  /*153c0*/  HMMA.16816.F32 R28, R4, R8, R28 ;  /* 0x00000008041c723c */ /* 0x008fe2000000181c */
[----:B------:R-:W-:-:S07]  /*153d0*/  FADD.FTZ R229, R188, R229 ;  /* 0x000000e5bce57221 */ /* 0x000fce0000010000 */
[C---:B------:R-:W-:Y:S01]  /*153e0*/  HMMA.16816.F32 R32, R4.reuse, R10, R32 ;  /* 0x0000000a0420723c */ /* 0x040fe20000001820 */
[----:B------:R-:W1:Y:S07]  /*153f0*/  LDSM.16.MT88.4 R8, [R206+0x7880] ;  /* 0x00788000ce08783b */ /* 0x000e6e0000004200 */
[C---:B------:R-:W-:Y:S08]  /*15400*/  HMMA.16816.F32 R152, R4.reuse, R24, R152 ;  /* 0x000000180498723c */ /* 0x040ff00000001898 */
[C---:B------:R-:W-:Y:S01]  /*15410*/  HMMA.16816.F32 R132, R4.reuse, R26, R132 ;  /* 0x0000001a0484723c */ /* 0x040fe20000001884 */
[----:B------:R-:W-:Y:S07]  /*15420*/  LDSM.16.MT88.4 R24, [R208+0x7880] ;  /* 0x00788000d018783b */ /* 0x000fee0000004200 */
[C---:B-----5:R-:W-:Y:S08]  /*15430*/  HMMA.16816.F32 R136, R4.reuse, R16, R136 ;  /* 0x000000100488723c */ /* 0x060ff00000001888 */
        /* <DEDUP_REMOVED lines=103> */
.L_x_2678:
[----:B------:R-:W-:Y:S02]  /*15ab0*/  UISETP.NE.AND UP0, UPT, UR7, 0x1, UPT ;  /* 0x000000010700788c */ /* 0x000fe4000bf05270 */
[----:B------:R-:W-:Y:S02]  /*15ac0*/  ULDC.64 UR4, c[0x0][0x330] ;  /* 0x0000cc0000047ab9 */ /* 0x000fe40000000a00 */
[----:B------:R-:W-:-:S07]  /*15ad0*/  UIMAD.WIDE.U32 UR18, UR11, UR4, URZ ;  /* 0x000000040b1272a5 */ /* 0x000fce000f8e003f */
[----:B------:R-:W-:Y:S02]  /*15ae0*/  @UP0 UMOV UR13, UR19 ;  /* 0x00000013000d0c82 */ /* 0x000fe40008000000 */
[----:B------:R-:W-:Y:S02]  /*15af0*/  @UP0 USHF.R.U32.HI UR11, URZ, UR5, UR13 ;  /* 0x000000053f0b0299 */ /* 0x000fe4000801160d */
.L_x_2679:
[----:B------:R-:W-:Y:S02]  /*15b00*/  ULDC UR4, c[0x0][0x32c] ;  /* 0x0000cb0000047ab9 */ /* 0x000fe40000000800 */
[----:B------:R-:W-:-:S04]  /*15b10*/  UIMAD UR4, UR11, UR7, UR4 ;  /* 0x000000070b0472a4 */ /* 0x000fc8000f8e0204 */
[----:B------:R-:W-:-:S04]  /*15b20*/  UISETP.LT.AND UP0, UPT, UR10, UR4, UPT ;  /* 0x000000040a00728c */ /* 0x000fc8000bf01270 */
[----:B------:R-:W-:-:S04]  /*15b30*/  USEL UR10, UR10, UR4, UP0 ;  /* 0x000000040a0a7287 */ /* 0x000fc80008000000 */
.L_x_2677:
        /* <DEDUP_REMOVED lines=8> */
[C---:B------:R-:W-:Y:S01]  /*15bc0*/  IADD3 RZ, P0, R216.reuse, 0x80, RZ ;  /* 0x00000080d8ff7810 */ /* 0x040fe20007f1e0ff */
[----:B------:R-:W-:Y:S01]  /*15bd0*/  IMAD.MOV.U32 R2, RZ, RZ, R3 ;  /* 0x000000ffff027224 */ /* 0x000fe200078e0003 */
[----:B------:R-:W-:Y:S01]  /*15be0*/  IADD3 RZ, P1, R216, 0xc0, RZ ;  /* 0x000000c0d8ff7810 */ /* 0x000fe20007f3e0ff */
[----:B------:R-:W-:Y:S01]  /*15bf0*/  ULDC UR7, c[0x0][0x324] ;  /* 0x0000c90000077ab9 */ /* 0x000fe20000000800 */
[----:B------:R-:W-:Y:S01]  /*15c00*/  MOV R0, R157 ;  /* 0x0000009d00007202 */ /* 0x000fe20000000f00 */
[--C-:B------:R-:W-:Y:S01]  /*15c10*/  IMAD.X R230, RZ, RZ, R223.reuse, P0 ;  /* 0x000000ffffe67224 */ /* 0x100fe200000e06df */
[C---:B------:R-:W-:Y:S01]  /*15c20*/  IADD3 RZ, P0, R220.reuse, 0x40, RZ ;  /* 0x00000040dcff7810 */ /* 0x040fe20007f1e0ff */
[----:B------:R-:W-:Y:S01]  /*15c30*/  IMAD.X R191, RZ, RZ, R223, P1 ;  /* 0x000000ffffbf7224 */ /* 0x000fe200008e06df */
[C---:B------:R-:W-:Y:S01]  /*15c40*/  IADD3 RZ, P1, R220.reuse, 0x80, RZ ;  /* 0x00000080dcff7810 */ /* 0x040fe20007f3e0ff */
[----:B------:R-:W-:Y:S02]  /*15c50*/  ULOP3.LUT UR7, URZ, UR7, URZ, 0x33, !UPT ;  /* 0x000000073f077292 */ /* 0x000fe4000f8e333f */
[--C-:B------:R-:W-:Y:S01]  /*15c60*/  IMAD.X R190, RZ, RZ, R227.reuse, P0 ;  /* 0x000000ffffbe7224 */ /* 0x100fe200000e06e3 */
[----:B------:R-:W-:Y:S01]  /*15c70*/  IADD3 RZ, P0, R220, 0xc0, RZ ;  /* 0x000000c0dcff7810 */ /* 0x000fe20007f1e0ff */
[----:B------:R-:W-:-:S03]  /*15c80*/  IMAD.X R189, RZ, RZ, R227, P1 ;  /* 0x000000ffffbd7224 */ /* 0x000fc600008e06e3 */
[----:B------:R-:W-:Y:S02]  /*15c90*/  IADD3.X R188, RZ, R227, RZ, P0, !PT ;  /* 0x000000e3ffbc7210 */ /* 0x000fe400007fe4ff */
.L_x_2691:
[----:B------:R-:W-:Y:S04]  /*15ca0*/  DEPBAR.LE SB0, 0x0 ;  /* 0x000080000000791a */ /* 0x000fe80000000000 */
[----:B------:R-:W-:Y:S01]  /*15cb0*/  BAR.SYNC.DEFER_BLOCKING 0x0 ;  /* 0x0000000000007b1d */ /* 0x000fe20000010000 */
[----:B------:R-:W-:Y:S06]  /*15cc0*/  UISETP.GT.AND UP0, UPT, UR6, UR12, UPT ;  /* 0x0000000c0600728c */ /* 0x000fec000bf04270 */
[----:B------:R-:W-:Y:S01]  /*15cd0*/  PLOP3.LUT P0, PT, PT, PT, UP0, 0x80, 0x0 ;  /* 0x000000000000781c */ /* 0x000fe20003f0f008 */
        /* <DEDUP_REMOVED lines=9> */
[C---:B------:R-:W-:Y:S01]  /*15d70*/  IADD3 R6, P0, R216.reuse, 0x40, RZ ;  /* 0x00000040d8067810 */ /* 0x040fe20007f1e0ff */
[----:B------:R-:W-:Y:S01]  /*15d80*/  USHF.R.S32.HI UR11, URZ, 0x1f, UR12 ;  /* 0x0000001f3f0b7899 */ /* 0x000fe2000801140c */
[C---:B------:R-:W-:Y:S01]  /*15d90*/  IADD3 R3, R216.reuse, 0xc0, RZ ;  /* 0x000000c0d8037810 */ /* 0x040fe20007ffe0ff */
[----:B------:R-:W-:Y:S01]  /*15da0*/  ULDC.64 UR4, c[0x0][0x208] ;  /* 0x0000820000047ab9 */ /* 0x000fe20000000a00 */
[----:B------:R-:W-:Y:S01]  /*15db0*/  @!P3 IMAD.MOV.U32 R4, RZ, RZ, c[0x0][0x208] ;  /* 0x00008200ff04b624 */ /* 0x000fe200078e00ff */
[----:B------:R-:W-:Y:S01]  /*15dc0*/  UIMAD UR11, UR11, UR4, URZ ;  /* 0x000000040b0b72a4 */ /* 0x000fe2000f8e023f */
[----:B------:R-:W-:Y:S01]  /*15dd0*/  @!P3 IMAD.MOV.U32 R11, RZ, RZ, c[0x0][0x20c] ;  /* 0x00008300ff0bb624 */ /* 0x000fe200078e00ff */
[----:B------:R-:W-:Y:S01]  /*15de0*/  UIMAD.WIDE.U32 UR18, UR12, UR4, URZ ;  /* 0x000000040c1272a5 */ /* 0x000fe2000f8e003f */
[----:B------:R-:W-:Y:S01]  /*15df0*/  IMAD.X R5, RZ, RZ, R223, P0 ;  /* 0x000000ffff057224 */ /* 0x000fe200000e06df */
[----:B------:R-:W-:Y:S04]  /*15e00*/  UIMAD UR11, UR12, UR5, UR11 ;  /* 0x000000050c0b72a4 */ /* 0x000fe8000f8e020b */
[----:B------:R-:W-:Y:S02]  /*15e10*/  UIADD3 UR4, UR19, UR11, URZ ;  /* 0x0000000b13047290 */ /* 0x000fe4000fffe03f */
[----:B------:R-:W-:Y:S02]  /*15e20*/  UIMAD.WIDE.U32 UR18, UR18, 0x30, URZ ;  /* 0x00000030121278a5 */ /* 0x000fe4000f8e003f */
[----:B------:R-:W-:Y:S04]  /*15e30*/  UIMAD UR4, UR4, 0x30, URZ ;  /* 0x00000030040478a4 */ /* 0x000fe8000f8e023f */
[----:B------:R-:W-:Y:S01]  /*15e40*/  IADD3 R9, P2, R216, UR18, RZ ;  /* 0x00000012d8097c10 */ /* 0x000fe2000ff5e0ff */
[----:B------:R-:W-:Y:S01]  /*15e50*/  UIADD3 UR4, UR19, UR4, URZ ;  /* 0x0000000413047290 */ /* 0x000fe2000fffe03f */
[----:B------:R-:W-:Y:S02]  /*15e60*/  @!P3 LEA R13, P1, R4, UR18, 0x5 ;  /* 0x00000012040dbc11 */ /* 0x000fe4000f8228ff */
[----:B------:R-:W-:Y:S03]  /*15e70*/  IADD3 R10, P0, R6, UR18, RZ ;  /* 0x00000012060a7c10 */ /* 0x000fe6000ff1e0ff */
[----:B------:R-:W-:Y:S02]  /*15e80*/  IADD3.X R8, R223, UR4, RZ, P2, !PT ;  /* 0x00000004df087c10 */ /* 0x000fe400097fe4ff */
[----:B------:R-:W-:Y:S02]  /*15e90*/  LOP3.LUT P2, RZ, R215, 0x1, RZ, 0xc0, !PT ;  /* 0x00000001d7ff7812 */ /* 0x000fe4000784c0ff */
[----:B------:R-:W-:Y:S02]  /*15ea0*/  @!P3 LEA.HI.X R11, R4, UR4, R11, 0x5, P1 ;  /* 0x00000004040bbc11 */ /* 0x000fe400088f2c0b */
[C---:B------:R-:W-:Y:S02]  /*15eb0*/  LEA R20, P1, R9.reuse, c[0x0][0x1f8], 0x1 ;  /* 0x00007e0009147a11 */ /* 0x040fe400078208ff */
[----:B------:R-:W-:Y:S02]  /*15ec0*/  IADD3 R4, R216, 0x80, RZ ;  /* 0x00000080d8047810 */ /* 0x000fe40007ffe0ff */
[----:B------:R-:W-:Y:S02]  /*15ed0*/  LEA.HI.X R21, R9, c[0x0][0x1fc], R8, 0x1, P1 ;  /* 0x00007f0009157a11 */ /* 0x000fe400008f0c08 */
[----:B------:R-:W-:Y:S02]  /*15ee0*/  IADD3.X R7, R5, UR4, RZ, P0, !PT ;  /* 0x0000000405077c10 */ /* 0x000fe400087fe4ff */
[----:B------:R-:W-:Y:S01]  /*15ef0*/  LEA R18, P0, R10, c[0x0][0x1f8], 0x1 ;  /* 0x00007e000a127a11 */ /* 0x000fe200078008ff */
[----:B------:R-:W-:Y:S01]  /*15f00*/  @!PT LDS RZ, [RZ] ;  /* 0x00000000fffff984 */ /* 0x000fe20000000800 */
[----:B------:R-:W-:Y:S01]  /*15f10*/  @!PT LDS RZ, [RZ] ;  /* 0x00000000fffff984 */ /* 0x000fe20000000800 */
[----:B------:R-:W-:Y:S01]  /*15f20*/  @!PT LDS RZ, [RZ] ;  /* 0x00000000fffff984 */ /* 0x000fe20000000800 */
[----:B------:R4:W-:Y:S01]  /*15f30*/  LDGSTS.E.BYPASS.LTC128B.128 [R218+0x4080], [R20.64], !P2 ;  /* 0x0408000014da7fae */ /* 0x0009e2000d101d5e */
[----:B------:R-:W-:Y:S02]  /*15f40*/  IADD3 R8, P1, R4, UR18, RZ ;  /* 0x0000001204087c10 */ /* 0x000fe4000ff3e0ff */
[----:B------:R-:W-:Y:S02]  /*15f50*/  LEA.HI.X R19, R10, c[0x0][0x1fc], R7, 0x1, P0 ;  /* 0x00007f000a137a11 */ /* 0x000fe400000f0c07 */
[----:B------:R-:W-:Y:S02]  /*15f60*/  IADD3.X R7, R230, UR4, RZ, P1, !PT ;  /* 0x00000004e6077c10 */ /* 0x000fe40008ffe4ff */
[C---:B------:R-:W-:Y:S01]  /*15f70*/  LEA R16, P1, R8.reuse, c[0x0][0x1f8], 0x1 ;  /* 0x00007e0008107a11 */ /* 0x040fe200078208ff */
[----:B------:R4:W-:Y:S01]  /*15f80*/  LDGSTS.E.BYPASS.LTC128B.128 [R218+0x5880], [R18.64], !P6 ;  /* 0x0588000012da7fae */ /* 0x0009e2000f101d5e */
[----:B------:R-:W-:Y:S02]  /*15f90*/  IADD3 R10, P0, R3, UR18, RZ ;  /* 0x00000012030a7c10 */ /* 0x000fe4000ff1e0ff */
[----:B------:R-:W-:Y:S02]  /*15fa0*/  LEA.HI.X R17, R8, c[0x0][0x1fc], R7, 0x1, P1 ;  /* 0x00007f0008117a11 */ /* 0x000fe400008f0c07 */
[----:B------:R-:W-:Y:S02]  /*15fb0*/  @!P3 IADD3 R7, P1, R13, R216, RZ ;  /* 0x000000d80d07b210 */ /* 0x000fe40007f3e0ff */
[----:B------:R-:W-:Y:S01]  /*15fc0*/  IADD3.X R9, R191, UR4, RZ, P0, !PT ;  /* 0x00000004bf097c10 */ /* 0x000fe200087fe4ff */
[----:B------:R4:W-:Y:S01]  /*15fd0*/  LDGSTS.E.BYPASS.LTC128B.128 [R218+0x7080], [R16.64], !P5 ;  /* 0x0708000010da7fae */ /* 0x0009e2000e901d5e */
[C---:B------:R-:W-:Y:S04]  /*15fe0*/  LEA R14, P0, R10.reuse, c[0x0][0x1f8], 0x1 ;  /* 0x00007e000a0e7a11 */ /* 0x040fe800078008ff */
[----:B------:R-:W-:Y:S02]  /*15ff0*/  LEA.HI.X R15, R10, c[0x0][0x1fc], R9, 0x1, P0 ;  /* 0x00007f000a0f7a11 */ /* 0x000fe400000f0c09 */
[----:B------:R-:W-:Y:S01]  /*16000*/  @!P3 IADD3 R8, P0, R13, R6, RZ ;  /* 0x000000060d08b210 */ /* 0x000fe20007f1e0ff */
[----:B------:R-:W-:Y:S01]  /*16010*/  @!P3 IMAD.X R6, R11, 0x1, R223, P1 ;  /* 0x000000010b06b824 */ /* 0x000fe200008e06df */
[----:B------:R-:W-:Y:S01]  /*16020*/  @!P3 LEA R22, P1, R7, c[0x0][0x1f8], 0x1 ;  /* 0x00007e000716ba11 */ /* 0x000fe200078208ff */
[----:B------:R4:W-:Y:S02]  /*16030*/  LDGSTS.E.BYPASS.LTC128B.128 [R218+0x8880], [R14.64], !P4 ;  /* 0x088800000eda7fae */ /* 0x0009e4000e101d5e */
[----:B------:R-:W-:Y:S01]  /*16040*/  @!P3 IMAD.X R5, R11, 0x1, R5, P0 ;  /* 0x000000010b05b824 */ /* 0x000fe200000e0605 */
[----:B------:R-:W-:Y:S02]  /*16050*/  @!P3 LEA.HI.X R23, R7, c[0x0][0x1fc], R6, 0x1, P1 ;  /* 0x00007f000717ba11 */ /* 0x000fe400008f0c06 */
[C---:B------:R-:W-:Y:S02]  /*16060*/  @!P3 IADD3 R4, P1, R13.reuse, R4, RZ ;  /* 0x000000040d04b210 */ /* 0x040fe40007f3e0ff */
[C---:B------:R-:W-:Y:S01]  /*16070*/  @!P3 LEA R24, P0, R8.reuse, c[0x0][0x1f8], 0x1 ;  /* 0x00007e000818ba11 */ /* 0x040fe200078008ff */
[----:B------:R4:W-:Y:S03]  /*16080*/  @!P3 LDGSTS.E.BYPASS.LTC128B.128 [R218+0x5080], [R22.64], !P2 ;  /* 0x0508000016dabfae */ /* 0x0009e6000d101d5e */
[----:B------:R-:W-:Y:S02]  /*16090*/  @!P3 LEA.HI.X R25, R8, c[0x0][0x1fc], R5, 0x1, P0 ;  /* 0x00007f000819ba11 */ /* 0x000fe400000f0c05 */
[----:B------:R-:W-:Y:S01]  /*160a0*/  @!P3 IADD3 R13, P0, R13, R3, RZ ;  /* 0x000000030d0db210 */ /* 0x000fe20007f1e0ff */
[C---:B------:R-:W-:Y:S01]  /*160b0*/  @!P3 IMAD.X R3, R11.reuse, 0x1, R230, P1 ;  /* 0x000000010b03b824 */ /* 0x040fe200008e06e6 */
[C---:B------:R-:W-:Y:S01]  /*160c0*/  @!P3 LEA R8, P1, R4.reuse, c[0x0][0x1f8], 0x1 ;  /* 0x00007e000408ba11 */ /* 0x040fe200078208ff */
[----:B------:R4:W-:Y:S02]  /*160d0*/  @!P3 LDGSTS.E.BYPASS.LTC128B.128 [R218+0x6880], [R24.64], !P6 ;  /* 0x0688000018dabfae */ /* 0x0009e4000f101d5e */
[----:B------:R-:W-:Y:S01]  /*160e0*/  @!P3 IMAD.X R6, R11, 0x1, R191, P0 ;  /* 0x000000010b06b824 */ /* 0x000fe200000e06bf */
[----:B------:R-:W-:Y:S02]  /*160f0*/  @!P3 LEA.HI.X R9, R4, c[0x0][0x1fc], R3, 0x1, P1 ;  /* 0x00007f000409ba11 */ /* 0x000fe400008f0c03 */
[C---:B------:R-:W-:Y:S03]  /*16100*/  @!P3 LEA R10, P0, R13.reuse, c[0x0][0x1f8], 0x1 ;  /* 0x00007e000d0aba11 */ /* 0x040fe600078008ff */
[----:B------:R4:W-:Y:S01]  /*16110*/  @!P3 LDGSTS.E.BYPASS.LTC128B.128 [R218+0x8080], [R8.64], !P5 ;  /* 0x0808000008dabfae */ /* 0x0009e2000e901d5e */
[----:B------:R-:W-:Y:S05]  /*16120*/  @!P3 LEA.HI.X R11, R13, c[0x0][0x1fc], R6, 0x1, P0 ;  /* 0x00007f000d0bba11 */ /* 0x000fea00000f0c06 */
[----:B------:R4:W-:Y:S04]  /*16130*/  @!P3 LDGSTS.E.BYPASS.LTC128B.128 [R218+0x9880], [R10.64], !P4 ;  /* 0x098800000adabfae */ /* 0x0009e8000e101d5e */
.L_x_2681:
[C---:B--23--:R-:W-:Y:S01]  /*16140*/  HMMA.16816.F32 R4, R156.reuse, R160, RZ ;  /* 0x000000a09c04723c */ /* 0x04cfe200000018ff */
[----:B------:R-:W0:Y:S01]  /*16150*/  LDGDEPBAR ;  /* 0x00000000000079af */ /* 0x000e220000000000 */
[----:B------:R-:W-:Y:S06]  /*16160*/  UISETP.GT.AND UP0, UPT, UR12, UR6, UPT ;  /* 0x000000060c00728c */ /* 0x000fec000bf04270 */
[C---:B----4-:R-:W-:Y:S01]  /*16170*/  HMMA.16816.F32 R8, R156.reuse, R162, RZ ;  /* 0x000000a29c08723c */ /* 0x050fe200000018ff */
[----:B------:R-:W-:Y:S01]  /*16180*/  LDSM.16.M88.4 R160, [R210] ;  /* 0x00000000d2a0783b */ /* 0x000fe20000000200 */
[----:B------:R-:W-:Y:S06]  /*16190*/  PLOP3.LUT P0, PT, PT, PT, UP0, 0x40, 0x0 ;  /* 0x000000000000781c */ /* 0x000fec0003f0e808 */
[C---:B------:R-:W-:Y:S08]  /*161a0*/  HMMA.16816.F32 R12, R156.reuse, R164, RZ ;  /* 0x000000a49c0c723c */ /* 0x040ff000000018ff */
[C---:B------:R-:W-:Y:S01]  /*161b0*/  HMMA.16816.F32 R16, R156.reuse, R166, RZ ;  /* 0x000000a69c10723c */ /* 0x040fe200000018ff */
[----:B------:R-:W2:Y:S07]  /*161c0*/  LDSM.16.M88.4 R164, [R207+0xa080] ;  /* 0x00a08000cfa4783b */ /* 0x000eae0000000200 */
[C---:B-1----:R-:W-:Y:S08]  /*161d0*/  HMMA.16816.F32 R20, R156.reuse, R168, RZ ;  /* 0x000000a89c14723c */ /* 0x042ff000000018ff */
[----:B------:R-:W-:Y:S01]  /*161e0*/  HMMA.16816.F32 R24, R156, R170, RZ ;  /* 0x000000aa9c18723c */ /* 0x000fe200000018ff */
[----:B------:R-:W1:Y:S05]  /*161f0*/  LDSM.16.M88.4 R156, [R207+0xa880] ;  /* 0x00a88000cf9c783b */ /* 0x000e6a0000000200 */
[----:B------:R-:W3:Y:S02]  /*16200*/  LDSM.16.M88.4 R168, [R207+0xb080] ;  /* 0x00b08000cfa8783b */ /* 0x000ee40000000200 */
[C---:B------:R-:W-:Y:S08]  /*16210*/  HMMA.16816.F32 R4, R172.reuse, R176, R4 ;  /* 0x000000b0ac04723c */ /* 0x040ff00000001804 */
[C---:B------:R-:W-:Y:S01]  /*16220*/  HMMA.16816.F32 R8, R172.reuse, R178, R8 ;  /* 0x000000b2ac08723c */ /* 0x040fe20000001808 */
[----:B------:R-:W-:Y:S07]  /*16230*/  LDSM.16.M88.4 R176, [R209] ;  /* 0x00000000d1b0783b */ /* 0x000fee0000000200 */
[C---:B------:R-:W-:Y:S08]  /*16240*/  HMMA.16816.F32 R12, R172.reuse, R180, R12 ;  /* 0x000000b4ac0c723c */ /* 0x040ff0000000180c */
[C---:B------:R-:W-:Y:S01]  /*16250*/  HMMA.16816.F32 R16, R172.reuse, R182, R16 ;  /* 0x000000b6ac10723c */ /* 0x040fe20000001810 */
[----:B------:R-:W4:Y:S07]  /*16260*/  LDSM.16.M88.4 R180, [R201] ;  /* 0x00000000c9b4783b */ /* 0x000f2e0000000200 */
[C---:B------:R-:W-:Y:S08]  /*16270*/  HMMA.16816.F32 R20, R172.reuse, R184, R20 ;  /* 0x000000b8ac14723c */ /* 0x040ff00000001814 */
[----:B------:R-:W-:Y:S01]  /*16280*/  HMMA.16816.F32 R24, R172, R186, R24 ;  /* 0x000000baac18723c */ /* 0x000fe20000001818 */
[----:B------:R-:W5:Y:S05]  /*16290*/  LDSM.16.M88.4 R172, [R201+0x800] ;  /* 0x00080000c9ac783b */ /* 0x000f6a0000000200 */
[----:B------:R-:W4:Y:S02]  /*162a0*/  LDSM.16.M88.4 R184, [R201+0x1000] ;  /* 0x00100000c9b8783b */ /* 0x000f240000000200 */
[C---:B--2---:R-:W-:Y:S08]  /*162b0*/  HMMA.16816.F32 R4, R160.reuse, R164, R4 ;  /* 0x000000a4a004723c */ /* 0x044ff00000001804 */
[C---:B------:R-:W-:Y:S01]  /*162c0*/  HMMA.16816.F32 R8, R160.reuse, R166, R8 ;  /* 0x000000a6a008723c */ /* 0x040fe20000001808 */
[----:B------:R-:W-:Y:S07]  /*162d0*/  LDSM.16.M88.4 R164, [R213+0xb880] ;  /* 0x00b88000d5a4783b */ /* 0x000fee0000000200 */
[C---:B-1----:R-:W-:Y:S08]  /*162e0*/  HMMA.16816.F32 R12, R160.reuse, R156, R12 ;  /* 0x0000009ca00c723c */ /* 0x042ff0000000180c */
[C---:B------:R-:W-:Y:S01]  /*162f0*/  HMMA.16816.F32 R16, R160.reuse, R158, R16 ;  /* 0x0000009ea010723c */ /* 0x040fe20000001810 */
[----:B------:R-:W1:Y:S07]  /*16300*/  LDSM.16.M88.4 R156, [R214+0x4000] ;  /* 0x00400000d69c783b */ /* 0x000e6e0000000200 */
[C---:B---3--:R-:W-:Y:S08]  /*16310*/  HMMA.16816.F32 R20, R160.reuse, R168, R20 ;  /* 0x000000a8a014723c */ /* 0x048ff00000001814 */
[----:B------:R-:W-:Y:S01]  /*16320*/  HMMA.16816.F32 R24, R160, R170, R24 ;  /* 0x000000aaa018723c */ /* 0x000fe20000001818 */
[----:B------:R-:W2:Y:S05]  /*16330*/  LDSM.16.M88.4 R160, [R213+0xc080] ;  /* 0x00c08000d5a0783b */ /* 0x000eaa0000000200 */
[----:B------:R-:W3:Y:S02]  /*16340*/  LDSM.16.M88.4 R168, [R213+0xc880] ;  /* 0x00c88000d5a8783b */ /* 0x000ee40000000200 */
[C---:B----4-:R-:W-:Y:S08]  /*16350*/  HMMA.16816.F32 R4, R176.reuse, R180, R4 ;  /* 0x000000b4b004723c */ /* 0x050ff00000001804 */
[C---:B------:R-:W-:Y:S01]  /*16360*/  HMMA.16816.F32 R8, R176.reuse, R182, R8 ;  /* 0x000000b6b008723c */ /* 0x040fe20000001808 */
[----:B------:R-:W-:Y:S07]  /*16370*/  LDSM.16.M88.4 R180, [R200] ;  /* 0x00000000c8b4783b */ /* 0x000fee0000000200 */
[C---:B-----5:R-:W-:Y:S08]  /*16380*/  HMMA.16816.F32 R12, R176.reuse, R172, R12 ;  /* 0x000000acb00c723c */ /* 0x060ff0000000180c */
[C---:B------:R-:W-:Y:S01]  /*16390*/  HMMA.16816.F32 R16, R176.reuse, R174, R16 ;  /* 0x000000aeb010723c */ /* 0x040fe20000001810 */
[----:B------:R-:W4:Y:S07]  /*163a0*/  LDSM.16.M88.4 R172, [R212+0x4000] ;  /* 0x00400000d4ac783b */ /* 0x000f2e0000000200 */
[C---:B------:R-:W-:Y:S08]  /*163b0*/  HMMA.16816.F32 R20, R176.reuse, R184, R20 ;  /* 0x000000b8b014723c */ /* 0x040ff00000001814 */
[----:B------:R-:W-:Y:S01]  /*163c0*/  HMMA.16816.F32 R24, R176, R186, R24 ;  /* 0x000000bab018723c */ /* 0x000fe20000001818 */
[----:B------:R-:W5:Y:S05]  /*163d0*/  LDSM.16.M88.4 R176, [R199] ;  /* 0x00000000c7b0783b */ /* 0x000f6a0000000200 */
[----:B------:R-:W4:Y:S02]  /*163e0*/  LDSM.16.M88.4 R184, [R198] ;  /* 0x00000000c6b8783b */ /* 0x000f240000000200 */
        /* <DEDUP_REMOVED lines=12> */
[----:B------:R-:W-:Y:S07]  /*164b0*/  LDSM.16.M88.4 R180, [R201+0x1800] ;  /* 0x00180000c9b4783b */ /* 0x000fee0000000200 */
[C---:B-----5:R-:W-:Y:S08]  /*164c0*/  HMMA.16816.F32 R12, R172.reuse, R176, R12 ;  /* 0x000000b0ac0c723c */ /* 0x060ff0000000180c */
[C---:B------:R-:W-:Y:S01]  /*164d0*/  HMMA.16816.F32 R16, R172.reuse, R178, R16 ;  /* 0x000000b2ac10723c */ /* 0x040fe20000001810 */
[----:B------:R-:W4:Y:S07]  /*164e0*/  LDSM.16.M88.4 R176, [R209+0x4000] ;  /* 0x00400000d1b0783b */ /* 0x000f2e0000000200 */
[C---:B------:R-:W-:Y:S08]  /*164f0*/  HMMA.16816.F32 R20, R172.reuse, R184, R20 ;  /* 0x000000b8ac14723c */ /* 0x040ff00000001814 */
[----:B------:R-:W-:Y:S01]  /*16500*/  HMMA.16816.F32 R24, R172, R186, R24 ;  /* 0x000000baac18723c */ /* 0x000fe20000001818 */
[----:B------:R-:W5:Y:S05]  /*16510*/  LDSM.16.M88.4 R172, [R201+0x2000] ;  /* 0x00200000c9ac783b */ /* 0x000f6a0000000200 */
[----:B------:R-:W4:Y:S02]  /*16520*/  LDSM.16.M88.4 R184, [R201+0x2800] ;  /* 0x00280000c9b8783b */ /* 0x000f240000000200 */
        /* <DEDUP_REMOVED lines=80> */
[C---:B-1----:R-:W-:Y:S01]  /*16a30*/  HMMA.16816.F32 R4, R160.reuse, R164, R4 ;  /* 0x000000a4a004723c */ /* 0x042fe20000001804 */
[----:B------:R-:W-:Y:S04]  /*16a40*/  DEPBAR.LE SB0, 0x0 ;  /* 0x000080000000791a */ /* 0x000fe80000000000 */
[----:B------:R-:W-:Y:S03]  /*16a50*/  BAR.SYNC.DEFER_BLOCKING 0x0 ;  /* 0x0000000000007b1d */ /* 0x000fe60000010000 */
[C---:B------:R-:W-:Y:S08]  /*16a60*/  HMMA.16816.F32 R8, R160.reuse, R166, R8 ;  /* 0x000000a6a008723c */ /* 0x040ff00000001808 */
[C---:B--2---:R-:W-:Y:S08]  /*16a70*/  HMMA.16816.F32 R12, R160.reuse, R156, R12 ;  /* 0x0000009ca00c723c */ /* 0x044ff0000000180c */
[C---:B------:R-:W-:Y:S08]  /*16a80*/  HMMA.16816.F32 R16, R160.reuse, R158, R16 ;  /* 0x0000009ea010723c */ /* 0x040ff00000001810 */
[C---:B---3--:R-:W-:Y:S08]  /*16a90*/  HMMA.16816.F32 R20, R160.reuse, R168, R20 ;  /* 0x000000a8a014723c */ /* 0x048ff00000001814 */
[----:B------:R-:W-:Y:S08]  /*16aa0*/  HMMA.16816.F32 R24, R160, R170, R24 ;  /* 0x000000aaa018723c */ /* 0x000ff00000001818 */
[C---:B----4-:R-:W-:Y:S08]  /*16ab0*/  HMMA.16816.F32 R4, R176.reuse, R180, R4 ;  /* 0x000000b4b004723c */ /* 0x050ff00000001804 */
[C---:B------:R-:W-:Y:S08]  /*16ac0*/  HMMA.16816.F32 R8, R176.reuse, R182, R8 ;  /* 0x000000b6b008723c */ /* 0x040ff00000001808 */
[C---:B-----5:R-:W-:Y:S08]  /*16ad0*/  HMMA.16816.F32 R12, R176.reuse, R172, R12 ;  /* 0x000000acb00c723c */ /* 0x060ff0000000180c */
[C---:B------:R-:W-:Y:S08]  /*16ae0*/  HMMA.16816.F32 R16, R176.reuse, R174, R16 ;  /* 0x000000aeb010723c */ /* 0x040ff00000001810 */
[C---:B------:R-:W-:Y:S08]  /*16af0*/  HMMA.16816.F32 R20, R176.reuse, R184, R20 ;  /* 0x000000b8b014723c */ /* 0x040ff00000001814 */
[----:B------:R-:W-:Y:S01]  /*16b00*/  HMMA.16816.F32 R24, R176, R186, R24 ;  /* 0x000000bab018723c */ /* 0x000fe20000001818 */
[----:B------:R-:W-:-:S07]  /*16b10*/  @P0 BRA `(.L_x_2682) ;  /* 0x0000041000000947 */ /* 0x000fce0003800000 */
[----:B------:R-:W-:Y:S01]  /*16b20*/  IADD3 R158, -R228, 0x30, RZ ;  /* 0x00000030e49e7810 */ /* 0x000fe20007ffe1ff */
[----:B------:R-:W-:Y:S01]  /*16b30*/  UIADD3 UR13, UR12, -0x1, URZ ;  /* 0xffffffff0c0d7890 */ /* 0x000fe2000fffe03f */
[----:B------:R-:W-:Y:S01]  /*16b40*/  IADD3 R157, R220, 0x40, RZ ;  /* 0x00000040dc9d7810 */ /* 0x000fe20007ffe0ff */
[----:B------:R-:W-:Y:S01]  /*16b50*/  ULDC.64 UR4, c[0x0][0x1e0] ;  /* 0x0000780000047ab9 */ /* 0x000fe20000000a00 */
[----:B------:R-:W-:Y:S01]  /*16b60*/  ISETP.GE.AND P1, PT, R158, 0x1, PT ;  /* 0x000000019e00780c */ /* 0x000fe20003f26270 */
[----:B------:R-:W-:Y:S01]  /*16b70*/  USHF.R.S32.HI UR11, URZ, 0x1f, UR13 ;  /* 0x0000001f3f0b7899 */ /* 0x000fe2000801140d */
[C---:B------:R-:W-:Y:S01]  /*16b80*/  IADD3 R156, R220.reuse, 0x80, RZ ;  /* 0x00000080dc9c7810 */ /* 0x040fe20007ffe0ff */
        /* <DEDUP_REMOVED lines=17> */
[----:B------:R-:W-:Y:S02]  /*16ca0*/  @P1 LEA R162, P0, R160, c[0x0][0x1c8], 0x1 ;  /* 0x00007200a0a21a11 */ /* 0x000fe400078008ff */
        /* <DEDUP_REMOVED lines=40> */
.L_x_2682:
[----:B------:R-:W-:Y:S01]  /*16f30*/  UISETP.NE.AND UP1, UPT, UR26, URZ, UPT ;  /* 0x0000003f1a00728c */ /* 0x000fe2000bf25270 */
[----:B------:R-:W0:Y:S01]  /*16f40*/  LDGDEPBAR ;  /* 0x00000000000079af */ /* 0x000e220000000000 */
[----:B-1----:R-:W-:Y:S01]  /*16f50*/  IMAD.MOV.U32 R163, RZ, RZ, R219 ;  /* 0x000000ffffa37224 */ /* 0x002fe200078e00db */
[----:B------:R-:W-:Y:S02]  /*16f60*/  UIMAD UR4, UR12, -0x30, URZ ;  /* 0xffffffd00c0478a4 */ /* 0x000fe4000f8e023f */
[----:B------:R-:W-:Y:S01]  /*16f70*/  UISETP.NE.AND UP0, UPT, UR25, URZ, UPT ;  /* 0x0000003f1900728c */ /* 0x000fe2000bf05270 */
[----:B------:R-:W-:Y:S02]  /*16f80*/  PLOP3.LUT P1, PT, PT, PT, UP1, 0x80, 0x0 ;  /* 0x000000000000781c */ /* 0x000fe40003f2f018 */
[----:B------:R-:W-:Y:S01]  /*16f90*/  PLOP3.LUT P0, PT, PT, PT, UP1, 0x80, 0x0 ;  /* 0x000000000000781c */ /* 0x000fe20003f0f018 */
[----:B------:R-:W-:Y:S05]  /*16fa0*/  IMAD.U32 R157, RZ, RZ, UR4 ;  /* 0x00000004ff9d7e24 */ /* 0x000fea000f8e00ff */
[C---:B------:R-:W-:Y:S05]  /*16fb0*/  IADD3 R156, -R224.reuse, 0x1, R157 ;  /* 0x00000001e09c7810 */ /* 0x040fea0007ffe19d */
[----:B------:R-:W-:Y:S05]  /*16fc0*/  @P1 IMAD.HI.U32 R3, R219, c[0x0][0x2c8], RZ ;  /* 0x0000b200db031a27 */ /* 0x000fea00078e00ff */
[----:B------:R-:W-:Y:S01]  /*16fd0*/  @P0 SHF.R.U32.HI R163, RZ, c[0x0][0x2cc], R3 ;  /* 0x0000b300ffa30a19 */ /* 0x000fe20000011603 */
[----:B------:R-:W-:Y:S01]  /*16fe0*/  IMAD.U32 R3, RZ, RZ, UR23 ;  /* 0x00000017ff037e24 */ /* 0x000fe2000f8e00ff */
[----:B------:R-:W-:Y:S03]  /*16ff0*/  PLOP3.LUT P0, PT, PT, PT, UP0, 0x40, 0x0 ;  /* 0x000000000000781c */ /* 0x000fe60003f0e808 */
[----:B------:R-:W1:Y:S01]  /*17000*/  SHFL.IDX PT, R159, R163, RZ, 0x1c1f ;  /* 0x001c1fffa39f7589 */ /* 0x000e6200000e0000 */
[----:B------:R-:W-:Y:S04]  /*17010*/  IADD3 R3, -R3, UR15, R156 ;  /* 0x0000000f03037c10 */ /* 0x000fe8000fffe19c */
[C---:B------:R-:W-:Y:S02]  /*17020*/  IADD3 R157, R3.reuse, c[0x0][0x328], RZ ;  /* 0x0000ca00039d7a10 */ /* 0x040fe40007ffe0ff */
[----:B------:R-:W-:Y:S02]  /*17030*/  IADD3 R156, R3, UR7, RZ ;  /* 0x00000007039c7c10 */ /* 0x000fe4000fffe0ff */
[----:B------:R-:W-:Y:S01]  /*17040*/  IADD3 R3, -R224, UR4, RZ ;  /* 0x00000004e0037c10 */ /* 0x000fe2000fffe1ff */
        /* <DEDUP_REMOVED lines=17> */
.L_x_2685:
[----:B------:R-:W-:Y:S04]  /*17160*/  MOV R158, c[0x0][0x32c] ;  /* 0x0000cb00009e7a02 */ /* 0x000fe80000000f00 */
[----:B------:R-:W-:Y:S11]  /*17170*/  ISETP.NE.AND P0, PT, R158, 0x1, PT ;  /* 0x000000019e00780c */ /* 0x000ff60003f05270 */
[----:B------:R-:W-:Y:S02]  /*17180*/  @!UPT UIADD3 URZ, URZ, URZ, URZ ;  /* 0x0000003f3f3ff290 */ /* 0x000fe4000fffe03f */
[----:B------:R-:W-:Y:S05]  /*17190*/  @P0 IMAD.HI.U32 R158, R160, c[0x0][0x330], RZ ;  /* 0x0000cc00a09e0a27 */ /* 0x000fea00078e00ff */
[----:B------:R-:W-:Y:S02]  /*171a0*/  @P0 SHF.R.U32.HI R160, RZ, c[0x0][0x334], R158 ;  /* 0x0000cd00ffa00a19 */ /* 0x000fe4000001169e */
.L_x_2686:
[----:B------:R-:W-:Y:S05]  /*171b0*/  BSYNC B0 ;  /* 0x0000000000007941 */ /* 0x000fea0003800000 */
.L_x_2684:
[----:B------:R-:W-:Y:S05]  /*171c0*/  IMAD R160, R160, c[0x0][0x32c], R3 ;  /* 0x0000cb00a0a07a24 */ /* 0x000fea00078e0203 */
[----:B------:R-:W-:Y:S02]  /*171d0*/  IADD3 R159, R160, c[0x0][0x32c], RZ ;  /* 0x0000cb00a09f7a10 */ /* 0x000fe40007ffe0ff */
[----:B------:R-:W-:Y:S02]  /*171e0*/  IMNMX R161, R161, R160, !PT ;  /* 0x000000a0a1a17217 */ /* 0x000fe40007800200 */
[----:B------:R-:W-:Y:S02]  /*171f0*/  IMNMX R162, R162, R159, PT ;  /* 0x0000009fa2a27217 */ /* 0x000fe40003800200 */
.L_x_2683:
        /* <DEDUP_REMOVED lines=47> */
[C---:B------:R-:W-:Y:S01]  /*174f0*/  ISETP.GT.AND P1, PT, R161.reuse, 0x18, P1 ;  /* 0x00000018a100780c */ /* 0x040fe20000f24270 */
[----:B------:R-:W-:Y:S01]  /*17500*/  IMAD.IADD R156, R156, 0x1, R4 ;  /* 0x000000019c9c7824 */ /* 0x000fe200078e0204 */
        /* <DEDUP_REMOVED lines=38> */
.L_x_2689:
[----:B------:R-:W-:Y:S04]  /*17770*/  MOV R4, c[0x0][0x32c] ;  /* 0x0000cb0000047a02 */ /* 0x000fe80000000f00 */
[----:B------:R-:W-:Y:S11]  /*17780*/  ISETP.NE.AND P0, PT, R4, 0x1, PT ;  /* 0x000000010400780c */ /* 0x000ff60003f05270 */
[----:B------:R-:W-:Y:S02]  /*17790*/  @!UPT UIADD3 URZ, URZ, URZ, URZ ;  /* 0x0000003f3f3ff290 */ /* 0x000fe4000fffe03f */
[----:B------:R-:W-:Y:S05]  /*177a0*/  @P0 IMAD.HI.U32 R4, R12, c[0x0][0x330], RZ ;  /* 0x0000cc000c040a27 */ /* 0x000fea00078e00ff */
[----:B------:R-:W-:Y:S02]  /*177b0*/  @P0 SHF.R.U32.HI R12, RZ, c[0x0][0x334], R4 ;  /* 0x0000cd00ff0c0a19 */ /* 0x000fe40000011604 */
.L_x_2690:
[----:B------:R-:W-:Y:S05]  /*177c0*/  BSYNC B0 ;  /* 0x0000000000007941 */ /* 0x000fea0003800000 */
.L_x_2688:
[----:B------:R-:W-:Y:S05]  /*177d0*/  IMAD R3, R12, c[0x0][0x32c], R3 ;  /* 0x0000cb000c037a24 */ /* 0x000fea00078e0203 */
[----:B------:R-:W-:Y:S02]  /*177e0*/  IADD3 R4, R3, c[0x0][0x32c], RZ ;  /* 0x0000cb0003047a10 */ /* 0x000fe40007ffe0ff */
[----:B------:R-:W-:Y:S02]  /*177f0*/  IMNMX R156, R156, R3, !PT ;  /* 0x000000039c9c7217 */ /* 0x000fe40007800200 */
[----:B------:R-:W-:Y:S02]  /*17800*/  IMNMX R157, R157, R4, PT ;  /* 0x000000049d9d7217 */ /* 0x000fe40003800200 */
.L_x_2687:
[----:B------:R-:W-:Y:S01]  /*17810*/  UP2UR UR4, UPR, URZ, 0x10 ;  /* 0x000000103f047883 */ /* 0x000fe20008000000 */
[----:B------:R-:W-:Y:S01]  /*17820*/  FMNMX.FTZ R3, R159, R2, !PT ;  /* 0x000000029f037209 */ /* 0x000fe20007810000 */
[----:B------:R-:W-:Y:S01]  /*17830*/  UISETP.NE.AND UP4, UPT, UR16, URZ, UPT ;  /* 0x0000003f1000728c */ /* 0x000fe2000bf85270 */
[----:B------:R-:W-:Y:S01]  /*17840*/  LDSM.16.MT88.4 R172, [R208+0x7880] ;  /* 0x00788000d0ac783b */ /* 0x000fe20000004200 */
[----:B------:R-:W-:Y:S01]  /*17850*/  UP2UR UR16, UPR, URZ, 0x8 ;  /* 0x000000083f107883 */ /* 0x000fe20008000000 */
[----:B------:R-:W-:Y:S01]  /*17860*/  FMNMX.FTZ R3, R160, R3, !PT ;  /* 0x00000003a0037209 */ /* 0x000fe20007810000 */
[----:B------:R-:W-:Y:S02]  /*17870*/  UISETP.NE.AND UP3, UPT, UR14, URZ, UPT ;  /* 0x0000003f0e00728c */ /* 0x000fe4000bf65270 */
        /* <DEDUP_REMOVED lines=16> */
[----:B------:R-:W-:Y:S01]  /*17980*/  FMNMX.FTZ R3, R8, R3, !PT ;  /* 0x0000000308037209 */ /* 0x000fe20007810000 */
[----:B------:R-:W-:Y:S01]  /*17990*/  UISETP.NE.AND UP2, UPT, UR14, URZ, UPT ;  /* 0x0000003f0e00728c */ /* 0x000fe2000bf45270 */
[----:B------:R-:W-:Y:S02]  /*179a0*/  ISETP.LT.OR P0, PT, R157, 0x2, P0 ;  /* 0x000000029d00780c */ /* 0x000fe40000701670 */
[----:B------:R-:W-:Y:S01]  /*179b0*/  PLOP3.LUT P2, PT, PT, PT, UP1, 0x40, 0x0 ;  /* 0x000000000000781c */ /* 0x000fe20003f4e818 */
[----:B------:R-:W-:Y:S01]  /*179c0*/  UISETP.NE.AND UP1, UPT, UR13, URZ, UPT ;  /* 0x0000003f0d00728c */ /* 0x000fe2000bf25270 */
[----:B------:R-:W-:Y:S02]  /*179d0*/  FSEL R13, R7, -INF , !P0 ;  /* 0xff800000070d7808 */ /* 0x000fe40004000000 */
[----:B------:R-:W-:Y:S02]  /*179e0*/  ISETP.GT.AND P0, PT, R156, 0x8, P1 ;  /* 0x000000089c00780c */ /* 0x000fe40000f04270 */
[----:B------:R-:W-:Y:S02]  /*179f0*/  FMNMX.FTZ R3, R170, R3, !PT ;  /* 0x00000003aa037209 */ /* 0x000fe40007810000 */
[C---:B------:R-:W-:Y:S02]  /*17a00*/  ISETP.LT.OR P0, PT, R157.reuse, 0x9, P0 ;  /* 0x000000099d00780c */ /* 0x040fe40000701670 */
[----:B------:R-:W-:Y:S02]  /*17a10*/  FMNMX.FTZ R3, R168, R3, !PT ;  /* 0x00000003a8037209 */ /* 0x000fe40007810000 */
[----:B------:R-:W-:Y:S02]  /*17a20*/  FSEL R9, R10, -INF , !P0 ;  /* 0xff8000000a097808 */ /* 0x000fe40004000000 */
[----:B------:R-:W-:Y:S02]  /*17a30*/  ISETP.GT.AND P0, PT, R156, 0x9, P2 ;  /* 0x000000099c00780c */ /* 0x000fe40001704270 */
[----:B------:R-:W-:Y:S01]  /*17a40*/  PLOP3.LUT P1, PT, PT, PT, UP0, 0x40, 0x0 ;  /* 0x000000000000781c */ /* 0x000fe20003f2e808 */
[----:B------:R-:W-:Y:S01]  /*17a50*/  UISETP.NE.AND UP0, UPT, UR11, URZ, UPT ;  /* 0x0000003f0b00728c */ /* 0x000fe2000bf05270 */
[----:B------:R-:W-:Y:S02]  /*17a60*/  ISETP.LT.OR P0, PT, R157, 0xa, P0 ;  /* 0x0000000a9d00780c */ /* 0x000fe40000701670 */
[----:B------:R-:W-:Y:S02]  /*17a70*/  FMNMX.FTZ R3, R166, R3, !PT ;  /* 0x00000003a6037209 */ /* 0x000fe40007810000 */
[----:B------:R-:W-:Y:S02]  /*17a80*/  FSEL R11, R11, -INF , !P0 ;  /* 0xff8000000b0b7808 */ /* 0x000fe40004000000 */
[----:B------:R-:W-:Y:S02]  /*17a90*/  ISETP.GT.AND P0, PT, R156, 0x10, P1 ;  /* 0x000000109c00780c */ /* 0x000fe40000f04270 */
[----:B------:R-:W-:Y:S02]  /*17aa0*/  FMNMX.FTZ R3, R164, R3, !PT ;  /* 0x00000003a4037209 */ /* 0x000fe40007810000 */
[----:B------:R-:W-:Y:S02]  /*17ab0*/  ISETP.LT.OR P0, PT, R157, 0x11, P0 ;  /* 0x000000119d00780c */ /* 0x000fe40000701670 */
[----:B------:R-:W-:Y:S02]  /*17ac0*/  PLOP3.LUT P2, PT, PT, PT, UP6, 0x40, 0x0 ;  /* 0x000000000000781c */ /* 0x000fe40003f4e868 */
[----:B------:R-:W-:Y:S02]  /*17ad0*/  FMNMX.FTZ R4, R232, R3, !PT ;  /* 0x00000003e8047209 */ /* 0x000fe40007810000 */
[----:B------:R-:W-:Y:S02]  /*17ae0*/  FSEL R171, R14, -INF , !P0 ;  /* 0xff8000000eab7808 */ /* 0x000fe40004000000 */
[----:B------:R-:W-:Y:S02]  /*17af0*/  ISETP.GT.AND P0, PT, R156, 0x11, P2 ;  /* 0x000000119c00780c */ /* 0x000fe40001704270 */
[----:B------:R-:W-:Y:S02]  /*17b00*/  FMNMX.FTZ R5, R231, R4, !PT ;  /* 0x00000004e7057209 */ /* 0x000fe40007810000 */
[----:B------:R-:W-:Y:S02]  /*17b10*/  ISETP.LT.OR P0, PT, R157, 0x12, P0 ;  /* 0x000000129d00780c */ /* 0x000fe40000701670 */
[----:B------:R-:W-:Y:S02]  /*17b20*/  FMNMX.FTZ R4, R17, R0, !PT ;  /* 0x0000000011047209 */ /* 0x000fe40007810000 */
[----:B------:R-:W-:Y:S02]  /*17b30*/  PLOP3.LUT P1, PT, PT, PT, UP5, 0x40, 0x0 ;  /* 0x000000000000781c */ /* 0x000fe40003f2e858 */
[----:B------:R-:W-:Y:S02]  /*17b40*/  FMNMX.FTZ R5, R186, R5, !PT ;  /* 0x00000005ba057209 */ /* 0x000fe40007810000 */
[----:B------:R-:W-:Y:S02]  /*17b50*/  FSEL R169, R15, -INF , !P0 ;  /* 0xff8000000fa97808 */ /* 0x000fe40004000000 */
[----:B------:R-:W-:Y:S02]  /*17b60*/  FMNMX.FTZ R4, R13, R4, !PT ;  /* 0x000000040d047209 */ /* 0x000fe40007810000 */
[----:B------:R-:W-:Y:S02]  /*17b70*/  ISETP.GT.AND P1, PT, R156, 0x18, P1 ;  /* 0x000000189c00780c */ /* 0x000fe40000f24270 */
[----:B------:R-:W-:Y:S02]  /*17b80*/  PLOP3.LUT P0, PT, PT, PT, UP4, 0x40, 0x0 ;  /* 0x000000000000781c */ /* 0x000fe40003f0e848 */
[----:B------:R-:W-:Y:S02]  /*17b90*/  FMNMX.FTZ R3, R184, R5, !PT ;  /* 0x00000005b8037209 */ /* 0x000fe40007810000 */
[----:B------:R-:W-:Y:S02]  /*17ba0*/  ISETP.LT.OR P1, PT, R157, 0x19, P1 ;  /* 0x000000199d00780c */ /* 0x000fe40000f21670 */
[----:B------:R-:W-:Y:S02]  /*17bb0*/  FMNMX.FTZ R6, R9, R4, !PT ;  /* 0x0000000409067209 */ /* 0x000fe40007810000 */
[----:B------:R-:W-:Y:S01]  /*17bc0*/  ISETP.GT.AND P0, PT, R156, 0x19, P0 ;  /* 0x000000199c00780c */ /* 0x000fe20000704270 */
[----:B------:R-:W1:Y:S01]  /*17bd0*/  SHFL.BFLY PT, R4, R3, 0x2, 0x1f ;  /* 0x0c401f0003047f89 */ /* 0x000e6200000e0000 */
[----:B------:R-:W-:Y:S02]  /*17be0*/  FSEL R167, R18, -INF , !P1 ;  /* 0xff80000012a77808 */ /* 0x000fe40004800000 */
[----:B------:R-:W-:Y:S02]  /*17bf0*/  ISETP.LT.OR P0, PT, R157, 0x1a, P0 ;  /* 0x0000001a9d00780c */ /* 0x000fe40000701670 */
[----:B------:R-:W-:Y:S02]  /*17c00*/  FMNMX.FTZ R6, R11, R6, !PT ;  /* 0x000000060b067209 */ /* 0x000fe40007810000 */
[----:B------:R-:W-:Y:S02]  /*17c10*/  PLOP3.LUT P1, PT, PT, PT, UP3, 0x40, 0x0 ;  /* 0x000000000000781c */ /* 0x000fe40003f2e838 */
[----:B------:R-:W-:Y:S02]  /*17c20*/  FSEL R165, R19, -INF , !P0 ;  /* 0xff80000013a57808 */ /* 0x000fe40004000000 */
[----:B------:R-:W-:Y:S02]  /*17c30*/  FMNMX.FTZ R6, R171, R6, !PT ;  /* 0x00000006ab067209 */ /* 0x000fe40007810000 */
[C---:B------:R-:W-:Y:S02]  /*17c40*/  ISETP.GT.AND P1, PT, R156.reuse, 0x20, P1 ;  /* 0x000000209c00780c */ /* 0x040fe40000f24270 */
[----:B------:R-:W-:Y:S02]  /*17c50*/  PLOP3.LUT P0, PT, PT, PT, UP2, 0x40, 0x0 ;  /* 0x000000000000781c */ /* 0x000fe40003f0e828 */
[----:B------:R-:W-:Y:S02]  /*17c60*/  FMNMX.FTZ R6, R169, R6, !PT ;  /* 0x00000006a9067209 */ /* 0x000fe40007810000 */
[----:B------:R-:W-:Y:S02]  /*17c70*/  ISETP.LT.OR P1, PT, R157, 0x21, P1 ;  /* 0x000000219d00780c */ /* 0x000fe40000f21670 */
[----:B------:R-:W-:Y:S02]  /*17c80*/  ISETP.GT.AND P0, PT, R156, 0x21, P0 ;  /* 0x000000219c00780c */ /* 0x000fe40000704270 */
[----:B------:R-:W-:Y:S02]  /*17c90*/  FSEL R187, R22, -INF , !P1 ;  /* 0xff80000016bb7808 */ /* 0x000fe40004800000 */
[----:B------:R-:W-:Y:S02]  /*17ca0*/  FMNMX.FTZ R6, R167, R6, !PT ;  /* 0x00000006a7067209 */ /* 0x000fe40007810000 */
[----:B------:R-:W-:Y:S02]  /*17cb0*/  ISETP.LT.OR P0, PT, R157, 0x22, P0 ;  /* 0x000000229d00780c */ /* 0x000fe40000701670 */
[----:B------:R-:W-:Y:S02]  /*17cc0*/  PLOP3.LUT P1, PT, PT, PT, UP1, 0x40, 0x0 ;  /* 0x000000000000781c */ /* 0x000fe40003f2e818 */
[----:B------:R-:W-:Y:S02]  /*17cd0*/  FSEL R185, R23, -INF , !P0 ;  /* 0xff80000017b97808 */ /* 0x000fe40004000000 */
[----:B------:R-:W-:Y:S01]  /*17ce0*/  FMNMX.FTZ R10, R165, R6, !PT ;  /* 0x00000006a50a7209 */ /* 0x000fe20007810000 */
[----:B------:R-:W-:Y:S01]  /*17cf0*/  LDSM.16.MT88.4 R20, [R206+0x4080] ;  /* 0x00408000ce14783b */ /* 0x000fe20000004200 */
[C---:B------:R-:W-:Y:S02]  /*17d00*/  ISETP.GT.AND P1, PT, R156.reuse, 0x28, P1 ;  /* 0x000000289c00780c */ /* 0x040fe40000f24270 */
[----:B------:R-:W-:Y:S01]  /*17d10*/  PLOP3.LUT P0, PT, PT, PT, UP0, 0x40, 0x0 ;  /* 0x000000000000781c */ /* 0x000fe20003f0e808 */
[----:B------:R-:W-:Y:S01]  /*17d20*/  UISETP.GT.AND UP0, UPT, UR12, UR10, UPT ;  /* 0x0000000a0c00728c */ /* 0x000fe2000bf04270 */
[----:B------:R-:W-:Y:S01]  /*17d30*/  FMNMX.FTZ R10, R187, R10, !PT ;  /* 0x0000000abb0a7209 */ /* 0x000fe20007810000 */
[----:B------:R-:W-:Y:S01]  /*17d40*/  UIADD3 UR12, UR12, -0x1, URZ ;  /* 0xffffffff0c0c7890 */ /* 0x000fe2000fffe03f */
[C---:B------:R-:W-:Y:S02]  /*17d50*/  ISETP.LT.OR P1, PT, R157.reuse, 0x29, P1 ;  /* 0x000000299d00780c */ /* 0x040fe40000f21670 */
        /* <DEDUP_REMOVED lines=27> */
[----:B------:R-:W-:Y:S01]  /*17f10*/  MUFU.EX2 R176, R176 ;  /* 0x000000b000b07308 */ /* 0x000fe20000000800 */
        /* <DEDUP_REMOVED lines=8> */
[----:B------:R-:W-:Y:S01]  /*17fa0*/  FFMA.FTZ R233, R184, c[0x0][0x2d0], -R233 ;  /* 0x0000b400b8e97a23 */ /* 0x000fe200000108e9 */
[----:B------:R-:W-:Y:S02]  /*17fb0*/  FSEL R5, R156, RZ, P0 ;  /* 0x000000ff9c057208 */ /* 0x000fe40000000000 */
[----:B------:R-:W-:Y:S02]  /*17fc0*/  FSEL R182, R182, RZ, P0 ;  /* 0x000000ffb6b67208 */ /* 0x000fe40000000000 */
[----:B------:R-:W-:Y:S01]  /*17fd0*/  PLOP3.LUT P0, PT, PT, PT, UP0, 0x80, 0x0 ;  /* 0x000000000000781c */ /* 0x000fe20003f0f008 */
[----:B------:R-:W-:Y:S02]  /*17fe0*/  FADD.FTZ R5, -R5, R0 ;  /* 0x0000000005057221 */ /* 0x000fe40000010100 */
[--C-:B------:R-:W-:Y:S01]  /*17ff0*/  FFMA.FTZ R180, R13, c[0x0][0x2d0], -R182.reuse ;  /* 0x0000b4000db47a23 */ /* 0x100fe200000108b6 */
[----:B------:R-:W2:Y:S01]  /*18000*/  MUFU.EX2 R158, R158 ;  /* 0x0000009e009e7308 */ /* 0x000ea20000000800 */
[----:B------:R-:W3:Y:S01]  /*18010*/  LDSM.16.MT88.4 R12, [R208+0x4080] ;  /* 0x00408000d00c783b */ /* 0x000ee20000004200 */
[--C-:B------:R-:W-:Y:S02]  /*18020*/  FFMA.FTZ R181, R17, c[0x0][0x2d0], -R182.reuse ;  /* 0x0000b40011b57a23 */ /* 0x100fe400000108b6 */
[--C-:B------:R-:W-:Y:S02]  /*18030*/  FFMA.FTZ R179, R9, c[0x0][0x2d0], -R182.reuse ;  /* 0x0000b40009b37a23 */ /* 0x100fe400000108b6 */
[--C-:B------:R-:W-:Y:S02]  /*18040*/  FFMA.FTZ R178, R11, c[0x0][0x2d0], -R182.reuse ;  /* 0x0000b4000bb27a23 */ /* 0x100fe400000108b6 */
[----:B------:R-:W-:Y:S02]  /*18050*/  FMUL.FTZ R0, R5, c[0x0][0x2d0] ;  /* 0x0000b40005007a20 */ /* 0x000fe40000410000 */
[----:B------:R-:W4:Y:S01]  /*18060*/  MUFU.EX2 R2, R4 ;  /* 0x0000000400027308 */ /* 0x000f220000000800 */
[--C-:B------:R-:W-:Y:S02]  /*18070*/  FFMA.FTZ R238, R171, c[0x0][0x2d0], -R182.reuse ;  /* 0x0000b400abee7a23 */ /* 0x100fe400000108b6 */
[--C-:B------:R-:W-:Y:S01]  /*18080*/  FFMA.FTZ R239, R169, c[0x0][0x2d0], -R182.reuse ;  /* 0x0000b400a9ef7a23 */ /* 0x100fe200000108b6 */
[----:B-1----:R-:W-:Y:S01]  /*18090*/  F2FP.PACK_AB R160, R159, R176 ;  /* 0x000000b09fa0723e */ /* 0x002fe200000000ff */
[----:B------:R-:W-:Y:S01]  /*180a0*/  LDSM.16.MT88.4 R168, [R204+0x6080] ;  /* 0x00608000cca8783b */ /* 0x000fe20000004200 */
[--C-:B------:R-:W-:Y:S02]  /*180b0*/  FFMA.FTZ R241, R167, c[0x0][0x2d0], -R182.reuse ;  /* 0x0000b400a7f17a23 */ /* 0x100fe400000108b6 */
[--C-:B------:R-:W-:Y:S02]  /*180c0*/  FFMA.FTZ R240, R165, c[0x0][0x2d0], -R182.reuse ;  /* 0x0000b400a5f07a23 */ /* 0x100fe400000108b6 */
[----:B------:R-:W-:Y:S01]  /*180d0*/  MUFU.EX2 R181, R181 ;  /* 0x000000b500b57308 */ /* 0x000fe20000000800 */
[--C-:B------:R-:W-:Y:S02]  /*180e0*/  FFMA.FTZ R184, R187, c[0x0][0x2d0], -R182.reuse ;  /* 0x0000b400bbb87a23 */ /* 0x100fe400000108b6 */
[----:B------:R-:W-:Y:S01]  /*180f0*/  LDSM.16.MT88.4 R164, [R205+0x6080] ;  /* 0x00608000cda4783b */ /* 0x000fe20000004200 */
[----:B--2---:R-:W-:Y:S01]  /*18100*/  F2FP.PACK_AB R162, R177, R158 ;  /* 0x0000009eb1a2723e */ /* 0x004fe200000000ff */
[--C-:B------:R-:W-:Y:S02]  /*18110*/  FFMA.FTZ R185, R185, c[0x0][0x2d0], -R182.reuse ;  /* 0x0000b400b9b97a23 */ /* 0x100fe400000108b6 */
[--C-:B------:R-:W-:Y:S02]  /*18120*/  FFMA.FTZ R183, R183, c[0x0][0x2d0], -R182.reuse ;  /* 0x0000b400b7b77a23 */ /* 0x100fe400000108b6 */
[----:B------:R-:W-:Y:S01]  /*18130*/  FFMA.FTZ R182, R157, c[0x0][0x2d0], -R182 ;  /* 0x0000b4009db67a23 */ /* 0x000fe200000108b6 */
[----:B------:R-:W1:Y:S01]  /*18140*/  MUFU.EX2 R180, R180 ;  /* 0x000000b400b47308 */ /* 0x000e620000000800 */
[----:B------:R-:W-:Y:S01]  /*18150*/  MOV R157, R156 ;  /* 0x0000009c009d7202 */ /* 0x000fe20000000f00 */
[C---:B----4-:R-:W-:Y:S02]  /*18160*/  FMUL.FTZ R4, R2.reuse, R152 ;  /* 0x0000009802047220 */ /* 0x050fe40000410000 */
        /* <DEDUP_REMOVED lines=37> */
[C---:B---3--:R-:W-:Y:S03]  /*183c0*/  HMMA.16816.F32 R4, R160.reuse, R12, R4 ;  /* 0x0000000ca004723c */ /* 0x048fe60000001804 */
[----:B------:R-:W3:Y:S02]  /*183d0*/  LDSM.16.MT88.4 R132, [R204+0x4080] ;  /* 0x00408000cc84783b */ /* 0x000ee40000004200 */
        /* <DEDUP_REMOVED lines=8> */
[----:B------:R-:W-:Y:S01]  /*18460*/  MUFU.EX2 R238, R238 ;  /* 0x000000ee00ee7308 */ /* 0x000fe20000000800 */
[C---:B------:R-:W-:Y:S02]  /*18470*/  FMUL.FTZ R15, R0.reuse, R139 ;  /* 0x0000008b000f7220 */ /* 0x040fe40000410000 */
[C---:B------:R-:W-:Y:S02]  /*18480*/  FMUL.FTZ R26, R0.reuse, R150 ;  /* 0x00000096001a7220 */ /* 0x040fe40000410000 */
[C---:B------:R-:W-:Y:S01]  /*18490*/  FMUL.FTZ R27, R0.reuse, R151 ;  /* 0x00000097001b7220 */ /* 0x040fe20000410000 */
[----:B------:R-:W4:Y:S01]  /*184a0*/  LDSM.16.MT88.4 R136, [R208+0x5880] ;  /* 0x00588000d088783b */ /* 0x000f220000004200 */
[C---:B------:R-:W-:Y:S01]  /*184b0*/  FMUL.FTZ R30, R0.reuse, R30 ;  /* 0x0000001e001e7220 */ /* 0x040fe20000410000 */
[C---:B------:R-:W-:Y:S02]  /*184c0*/  HMMA.16816.F32 R12, R160.reuse, R20, R12 ;  /* 0x00000014a00c723c */ /* 0x040fe4000000180c */
[----:B------:R-:W5:Y:S01]  /*184d0*/  MUFU.EX2 R239, R239 ;  /* 0x000000ef00ef7308 */ /* 0x000f620000000800 */
        /* <DEDUP_REMOVED lines=10> */
[----:B------:R-:W-:Y:S01]  /*18580*/  LDSM.16.MT88.4 R144, [R205+0x4880] ;  /* 0x00488000cd90783b */ /* 0x000fe20000004200 */
        /* <DEDUP_REMOVED lines=17> */
[----:B------:R-:W3:Y:S03]  /*186a0*/  LDSM.16.MT88.4 R132, [R205+0x5880] ;  /* 0x00588000cd84783b */ /* 0x000ee60000004200 */
[C---:B------:R-:W-:Y:S02]  /*186b0*/  FMUL.FTZ R55, R0.reuse, R55 ;  /* 0x0000003700377220 */ /* 0x040fe40000410000 */
[C---:B------:R-:W-:Y:S01]  /*186c0*/  FMUL.FTZ R58, R0.reuse, R58 ;  /* 0x0000003a003a7220 */ /* 0x040fe20000410000 */
[----:B------:R-:W-:Y:S01]  /*186d0*/  MUFU.EX2 R186, R186 ;  /* 0x000000ba00ba7308 */ /* 0x000fe20000000800 */
[C---:B----4-:R-:W-:Y:S04]  /*186e0*/  HMMA.16816.F32 R36, R160.reuse, R136, R36 ;  /* 0x00000088a024723c */ /* 0x050fe80000001824 */
[----:B------:R-:W-:Y:S02]  /*186f0*/  FMUL.FTZ R59, R0, R59 ;  /* 0x0000003b003b7220 */ /* 0x000fe40000410000 */
[----:B------:R-:W-:Y:S02]  /*18700*/  FMUL.FTZ R61, R2, R61 ;  /* 0x0000003d023d7220 */ /* 0x000fe40000410000 */
[C---:B------:R-:W-:Y:S01]  /*18710*/  HMMA.16816.F32 R40, R160.reuse, R138, R40 ;  /* 0x0000008aa028723c */ /* 0x040fe20000001828 */
[----:B------:R-:W4:Y:S01]  /*18720*/  LDSM.16.MT88.4 R136, [R204+0x5880] ;  /* 0x00588000cc88783b */ /* 0x000f220000004200 */
[----:B------:R-:W-:Y:S02]  /*18730*/  MUFU.EX2 R233, R233 ;  /* 0x000000e900e97308 */ /* 0x000fe40000000800 */
[C---:B------:R-:W-:Y:S02]  /*18740*/  FMUL.FTZ R62, R0.reuse, R62 ;  /* 0x0000003e003e7220 */ /* 0x040fe40000410000 */
[----:B------:R-:W-:Y:S02]  /*18750*/  FMUL.FTZ R63, R0, R63 ;  /* 0x0000003f003f7220 */ /* 0x000fe40000410000 */
[C---:B------:R-:W-:Y:S04]  /*18760*/  HMMA.16816.F32 R44, R160.reuse, R140, R44 ;  /* 0x0000008ca02c723c */ /* 0x040fe8000000182c */
[C---:B------:R-:W-:Y:S01]  /*18770*/  FMUL.FTZ R64, R2.reuse, R64 ;  /* 0x0000004002407220 */ /* 0x040fe20000410000 */
[----:B------:R-:W-:Y:S01]  /*18780*/  MUFU.EX2 R184, R184 ;  /* 0x000000b800b87308 */ /* 0x000fe20000000800 */
[----:B------:R-:W-:Y:S02]  /*18790*/  FMUL.FTZ R65, R2, R65 ;  /* 0x0000004102417220 */ /* 0x000fe40000410000 */
[C---:B------:R-:W-:Y:S01]  /*187a0*/  HMMA.16816.F32 R48, R160.reuse, R142, R48 ;  /* 0x0000008ea030723c */ /* 0x040fe20000001830 */
[----:B------:R-:W1:Y:S03]  /*187b0*/  LDSM.16.MT88.4 R140, [R208+0x7080] ;  /* 0x00708000d08c783b */ /* 0x000e660000004200 */
[C---:B------:R-:W-:Y:S02]  /*187c0*/  FMUL.FTZ R66, R0.reuse, R66 ;  /* 0x0000004200427220 */ /* 0x040fe40000410000 */
[----:B------:R-:W-:Y:S01]  /*187d0*/  FMUL.FTZ R67, R0, R67 ;  /* 0x0000004300437220 */ /* 0x000fe20000410000 */
[----:B------:R-:W1:Y:S01]  /*187e0*/  MUFU.EX2 R185, R185 ;  /* 0x000000b900b97308 */ /* 0x000e620000000800 */
[C---:B------:R-:W-:Y:S01]  /*187f0*/  FMUL.FTZ R68, R2.reuse, R68 ;  /* 0x0000004402447220 */ /* 0x040fe20000410000 */
[C---:B---3--:R-:W-:Y:S03]  /*18800*/  HMMA.16816.F32 R52, R160.reuse, R132, R52 ;  /* 0x00000084a034723c */ /* 0x048fe60000001834 */
[----:B------:R-:W-:Y:S02]  /*18810*/  FMUL.FTZ R69, R2, R69 ;  /* 0x0000004502457220 */ /* 0x000fe40000410000 */
[C---:B------:R-:W-:Y:S02]  /*18820*/  FMUL.FTZ R70, R0.reuse, R70 ;  /* 0x0000004600467220 */ /* 0x040fe40000410000 */
[----:B------:R-:W-:Y:S01]  /*18830*/  FMUL.FTZ R71, R0, R71 ;  /* 0x0000004700477220 */ /* 0x000fe20000410000 */
[C---:B------:R-:W-:Y:S01]  /*18840*/  HMMA.16816.F32 R56, R160.reuse, R134, R56 ;  /* 0x00000086a038723c */ /* 0x040fe20000001838 */
[----:B------:R-:W3:Y:S01]  /*18850*/  LDSM.16.MT88.4 R132, [R206+0x7080] ;  /* 0x00708000ce84783b */ /* 0x000ee20000004200 */
[----:B------:R-:W-:Y:S02]  /*18860*/  MUFU.EX2 R183, R183 ;  /* 0x000000b700b77308 */ /* 0x000fe40000000800 */
[C---:B------:R-:W-:Y:S02]  /*18870*/  FMUL.FTZ R72, R2.reuse, R72 ;  /* 0x0000004802487220 */ /* 0x040fe40000410000 */
[----:B------:R-:W-:Y:S02]  /*18880*/  FMUL.FTZ R73, R2, R73 ;  /* 0x0000004902497220 */ /* 0x000fe40000410000 */
[C---:B----4-:R-:W-:Y:S04]  /*18890*/  HMMA.16816.F32 R60, R160.reuse, R136, R60 ;  /* 0x00000088a03c723c */ /* 0x050fe8000000183c */
[C---:B------:R-:W-:Y:S01]  /*188a0*/  FMUL.FTZ R74, R0.reuse, R74 ;  /* 0x0000004a004a7220 */ /* 0x040fe20000410000 */
[----:B------:R-:W4:Y:S01]  /*188b0*/  MUFU.EX2 R182, R182 ;  /* 0x000000b600b67308 */ /* 0x000f220000000800 */
[----:B------:R-:W-:Y:S02]  /*188c0*/  FMUL.FTZ R75, R0, R75 ;  /* 0x0000004b004b7220 */ /* 0x000fe40000410000 */
[C---:B------:R-:W-:Y:S01]  /*188d0*/  HMMA.16816.F32 R64, R160.reuse, R138, R64 ;  /* 0x0000008aa040723c */ /* 0x040fe20000001840 */
[----:B------:R-:W2:Y:S03]  /*188e0*/  LDSM.16.MT88.4 R136, [R205+0x7080] ;  /* 0x00708000cd88783b */ /* 0x000ea60000004200 */
        /* <DEDUP_REMOVED lines=78> */
[----:B------:R-:W-:Y:S01]  /*18dd0*/  FFMA.FTZ R176, R2, R229, R176 ;  /* 0x000000e502b07223 */ /* 0x000fe200000100b0 */
[----:B------:R-:W-:Y:S01]  /*18de0*/  MOV R2, R3 ;  /* 0x0000000300027202 */ /* 0x000fe20000000f00 */
[----:B------:R-:W-:Y:S01]  /*18df0*/  FFMA.FTZ R181, R0, R225, R181 ;  /* 0x000000e100b57223 */ /* 0x000fe200000100b5 */
[----:B------:R-:W-:Y:S01]  /*18e00*/  F2FP.PACK_AB R132, R235, R234 ;  /* 0x000000eaeb84723e */ /* 0x000fe200000000ff */
[----:B------:R-:W-:Y:S01]  /*18e10*/  FADD.FTZ R159, R159, R176 ;  /* 0x000000b09f9f7221 */ /* 0x000fe20000010000 */
[----:B------:R-:W-:Y:S01]  /*18e20*/  HMMA.16816.F32 R128, R160, R134, R128 ;  /* 0x00000086a080723c */ /* 0x000fe20000001880 */
[----:B------:R-:W3:Y:S02]  /*18e30*/  LDSM.16.MT88.4 R160, [R206+0x6080] ;  /* 0x00608000cea0783b */ /* 0x000ee40000004200 */
[----:B-----5:R-:W-:Y:S01]  /*18e40*/  F2FP.PACK_AB R133, R239, R238 ;  /* 0x000000eeef85723e */ /* 0x020fe200000000ff */
[----:B------:R-:W-:Y:S02]  /*18e50*/  FADD.FTZ R180, R180, R181 ;  /* 0x000000b5b4b47221 */ /* 0x000fe40000010000 */
[----:B------:R-:W-:Y:S01]  /*18e60*/  FADD.FTZ R158, R158, R159 ;  /* 0x0000009f9e9e7221 */ /* 0x000fe20000010000 */
[----:B------:R-:W-:Y:S02]  /*18e70*/  F2FP.PACK_AB R134, R236, R237 ;  /* 0x000000edec86723e */ /* 0x000fe400000000ff */
[----:B------:R-:W-:Y:S03]  /*18e80*/  F2FP.PACK_AB R135, R240, R241 ;  /* 0x000000f1f087723e */ /* 0x000fe600000000ff */
[----:B------:R-:W-:Y:S04]  /*18e90*/  FADD.FTZ R177, R177, R158 ;  /* 0x0000009eb1b17221 */ /* 0x000fe80000010000 */
[C---:B--2---:R-:W-:Y:S05]  /*18ea0*/  HMMA.16816.F32 R4, R132.reuse, R136, R4 ;  /* 0x000000888404723c */ /* 0x044fea0000001804 */
[----:B------:R-:W-:Y:S03]  /*18eb0*/  FADD.FTZ R234, R234, R177 ;  /* 0x000000b1eaea7221 */ /* 0x000fe60000010000 */
        /* <DEDUP_REMOVED lines=8> */
[C---:B------:R-:W-:Y:S08]  /*18f40*/  HMMA.16816.F32 R20, R132.reuse, R144, R20 ;  /* 0x000000908414723c */ /* 0x040ff00000001814 */
[C---:B------:R-:W-:Y:S01]  /*18f50*/  HMMA.16816.F32 R24, R132.reuse, R146, R24 ;  /* 0x000000928418723c */ /* 0x040fe20000001818 */
[----:B------:R-:W5:Y:S07]  /*18f60*/  LDSM.16.MT88.4 R144, [R204+0x7880] ;  /* 0x00788000cc90783b */ /* 0x000f6e0000004200 */
[C---:B------:R-:W-:Y:S08]  /*18f70*/  HMMA.16816.F32 R28, R132.reuse, R148, R28 ;  /* 0x00000094841c723c */ /* 0x040ff0000000181c */
[C---:B------:R-:W-:Y:S01]  /*18f80*/  HMMA.16816.F32 R32, R132.reuse, R150, R32 ;  /* 0x000000968420723c */ /* 0x040fe20000001820 */
[----:B------:R-:W1:Y:S07]  /*18f90*/  LDSM.16.MT88.4 R148, [R208+0x9080] ;  /* 0x00908000d094783b */ /* 0x000e6e0000004200 */
[C---:B------:R-:W-:Y:S08]  /*18fa0*/  HMMA.16816.F32 R36, R132.reuse, R152, R36 ;  /* 0x000000988424723c */ /* 0x040ff00000001824 */
[C---:B------:R-:W-:Y:S01]  /*18fb0*/  HMMA.16816.F32 R40, R132.reuse, R154, R40 ;  /* 0x0000009a8428723c */ /* 0x040fe20000001828 */
[----:B------:R-:W-:Y:S07]  /*18fc0*/  LDSM.16.MT88.4 R152, [R205+0x9080] ;  /* 0x00908000cd98783b */ /* 0x000fee0000004200 */
[C---:B---3--:R-:W-:Y:S07]  /*18fd0*/  HMMA.16816.F32 R44, R132.reuse, R160, R44 ;  /* 0x000000a0842c723c */ /* 0x048fee000000182c */
[----:B------:R-:W-:Y:S01]  /*18fe0*/  F2FP.PACK_AB R160, R231, R232 ;  /* 0x000000e8e7a0723e */ /* 0x000fe200000000ff */
[C---:B------:R-:W-:Y:S04]  /*18ff0*/  HMMA.16816.F32 R48, R132.reuse, R162, R48 ;  /* 0x000000a28430723c */ /* 0x040fe80000001830 */
[----:B------:R-:W-:Y:S01]  /*19000*/  F2FP.PACK_AB R161, R185, R184 ;  /* 0x000000b8b9a1723e */ /* 0x000fe200000000ff */
[----:B------:R-:W-:Y:S02]  /*19010*/  FADD.FTZ R232, R232, R237 ;  /* 0x000000ede8e87221 */ /* 0x000fe40000010000 */
[----:B------:R-:W-:Y:S01]  /*19020*/  F2FP.PACK_AB R162, R233, R186 ;  /* 0x000000bae9a2723e */ /* 0x000fe200000000ff */
[C---:B------:R-:W-:Y:S04]  /*19030*/  HMMA.16816.F32 R52, R132.reuse, R164, R52 ;  /* 0x000000a48434723c */ /* 0x040fe80000001834 */
[----:B----4-:R-:W-:Y:S01]  /*19040*/  F2FP.PACK_AB R163, R182, R183 ;  /* 0x000000b7b6a3723e */ /* 0x010fe200000000ff */
[----:B------:R-:W-:Y:S03]  /*19050*/  FADD.FTZ R231, R231, R232 ;  /* 0x000000e8e7e77221 */ /* 0x000fe60000010000 */
[C---:B------:R-:W-:Y:S01]  /*19060*/  HMMA.16816.F32 R56, R132.reuse, R166, R56 ;  /* 0x000000a68438723c */ /* 0x040fe20000001838 */
[----:B------:R-:W-:Y:S03]  /*19070*/  LDSM.16.MT88.4 R164, [R204+0x5080] ;  /* 0x00508000cca4783b */ /* 0x000fe60000004200 */
[----:B------:R-:W-:Y:S04]  /*19080*/  FADD.FTZ R186, R186, R231 ;  /* 0x000000e7baba7221 */ /* 0x000fe80000010000 */
[C---:B------:R-:W-:Y:S04]  /*19090*/  HMMA.16816.F32 R60, R132.reuse, R168, R60 ;  /* 0x000000a8843c723c */ /* 0x040fe8000000183c */
[----:B------:R-:W-:Y:S04]  /*190a0*/  FADD.FTZ R229, R233, R186 ;  /* 0x000000bae9e57221 */ /* 0x000fe80000010000 */
[C---:B------:R-:W-:Y:S01]  /*190b0*/  HMMA.16816.F32 R64, R132.reuse, R170, R64 ;  /* 0x000000aa8440723c */ /* 0x040fe20000001840 */
[----:B------:R-:W-:Y:S07]  /*190c0*/  LDSM.16.MT88.4 R168, [R208+0x6880] ;  /* 0x00688000d0a8783b */ /* 0x000fee0000004200 */
[C---:B------:R-:W-:Y:S08]  /*190d0*/  HMMA.16816.F32 R68, R132.reuse, R172, R68 ;  /* 0x000000ac8444723c */ /* 0x040ff00000001844 */
[C---:B------:R-:W-:Y:S01]  /*190e0*/  HMMA.16816.F32 R72, R132.reuse, R174, R72 ;  /* 0x000000ae8448723c */ /* 0x040fe20000001848 */
[----:B------:R-:W-:Y:S07]  /*190f0*/  LDSM.16.MT88.4 R172, [R208+0x9880] ;  /* 0x00988000d0ac783b */ /* 0x000fee0000004200 */
[C---:B--2---:R-:W-:Y:S08]  /*19100*/  HMMA.16816.F32 R76, R132.reuse, R136, R76 ;  /* 0x00000088844c723c */ /* 0x044ff0000000184c */
[C---:B------:R-:W-:Y:S01]  /*19110*/  HMMA.16816.F32 R80, R132.reuse, R138, R80 ;  /* 0x0000008a8450723c */ /* 0x040fe20000001850 */
[----:B------:R-:W2:Y:S07]  /*19120*/  LDSM.16.MT88.4 R136, [R206+0x9080] ;  /* 0x00908000ce88783b */ /* 0x000eae0000004200 */
[C---:B-1----:R-:W-:Y:S08]  /*19130*/  HMMA.16816.F32 R84, R132.reuse, R140, R84 ;  /* 0x0000008c8454723c */ /* 0x042ff00000001854 */
[C---:B------:R-:W-:Y:S01]  /*19140*/  HMMA.16816.F32 R88, R132.reuse, R142, R88 ;  /* 0x0000008e8458723c */ /* 0x040fe20000001858 */
[----:B------:R-:W1:Y:S07]  /*19150*/  LDSM.16.MT88.4 R140, [R204+0x9080] ;  /* 0x00908000cc8c783b */ /* 0x000e6e0000004200 */
[C---:B-----5:R-:W-:Y:S08]  /*19160*/  HMMA.16816.F32 R92, R132.reuse, R144, R92 ;  /* 0x00000090845c723c */ /* 0x060ff0000000185c */
        /* <DEDUP_REMOVED lines=8> */
[C---:B------:R-:W-:Y:S08]  /*191f0*/  HMMA.16816.F32 R116, R132.reuse, R152, R116 ;  /* 0x000000988474723c */ /* 0x040ff00000001874 */
[C---:B------:R-:W-:Y:S08]  /*19200*/  HMMA.16816.F32 R120, R132.reuse, R154, R120 ;  /* 0x0000009a8478723c */ /* 0x040ff00000001878 */
[C---:B-1----:R-:W-:Y:S08]  /*19210*/  HMMA.16816.F32 R124, R132.reuse, R140, R124 ;  /* 0x0000008c847c723c */ /* 0x042ff0000000187c */
[----:B------:R-:W-:Y:S08]  /*19220*/  HMMA.16816.F32 R128, R132, R142, R128 ;  /* 0x0000008e8480723c */ /* 0x000ff00000001880 */
[C---:B--2---:R-:W-:Y:S01]  /*19230*/  HMMA.16816.F32 R152, R160.reuse, R136, R4 ;  /* 0x00000088a098723c */ /* 0x044fe20000001804 */
        /* <DEDUP_REMOVED lines=43> */
[----:B------:R-:W-:Y:S01]  /*194f0*/  FADD.FTZ R0, R239, R0 ;  /* 0x00000000ef007221 */ /* 0x000fe20000010000 */
[----:B------:R-:W-:Y:S03]  /*19500*/  HMMA.16816.F32 R128, R160, R10, R128 ;  /* 0x0000000aa080723c */ /* 0x000fe60000001880 */
[----:B------:R-:W-:Y:S01]  /*19510*/  FADD.FTZ R5, R241, R0 ;  /* 0x00000000f1057221 */ /* 0x000fe20000010000 */
[----:B------:R-:W-:Y:S03]  /*19520*/  MOV R0, R156 ;  /* 0x0000009c00007202 */ /* 0x000fe60000000f00 */
[----:B------:R-:W-:Y:S05]  /*19530*/  FADD.FTZ R5, R240, R5 ;  /* 0x00000005f0057221 */ /* 0x000fea0000010000 */
[----:B------:R-:W-:Y:S04]  /*19540*/  FADD.FTZ R184, R184, R5 ;  /* 0x00000005b8b87221 */ /* 0x000fe80000010000 */
[----:B------:R-:W-:Y:S04]  /*19550*/  FADD.FTZ R184, R185, R184 ;  /* 0x000000b8b9b87221 */ /* 0x000fe80000010000 */
[----:B------:R-:W-:Y:S04]  /*19560*/  FADD.FTZ R183, R183, R184 ;  /* 0x000000b8b7b77221 */ /* 0x000fe80000010000 */
[----:B------:R-:W-:Y:S01]  /*19570*/  FADD.FTZ R225, R182, R183 ;  /* 0x000000b7b6e17221 */ /* 0x000fe20000010000 */
[----:B------:R-:W-:-:S05]  /*19580*/  @P0 BRA `(.L_x_2691) ;  /* 0xffffc71000000947 */ /* 0x000fca000383ffff */
.L_x_2680:
[----:B------:R-:W1:Y:S01]  /*19590*/  S2UR UR7, SR_CTAID.X ;  /* 0x00000000000779c3 */ /* 0x000e620000002500 */
[----:B------:R-:W-:-:S02]  /*195a0*/  UISETP.NE.AND UP1, UPT, UR26, URZ, UPT ;  /* 0x0000003f1a00728c */ /* 0x000fc4000bf25270 */
[----:B------:R-:W-:Y:S02]  /*195b0*/  UISETP.NE.AND UP0, UPT, UR25, URZ, UPT ;  /* 0x0000003f1900728c */ /* 0x000fe4000bf05270 */
[----:B------:R-:W-:-:S04]  /*195c0*/  ULDC.64 UR4, c[0x0][0x2c8] ;  /* 0x0000b20000047ab9 */ /* 0x000fc80000000a00 */
        /* <DEDUP_REMOVED lines=21> */
.L_x_2693:
[----:B------:R-:W-:Y:S02]  /*19720*/  ULDC UR4, c[0x0][0x32c] ;  /* 0x0000cb0000047ab9 */ /* 0x000fe40000000800 */
[----:B------:R-:W-:-:S03]  /*19730*/  UISETP.NE.AND UP0, UPT, UR4, 0x1, UPT ;  /* 0x000000010400788c */ /* 0x000fc6000bf05270 */
[----:B------:R-:W-:Y:S02]  /*19740*/  ULDC.64 UR4, c[0x0][0x330] ;  /* 0x0000cc0000047ab9 */ /* 0x000fe40000000a00 */
[----:B------:R-:W-:-:S07]  /*19750*/  UIMAD.WIDE.U32 UR18, UR10, UR4, URZ ;  /* 0x000000040a1272a5 */ /* 0x000fce000f8e003f */
[----:B------:R-:W-:Y:S02]  /*19760*/  @UP0 UMOV UR11, UR19 ;  /* 0x00000013000b0c82 */ /* 0x000fe40008000000 */
[----:B------:R-:W-:Y:S02]  /*19770*/  @UP0 USHF.R.U32.HI UR10, URZ, UR5, UR11 ;  /* 0x000000053f0a0299 */ /* 0x000fe4000801160b */
.L_x_2694:
[----:B------:R-:W-:Y:S02]  /*19780*/  ULDC UR4, c[0x0][0x32c] ;  /* 0x0000cb0000047ab9 */ /* 0x000fe40000000800 */
[----:B------:R-:W-:-:S04]  /*19790*/  UIMAD UR4, UR10, UR4, URZ ;  /* 0x000000040a0472a4 */ /* 0x000fc8000f8e023f */
[----:B------:R-:W-:-:S04]  /*197a0*/  UISETP.LT.AND UP0, UPT, UR7, UR4, UPT ;  /* 0x000000040700728c */ /* 0x000fc8000bf01270 */
[----:B------:R-:W-:-:S04]  /*197b0*/  USEL UR7, UR7, UR4, !UP0 ;  /* 0x0000000407077287 */ /* 0x000fc8000c000000 */
.L_x_2692:
        /* <DEDUP_REMOVED lines=9> */
[C---:B------:R-:W-:Y:S02]  /*19850*/  IADD3 RZ, P0, R216.reuse, 0x40, RZ ;  /* 0x00000040d8ff7810 */ /* 0x040fe40007f1e0ff */
[----:B------:R-:W-:Y:S02]  /*19860*/  IADD3 RZ, P1, R216, 0x80, RZ ;  /* 0x00000080d8ff7810 */ /* 0x000fe40007f3e0ff */
[----:B------:R-:W-:Y:S01]  /*19870*/  IADD3 RZ, P2, R220, 0x40, RZ ;  /* 0x00000040dcff7810 */ /* 0x000fe20007f5e0ff */
[--C-:B------:R-:W-:Y:S01]  /*19880*/  IMAD.X R235, RZ, RZ, R223.reuse, P0 ;  /* 0x000000ffffeb7224 */ /* 0x100fe200000e06df */
[----:B------:R-:W-:Y:S01]  /*19890*/  IADD3 RZ, P0, R216, 0xc0, RZ ;  /* 0x000000c0d8ff7810 */ /* 0x000fe20007f1e0ff */
[----:B------:R-:W-:Y:S01]  /*198a0*/  IMAD.X R234, RZ, RZ, R223, P1 ;  /* 0x000000ffffea7224 */ /* 0x000fe200008e06df */
[C---:B------:R-:W-:Y:S01]  /*198b0*/  IADD3 RZ, P1, R220.reuse, 0x80, RZ ;  /* 0x00000080dcff7810 */ /* 0x040fe20007f3e0ff */
[----:B------:R-:W-:Y:S02]  /*198c0*/  IMAD.X R232, RZ, RZ, R227, P2 ;  /* 0x000000ffffe87224 */ /* 0x000fe400010e06e3 */
[----:B------:R-:W-:Y:S01]  /*198d0*/  IMAD.X R233, RZ, RZ, R223, P0 ;  /* 0x000000ffffe97224 */ /* 0x000fe200000e06df */
[----:B------:R-:W-:Y:S01]  /*198e0*/  IADD3 RZ, P0, R220, 0xc0, RZ ;  /* 0x000000c0dcff7810 */ /* 0x000fe20007f1e0ff */
[----:B------:R-:W-:-:S04]  /*198f0*/  IMAD.X R231, RZ, RZ, R227, P1 ;  /* 0x000000ffffe77224 */ /* 0x000fc800008e06e3 */
[----:B------:R-:W-:Y:S02]  /*19900*/  IMAD.X R230, RZ, RZ, R227, P0 ;  /* 0x000000ffffe67224 */ /* 0x000fe400000e06e3 */
.L_x_2698:
[----:B------:R-:W-:Y:S04]  /*19910*/  DEPBAR.LE SB0, 0x0 ;  /* 0x000080000000791a */ /* 0x000fe80000000000 */
[----:B------:R-:W-:Y:S01]  /*19920*/  BAR.SYNC.DEFER_BLOCKING 0x0 ;  /* 0x0000000000007b1d */ /* 0x000fe20000010000 */
[----:B------:R-:W-:Y:S01]  /*19930*/  UISETP.GT.AND UP0, UPT, UR6, UR12, UPT ;  /* 0x0000000c0600728c */ /* 0x000fe2000bf04270 */
[----:B------:R-:W-:Y:S05]  /*19940*/  MOV R0, R3 ;  /* 0x0000000300007202 */ /* 0x000fea0000000f00 */
        /* <DEDUP_REMOVED lines=10> */
[----:B------:R-:W-:Y:S01]  /*199f0*/  LOP3.LUT P2, RZ, R215, 0x1, RZ, 0xc0, !PT ;  /* 0x00000001d7ff7812 */ /* 0x000fe2000784c0ff */
[----:B------:R-:W-:Y:S01]  /*19a00*/  USHF.R.S32.HI UR10, URZ, 0x1f, UR12 ;  /* 0x0000001f3f0a7899 */ /* 0x000fe2000801140c */
[C---:B------:R-:W-:Y:S01]  /*19a10*/  IADD3 R2, R216.reuse, 0x40, RZ ;  /* 0x00000040d8027810 */ /* 0x040fe20007ffe0ff */
[----:B------:R-:W-:Y:S01]  /*19a20*/  ULDC.64 UR4, c[0x0][0x208] ;  /* 0x0000820000047ab9 */ /* 0x000fe20000000a00 */
[C---:B------:R-:W-:Y:S01]  /*19a30*/  IADD3 R4, R216.reuse, 0xc0, RZ ;  /* 0x000000c0d8047810 */ /* 0x040fe20007ffe0ff */
[----:B------:R-:W-:Y:S01]  /*19a40*/  UIMAD UR10, UR10, UR4, URZ ;  /* 0x000000040a0a72a4 */ /* 0x000fe2000f8e023f */
[----:B------:R-:W-:Y:S01]  /*19a50*/  @!P3 IMAD.MOV.U32 R5, RZ, RZ, c[0x0][0x208] ;  /* 0x00008200ff05b624 */ /* 0x000fe200078e00ff */
[----:B------:R-:W-:Y:S01]  /*19a60*/  UIMAD.WIDE.U32 UR18, UR12, UR4, URZ ;  /* 0x000000040c1272a5 */ /* 0x000fe2000f8e003f */
[----:B------:R-:W-:Y:S01]  /*19a70*/  @!P3 IMAD.MOV.U32 R10, RZ, RZ, c[0x0][0x20c] ;  /* 0x00008300ff0ab624 */ /* 0x000fe200078e00ff */
[----:B------:R-:W-:Y:S04]  /*19a80*/  UIMAD UR10, UR12, UR5, UR10 ;  /* 0x000000050c0a72a4 */ /* 0x000fe8000f8e020a */
[----:B------:R-:W-:Y:S02]  /*19a90*/  UIADD3 UR4, UR19, UR10, URZ ;  /* 0x0000000a13047290 */ /* 0x000fe4000fffe03f */
[----:B------:R-:W-:Y:S02]  /*19aa0*/  UIMAD.WIDE.U32 UR10, UR18, 0x30, URZ ;  /* 0x00000030120a78a5 */ /* 0x000fe4000f8e003f */
[----:B------:R-:W-:Y:S04]  /*19ab0*/  UIMAD UR4, UR4, 0x30, URZ ;  /* 0x00000030040478a4 */ /* 0x000fe8000f8e023f */
[----:B------:R-:W-:Y:S01]  /*19ac0*/  IADD3 R8, P1, R216, UR10, RZ ;  /* 0x0000000ad8087c10 */ /* 0x000fe2000ff3e0ff */
[----:B------:R-:W-:Y:S01]  /*19ad0*/  UIADD3 UR4, UR11, UR4, URZ ;  /* 0x000000040b047290 */ /* 0x000fe2000fffe03f */
[----:B------:R-:W-:Y:S05]  /*19ae0*/  @!P3 LEA R11, P0, R5, UR10, 0x5 ;  /* 0x0000000a050bbc11 */ /* 0x000fea000f8028ff */
[----:B------:R-:W-:Y:S02]  /*19af0*/  IADD3.X R7, R223, UR4, RZ, P1, !PT ;  /* 0x00000004df077c10 */ /* 0x000fe40008ffe4ff */
[----:B------:R-:W-:Y:S02]  /*19b00*/  LEA R22, P1, R8, c[0x0][0x1f8], 0x1 ;  /* 0x00007e0008167a11 */ /* 0x000fe400078208ff */
[----:B------:R-:W-:Y:S02]  /*19b10*/  @!P3 LEA.HI.X R10, R5, UR4, R10, 0x5, P0 ;  /* 0x00000004050abc11 */ /* 0x000fe400080f2c0a */
[----:B------:R-:W-:Y:S02]  /*19b20*/  IADD3 R9, P0, R2, UR10, RZ ;  /* 0x0000000a02097c10 */ /* 0x000fe4000ff1e0ff */
        /* <DEDUP_REMOVED lines=18> */
[C---:B------:R-:W-:Y:S01]  /*19c50*/  LEA R12, P0, R9.reuse, c[0x0][0x1f8], 0x1 ;  /* 0x00007e00090c7a11 */ /* 0x040fe200078008ff */
[----:B------:R-:W-:Y:S01]  /*19c60*/  @!P3 IMAD.X R7, R10, 0x1, R223, P1 ;  /* 0x000000010a07b824 */ /* 0x000fe200008e06df */
[C---:B------:R-:W-:Y:S02]  /*19c70*/  @!P3 LEA R158, P1, R6.reuse, c[0x0][0x1f8], 0x1 ;  /* 0x00007e00069eba11 */ /* 0x040fe400078208ff */
[----:B------:R-:W-:Y:S02]  /*19c80*/  LEA.HI.X R13, R9, c[0x0][0x1fc], R8, 0x1, P0 ;  /* 0x00007f00090d7a11 */ /* 0x000fe400000f0c08 */
[C---:B------:R-:W-:Y:S02]  /*19c90*/  @!P3 IADD3 R9, P0, R11.reuse, R2, RZ ;  /* 0x000000020b09b210 */ /* 0x040fe40007f1e0ff */
[----:B------:R-:W-:Y:S01]  /*19ca0*/  @!P3 LEA.HI.X R159, R6, c[0x0][0x1fc], R7, 0x1, P1 ;  /* 0x00007f00069fba11 */ /* 0x000fe200008f0c07 */
[----:B------:R4:W-:Y:S01]  /*19cb0*/  LDGSTS.E.BYPASS.LTC128B.128 [R218+0x8880], [R12.64], !P4 ;  /* 0x088800000cda7fae */ /* 0x0009e2000e101d5e */
[----:B------:R-:W-:Y:S01]  /*19cc0*/  @!P3 IADD3 R5, P1, R11, R5, RZ ;  /* 0x000000050b05b210 */ /* 0x000fe20007f3e0ff */
[C---:B------:R-:W-:Y:S01]  /*19cd0*/  @!P3 IMAD.X R2, R10.reuse, 0x1, R235, P0 ;  /* 0x000000010a02b824 */ /* 0x040fe200000e06eb */
[C---:B------:R-:W-:Y:S02]  /*19ce0*/  @!P3 LEA R8, P0, R9.reuse, c[0x0][0x1f8], 0x1 ;  /* 0x00007e000908ba11 */ /* 0x040fe400078008ff */
[----:B------:R4:W-:Y:S02]  /*19cf0*/  @!P3 LDGSTS.E.BYPASS.LTC128B.128 [R218+0x5080], [R158.64], !P2 ;  /* 0x050800009edabfae */ /* 0x0009e4000d101d5e */
[----:B------:R-:W-:Y:S01]  /*19d00*/  @!P3 LEA.HI.X R9, R9, c[0x0][0x1fc], R2, 0x1, P0 ;  /* 0x00007f000909ba11 */ /* 0x000fe200000f0c02 */
[C---:B------:R-:W-:Y:S01]  /*19d10*/  @!P3 IMAD.X R2, R10.reuse, 0x1, R234, P1 ;  /* 0x000000010a02b824 */ /* 0x040fe200008e06ea */
[----:B------:R-:W-:Y:S02]  /*19d20*/  @!P3 IADD3 R4, P0, R11, R4, RZ ;  /* 0x000000040b04b210 */ /* 0x000fe40007f1e0ff */
        /* <DEDUP_REMOVED lines=8> */
.L_x_2696:
[C---:B--234-:R-:W-:Y:S01]  /*19db0*/  HMMA.16816.F32 R4, R160.reuse, R164, RZ ;  /* 0x000000a4a004723c */ /* 0x05cfe200000018ff */
[----:B------:R-:W-:Y:S01]  /*19dc0*/  LDSM.16.M88.4 R184, [R207+0xa080] ;  /* 0x00a08000cfb8783b */ /* 0x000fe20000000200 */
[----:B------:R-:W-:Y:S04]  /*19dd0*/  UISETP.GT.AND UP0, UPT, UR12, UR6, UPT ;  /* 0x000000060c00728c */ /* 0x000fe8000bf04270 */
[----:B------:R-:W0:Y:S02]  /*19de0*/  LDGDEPBAR ;  /* 0x00000000000079af */ /* 0x000e240000000000 */
[C---:B------:R-:W-:Y:S01]  /*19df0*/  HMMA.16816.F32 R8, R160.reuse, R166, RZ ;  /* 0x000000a6a008723c */ /* 0x040fe200000018ff */
[----:B------:R-:W-:Y:S02]  /*19e00*/  PLOP3.LUT P0, PT, PT, PT, UP0, 0x80, 0x0 ;  /* 0x000000000000781c */ /* 0x000fe40003f0f008 */
[----:B------:R-:W2:Y:S05]  /*19e10*/  LDSM.16.M88.4 R164, [R210] ;  /* 0x00000000d2a4783b */ /* 0x000eaa0000000200 */
[C---:B------:R-:W-:Y:S01]  /*19e20*/  HMMA.16816.F32 R12, R160.reuse, R16, RZ ;  /* 0x00000010a00c723c */ /* 0x040fe200000018ff */
[----:B------:R-:W-:Y:S07]  /*19e30*/  LDSM.16.M88.4 R188, [R207+0xb080] ;  /* 0x00b08000cfbc783b */ /* 0x000fee0000000200 */
[C---:B------:R-:W-:Y:S08]  /*19e40*/  HMMA.16816.F32 R16, R160.reuse, R18, RZ ;  /* 0x00000012a010723c */ /* 0x040ff000000018ff */
[C---:B-1----:R-:W-:Y:S08]  /*19e50*/  HMMA.16816.F32 R20, R160.reuse, R24, RZ ;  /* 0x00000018a014723c */ /* 0x042ff000000018ff */
[----:B------:R-:W-:Y:S01]  /*19e60*/  HMMA.16816.F32 R24, R160, R26, RZ ;  /* 0x0000001aa018723c */ /* 0x000fe200000018ff */
[----:B------:R-:W1:Y:S07]  /*19e70*/  LDSM.16.M88.4 R160, [R207+0xa880] ;  /* 0x00a88000cfa0783b */ /* 0x000e6e0000000200 */
[C---:B------:R-:W-:Y:S08]  /*19e80*/  HMMA.16816.F32 R4, R168.reuse, R172, R4 ;  /* 0x000000aca804723c */ /* 0x040ff00000001804 */
[C---:B------:R-:W-:Y:S01]  /*19e90*/  HMMA.16816.F32 R8, R168.reuse, R174, R8 ;  /* 0x000000aea808723c */ /* 0x040fe20000001808 */
[----:B------:R-:W-:Y:S07]  /*19ea0*/  LDSM.16.M88.4 R172, [R209] ;  /* 0x00000000d1ac783b */ /* 0x000fee0000000200 */
[C---:B------:R-:W-:Y:S08]  /*19eb0*/  HMMA.16816.F32 R12, R168.reuse, R176, R12 ;  /* 0x000000b0a80c723c */ /* 0x040ff0000000180c */
[C---:B------:R-:W-:Y:S01]  /*19ec0*/  HMMA.16816.F32 R16, R168.reuse, R178, R16 ;  /* 0x000000b2a810723c */ /* 0x040fe20000001810 */
[----:B------:R-:W3:Y:S07]  /*19ed0*/  LDSM.16.M88.4 R176, [R201] ;  /* 0x00000000c9b0783b */ /* 0x000eee0000000200 */
[C---:B------:R-:W-:Y:S08]  /*19ee0*/  HMMA.16816.F32 R20, R168.reuse, R180, R20 ;  /* 0x000000b4a814723c */ /* 0x040ff00000001814 */
[----:B------:R-:W-:Y:S01]  /*19ef0*/  HMMA.16816.F32 R24, R168, R182, R24 ;  /* 0x000000b6a818723c */ /* 0x000fe20000001818 */
[----:B------:R-:W4:Y:S05]  /*19f00*/  LDSM.16.M88.4 R168, [R201+0x800] ;  /* 0x00080000c9a8783b */ /* 0x000f2a0000000200 */
[----:B------:R-:W5:Y:S02]  /*19f10*/  LDSM.16.M88.4 R180, [R201+0x1000] ;  /* 0x00100000c9b4783b */ /* 0x000f640000000200 */
[C---:B--2---:R-:W-:Y:S08]  /*19f20*/  HMMA.16816.F32 R4, R164.reuse, R184, R4 ;  /* 0x000000b8a404723c */ /* 0x044ff00000001804 */
[C---:B------:R-:W-:Y:S01]  /*19f30*/  HMMA.16816.F32 R8, R164.reuse, R186, R8 ;  /* 0x000000baa408723c */ /* 0x040fe20000001808 */
[----:B------:R-:W-:Y:S07]  /*19f40*/  LDSM.16.M88.4 R184, [R213+0xb880] ;  /* 0x00b88000d5b8783b */ /* 0x000fee0000000200 */
[C---:B-1----:R-:W-:Y:S08]  /*19f50*/  HMMA.16816.F32 R12, R164.reuse, R160, R12 ;  /* 0x000000a0a40c723c */ /* 0x042ff0000000180c */
[C---:B------:R-:W-:Y:S01]  /*19f60*/  HMMA.16816.F32 R16, R164.reuse, R162, R16 ;  /* 0x000000a2a410723c */ /* 0x040fe20000001810 */
[----:B------:R-:W1:Y:S07]  /*19f70*/  LDSM.16.M88.4 R160, [R214+0x4000] ;  /* 0x00400000d6a0783b */ /* 0x000e6e0000000200 */
[C---:B------:R-:W-:Y:S08]  /*19f80*/  HMMA.16816.F32 R20, R164.reuse, R188, R20 ;  /* 0x000000bca414723c */ /* 0x040ff00000001814 */
[----:B------:R-:W-:Y:S01]  /*19f90*/  HMMA.16816.F32 R24, R164, R190, R24 ;  /* 0x000000bea418723c */ /* 0x000fe20000001818 */
[----:B------:R-:W2:Y:S05]  /*19fa0*/  LDSM.16.M88.4 R164, [R213+0xc080] ;  /* 0x00c08000d5a4783b */ /* 0x000eaa0000000200 */
[----:B------:R-:W1:Y:S02]  /*19fb0*/  LDSM.16.M88.4 R188, [R213+0xc880] ;  /* 0x00c88000d5bc783b */ /* 0x000e640000000200 */
[C---:B---3--:R-:W-:Y:S08]  /*19fc0*/  HMMA.16816.F32 R4, R172.reuse, R176, R4 ;  /* 0x000000b0ac04723c */ /* 0x048ff00000001804 */
[C---:B------:R-:W-:Y:S01]  /*19fd0*/  HMMA.16816.F32 R8, R172.reuse, R178, R8 ;  /* 0x000000b2ac08723c */ /* 0x040fe20000001808 */
[----:B------:R-:W-:Y:S07]  /*19fe0*/  LDSM.16.M88.4 R176, [R200] ;  /* 0x00000000c8b0783b */ /* 0x000fee0000000200 */
[C---:B----4-:R-:W-:Y:S08]  /*19ff0*/  HMMA.16816.F32 R12, R172.reuse, R168, R12 ;  /* 0x000000a8ac0c723c */ /* 0x050ff0000000180c */
[C---:B------:R-:W-:Y:S01]  /*1a000*/  HMMA.16816.F32 R16, R172.reuse, R170, R16 ;  /* 0x000000aaac10723c */ /* 0x040fe20000001810 */
[----:B------:R-:W3:Y:S07]  /*1a010*/  LDSM.16.M88.4 R168, [R212+0x4000] ;  /* 0x00400000d4a8783b */ /* 0x000eee0000000200 */
[C---:B-----5:R-:W-:Y:S08]  /*1a020*/  HMMA.16816.F32 R20, R172.reuse, R180, R20 ;  /* 0x000000b4ac14723c */ /* 0x060ff00000001814 */
[----:B------:R-:W-:Y:S01]  /*1a030*/  HMMA.16816.F32 R24, R172, R182, R24 ;  /* 0x000000b6ac18723c */ /* 0x000fe20000001818 */
[----:B------:R-:W4:Y:S05]  /*1a040*/  LDSM.16.M88.4 R172, [R199] ;  /* 0x00000000c7ac783b */ /* 0x000f2a0000000200 */
[----:B------:R-:W5:Y:S02]  /*1a050*/  LDSM.16.M88.4 R180, [R198] ;  /* 0x00000000c6b4783b */ /* 0x000f640000000200 */
        /* <DEDUP_REMOVED lines=18> */
[----:B------:R-:W4:Y:S05]  /*1a180*/  LDSM.16.M88.4 R168, [R201+0x2000] ;  /* 0x00200000c9a8783b */ /* 0x000f2a0000000200 */
[----:B------:R-:W5:Y:S02]  /*1a190*/  LDSM.16.M88.4 R180, [R201+0x2800] ;  /* 0x00280000c9b4783b */ /* 0x000f640000000200 */
        /* <DEDUP_REMOVED lines=80> */
[C---:B-1----:R-:W-:Y:S01]  /*1a6a0*/  HMMA.16816.F32 R4, R164.reuse, R184, R4 ;  /* 0x000000b8a404723c */ /* 0x042fe20000001804 */
[----:B------:R-:W-:Y:S04]  /*1a6b0*/  DEPBAR.LE SB0, 0x0 ;  /* 0x000080000000791a */ /* 0x000fe80000000000 */
[----:B------:R-:W-:Y:S03]  /*1a6c0*/  BAR.SYNC.DEFER_BLOCKING 0x0 ;  /* 0x0000000000007b1d */ /* 0x000fe60000010000 */
[C---:B------:R-:W-:Y:S08]  /*1a6d0*/  HMMA.16816.F32 R8, R164.reuse, R186, R8 ;  /* 0x000000baa408723c */ /* 0x040ff00000001808 */
[C---:B--2---:R-:W-:Y:S08]  /*1a6e0*/  HMMA.16816.F32 R12, R164.reuse, R160, R12 ;  /* 0x000000a0a40c723c */ /* 0x044ff0000000180c */
[C---:B------:R-:W-:Y:S08]  /*1a6f0*/  HMMA.16816.F32 R16, R164.reuse, R162, R16 ;  /* 0x000000a2a410723c */ /* 0x040ff00000001810 */
[C---:B------:R-:W-:Y:S08]  /*1a700*/  HMMA.16816.F32 R20, R164.reuse, R188, R20 ;  /* 0x000000bca414723c */ /* 0x040ff00000001814 */
[----:B------:R-:W-:Y:S08]  /*1a710*/  HMMA.16816.F32 R24, R164, R190, R24 ;  /* 0x000000bea418723c */ /* 0x000ff00000001818 */
[C---:B---3--:R-:W-:Y:S08]  /*1a720*/  HMMA.16816.F32 R4, R172.reuse, R176, R4 ;  /* 0x000000b0ac04723c */ /* 0x048ff00000001804 */
[C---:B------:R-:W-:Y:S08]  /*1a730*/  HMMA.16816.F32 R8, R172.reuse, R178, R8 ;  /* 0x000000b2ac08723c */ /* 0x040ff00000001808 */
[C---:B----4-:R-:W-:Y:S08]  /*1a740*/  HMMA.16816.F32 R12, R172.reuse, R168, R12 ;  /* 0x000000a8ac0c723c */ /* 0x050ff0000000180c */
[C---:B------:R-:W-:Y:S08]  /*1a750*/  HMMA.16816.F32 R16, R172.reuse, R170, R16 ;  /* 0x000000aaac10723c */ /* 0x040ff00000001810 */
[C---:B-----5:R-:W-:Y:S08]  /*1a760*/  HMMA.16816.F32 R20, R172.reuse, R180, R20 ;  /* 0x000000b4ac14723c */ /* 0x060ff00000001814 */
[----:B------:R-:W-:Y:S01]  /*1a770*/  HMMA.16816.F32 R24, R172, R182, R24 ;  /* 0x000000b6ac18723c */ /* 0x000fe20000001818 */
[----:B------:R-:W-:-:S07]  /*1a780*/  @!P0 BRA `(.L_x_2697) ;  /* 0x0000041000008947 */ /* 0x000fce0003800000 */
[----:B------:R-:W-:Y:S01]  /*1a790*/  IADD3 R159, -R228, 0x30, RZ ;  /* 0x00000030e49f7810 */ /* 0x000fe20007ffe1ff */
[----:B------:R-:W-:Y:S01]  /*1a7a0*/  UIADD3 UR11, UR12, -0x1, URZ ;  /* 0xffffffff0c0b7890 */ /* 0x000fe2000fffe03f */
[C---:B------:R-:W-:Y:S01]  /*1a7b0*/  IADD3 R156, R220.reuse, 0x40, RZ ;  /* 0x00000040dc9c7810 */ /* 0x040fe20007ffe0ff */
        /* <DEDUP_REMOVED lines=62> */
.L_x_2697:
[----:B------:R-:W-:Y:S01]  /*1aba0*/  FMNMX.FTZ R2, R4, R3, !PT ;  /* 0x0000000304027209 */ /* 0x000fe20007810000 */
[----:B-1----:R-:W-:Y:S01]  /*1abb0*/  LDSM.16.MT88.4 R164, [R206+0x4080] ;  /* 0x00408000cea4783b */ /* 0x002fe20000004200 */
[----:B------:R-:W-:Y:S01]  /*1abc0*/  FMNMX.FTZ R156, R6, R157, !PT ;  /* 0x0000009d069c7209 */ /* 0x000fe20007810000 */
[----:B------:R-:W-:Y:S01]  /*1abd0*/  UISETP.GT.AND UP0, UPT, UR12, UR7, UPT ;  /* 0x000000070c00728c */ /* 0x000fe2000bf04270 */
[----:B------:R-:W-:Y:S01]  /*1abe0*/  FMNMX.FTZ R159, R5, R2, !PT ;  /* 0x00000002059f7209 */ /* 0x000fe20007810000 */
[----:B------:R-:W-:Y:S01]  /*1abf0*/  UIADD3 UR12, UR12, -0x1, URZ ;  /* 0xffffffff0c0c7890 */ /* 0x000fe2000fffe03f */
        /* <DEDUP_REMOVED lines=23> */
[----:B------:R-:W-:Y:S02]  /*1ad70*/  PLOP3.LUT P0, PT, PT, PT, UP0, 0x80, 0x0 ;  /* 0x000000000000781c */ /* 0x000fe40003f0f008 */
        /* <DEDUP_REMOVED lines=24> */
[----:B------:R-:W-:Y:S01]  /*1af00*/  MUFU.EX2 R7, R7 ;  /* 0x0000000700077308 */ /* 0x000fe20000000800 */
[--C-:B------:R-:W-:Y:S02]  /*1af10*/  FFMA.FTZ R159, R8, c[0x0][0x2d0], -R191.reuse ;  /* 0x0000b400089f7a23 */ /* 0x100fe400000108bf */
[----:B------:R-:W-:Y:S02]  /*1af20*/  FFMA.FTZ R188, R9, c[0x0][0x2d0], -R191 ;  /* 0x0000b40009bc7a23 */ /* 0x000fe400000108bf */
[----:B------:R-:W-:Y:S02]  /*1af30*/  FFMA.FTZ R190, R11, c[0x0][0x2d0], -R189 ;  /* 0x0000b4000bbe7a23 */ /* 0x000fe400000108bd */
[--C-:B------:R-:W-:Y:S02]  /*1af40*/  FFMA.FTZ R236, R12, c[0x0][0x2d0], -R191.reuse ;  /* 0x0000b4000cec7a23 */ /* 0x100fe400000108bf */
[----:B------:R-:W-:Y:S01]  /*1af50*/  FFMA.FTZ R237, R13, c[0x0][0x2d0], -R191 ;  /* 0x0000b4000ded7a23 */ /* 0x000fe200000108bf */
[----:B------:R2:W3:Y:S01]  /*1af60*/  MUFU.EX2 R0, R157 ;  /* 0x0000009d00007308 */ /* 0x0004e20000000800 */
[--C-:B------:R-:W-:Y:S02]  /*1af70*/  FFMA.FTZ R238, R14, c[0x0][0x2d0], -R189.reuse ;  /* 0x0000b4000eee7a23 */ /* 0x100fe400000108bd */
[----:B------:R-:W-:Y:S02]  /*1af80*/  FFMA.FTZ R239, R15, c[0x0][0x2d0], -R189 ;  /* 0x0000b4000fef7a23 */ /* 0x000fe400000108bd */
[----:B------:R-:W-:Y:S01]  /*1af90*/  LDSM.16.MT88.4 R12, [R204+0x8880] ;  /* 0x00888000cc0c783b */ /* 0x000fe20000004200 */
[--C-:B------:R-:W-:Y:S02]  /*1afa0*/  FFMA.FTZ R240, R16, c[0x0][0x2d0], -R191.reuse ;  /* 0x0000b40010f07a23 */ /* 0x100fe400000108bf */
[----:B------:R-:W-:Y:S02]  /*1afb0*/  FFMA.FTZ R241, R17, c[0x0][0x2d0], -R191 ;  /* 0x0000b40011f17a23 */ /* 0x000fe400000108bf */
[----:B------:R-:W-:Y:S01]  /*1afc0*/  MUFU.EX2 R158, R158 ;  /* 0x0000009e009e7308 */ /* 0x000fe20000000800 */
[--C-:B------:R-:W-:Y:S02]  /*1afd0*/  FFMA.FTZ R243, R18, c[0x0][0x2d0], -R189.reuse ;  /* 0x0000b40012f37a23 */ /* 0x100fe400000108bd */
[--C-:B------:R-:W-:Y:S02]  /*1afe0*/  FFMA.FTZ R242, R19, c[0x0][0x2d0], -R189.reuse ;  /* 0x0000b40013f27a23 */ /* 0x100fe400000108bd */
[----:B------:R-:W-:Y:S05]  /*1aff0*/  LDSM.16.MT88.4 R16, [R208+0x4880] ;  /* 0x00488000d010783b */ /* 0x000fea0000004200 */
[----:B------:R-:W-:Y:S01]  /*1b000*/  MUFU.EX2 R5, R5 ;  /* 0x0000000500057308 */ /* 0x000fe20000000800 */
[----:B--2---:R-:W-:Y:S02]  /*1b010*/  FFMA.FTZ R157, R10, c[0x0][0x2d0], -R189 ;  /* 0x0000b4000a9d7a23 */ /* 0x004fe400000108bd */
[C---:B---3--:R-:W-:Y:S02]  /*1b020*/  FMUL.FTZ R10, R0.reuse, R154 ;  /* 0x0000009a000a7220 */ /* 0x048fe40000410000 */
        /* <DEDUP_REMOVED lines=41> */
[----:B------:R-:W-:Y:S02]  /*1b2c0*/  FMUL.FTZ R71, R0, R71 ;  /* 0x0000004700477220 */ /* 0x000fe40000410000 */
[C---:B--2---:R-:W-:Y:S01]  /*1b2d0*/  FMUL.FTZ R8, R2.reuse, R152 ;  /* 0x0000009802087220 */ /* 0x044fe20000410000 */
[----:B------:R-:W-:Y:S01]  /*1b2e0*/  F2FP.PACK_AB R152, R5, R158 ;  /* 0x0000009e0598723e */ /* 0x000fe200000000ff */
[C---:B------:R-:W-:Y:S01]  /*1b2f0*/  FMUL.FTZ R9, R2.reuse, R153 ;  /* 0x0000009902097220 */ /* 0x040fe20000410000 */
[----:B------:R-:W-:Y:S01]  /*1b300*/  F2FP.PACK_AB R153, R7, R6 ;  /* 0x000000060799723e */ /* 0x000fe200000000ff */
[C---:B------:R-:W-:Y:S01]  /*1b310*/  FMUL.FTZ R132, R2.reuse, R132 ;  /* 0x0000008402847220 */ /* 0x040fe20000410000 */
[----:B------:R-:W-:Y:S01]  /*1b320*/  MUFU.EX2 R238, R238 ;  /* 0x000000ee00ee7308 */ /* 0x000fe20000000800 */
[C---:B------:R-:W-:Y:S02]  /*1b330*/  FMUL.FTZ R133, R2.reuse, R133 ;  /* 0x0000008502857220 */ /* 0x040fe40000410000 */
[C---:B------:R-:W-:Y:S02]  /*1b340*/  FMUL.FTZ R136, R2.reuse, R136 ;  /* 0x0000008802887220 */ /* 0x040fe40000410000 */
[C---:B-1----:R-:W-:Y:S05]  /*1b350*/  HMMA.16816.F32 R8, R152.reuse, R160, R8 ;  /* 0x000000a09808723c */ /* 0x042fea0000001808 */
[C---:B------:R-:W-:Y:S01]  /*1b360*/  FMUL.FTZ R137, R2.reuse, R137 ;  /* 0x0000008902897220 */ /* 0x040fe20000410000 */
[----:B------:R-:W1:Y:S01]  /*1b370*/  MUFU.EX2 R239, R239 ;  /* 0x000000ef00ef7308 */ /* 0x000e620000000800 */
[C---:B------:R-:W-:Y:S01]  /*1b380*/  FMUL.FTZ R140, R2.reuse, R140 ;  /* 0x0000008c028c7220 */ /* 0x040fe20000410000 */
[C---:B------:R-:W-:Y:S01]  /*1b390*/  HMMA.16816.F32 R132, R152.reuse, R162, R132 ;  /* 0x000000a29884723c */ /* 0x040fe20000001884 */
[----:B------:R-:W2:Y:S03]  /*1b3a0*/  LDSM.16.MT88.4 R160, [R204+0x4080] ;  /* 0x00408000cca0783b */ /* 0x000ea60000004200 */
[C---:B------:R-:W-:Y:S02]  /*1b3b0*/  FMUL.FTZ R141, R2.reuse, R141 ;  /* 0x0000008d028d7220 */ /* 0x040fe40000410000 */
[C---:B------:R-:W-:Y:S02]  /*1b3c0*/  FMUL.FTZ R144, R2.reuse, R144 ;  /* 0x0000009002907220 */ /* 0x040fe40000410000 */
[C---:B------:R-:W-:Y:S01]  /*1b3d0*/  HMMA.16816.F32 R136, R152.reuse, R164, R136 ;  /* 0x000000a49888723c */ /* 0x040fe20000001888 */
[----:B------:R-:W-:Y:S03]  /*1b3e0*/  MUFU.EX2 R240, R240 ;  /* 0x000000f000f07308 */ /* 0x000fe60000000800 */
[C---:B------:R-:W-:Y:S02]  /*1b3f0*/  FMUL.FTZ R145, R2.reuse, R145 ;  /* 0x0000009102917220 */ /* 0x040fe40000410000 */
[C---:B------:R-:W-:Y:S02]  /*1b400*/  FMUL.FTZ R148, R2.reuse, R148 ;  /* 0x0000009402947220 */ /* 0x040fe40000410000 */
[C---:B------:R-:W-:Y:S01]  /*1b410*/  HMMA.16816.F32 R140, R152.reuse, R166, R140 ;  /* 0x000000a6988c723c */ /* 0x040fe2000000188c */
[----:B------:R-:W4:Y:S02]  /*1b420*/  LDSM.16.MT88.4 R164, [R208+0x5880] ;  /* 0x00588000d0a4783b */ /* 0x000f240000004200 */
[----:B------:R-:W5:Y:S01]  /*1b430*/  MUFU.EX2 R241, R241 ;  /* 0x000000f100f17308 */ /* 0x000f620000000800 */
        /* <DEDUP_REMOVED lines=122> */
[C---:B------:R-:W-:Y:S03]  /*1bbe0*/  HMMA.16816.F32 R124, R152.reuse, R12, R124 ;  /* 0x0000000c987c723c */ /* 0x040fe6000000187c */
[C---:B------:R-:W-:Y:S02]  /*1bbf0*/  FMUL.FTZ R130, R0.reuse, R130 ;  /* 0x0000008200827220 */ /* 0x040fe40000410000 */
[----:B------:R-:W-:Y:S02]  /*1bc00*/  FMUL.FTZ R131, R0, R131 ;  /* 0x0000008300837220 */ /* 0x000fe40000410000 */
[----:B---3--:R-:W-:Y:S01]  /*1bc10*/  F2FP.PACK_AB R12, R237, R236 ;  /* 0x000000eced0c723e */ /* 0x008fe200000000ff */
[----:B------:R-:W-:Y:S01]  /*1bc20*/  FFMA.FTZ R158, R2, R229, R158 ;  /* 0x000000e5029e7223 */ /* 0x000fe2000001009e */
[----:B------:R-:W-:Y:S03]  /*1bc30*/  F2FP.PACK_AB R13, R239, R238 ;  /* 0x000000eeef0d723e */ /* 0x000fe600000000ff */
[----:B------:R-:W-:Y:S01]  /*1bc40*/  HMMA.16816.F32 R128, R152, R14, R128 ;  /* 0x0000000e9880723c */ /* 0x000fe20000001880 */
[----:B------:R-:W3:Y:S02]  /*1bc50*/  LDSM.16.MT88.4 R152, [R206+0x6080] ;  /* 0x00608000ce98783b */ /* 0x000ee40000004200 */
[----:B------:R-:W-:Y:S02]  /*1bc60*/  FFMA.FTZ R6, R0, R225, R6 ;  /* 0x000000e100067223 */ /* 0x000fe40000010006 */
[----:B------:R-:W-:Y:S02]  /*1bc70*/  FADD.FTZ R158, R5, R158 ;  /* 0x0000009e059e7221 */ /* 0x000fe40000010000 */
[----:B-----5:R-:W-:Y:S01]  /*1bc80*/  F2FP.PACK_AB R14, R241, R240 ;  /* 0x000000f0f10e723e */ /* 0x020fe200000000ff */
[----:B------:R-:W-:Y:S01]  /*1bc90*/  FADD.FTZ R6, R7, R6 ;  /* 0x0000000607067221 */ /* 0x000fe20000010000 */
[----:B------:R-:W-:Y:S03]  /*1bca0*/  F2FP.PACK_AB R15, R242, R243 ;  /* 0x000000f3f20f723e */ /* 0x000fe600000000ff */
[----:B------:R-:W-:Y:S02]  /*1bcb0*/  FADD.FTZ R159, R159, R158 ;  /* 0x0000009e9f9f7221 */ /* 0x000fe40000010000 */
[----:B------:R-:W-:Y:S01]  /*1bcc0*/  FADD.FTZ R5, R157, R6 ;  /* 0x000000069d057221 */ /* 0x000fe20000010000 */
[----:B------:R-:W-:Y:S01]  /*1bcd0*/  MOV R157, R156 ;  /* 0x0000009c009d7202 */ /* 0x000fe20000000f00 */
[C---:B------:R-:W-:Y:S05]  /*1bce0*/  HMMA.16816.F32 R8, R12.reuse, R16, R8 ;  /* 0x000000100c08723c */ /* 0x040fea0000001808 */
[----:B------:R-:W-:Y:S02]  /*1bcf0*/  FADD.FTZ R159, R188, R159 ;  /* 0x0000009fbc9f7221 */ /* 0x000fe40000010000 */
[----:B------:R-:W-:Y:S01]  /*1bd00*/  FADD.FTZ R5, R190, R5 ;  /* 0x00000005be057221 */ /* 0x000fe20000010000 */
[C---:B------:R-:W-:Y:S01]  /*1bd10*/  HMMA.16816.F32 R132, R12.reuse, R18, R132 ;  /* 0x000000120c84723c */ /* 0x040fe20000001884 */
[----:B------:R-:W5:Y:S03]  /*1bd20*/  LDSM.16.MT88.4 R16, [R206+0x7880] ;  /* 0x00788000ce10783b */ /* 0x000f660000004200 */
        /* <DEDUP_REMOVED lines=9> */
[C---:B----4-:R-:W-:Y:S04]  /*1bdc0*/  HMMA.16816.F32 R144, R12.reuse, R164, R144 ;  /* 0x000000a40c90723c */ /* 0x050fe80000001890 */
[----:B------:R-:W-:Y:S02]  /*1bdd0*/  FADD.FTZ R241, R241, R240 ;  /* 0x000000f0f1f17221 */ /* 0x000fe40000010000 */
[----:B------:R-:W-:Y:S02]  /*1bde0*/  FADD.FTZ R5, R242, R5 ;  /* 0x00000005f2057221 */ /* 0x000fe40000010000 */
[C---:B------:R-:W-:Y:S01]  /*1bdf0*/  HMMA.16816.F32 R148, R12.reuse, R166, R148 ;  /* 0x000000a60c94723c */ /* 0x040fe20000001894 */
[----:B------:R-:W-:Y:S07]  /*1be00*/  LDSM.16.MT88.4 R164, [R208+0x9080] ;  /* 0x00908000d0a4783b */ /* 0x000fee0000004200 */
[C---:B-1----:R-:W-:Y:S08]  /*1be10*/  HMMA.16816.F32 R28, R12.reuse, R168, R28 ;  /* 0x000000a80c1c723c */ /* 0x042ff0000000181c */
[C---:B------:R-:W-:Y:S01]  /*1be20*/  HMMA.16816.F32 R32, R12.reuse, R170, R32 ;  /* 0x000000aa0c20723c */ /* 0x040fe20000001820 */
[----:B------:R-:W-:Y:S07]  /*1be30*/  LDSM.16.MT88.4 R168, [R205+0x9080] ;  /* 0x00908000cda8783b */ /* 0x000fee0000004200 */
[C---:B------:R-:W-:Y:S08]  /*1be40*/  HMMA.16816.F32 R36, R12.reuse, R172, R36 ;  /* 0x000000ac0c24723c */ /* 0x040ff00000001824 */
[C---:B------:R-:W-:Y:S01]  /*1be50*/  HMMA.16816.F32 R40, R12.reuse, R174, R40 ;  /* 0x000000ae0c28723c */ /* 0x040fe20000001828 */
[----:B------:R-:W-:Y:S07]  /*1be60*/  LDSM.16.MT88.4 R172, [R205+0x8080] ;  /* 0x00808000cdac783b */ /* 0x000fee0000004200 */
[C---:B---3--:R-:W-:Y:S08]  /*1be70*/  HMMA.16816.F32 R44, R12.reuse, R152, R44 ;  /* 0x000000980c2c723c */ /* 0x048ff0000000182c */
[C---:B------:R-:W-:Y:S01]  /*1be80*/  HMMA.16816.F32 R48, R12.reuse, R154, R48 ;  /* 0x0000009a0c30723c */ /* 0x040fe20000001830 */
[----:B------:R-:W1:Y:S07]  /*1be90*/  LDSM.16.MT88.4 R152, [R204+0x7880] ;  /* 0x00788000cc98783b */ /* 0x000e6e0000004200 */
[C---:B------:R-:W-:Y:S08]  /*1bea0*/  HMMA.16816.F32 R52, R12.reuse, R176, R52 ;  /* 0x000000b00c34723c */ /* 0x040ff00000001834 */
[C---:B------:R-:W-:Y:S01]  /*1beb0*/  HMMA.16816.F32 R56, R12.reuse, R178, R56 ;  /* 0x000000b20c38723c */ /* 0x040fe20000001838 */
[----:B------:R-:W-:Y:S07]  /*1bec0*/  LDSM.16.MT88.4 R176, [R208+0x9880] ;  /* 0x00988000d0b0783b */ /* 0x000fee0000004200 */
        /* <DEDUP_REMOVED lines=11> */
[----:B------:R-:W3:Y:S03]  /*1bf80*/  MUFU.EX2 R181, R181 ;  /* 0x000000b500b57308 */ /* 0x000ee60000000800 */
[----:B------:R-:W-:Y:S02]  /*1bf90*/  FFMA.FTZ R191, R25, c[0x0][0x2d0], -R191 ;  /* 0x0000b40019bf7a23 */ /* 0x000fe400000108bf */
[--C-:B------:R-:W-:Y:S02]  /*1bfa0*/  FFMA.FTZ R185, R26, c[0x0][0x2d0], -R189.reuse ;  /* 0x0000b4001ab97a23 */ /* 0x100fe400000108bd */
[C---:B-----5:R-:W-:Y:S03]  /*1bfb0*/  HMMA.16816.F32 R76, R12.reuse, R16, R76 ;  /* 0x000000100c4c723c */ /* 0x060fe6000000184c */
[----:B------:R-:W-:Y:S01]  /*1bfc0*/  MUFU.EX2 R182, R182 ;  /* 0x000000b600b67308 */ /* 0x000fe20000000800 */
[----:B------:R-:W-:Y:S02]  /*1bfd0*/  FFMA.FTZ R189, R27, c[0x0][0x2d0], -R189 ;  /* 0x0000b4001bbd7a23 */ /* 0x000fe400000108bd */
[----:B------:R-:W-:Y:S02]  /*1bfe0*/  LDSM.16.MT88.4 R24, [R205+0x5080] ;  /* 0x00508000cd18783b */ /* 0x000fe40000004200 */
[C---:B------:R-:W-:Y:S05]  /*1bff0*/  HMMA.16816.F32 R80, R12.reuse, R18, R80 ;  /* 0x000000120c50723c */ /* 0x040fea0000001850 */
[----:B------:R-:W4:Y:S01]  /*1c000*/  MUFU.EX2 R183, R183 ;  /* 0x000000b700b77308 */ /* 0x000f220000000800 */
[----:B------:R-:W5:Y:S02]  /*1c010*/  LDSM.16.MT88.4 R16, [R206+0x9080] ;  /* 0x00908000ce10783b */ /* 0x000f640000004200 */
[C---:B--2---:R-:W-:Y:S07]  /*1c020*/  HMMA.16816.F32 R84, R12.reuse, R160, R84 ;  /* 0x000000a00c54723c */ /* 0x044fee0000001854 */
[----:B------:R-:W-:Y:S01]  /*1c030*/  MUFU.EX2 R184, R184 ;  /* 0x000000b800b87308 */ /* 0x000fe20000000800 */
[C---:B------:R-:W-:Y:S01]  /*1c040*/  HMMA.16816.F32 R88, R12.reuse, R162, R88 ;  /* 0x000000a20c58723c */ /* 0x040fe20000001858 */
[----:B------:R-:W-:Y:S07]  /*1c050*/  LDSM.16.MT88.4 R160, [R206+0x5080] ;  /* 0x00508000cea0783b */ /* 0x000fee0000004200 */
[C---:B-1----:R-:W-:Y:S01]  /*1c060*/  HMMA.16816.F32 R92, R12.reuse, R152, R92 ;  /* 0x000000980c5c723c */ /* 0x042fe2000000185c */
[----:B------:R-:W1:Y:S07]  /*1c070*/  MUFU.EX2 R191, R191 ;  /* 0x000000bf00bf7308 */ /* 0x000e6e0000000800 */
[C---:B------:R-:W-:Y:S03]  /*1c080*/  HMMA.16816.F32 R96, R12.reuse, R154, R96 ;  /* 0x0000009a0c60723c */ /* 0x040fe60000001860 */
[----:B------:R-:W-:Y:S05]  /*1c090*/  MUFU.EX2 R185, R185 ;  /* 0x000000b900b97308 */ /* 0x000fea0000000800 */
[C---:B------:R-:W-:Y:S05]  /*1c0a0*/  HMMA.16816.F32 R100, R12.reuse, R164, R100 ;  /* 0x000000a40c64723c */ /* 0x040fea0000001864 */
[----:B------:R-:W2:Y:S03]  /*1c0b0*/  MUFU.EX2 R186, R189 ;  /* 0x000000bd00ba7308 */ /* 0x000ea60000000800 */
[C---:B------:R-:W-:Y:S01]  /*1c0c0*/  HMMA.16816.F32 R104, R12.reuse, R166, R104 ;  /* 0x000000a60c68723c */ /* 0x040fe20000001868 */
[----:B------:R-:W-:Y:S07]  /*1c0d0*/  LDSM.16.MT88.4 R164, [R204+0x5080] ;  /* 0x00508000cca4783b */ /* 0x000fee0000004200 */
[C---:B-----5:R-:W-:Y:S08]  /*1c0e0*/  HMMA.16816.F32 R108, R12.reuse, R16, R108 ;  /* 0x000000100c6c723c */ /* 0x060ff0000000186c */
[C---:B------:R-:W-:Y:S01]  /*1c0f0*/  HMMA.16816.F32 R112, R12.reuse, R18, R112 ;  /* 0x000000120c70723c */ /* 0x040fe20000001870 */
[----:B------:R-:W5:Y:S07]  /*1c100*/  LDSM.16.MT88.4 R16, [R208+0x5080] ;  /* 0x00508000d010783b */ /* 0x000f6e0000004200 */
[C---:B------:R-:W-:Y:S08]  /*1c110*/  HMMA.16816.F32 R116, R12.reuse, R168, R116 ;  /* 0x000000a80c74723c */ /* 0x040ff00000001874 */
[C---:B------:R-:W-:Y:S01]  /*1c120*/  HMMA.16816.F32 R120, R12.reuse, R170, R120 ;  /* 0x000000aa0c78723c */ /* 0x040fe20000001878 */
[----:B------:R-:W-:Y:S07]  /*1c130*/  LDSM.16.MT88.4 R168, [R206+0x8080] ;  /* 0x00808000cea8783b */ /* 0x000fee0000004200 */
[C---:B------:R-:W-:Y:S08]  /*1c140*/  HMMA.16816.F32 R124, R12.reuse, R20, R124 ;  /* 0x000000140c7c723c */ /* 0x040ff0000000187c */
[----:B------:R-:W-:Y:S01]  /*1c150*/  HMMA.16816.F32 R128, R12, R22, R128 ;  /* 0x000000160c80723c */ /* 0x000fe20000001880 */
[----:B------:R-:W5:Y:S06]  /*1c160*/  LDSM.16.MT88.4 R20, [R208+0x6880] ;  /* 0x00688000d014783b */ /* 0x000f6c0000004200 */
[----:B---3--:R-:W-:Y:S01]  /*1c170*/  F2FP.PACK_AB R12, R181, R180 ;  /* 0x000000b4b50c723e */ /* 0x008fe200000000ff */
[----:B------:R-:W-:Y:S01]  /*1c180*/  FADD.FTZ R180, R180, R241 ;  /* 0x000000f1b4b47221 */ /* 0x000fe20000010000 */
[----:B----4-:R-:W-:Y:S03]  /*1c190*/  F2FP.PACK_AB R13, R183, R182 ;  /* 0x000000b6b70d723e */ /* 0x010fe600000000ff */
[----:B-1----:R-:W-:Y:S01]  /*1c1a0*/  F2FP.PACK_AB R14, R191, R184 ;  /* 0x000000b8bf0e723e */ /* 0x002fe200000000ff */
[----:B------:R-:W-:Y:S01]  /*1c1b0*/  FADD.FTZ R182, R182, R5 ;  /* 0x00000005b6b67221 */ /* 0x000fe20000010000 */
[----:B--2---:R-:W-:Y:S01]  /*1c1c0*/  F2FP.PACK_AB R15, R186, R185 ;  /* 0x000000b9ba0f723e */ /* 0x004fe200000000ff */
[----:B------:R-:W-:Y:S02]  /*1c1d0*/  FADD.FTZ R181, R181, R180 ;  /* 0x000000b4b5b57221 */ /* 0x000fe40000010000 */
[----:B------:R-:W-:Y:S02]  /*1c1e0*/  FADD.FTZ R182, R183, R182 ;  /* 0x000000b6b7b67221 */ /* 0x000fe40000010000 */
[----:B------:R-:W-:Y:S02]  /*1c1f0*/  FADD.FTZ R184, R184, R181 ;  /* 0x000000b5b8b87221 */ /* 0x000fe40000010000 */
[C---:B-----5:R-:W-:Y:S01]  /*1c200*/  HMMA.16816.F32 R152, R12.reuse, R16, R8 ;  /* 0x000000100c98723c */ /* 0x060fe20000001808 */
[----:B------:R-:W1:Y:S02]  /*1c210*/  LDSM.16.MT88.4 R8, [R206+0x6880] ;  /* 0x00688000ce08783b */ /* 0x000e640000004200 */
[----:B------:R-:W-:Y:S02]  /*1c220*/  FADD.FTZ R185, R185, R182 ;  /* 0x000000b6b9b97221 */ /* 0x000fe40000010000 */
[----:B------:R-:W-:Y:S02]  /*1c230*/  FADD.FTZ R229, R191, R184 ;  /* 0x000000b8bfe57221 */ /* 0x000fe40000010000 */
[----:B------:R-:W-:Y:S01]  /*1c240*/  FADD.FTZ R225, R186, R185 ;  /* 0x000000b9bae17221 */ /* 0x000fe20000010000 */
[C---:B------:R-:W-:Y:S01]  /*1c250*/  HMMA.16816.F32 R132, R12.reuse, R18, R132 ;  /* 0x000000120c84723c */ /* 0x040fe20000001884 */
[----:B------:R-:W2:Y:S07]  /*1c260*/  LDSM.16.MT88.4 R16, [R205+0x6880] ;  /* 0x00688000cd10783b */ /* 0x000eae0000004200 */
        /* <DEDUP_REMOVED lines=30> */
[C---:B-----5:R-:W-:Y:S08]  /*1c450*/  HMMA.16816.F32 R108, R12.reuse, R20, R108 ;  /* 0x000000140c6c723c */ /* 0x060ff0000000186c */
[C---:B------:R-:W-:Y:S08]  /*1c460*/  HMMA.16816.F32 R112, R12.reuse, R22, R112 ;  /* 0x000000160c70723c */ /* 0x040ff00000001870 */
[C---:B-1----:R-:W-:Y:S08]  /*1c470*/  HMMA.16816.F32 R116, R12.reuse, R8, R116 ;  /* 0x000000080c74723c */ /* 0x042ff00000001874 */
[C---:B------:R-:W-:Y:S08]  /*1c480*/  HMMA.16816.F32 R120, R12.reuse, R10, R120 ;  /* 0x0000000a0c78723c */ /* 0x040ff00000001878 */
[C---:B--2---:R-:W-:Y:S08]  /*1c490*/  HMMA.16816.F32 R124, R12.reuse, R16, R124 ;  /* 0x000000100c7c723c */ /* 0x044ff0000000187c */
[----:B------:R-:W-:Y:S01]  /*1c4a0*/  HMMA.16816.F32 R128, R12, R18, R128 ;  /* 0x000000120c80723c */ /* 0x000fe20000001880 */
[----:B------:R-:W-:-:S07]  /*1c4b0*/  @P0 BRA `(.L_x_2698) ;  /* 0xffffd45000000947 */ /* 0x000fce000383ffff */
.L_x_2695:
[----:B------:R-:W-:-:S06]  /*1c4c0*/  UISETP.GE.AND UP0, UPT, UR12, UR6, UPT ;  /* 0x000000060c00728c */ /* 0x000fcc000bf06270 */
[----:B------:R-:W-:-:S13]  /*1c4d0*/  PLOP3.LUT P0, PT, PT, PT, UP0, 0x40, 0x0 ;  /* 0x000000000000781c */ /* 0x000fda0003f0e808 */
[----:B------:R-:W-:Y:S05]  /*1c4e0*/  @P0 BRA `(.L_x_2699) ;  /* 0x000039b000000947 */ /* 0x000fea0003800000 */
[C---:B------:R-:W-:Y:S01]  /*1c4f0*/  IADD3 RZ, P0, R216.reuse, 0x40, RZ ;  /* 0x00000040d8ff7810 */ /* 0x040fe20007f1e0ff */
[----:B------:R-:W-:Y:S01]  /*1c500*/  ULDC.64 UR4, c[0x0][0x208] ;  /* 0x0000820000047ab9 */ /* 0x000fe20000000a00 */
[----:B------:R-:W-:Y:S01]  /*1c510*/  IADD3 RZ, P1, R216, 0x80, RZ ;  /* 0x00000080d8ff7810 */ /* 0x000fe20007f3e0ff */
[----:B------:R-:W-:Y:S01]  /*1c520*/  UIMAD.WIDE.U32 UR18, UR4, 0x30, URZ ;  /* 0x00000030041278a5 */ /* 0x000fe2000f8e003f */
[----:B------:R-:W-:Y:S01]  /*1c530*/  IADD3 RZ, P2, R220, 0x40, RZ ;  /* 0x00000040dcff7810 */ /* 0x000fe20007f5e0ff */
[--C-:B------:R-:W-:Y:S01]  /*1c540*/  IMAD.X R191, RZ, RZ, R223.reuse, P0 ;  /* 0x000000ffffbf7224 */ /* 0x100fe200000e06df */
[----:B------:R-:W-:Y:S01]  /*1c550*/  IADD3 RZ, P0, R216, 0xc0, RZ ;  /* 0x000000c0d8ff7810 */ /* 0x000fe20007f1e0ff */
[--C-:B------:R-:W-:Y:S01]  /*1c560*/  IMAD.X R190, RZ, RZ, R223.reuse, P1 ;  /* 0x000000ffffbe7224 */ /* 0x100fe200008e06df */
[----:B------:R-:W-:Y:S01]  /*1c570*/  IADD3 RZ, P1, R220, 0x80, RZ ;  /* 0x00000080dcff7810 */ /* 0x000fe20007f3e0ff */
[----:B------:R-:W-:Y:S01]  /*1c580*/  UIMAD UR5, UR5, 0x30, URZ ;  /* 0x00000030050578a4 */ /* 0x000fe2000f8e023f */
[----:B------:R-:W-:Y:S01]  /*1c590*/  IADD3 R236, -R228, 0x30, RZ ;  /* 0x00000030e4ec7810 */ /* 0x000fe20007ffe1ff */
[----:B------:R-:W-:Y:S01]  /*1c5a0*/  IMAD.X R189, RZ, RZ, R223, P0 ;  /* 0x000000ffffbd7224 */ /* 0x000fe200000e06df */
[----:B------:R-:W-:Y:S01]  /*1c5b0*/  IADD3 RZ, P0, R220, 0xc0, RZ ;  /* 0x000000c0dcff7810 */ /* 0x000fe20007f1e0ff */
[----:B------:R-:W-:Y:S01]  /*1c5c0*/  IMAD.X R188, RZ, RZ, R227, P2 ;  /* 0x000000ffffbc7224 */ /* 0x000fe200010e06e3 */
[C---:B------:R-:W-:Y:S01]  /*1c5d0*/  IADD3 R231, R216.reuse, 0x80, RZ ;  /* 0x00000080d8e77810 */ /* 0x040fe20007ffe0ff */
[----:B------:R-:W-:Y:S01]  /*1c5e0*/  IMAD.MOV.U32 R0, RZ, RZ, R157 ;  /* 0x000000ffff007224 */ /* 0x000fe200078e009d */
[C---:B------:R-:W-:Y:S01]  /*1c5f0*/  IADD3 R230, R216.reuse, 0xc0, RZ ;  /* 0x000000c0d8e67810 */ /* 0x040fe20007ffe0ff */
[----:B------:R-:W-:Y:S01]  /*1c600*/  IMAD.MOV.U32 R2, RZ, RZ, R3 ;  /* 0x000000ffff027224 */ /* 0x000fe200078e0003 */
[----:B------:R-:W-:Y:S01]  /*1c610*/  IADD3 R228, R216, 0x40, RZ ;  /* 0x00000040d8e47810 */ /* 0x000fe20007ffe0ff */
[--C-:B------:R-:W-:Y:S01]  /*1c620*/  IMAD.X R235, RZ, RZ, R227.reuse, P1 ;  /* 0x000000ffffeb7224 */ /* 0x100fe200008e06e3 */
[----:B------:R-:W-:Y:S01]  /*1c630*/  ULDC UR7, c[0x0][0x324] ;  /* 0x0000c90000077ab9 */ /* 0x000fe20000000800 */
[----:B------:R-:W-:Y:S01]  /*1c640*/  IMAD.X R234, RZ, RZ, R227, P0 ;  /* 0x000000ffffea7224 */ /* 0x000fe200000e06e3 */
[----:B------:R-:W-:Y:S01]  /*1c650*/  ULOP3.LUT UR7, URZ, UR7, URZ, 0x33, !UPT ;  /* 0x000000073f077292 */ /* 0x000fe2000f8e333f */
[----:B------:R-:W-:Y:S01]  /*1c660*/  IMAD.MOV.U32 R233, RZ, RZ, c[0x0][0x208] ;  /* 0x00008200ffe97624 */ /* 0x000fe200078e00ff */
[----:B------:R-:W-:Y:S01]  /*1c670*/  UIADD3 UR10, UR19, UR5, URZ ;  /* 0x00000005130a7290 */ /* 0x000fe2000fffe03f */
[----:B------:R-:W-:-:S02]  /*1c680*/  IMAD.MOV.U32 R232, RZ, RZ, c[0x0][0x20c] ;  /* 0x00008300ffe87624 */ /* 0x000fc400078e00ff */
.L_x_2709:
[----:B------:R-:W-:Y:S04]  /*1c690*/  DEPBAR.LE SB0, 0x0 ;  /* 0x000080000000791a */ /* 0x000fe80000000000 */
[----:B------:R-:W-:Y:S01]  /*1c6a0*/  BAR.SYNC.DEFER_BLOCKING 0x0 ;  /* 0x0000000000007b1d */ /* 0x000fe20000010000 */
[----:B------:R-:W-:Y:S02]  /*1c6b0*/  USHF.R.S32.HI UR5, URZ, 0x1f, UR12 ;  /* 0x0000001f3f057899 */ /* 0x000fe4000801140c */
[----:B------:R-:W-:Y:S02]  /*1c6c0*/  UIMAD UR4, UR10, UR12, URZ ;  /* 0x0000000c0a0472a4 */ /* 0x000fe4000f8e023f */
[----:B------:R-:W-:Y:S02]  /*1c6d0*/  UIMAD.WIDE.U32 UR20, UR18, UR12, URZ ;  /* 0x0000000c121472a5 */ /* 0x000fe4000f8e003f */
[----:B------:R-:W-:Y:S02]  /*1c6e0*/  UIMAD UR4, UR5, UR18, UR4 ;  /* 0x00000012050472a4 */ /* 0x000fe4000f8e0204 */
[----:B------:R-:W-:Y:S02]  /*1c6f0*/  UISETP.GT.AND UP0, UPT, UR12, UR6, UPT ;  /* 0x000000060c00728c */ /* 0x000fe4000bf04270 */
[----:B------:R-:W-:Y:S01]  /*1c700*/  UIADD3 UR4, UR21, UR4, URZ ;  /* 0x0000000415047290 */ /* 0x000fe2000fffe03f */
[----:B------:R-:W-:Y:S02]  /*1c710*/  IADD3 R4, P0, R216, UR20, RZ ;  /* 0x00000014d8047c10 */ /* 0x000fe4000ff1e0ff */
[----:B------:R-:W-:Y:S02]  /*1c720*/  IADD3 R6, P1, R228, UR20, RZ ;  /* 0x00000014e4067c10 */ /* 0x000fe4000ff3e0ff */
[C---:B------:R-:W-:Y:S02]  /*1c730*/  LEA R180, P2, R4.reuse, c[0x0][0x1f8], 0x1 ;  /* 0x00007e0004b47a11 */ /* 0x040fe400078408ff */
[----:B------:R-:W-:Y:S02]  /*1c740*/  IADD3.X R3, R223, UR4, RZ, P0, !PT ;  /* 0x00000004df037c10 */ /* 0x000fe400087fe4ff */
[----:B------:R-:W-:Y:S02]  /*1c750*/  IADD3.X R5, R191, UR4, RZ, P1, !PT ;  /* 0x00000004bf057c10 */ /* 0x000fe40008ffe4ff */
[----:B------:R-:W-:Y:S01]  /*1c760*/  LEA.HI.X R181, R4, c[0x0][0x1fc], R3, 0x1, P2 ;  /* 0x00007f0004b57a11 */ /* 0x000fe200010f0c03 */
[----:B------:R-:W-:Y:S01]  /*1c770*/  LDSM.16.M88.4 R24, [R214] ;  /* 0x00000000d618783b */ /* 0x000fe20000000200 */
[----:B------:R-:W-:Y:S02]  /*1c780*/  IADD3 R4, P0, R231, UR20, RZ ;  /* 0x00000014e7047c10 */ /* 0x000fe4000ff1e0ff */
[----:B------:R-:W-:Y:S01]  /*1c790*/  LEA R186, P1, R6, c[0x0][0x1f8], 0x1 ;  /* 0x00007e0006ba7a11 */ /* 0x000fe200078208ff */
[----:B------:R-:W1:Y:S01]  /*1c7a0*/  LDSM.16.M88.4 R8, [R213+0xa080] ;  /* 0x00a08000d508783b */ /* 0x000e620000000200 */
[----:B------:R-:W-:Y:S02]  /*1c7b0*/  IADD3.X R3, R190, UR4, RZ, P0, !PT ;  /* 0x00000004be037c10 */ /* 0x000fe400087fe4ff */
[----:B------:R-:W-:Y:S01]  /*1c7c0*/  LEA R184, P0, R4, c[0x0][0x1f8], 0x1 ;  /* 0x00007e0004b87a11 */ /* 0x000fe200078008ff */
[----:B------:R-:W2:Y:S01]  /*1c7d0*/  LDSM.16.M88.4 R16, [R213+0xa880] ;  /* 0x00a88000d510783b */ /* 0x000ea20000000200 */
[----:B------:R-:W-:Y:S02]  /*1c7e0*/  LEA.HI.X R187, R6, c[0x0][0x1fc], R5, 0x1, P1 ;  /* 0x00007f0006bb7a11 */ /* 0x000fe400008f0c05 */
[----:B------:R-:W-:Y:S01]  /*1c7f0*/  LEA.HI.X R185, R4, c[0x0][0x1fc], R3, 0x1, P0 ;  /* 0x00007f0004b97a11 */ /* 0x000fe200000f0c03 */
[----:B------:R-:W3:Y:S01]  /*1c800*/  LDSM.16.M88.4 R156, [R213+0xb080] ;  /* 0x00b08000d59c783b */ /* 0x000ee20000000200 */
[C---:B------:R-:W-:Y:S02]  /*1c810*/  @!P3 LEA R13, P0, R233.reuse, UR20, 0x5 ;  /* 0x00000014e90dbc11 */ /* 0x040fe4000f8028ff */
[----:B------:R-:W-:Y:S01]  /*1c820*/  IADD3 R7, P1, R230, UR20, RZ ;  /* 0x00000014e6077c10 */ /* 0x000fe2000ff3e0ff */
[----:B------:R-:W-:Y:S01]  /*1c830*/  LDSM.16.M88.4 R160, [R212] ;  /* 0x00000000d4a0783b */ /* 0x000fe20000000200 */
[----:B------:R-:W-:Y:S02]  /*1c840*/  @!P3 LEA.HI.X R3, R233, UR4, R232, 0x5, P0 ;  /* 0x00000004e903bc11 */ /* 0x000fe400080f2ce8 */
[----:B------:R-:W-:Y:S01]  /*1c850*/  @!P3 IADD3 R5, P0, R13, R216, RZ ;  /* 0x000000d80d05b210 */ /* 0x000fe20007f1e0ff */
[----:B------:R-:W4:Y:S01]  /*1c860*/  LDSM.16.M88.4 R164, [R211] ;  /* 0x00000000d3a4783b */ /* 0x000f220000000200 */
[----:B------:R-:W-:Y:S02]  /*1c870*/  IADD3.X R4, R189, UR4, RZ, P1, !PT ;  /* 0x00000004bd047c10 */ /* 0x000fe40008ffe4ff */
[C---:B------:R-:W-:Y:S01]  /*1c880*/  LEA R246, P1, R7.reuse, c[0x0][0x1f8], 0x1 ;  /* 0x00007e0007f67a11 */ /* 0x040fe200078208ff */
[----:B------:R-:W5:Y:S03]  /*1c890*/  LDSM.16.M88.4 R168, [R203] ;  /* 0x00000000cba8783b */ /* 0x000f660000000200 */
[----:B------:R-:W-:Y:S01]  /*1c8a0*/  LEA.HI.X R247, R7, c[0x0][0x1fc], R4, 0x1, P1 ;  /* 0x00007f0007f77a11 */ /* 0x000fe200008f0c04 */
[----:B------:R-:W-:Y:S01]  /*1c8b0*/  @!P3 IMAD.X R4, R3, 0x1, R223, P0 ;  /* 0x000000010304b824 */ /* 0x000fe200000e06df */
[----:B------:R-:W-:Y:S01]  /*1c8c0*/  @!P3 LEA R244, P1, R5, c[0x0][0x1f8], 0x1 ;  /* 0x00007e0005f4ba11 */ /* 0x000fe200078208ff */
[----:B------:R-:W3:Y:S01]  /*1c8d0*/  LDSM.16.M88.4 R172, [R202] ;  /* 0x00000000caac783b */ /* 0x000ee20000000200 */
[----:B------:R-:W-:Y:S02]  /*1c8e0*/  @!P3 IADD3 R12, P0, R13, R228, RZ ;  /* 0x000000e40d0cb210 */ /* 0x000fe40007f1e0ff */
[----:B------:R-:W-:Y:S02]  /*1c8f0*/  @!P3 LEA.HI.X R245, R5, c[0x0][0x1fc], R4, 0x1, P1 ;  /* 0x00007f0005f5ba11 */ /* 0x000fe400008f0c04 */
[C---:B------:R-:W-:Y:S01]  /*1c900*/  @!P3 LEA R238, P1, R12.reuse, c[0x0][0x1f8], 0x1 ;  /* 0x00007e000ceeba11 */ /* 0x040fe200078208ff */
[C---:B-1----:R-:W-:Y:S07]  /*1c910*/  HMMA.16816.F32 R4, R24.reuse, R8, RZ ;  /* 0x000000081804723c */ /* 0x042fee00000018ff */
[----:B------:R-:W-:Y:S01]  /*1c920*/  @!P3 IMAD.X R9, R3, 0x1, R191, P0 ;  /* 0x000000010309b824 */ /* 0x000fe200000e06bf */
[----:B------:R-:W-:Y:S04]  /*1c930*/  @!P3 IADD3 R15, P0, R13, R231, RZ ;  /* 0x000000e70d0fb210 */ /* 0x000fe80007f1e0ff */
[----:B------:R-:W-:Y:S01]  /*1c940*/  @!P3 LEA.HI.X R239, R12, c[0x0][0x1fc], R9, 0x1, P1 ;  /* 0x00007f000cefba11 */ /* 0x000fe200008f0c09 */
[----:B------:R-:W-:Y:S01]  /*1c950*/  @!P3 IMAD.X R12, R3, 0x1, R190, P0 ;  /* 0x00000001030cb824 */ /* 0x000fe200000e06be */
[C---:B------:R-:W-:Y:S01]  /*1c960*/  HMMA.16816.F32 R8, R24.reuse, R10, RZ ;  /* 0x0000000a1808723c */ /* 0x040fe200000018ff */
[----:B------:R-:W-:Y:S02]  /*1c970*/  @!P3 LEA R240, P2, R15, c[0x0][0x1f8], 0x1 ;  /* 0x00007e000ff0ba11 */ /* 0x000fe400078408ff */
[----:B------:R-:W-:Y:S02]  /*1c980*/  @!P3 IADD3 R20, P1, R13, R230, RZ ;  /* 0x000000e60d14b210 */ /* 0x000fe40007f3e0ff */
[----:B------:R-:W-:Y:S02]  /*1c990*/  @!P3 LEA.HI.X R241, R15, c[0x0][0x1fc], R12, 0x1, P2 ;  /* 0x00007f000ff1ba11 */ /* 0x000fe400010f0c0c */
[----:B------:R-:W-:Y:S01]  /*1c9a0*/  LOP3.LUT P2, RZ, R215, 0x1, RZ, 0xc0, !PT ;  /* 0x00000001d7ff7812 */ /* 0x000fe2000784c0ff */
[C---:B--2---:R-:W-:Y:S01]  /*1c9b0*/  HMMA.16816.F32 R12, R24.reuse, R16, RZ ;  /* 0x00000010180c723c */ /* 0x044fe200000018ff */
[C---:B------:R-:W-:Y:S03]  /*1c9c0*/  @!P3 LEA R242, P0, R20.reuse, c[0x0][0x1f8], 0x1 ;  /* 0x00007e0014f2ba11 */ /* 0x040fe600078008ff */
[----:B------:R-:W-:Y:S04]  /*1c9d0*/  @!P3 IMAD.X R3, R3, 0x1, R189, P1 ;  /* 0x000000010303b824 */ /* 0x000fe800008e06bd */
[C---:B------:R-:W-:Y:S01]  /*1c9e0*/  HMMA.16816.F32 R16, R24.reuse, R18, RZ ;  /* 0x000000121810723c */ /* 0x040fe200000018ff */
[----:B------:R-:W-:Y:S02]  /*1c9f0*/  @!P3 LEA.HI.X R243, R20, c[0x0][0x1fc], R3, 0x1, P0 ;  /* 0x00007f0014f3ba11 */ /* 0x000fe400000f0c03 */
[----:B------:R-:W-:Y:S01]  /*1ca00*/  PLOP3.LUT P0, PT, PT, PT, UP0, 0x40, 0x0 ;  /* 0x000000000000781c */ /* 0x000fe20003f0e808 */
[----:B------:R-:W-:Y:S01]  /*1ca10*/  @!PT LDS RZ, [RZ] ;  /* 0x00000000fffff984 */ /* 0x000fe20000000800 */
[----:B------:R-:W-:Y:S01]  /*1ca20*/  @!PT LDS RZ, [RZ] ;  /* 0x00000000fffff984 */ /* 0x000fe20000000800 */
[----:B------:R-:W-:Y:S01]  /*1ca30*/  @!PT LDS RZ, [RZ] ;  /* 0x00000000fffff984 */ /* 0x000fe20000000800 */
[----:B------:R1:W-:Y:S04]  /*1ca40*/  LDGSTS.E.BYPASS.LTC128B.128 [R218+0x4080], [R180.64], !P2 ;  /* 0x04080000b4da7fae */ /* 0x0003e8000d101d5e */
[C---:B---3--:R-:W-:Y:S01]  /*1ca50*/  HMMA.16816.F32 R20, R24.reuse, R156, RZ ;  /* 0x0000009c1814723c */ /* 0x048fe200000018ff */
[----:B------:R2:W-:Y:S04]  /*1ca60*/  LDGSTS.E.BYPASS.LTC128B.128 [R218+0x5880], [R186.64], !P6 ;  /* 0x05880000bada7fae */ /* 0x0005e8000f101d5e */
[----:B------:R2:W-:Y:S03]  /*1ca70*/  LDGSTS.E.BYPASS.LTC128B.128 [R218+0x7080], [R184.64], !P5 ;  /* 0x07080000b8da7fae */ /* 0x0005e6000e901d5e */
[----:B------:R-:W-:Y:S01]  /*1ca80*/  HMMA.16816.F32 R24, R24, R158, RZ ;  /* 0x0000009e1818723c */ /* 0x000fe200000018ff */
[----:B------:R3:W-:Y:S04]  /*1ca90*/  LDGSTS.E.BYPASS.LTC128B.128 [R218+0x8880], [R246.64], !P4 ;  /* 0x08880000f6da7fae */ /* 0x0007e8000e101d5e */
[----:B------:R3:W-:Y:S03]  /*1caa0*/  @!P3 LDGSTS.E.BYPASS.LTC128B.128 [R218+0x5080], [R244.64], !P2 ;  /* 0x05080000f4dabfae */ /* 0x0007e6000d101d5e */
[C---:B----4-:R-:W-:Y:S01]  /*1cab0*/  HMMA.16816.F32 R4, R160.reuse, R164, R4 ;  /* 0x000000a4a004723c */ /* 0x050fe20000001804 */
[----:B------:R3:W-:Y:S04]  /*1cac0*/  @!P3 LDGSTS.E.BYPASS.LTC128B.128 [R218+0x6880], [R238.64], !P6 ;  /* 0x06880000eedabfae */ /* 0x0007e8000f101d5e */
[----:B------:R3:W-:Y:S03]  /*1cad0*/  @!P3 LDGSTS.E.BYPASS.LTC128B.128 [R218+0x8080], [R240.64], !P5 ;  /* 0x08080000f0dabfae */ /* 0x0007e6000e901d5e */
[C---:B------:R-:W-:Y:S01]  /*1cae0*/  HMMA.16816.F32 R8, R160.reuse, R166, R8 ;  /* 0x000000a6a008723c */ /* 0x040fe20000001808 */
[----:B------:R3:W-:Y:S04]  /*1caf0*/  @!P3 LDGSTS.E.BYPASS.LTC128B.128 [R218+0x9880], [R242.64], !P4 ;  /* 0x09880000f2dabfae */ /* 0x0007e8000e101d5e */
[----:B------:R-:W-:Y:S03]  /*1cb00*/  LDSM.16.M88.4 R176, [R210] ;  /* 0x00000000d2b0783b */ /* 0x000fe60000000200 */
[C---:B-----5:R-:W-:Y:S01]  /*1cb10*/  HMMA.16816.F32 R12, R160.reuse, R168, R12 ;  /* 0x000000a8a00c723c */ /* 0x060fe2000000180c */
[----:B-1----:R-:W1:Y:S04]  /*1cb20*/  LDSM.16.M88.4 R180, [R207+0xa080] ;  /* 0x00a08000cfb4783b */ /* 0x002e680000000200 */
[----:B------:R-:W0:Y:S03]  /*1cb30*/  LDGDEPBAR ;  /* 0x00000000000079af */ /* 0x000e260000000000 */
[C---:B------:R-:W-:Y:S01]  /*1cb40*/  HMMA.16816.F32 R16, R160.reuse, R170, R16 ;  /* 0x000000aaa010723c */ /* 0x040fe20000001810 */
[----:B------:R-:W4:Y:S04]  /*1cb50*/  LDSM.16.M88.4 R156, [R207+0xa880] ;  /* 0x00a88000cf9c783b */ /* 0x000f280000000200 */
[----:B--2---:R-:W2:Y:S03]  /*1cb60*/  LDSM.16.M88.4 R184, [R207+0xb080] ;  /* 0x00b08000cfb8783b */ /* 0x004ea60000000200 */
[C---:B------:R-:W-:Y:S01]  /*1cb70*/  HMMA.16816.F32 R20, R160.reuse, R172, R20 ;  /* 0x000000aca014723c */ /* 0x040fe20000001814 */
[----:B------:R-:W-:Y:S04]  /*1cb80*/  LDSM.16.M88.4 R164, [R209] ;  /* 0x00000000d1a4783b */ /* 0x000fe80000000200 */
[----:B------:R-:W5:Y:S03]  /*1cb90*/  LDSM.16.M88.4 R168, [R201] ;  /* 0x00000000c9a8783b */ /* 0x000f660000000200 */
[----:B------:R-:W-:Y:S01]  /*1cba0*/  HMMA.16816.F32 R24, R160, R174, R24 ;  /* 0x000000aea018723c */ /* 0x000fe20000001818 */
[----:B------:R-:W2:Y:S04]  /*1cbb0*/  LDSM.16.M88.4 R160, [R201+0x800] ;  /* 0x00080000c9a0783b */ /* 0x000ea80000000200 */
[----:B------:R-:W2:Y:S03]  /*1cbc0*/  LDSM.16.M88.4 R172, [R201+0x1000] ;  /* 0x00100000c9ac783b */ /* 0x000ea60000000200 */
[C---:B-1----:R-:W-:Y:S08]  /*1cbd0*/  HMMA.16816.F32 R4, R176.reuse, R180, R4 ;  /* 0x000000b4b004723c */ /* 0x042ff00000001804 */
[C---:B------:R-:W-:Y:S01]  /*1cbe0*/  HMMA.16816.F32 R8, R176.reuse, R182, R8 ;  /* 0x000000b6b008723c */ /* 0x040fe20000001808 */
[----:B------:R-:W-:Y:S07]  /*1cbf0*/  LDSM.16.M88.4 R180, [R213+0xb880] ;  /* 0x00b88000d5b4783b */ /* 0x000fee0000000200 */
[C---:B----4-:R-:W-:Y:S08]  /*1cc00*/  HMMA.16816.F32 R12, R176.reuse, R156, R12 ;  /* 0x0000009cb00c723c */ /* 0x050ff0000000180c */
[C---:B------:R-:W-:Y:S01]  /*1cc10*/  HMMA.16816.F32 R16, R176.reuse, R158, R16 ;  /* 0x0000009eb010723c */ /* 0x040fe20000001810 */
[----:B------:R-:W1:Y:S07]  /*1cc20*/  LDSM.16.M88.4 R156, [R214+0x4000] ;  /* 0x00400000d69c783b */ /* 0x000e6e0000000200 */
[C---:B--2---:R-:W-:Y:S08]  /*1cc30*/  HMMA.16816.F32 R20, R176.reuse, R184, R20 ;  /* 0x000000b8b014723c */ /* 0x044ff00000001814 */
[----:B------:R-:W-:Y:S01]  /*1cc40*/  HMMA.16816.F32 R24, R176, R186, R24 ;  /* 0x000000bab018723c */ /* 0x000fe20000001818 */
[----:B------:R-:W2:Y:S04]  /*1cc50*/  LDSM.16.M88.4 R176, [R213+0xc080] ;  /* 0x00c08000d5b0783b */ /* 0x000ea80000000200 */
[----:B------:R-:W4:Y:S03]  /*1cc60*/  LDSM.16.M88.4 R184, [R213+0xc880] ;  /* 0x00c88000d5b8783b */ /* 0x000f260000000200 */
[C---:B-----5:R-:W-:Y:S08]  /*1cc70*/  HMMA.16816.F32 R4, R164.reuse, R168, R4 ;  /* 0x000000a8a404723c */ /* 0x060ff00000001804 */
[C---:B------:R-:W-:Y:S01]  /*1cc80*/  HMMA.16816.F32 R8, R164.reuse, R170, R8 ;  /* 0x000000aaa408723c */ /* 0x040fe20000001808 */
[----:B------:R-:W-:Y:S07]  /*1cc90*/  LDSM.16.M88.4 R168, [R200] ;  /* 0x00000000c8a8783b */ /* 0x000fee0000000200 */
[C---:B------:R-:W-:Y:S08]  /*1cca0*/  HMMA.16816.F32 R12, R164.reuse, R160, R12 ;  /* 0x000000a0a40c723c */ /* 0x040ff0000000180c */
[C---:B------:R-:W-:Y:S01]  /*1ccb0*/  HMMA.16816.F32 R16, R164.reuse, R162, R16 ;  /* 0x000000a2a410723c */ /* 0x040fe20000001810 */
[----:B------:R-:W5:Y:S07]  /*1ccc0*/  LDSM.16.M88.4 R160, [R212+0x4000] ;  /* 0x00400000d4a0783b */ /* 0x000f6e0000000200 */
[C---:B------:R-:W-:Y:S08]  /*1ccd0*/  HMMA.16816.F32 R20, R164.reuse, R172, R20 ;  /* 0x000000aca414723c */ /* 0x040ff00000001814 */
[----:B------:R-:W-:Y:S01]  /*1cce0*/  HMMA.16816.F32 R24, R164, R174, R24 ;  /* 0x000000aea418723c */ /* 0x000fe20000001818 */
[----:B------:R-:W3:Y:S04]  /*1ccf0*/  LDSM.16.M88.4 R164, [R199] ;  /* 0x00000000c7a4783b */ /* 0x000ee80000000200 */
[----:B------:R-:W3:Y:S03]  /*1cd00*/  LDSM.16.M88.4 R172, [R198] ;  /* 0x00000000c6ac783b */ /* 0x000ee60000000200 */
[C---:B-1----:R-:W-:Y:S08]  /*1cd10*/  HMMA.16816.F32 R4, R156.reuse, R180, R4 ;  /* 0x000000b49c04723c */ /* 0x042ff00000001804 */
[C---:B------:R-:W-:Y:S01]  /*1cd20*/  HMMA.16816.F32 R8, R156.reuse, R182, R8 ;  /* 0x000000b69c08723c */ /* 0x040fe20000001808 */
[----:B------:R-:W-:Y:S07]  /*1cd30*/  LDSM.16.M88.4 R180, [R207+0xb880] ;  /* 0x00b88000cfb4783b */ /* 0x000fee0000000200 */
[C---:B--2---:R-:W-:Y:S08]  /*1cd40*/  HMMA.16816.F32 R12, R156.reuse, R176, R12 ;  /* 0x000000b09c0c723c */ /* 0x044ff0000000180c */
[C---:B------:R-:W-:Y:S01]  /*1cd50*/  HMMA.16816.F32 R16, R156.reuse, R178, R16 ;  /* 0x000000b29c10723c */ /* 0x040fe20000001810 */
[----:B------:R-:W1:Y:S07]  /*1cd60*/  LDSM.16.M88.4 R176, [R210+0x4000] ;  /* 0x00400000d2b0783b */ /* 0x000e6e0000000200 */
[C---:B----4-:R-:W-:Y:S08]  /*1cd70*/  HMMA.16816.F32 R20, R156.reuse, R184, R20 ;  /* 0x000000b89c14723c */ /* 0x050ff00000001814 */
[----:B------:R-:W-:Y:S01]  /*1cd80*/  HMMA.16816.F32 R24, R156, R186, R24 ;  /* 0x000000ba9c18723c */ /* 0x000fe20000001818 */
[----:B------:R-:W2:Y:S04]  /*1cd90*/  LDSM.16.M88.4 R156, [R207+0xc080] ;  /* 0x00c08000cf9c783b */ /* 0x000ea80000000200 */
[----:B------:R-:W4:Y:S03]  /*1cda0*/  LDSM.16.M88.4 R184, [R207+0xc880] ;  /* 0x00c88000cfb8783b */ /* 0x000f260000000200 */
[C---:B-----5:R-:W-:Y:S08]  /*1cdb0*/  HMMA.16816.F32 R4, R160.reuse, R168, R4 ;  /* 0x000000a8a004723c */ /* 0x060ff00000001804 */
[C---:B------:R-:W-:Y:S01]  /*1cdc0*/  HMMA.16816.F32 R8, R160.reuse, R170, R8 ;  /* 0x000000aaa008723c */ /* 0x040fe20000001808 */
[----:B------:R-:W-:Y:S07]  /*1cdd0*/  LDSM.16.M88.4 R168, [R201+0x1800] ;  /* 0x00180000c9a8783b */ /* 0x000fee0000000200 */
[C---:B---3--:R-:W-:Y:S08]  /*1cde0*/  HMMA.16816.F32 R12, R160.reuse, R164, R12 ;  /* 0x000000a4a00c723c */ /* 0x048ff0000000180c */
[C---:B------:R-:W-:Y:S01]  /*1cdf0*/  HMMA.16816.F32 R16, R160.reuse, R166, R16 ;  /* 0x000000a6a010723c */ /* 0x040fe20000001810 */
[----:B------:R-:W3:Y:S07]  /*1ce00*/  LDSM.16.M88.4 R164, [R209+0x4000] ;  /* 0x00400000d1a4783b */ /* 0x000eee0000000200 */
[C---:B------:R-:W-:Y:S08]  /*1ce10*/  HMMA.16816.F32 R20, R160.reuse, R172, R20 ;  /* 0x000000aca014723c */ /* 0x040ff00000001814 */
[----:B------:R-:W-:Y:S01]  /*1ce20*/  HMMA.16816.F32 R24, R160, R174, R24 ;  /* 0x000000aea018723c */ /* 0x000fe20000001818 */
[----:B------:R-:W5:Y:S04]  /*1ce30*/  LDSM.16.M88.4 R160, [R201+0x2000] ;  /* 0x00200000c9a0783b */ /* 0x000f680000000200 */
[----:B------:R-:W3:Y:S03]  /*1ce40*/  LDSM.16.M88.4 R172, [R201+0x2800] ;  /* 0x00280000c9ac783b */ /* 0x000ee60000000200 */
        /* <DEDUP_REMOVED lines=10> */
[C---:B---3--:R-:W-:Y:S08]  /*1cef0*/  HMMA.16816.F32 R4, R164.reuse, R168, R4 ;  /* 0x000000a8a404723c */ /* 0x048ff00000001804 */
[C---:B------:R-:W-:Y:S01]  /*1cf00*/  HMMA.16816.F32 R8, R164.reuse, R170, R8 ;  /* 0x000000aaa408723c */ /* 0x040fe20000001808 */
[----:B------:R-:W-:Y:S07]  /*1cf10*/  LDSM.16.M88.4 R168, [R197] ;  /* 0x00000000c5a8783b */ /* 0x000fee0000000200 */
[C---:B-----5:R-:W-:Y:S08]  /*1cf20*/  HMMA.16816.F32 R12, R164.reuse, R160, R12 ;  /* 0x000000a0a40c723c */ /* 0x060ff0000000180c */
[C---:B------:R-:W-:Y:S01]  /*1cf30*/  HMMA.16816.F32 R16, R164.reuse, R162, R16 ;  /* 0x000000a2a410723c */ /* 0x040fe20000001810 */
[----:B------:R-:W3:Y:S07]  /*1cf40*/  LDSM.16.M88.4 R160, [R212+0x8000] ;  /* 0x00800000d4a0783b */ /* 0x000eee0000000200 */
[C---:B------:R-:W-:Y:S08]  /*1cf50*/  HMMA.16816.F32 R20, R164.reuse, R172, R20 ;  /* 0x000000aca414723c */ /* 0x040ff00000001814 */
[----:B------:R-:W-:Y:S01]  /*1cf60*/  HMMA.16816.F32 R24, R164, R174, R24 ;  /* 0x000000aea418723c */ /* 0x000fe20000001818 */
[----:B------:R-:W5:Y:S04]  /*1cf70*/  LDSM.16.M88.4 R164, [R196] ;  /* 0x00000000c4a4783b */ /* 0x000f680000000200 */
        /* <DEDUP_REMOVED lines=13> */
[----:B------:R-:W-:Y:S07]  /*1d050*/  LDSM.16.M88.4 R168, [R201+0x3000] ;  /* 0x00300000c9a8783b */ /* 0x000fee0000000200 */
[C---:B-----5:R-:W-:Y:S08]  /*1d060*/  HMMA.16816.F32 R12, R160.reuse, R164, R12 ;  /* 0x000000a4a00c723c */ /* 0x060ff0000000180c */
        /* <DEDUP_REMOVED lines=46> */
[C---:B-1----:R-:W-:Y:S01]  /*1d350*/  HMMA.16816.F32 R4, R176.reuse, R180, R4 ;  /* 0x000000b4b004723c */ /* 0x042fe20000001804 */
[----:B------:R-:W-:Y:S04]  /*1d360*/  DEPBAR.LE SB0, 0x0 ;  /* 0x000080000000791a */ /* 0x000fe80000000000 */
[----:B------:R-:W-:Y:S03]  /*1d370*/  BAR.SYNC.DEFER_BLOCKING 0x0 ;  /* 0x0000000000007b1d */ /* 0x000fe60000010000 */
[C---:B------:R-:W-:Y:S08]  /*1d380*/  HMMA.16816.F32 R8, R176.reuse, R182, R8 ;  /* 0x000000b6b008723c */ /* 0x040ff00000001808 */
[C---:B--2---:R-:W-:Y:S08]  /*1d390*/  HMMA.16816.F32 R12, R176.reuse, R156, R12 ;  /* 0x0000009cb00c723c */ /* 0x044ff0000000180c */
[C---:B------:R-:W-:Y:S08]  /*1d3a0*/  HMMA.16816.F32 R16, R176.reuse, R158, R16 ;  /* 0x0000009eb010723c */ /* 0x040ff00000001810 */
[C---:B----4-:R-:W-:Y:S08]  /*1d3b0*/  HMMA.16816.F32 R20, R176.reuse, R184, R20 ;  /* 0x000000b8b014723c */ /* 0x050ff00000001814 */
[----:B------:R-:W-:Y:S08]  /*1d3c0*/  HMMA.16816.F32 R24, R176, R186, R24 ;  /* 0x000000bab018723c */ /* 0x000ff00000001818 */
[C---:B---3--:R-:W-:Y:S08]  /*1d3d0*/  HMMA.16816.F32 R4, R164.reuse, R168, R4 ;  /* 0x000000a8a404723c */ /* 0x048ff00000001804 */
[C---:B------:R-:W-:Y:S08]  /*1d3e0*/  HMMA.16816.F32 R8, R164.reuse, R170, R8 ;  /* 0x000000aaa408723c */ /* 0x040ff00000001808 */
[C---:B-----5:R-:W-:Y:S08]  /*1d3f0*/  HMMA.16816.F32 R12, R164.reuse, R160, R12 ;  /* 0x000000a0a40c723c */ /* 0x060ff0000000180c */
[C---:B------:R-:W-:Y:S08]  /*1d400*/  HMMA.16816.F32 R16, R164.reuse, R162, R16 ;  /* 0x000000a2a410723c */ /* 0x040ff00000001810 */
[C---:B------:R-:W-:Y:S08]  /*1d410*/  HMMA.16816.F32 R20, R164.reuse, R172, R20 ;  /* 0x000000aca414723c */ /* 0x040ff00000001814 */
[----:B------:R-:W-:Y:S01]  /*1d420*/  HMMA.16816.F32 R24, R164, R174, R24 ;  /* 0x000000aea418723c */ /* 0x000fe20000001818 */
[----:B------:R-:W-:-:S07]  /*1d430*/  @P0 BRA `(.L_x_2700) ;  /* 0x0000040000000947 */ /* 0x000fce0003800000 */
        /* <DEDUP_REMOVED lines=64> */
.L_x_2700:
        /* <DEDUP_REMOVED lines=35> */
.L_x_2703:
[----:B------:R-:W-:Y:S04]  /*1da70*/  MOV R156, c[0x0][0x32c] ;  /* 0x0000cb00009c7a02 */ /* 0x000fe80000000f00 */
[----:B------:R-:W-:Y:S11]  /*1da80*/  ISETP.NE.AND P0, PT, R156, 0x1, PT ;  /* 0x000000019c00780c */ /* 0x000ff60003f05270 */
[----:B------:R-:W-:Y:S02]  /*1da90*/  @!UPT UIADD3 URZ, URZ, URZ, URZ ;  /* 0x0000003f3f3ff290 */ /* 0x000fe4000fffe03f */
[----:B------:R-:W-:Y:S05]  /*1daa0*/  @P0 IMAD.HI.U32 R156, R158, c[0x0][0x330], RZ ;  /* 0x0000cc009e9c0a27 */ /* 0x000fea00078e00ff */
[----:B------:R-:W-:Y:S02]  /*1dab0*/  @P0 SHF.R.U32.HI R158, RZ, c[0x0][0x334], R156 ;  /* 0x0000cd00ff9e0a19 */ /* 0x000fe4000001169c */
.L_x_2704:
[----:B------:R-:W-:Y:S05]  /*1dac0*/  BSYNC B0 ;  /* 0x0000000000007941 */ /* 0x000fea0003800000 */
.L_x_2702:
[----:B------:R-:W-:Y:S05]  /*1dad0*/  IMAD R158, R158, c[0x0][0x32c], R3 ;  /* 0x0000cb009e9e7a24 */ /* 0x000fea00078e0203 */
[----:B------:R-:W-:Y:S02]  /*1dae0*/  IADD3 R156, R158, c[0x0][0x32c], RZ ;  /* 0x0000cb009e9c7a10 */ /* 0x000fe40007ffe0ff */
[----:B------:R-:W-:Y:S02]  /*1daf0*/  IMNMX R161, R161, R158, !PT ;  /* 0x0000009ea1a17217 */ /* 0x000fe40007800200 */
[----:B------:R-:W-:Y:S02]  /*1db00*/  IMNMX R163, R163, R156, PT ;  /* 0x0000009ca3a37217 */ /* 0x000fe40003800200 */
.L_x_2701:
        /* <DEDUP_REMOVED lines=31> */
[----:B------:R-:W-:Y:S02]  /*1dd00*/  FSEL R166, R8, -INF , !P1 ;  /* 0xff80000008a67808 */ /* 0x000fe40004800000 */
        /* <DEDUP_REMOVED lines=10> */
[----:B------:R-:W-:Y:S01]  /*1ddb0*/  PLOP3.LUT P1, PT, PT, PT, UP5, 0x40, 0x0 ;  /* 0x000000000000781c */ /* 0x000fe20003f2e858 */
[----:B------:R-:W1:Y:S01]  /*1ddc0*/  SHFL.IDX PT, R12, R167, 0x1, 0x1c1f ;  /* 0x003c1f00a70c7f89 */ /* 0x000e6200000e0000 */
        /* <DEDUP_REMOVED lines=11> */
[----:B------:R-:W-:Y:S01]  /*1de80*/  ISETP.GT.AND P0, PT, R161, 0x21, P0 ;  /* 0x00000021a100780c */ /* 0x000fe20000704270 */
[--C-:B-1----:R-:W-:Y:S01]  /*1de90*/  IMAD.IADD R4, R159, 0x1, R12.reuse ;  /* 0x000000019f047824 */ /* 0x102fe200078e020c */
[----:B------:R-:W-:Y:S01]  /*1dea0*/  ISETP.LT.OR P1, PT, R163, 0x21, P1 ;  /* 0x00000021a300780c */ /* 0x000fe20000f21670 */
[----:B------:R-:W-:Y:S01]  /*1deb0*/  IMAD.IADD R8, R157, 0x1, R12 ;  /* 0x000000019d087824 */ /* 0x000fe200078e020c */
        /* <DEDUP_REMOVED lines=28> */
.L_x_2707:
[----:B------:R-:W-:Y:S04]  /*1e080*/  MOV R5, c[0x0][0x32c] ;  /* 0x0000cb0000057a02 */ /* 0x000fe80000000f00 */
[----:B------:R-:W-:Y:S11]  /*1e090*/  ISETP.NE.AND P0, PT, R5, 0x1, PT ;  /* 0x000000010500780c */ /* 0x000ff60003f05270 */
[----:B------:R-:W-:Y:S02]  /*1e0a0*/  @!UPT UIADD3 URZ, URZ, URZ, URZ ;  /* 0x0000003f3f3ff290 */ /* 0x000fe4000fffe03f */
[----:B------:R-:W-:Y:S05]  /*1e0b0*/  @P0 IMAD.HI.U32 R5, R12, c[0x0][0x330], RZ ;  /* 0x0000cc000c050a27 */ /* 0x000fea00078e00ff */
[----:B------:R-:W-:Y:S02]  /*1e0c0*/  @P0 SHF.R.U32.HI R12, RZ, c[0x0][0x334], R5 ;  /* 0x0000cd00ff0c0a19 */ /* 0x000fe40000011605 */
.L_x_2708:
[----:B------:R-:W-:Y:S05]  /*1e0d0*/  BSYNC B0 ;  /* 0x0000000000007941 */ /* 0x000fea0003800000 */
.L_x_2706:
[----:B------:R-:W-:Y:S05]  /*1e0e0*/  IMAD R3, R12, c[0x0][0x32c], R3 ;  /* 0x0000cb000c037a24 */ /* 0x000fea00078e0203 */
[----:B------:R-:W-:Y:S02]  /*1e0f0*/  IADD3 R5, R3, c[0x0][0x32c], RZ ;  /* 0x0000cb0003057a10 */ /* 0x000fe40007ffe0ff */
[----:B------:R-:W-:Y:S02]  /*1e100*/  IMNMX R8, R8, R3, !PT ;  /* 0x0000000308087217 */ /* 0x000fe40007800200 */
[----:B------:R-:W-:Y:S02]  /*1e110*/  IMNMX R4, R4, R5, PT ;  /* 0x0000000504047217 */ /* 0x000fe40003800200 */
.L_x_2705:
        /* <DEDUP_REMOVED lines=31> */
[----:B------:R-:W-:Y:S02]  /*1e310*/  ISETP.LT.OR P0, PT, R4, 0x9, P0 ;  /* 0x000000090400780c */ /* 0x000fe40000701670 */
        /* <DEDUP_REMOVED lines=12> */
[----:B------:R-:W-:Y:S02]  /*1e3e0*/  FSEL R163, R14, -INF , !P0 ;  /* 0xff8000000ea37808 */ /* 0x000fe40004000000 */
[----:B------:R-:W-:Y:S02]  /*1e3f0*/  FMNMX.FTZ R6, R238, R3, !PT ;  /* 0x00000003ee067209 */ /* 0x000fe40007810000 */
[----:B------:R-:W-:Y:S02]  /*1e400*/  ISETP.GT.AND P0, PT, R8, 0x11, P2 ;  /* 0x000000110800780c */ /* 0x000fe40001704270 */
[----:B------:R-:W-:Y:S02]  /*1e410*/  FMNMX.FTZ R5, R237, R6, !PT ;  /* 0x00000006ed057209 */ /* 0x000fe40007810000 */
[----:B------:R-:W-:Y:S02]  /*1e420*/  FMNMX.FTZ R6, R25, R0, !PT ;  /* 0x0000000019067209 */ /* 0x000fe40007810000 */
[----:B------:R-:W-:Y:S02]  /*1e430*/  ISETP.LT.OR P0, PT, R4, 0x12, P0 ;  /* 0x000000120400780c */ /* 0x000fe40000701670 */
[----:B------:R-:W-:Y:S02]  /*1e440*/  PLOP3.LUT P1, PT, PT, PT, UP5, 0x40, 0x0 ;  /* 0x000000000000781c */ /* 0x000fe40003f2e858 */
[----:B------:R-:W-:Y:S02]  /*1e450*/  FSEL R159, R15, -INF , !P0 ;  /* 0xff8000000f9f7808 */ /* 0x000fe40004000000 */
[----:B------:R-:W-:Y:S02]  /*1e460*/  FMNMX.FTZ R6, R21, R6, !PT ;  /* 0x0000000615067209 */ /* 0x000fe40007810000 */
[----:B------:R-:W-:Y:S02]  /*1e470*/  ISETP.GT.AND P1, PT, R8, 0x18, P1 ;  /* 0x000000180800780c */ /* 0x000fe40000f24270 */
[----:B------:R-:W-:Y:S02]  /*1e480*/  PLOP3.LUT P0, PT, PT, PT, UP4, 0x40, 0x0 ;  /* 0x000000000000781c */ /* 0x000fe40003f0e848 */
[----:B------:R-:W-:Y:S02]  /*1e490*/  FMNMX.FTZ R10, R17, R6, !PT ;  /* 0x00000006110a7209 */ /* 0x000fe40007810000 */
[----:B------:R-:W-:Y:S02]  /*1e4a0*/  ISETP.LT.OR P1, PT, R4, 0x19, P1 ;  /* 0x000000190400780c */ /* 0x000fe40000f21670 */
[----:B------:R-:W-:Y:S02]  /*1e4b0*/  ISETP.GT.AND P0, PT, R8, 0x19, P0 ;  /* 0x000000190800780c */ /* 0x000fe40000704270 */
[----:B------:R-:W-:Y:S02]  /*1e4c0*/  FSEL R157, R18, -INF , !P1 ;  /* 0xff800000129d7808 */ /* 0x000fe40004800000 */
[----:B------:R-:W-:Y:S02]  /*1e4d0*/  ISETP.LT.OR P0, PT, R4, 0x1a, P0 ;  /* 0x0000001a0400780c */ /* 0x000fe40000701670 */
[----:B------:R-:W-:Y:S02]  /*1e4e0*/  FMNMX.FTZ R10, R13, R10, !PT ;  /* 0x0000000a0d0a7209 */ /* 0x000fe40007810000 */
        /* <DEDUP_REMOVED lines=13> */
[----:B------:R-:W-:Y:S02]  /*1e5c0*/  FMNMX.FTZ R10, R161, R10, !PT ;  /* 0x0000000aa10a7209 */ /* 0x000fe40007810000 */
[----:B------:R-:W-:Y:S02]  /*1e5d0*/  ISETP.GT.AND P1, PT, R8, 0x28, P1 ;  /* 0x000000280800780c */ /* 0x000fe40000f24270 */
[----:B------:R-:W-:Y:S01]  /*1e5e0*/  PLOP3.LUT P0, PT, PT, PT, UP0, 0x40, 0x0 ;  /* 0x000000000000781c */ /* 0x000fe20003f0e808 */
[----:B------:R-:W-:Y:S01]  /*1e5f0*/  UISETP.GT.AND UP0, UPT, UR12, UR6, UPT ;  /* 0x000000060c00728c */ /* 0x000fe2000bf04270 */
[----:B------:R-:W-:Y:S01]  /*1e600*/  ISETP.LT.OR P1, PT, R4, 0x29, P1 ;  /* 0x000000290400780c */ /* 0x000fe20000f21670 */
[----:B------:R-:W-:Y:S01]  /*1e610*/  UIADD3 UR12, UR12, -0x1, URZ ;  /* 0xffffffff0c0c7890 */ /* 0x000fe2000fffe03f */
[----:B------:R-:W-:Y:S02]  /*1e620*/  ISETP.GT.AND P0, PT, R8, 0x29, P0 ;  /* 0x000000290800780c */ /* 0x000fe40000704270 */
[----:B------:R-:W-:Y:S02]  /*1e630*/  FMNMX.FTZ R8, R187, R10, !PT ;  /* 0x0000000abb087209 */ /* 0x000fe40007810000 */
[----:B------:R-:W-:Y:S02]  /*1e640*/  FSEL R183, R26, -INF , !P1 ;  /* 0xff8000001ab77808 */ /* 0x000fe40004800000 */
[----:B------:R-:W-:Y:S02]  /*1e650*/  ISETP.LT.OR P0, PT, R4, 0x2a, P0 ;  /* 0x0000002a0400780c */ /* 0x000fe40000701670 */
[----:B------:R-:W-:Y:S02]  /*1e660*/  FMNMX.FTZ R5, R186, R5, !PT ;  /* 0x00000005ba057209 */ /* 0x000fe40007810000 */
[----:B------:R-:W-:Y:S02]  /*1e670*/  FMNMX.FTZ R4, R185, R8, !PT ;  /* 0x00000008b9047209 */ /* 0x000fe40007810000 */
[----:B------:R-:W-:Y:S02]  /*1e680*/  FSEL R9, R27, -INF , !P0 ;  /* 0xff8000001b097808 */ /* 0x000fe40004000000 */
[----:B------:R-:W-:Y:S02]  /*1e690*/  FMNMX.FTZ R3, R184, R5, !PT ;  /* 0x00000005b8037209 */ /* 0x000fe40007810000 */
[----:B------:R-:W-:Y:S03]  /*1e6a0*/  FMNMX.FTZ R4, R183, R4, !PT ;  /* 0x00000004b7047209 */ /* 0x000fe60007810000 */
[----:B------:R-:W-:Y:S01]  /*1e6b0*/  SHFL.BFLY PT, R6, R3, 0x2, 0x1f ;  /* 0x0c401f0003067f89 */ /* 0x000fe200000e0000 */
[----:B------:R-:W-:Y:S07]  /*1e6c0*/  FMNMX.FTZ R7, R9, R4, !PT ;  /* 0x0000000409077209 */ /* 0x000fee0007810000 */
[----:B------:R-:W1:Y:S02]  /*1e6d0*/  SHFL.BFLY PT, R4, R7, 0x2, 0x1f ;  /* 0x0c401f0007047f89 */ /* 0x000e6400000e0000 */
[----:B-1----:R-:W-:Y:S02]  /*1e6e0*/  FMNMX.FTZ R5, R7, R4, !PT ;  /* 0x0000000407057209 */ /* 0x002fe40007810000 */
[----:B------:R-:W-:Y:S04]  /*1e6f0*/  FMNMX.FTZ R6, R3, R6, !PT ;  /* 0x0000000603067209 */ /* 0x000fe80007810000 */
[----:B------:R-:W1:Y:S08]  /*1e700*/  SHFL.BFLY PT, R8, R5, 0x1, 0x1f ;  /* 0x0c201f0005087f89 */ /* 0x000e7000000e0000 */
[----:B------:R-:W2:Y:S01]  /*1e710*/  SHFL.BFLY PT, R3, R6, 0x1, 0x1f ;  /* 0x0c201f0006037f89 */ /* 0x000ea200000e0000 */
[----:B-1----:R-:W-:Y:S05]  /*1e720*/  FMNMX.FTZ R8, R5, R8, !PT ;  /* 0x0000000805087209 */ /* 0x002fea0007810000 */
[----:B------:R-:W-:Y:S01]  /*1e730*/  FMUL.FTZ R182, R8, c[0x0][0x2d0] ;  /* 0x0000b40008b67a20 */ /* 0x000fe20000410000 */
[----:B--2---:R-:W-:Y:S04]  /*1e740*/  FMNMX.FTZ R3, R6, R3, !PT ;  /* 0x0000000306037209 */ /* 0x004fe80007810000 */
[C---:B------:R-:W-:Y:S01]  /*1e750*/  FSETP.NEU.FTZ.AND P0, PT, R3.reuse, -INF , PT ;  /* 0xff8000000300780b */ /* 0x040fe20003f1d000 */
[C---:B------:R-:W-:Y:S03]  /*1e760*/  FMUL.FTZ R239, R3.reuse, c[0x0][0x2d0] ;  /* 0x0000b40003ef7a20 */ /* 0x040fe60000410000 */
[----:B------:R-:W-:Y:S02]  /*1e770*/  FSEL R7, R3, RZ, P0 ;  /* 0x000000ff03077208 */ /* 0x000fe40000000000 */
[----:B------:R-:W-:Y:S02]  /*1e780*/  FSEL R239, R239, RZ, P0 ;  /* 0x000000ffefef7208 */ /* 0x000fe40000000000 */
[----:B------:R-:W-:Y:S01]  /*1e790*/  FSETP.NEU.FTZ.AND P0, PT, R8, -INF , PT ;  /* 0xff8000000800780b */ /* 0x000fe20003f1d000 */
[----:B------:R-:W-:Y:S02]  /*1e7a0*/  FADD.FTZ R2, -R7, R2 ;  /* 0x0000000207027221 */ /* 0x000fe40000010100 */
[--C-:B------:R-:W-:Y:S01]  /*1e7b0*/  FFMA.FTZ R176, R165, c[0x0][0x2d0], -R239.reuse ;  /* 0x0000b400a5b07a23 */ /* 0x100fe200000108ef */
[----:B------:R-:W-:Y:S01]  /*1e7c0*/  FSEL R182, R182, RZ, P0 ;  /* 0x000000ffb6b67208 */ /* 0x000fe20000000000 */
[--C-:B------:R-:W-:Y:S01]  /*1e7d0*/  FFMA.FTZ R11, R168, c[0x0][0x2d0], -R239.reuse ;  /* 0x0000b400a80b7a23 */ /* 0x100fe200000108ef */
[----:B------:R-:W-:Y:S01]  /*1e7e0*/  FSEL R5, R8, RZ, P0 ;  /* 0x000000ff08057208 */ /* 0x000fe20000000000 */
[--C-:B------:R-:W-:Y:S01]  /*1e7f0*/  FFMA.FTZ R10, R166, c[0x0][0x2d0], -R239.reuse ;  /* 0x0000b400a60a7a23 */ /* 0x100fe200000108ef */
[----:B------:R-:W-:Y:S01]  /*1e800*/  LDSM.16.MT88.4 R168, [R204+0x6080] ;  /* 0x00608000cca8783b */ /* 0x000fe20000004200 */
[----:B------:R-:W-:Y:S01]  /*1e810*/  FFMA.FTZ R179, R17, c[0x0][0x2d0], -R182 ;  /* 0x0000b40011b37a23 */ /* 0x000fe200000108b6 */
[----:B------:R-:W-:Y:S01]  /*1e820*/  MUFU.EX2 R176, R176 ;  /* 0x000000b000b07308 */ /* 0x000fe20000000800 */
[----:B------:R-:W-:Y:S01]  /*1e830*/  FADD.FTZ R5, -R5, R0 ;  /* 0x0000000005057221 */ /* 0x000fe20000010100 */
[----:B------:R-:W-:Y:S01]  /*1e840*/  PLOP3.LUT P0, PT, PT, PT, UP0, 0x80, 0x0 ;  /* 0x000000000000781c */ /* 0x000fe20003f0f008 */
[--C-:B------:R-:W-:Y:S02]  /*1e850*/  FFMA.FTZ R177, R164, c[0x0][0x2d0], -R239.reuse ;  /* 0x0000b400a4b17a23 */ /* 0x100fe400000108ef */
[--C-:B------:R-:W-:Y:S01]  /*1e860*/  FFMA.FTZ R181, R25, c[0x0][0x2d0], -R182.reuse ;  /* 0x0000b40019b57a23 */ /* 0x100fe200000108b6 */
[----:B------:R-:W1:Y:S01]  /*1e870*/  LDSM.16.MT88.4 R16, [R208+0x4080] ;  /* 0x00408000d010783b */ /* 0x000e620000004200 */
[--C-:B------:R-:W-:Y:S02]  /*1e880*/  FFMA.FTZ R180, R21, c[0x0][0x2d0], -R182.reuse ;  /* 0x0000b40015b47a23 */ /* 0x100fe400000108b6 */
[----:B------:R-:W-:Y:S01]  /*1e890*/  FMUL.FTZ R0, R5, c[0x0][0x2d0] ;  /* 0x0000b40005007a20 */ /* 0x000fe20000410000 */
[----:B------:R-:W2:Y:S01]  /*1e8a0*/  MUFU.EX2 R11, R11 ;  /* 0x0000000b000b7308 */ /* 0x000ea20000000800 */
[--C-:B------:R-:W-:Y:S02]  /*1e8b0*/  FFMA.FTZ R178, R13, c[0x0][0x2d0], -R182.reuse ;  /* 0x0000b4000db27a23 */ /* 0x100fe400000108b6 */
[----:B------:R-:W-:Y:S01]  /*1e8c0*/  FMUL.FTZ R4, R2, c[0x0][0x2d0] ;  /* 0x0000b40002047a20 */ /* 0x000fe20000410000 */
[----:B------:R-:W3:Y:S01]  /*1e8d0*/  LDSM.16.MT88.4 R20, [R206+0x4080] ;  /* 0x00408000ce14783b */ /* 0x000ee20000004200 */
[--C-:B------:R-:W-:Y:S02]  /*1e8e0*/  FFMA.FTZ R240, R162, c[0x0][0x2d0], -R239.reuse ;  /* 0x0000b400a2f07a23 */ /* 0x100fe400000108ef */
[--C-:B------:R-:W-:Y:S02]  /*1e8f0*/  FFMA.FTZ R241, R160, c[0x0][0x2d0], -R239.reuse ;  /* 0x0000b400a0f17a23 */ /* 0x100fe400000108ef */
[--C-:B------:R-:W-:Y:S01]  /*1e900*/  FFMA.FTZ R243, R158, c[0x0][0x2d0], -R239.reuse ;  /* 0x0000b4009ef37a23 */ /* 0x100fe200000108ef */
[----:B------:R-:W4:Y:S01]  /*1e910*/  MUFU.EX2 R2, R4 ;  /* 0x0000000400027308 */ /* 0x000f220000000800 */
[--C-:B------:R-:W-:Y:S01]  /*1e920*/  FFMA.FTZ R242, R156, c[0x0][0x2d0], -R239.reuse ;  /* 0x0000b4009cf27a23 */ /* 0x100fe200000108ef */
[----:B------:R-:W5:Y:S01]  /*1e930*/  LDSM.16.MT88.4 R24, [R205+0x4080] ;  /* 0x00408000cd18783b */ /* 0x000f620000004200 */
[--C-:B------:R-:W-:Y:S02]  /*1e940*/  FFMA.FTZ R244, R163, c[0x0][0x2d0], -R182.reuse ;  /* 0x0000b400a3f47a23 */ /* 0x100fe400000108b6 */
[--C-:B------:R-:W-:Y:S02]  /*1e950*/  FFMA.FTZ R245, R159, c[0x0][0x2d0], -R182.reuse ;  /* 0x0000b4009ff57a23 */ /* 0x100fe400000108b6 */
[--C-:B------:R-:W-:Y:S02]  /*1e960*/  FFMA.FTZ R247, R157, c[0x0][0x2d0], -R182.reuse ;  /* 0x0000b4009df77a23 */ /* 0x100fe400000108b6 */
[--C-:B------:R-:W-:Y:S01]  /*1e970*/  FFMA.FTZ R246, R161, c[0x0][0x2d0], -R182.reuse ;  /* 0x0000b400a1f67a23 */ /* 0x100fe200000108b6 */
[----:B------:R-:W1:Y:S01]  /*1e980*/  MUFU.EX2 R0, R0 ;  /* 0x0000000000007308 */ /* 0x000e620000000800 */
[----:B------:R-:W-:Y:S01]  /*1e990*/  LDSM.16.MT88.4 R156, [R204+0x4880] ;  /* 0x00488000cc9c783b */ /* 0x000fe20000004200 */
[--C-:B------:R-:W-:Y:S01]  /*1e9a0*/  FFMA.FTZ R238, R238, c[0x0][0x2d0], -R239.reuse ;  /* 0x0000b400eeee7a23 */ /* 0x100fe200000108ef */
[----:B--2---:R-:W-:Y:S01]  /*1e9b0*/  F2FP.PACK_AB R12, R11, R176 ;  /* 0x000000b00b0c723e */ /* 0x004fe200000000ff */
[--C-:B------:R-:W-:Y:S02]  /*1e9c0*/  FFMA.FTZ R237, R237, c[0x0][0x2d0], -R239.reuse ;  /* 0x0000b400eded7a23 */ /* 0x100fe400000108ef */
[--C-:B------:R-:W-:Y:S03]  /*1e9d0*/  FFMA.FTZ R186, R186, c[0x0][0x2d0], -R239.reuse ;  /* 0x0000b400baba7a23 */ /* 0x100fe600000108ef */
[----:B------:R-:W-:Y:S01]  /*1e9e0*/  LDSM.16.MT88.4 R160, [R208+0x6080] ;  /* 0x00608000d0a0783b */ /* 0x000fe20000004200 */
[----:B------:R-:W-:Y:S01]  /*1e9f0*/  MUFU.EX2 R10, R10 ;  /* 0x0000000a000a7308 */ /* 0x000fe20000000800 */
[----:B------:R-:W-:Y:S02]  /*1ea00*/  FFMA.FTZ R239, R184, c[0x0][0x2d0], -R239 ;  /* 0x0000b400b8ef7a23 */ /* 0x000fe400000108ef */
[--C-:B------:R-:W-:Y:S02]  /*1ea10*/  FFMA.FTZ R184, R187, c[0x0][0x2d0], -R182.reuse ;  /* 0x0000b400bbb87a23 */ /* 0x100fe400000108b6 */
[C---:B----4-:R-:W-:Y:S02]  /*1ea20*/  FMUL.FTZ R4, R2.reuse, R152 ;  /* 0x0000009802047220 */ /* 0x050fe40000410000 */
[C---:B------:R-:W-:Y:S01]  /*1ea30*/  FMUL.FTZ R5, R2.reuse, R153 ;  /* 0x0000009902057220 */ /* 0x040fe20000410000 */
[----:B------:R-:W-:Y:S01]  /*1ea40*/  LDSM.16.MT88.4 R164, [R205+0x6080] ;  /* 0x00608000cda4783b */ /* 0x000fe20000004200 */
[C---:B------:R-:W-:Y:S01]  /*1ea50*/  FMUL.FTZ R132, R2.reuse, R132 ;  /* 0x0000008402847220 */ /* 0x040fe20000410000 */
[----:B------:R-:W2:Y:S01]  /*1ea60*/  MUFU.EX2 R177, R177 ;  /* 0x000000b100b17308 */ /* 0x000ea20000000800 */
[C---:B------:R-:W-:Y:S02]  /*1ea70*/  FMUL.FTZ R133, R2.reuse, R133 ;  /* 0x0000008502857220 */ /* 0x040fe40000410000 */
[----:B------:R-:W-:Y:S02]  /*1ea80*/  FMUL.FTZ R136, R2, R136 ;  /* 0x0000008802887220 */ /* 0x000fe40000410000 */
[C---:B-1----:R-:W-:Y:S02]  /*1ea90*/  FMUL.FTZ R6, R0.reuse, R154 ;  /* 0x0000009a00067220 */ /* 0x042fe40000410000 */
[C---:B------:R-:W-:Y:S02]  /*1eaa0*/  FMUL.FTZ R7, R0.reuse, R155 ;  /* 0x0000009b00077220 */ /* 0x040fe40000410000 */
[C---:B------:R-:W-:Y:S01]  /*1eab0*/  FMUL.FTZ R134, R0.reuse, R134 ;  /* 0x0000008600867220 */ /* 0x040fe20000410000 */
[----:B------:R-:W-:Y:S01]  /*1eac0*/  MUFU.EX2 R181, R181 ;  /* 0x000000b500b57308 */ /* 0x000fe20000000800 */
[----:B------:R-:W-:Y:S01]  /*1ead0*/  FMUL.FTZ R135, R0, R135 ;  /* 0x0000008700877220 */ /* 0x000fe20000410000 */
[----:B------:R-:W-:Y:S01]  /*1eae0*/  LDSM.16.MT88.4 R152, [R205+0x4880] ;  /* 0x00488000cd98783b */ /* 0x000fe20000004200 */
[----:B------:R-:W-:Y:S02]  /*1eaf0*/  FMUL.FTZ R137, R2, R137 ;  /* 0x0000008902897220 */ /* 0x000fe40000410000 */
[C---:B------:R-:W-:Y:S02]  /*1eb00*/  FMUL.FTZ R138, R0.reuse, R138 ;  /* 0x0000008a008a7220 */ /* 0x040fe40000410000 */
[----:B------:R-:W-:Y:S02]  /*1eb10*/  FMUL.FTZ R139, R0, R139 ;  /* 0x0000008b008b7220 */ /* 0x000fe40000410000 */
[C---:B------:R-:W-:Y:S01]  /*1eb20*/  FMUL.FTZ R140, R2.reuse, R140 ;  /* 0x0000008c028c7220 */ /* 0x040fe20000410000 */
[----:B------:R-:W1:Y:S01]  /*1eb30*/  MUFU.EX2 R180, R180 ;  /* 0x000000b400b47308 */ /* 0x000e620000000800 */
[----:B------:R-:W-:Y:S02]  /*1eb40*/  FMUL.FTZ R141, R2, R141 ;  /* 0x0000008d028d7220 */ /* 0x000fe40000410000 */
[C---:B------:R-:W-:Y:S01]  /*1eb50*/  FMUL.FTZ R142, R0.reuse, R142 ;  /* 0x0000008e008e7220 */ /* 0x040fe20000410000 */
[----:B--2---:R-:W-:Y:S01]  /*1eb60*/  F2FP.PACK_AB R14, R177, R10 ;  /* 0x0000000ab10e723e */ /* 0x004fe200000000ff */
[----:B------:R-:W-:Y:S02]  /*1eb70*/  FMUL.FTZ R143, R0, R143 ;  /* 0x0000008f008f7220 */ /* 0x000fe40000410000 */
[C---:B------:R-:W-:Y:S02]  /*1eb80*/  FMUL.FTZ R144, R2.reuse, R144 ;  /* 0x0000009002907220 */ /* 0x040fe40000410000 */
[----:B------:R-:W-:Y:S01]  /*1eb90*/  FMUL.FTZ R145, R2, R145 ;  /* 0x0000009102917220 */ /* 0x000fe20000410000 */
[----:B------:R-:W-:Y:S01]  /*1eba0*/  MUFU.EX2 R179, R179 ;  /* 0x000000b300b37308 */ /* 0x000fe20000000800 */
[C---:B------:R-:W-:Y:S02]  /*1ebb0*/  FMUL.FTZ R146, R0.reuse, R146 ;  /* 0x0000009200927220 */ /* 0x040fe40000410000 */
[----:B------:R-:W-:Y:S02]  /*1ebc0*/  FMUL.FTZ R147, R0, R147 ;  /* 0x0000009300937220 */ /* 0x000fe40000410000 */
[C---:B------:R-:W-:Y:S02]  /*1ebd0*/  FMUL.FTZ R148, R2.reuse, R148 ;  /* 0x0000009402947220 */ /* 0x040fe40000410000 */
[----:B------:R-:W-:Y:S02]  /*1ebe0*/  FMUL.FTZ R149, R2, R149 ;  /* 0x0000009502957220 */ /* 0x000fe40000410000 */
[C---:B------:R-:W-:Y:S01]  /*1ebf0*/  FMUL.FTZ R150, R0.reuse, R150 ;  /* 0x0000009600967220 */ /* 0x040fe20000410000 */
[----:B------:R-:W2:Y:S01]  /*1ec00*/  MUFU.EX2 R178, R178 ;  /* 0x000000b200b27308 */ /* 0x000ea20000000800 */
[----:B------:R-:W-:Y:S02]  /*1ec10*/  FMUL.FTZ R151, R0, R151 ;  /* 0x0000009700977220 */ /* 0x000fe40000410000 */
[----:B------:R-:W-:Y:S01]  /*1ec20*/  FMUL.FTZ R28, R2, R28 ;  /* 0x0000001c021c7220 */ /* 0x000fe20000410000 */
[----:B-1----:R-:W-:Y:S01]  /*1ec30*/  F2FP.PACK_AB R13, R180, R181 ;  /* 0x000000b5b40d723e */ /* 0x002fe200000000ff */
        /* <DEDUP_REMOVED lines=9> */
[----:B------:R-:W1:Y:S01]  /*1ecd0*/  MUFU.EX2 R241, R241 ;  /* 0x000000f100f17308 */ /* 0x000e620000000800 */
[----:B------:R-:W-:Y:S02]  /*1ece0*/  FMUL.FTZ R37, R2, R37 ;  /* 0x0000002502257220 */ /* 0x000fe40000410000 */
[----:B------:R-:W-:Y:S01]  /*1ecf0*/  FMUL.FTZ R38, R0, R38 ;  /* 0x0000002600267220 */ /* 0x000fe20000410000 */
[----:B--2---:R-:W-:Y:S01]  /*1ed00*/  F2FP.PACK_AB R15, R178, R179 ;  /* 0x000000b3b20f723e */ /* 0x004fe200000000ff */
[----:B------:R-:W-:Y:S02]  /*1ed10*/  FMUL.FTZ R39, R0, R39 ;  /* 0x0000002700277220 */ /* 0x000fe40000410000 */
[C---:B------:R-:W-:Y:S02]  /*1ed20*/  FMUL.FTZ R40, R2.reuse, R40 ;  /* 0x0000002802287220 */ /* 0x040fe40000410000 */
[----:B------:R-:W-:Y:S01]  /*1ed30*/  FMUL.FTZ R41, R2, R41 ;  /* 0x0000002902297220 */ /* 0x000fe20000410000 */
[----:B------:R-:W-:Y:S01]  /*1ed40*/  MUFU.EX2 R243, R243 ;  /* 0x000000f300f37308 */ /* 0x000fe20000000800 */
[C---:B------:R-:W-:Y:S05]  /*1ed50*/  HMMA.16816.F32 R4, R12.reuse, R16, R4 ;  /* 0x000000100c04723c */ /* 0x040fea0000001804 */
[C---:B------:R-:W-:Y:S02]  /*1ed60*/  FMUL.FTZ R42, R0.reuse, R42 ;  /* 0x0000002a002a7220 */ /* 0x040fe40000410000 */
[----:B------:R-:W-:Y:S01]  /*1ed70*/  FMUL.FTZ R43, R0, R43 ;  /* 0x0000002b002b7220 */ /* 0x000fe20000410000 */
[C---:B------:R-:W-:Y:S01]  /*1ed80*/  HMMA.16816.F32 R132, R12.reuse, R18, R132 ;  /* 0x000000120c84723c */ /* 0x040fe20000001884 */
[----:B------:R-:W2:Y:S01]  /*1ed90*/  LDSM.16.MT88.4 R16, [R204+0x4080] ;  /* 0x00408000cc10783b */ /* 0x000ea20000004200 */
[----:B------:R-:W4:Y:S02]  /*1eda0*/  MUFU.EX2 R242, R242 ;  /* 0x000000f200f27308 */ /* 0x000f240000000800 */
[C---:B------:R-:W-:Y:S02]  /*1edb0*/  FMUL.FTZ R44, R2.reuse, R44 ;  /* 0x0000002c022c7220 */ /* 0x040fe40000410000 */
[----:B------:R-:W-:Y:S02]  /*1edc0*/  FMUL.FTZ R45, R2, R45 ;  /* 0x0000002d022d7220 */ /* 0x000fe40000410000 */
[C---:B---3--:R-:W-:Y:S04]  /*1edd0*/  HMMA.16816.F32 R136, R12.reuse, R20, R136 ;  /* 0x000000140c88723c */ /* 0x048fe80000001888 */
[C---:B------:R-:W-:Y:S01]  /*1ede0*/  FMUL.FTZ R46, R0.reuse, R46 ;  /* 0x0000002e002e7220 */ /* 0x040fe20000410000 */
[----:B------:R-:W-:Y:S01]  /*1edf0*/  MUFU.EX2 R244, R244 ;  /* 0x000000f400f47308 */ /* 0x000fe20000000800 */
[----:B------:R-:W-:Y:S02]  /*1ee00*/  FMUL.FTZ R47, R0, R47 ;  /* 0x0000002f002f7220 */ /* 0x000fe40000410000 */
[C---:B------:R-:W-:Y:S01]  /*1ee10*/  HMMA.16816.F32 R140, R12.reuse, R22, R140 ;  /* 0x000000160c8c723c */ /* 0x040fe2000000188c */
[----:B------:R-:W3:Y:S03]  /*1ee20*/  LDSM.16.MT88.4 R20, [R208+0x5880] ;  /* 0x00588000d014783b */ /* 0x000ee60000004200 */
[C---:B------:R-:W-:Y:S02]  /*1ee30*/  FMUL.FTZ R48, R2.reuse, R48 ;  /* 0x0000003002307220 */ /* 0x040fe40000410000 */
[----:B------:R-:W-:Y:S01]  /*1ee40*/  FMUL.FTZ R49, R2, R49 ;  /* 0x0000003102317220 */ /* 0x000fe20000410000 */
[----:B------:R-:W1:Y:S01]  /*1ee50*/  MUFU.EX2 R245, R245 ;  /* 0x000000f500f57308 */ /* 0x000e620000000800 */
[C---:B-----5:R-:W-:Y:S04]  /*1ee60*/  HMMA.16816.F32 R144, R12.reuse, R24, R144 ;  /* 0x000000180c90723c */ /* 0x060fe80000001890 */
[C---:B------:R-:W-:Y:S02]  /*1ee70*/  FMUL.FTZ R50, R0.reuse, R50 ;  /* 0x0000003200327220 */ /* 0x040fe40000410000 */
[----:B------:R-:W-:Y:S02]  /*1ee80*/  FMUL.FTZ R51, R0, R51 ;  /* 0x0000003300337220 */ /* 0x000fe40000410000 */
[C---:B------:R-:W-:Y:S01]  /*1ee90*/  HMMA.16816.F32 R148, R12.reuse, R26, R148 ;  /* 0x0000001a0c94723c */ /* 0x040fe20000001894 */
[----:B------:R-:W5:Y:S01]  /*1eea0*/  LDSM.16.MT88.4 R24, [R206+0x5880] ;  /* 0x00588000ce18783b */ /* 0x000f620000004200 */
[----:B------:R-:W-:Y:S02]  /*1eeb0*/  MUFU.EX2 R247, R247 ;  /* 0x000000f700f77308 */ /* 0x000fe40000000800 */
[C---:B------:R-:W-:Y:S02]  /*1eec0*/  FMUL.FTZ R52, R2.reuse, R52 ;  /* 0x0000003402347220 */ /* 0x040fe40000410000 */
[----:B------:R-:W-:Y:S02]  /*1eed0*/  FMUL.FTZ R53, R2, R53 ;  /* 0x0000003502357220 */ /* 0x000fe40000410000 */
[C---:B------:R-:W-:Y:S01]  /*1eee0*/  FMUL.FTZ R54, R0.reuse, R54 ;  /* 0x0000003600367220 */ /* 0x040fe20000410000 */
[C---:B--2---:R-:W-:Y:S03]  /*1eef0*/  HMMA.16816.F32 R28, R12.reuse, R16, R28 ;  /* 0x000000100c1c723c */ /* 0x044fe6000000181c */
[----:B------:R-:W-:Y:S01]  /*1ef00*/  FMUL.FTZ R55, R0, R55 ;  /* 0x0000003700377220 */ /* 0x000fe20000410000 */
[----:B------:R-:W2:Y:S01]  /*1ef10*/  MUFU.EX2 R246, R246 ;  /* 0x000000f600f67308 */ /* 0x000ea20000000800 */
[C---:B------:R-:W-:Y:S02]  /*1ef20*/  FMUL.FTZ R56, R2.reuse, R56 ;  /* 0x0000003802387220 */ /* 0x040fe40000410000 */
[----:B------:R-:W-:Y:S01]  /*1ef30*/  FMUL.FTZ R57, R2, R57 ;  /* 0x0000003902397220 */ /* 0x000fe20000410000 */
[C---:B------:R-:W-:Y:S01]  /*1ef40*/  HMMA.16816.F32 R32, R12.reuse, R18, R32 ;  /* 0x000000120c20723c */ /* 0x040fe20000001820 */
[----:B------:R-:W1:Y:S03]  /*1ef50*/  LDSM.16.MT88.4 R16, [R205+0x5880] ;  /* 0x00588000cd10783b */ /* 0x000e660000004200 */
[C---:B------:R-:W-:Y:S02]  /*1ef60*/  FMUL.FTZ R58, R0.reuse, R58 ;  /* 0x0000003a003a7220 */ /* 0x040fe40000410000 */
[----:B------:R-:W-:Y:S01]  /*1ef70*/  FMUL.FTZ R59, R0, R59 ;  /* 0x0000003b003b7220 */ /* 0x000fe20000410000 */
[----:B------:R-:W-:Y:S01]  /*1ef80*/  MUFU.EX2 R238, R238 ;  /* 0x000000ee00ee7308 */ /* 0x000fe20000000800 */
[C---:B---3--:R-:W-:Y:S04]  /*1ef90*/  HMMA.16816.F32 R36, R12.reuse, R20, R36 ;  /* 0x000000140c24723c */ /* 0x048fe80000001824 */
[C---:B------:R-:W-:Y:S02]  /*1efa0*/  FMUL.FTZ R60, R2.reuse, R60 ;  /* 0x0000003c023c7220 */ /* 0x040fe40000410000 */
[----:B------:R-:W-:Y:S02]  /*1efb0*/  FMUL.FTZ R61, R2, R61 ;  /* 0x0000003d023d7220 */ /* 0x000fe40000410000 */
[C---:B------:R-:W-:Y:S01]  /*1efc0*/  HMMA.16816.F32 R40, R12.reuse, R22, R40 ;  /* 0x000000160c28723c */ /* 0x040fe20000001828 */
[----:B------:R-:W3:Y:S01]  /*1efd0*/  LDSM.16.MT88.4 R20, [R204+0x5880] ;  /* 0x00588000cc14783b */ /* 0x000ee20000004200 */
[----:B------:R-:W2:Y:S02]  /*1efe0*/  MUFU.EX2 R237, R237 ;  /* 0x000000ed00ed7308 */ /* 0x000ea40000000800 */
[C---:B------:R-:W-:Y:S02]  /*1eff0*/  FMUL.FTZ R62, R0.reuse, R62 ;  /* 0x0000003e003e7220 */ /* 0x040fe40000410000 */
[----:B------:R-:W-:Y:S02]  /*1f000*/  FMUL.FTZ R63, R0, R63 ;  /* 0x0000003f003f7220 */ /* 0x000fe40000410000 */
[C---:B-----5:R-:W-:Y:S04]  /*1f010*/  HMMA.16816.F32 R44, R12.reuse, R24, R44 ;  /* 0x000000180c2c723c */ /* 0x060fe8000000182c */
[C---:B------:R-:W-:Y:S01]  /*1f020*/  FMUL.FTZ R64, R2.reuse, R64 ;  /* 0x0000004002407220 */ /* 0x040fe20000410000 */
[----:B------:R-:W-:Y:S01]  /*1f030*/  MUFU.EX2 R186, R186 ;  /* 0x000000ba00ba7308 */ /* 0x000fe20000000800 */
[----:B------:R-:W-:Y:S02]  /*1f040*/  FMUL.FTZ R65, R2, R65 ;  /* 0x0000004102417220 */ /* 0x000fe40000410000 */
[C---:B------:R-:W-:Y:S01]  /*1f050*/  HMMA.16816.F32 R48, R12.reuse, R26, R48 ;  /* 0x0000001a0c30723c */ /* 0x040fe20000001830 */
[----:B------:R-:W5:Y:S03]  /*1f060*/  LDSM.16.MT88.4 R24, [R208+0x7080] ;  /* 0x00708000d018783b */ /* 0x000f660000004200 */
[C---:B------:R-:W-:Y:S02]  /*1f070*/  FMUL.FTZ R66, R0.reuse, R66 ;  /* 0x0000004200427220 */ /* 0x040fe40000410000 */
[----:B------:R-:W-:Y:S01]  /*1f080*/  FMUL.FTZ R67, R0, R67 ;  /* 0x0000004300437220 */ /* 0x000fe20000410000 */
[----:B------:R-:W2:Y:S01]  /*1f090*/  MUFU.EX2 R239, R239 ;  /* 0x000000ef00ef7308 */ /* 0x000ea20000000800 */
[C---:B------:R-:W-:Y:S01]  /*1f0a0*/  FMUL.FTZ R68, R2.reuse, R68 ;  /* 0x0000004402447220 */ /* 0x040fe20000410000 */
[C---:B-1----:R-:W-:Y:S03]  /*1f0b0*/  HMMA.16816.F32 R52, R12.reuse, R16, R52 ;  /* 0x000000100c34723c */ /* 0x042fe60000001834 */
[----:B------:R-:W-:Y:S02]  /*1f0c0*/  FMUL.FTZ R69, R2, R69 ;  /* 0x0000004502457220 */ /* 0x000fe40000410000 */
[C---:B------:R-:W-:Y:S02]  /*1f0d0*/  FMUL.FTZ R70, R0.reuse, R70 ;  /* 0x0000004600467220 */ /* 0x040fe40000410000 */
[----:B------:R-:W-:Y:S01]  /*1f0e0*/  FMUL.FTZ R71, R0, R71 ;  /* 0x0000004700477220 */ /* 0x000fe20000410000 */
[C---:B------:R-:W-:Y:S01]  /*1f0f0*/  HMMA.16816.F32 R56, R12.reuse, R18, R56 ;  /* 0x000000120c38723c */ /* 0x040fe20000001838 */
[----:B------:R-:W1:Y:S01]  /*1f100*/  LDSM.16.MT88.4 R16, [R206+0x7080] ;  /* 0x00708000ce10783b */ /* 0x000e620000004200 */
[----:B------:R-:W-:Y:S02]  /*1f110*/  MUFU.EX2 R184, R184 ;  /* 0x000000b800b87308 */ /* 0x000fe40000000800 */
        /* <DEDUP_REMOVED lines=9> */
[C---:B-----5:R-:W-:Y:S04]  /*1f1b0*/  HMMA.16816.F32 R68, R12.reuse, R24, R68 ;  /* 0x000000180c44723c */ /* 0x060fe80000001844 */
[C---:B------:R-:W-:Y:S02]  /*1f1c0*/  FMUL.FTZ R78, R0.reuse, R78 ;  /* 0x0000004e004e7220 */ /* 0x040fe40000410000 */
[----:B------:R-:W-:Y:S02]  /*1f1d0*/  FMUL.FTZ R79, R0, R79 ;  /* 0x0000004f004f7220 */ /* 0x000fe40000410000 */
[C---:B------:R-:W-:Y:S01]  /*1f1e0*/  HMMA.16816.F32 R72, R12.reuse, R26, R72 ;  /* 0x0000001a0c48723c */ /* 0x040fe20000001848 */
[----:B------:R-:W5:Y:S03]  /*1f1f0*/  LDSM.16.MT88.4 R24, [R204+0x7080] ;  /* 0x00708000cc18783b */ /* 0x000f660000004200 */
        /* <DEDUP_REMOVED lines=25> */
[C---:B-----5:R-:W-:Y:S03]  /*1f390*/  HMMA.16816.F32 R92, R12.reuse, R24, R92 ;  /* 0x000000180c5c723c */ /* 0x060fe6000000185c */
[----:B------:R-:W-:Y:S02]  /*1f3a0*/  FMUL.FTZ R99, R0, R99 ;  /* 0x0000006300637220 */ /* 0x000fe40000410000 */
[C---:B------:R-:W-:Y:S02]  /*1f3b0*/  FMUL.FTZ R100, R2.reuse, R100 ;  /* 0x0000006402647220 */ /* 0x040fe40000410000 */
[----:B------:R-:W-:Y:S02]  /*1f3c0*/  FMUL.FTZ R101, R2, R101 ;  /* 0x0000006502657220 */ /* 0x000fe40000410000 */
[C---:B------:R-:W-:Y:S01]  /*1f3d0*/  FMUL.FTZ R102, R0.reuse, R102 ;  /* 0x0000006600667220 */ /* 0x040fe20000410000 */
[C---:B------:R-:W-:Y:S01]  /*1f3e0*/  HMMA.16816.F32 R96, R12.reuse, R26, R96 ;  /* 0x0000001a0c60723c */ /* 0x040fe20000001860 */
[----:B------:R-:W5:Y:S02]  /*1f3f0*/  LDSM.16.MT88.4 R24, [R205+0x8880] ;  /* 0x00888000cd18783b */ /* 0x000f640000004200 */
        /* <DEDUP_REMOVED lines=39> */
[--C-:B------:R-:W-:Y:S02]  /*1f670*/  FFMA.FTZ R185, R185, c[0x0][0x2d0], -R182.reuse ;  /* 0x0000b400b9b97a23 */ /* 0x100fe400000108b6 */
[--C-:B------:R-:W-:Y:S02]  /*1f680*/  FFMA.FTZ R183, R183, c[0x0][0x2d0], -R182.reuse ;  /* 0x0000b400b7b77a23 */ /* 0x100fe400000108b6 */
[----:B------:R-:W-:Y:S01]  /*1f690*/  FFMA.FTZ R182, R9, c[0x0][0x2d0], -R182 ;  /* 0x0000b40009b67a23 */ /* 0x000fe200000108b6 */
[----:B------:R-:W-:Y:S01]  /*1f6a0*/  HMMA.16816.F32 R128, R12, R18, R128 ;  /* 0x000000120c80723c */ /* 0x000fe20000001880 */
[----:B------:R-:W1:Y:S01]  /*1f6b0*/  LDSM.16.MT88.4 R16, [R206+0x6080] ;  /* 0x00608000ce10783b */ /* 0x000e620000004200 */
[----:B------:R-:W1:Y:S01]  /*1f6c0*/  MUFU.EX2 R185, R185 ;  /* 0x000000b900b97308 */ /* 0x000e620000000800 */
[----:B------:R-:W-:Y:S01]  /*1f6d0*/  FFMA.FTZ R176, R2, R229, R176 ;  /* 0x000000e502b07223 */ /* 0x000fe200000100b0 */
[----:B------:R-:W-:Y:S01]  /*1f6e0*/  MOV R2, R3 ;  /* 0x0000000300027202 */ /* 0x000fe20000000f00 */
[----:B------:R-:W-:Y:S02]  /*1f6f0*/  FFMA.FTZ R181, R0, R225, R181 ;  /* 0x000000e100b57223 */ /* 0x000fe400000100b5 */
[----:B------:R-:W-:Y:S01]  /*1f700*/  F2FP.PACK_AB R12, R241, R240 ;  /* 0x000000f0f10c723e */ /* 0x000fe200000000ff */
[----:B------:R-:W-:Y:S01]  /*1f710*/  FADD.FTZ R11, R11, R176 ;  /* 0x000000b00b0b7221 */ /* 0x000fe20000010000 */
[----:B----4-:R-:W-:Y:S03]  /*1f720*/  F2FP.PACK_AB R14, R242, R243 ;  /* 0x000000f3f20e723e */ /* 0x010fe600000000ff */
[----:B------:R-:W-:Y:S01]  /*1f730*/  F2FP.PACK_AB R13, R245, R244 ;  /* 0x000000f4f50d723e */ /* 0x000fe200000000ff */
[----:B------:R-:W-:Y:S01]  /*1f740*/  MUFU.EX2 R183, R183 ;  /* 0x000000b700b77308 */ /* 0x000fe20000000800 */
[----:B--2---:R-:W-:Y:S01]  /*1f750*/  F2FP.PACK_AB R15, R246, R247 ;  /* 0x000000f7f60f723e */ /* 0x004fe200000000ff */
[----:B------:R-:W-:Y:S02]  /*1f760*/  FADD.FTZ R180, R180, R181 ;  /* 0x000000b5b4b47221 */ /* 0x000fe40000010000 */
[----:B------:R-:W-:Y:S04]  /*1f770*/  FADD.FTZ R10, R10, R11 ;  /* 0x0000000b0a0a7221 */ /* 0x000fe80000010000 */
[C---:B---3--:R-:W-:Y:S02]  /*1f780*/  HMMA.16816.F32 R4, R12.reuse, R20, R4 ;  /* 0x000000140c04723c */ /* 0x048fe40000001804 */
[----:B------:R-:W2:Y:S01]  /*1f790*/  MUFU.EX2 R182, R182 ;  /* 0x000000b600b67308 */ /* 0x000ea20000000800 */
[----:B------:R-:W-:Y:S04]  /*1f7a0*/  FADD.FTZ R177, R177, R10 ;  /* 0x0000000ab1b17221 */ /* 0x000fe80000010000 */
[----:B------:R-:W-:Y:S01]  /*1f7b0*/  FADD.FTZ R240, R240, R177 ;  /* 0x000000b1f0f07221 */ /* 0x000fe20000010000 */
[C---:B------:R-:W-:Y:S01]  /*1f7c0*/  HMMA.16816.F32 R132, R12.reuse, R22, R132 ;  /* 0x000000160c84723c */ /* 0x040fe20000001884 */
[----:B------:R-:W3:Y:S03]  /*1f7d0*/  LDSM.16.MT88.4 R20, [R206+0x7880] ;  /* 0x00788000ce14783b */ /* 0x000ee60000004200 */
[----:B------:R-:W-:Y:S04]  /*1f7e0*/  FADD.FTZ R240, R241, R240 ;  /* 0x000000f0f1f07221 */ /* 0x000fe80000010000 */
[C---:B-----5:R-:W-:Y:S04]  /*1f7f0*/  HMMA.16816.F32 R136, R12.reuse, R24, R136 ;  /* 0x000000180c88723c */ /* 0x060fe80000001888 */
[----:B------:R-:W-:Y:S04]  /*1f800*/  FADD.FTZ R243, R243, R240 ;  /* 0x000000f0f3f37221 */ /* 0x000fe80000010000 */
[C---:B------:R-:W-:Y:S01]  /*1f810*/  HMMA.16816.F32 R140, R12.reuse, R26, R140 ;  /* 0x0000001a0c8c723c */ /* 0x040fe2000000188c */
[----:B------:R-:W4:Y:S03]  /*1f820*/  LDSM.16.MT88.4 R24, [R205+0x7880] ;  /* 0x00788000cd18783b */ /* 0x000f260000004200 */
[----:B------:R-:W-:Y:S04]  /*1f830*/  FADD.FTZ R243, R242, R243 ;  /* 0x000000f3f2f37221 */ /* 0x000fe80000010000 */
        /* <DEDUP_REMOVED lines=31> */
[C---:B------:R-:W-:Y:S08]  /*1fa30*/  HMMA.16816.F32 R104, R12.reuse, R154, R104 ;  /* 0x0000009a0c68723c */ /* 0x040ff00000001868 */
[C---:B---3--:R-:W-:Y:S08]  /*1fa40*/  HMMA.16816.F32 R108, R12.reuse, R20, R108 ;  /* 0x000000140c6c723c */ /* 0x048ff0000000186c */
[C---:B------:R-:W-:Y:S01]  /*1fa50*/  HMMA.16816.F32 R112, R12.reuse, R22, R112 ;  /* 0x000000160c70723c */ /* 0x040fe20000001870 */
[----:B------:R-:W3:Y:S07]  /*1fa60*/  LDSM.16.MT88.4 R20, [R208+0x5080] ;  /* 0x00508000d014783b */ /* 0x000eee0000004200 */
[C---:B------:R-:W-:Y:S08]  /*1fa70*/  HMMA.16816.F32 R116, R12.reuse, R156, R116 ;  /* 0x0000009c0c74723c */ /* 0x040ff00000001874 */
[C---:B------:R-:W-:Y:S01]  /*1fa80*/  HMMA.16816.F32 R120, R12.reuse, R158, R120 ;  /* 0x0000009e0c78723c */ /* 0x040fe20000001878 */
[----:B------:R-:W4:Y:S07]  /*1fa90*/  LDSM.16.MT88.4 R156, [R205+0x5080] ;  /* 0x00508000cd9c783b */ /* 0x000f2e0000004200 */
[C---:B-1----:R-:W-:Y:S08]  /*1faa0*/  HMMA.16816.F32 R124, R12.reuse, R16, R124 ;  /* 0x000000100c7c723c */ /* 0x042ff0000000187c */
[----:B------:R-:W-:Y:S01]  /*1fab0*/  HMMA.16816.F32 R128, R12, R18, R128 ;  /* 0x000000120c80723c */ /* 0x000fe20000001880 */
[----:B------:R-:W1:Y:S06]  /*1fac0*/  LDSM.16.MT88.4 R16, [R208+0x6880] ;  /* 0x00688000d010783b */ /* 0x000e6c0000004200 */
[----:B------:R-:W-:Y:S01]  /*1fad0*/  F2FP.PACK_AB R12, R237, R238 ;  /* 0x000000eeed0c723e */ /* 0x000fe200000000ff */
[----:B------:R-:W-:Y:S01]  /*1fae0*/  FADD.FTZ R238, R238, R243 ;  /* 0x000000f3eeee7221 */ /* 0x000fe20000010000 */
[----:B------:R-:W-:Y:S03]  /*1faf0*/  F2FP.PACK_AB R14, R239, R186 ;  /* 0x000000baef0e723e */ /* 0x000fe600000000ff */
[----:B------:R-:W-:Y:S01]  /*1fb00*/  F2FP.PACK_AB R13, R185, R184 ;  /* 0x000000b8b90d723e */ /* 0x000fe200000000ff */
[----:B------:R-:W-:Y:S01]  /*1fb10*/  FADD.FTZ R237, R237, R238 ;  /* 0x000000eeeded7221 */ /* 0x000fe20000010000 */
[----:B--2---:R-:W-:Y:S03]  /*1fb20*/  F2FP.PACK_AB R15, R182, R183 ;  /* 0x000000b7b60f723e */ /* 0x004fe600000000ff */
[----:B------:R-:W-:Y:S04]  /*1fb30*/  FADD.FTZ R186, R186, R237 ;  /* 0x000000edbaba7221 */ /* 0x000fe80000010000 */
[C---:B---3--:R-:W-:Y:S01]  /*1fb40*/  HMMA.16816.F32 R152, R12.reuse, R20, R4 ;  /* 0x000000140c98723c */ /* 0x048fe20000001804 */
[----:B------:R-:W2:Y:S02]  /*1fb50*/  LDSM.16.MT88.4 R4, [R206+0x6880] ;  /* 0x00688000ce04783b */ /* 0x000ea40000004200 */
[----:B------:R-:W-:Y:S05]  /*1fb60*/  FADD.FTZ R229, R239, R186 ;  /* 0x000000baefe57221 */ /* 0x000fea0000010000 */
        /* <DEDUP_REMOVED lines=20> */
[C---:B-----5:R-:W-:Y:S08]  /*1fcb0*/  HMMA.16816.F32 R60, R12.reuse, R24, R60 ;  /* 0x000000180c3c723c */ /* 0x060ff0000000183c */
[C---:B------:R-:W-:Y:S08]  /*1fcc0*/  HMMA.16816.F32 R64, R12.reuse, R26, R64 ;  /* 0x0000001a0c40723c */ /* 0x040ff00000001840 */
[C---:B----4-:R-:W-:Y:S07]  /*1fcd0*/  HMMA.16816.F32 R68, R12.reuse, R156, R68 ;  /* 0x0000009c0c44723c */ /* 0x050fee0000001844 */
[-C--:B------:R-:W-:Y:S01]  /*1fce0*/  MOV R157, R8.reuse ;  /* 0x00000008009d7202 */ /* 0x080fe20000000f00 */
        /* <DEDUP_REMOVED lines=11> */
[C---:B--2---:R-:W-:Y:S07]  /*1fda0*/  HMMA.16816.F32 R116, R12.reuse, R4, R116 ;  /* 0x000000040c74723c */ /* 0x044fee0000001874 */
[----:B------:R-:W-:Y:S01]  /*1fdb0*/  FADD.FTZ R5, R179, R180 ;  /* 0x000000b4b3057221 */ /* 0x000fe20000010000 */
[C---:B------:R-:W-:Y:S04]  /*1fdc0*/  HMMA.16816.F32 R120, R12.reuse, R6, R120 ;  /* 0x000000060c78723c */ /* 0x040fe80000001878 */
[----:B------:R-:W-:Y:S04]  /*1fdd0*/  FADD.FTZ R5, R178, R5 ;  /* 0x00000005b2057221 */ /* 0x000fe80000010000 */
[C---:B---3--:R-:W-:Y:S04]  /*1fde0*/  HMMA.16816.F32 R124, R12.reuse, R20, R124 ;  /* 0x000000140c7c723c */ /* 0x048fe8000000187c */
        /* <DEDUP_REMOVED lines=11> */
.L_x_2699:
[----:B------:R-:W1:Y:S01]  /*1fea0*/  SHFL.BFLY PT, R6, R229, 0x2, 0x1f ;  /* 0x0c401f00e5067f89 */ /* 0x000e6200000e0000 */
[----:B------:R-:W-:-:S02]  /*1feb0*/  MOV R4, RZ ;  /* 0x000000ff00047202 */ /* 0x000fc40000000f00 */
[----:B------:R-:W-:Y:S01]  /*1fec0*/  MOV R2, RZ ;  /* 0x000000ff00027202 */ /* 0x000fe20000000f00 */
        /* <DEDUP_REMOVED lines=152> */
.L_x_2597:
        /* <DEDUP_REMOVED lines=61> */
[----:B------:R-:W-:Y:S01]  /*20c20*/  SEL R12, R12, 0xffffffc0, !P2 ;  /* 0xffffffc00c0c7807 */ /* 0x000fe20005000000 */
[----:B------:R-:W-:Y:S01]  /*20c30*/  IMAD.U32 R10, RZ, RZ, UR4 ;  /* 0x00000004ff0a7e24 */ /* 0x000fe2000f8e00ff */
[----:B------:R-:W-:-:S02]  /*20c40*/  F2FP.PACK_AB R48, R49, R48 ;  /* 0x000000303130723e */ /* 0x000fc400000000ff */
        /* <DEDUP_REMOVED lines=114> */
[----:B--2---:R-:W2:Y:S02]  /*21370*/  @P0 LDG.E R9, [R10.64] ;  /* 0x0000001e0a090981 */ /* 0x004ea4000c1e1900 */
[----:B------:R-:W-:-:S03]  /*21380*/  ULDC.64 UR4, c[0x0][0x508] ;  /* 0x0001420000047ab9 */ /* 0x000fc60000000a00 */
[----:B------:R-:W-:-:S05]  /*21390*/  PLOP3.LUT P1, PT, PT, PT, UP0, 0x80, 0x0 ;  /* 0x000000000000781c */ /* 0x000fca0003f2f008 */
[----:B------:R-:W-:Y:S01]  /*213a0*/  @UP0 UIMAD.WIDE UR4, UR24, UR6, UR4 ;  /* 0x00000006180402a5 */ /* 0x000fe2000f8e0204 */
[----:B------:R-:W-:-:S05]  /*213b0*/  IMAD.MOV.U32 R6, RZ, RZ, c[0x0][0x388] ;  /* 0x0000e200ff067624 */ /* 0x000fca00078e00ff */
[----:B------:R-:W-:Y:S02]  /*213c0*/  IMAD.U32 R12, RZ, RZ, UR4 ;  /* 0x00000004ff0c7e24 */ /* 0x000fe4000f8e00ff */
[----:B---3--:R-:W-:-:S05]  /*213d0*/  IMAD.U32 R13, RZ, RZ, UR5 ;  /* 0x00000005ff0d7e24 */ /* 0x008fca000f8e00ff */
        /* <DEDUP_REMOVED lines=8> */
[----:B----4-:R-:W-:Y:S05]  /*21460*/  @!P0 BRA `(.L_x_2711) ;  /* 0x0000003000008947 */ /* 0x010fea0003800000 */
[----:B-----5:R-:W2:Y:S04]  /*21470*/  LDG.E R6, [R10.64] ;  /* 0x0000001e0a067981 */ /* 0x020ea8000c1e1900 */
[----:B------:R-:W2:Y:S02]  /*21480*/  LDG.E R9, [R10.64+0x4] ;  /* 0x0000041e0a097981 */ /* 0x000ea4000c1e1900 */
[----:B--2---:R-:W-:Y:S02]  /*21490*/  IADD3 R6, -R6, R9, RZ ;  /* 0x0000000906067210 */ /* 0x004fe40007ffe1ff */
.L_x_2711:
[----:B----4-:R-:W-:Y:S01]  /*214a0*/  SHF.R.S32.HI R9, RZ, 0x1f, R2 ;  /* 0x0000001fff097819 */ /* 0x010fe20000011402 */
[----:B------:R-:W1:Y:S01]  /*214b0*/  S2R R75, SR_CTAID.X ;  /* 0x00000000004b7919 */ /* 0x000e620000002500 */
[----:B------:R-:W-:Y:S01]  /*214c0*/  LOP3.LUT R5, R5, 0xffffffe0, RZ, 0xc0, !PT ;  /* 0xffffffe005057812 */ /* 0x000fe200078ec0ff */
[----:B------:R-:W-:Y:S01]  /*214d0*/  IMAD.MOV.U32 R10, RZ, RZ, c[0x0][0x4e8] ;  /* 0x00013a00ff0a7624 */ /* 0x000fe200078e00ff */
[----:B------:R-:W-:Y:S01]  /*214e0*/  LEA.HI R9, R9, R2, RZ, 0x3 ;  /* 0x0000000209097211 */ /* 0x000fe200078f18ff */
[----:B------:R-:W-:Y:S01]  /*214f0*/  ULDC.64 UR4, c[0x0][0x3a0] ;  /* 0x0000e80000047ab9 */ /* 0x000fe20000000a00 */
[-C--:B------:R-:W-:Y:S01]  /*21500*/  LEA.HI R16, R3, R0.reuse, RZ, 0x3 ;  /* 0x0000000003107211 */ /* 0x080fe200078f18ff */
[----:B------:R-:W-:Y:S01]  /*21510*/  IMAD.IADD R5, R0, 0x1, -R5 ;  /* 0x0000000100057824 */ /* 0x000fe200078e0a05 */
[----:B------:R-:W-:Y:S01]  /*21520*/  LOP3.LUT R9, R9, 0xffffff8, RZ, 0xc0, !PT ;  /* 0x0ffffff809097812 */ /* 0x000fe200078ec0ff */
[----:B------:R-:W-:Y:S01]  /*21530*/  UMOV UR11, UR13 ;  /* 0x0000000d000b7c82 */ /* 0x000fe20008000000 */
[----:B------:R-:W-:Y:S01]  /*21540*/  ISETP.NE.AND P1, PT, R10, 0x1, PT ;  /* 0x000000010a00780c */ /* 0x000fe20003f25270 */
[----:B------:R-:W-:Y:S01]  /*21550*/  UIMAD UR13, UR13, UR4, URZ ;  /* 0x000000040d0d72a4 */ /* 0x000fe2000f8e023f */
[----:B------:R-:W-:Y:S01]  /*21560*/  SHF.R.S32.HI R12, RZ, 0x1f, R5 ;  /* 0x0000001fff0c7819 */ /* 0x000fe20000011405 */
[----:B------:R-:W-:Y:S01]  /*21570*/  IMAD.IADD R2, R2, 0x1, -R9 ;  /* 0x0000000102027824 */ /* 0x000fe200078e0a09 */
[----:B------:R-:W-:Y:S01]  /*21580*/  LEA.HI R10, R7, R7, RZ, 0x1 ;  /* 0x00000007070a7211 */ /* 0x000fe200078f08ff */
[----:B------:R-:W-:Y:S01]  /*21590*/  UMOV UR10, UR12 ;  /* 0x0000000c000a7c82 */ /* 0x000fe20008000000 */
[----:B------:R-:W-:Y:S01]  /*215a0*/  LEA.HI R9, R12, R5, RZ, 0x2 ;  /* 0x000000050c097211 */ /* 0x000fe200078f10ff */
[----:B------:R-:W-:Y:S01]  /*215b0*/  ULDC.64 UR6, c[0x0][0x490] ;  /* 0x0001240000067ab9 */ /* 0x000fe20000000a00 */
[----:B------:R-:W-:Y:S01]  /*215c0*/  LOP3.LUT R10, R10, 0x1ffffffe, RZ, 0xc0, !PT ;  /* 0x1ffffffe0a0a7812 */ /* 0x000fe200078ec0ff */
[----:B------:R-:W-:Y:S01]  /*215d0*/  UIMAD.WIDE.U32 UR14, UR12, UR4, URZ ;  /* 0x000000040c0e72a5 */ /* 0x000fe2000f8e003f */
[----:B------:R-:W-:Y:S01]  /*215e0*/  SHF.R.S32.HI R9, RZ, 0x2, R9 ;  /* 0x00000002ff097819 */ /* 0x000fe20000011409 */
[----:B------:R-:W-:Y:S01]  /*215f0*/  UIMAD UR13, UR12, UR5, UR13 ;  /* 0x000000050c0d72a4 */ /* 0x000fe2000f8e020d */
[----:B------:R-:W-:Y:S01]  /*21600*/  LOP3.LUT P2, RZ, R5, 0x3, RZ, 0xc0, !PT ;  /* 0x0000000305ff7812 */ /* 0x000fe2000784c0ff */
[----:B------:R-:W-:Y:S01]  /*21610*/  IMAD.IADD R7, R7, 0x1, -R10 ;  /* 0x0000000107077824 */ /* 0x000fe200078e0a0a */
[----:B------:R-:W-:Y:S01]  /*21620*/  USHF.R.S32.HI UR12, URZ, 0x1f, UR24 ;  /* 0x0000001f3f0c7899 */ /* 0x000fe20008011418 */
[----:B------:R-:W-:Y:S01]  /*21630*/  IMAD R2, R2, 0x10, R9 ;  /* 0x0000001002027824 */ /* 0x000fe200078e0209 */
[----:B------:R-:W-:Y:S01]  /*21640*/  UIMAD UR9, UR8, UR6, URZ ;  /* 0x00000006080972a4 */ /* 0x000fe2000f8e023f */
[----:B------:R-:W-:Y:S01]  /*21650*/  LEA.HI R3, R3, R0, RZ, 0x6 ;  /* 0x0000000003037211 */ /* 0x000fe200078f30ff */
[----:B------:R-:W-:Y:S01]  /*21660*/  USEL UR12, UR12, URZ, !UP1 ;  /* 0x0000003f0c0c7287 */ /* 0x000fe2000c800000 */
[----:B------:R-:W-:Y:S01]  /*21670*/  IMAD R10, R7, 0x8, R2 ;  /* 0x00000008070a7824 */ /* 0x000fe200078e0202 */
[----:B------:R-:W-:Y:S01]  /*21680*/  UIMAD.WIDE.U32 UR10, UR17, UR6, UR10 ;  /* 0x00000006110a72a5 */ /* 0x000fe2000f8e000a */
[----:B------:R-:W-:Y:S01]  /*21690*/  BSSY B0, `(.L_x_2712) ;  /* 0x000007e000007945 */ /* 0x000fe20003800000 */
[----:B------:R-:W-:-:S02]  /*216a0*/  UIMAD UR9, UR17, UR7, UR9 ;  /* 0x00000007110972a4 */ /* 0x000fc4000f8e0209 */
[----:B-1----:R-:W-:Y:S01]  /*216b0*/  LEA R7, R75, R10, 0x7 ;  /* 0x0000000a4b077211 */ /* 0x002fe200078e38ff */
[----:B------:R-:W-:Y:S02]  /*216c0*/  ULDC.64 UR6, c[0x0][0x498] ;  /* 0x0001260000067ab9 */ /* 0x000fe40000000a00 */
[----:B------:R-:W-:Y:S02]  /*216d0*/  USEL UR24, UR24, URZ, !UP1 ;  /* 0x0000003f18187287 */ /* 0x000fe4000c800000 */
[----:B------:R-:W-:Y:S01]  /*216e0*/  @P1 IMAD.HI.U32 R5, R7, c[0x0][0x4ec], RZ ;  /* 0x00013b0007051a27 */ /* 0x000fe200078e00ff */
[----:B------:R-:W-:Y:S02]  /*216f0*/  UIMAD UR16, UR12, UR6, URZ ;  /* 0x000000060c1072a4 */ /* 0x000fe4000f8e023f */
[----:B------:R-:W-:Y:S01]  /*21700*/  UIADD3 UR11, UR11, UR9, URZ ;  /* 0x000000090b0b7290 */ /* 0x000fe2000fffe03f */
[----:B------:R-:W-:Y:S01]  /*21710*/  IMAD.MOV.U32 R12, RZ, RZ, R7 ;  /* 0x000000ffff0c7224 */ /* 0x000fe200078e0007 */
[----:B------:R-:W-:Y:S01]  /*21720*/  @P1 SHF.R.U32.HI R12, RZ, c[0x0][0x4f0], R5 ;  /* 0x00013c00ff0c1a19 */ /* 0x000fe20000011605 */
[----:B------:R-:W-:Y:S01]  /*21730*/  UIMAD UR7, UR24, UR7, UR16 ;  /* 0x00000007180772a4 */ /* 0x000fe2000f8e0210 */
[----:B------:R-:W-:Y:S01]  /*21740*/  LOP3.LUT R5, R16, 0xfffffff8, RZ, 0xc0, !PT ;  /* 0xfffffff810057812 */ /* 0x000fe200078ec0ff */
[----:B------:R-:W-:Y:S01]  /*21750*/  UIMAD.WIDE.U32 UR10, UR24, UR6, UR10 ;  /* 0x00000006180a72a5 */ /* 0x000fe2000f8e000a */
[----:B------:R-:W-:Y:S01]  /*21760*/  SHF.R.S32.HI R16, RZ, 0x3, R16 ;  /* 0x00000003ff107819 */ /* 0x000fe20000011410 */
[--C-:B------:R-:W-:Y:S01]  /*21770*/  IMAD.MOV R10, RZ, RZ, -R12.reuse ;  /* 0x000000ffff0a7224 */ /* 0x100fe200078e0a0c */
[----:B------:R-:W-:Y:S01]  /*21780*/  ULDC.64 UR4, c[0x0][0x3e8] ;  /* 0x0000fa0000047ab9 */ /* 0x000fe20000000a00 */
[----:B------:R-:W-:Y:S01]  /*21790*/  IMAD.IADD R5, R0, 0x1, -R5 ;  /* 0x0000000100057824 */ /* 0x000fe200078e0a05 */
[----:B------:R-:W-:Y:S01]  /*217a0*/  UIMAD UR8, UR8, UR4, URZ ;  /* 0x00000004080872a4 */ /* 0x000fe2000f8e023f */
[----:B------:R-:W-:Y:S01]  /*217b0*/  IMAD R10, R10, c[0x0][0x4e8], R7 ;  /* 0x00013a000a0a7a24 */ /* 0x000fe200078e0207 */
[----:B------:R-:W-:Y:S01]  /*217c0*/  SHF.R.S32.HI R7, RZ, 0x1f, R12 ;  /* 0x0000001fff077819 */ /* 0x000fe2000001140c */
[----:B------:R-:W-:Y:S01]  /*217d0*/  IMAD.U32 R0, RZ, RZ, UR7 ;  /* 0x00000007ff007e24 */ /* 0x000fe2000f8e00ff */
[----:B------:R-:W-:Y:S01]  /*217e0*/  IADD3 R12, P0, R12, UR10, RZ ;  /* 0x0000000a0c0c7c10 */ /* 0x000fe2000ff1e0ff */
[----:B------:R-:W-:Y:S01]  /*217f0*/  IMAD.SHL.U32 R17, R16, 0x40, RZ ;  /* 0x0000004010117824 */ /* 0x000fe200078e00ff */
[----:B------:R-:W-:Y:S01]  /*21800*/  SHF.R.S32.HI R11, RZ, 0x1f, R10 ;  /* 0x0000001fff0b7819 */ /* 0x000fe2000001140a */
[----:B------:R-:W-:Y:S01]  /*21810*/  UIADD3 UR15, UR15, UR13, URZ ;  /* 0x0000000d0f0f7290 */ /* 0x000fe2000fffe03f */
[----:B------:R-:W-:Y:S01]  /*21820*/  IADD3.X R13, R7, UR11, R0, P0, !PT ;  /* 0x0000000b070d7c10 */ /* 0x000fe200087fe400 */
[----:B------:R-:W-:Y:S01]  /*21830*/  UIMAD UR5, UR17, UR5, UR8 ;  /* 0x00000005110572a4 */ /* 0x000fe2000f8e0208 */
[----:B------:R-:W-:Y:S01]  /*21840*/  LEA R0, R5, R16, 0x5 ;  /* 0x0000001005007211 */ /* 0x000fe200078e28ff */
[----:B------:R-:W-:Y:S01]  /*21850*/  IMAD R11, R11, c[0x0][0x488], RZ ;  /* 0x000122000b0b7a24 */ /* 0x000fe200078e02ff */
[----:B------:R-:W-:Y:S01]  /*21860*/  LOP3.LUT R17, R17, 0x1c0, RZ, 0xc0, !PT ;  /* 0x000001c011117812 */ /* 0x000fe200078ec0ff */
[----:B------:R-:W-:Y:S01]  /*21870*/  IMAD.WIDE.U32 R12, R10, c[0x0][0x488], R12 ;  /* 0x000122000a0c7a25 */ /* 0x000fe200078e000c */
[----:B------:R-:W-:-:S02]  /*21880*/  UIMAD.WIDE.U32 UR14, UR17, UR4, UR14 ;  /* 0x00000004110e72a5 */ /* 0x000fc4000f8e000e */
[----:B------:R-:W-:Y:S01]  /*21890*/  ULDC.64 UR6, c[0x0][0x3f0] ;  /* 0x0000fc0000067ab9 */ /* 0x000fe20000000a00 */
[----:B------:R-:W-:Y:S01]  /*218a0*/  IMAD R15, R75, 0x80, R0 ;  /* 0x000000804b0f7824 */ /* 0x000fe200078e0200 */
[----:B------:R-:W-:Y:S01]  /*218b0*/  UIMAD UR12, UR12, UR6, URZ ;  /* 0x000000060c0c72a4 */ /* 0x000fe2000f8e023f */
[----:B------:R-:W-:Y:S01]  /*218c0*/  IMAD.SHL.U32 R0, R5, 0x8, RZ ;  /* 0x0000000805007824 */ /* 0x000fe200078e00ff */
[----:B------:R-:W-:Y:S01]  /*218d0*/  SHF.R.U32.HI R5, RZ, 0x3, R17 ;  /* 0x00000003ff057819 */ /* 0x000fe20000011611 */
[----:B------:R-:W-:Y:S01]  /*218e0*/  IMAD R11, R10, c[0x0][0x48c], R11 ;  /* 0x000123000a0b7a24 */ /* 0x000fe200078e020b */
[----:B------:R-:W-:Y:S01]  /*218f0*/  UIADD3 UR15, UR15, UR5, URZ ;  /* 0x000000050f0f7290 */ /* 0x000fe2000fffe03f */
[----:B------:R-:W-:Y:S01]  /*21900*/  @P1 IMAD.HI.U32 R9, R15, c[0x0][0x4ec], RZ ;  /* 0x00013b000f091a27 */ /* 0x000fe200078e00ff */
[----:B------:R-:W-:Y:S01]  /*21910*/  LOP3.LUT R10, R17, 0x38, R0, 0xf8, !PT ;  /* 0x00000038110a7812 */ /* 0x000fe200078ef800 */
[----:B------:R-:W-:Y:S01]  /*21920*/  UIMAD UR7, UR24, UR7, UR12 ;  /* 0x00000007180772a4 */ /* 0x000fe2000f8e020c */
[----:B------:R-:W-:Y:S01]  /*21930*/  LEA R17, P0, R12, c[0x0][0x450], 0x2 ;  /* 0x000114000c117a11 */ /* 0x000fe200078010ff */
[----:B------:R-:W-:Y:S01]  /*21940*/  IMAD.IADD R14, R13, 0x1, R11 ;  /* 0x000000010d0e7824 */ /* 0x000fe200078e020b */
[----:B------:R-:W-:Y:S01]  /*21950*/  LOP3.LUT R5, R10, R5, RZ, 0x3c, !PT ;  /* 0x000000050a057212 */ /* 0x000fe200078e3cff */
[----:B------:R-:W-:Y:S01]  /*21960*/  IMAD.MOV.U32 R7, RZ, RZ, R15 ;  /* 0x000000ffff077224 */ /* 0x000fe200078e000f */
[----:B------:R-:W-:Y:S01]  /*21970*/  @P1 SHF.R.U32.HI R7, RZ, c[0x0][0x4f0], R9 ;  /* 0x00013c00ff071a19 */ /* 0x000fe20000011609 */
[----:B------:R-:W-:Y:S01]  /*21980*/  UIMAD.WIDE.U32 UR14, UR24, UR6, UR14 ;  /* 0x00000006180e72a5 */ /* 0x000fe2000f8e000e */
[----:B------:R-:W-:Y:S01]  /*21990*/  LEA.HI.X R14, R12, c[0x0][0x454], R14, 0x2, P0 ;  /* 0x000115000c0e7a11 */ /* 0x000fe200000f140e */
[----:B------:R-:W-:Y:S01]  /*219a0*/  SHFL.IDX PT, R10, R17, 0x1, 0x1c1f ;  /* 0x003c1f00110a7f89 */ /* 0x000fe200000e0000 */
[--C-:B------:R-:W-:Y:S01]  /*219b0*/  SHF.R.S32.HI R9, RZ, 0x1f, R7.reuse ;  /* 0x0000001fff097819 */ /* 0x100fe20000011407 */
[----:B------:R-:W-:Y:S01]  /*219c0*/  IMAD.MOV R18, RZ, RZ, -R7 ;  /* 0x000000ffff127224 */ /* 0x000fe200078e0a07 */
[----:B------:R-:W-:Y:S01]  /*219d0*/  UIADD3 UR7, UR15, UR7, URZ ;  /* 0x000000070f077290 */ /* 0x000fe2000fffe03f */
[----:B------:R-:W-:Y:S01]  /*219e0*/  SHFL.IDX PT, R12, R17, RZ, 0x1c1f ;  /* 0x001c1fff110c7589 */ /* 0x000fe200000e0000 */
[----:B------:R-:W-:Y:S01]  /*219f0*/  MOV R20, UR14 ;  /* 0x0000000e00147c02 */ /* 0x000fe20008000f00 */
[----:B------:R-:W-:-:S02]  /*21a00*/  IMAD R18, R18, c[0x0][0x4e8], R15 ;  /* 0x00013a0012127a24 */ /* 0x000fc400078e020f */
[----:B------:R-:W1:Y:S01]  /*21a10*/  SHFL.IDX PT, R13, R14, RZ, 0x1c1f ;  /* 0x001c1fff0e0d7589 */ /* 0x000e6200000e0000 */
[----:B------:R-:W-:Y:S02]  /*21a20*/  IMAD R15, R75, 0x80, R2 ;  /* 0x000000804b0f7824 */ /* 0x000fe400078e0202 */
[----:B-----5:R-:W-:Y:S01]  /*21a30*/  IMAD R2, R6, c[0x0][0x4e8], RZ ;  /* 0x00013a0006027a24 */ /* 0x020fe200078e02ff */
[----:B------:R2:W3:Y:S01]  /*21a40*/  SHFL.IDX PT, R11, R14, 0x1, 0x1c1f ;  /* 0x003c1f000e0b7f89 */ /* 0x0004e200000e0000 */
[----:B------:R-:W-:Y:S01]  /*21a50*/  IMAD R22, R9, c[0x0][0x3e0], RZ ;  /* 0x0000f80009167a24 */ /* 0x000fe200078e02ff */
[C---:B------:R-:W-:Y:S01]  /*21a60*/  IADD3 R9, R15.reuse, 0x8, RZ ;  /* 0x000000080f097810 */ /* 0x040fe20007ffe0ff */
[----:B------:R-:W-:Y:S01]  /*21a70*/  IMAD.U32 R21, RZ, RZ, UR15 ;  /* 0x0000000fff157e24 */ /* 0x000fe2000f8e00ff */
[-C--:B------:R-:W-:Y:S01]  /*21a80*/  ISETP.GE.OR P1, PT, R15, R2.reuse, P2 ;  /* 0x000000020f00720c */ /* 0x080fe20001726670 */
[----:B------:R-:W-:Y:S01]  /*21a90*/  IMAD.U32 R21, RZ, RZ, UR7 ;  /* 0x00000007ff157e24 */ /* 0x000fe2000f8e00ff */
[----:B------:R-:W-:Y:S01]  /*21aa0*/  ISETP.GE.OR P0, PT, R9, R2, P2 ;  /* 0x000000020900720c */ /* 0x000fe20001706670 */
[C---:B------:R-:W-:Y:S01]  /*21ab0*/  IMAD R22, R7.reuse, c[0x0][0x3e4], R22 ;  /* 0x0000f90007167a24 */ /* 0x040fe200078e0216 */
[----:B------:R-:W-:Y:S01]  /*21ac0*/  SHF.R.S32.HI R6, RZ, 0x1f, R18 ;  /* 0x0000001fff067819 */ /* 0x000fe20000011412 */
        /* <DEDUP_REMOVED lines=58> */
.L_x_2713:
[----:B--234-:R-:W-:Y:S05]  /*21e70*/  BSYNC B0 ;  /* 0x0000000000007941 */ /* 0x01cfea0003800000 */
.L_x_2712:
        /* <DEDUP_REMOVED lines=30> */
.L_x_2715:
[----:B------:R-:W-:Y:S05]  /*22060*/  BSYNC B0 ;  /* 0x0000000000007941 */ /* 0x000fea0003800000 */
.L_x_2714:
        /* <DEDUP_REMOVED lines=30> */
.L_x_2717:
[----:B------:R-:W-:Y:S05]  /*22250*/  BSYNC B0 ;  /* 0x0000000000007941 */ /* 0x000fea0003800000 */
.L_x_2716:
        /* <DEDUP_REMOVED lines=31> */
.L_x_2710:
        /* <DEDUP_REMOVED lines=31> */
.L_x_2718:
        /* <DEDUP_REMOVED lines=43> */
.L_x_2720:
[----:B------:R-:W-:Y:S05]  /*228f0*/  BSYNC B0 ;  /* 0x0000000000007941 */ /* 0x000fea0003800000 */
.L_x_2719:
        /* <DEDUP_REMOVED lines=77> */
.L_x_2722:
[----:B------:R-:W-:Y:S05]  /*22dd0*/  BSYNC B0 ;  /* 0x0000000000007941 */ /* 0x000fea0003800000 */
.L_x_2721:
        /* <DEDUP_REMOVED lines=27> */
.L_x_2724:
[----:B------:R-:W-:Y:S05]  /*22f90*/  BSYNC B0 ;  /* 0x0000000000007941 */ /* 0x000fea0003800000 */
.L_x_2723:
        /* <DEDUP_REMOVED lines=27> */
.L_x_2726:
[----:B------:R-:W-:Y:S05]  /*23150*/  BSYNC B0 ;  /* 0x0000000000007941 */ /* 0x000fea0003800000 */
.L_x_2725:
        /* <DEDUP_REMOVED lines=28> */
.L_x_2727:
        /* <DEDUP_REMOVED lines=14> */
.L_x_3030:


//--------------------- .text._ZN7cutlass13device_kernelIN5flash19enable_sm80_to_sm89INS1_16FlashAttnFwdSm80INS1_25CollectiveMainloopFwdSm80ILi8ELi1ELb0EN4cute5tupleIJNS5_1CILi128EEENS7_ILi96EEENS7_ILi256EEEEEELi256ENS_6half_tEfNS_4arch4Sm80ELb1ELb0ELb0ELb0ELb0ELb0ELb1ELb0EEENS1_21CollectiveEpilogueFwdINS6_IJS8_SA_S9_EEENS6_IJNS7_ILi1EEESI_SI_EEESC_SE_Li256ELb0ELb1ELb0ELb0EEENS1_30DynamicPersistentTileSchedulerILi256ELi256ELb0ELb1ELb0EEEEEEEEEvNT_6ParamsE --------------------------
	.section	.text._ZN7cutlass13device_kernelIN5flash19enable_sm80_to_sm89INS1_16FlashAttnFwdSm80INS1_25CollectiveMainloopFwdSm80ILi8ELi1ELb0EN4cute5tupleIJNS5_1CILi128EEENS7_ILi96EEENS7_ILi256EEEEEELi256ENS_6half_tEfNS_4arch4Sm80ELb1ELb0ELb0ELb0ELb0ELb0ELb1ELb0EEENS1_21CollectiveEpilogueFwdINS6_IJS8_SA_S9_EEENS6_IJNS7_ILi1EEESI_SI_EEESC_SE_Li256ELb0ELb1ELb0ELb0EEENS1_30DynamicPersistentTileSchedulerILi256ELi256ELb0ELb1ELb0EEEEEEEEEvNT_6ParamsE,"ax",@progbits
	.sectioninfo	@"SHI_REGISTERS=255"
	.align	128
.text._ZN7cutlass13device_kernelIN5flash19enable_sm80_to_sm89INS1_16FlashAttnFwdSm80INS1_25CollectiveMainloopFwdSm80ILi8ELi1ELb0EN4cute5tupleIJNS5_1CILi128EEENS7_ILi96EEENS7_ILi256EEEEEELi256ENS_6half_tEfNS_4arch4Sm80ELb1ELb0ELb0ELb0ELb0ELb0ELb1ELb0EEENS1_21CollectiveEpilogueFwdINS6_IJS8_SA_S9_EEENS6_IJNS7_ILi1EEESI_SI_EEESC_SE_Li256ELb0ELb1ELb0ELb0EEENS1_30DynamicPersistentTileSchedulerILi256ELi256ELb0ELb1ELb0EEEEEEEEEvNT_6ParamsE:
        .type           _ZN7cutlass13device_kernelIN5flash19enable_sm80_to_sm89INS1_16FlashAttnFwdSm80INS1_25CollectiveMainloopFwdSm80ILi8ELi1ELb0EN4cute5tupleIJNS5_1CILi128EEENS7_ILi96EEENS7_ILi256EEEEEELi256ENS_6half_tEfNS_4arch4Sm80ELb1ELb0ELb0ELb0ELb0ELb0ELb1ELb0EEENS1_21CollectiveEpilogueFwdINS6_IJS8_SA_S9_EEENS6_IJNS7_ILi1EEESI_SI_EEESC_SE_Li256ELb0ELb1ELb0ELb0EEENS1_30DynamicPersistentTileSchedulerILi256ELi256ELb0ELb1ELb0EEEEEEEEEvNT_6ParamsE,@function
        .size           _ZN7cutlass13device_kernelIN5flash19enable_sm80_to_sm89INS1_16FlashAttnFwdSm80INS1_25CollectiveMainloopFwdSm80ILi8ELi1ELb0EN4cute5tupleIJNS5_1CILi128EEENS7_ILi96EEENS7_ILi256EEEEEELi256ENS_6half_tEfNS_4arch4Sm80ELb1ELb0ELb0ELb0ELb0ELb0ELb1ELb0EEENS1_21CollectiveEpilogueFwdINS6_IJS8_SA_S9_EEENS6_IJNS7_ILi1EEESI_SI_EEESC_SE_Li256ELb0ELb1ELb0ELb0EEENS1_30DynamicPersistentTileSchedulerILi256ELi256ELb0ELb1ELb0EEEEEEEEEvNT_6ParamsE,(.L_x_3031 - _ZN7cutlass13device_kernelIN5flash19enable_sm80_to_sm89INS1_16FlashAttnFwdSm80INS1_25CollectiveMainloopFwdSm80ILi8ELi1ELb0EN4cute5tupleIJNS5_1CILi128EEENS7_ILi96EEENS7_ILi256EEEEEELi256ENS_6half_tEfNS_4arch4Sm80ELb1ELb0ELb0ELb0ELb0ELb0ELb1ELb0EEENS1_21CollectiveEpilogueFwdINS6_IJS8_SA_S9_EEENS6_IJNS7_ILi1EEESI_SI_EEESC_SE_Li256ELb0ELb1ELb0ELb0EEENS1_30DynamicPersistentTileSchedulerILi256ELi256ELb0ELb1ELb0EEEEEEEEEvNT_6ParamsE)
        .other          _ZN7cutlass13device_kernelIN5flash19enable_sm80_to_sm89INS1_16FlashAttnFwdSm80INS1_25CollectiveMainloopFwdSm80ILi8ELi1ELb0EN4cute5tupleIJNS5_1CILi128EEENS7_ILi96EEENS7_ILi256EEEEEELi256ENS_6half_tEfNS_4arch4Sm80ELb1ELb0ELb0ELb0ELb0ELb0ELb1ELb0EEENS1_21CollectiveEpilogueFwdINS6_IJS8_SA_S9_EEENS6_IJNS7_ILi1EEESI_SI_EEESC_SE_Li256ELb0ELb1ELb0ELb0EEENS1_30DynamicPersistentTileSchedulerILi256ELi256ELb0ELb1ELb0EEEEEEEEEvNT_6ParamsE,@"STO_CUDA_ENTRY STV_DEFAULT"
_ZN7cutlass13device_kernelIN5flash19enable_sm80_to_sm89INS1_16FlashAttnFwdSm80INS1_25CollectiveMainloopFwdSm80ILi8ELi1ELb0EN4cute5tupleIJNS5_1CILi128EEENS7_ILi96EEENS7_ILi256EEEEEELi256ENS_6half_tEfNS_4arch4Sm80ELb1ELb0ELb0ELb0ELb0ELb0ELb1ELb0EEENS1_21CollectiveEpilogueFwdINS6_IJS8_SA_S9_EEENS6_IJNS7_ILi1EEESI_SI_EEESC_SE_Li256ELb0ELb1ELb0ELb0EEENS1_30DynamicPersistentTileSchedulerILi256ELi256ELb0ELb1ELb0EEEEEEEEEvNT_6ParamsE:
        /* <DEDUP_REMOVED lines=175> */
.L_x_2781:
        /* <DEDUP_REMOVED lines=19> */
.L_x_2729:
[----:B------:R-:W-:-:S04]  /*0c20*/  MOV R0, c[0x0][0x554] ;  /* 0x0001550000007a02 */ /* 0x000fc80000000f00 */
[----:B------:R-:W-:Y:S02]  /*0c30*/  ISETP.NE.AND P0, PT, R0, 0x1, PT ;  /* 0x000000010000780c */ /* 0x000fe40003f05270 */
[----:B------:R-:W-:-:S11]  /*0c40*/  MOV R0, R2 ;  /* 0x0000000200007202 */ /* 0x000fd60000000f00 */
[----:B------:R-:W-:-:S05]  /*0c50*/  @P0 IMAD.HI.U32 R4, R2, c[0x0][0x558], RZ ;  /* 0x0001560002040a27 */ /* 0x000fca00078e00ff */
[----:B------:R-:W-:-:S05]  /*0c60*/  @P0 SHF.R.U32.HI R0, RZ, c[0x0][0x55c], R4 ;  /* 0x00015700ff000a19 */ /* 0x000fca0000011604 */
[----:B------:R-:W-:Y:S02]  /*0c70*/  IMAD R4, R0, c[0x0][0x554], RZ ;  /* 0x0001550000047a24 */ /* 0x000fe400078e02ff */
.L_x_2730:
[----:B------:R-:W-:Y:S05]  /*0c80*/  BSYNC B0 ;  /* 0x0000000000007941 */ /* 0x000fea0003800000 */
.L_x_2728:
[----:B------:R-:W2:Y:S01]  /*0c90*/  LDL.LU R55, [R1] ;  /* 0x0000000001377983 */ /* 0x000ea20000300800 */
        /* <DEDUP_REMOVED lines=94> */
[----:B------:R-:W-:Y:S01]  /*1280*/  CS2R R46, SRZ ;  /* 0x00000000002e7805 */ /* 0x000fe2000001ff00 */
[----:B------:R-:W-:Y:S01]  /*1290*/  MOV R158, RZ ;  /* 0x000000ff009e7202 */ /* 0x000fe20000000f00 */
        /* <DEDUP_REMOVED lines=24> */
[----:B------:R1:W-:Y:S04]  /*1420*/  STL [R1], R55 ;  /* 0x0000003701007387 */ /* 0x0003e80000100800 */
        /* <DEDUP_REMOVED lines=77> */
[----:B------:R-:W-:Y:S03]  /*1900*/  STL [R1], R62 ;  /* 0x0000003e01007387 */ /* 0x000fe60000100800 */
        /* <DEDUP_REMOVED lines=26> */
.L_x_2782:
[----:B------:R-:W-:Y:S05]  /*1ab0*/  BRA.DIV ~URZ, `(.L_x_2733) ;  /* 0x00011f527f007947 */ /* 0x000fea000b800000 */
[----:B--2---:R2:W4:Y:S02]  /*1ac0*/  SHFL.IDX PT, R0, R14, RZ, 0x181f ;  /* 0x00181fff0e007589 */ /* 0x00452400000e0000 */
.L_x_2783:
        /* <DEDUP_REMOVED lines=28> */
.L_x_2735:
[----:B------:R-:W-:Y:S05]  /*1c90*/  BSYNC B0 ;  /* 0x0000000000007941 */ /* 0x000fea0003800000 */
.L_x_2734:
[----:B------:R-:W-:Y:S05]  /*1ca0*/  BRA.DIV ~URZ, `(.L_x_2736) ;  /* 0x00011dc27f007947 */ /* 0x000fea000b800000 */
[----:B---3--:R3:W1:Y:S04]  /*1cb0*/  SHFL.IDX PT, R2, R12, 0x1, 0x181f ;  /* 0x00381f000c027f89 */ /* 0x00866800000e0000 */
[----:B----4-:R3:W4:Y:S02]  /*1cc0*/  SHFL.IDX PT, R0, R14, 0x1, 0x181f ;  /* 0x00381f000e007f89 */ /* 0x01072400000e0000 */
.L_x_2784:
        /* <DEDUP_REMOVED lines=27> */
.L_x_2738:
[----:B------:R-:W-:Y:S05]  /*1e80*/  BSYNC B0 ;  /* 0x0000000000007941 */ /* 0x000fea0003800000 */
.L_x_2737:
[----:B------:R-:W-:Y:S05]  /*1e90*/  BRA.DIV ~URZ, `(.L_x_2739) ;  /* 0x00011c927f007947 */ /* 0x000fea000b800000 */
[----:B-1----:R1:W2:Y:S02]  /*1ea0*/  SHFL.IDX PT, R2, R12, 0x2, 0x181f ;  /* 0x00581f000c027f89 */ /* 0x0022a400000e0000 */
.L_x_2785:
[----:B------:R-:W-:Y:S05]  /*1eb0*/  BRA.DIV ~URZ, `(.L_x_2740) ;  /* 0x00011ce27f007947 */ /* 0x000fea000b800000 */
[----:B----4-:R4:W1:Y:S02]  /*1ec0*/  SHFL.IDX PT, R0, R14, 0x2, 0x181f ;  /* 0x00581f000e007f89 */ /* 0x01086400000e0000 */
.L_x_2786:
        /* <DEDUP_REMOVED lines=27> */
.L_x_2742:
[----:B------:R-:W-:Y:S05]  /*2080*/  BSYNC B0 ;  /* 0x0000000000007941 */ /* 0x000fea0003800000 */
.L_x_2741:
[----:B------:R-:W-:Y:S05]  /*2090*/  BRA.DIV ~URZ, `(.L_x_2743) ;  /* 0x00011b627f007947 */ /* 0x000fea000b800000 */
[----:B--2---:R2:W3:Y:S04]  /*20a0*/  SHFL.IDX PT, R2, R12, 0x3, 0x181f ;  /* 0x00781f000c027f89 */ /* 0x0044e800000e0000 */
[----:B-1----:R2:W1:Y:S02]  /*20b0*/  SHFL.IDX PT, R0, R14, 0x3, 0x181f ;  /* 0x00781f000e007f89 */ /* 0x00246400000e0000 */
.L_x_2787:
        /* <DEDUP_REMOVED lines=31> */
[----:B------:R-:W5:Y:S04]  /*22b0*/  LDL R125, [R1] ;  /* 0x00000000017d7983 */ /* 0x000f680000100800 */
[----:B--2---:R-:W2:Y:S04]  /*22c0*/  LDL R11, [R1+0x30] ;  /* 0x00003000010b7983 */ /* 0x004ea80000100800 */
[----:B------:R-:W2:Y:S04]  /*22d0*/  LDL.64 R12, [R1+0x28] ;  /* 0x00002800010c7983 */ /* 0x000ea80000100a00 */
[----:B------:R-:W1:Y:S01]  /*22e0*/  S2R R18, SR_TID.X ;  /* 0x0000000000127919 */ /* 0x000e620000002100 */
[----:B------:R-:W-:Y:S01]  /*22f0*/  IMAD.MOV.U32 R120, RZ, RZ, -0x60 ;  /* 0xffffffa0ff787424 */ /* 0x000fe200078e00ff */
[----:B------:R-:W-:-:S03]  /*2300*/  SHF.R.S32.HI R8, RZ, 0x1f, R6 ;  /* 0x0000001fff087819 */ /* 0x000fc60000011406 */
[----:B------:R-:W-:Y:S02]  /*2310*/  IMAD R120, R126, R120, 0x60 ;  /* 0x000000607e787424 */ /* 0x000fe400078e0278 */
[----:B------:R-:W-:Y:S01]  /*2320*/  IMAD R2, R8, c[0x0][0x1e0], RZ ;  /* 0x0000780008027a24 */ /* 0x000fe200078e02ff */
[----:B-1----:R-:W-:-:S04]  /*2330*/  SHF.R.S32.HI R14, RZ, 0x1f, R18 ;  /* 0x0000001fff0e7819 */ /* 0x002fc80000011412 */
[----:B------:R-:W-:-:S04]  /*2340*/  LEA.HI R14, R14, R18, RZ, 0x3 ;  /* 0x000000120e0e7211 */ /* 0x000fc800078f18ff */
[----:B------:R-:W-:-:S04]  /*2350*/  SHF.R.S32.HI R14, RZ, 0x3, R14 ;  /* 0x00000003ff0e7819 */ /* 0x000fc8000001140e */
[----:B------:R-:W-:Y:S01]  /*2360*/  IADD3 R0, R120, c[0x0][0x1d0], -R14 ;  /* 0x0000740078007a10 */ /* 0x000fe20007ffe80e */
[----:B------:R-:W-:-:S03]  /*2370*/  IMAD.WIDE.U32 R4, R6, c[0x0][0x1e0], RZ ;  /* 0x0000780006047a25 */ /* 0x000fc600078e00ff */
[----:B------:R-:W-:Y:S01]  /*2380*/  ISETP.GE.AND P0, PT, R0, 0x1, PT ;  /* 0x000000010000780c */ /* 0x000fe20003f06270 */
[----:B------:R-:W-:-:S04]  /*2390*/  IMAD R2, R6, c[0x0][0x1e4], R2 ;  /* 0x0000790006027a24 */ /* 0x000fc800078e0202 */
[----:B------:R-:W-:-:S04]  /*23a0*/  IMAD.IADD R2, R5, 0x1, R2 ;  /* 0x0000000105027824 */ /* 0x000fc800078e0202 */
[----:B------:R-:W-:Y:S02]  /*23b0*/  IMAD R3, R2, 0x60, RZ ;  /* 0x0000006002037824 */ /* 0x000fe400078e02ff */
[----:B------:R-:W-:Y:S02]  /*23c0*/  IMAD.MOV.U32 R121, RZ, RZ, c[0x0][0x1e0] ;  /* 0x00007800ff797624 */ /* 0x000fe400078e00ff */
[----:B------:R-:W-:Y:S02]  /*23d0*/  IMAD.MOV.U32 R124, RZ, RZ, c[0x0][0x1e4] ;  /* 0x00007900ff7c7624 */ /* 0x000fe400078e00ff */
[----:B------:R-:W-:Y:S02]  /*23e0*/  IMAD.MOV.U32 R22, RZ, RZ, c[0x0][0x208] ;  /* 0x00008200ff167624 */ /* 0x000fe400078e00ff */
[----:B------:R-:W-:-:S05]  /*23f0*/  IMAD.MOV.U32 R21, RZ, RZ, 0x6 ;  /* 0x00000006ff157424 */ /* 0x000fca00078e00ff */
[C---:B------:R-:W-:Y:S01]  /*2400*/  SHF.L.U64.HI R21, R22.reuse, R21, c[0x0][0x20c] ;  /* 0x0000830016157619 */ /* 0x040fe20000010215 */
[----:B------:R-:W-:Y:S01]  /*2410*/  IMAD.SHL.U32 R22, R22, 0x40, RZ ;  /* 0x0000004016167824 */ /* 0x000fe200078e00ff */
[----:B------:R-:W-:Y:S01]  /*2420*/  BAR.SYNC.DEFER_BLOCKING 0x0 ;  /* 0x0000000000007b1d */ /* 0x000fe20000010000 */
[----:B------:R-:W-:Y:S01]  /*2430*/  LOP3.LUT P3, RZ, R20, 0x4, RZ, 0xc0, !PT ;  /* 0x0000000414ff7812 */ /* 0x000fe2000786c0ff */
[----:B---3--:R-:W-:Y:S02]  /*2440*/  IMAD.MOV.U32 R123, RZ, RZ, R10 ;  /* 0x000000ffff7b7224 */ /* 0x008fe400078e000a */
[----:B----4-:R-:W-:-:S04]  /*2450*/  IMAD.MOV.U32 R122, RZ, RZ, R16 ;  /* 0x000000ffff7a7224 */ /* 0x010fc800078e0010 */
[----:B------:R-:W-:Y:S01]  /*2460*/  IMAD.WIDE.U32 R4, R4, 0x60, R122 ;  /* 0x0000006004047825 */ /* 0x000fe200078e007a */
[----:B-----5:R-:W-:-:S03]  /*2470*/  LOP3.LUT P4, RZ, R125, 0x2, RZ, 0xc0, !PT ;  /* 0x000000027dff7812 */ /* 0x020fc6000788c0ff */
[----:B------:R-:W-:Y:S01]  /*2480*/  IMAD.IADD R5, R5, 0x1, R3 ;  /* 0x0000000105057824 */ /* 0x000fe200078e0203 */
[C---:B------:R-:W-:Y:S02]  /*2490*/  @P0 LEA R2, P1, R4.reuse, c[0x0][0x1c8], 0x1 ;  /* 0x0000720004020a11 */ /* 0x040fe400078208ff */
[----:B------:R-:W-:Y:S02]  /*24a0*/  LOP3.LUT P2, RZ, R125, 0x1, RZ, 0xc0, !PT ;  /* 0x000000017dff7812 */ /* 0x000fe4000784c0ff */
[----:B------:R-:W-:Y:S02]  /*24b0*/  @P0 LEA.HI.X R3, R4, c[0x0][0x1cc], R5, 0x1, P1 ;  /* 0x0000730004030a11 */ /* 0x000fe400008f0c05 */
[----:B------:R-:W-:-:S03]  /*24c0*/  ISETP.GE.AND P1, PT, R0, 0x21, PT ;  /* 0x000000210000780c */ /* 0x000fc60003f26270 */
[----:B------:R-:W-:Y:S01]  /*24d0*/  @!PT LDS RZ, [RZ] ;  /* 0x00000000fffff984 */ /* 0x000fe20000000800 */
[----:B------:R-:W-:Y:S01]  /*24e0*/  @!PT LDS RZ, [RZ] ;  /* 0x00000000fffff984 */ /* 0x000fe20000000800 */
[----:B------:R-:W-:Y:S01]  /*24f0*/  @!PT LDS RZ, [RZ] ;  /* 0x00000000fffff984 */ /* 0x000fe20000000800 */
[----:B------:R1:W-:Y:S06]  /*2500*/  @P0 LDGSTS.E.BYPASS.LTC128B.128 [R251+0xc100], [R2.64], !P4 ;  /* 0x0c10000002fb0fae */ /* 0x0003ec000e101d48 */
[----:B------:R1:W-:Y:S04]  /*2510*/  @P0 LDGSTS.E.BYPASS.LTC128B.128 [R251+0xf100], [R2.64+0x80], !P2 ;  /* 0x0f10008002fb0fae */ /* 0x0003e8000d101d48 */
[----:B------:R1:W-:Y:S04]  /*2520*/  @P0 LDGSTS.E.BYPASS.LTC128B.128 [R251+0x12100], [R2.64+0x100], !P6 ;  /* 0x1210010002fb0fae */ /* 0x0003e8000f101d48 */
[----:B------:R1:W-:Y:S01]  /*2530*/  @P0 LDGSTS.E.BYPASS.LTC128B.128 [R251+0x15100], [R2.64+0x180], !P5 ;  /* 0x1510018002fb0fae */ /* 0x0003e2000e901d48 */
[----:B------:R-:W-:-:S02]  /*2540*/  IMAD R10, R8, c[0x0][0x208], RZ ;  /* 0x00008200080a7a24 */ /* 0x000fc400078e02ff */
[----:B------:R-:W-:-:S04]  /*2550*/  IMAD.WIDE.U32 R8, R6, c[0x0][0x208], RZ ;  /* 0x0000820006087a25 */ /* 0x000fc800078e00ff */
[----:B------:R-:W-:Y:S02]  /*2560*/  IMAD R10, R6, c[0x0][0x20c], R10 ;  /* 0x00008300060a7a24 */ /* 0x000fe400078e020a */
[----:B--2---:R-:W-:Y:S01]  /*2570*/  IMAD.MOV.U32 R6, RZ, RZ, R12 ;  /* 0x000000ffff067224 */ /* 0x004fe200078e000c */
[----:B-1----:R-:W-:-:S04]  /*2580*/  @P1 LEA R3, P0, R121, R4, 0x5 ;  /* 0x0000000479031211 */ /* 0x002fc800078028ff */
[----:B------:R-:W-:Y:S02]  /*2590*/  @P1 LEA.HI.X R7, R121, R5, R124, 0x5, P0 ;  /* 0x0000000579071211 */ /* 0x000fe400000f2c7c */
[----:B------:R-:W-:-:S04]  /*25a0*/  @P1 LEA R2, P0, R3, c[0x0][0x1c8], 0x1 ;  /* 0x0000720003021a11 */ /* 0x000fc800078008ff */
[----:B------:R-:W-:Y:S02]  /*25b0*/  @P1 LEA.HI.X R3, R3, c[0x0][0x1cc], R7, 0x1, P0 ;  /* 0x0000730003031a11 */ /* 0x000fe400000f0c07 */
[----:B------:R-:W-:Y:S01]  /*25c0*/  ISETP.GE.AND P0, PT, R0, 0x41, PT ;  /* 0x000000410000780c */ /* 0x000fe20003f06270 */
[----:B------:R-:W-:Y:S02]  /*25d0*/  IMAD.MOV.U32 R7, RZ, RZ, R11 ;  /* 0x000000ffff077224 */ /* 0x000fe400078e000b */
[----:B------:R-:W-:Y:S01]  /*25e0*/  IMAD.IADD R9, R9, 0x1, R10 ;  /* 0x0000000109097824 */ /* 0x000fe200078e020a */
[----:B------:R1:W-:Y:S01]  /*25f0*/  @P1 LDGSTS.E.BYPASS.LTC128B.128 [R251+0xd100], [R2.64], !P4 ;  /* 0x0d10000002fb1fae */ /* 0x0003e2000e101d48 */
[----:B------:R-:W-:-:S03]  /*2600*/  IMAD.WIDE.U32 R10, R121, 0x40, RZ ;  /* 0x00000040790a7825 */ /* 0x000fc600078e00ff */
[----:B------:R1:W-:Y:S01]  /*2610*/  @P1 LDGSTS.E.BYPASS.LTC128B.128 [R251+0x10100], [R2.64+0x80], !P2 ;  /* 0x1010008002fb1fae */ /* 0x0003e2000d101d48 */
[----:B------:R-:W-:-:S03]  /*2620*/  IMAD.WIDE.U32 R6, R8, 0x60, R6 ;  /* 0x0000006008067825 */ /* 0x000fc600078e0006 */
[----:B------:R1:W-:Y:S04]  /*2630*/  @P1 LDGSTS.E.BYPASS.LTC128B.128 [R251+0x13100], [R2.64+0x100], !P6 ;  /* 0x1310010002fb1fae */ /* 0x0003e8000f101d48 */
[----:B------:R1:W-:Y:S01]  /*2640*/  @P1 LDGSTS.E.BYPASS.LTC128B.128 [R251+0x16100], [R2.64+0x180], !P5 ;  /* 0x1610018002fb1fae */ /* 0x0003e2000e901d48 */
[----:B------:R-:W-:Y:S01]  /*2650*/  @P0 IADD3 R8, P1, R4, R10, RZ ;  /* 0x0000000a04080210 */ /* 0x000fe20007f3e0ff */
[----:B-1----:R-:W-:Y:S02]  /*2660*/  IMAD.SHL.U32 R2, R124, 0x40, RZ ;  /* 0x000000407c027824 */ /* 0x002fe400078e00ff */
[----:B------:R-:W-:-:S03]  /*2670*/  IMAD R3, R9, 0x60, RZ ;  /* 0x0000006009037824 */ /* 0x000fc600078e02ff */
[----:B------:R-:W-:Y:S01]  /*2680*/  @P0 IADD3.X R5, R5, R11, R2, P1, !PT ;  /* 0x0000000b05050210 */ /* 0x000fe20000ffe402 */
[----:B------:R-:W-:Y:S01]  /*2690*/  IMAD.IADD R3, R7, 0x1, R3 ;  /* 0x0000000107037824 */ /* 0x000fe200078e0203 */
[----:B------:R-:W-:-:S04]  /*26a0*/  LEA R2, P1, R6, c[0x0][0x1f8], 0x1 ;  /* 0x00007e0006027a11 */ /* 0x000fc800078208ff */
        /* <DEDUP_REMOVED lines=22> */
[----:B------:R-:W-:Y:S04]  /*2810*/  LDSM.16.M88.4 R32, [R216] ;  /* 0x00000000d820783b */ /* 0x000fe80000000200 */
[----:B------:R-:W1:Y:S04]  /*2820*/  LDSM.16.M88.4 R28, [R216+0x800] ;  /* 0x00080000d81c783b */ /* 0x000e680000000200 */
[----:B------:R-:W2:Y:S04]  /*2830*/  LDSM.16.M88.4 R24, [R216+0x1000] ;  /* 0x00100000d818783b */ /* 0x000ea80000000200 */
[----:B------:R-:W3:Y:S04]  /*2840*/  LDSM.16.M88.4 R48, [R216+0x1800] ;  /* 0x00180000d830783b */ /* 0x000ee80000000200 */
[----:B------:R-:W4:Y:S04]  /*2850*/  LDSM.16.M88.4 R56, [R216+0x2000] ;  /* 0x00200000d838783b */ /* 0x000f280000000200 */
[----:B------:R-:W5:Y:S04]  /*2860*/  LDSM.16.M88.4 R68, [R216+0x2800] ;  /* 0x00280000d844783b */ /* 0x000f680000000200 */
[----:B------:R-:W-:Y:S04]  /*2870*/  LDSM.16.M88.4 R8, [R224] ;  /* 0x00000000e008783b */ /* 0x000fe80000000200 */
[----:B------:R-:W-:Y:S04]  /*2880*/  LDSM.16.M88.4 R64, [R227] ;  /* 0x00000000e340783b */ /* 0x000fe80000000200 */
[----:B------:R-:W1:Y:S04]  /*2890*/  LDSM.16.M88.4 R60, [R250] ;  /* 0x00000000fa3c783b */ /* 0x000e680000000200 */
[----:B------:R-:W1:Y:S04]  /*28a0*/  LDSM.16.M88.4 R80, [R249] ;  /* 0x00000000f950783b */ /* 0x000e680000000200 */
        /* <DEDUP_REMOVED lines=16> */
[----:B-1----:R-:W-:-:S05]  /*29b0*/  IADD3 R2, P0, R12, R22, RZ ;  /* 0x000000160c027210 */ /* 0x002fca0007f1e0ff */
[----:B------:R-:W-:Y:S01]  /*29c0*/  IMAD.X R3, R13, 0x1, R21, P0 ;  /* 0x000000010d037824 */ /* 0x000fe200000e0615 */
        /* <DEDUP_REMOVED lines=8> */
[----:B------:R-:W-:-:S13]  /*2a50*/  ISETP.LT.OR P0, PT, R0, 0x41, P1 ;  /* 0x000000410000780c */ /* 0x000fda0000f01670 */
[----:B------:R1:W-:Y:S01]  /*2a60*/  LDGSTS.E.BYPASS.LTC128B.128 [R251+0x2100], [R2.64], !P0 ;  /* 0x0210000002fb7fae */ /* 0x0003e2000c101d48 */
[C---:B------:R-:W-:Y:S02]  /*2a70*/  ISETP.LT.OR P0, PT, R0.reuse, 0x41, !P4 ;  /* 0x000000410000780c */ /* 0x040fe40006701670 */
[C---:B------:R-:W-:Y:S01]  /*2a80*/  ISETP.LT.OR P1, PT, R0.reuse, 0x41, !P3 ;  /* 0x000000410000780c */ /* 0x040fe20005f21670 */
[C---:B------:R-:W-:Y:S10]  /*2a90*/  HMMA.16816.F32 R40, R4.reuse, R28, RZ ;  /* 0x0000001c0428723c */ /* 0x040ff400000018ff */
[----:B------:R1:W-:Y:S01]  /*2aa0*/  LDGSTS.E.BYPASS.LTC128B.128 [R251+0x5100], [R2.64+0x80], !P0 ;  /* 0x0510008002fb7fae */ /* 0x0003e2000c101d48 */
[----:B------:R-:W-:Y:S01]  /*2ab0*/  ISETP.LT.OR P0, PT, R0, 0x41, !P2 ;  /* 0x000000410000780c */ /* 0x000fe20005701670 */
[C---:B------:R-:W-:Y:S02]  /*2ac0*/  HMMA.16816.F32 R52, R4.reuse, R32, RZ ;  /* 0x000000200434723c */ /* 0x040fe400000018ff */
[----:B------:R1:W-:Y:S06]  /*2ad0*/  LDGSTS.E.BYPASS.LTC128B.128 [R251+0x8100], [R2.64+0x100], !P1 ;  /* 0x0810010002fb7fae */ /* 0x0003ec000c901d48 */
[C---:B------:R-:W-:Y:S04]  /*2ae0*/  HMMA.16816.F32 R44, R4.reuse, R34, RZ ;  /* 0x00000022042c723c */ /* 0x040fe800000018ff */
[----:B------:R1:W-:Y:S04]  /*2af0*/  LDGSTS.E.BYPASS.LTC128B.128 [R251+0xb100], [R2.64+0x180], !P0 ;  /* 0x0b10018002fb7fae */ /* 0x0003e8000c101d48 */
[C---:B------:R-:W-:Y:S01]  /*2b00*/  HMMA.16816.F32 R32, R4.reuse, R30, RZ ;  /* 0x0000001e0420723c */ /* 0x040fe200000018ff */
[----:B------:R-:W0:Y:S07]  /*2b10*/  LDGDEPBAR ;  /* 0x00000000000079af */ /* 0x000e2e0000000000 */
[C---:B--2---:R-:W-:Y:S08]  /*2b20*/  HMMA.16816.F32 R36, R4.reuse, R24, RZ ;  /* 0x000000180424723c */ /* 0x044ff000000018ff */
[C---:B------:R-:W-:Y:S08]  /*2b30*/  HMMA.16816.F32 R28, R4.reuse, R26, RZ ;  /* 0x0000001a041c723c */ /* 0x040ff000000018ff */
[C---:B---3--:R-:W-:Y:S08]  /*2b40*/  HMMA.16816.F32 R24, R4.reuse, R48, RZ ;  /* 0x000000300418723c */ /* 0x048ff000000018ff */
[C---:B------:R-:W-:Y:S08]  /*2b50*/  HMMA.16816.F32 R20, R4.reuse, R50, RZ ;  /* 0x000000320414723c */ /* 0x040ff000000018ff */
[C---:B----4-:R-:W-:Y:S08]  /*2b60*/  HMMA.16816.F32 R16, R4.reuse, R56, RZ ;  /* 0x000000380410723c */ /* 0x050ff000000018ff */
[C---:B-1----:R-:W-:Y:S08]  /*2b70*/  HMMA.16816.F32 R12, R4.reuse, R58, RZ ;  /* 0x0000003a040c723c */ /* 0x042ff000000018ff */
[C---:B-----5:R-:W-:Y:S08]  /*2b80*/  HMMA.16816.F32 R96, R4.reuse, R68, RZ ;  /* 0x000000440460723c */ /* 0x060ff000000018ff */
[----:B------:R-:W-:Y:S01]  /*2b90*/  HMMA.16816.F32 R92, R4, R70, RZ ;  /* 0x00000046045c723c */ /* 0x000fe200000018ff */
[----:B------:R-:W-:Y:S04]  /*2ba0*/  LDSM.16.M88.4 R4, [R226] ;  /* 0x00000000e204783b */ /* 0x000fe80000000200 */
[----:B------:R-:W1:Y:S03]  /*2bb0*/  LDSM.16.M88.4 R68, [R222+0x800] ;  /* 0x00080000de44783b */ /* 0x000e660000000200 */
[C---:B------:R-:W-:Y:S01]  /*2bc0*/  HMMA.16816.F32 R48, R8.reuse, R60, R40 ;  /* 0x0000003c0830723c */ /* 0x040fe20000001828 */
[----:B------:R-:W2:Y:S07]  /*2bd0*/  LDSM.16.M88.4 R40, [R222] ;  /* 0x00000000de28783b */ /* 0x000eae0000000200 */
[C---:B------:R-:W-:Y:S01]  /*2be0*/  HMMA.16816.F32 R76, R8.reuse, R62, R32 ;  /* 0x0000003e084c723c */ /* 0x040fe20000001820 */
[----:B------:R-:W3:Y:S04]  /*2bf0*/  LDSM.16.M88.4 R60, [R222+0x1000] ;  /* 0x00100000de3c783b */ /* 0x000ee80000000200 */
[----:B------:R-:W-:Y:S03]  /*2c00*/  LDSM.16.M88.4 R32, [R222+0x2000] ;  /* 0x00200000de20783b */ /* 0x000fe60000000200 */
[C---:B------:R-:W-:Y:S01]  /*2c10*/  HMMA.16816.F32 R72, R8.reuse, R80, R36 ;  /* 0x000000500848723c */ /* 0x040fe20000001824 */
[----:B------:R-:W4:Y:S07]  /*2c20*/  LDSM.16.M88.4 R36, [R222+0x1800] ;  /* 0x00180000de24783b */ /* 0x000f2e0000000200 */
[C---:B------:R-:W-:Y:S08]  /*2c30*/  HMMA.16816.F32 R88, R8.reuse, R64, R52 ;  /* 0x000000400858723c */ /* 0x040ff00000001834 */
[C---:B------:R-:W-:Y:S08]  /*2c40*/  HMMA.16816.F32 R84, R8.reuse, R66, R44 ;  /* 0x000000420854723c */ /* 0x040ff0000000182c */
[C---:B------:R-:W-:Y:S01]  /*2c50*/  HMMA.16816.F32 R64, R8.reuse, R82, R28 ;  /* 0x000000520840723c */ /* 0x040fe2000000181c */
[----:B------:R-:W5:Y:S04]  /*2c60*/  LDSM.16.M88.4 R28, [R222+0x2800] ;  /* 0x00280000de1c783b */ /* 0x000f680000000200 */
[----:B------:R-:W-:Y:S03]  /*2c70*/  LDSM.16.M88.4 R80, [R219] ;  /* 0x00000000db50783b */ /* 0x000fe60000000200 */
[C---:B------:R-:W-:Y:S08]  /*2c80*/  HMMA.16816.F32 R56, R8.reuse, R100, R24 ;  /* 0x000000640838723c */ /* 0x040ff00000001818 */
[C---:B------:R-:W-:Y:S01]  /*2c90*/  HMMA.16816.F32 R52, R8.reuse, R102, R20 ;  /* 0x000000660834723c */ /* 0x040fe20000001814 */
[----:B------:R-:W-:Y:S07]  /*2ca0*/  LDSM.16.M88.4 R100, [R219+0x800] ;  /* 0x00080000db64783b */ /* 0x000fee0000000200 */
[C---:B------:R-:W-:Y:S01]  /*2cb0*/  HMMA.16816.F32 R20, R8.reuse, R108, R96 ;  /* 0x0000006c0814723c */ /* 0x040fe20000001860 */
[----:B------:R-:W-:Y:S07]  /*2cc0*/  LDSM.16.M88.4 R96, [R219+0x2000] ;  /* 0x00200000db60783b */ /* 0x000fee0000000200 */
[C---:B------:R-:W-:Y:S01]  /*2cd0*/  HMMA.16816.F32 R44, R8.reuse, R104, R16 ;  /* 0x00000068082c723c */ /* 0x040fe20000001810 */
[----:B------:R-:W3:Y:S07]  /*2ce0*/  LDSM.16.M88.4 R16, [R225] ;  /* 0x00000000e110783b */ /* 0x000eee0000000200 */
[C---:B------:R-:W-:Y:S01]  /*2cf0*/  HMMA.16816.F32 R24, R8.reuse, R106, R12 ;  /* 0x0000006a0818723c */ /* 0x040fe2000000180c */
[----:B------:R-:W-:Y:S07]  /*2d00*/  LDSM.16.M88.4 R104, [R245] ;  /* 0x00000000f568783b */ /* 0x000fee0000000200 */
[----:B------:R-:W-:Y:S01]  /*2d10*/  HMMA.16816.F32 R12, R8, R110, R92 ;  /* 0x0000006e080c723c */ /* 0x000fe2000000185c */
[----:B------:R-:W4:Y:S04]  /*2d20*/  LDSM.16.M88.4 R92, [R219+0x1000] ;  /* 0x00100000db5c783b */ /* 0x000f280000000200 */
[----:B------:R-:W-:Y:S03]  /*2d30*/  LDSM.16.M88.4 R108, [R242] ;  /* 0x00000000f26c783b */ /* 0x000fe60000000200 */
[C---:B-1----:R-:W-:Y:S08]  /*2d40*/  HMMA.16816.F32 R48, R4.reuse, R68, R48 ;  /* 0x000000440430723c */ /* 0x042ff00000001830 */
[C---:B------:R-:W-:Y:S01]  /*2d50*/  HMMA.16816.F32 R76, R4.reuse, R70, R76 ;  /* 0x00000046044c723c */ /* 0x040fe2000000184c */
[----:B------:R-:W1:Y:S07]  /*2d60*/  LDSM.16.M88.4 R68, [R219+0x1800] ;  /* 0x00180000db44783b */ /* 0x000e6e0000000200 */
[C---:B--2---:R-:W-:Y:S08]  /*2d70*/  HMMA.16816.F32 R8, R4.reuse, R40, R88 ;  /* 0x000000280408723c */ /* 0x044ff00000001858 */
[C---:B------:R-:W-:Y:S08]  /*2d80*/  HMMA.16816.F32 R40, R4.reuse, R42, R84 ;  /* 0x0000002a0428723c */ /* 0x040ff00000001854 */
[C---:B---3--:R-:W-:Y:S08]  /*2d90*/  HMMA.16816.F32 R72, R4.reuse, R60, R72 ;  /* 0x0000003c0448723c */ /* 0x048ff00000001848 */
[C---:B------:R-:W-:Y:S08]  /*2da0*/  HMMA.16816.F32 R64, R4.reuse, R62, R64 ;  /* 0x0000003e0440723c */ /* 0x040ff00000001840 */
[C---:B----4-:R-:W-:Y:S08]  /*2db0*/  HMMA.16816.F32 R60, R4.reuse, R36, R56 ;  /* 0x00000024043c723c */ /* 0x050ff00000001838 */
[C---:B------:R-:W-:Y:S08]  /*2dc0*/  HMMA.16816.F32 R56, R4.reuse, R38, R52 ;  /* 0x000000260438723c */ /* 0x040ff00000001834 */
[C---:B-----5:R-:W-:Y:S01]  /*2dd0*/  HMMA.16816.F32 R88, R4.reuse, R28, R20 ;  /* 0x0000001c0458723c */ /* 0x060fe20000001814 */
[----:B------:R-:W2:Y:S07]  /*2de0*/  LDSM.16.M88.4 R20, [R219+0x2800] ;  /* 0x00280000db14783b */ /* 0x000eae0000000200 */
[C---:B------:R-:W-:Y:S01]  /*2df0*/  HMMA.16816.F32 R52, R4.reuse, R32, R44 ;  /* 0x000000200434723c */ /* 0x040fe2000000182c */
[----:B------:R-:W-:Y:S07]  /*2e00*/  LDSM.16.M88.4 R44, [R216+0x3800] ;  /* 0x00380000d82c783b */ /* 0x000fee0000000200 */
[C---:B------:R-:W-:Y:S08]  /*2e10*/  HMMA.16816.F32 R32, R4.reuse, R34, R24 ;  /* 0x000000220420723c */ /* 0x040ff00000001818 */
[----:B------:R-:W-:Y:S01]  /*2e20*/  HMMA.16816.F32 R24, R4, R30, R12 ;  /* 0x0000001e0418723c */ /* 0x000fe2000000180c */
[----:B------:R-:W-:Y:S04]  /*2e30*/  LDSM.16.M88.4 R4, [R223+0x4000] ;  /* 0x00400000df04783b */ /* 0x000fe80000000200 */
[----:B------:R-:W3:Y:S03]  /*2e40*/  LDSM.16.M88.4 R28, [R216+0x3000] ;  /* 0x00300000d81c783b */ /* 0x000ee60000000200 */
[C---:B------:R-:W-:Y:S01]  /*2e50*/  HMMA.16816.F32 R8, R16.reuse, R80, R8 ;  /* 0x000000501008723c */ /* 0x040fe20000001808 */
[----:B------:R-:W-:Y:S07]  /*2e60*/  LDSM.16.M88.4 R12, [R224+0x4000] ;  /* 0x00400000e00c783b */ /* 0x000fee0000000200 */
[C---:B------:R-:W-:Y:S08]  /*2e70*/  HMMA.16816.F32 R36, R16.reuse, R82, R40 ;  /* 0x000000521024723c */ /* 0x040ff00000001828 */
[C---:B------:R-:W-:Y:S08]  /*2e80*/  HMMA.16816.F32 R80, R16.reuse, R92, R72 ;  /* 0x0000005c1050723c */ /* 0x040ff00000001848 */
[C---:B-1----:R-:W-:Y:S01]  /*2e90*/  HMMA.16816.F32 R72, R16.reuse, R68, R60 ;  /* 0x000000441048723c */ /* 0x042fe2000000183c */
[----:B------:R-:W1:Y:S07]  /*2ea0*/  LDSM.16.M88.4 R60, [R216+0x4800] ;  /* 0x00480000d83c783b */ /* 0x000e6e0000000200 */
[C---:B------:R-:W-:Y:S08]  /*2eb0*/  HMMA.16816.F32 R84, R16.reuse, R102, R76 ;  /* 0x000000661054723c */ /* 0x040ff0000000184c */
[C---:B------:R-:W-:Y:S01]  /*2ec0*/  HMMA.16816.F32 R68, R16.reuse, R70, R56 ;  /* 0x000000461044723c */ /* 0x040fe20000001838 */
[----:B------:R-:W4:Y:S07]  /*2ed0*/  LDSM.16.M88.4 R56, [R216+0x5000] ;  /* 0x00500000d838783b */ /* 0x000f2e0000000200 */
[C---:B------:R-:W-:Y:S01]  /*2ee0*/  HMMA.16816.F32 R76, R16.reuse, R94, R64 ;  /* 0x0000005e104c723c */ /* 0x040fe20000001840 */
[----:B------:R-:W5:Y:S04]  /*2ef0*/  LDSM.16.M88.4 R64, [R216+0x4000] ;  /* 0x00400000d840783b */ /* 0x000f680000000200 */
[----:B------:R-:W1:Y:S03]  /*2f00*/  LDSM.16.M88.4 R92, [R216+0x5800] ;  /* 0x00580000d85c783b */ /* 0x000e660000000200 */
[C---:B------:R-:W-:Y:S01]  /*2f10*/  HMMA.16816.F32 R40, R16.reuse, R100, R48 ;  /* 0x000000641028723c */ /* 0x040fe20000001830 */
[----:B------:R-:W-:Y:S07]  /*2f20*/  LDSM.16.M88.4 R100, [R243] ;  /* 0x00000000f364783b */ /* 0x000fee0000000200 */
[C---:B------:R-:W-:Y:S08]  /*2f30*/  HMMA.16816.F32 R52, R16.reuse, R96, R52 ;  /* 0x000000601034723c */ /* 0x040ff00000001834 */
[C---:B------:R-:W-:Y:S01]  /*2f40*/  HMMA.16816.F32 R48, R16.reuse, R98, R32 ;  /* 0x000000621030723c */ /* 0x040fe20000001820 */
[----:B------:R-:W1:Y:S07]  /*2f50*/  LDSM.16.M88.4 R96, [R244] ;  /* 0x00000000f460783b */ /* 0x000e6e0000000200 */
[C---:B--2---:R-:W-:Y:S08]  /*2f60*/  HMMA.16816.F32 R88, R16.reuse, R20, R88 ;  /* 0x000000141058723c */ /* 0x044ff00000001858 */
[----:B------:R-:W-:Y:S08]  /*2f70*/  HMMA.16816.F32 R32, R16, R22, R24 ;  /* 0x000000161020723c */ /* 0x000ff00000001818 */
[C---:B---3--:R-:W-:Y:S08]  /*2f80*/  HMMA.16816.F32 R24, R4.reuse, R28, R8 ;  /* 0x0000001c0418723c */ /* 0x048ff00000001808 */
[C---:B------:R-:W-:Y:S01]  /*2f90*/  HMMA.16816.F32 R20, R4.reuse, R30, R36 ;  /* 0x0000001e0414723c */ /* 0x040fe20000001824 */
[----:B------:R-:W-:Y:S04]  /*2fa0*/  LDSM.16.M88.4 R36, [R240] ;  /* 0x00000000f024783b */ /* 0x000fe80000000200 */
[----:B------:R-:W-:Y:S03]  /*2fb0*/  LDSM.16.M88.4 R28, [R222+0x3000] ;  /* 0x00300000de1c783b */ /* 0x000fe60000000200 */
[C---:B------:R-:W-:Y:S08]  /*2fc0*/  HMMA.16816.F32 R8, R4.reuse, R46, R84 ;  /* 0x0000002e0408723c */ /* 0x040ff00000001854 */
[C---:B-1----:R-:W-:Y:S08]  /*2fd0*/  HMMA.16816.F32 R72, R4.reuse, R60, R72 ;  /* 0x0000003c0448723c */ /* 0x042ff00000001848 */
[C---:B------:R-:W-:Y:S08]  /*2fe0*/  HMMA.16816.F32 R84, R4.reuse, R62, R68 ;  /* 0x0000003e0454723c */ /* 0x040ff00000001844 */
[C---:B------:R-:W-:Y:S01]  /*2ff0*/  HMMA.16816.F32 R16, R4.reuse, R44, R40 ;  /* 0x0000002c0410723c */ /* 0x040fe20000001828 */
[----:B------:R-:W1:Y:S07]  /*3000*/  LDSM.16.M88.4 R44, [R241] ;  /* 0x00000000f12c783b */ /* 0x000e6e0000000200 */
        /* <DEDUP_REMOVED lines=8> */
[----:B------:R-:W2:Y:S07]  /*3090*/  LDSM.16.M88.4 R4, [R226+0x4000] ;  /* 0x00400000e204783b */ /* 0x000eae0000000200 */
[C---:B------:R-:W-:Y:S01]  /*30a0*/  HMMA.16816.F32 R48, R12.reuse, R104, R24 ;  /* 0x000000680c30723c */ /* 0x040fe20000001818 */
[----:B------:R-:W3:Y:S07]  /*30b0*/  LDSM.16.M88.4 R24, [R222+0x3800] ;  /* 0x00380000de18783b */ /* 0x000eee0000000200 */
[C---:B------:R-:W-:Y:S01]  /*30c0*/  HMMA.16816.F32 R40, R12.reuse, R106, R20 ;  /* 0x0000006a0c28723c */ /* 0x040fe20000001814 */
[----:B------:R-:W-:Y:S07]  /*30d0*/  LDSM.16.M88.4 R104, [R219+0x3800] ;  /* 0x00380000db68783b */ /* 0x000fee0000000200 */
[C---:B------:R-:W-:Y:S08]  /*30e0*/  HMMA.16816.F32 R32, R12.reuse, R96, R16 ;  /* 0x000000600c20723c */ /* 0x040ff00000001810 */
[C---:B------:R-:W-:Y:S01]  /*30f0*/  HMMA.16816.F32 R16, R12.reuse, R100, R80 ;  /* 0x000000640c10723c */ /* 0x040fe20000001850 */
[----:B------:R-:W4:Y:S07]  /*3100*/  LDSM.16.M88.4 R80, [R222+0x4800] ;  /* 0x00480000de50783b */ /* 0x000f2e0000000200 */
[C---:B------:R-:W-:Y:S08]  /*3110*/  HMMA.16816.F32 R76, R12.reuse, R102, R76 ;  /* 0x000000660c4c723c */ /* 0x040ff0000000184c */
[C---:B------:R-:W-:Y:S01]  /*3120*/  HMMA.16816.F32 R20, R12.reuse, R98, R8 ;  /* 0x000000620c14723c */ /* 0x040fe20000001808 */
[----:B------:R-:W5:Y:S04]  /*3130*/  LDSM.16.M88.4 R96, [R222+0x5800] ;  /* 0x00580000de60783b */ /* 0x000f680000000200 */
[----:B------:R-:W-:Y:S03]  /*3140*/  LDSM.16.M88.4 R8, [R225+0x4000] ;  /* 0x00400000e108783b */ /* 0x000fe60000000200 */
[C---:B------:R-:W-:Y:S08]  /*3150*/  HMMA.16816.F32 R72, R12.reuse, R108, R72 ;  /* 0x0000006c0c48723c */ /* 0x040ff00000001848 */
[C---:B------:R-:W-:Y:S01]  /*3160*/  HMMA.16816.F32 R84, R12.reuse, R110, R84 ;  /* 0x0000006e0c54723c */ /* 0x040fe20000001854 */
[----:B------:R-:W3:Y:S07]  /*3170*/  LDSM.16.M88.4 R108, [R219+0x3000] ;  /* 0x00300000db6c783b */ /* 0x000eee0000000200 */
[C---:B-1----:R-:W-:Y:S08]  /*3180*/  HMMA.16816.F32 R68, R12.reuse, R44, R68 ;  /* 0x0000002c0c44723c */ /* 0x042ff00000001844 */
[C---:B------:R-:W-:Y:S08]  /*3190*/  HMMA.16816.F32 R60, R12.reuse, R46, R60 ;  /* 0x0000002e0c3c723c */ /* 0x040ff0000000183c */
[C---:B------:R-:W-:Y:S08]  /*31a0*/  HMMA.16816.F32 R56, R12.reuse, R36, R56 ;  /* 0x000000240c38723c */ /* 0x040ff00000001838 */
[----:B------:R-:W-:Y:S08]  /*31b0*/  HMMA.16816.F32 R52, R12, R38, R52 ;  /* 0x000000260c34723c */ /* 0x000ff00000001834 */
[C---:B--2---:R-:W-:Y:S01]  /*31c0*/  HMMA.16816.F32 R12, R4.reuse, R30, R40 ;  /* 0x0000001e040c723c */ /* 0x044fe20000001828 */
[----:B------:R-:W1:Y:S07]  /*31d0*/  LDSM.16.M88.4 R40, [R219+0x4000] ;  /* 0x00400000db28783b */ /* 0x000e6e0000000200 */
[C---:B------:R-:W-:Y:S08]  /*31e0*/  HMMA.16816.F32 R48, R4.reuse, R28, R48 ;  /* 0x0000001c0430723c */ /* 0x040ff00000001830 */
[C---:B---3--:R-:W-:Y:S08]  /*31f0*/  HMMA.16816.F32 R44, R4.reuse, R24, R32 ;  /* 0x00000018042c723c */ /* 0x048ff00000001820 */
[C---:B------:R-:W-:Y:S01]  /*3200*/  HMMA.16816.F32 R32, R4.reuse, R64, R16 ;  /* 0x000000400420723c */ /* 0x040fe20000001810 */
[----:B------:R-:W2:Y:S07]  /*3210*/  LDSM.16.M88.4 R16, [R219+0x4800] ;  /* 0x00480000db10783b */ /* 0x000eae0000000200 */
[C---:B------:R-:W-:Y:S08]  /*3220*/  HMMA.16816.F32 R28, R4.reuse, R66, R76 ;  /* 0x00000042041c723c */ /* 0x040ff0000000184c */
[C---:B------:R-:W-:Y:S08]  /*3230*/  HMMA.16816.F32 R36, R4.reuse, R26, R20 ;  /* 0x0000001a0424723c */ /* 0x040ff00000001814 */
[C---:B----4-:R-:W-:Y:S01]  /*3240*/  HMMA.16816.F32 R24, R4.reuse, R80, R72 ;  /* 0x000000500418723c */ /* 0x050fe20000001848 */
[----:B------:R-:W-:Y:S07]  /*3250*/  LDSM.16.M88.4 R72, [R216+0x6000] ;  /* 0x00600000d848783b */ /* 0x000fee0000000200 */
[C---:B------:R-:W-:Y:S08]  /*3260*/  HMMA.16816.F32 R20, R4.reuse, R82, R84 ;  /* 0x000000520414723c */ /* 0x040ff00000001854 */
[C---:B------:R-:W-:Y:S08]  /*3270*/  HMMA.16816.F32 R84, R4.reuse, R88, R68 ;  /* 0x000000580454723c */ /* 0x040ff00000001844 */
[C---:B-----5:R-:W-:Y:S01]  /*3280*/  HMMA.16816.F32 R100, R4.reuse, R96, R56 ;  /* 0x000000600464723c */ /* 0x060fe20000001838 */
[----:B------:R-:W3:Y:S07]  /*3290*/  LDSM.16.M88.4 R56, [R219+0x5800] ;  /* 0x00580000db38783b */ /* 0x000eee0000000200 */
[C---:B------:R-:W-:Y:S08]  /*32a0*/  HMMA.16816.F32 R80, R4.reuse, R90, R60 ;  /* 0x0000005a0450723c */ /* 0x040ff0000000183c */
[----:B------:R-:W-:Y:S01]  /*32b0*/  HMMA.16816.F32 R96, R4, R98, R52 ;  /* 0x000000620460723c */ /* 0x000fe20000001834 */
[----:B------:R-:W-:Y:S04]  /*32c0*/  LDSM.16.M88.4 R4, [R223+0x8000] ;  /* 0x00800000df04783b */ /* 0x000fe80000000200 */
[----:B------:R-:W-:Y:S03]  /*32d0*/  LDSM.16.M88.4 R52, [R216+0x7000] ;  /* 0x00700000d834783b */ /* 0x000fe60000000200 */
[C---:B------:R-:W-:Y:S08]  /*32e0*/  HMMA.16816.F32 R92, R8.reuse, R108, R48 ;  /* 0x0000006c085c723c */ /* 0x040ff00000001830 */
[C---:B-1----:R-:W-:Y:S01]  /*32f0*/  HMMA.16816.F32 R68, R8.reuse, R42, R28 ;  /* 0x0000002a0844723c */ /* 0x042fe2000000181c */
[----:B------:R-:W1:Y:S07]  /*3300*/  LDSM.16.M88.4 R28, [R216+0x6800] ;  /* 0x00680000d81c783b */ /* 0x000e6e0000000200 */
[C---:B------:R-:W-:Y:S01]  /*3310*/  HMMA.16816.F32 R108, R8.reuse, R110, R12 ;  /* 0x0000006e086c723c */ /* 0x040fe2000000180c */
[----:B------:R-:W4:Y:S07]  /*3320*/  LDSM.16.M88.4 R12, [R219+0x5000] ;  /* 0x00500000db0c783b */ /* 0x000f2e0000000200 */
[C---:B------:R-:W-:Y:S01]  /*3330*/  HMMA.16816.F32 R88, R8.reuse, R104, R44 ;  /* 0x000000680858723c */ /* 0x040fe2000000182c */
[----:B------:R-:W-:Y:S07]  /*3340*/  LDSM.16.M88.4 R44, [R216+0x8000] ;  /* 0x00800000d82c783b */ /* 0x000fee0000000200 */
[C---:B--2---:R-:W-:Y:S01]  /*3350*/  HMMA.16816.F32 R60, R8.reuse, R16, R24 ;  /* 0x00000010083c723c */ /* 0x044fe20000001818 */
[----:B------:R-:W2:Y:S07]  /*3360*/  LDSM.16.M88.4 R24, [R216+0x7800] ;  /* 0x00780000d818783b */ /* 0x000eae0000000200 */
[C---:B------:R-:W-:Y:S08]  /*3370*/  HMMA.16816.F32 R76, R8.reuse, R106, R36 ;  /* 0x0000006a084c723c */ /* 0x040ff00000001824 */
[C---:B------:R-:W-:Y:S08]  /*3380*/  HMMA.16816.F32 R64, R8.reuse, R40, R32 ;  /* 0x000000280840723c */ /* 0x040ff00000001820 */
[C---:B------:R-:W-:Y:S01]  /*3390*/  HMMA.16816.F32 R40, R8.reuse, R18, R20 ;  /* 0x000000120828723c */ /* 0x040fe20000001814 */
[----:B------:R-:W5:Y:S07]  /*33a0*/  LDSM.16.M88.4 R20, [R216+0x8800] ;  /* 0x00880000d814783b */ /* 0x000f6e0000000200 */
[----:B---3--:R-:W-:Y:S08]  /*33b0*/  HMMA.16816.F32 R16, R8, R58, R96 ;  /* 0x0000003a0810723c */ /* 0x008ff00000001860 */
[----:B-1----:R-:W-:Y:S08]  /*33c0*/  HMMA.16816.F32 R96, R4, R28, R88 ;  /* 0x0000001c0460723c */ /* 0x002ff00000001858 */
[C---:B----4-:R-:W-:Y:S08]  /*33d0*/  HMMA.16816.F32 R48, R8.reuse, R12, R84 ;  /* 0x0000000c0830723c */ /* 0x050ff00000001854 */
[----:B------:R-:W-:Y:S01]  /*33e0*/  HMMA.16816.F32 R36, R8, R14, R80 ;  /* 0x0000000e0824723c */ /* 0x000fe20000001850 */
[----:B------:R-:W-:Y:S07]  /*33f0*/  LDSM.16.M88.4 R12, [R224+0x8000] ;  /* 0x00800000e00c783b */ /* 0x000fee0000000200 */
[----:B------:R-:W-:Y:S01]  /*3400*/  HMMA.16816.F32 R88, R4, R30, R76 ;  /* 0x0000001e0458723c */ /* 0x000fe2000000184c */
[----:B------:R-:W1:Y:S04]  /*3410*/  LDSM.16.M88.4 R28, [R239] ;  /* 0x00000000ef1c783b */ /* 0x000e680000000200 */
[----:B------:R-:W-:Y:S03]  /*3420*/  LDSM.16.M88.4 R76, [R235] ;  /* 0x00000000eb4c783b */ /* 0x000fe60000000200 */
[----:B------:R-:W-:Y:S01]  /*3430*/  HMMA.16816.F32 R32, R8, R56, R100 ;  /* 0x000000380820723c */ /* 0x000fe20000001864 */
[----:B------:R-:W-:Y:S07]  /*3440*/  LDSM.16.M88.4 R56, [R222+0x6000] ;  /* 0x00600000de38783b */ /* 0x000fee0000000200 */
[C---:B------:R-:W-:Y:S08]  /*3450*/  HMMA.16816.F32 R104, R4.reuse, R74, R108 ;  /* 0x0000004a0468723c */ /* 0x040ff0000000186c */
[C---:B--2---:R-:W-:Y:S08]  /*3460*/  HMMA.16816.F32 R108, R4.reuse, R24, R60 ;  /* 0x00000018046c723c */ /* 0x044ff0000000183c */
[C---:B------:R-:W-:Y:S01]  /*3470*/  HMMA.16816.F32 R100, R4.reuse, R26, R40 ;  /* 0x0000001a0464723c */ /* 0x040fe20000001828 */
[----:B------:R-:W2:Y:S04]  /*3480*/  LDSM.16.M88.4 R24, [R238] ;  /* 0x00000000ee18783b */ /* 0x000ea80000000200 */
[----:B------:R-:W-:Y:S03]  /*3490*/  LDSM.16.M88.4 R40, [R222+0x7000] ;  /* 0x00700000de28783b */ /* 0x000fe60000000200 */
[C---:B------:R-:W-:Y:S01]  /*34a0*/  HMMA.16816.F32 R8, R4.reuse, R72, R92 ;  /* 0x000000480408723c */ /* 0x040fe2000000185c */
[----:B------:R-:W3:Y:S07]  /*34b0*/  LDSM.16.M88.4 R72, [R237] ;  /* 0x00000000ed48783b */ /* 0x000eee0000000200 */
[C---:B------:R-:W-:Y:S01]  /*34c0*/  HMMA.16816.F32 R112, R4.reuse, R54, R68 ;  /* 0x000000360470723c */ /* 0x040fe20000001844 */
[----:B------:R-:W4:Y:S07]  /*34d0*/  LDSM.16.M88.4 R68, [R236] ;  /* 0x00000000ec44783b */ /* 0x000f2e0000000200 */
[C---:B------:R-:W-:Y:S01]  /*34e0*/  HMMA.16816.F32 R116, R4.reuse, R52, R64 ;  /* 0x000000340474723c */ /* 0x040fe20000001840 */
[----:B------:R-:W2:Y:S07]  /*34f0*/  LDSM.16.M88.4 R64, [R234] ;  /* 0x00000000ea40783b */ /* 0x000eae0000000200 */
[C---:B------:R-:W-:Y:S08]  /*3500*/  HMMA.16816.F32 R92, R4.reuse, R44, R48 ;  /* 0x0000002c045c723c */ /* 0x040ff00000001830 */
[C---:B------:R-:W-:Y:S01]  /*3510*/  HMMA.16816.F32 R84, R4.reuse, R46, R36 ;  /* 0x0000002e0454723c */ /* 0x040fe20000001824 */
[----:B------:R-:W-:Y:S04]  /*3520*/  LDSM.16.M88.4 R44, [R222+0x6800] ;  /* 0x00680000de2c783b */ /* 0x000fe80000000200 */
[----:B------:R-:W-:Y:S03]  /*3530*/  LDSM.16.M88.4 R36, [R222+0x7800] ;  /* 0x00780000de24783b */ /* 0x000fe60000000200 */
[C---:B-----5:R-:W-:Y:S08]  /*3540*/  HMMA.16816.F32 R80, R4.reuse, R20, R32 ;  /* 0x000000140450723c */ /* 0x060ff00000001820 */
[----:B------:R-:W-:Y:S08]  /*3550*/  HMMA.16816.F32 R60, R4, R22, R16 ;  /* 0x00000016043c723c */ /* 0x000ff00000001810 */
[C---:B-1----:R-:W-:Y:S01]  /*3560*/  HMMA.16816.F32 R4, R12.reuse, R28, R8 ;  /* 0x0000001c0c04723c */ /* 0x042fe20000001808 */
[----:B------:R-:W1:Y:S07]  /*3570*/  LDSM.16.M88.4 R8, [R226+0x8000] ;  /* 0x00800000e208783b */ /* 0x000e6e0000000200 */
[C---:B------:R-:W-:Y:S01]  /*3580*/  HMMA.16816.F32 R52, R12.reuse, R30, R104 ;  /* 0x0000001e0c34723c */ /* 0x040fe20000001868 */
[----:B------:R-:W-:Y:S07]  /*3590*/  LDSM.16.M88.4 R104, [R222+0x8800] ;  /* 0x00880000de68783b */ /* 0x000fee0000000200 */
[C---:B--2---:R-:W-:Y:S08]  /*35a0*/  HMMA.16816.F32 R48, R12.reuse, R24, R96 ;  /* 0x000000180c30723c */ /* 0x044ff00000001860 */
[C---:B------:R-:W-:Y:S08]  /*35b0*/  HMMA.16816.F32 R32, R12.reuse, R26, R88 ;  /* 0x0000001a0c20723c */ /* 0x040ff00000001858 */
[C---:B---3--:R-:W-:Y:S01]  /*35c0*/  HMMA.16816.F32 R28, R12.reuse, R72, R116 ;  /* 0x000000480c1c723c */ /* 0x048fe20000001874 */
[----:B------:R-:W2:Y:S07]  /*35d0*/  LDSM.16.M88.4 R116, [R222+0x8000] ;  /* 0x00800000de74783b */ /* 0x000eae0000000200 */
[C---:B------:R-:W-:Y:S01]  /*35e0*/  HMMA.16816.F32 R24, R12.reuse, R74, R112 ;  /* 0x0000004a0c18723c */ /* 0x040fe20000001870 */
[----:B------:R-:W-:Y:S07]  /*35f0*/  LDSM.16.M88.4 R112, [R222+0x9000] ;  /* 0x00900000de70783b */ /* 0x000fee0000000200 */
[C---:B----4-:R-:W-:Y:S01]  /*3600*/  HMMA.16816.F32 R20, R12.reuse, R68, R108 ;  /* 0x000000440c14723c */ /* 0x050fe2000000186c */
[----:B------:R-:W-:Y:S07]  /*3610*/  LDSM.16.M88.4 R108, [R228] ;  /* 0x00000000e46c783b */ /* 0x000fee0000000200 */
[C---:B------:R-:W-:Y:S08]  /*3620*/  HMMA.16816.F32 R16, R12.reuse, R70, R100 ;  /* 0x000000460c10723c */ /* 0x040ff00000001864 */
[C---:B------:R-:W-:Y:S01]  /*3630*/  HMMA.16816.F32 R68, R12.reuse, R76, R92 ;  /* 0x0000004c0c44723c */ /* 0x040fe2000000185c */
[----:B------:R-:W-:Y:S07]  /*3640*/  LDSM.16.M88.4 R92, [R219+0x6000] ;  /* 0x00600000db5c783b */ /* 0x000fee0000000200 */
[C---:B------:R-:W-:Y:S08]  /*3650*/  HMMA.16816.F32 R84, R12.reuse, R78, R84 ;  /* 0x0000004e0c54723c */ /* 0x040ff00000001854 */
[C---:B------:R-:W-:Y:S08]  /*3660*/  HMMA.16816.F32 R100, R12.reuse, R64, R80 ;  /* 0x000000400c64723c */ /* 0x040ff00000001850 */
[----:B------:R-:W-:Y:S01]  /*3670*/  HMMA.16816.F32 R96, R12, R66, R60 ;  /* 0x000000420c60723c */ /* 0x000fe2000000183c */
[----:B------:R-:W-:Y:S07]  /*3680*/  LDSM.16.M88.4 R12, [R223+0xc000] ;  /* 0x00c00000df0c783b */ /* 0x000fee0000000200 */
[C---:B-1----:R-:W-:Y:S01]  /*3690*/  HMMA.16816.F32 R88, R8.reuse, R56, R4 ;  /* 0x000000380858723c */ /* 0x042fe20000001804 */
[----:B------:R-:W-:Y:S07]  /*36a0*/  LDSM.16.M88.4 R4, [R225+0x8000] ;  /* 0x00800000e104783b */ /* 0x000fee0000000200 */
[C---:B------:R-:W-:Y:S08]  /*36b0*/  HMMA.16816.F32 R72, R8.reuse, R40, R28 ;  /* 0x000000280848723c */ /* 0x040ff0000000181c */
[C---:B------:R-:W-:Y:S01]  /*36c0*/  HMMA.16816.F32 R60, R8.reuse, R42, R24 ;  /* 0x0000002a083c723c */ /* 0x040fe20000001818 */
[----:B------:R-:W1:Y:S07]  /*36d0*/  LDSM.16.M88.4 R40, [R219+0x7800] ;  /* 0x00780000db28783b */ /* 0x000e6e0000000200 */
[C---:B------:R-:W-:Y:S01]  /*36e0*/  HMMA.16816.F32 R76, R8.reuse, R46, R32 ;  /* 0x0000002e084c723c */ /* 0x040fe20000001820 */
[----:B------:R-:W3:Y:S07]  /*36f0*/  LDSM.16.M88.4 R32, [R219+0x8800] ;  /* 0x00880000db20783b */ /* 0x000eee0000000200 */
[C---:B------:R-:W-:Y:S01]  /*3700*/  HMMA.16816.F32 R80, R8.reuse, R44, R48 ;  /* 0x0000002c0850723c */ /* 0x040fe20000001830 */
[----:B------:R-:W4:Y:S04]  /*3710*/  LDSM.16.M88.4 R48, [R219+0x6800] ;  /* 0x00680000db30783b */ /* 0x000f280000000200 */
[----:B------:R-:W5:Y:S03]  /*3720*/  LDSM.16.M88.4 R44, [R219+0x7000] ;  /* 0x00700000db2c783b */ /* 0x000f660000000200 */
[C---:B------:R-:W-:Y:S08]  /*3730*/  HMMA.16816.F32 R64, R8.reuse, R58, R52 ;  /* 0x0000003a0840723c */ /* 0x040ff00000001834 */
[C---:B------:R-:W-:Y:S08]  /*3740*/  HMMA.16816.F32 R56, R8.reuse, R36, R20 ;  /* 0x000000240838723c */ /* 0x040ff00000001814 */
[C---:B------:R-:W-:Y:S01]  /*3750*/  HMMA.16816.F32 R28, R8.reuse, R38, R16 ;  /* 0x00000026081c723c */ /* 0x040fe20000001810 */
[----:B------:R-:W3:Y:S07]  /*3760*/  LDSM.16.M88.4 R36, [R219+0x8000] ;  /* 0x00800000db24783b */ /* 0x000eee0000000200 */
[C---:B--2---:R-:W-:Y:S08]  /*3770*/  HMMA.16816.F32 R24, R8.reuse, R116, R68 ;  /* 0x000000740818723c */ /* 0x044ff00000001844 */
[C---:B------:R-:W-:Y:S08]  /*3780*/  HMMA.16816.F32 R20, R8.reuse, R118, R84 ;  /* 0x000000760814723c */ /* 0x040ff00000001854 */
[C---:B------:R-:W-:Y:S01]  /*3790*/  HMMA.16816.F32 R16, R8.reuse, R104, R100 ;  /* 0x000000680810723c */ /* 0x040fe20000001864 */
[----:B------:R-:W2:Y:S07]  /*37a0*/  LDSM.16.M88.4 R100, [R216+0x9000] ;  /* 0x00900000d864783b */ /* 0x000eae0000000200 */
[----:B------:R-:W-:Y:S01]  /*37b0*/  HMMA.16816.F32 R8, R8, R106, R96 ;  /* 0x0000006a0808723c */ /* 0x000fe20000001860 */
[----:B------:R-:W2:Y:S04]  /*37c0*/  LDSM.16.M88.4 R96, [R216+0x9800] ;  /* 0x00980000d860783b */ /* 0x000ea80000000200 */
[----:B------:R-:W2:Y:S03]  /*37d0*/  LDSM.16.M88.4 R104, [R216+0xa000] ;  /* 0x00a00000d868783b */ /* 0x000ea60000000200 */
[C---:B-1----:R-:W-:Y:S08]  /*37e0*/  HMMA.16816.F32 R84, R4.reuse, R40, R56 ;  /* 0x000000280454723c */ /* 0x042ff00000001838 */
[C---:B---3--:R-:W-:Y:S01]  /*37f0*/  HMMA.16816.F32 R56, R4.reuse, R32, R16 ;  /* 0x000000200438723c */ /* 0x048fe20000001810 */
[----:B------:R-:W-:Y:S07]  /*3800*/  LDSM.16.M88.4 R16, [R216+0xb000] ;  /* 0x00b00000d810783b */ /* 0x000fee0000000200 */
[C---:B------:R-:W-:Y:S01]  /*3810*/  HMMA.16816.F32 R32, R4.reuse, R34, R8 ;  /* 0x000000220420723c */ /* 0x040fe20000001808 */
[----:B------:R-:W1:Y:S07]  /*3820*/  LDSM.16.M88.4 R8, [R216+0xa800] ;  /* 0x00a80000d808783b */ /* 0x000e6e0000000200 */
[C---:B------:R-:W-:Y:S08]  /*3830*/  HMMA.16816.F32 R52, R4.reuse, R92, R88 ;  /* 0x0000005c0434723c */ /* 0x040ff00000001858 */
[C---:B----4-:R-:W-:Y:S08]  /*3840*/  HMMA.16816.F32 R68, R4.reuse, R48, R80 ;  /* 0x000000300444723c */ /* 0x050ff00000001850 */
[C---:B------:R-:W-:Y:S08]  /*3850*/  HMMA.16816.F32 R64, R4.reuse, R94, R64 ;  /* 0x0000005e0440723c */ /* 0x040ff00000001840 */
[C---:B------:R-:W-:Y:S08]  /*3860*/  HMMA.16816.F32 R48, R4.reuse, R50, R76 ;  /* 0x000000320430723c */ /* 0x040ff0000000184c */
[C---:B-----5:R-:W-:Y:S08]  /*3870*/  HMMA.16816.F32 R88, R4.reuse, R44, R72 ;  /* 0x0000002c0458723c */ /* 0x060ff00000001848 */
[C---:B------:R-:W-:Y:S01]  /*3880*/  HMMA.16816.F32 R92, R4.reuse, R46, R60 ;  /* 0x0000002e045c723c */ /* 0x040fe2000000183c */
[----:B------:R-:W-:Y:S04]  /*3890*/  LDSM.16.M88.4 R44, [R232] ;  /* 0x00000000e82c783b */ /* 0x000fe80000000200 */
[----:B------:R-:W-:Y:S03]  /*38a0*/  LDSM.16.M88.4 R60, [R231] ;  /* 0x00000000e73c783b */ /* 0x000fe60000000200 */
[C---:B------:R-:W-:Y:S08]  /*38b0*/  HMMA.16816.F32 R76, R4.reuse, R36, R24 ;  /* 0x00000024044c723c */ /* 0x040ff00000001818 */
[C---:B------:R-:W-:Y:S01]  /*38c0*/  HMMA.16816.F32 R72, R4.reuse, R38, R20 ;  /* 0x000000260448723c */ /* 0x040fe20000001814 */
[----:B------:R-:W3:Y:S07]  /*38d0*/  LDSM.16.M88.4 R36, [R216+0xb800] ;  /* 0x00b80000d824783b */ /* 0x000eee0000000200 */
[----:B------:R-:W-:Y:S01]  /*38e0*/  HMMA.16816.F32 R80, R4, R42, R28 ;  /* 0x0000002a0450723c */ /* 0x000fe2000000181c */
[----:B------:R-:W-:Y:S04]  /*38f0*/  LDSM.16.M88.4 R4, [R224+0xc000] ;  /* 0x00c00000e004783b */ /* 0x000fe80000000200 */
[----:B------:R-:W4:Y:S03]  /*3900*/  LDSM.16.M88.4 R28, [R233] ;  /* 0x00000000e91c783b */ /* 0x000f260000000200 */
[C---:B--2---:R-:W-:Y:S08]  /*3910*/  HMMA.16816.F32 R24, R12.reuse, R100, R52 ;  /* 0x000000640c18723c */ /* 0x044ff00000001834 */
[C---:B------:R-:W-:Y:S01]  /*3920*/  HMMA.16816.F32 R20, R12.reuse, R102, R64 ;  /* 0x000000660c14723c */ /* 0x040fe20000001840 */
[----:B------:R-:W2:Y:S07]  /*3930*/  LDSM.16.M88.4 R100, [R230] ;  /* 0x00000000e664783b */ /* 0x000eae0000000200 */
[C---:B------:R-:W-:Y:S08]  /*3940*/  HMMA.16816.F32 R40, R12.reuse, R96, R68 ;  /* 0x000000600c28723c */ /* 0x040ff00000001844 */
[C---:B------:R-:W-:Y:S01]  /*3950*/  HMMA.16816.F32 R48, R12.reuse, R98, R48 ;  /* 0x000000620c30723c */ /* 0x040fe20000001830 */
[----:B------:R-:W-:Y:S07]  /*3960*/  LDSM.16.M88.4 R96, [R222+0xb000] ;  /* 0x00b00000de60783b */ /* 0x000fee0000000200 */
[C---:B------:R-:W-:Y:S01]  /*3970*/  HMMA.16816.F32 R68, R12.reuse, R106, R92 ;  /* 0x0000006a0c44723c */ /* 0x040fe2000000185c */
[----:B------:R-:W5:Y:S07]  /*3980*/  LDSM.16.M88.4 R92, [R229] ;  /* 0x00000000e55c783b */ /* 0x000f6e0000000200 */
[C---:B-1----:R-:W-:Y:S08]  /*3990*/  HMMA.16816.F32 R84, R12.reuse, R8, R84 ;  /* 0x000000080c54723c */ /* 0x042ff00000001854 */
[C---:B------:R-:W-:Y:S01]  /*39a0*/  HMMA.16816.F32 R80, R12.reuse, R10, R80 ;  /* 0x0000000a0c50723c */ /* 0x040fe20000001850 */
[----:B------:R-:W1:Y:S07]  /*39b0*/  LDSM.16.M88.4 R8, [R226+0xc000] ;  /* 0x00c00000e208783b */ /* 0x000e6e0000000200 */
[C---:B------:R-:W-:Y:S01]  /*39c0*/  HMMA.16816.F32 R52, R12.reuse, R104, R88 ;  /* 0x000000680c34723c */ /* 0x040fe20000001858 */
[----:B------:R-:W-:Y:S07]  /*39d0*/  LDSM.16.M88.4 R104, [R222+0xb800] ;  /* 0x00b80000de68783b */ /* 0x000fee0000000200 */
[C---:B------:R-:W-:Y:S08]  /*39e0*/  HMMA.16816.F32 R88, R12.reuse, R16, R76 ;  /* 0x000000100c58723c */ /* 0x040ff0000000184c */
[C---:B------:R-:W-:Y:S08]  /*39f0*/  HMMA.16816.F32 R76, R12.reuse, R18, R72 ;  /* 0x000000120c4c723c */ /* 0x040ff00000001848 */
[C---:B---3--:R-:W-:Y:S08]  /*3a00*/  HMMA.16816.F32 R72, R12.reuse, R36, R56 ;  /* 0x000000240c48723c */ /* 0x048ff00000001838 */
[----:B------:R-:W-:Y:S01]  /*3a10*/  HMMA.16816.F32 R64, R12, R38, R32 ;  /* 0x000000260c40723c */ /* 0x000fe20000001820 */
[----:B------:R-:W3:Y:S04]  /*3a20*/  LDSM.16.M88.4 R36, [R222+0x9800] ;  /* 0x00980000de24783b */ /* 0x000ee80000000200 */
[----:B------:R-:W1:Y:S03]  /*3a30*/  LDSM.16.M88.4 R32, [R222+0xa000] ;  /* 0x00a00000de20783b */ /* 0x000e660000000200 */
[C---:B----4-:R-:W-:Y:S08]  /*3a40*/  HMMA.16816.F32 R56, R4.reuse, R28, R24 ;  /* 0x0000001c0438723c */ /* 0x050ff00000001818 */
[C---:B------:R-:W-:Y:S08]  /*3a50*/  HMMA.16816.F32 R28, R4.reuse, R30, R20 ;  /* 0x0000001e041c723c */ /* 0x040ff00000001814 */
[C---:B------:R-:W-:Y:S08]  /*3a60*/  HMMA.16816.F32 R24, R4.reuse, R44, R40 ;  /* 0x0000002c0418723c */ /* 0x040ff00000001828 */
[C---:B------:R-:W-:Y:S01]  /*3a70*/  HMMA.16816.F32 R20, R4.reuse, R46, R48 ;  /* 0x0000002e0414723c */ /* 0x040fe20000001830 */
[----:B------:R-:W4:Y:S07]  /*3a80*/  LDSM.16.M88.4 R44, [R222+0xa800] ;  /* 0x00a80000de2c783b */ /* 0x000f2e0000000200 */
[C---:B------:R-:W-:Y:S08]  /*3a90*/  HMMA.16816.F32 R16, R4.reuse, R60, R52 ;  /* 0x0000003c0410723c */ /* 0x040ff00000001834 */
[C---:B------:R-:W-:Y:S01]  /*3aa0*/  HMMA.16816.F32 R12, R4.reuse, R62, R68 ;  /* 0x0000003e040c723c */ /* 0x040fe20000001844 */
[----:B------:R-:W-:Y:S07]  /*3ab0*/  LDSM.16.M88.4 R68, [R219+0x9800] ;  /* 0x00980000db44783b */ /* 0x000fee0000000200 */
[C---:B--2---:R-:W-:Y:S08]  /*3ac0*/  HMMA.16816.F32 R40, R4.reuse, R100, R84 ;  /* 0x000000640428723c */ /* 0x044ff00000001854 */
[C---:B------:R-:W-:Y:S01]  /*3ad0*/  HMMA.16816.F32 R52, R4.reuse, R102, R80 ;  /* 0x000000660434723c */ /* 0x040fe20000001850 */
[----:B------:R-:W-:Y:S07]  /*3ae0*/  LDSM.16.M88.4 R100, [R219+0xa800] ;  /* 0x00a80000db64783b */ /* 0x000fee0000000200 */
[C---:B-----5:R-:W-:Y:S08]  /*3af0*/  HMMA.16816.F32 R88, R4.reuse, R92, R88 ;  /* 0x0000005c0458723c */ /* 0x060ff00000001858 */
[C---:B------:R-:W-:Y:S01]  /*3b00*/  HMMA.16816.F32 R84, R4.reuse, R94, R76 ;  /* 0x0000005e0454723c */ /* 0x040fe2000000184c */
[----:B------:R-:W-:Y:S04]  /*3b10*/  LDSM.16.M88.4 R92, [R219+0xa000] ;  /* 0x00a00000db5c783b */ /* 0x000fe80000000200 */
[----:B------:R-:W-:Y:S03]  /*3b20*/  LDSM.16.M88.4 R76, [R219+0x9000] ;  /* 0x00900000db4c783b */ /* 0x000fe60000000200 */
[C---:B------:R-:W-:Y:S08]  /*3b30*/  HMMA.16816.F32 R80, R4.reuse, R108, R72 ;  /* 0x0000006c0450723c */ /* 0x040ff00000001848 */
[----:B------:R-:W-:Y:S01]  /*3b40*/  HMMA.16816.F32 R72, R4, R110, R64 ;  /* 0x0000006e0448723c */ /* 0x000fe20000001840 */
[----:B------:R-:W2:Y:S04]  /*3b50*/  LDSM.16.M88.4 R4, [R225+0xc000] ;  /* 0x00c00000e104783b */ /* 0x000ea80000000200 */
[----:B------:R-:W5:Y:S03]  /*3b60*/  LDSM.16.M88.4 R108, [R219+0xb000] ;  /* 0x00b00000db6c783b */ /* 0x000f660000000200 */
[C---:B-1----:R-:W-:Y:S08]  /*3b70*/  HMMA.16816.F32 R64, R8.reuse, R112, R56 ;  /* 0x000000700840723c */ /* 0x042ff00000001838 */
[----:B------:R-:W-:Y:S01]  /*3b80*/  HMMA.16816.F32 R60, R8, R114, R28 ;  /* 0x00000072083c723c */ /* 0x000fe2000000181c */
[----:B------:R-:W1:Y:S01]  /*3b90*/  LDSM.16.M88.4 R112, [R219+0xb800] ;  /* 0x00b80000db70783b */ /* 0x000e620000000200 */
[----:B------:R-:W-:-:S06]  /*3ba0*/  DEPBAR.LE SB0, 0x0 ;  /* 0x000080000000791a */ /* 0x000fcc0000000000 */
[C---:B---3--:R-:W-:Y:S08]  /*3bb0*/  HMMA.16816.F32 R56, R8.reuse, R36, R24 ;  /* 0x000000240838723c */ /* 0x048ff00000001818 */
        /* <DEDUP_REMOVED lines=8> */
[----:B------:R-:W-:Y:S01]  /*3c40*/  HMMA.16816.F32 R8, R8, R106, R72 ;  /* 0x0000006a0808723c */ /* 0x000fe20000001848 */
[----:B------:R-:W-:-:S05]  /*3c50*/  IMAD.MOV.U32 R105, RZ, RZ, R126 ;  /* 0x000000ffff697224 */ /* 0x000fca00078e007e */
[----:B------:R-:W-:Y:S01]  /*3c60*/  ISETP.GE.AND P0, PT, R105, 0x2, PT ;  /* 0x000000026900780c */ /* 0x000fe20003f06270 */
[----:B------:R-:W-:Y:S01]  /*3c70*/  BSSY B0, `(.L_x_2744) ;  /* 0x0000038000007945 */ /* 0x000fe20003800000 */
        /* <DEDUP_REMOVED lines=10> */
[C---:B-1----:R-:W-:Y:S08]  /*3d20*/  HMMA.16816.F32 R52, R4.reuse, R112, R12 ;  /* 0x000000700434723c */ /* 0x042ff0000000180c */
[----:B------:R-:W-:Y:S01]  /*3d30*/  HMMA.16816.F32 R44, R4, R114, R8 ;  /* 0x00000072042c723c */ /* 0x000fe20000001808 */
[----:B------:R-:W-:Y:S06]  /*3d40*/  BAR.SYNC.DEFER_BLOCKING 0x0 ;  /* 0x0000000000007b1d */ /* 0x000fec0000010000 */
[----:B------:R-:W-:Y:S01]  /*3d50*/  @!UPT UIADD3 URZ, URZ, URZ, URZ ;  /* 0x0000003f3f3ff290 */ /* 0x000fe2000fffe03f */
[----:B------:R-:W-:Y:S11]  /*3d60*/  @!P0 BRA `(.L_x_2745) ;  /* 0x0000028000008947 */ /* 0x000ff60003800000 */
[----:B------:R-:W-:Y:S01]  /*3d70*/  IADD3 R0, R105, -0x2, RZ ;  /* 0xfffffffe69007810 */ /* 0x000fe20007ffe0ff */
[----:B------:R-:W-:Y:S01]  /*3d80*/  IMAD.SHL.U32 R7, R121, 0x40, RZ ;  /* 0x0000004079077824 */ /* 0x000fe200078e00ff */
[----:B------:R-:W-:-:S02]  /*3d90*/  LOP3.LUT P3, RZ, R125, 0x2, RZ, 0xc0, !PT ;  /* 0x000000027dff7812 */ /* 0x000fc4000786c0ff */
[----:B------:R-:W-:Y:S02]  /*3da0*/  SHF.R.S32.HI R2, RZ, 0x1f, R0 ;  /* 0x0000001fff027819 */ /* 0x000fe40000011400 */
[----:B------:R-:W-:-:S03]  /*3db0*/  LOP3.LUT P4, RZ, R125, 0x1, RZ, 0xc0, !PT ;  /* 0x000000017dff7812 */ /* 0x000fc6000788c0ff */
[----:B------:R-:W-:Y:S02]  /*3dc0*/  IMAD R4, R2, c[0x0][0x1e0], RZ ;  /* 0x0000780002047a24 */ /* 0x000fe400078e02ff */
[----:B------:R-:W-:-:S04]  /*3dd0*/  IMAD.WIDE.U32 R2, R0, c[0x0][0x1e0], RZ ;  /* 0x0000780000027a25 */ /* 0x000fc800078e00ff */
[----:B------:R-:W-:Y:S02]  /*3de0*/  IMAD R0, R0, c[0x0][0x1e4], R4 ;  /* 0x0000790000007a24 */ /* 0x000fe400078e0204 */
[----:B------:R-:W-:-:S04]  /*3df0*/  IMAD.WIDE.U32 R4, R2, 0x60, R122 ;  /* 0x0000006002047825 */ /* 0x000fc800078e007a */
[----:B------:R-:W-:Y:S01]  /*3e00*/  IMAD.IADD R0, R3, 0x1, R0 ;  /* 0x0000000103007824 */ /* 0x000fe200078e0200 */
[----:B------:R-:W-:-:S03]  /*3e10*/  LEA R2, P0, R4, c[0x0][0x1c8], 0x1 ;  /* 0x0000720004027a11 */ /* 0x000fc600078008ff */
[----:B------:R-:W-:-:S04]  /*3e20*/  IMAD R0, R0, 0x60, RZ ;  /* 0x0000006000007824 */ /* 0x000fc800078e02ff */
        /* <DEDUP_REMOVED lines=28> */
.L_x_2745:
[----:B------:R-:W-:Y:S05]  /*3ff0*/  BSYNC B0 ;  /* 0x0000000000007941 */ /* 0x000fea0003800000 */
.L_x_2744:
[----:B-1----:R-:W2:Y:S04]  /*4000*/  LDL R2, [R1+0x58] ;  /* 0x0000580001027983 */ /* 0x002ea80000100800 */
        /* <DEDUP_REMOVED lines=8> */
[----:B------:R-:W0:Y:S01]  /*4090*/  LDGDEPBAR ;  /* 0x00000000000079af */ /* 0x000e220000000000 */
[----:B--2---:R-:W-:-:S04]  /*40a0*/  IMAD.IADD R0, R0, 0x1, R2 ;  /* 0x0000000100007824 */ /* 0x004fc800078e0202 */
[----:B------:R-:W-:-:S05]  /*40b0*/  @P2 IMAD.HI.U32 R2, R0, c[0x0][0x2c8], RZ ;  /* 0x0000b20000022a27 */ /* 0x000fca00078e00ff */
[----:B------:R-:W-:Y:S02]  /*40c0*/  @P2 SHF.R.U32.HI R0, RZ, c[0x0][0x2cc], R2 ;  /* 0x0000b300ff002a19 */ /* 0x000fe40000011602 */
[----:B------:R-:W-:-:S03]  /*40d0*/  IADD3 R2, R120, c[0x0][0x1d0], RZ ;  /* 0x0000740078027a10 */ /* 0x000fc60007ffe0ff */
[----:B------:R-:W1:Y:S01]  /*40e0*/  SHFL.IDX PT, R5, R0, RZ, 0x1c1f ;  /* 0x001c1fff00057589 */ /* 0x000e6200000e0000 */
[----:B---3--:R-:W-:-:S03]  /*40f0*/  IADD3 R3, -R6, 0x1, R2 ;  /* 0x0000000106037810 */ /* 0x008fc60007ffe102 */
[----:B------:R-:W2:Y:S01]  /*4100*/  SHFL.IDX PT, R0, R0, 0x1, 0x1c1f ;  /* 0x003c1f0000007f89 */ /* 0x000ea200000e0000 */
[----:B------:R-:W-:Y:S02]  /*4110*/  IADD3 R4, R3, -c[0x0][0x168], RZ ;  /* 0x80005a0003047a10 */ /* 0x000fe40007ffe0ff */
[----:B------:R-:W-:-:S03]  /*4120*/  IADD3 R3, -R6, R2, RZ ;  /* 0x0000000206037210 */ /* 0x000fc60007ffe1ff */
[C---:B-1----:R-:W-:Y:S02]  /*4130*/  IMAD.IADD R2, R4.reuse, 0x1, R5 ;  /* 0x0000000104027824 */ /* 0x042fe400078e0205 */
[----:B--2---:R-:W-:-:S03]  /*4140*/  IMAD.IADD R0, R4, 0x1, R0 ;  /* 0x0000000104007824 */ /* 0x004fc600078e0200 */
[----:B------:R-:W-:-:S04]  /*4150*/  IMNMX R2, R3, R2, PT ;  /* 0x0000000203027217 */ /* 0x000fc80003800200 */
[C---:B------:R-:W-:Y:S02]  /*4160*/  ISETP.GT.AND P0, PT, R2.reuse, RZ, PT ;  /* 0x000000ff0200720c */ /* 0x040fe40003f04270 */
        /* <DEDUP_REMOVED lines=23> */
[----:B------:R-:W-:Y:S02]  /*42e0*/  IMNMX R0, R3, R0, PT ;  /* 0x0000000003007217 */ /* 0x000fe40003800200 */
        /* <DEDUP_REMOVED lines=9> */
[----:B------:R-:W-:Y:S02]  /*4380*/  ISETP.GT.AND P0, PT, R2, 0x40, PT ;  /* 0x000000400200780c */ /* 0x000fe40003f04270 */
[----:B------:R-:W-:-:S02]  /*4390*/  FMNMX.FTZ R3, R9, R3, !PT ;  /* 0x0000000309037209 */ /* 0x000fc40007810000 */
[----:B------:R-:W-:Y:S02]  /*43a0*/  FSEL R214, R25, -INF , P1 ;  /* 0xff80000019d67808 */ /* 0x000fe40000800000 */
[----:B------:R-:W-:Y:S02]  /*43b0*/  ISETP.GT.AND P1, PT, R2, 0x41, PT ;  /* 0x000000410200780c */ /* 0x000fe40003f24270 */
[----:B------:R-:W-:Y:S02]  /*43c0*/  FSEL R95, R20, -INF , P0 ;  /* 0xff800000145f7808 */ /* 0x000fe40000000000 */
[----:B------:R-:W-:Y:S02]  /*43d0*/  ISETP.GT.AND P0, PT, R2, 0x48, PT ;  /* 0x000000480200780c */ /* 0x000fe40003f04270 */
[----:B------:R-:W-:Y:S02]  /*43e0*/  FMNMX.FTZ R3, R10, R3, !PT ;  /* 0x000000030a037209 */ /* 0x000fe40007810000 */
[----:B------:R-:W-:-:S02]  /*43f0*/  FSEL R107, R21, -INF , P1 ;  /* 0xff800000156b7808 */ /* 0x000fc40000800000 */
[----:B------:R-:W-:Y:S02]  /*4400*/  ISETP.GT.AND P1, PT, R0, RZ, PT ;  /* 0x000000ff0000720c */ /* 0x000fe40003f24270 */
[----:B------:R-:W-:Y:S02]  /*4410*/  FSEL R106, R36, -INF , P0 ;  /* 0xff800000246a7808 */ /* 0x000fe40000000000 */
[----:B------:R-:W-:Y:S02]  /*4420*/  FMNMX.FTZ R3, R13, R3, !PT ;  /* 0x000000030d037209 */ /* 0x000fe40007810000 */
[----:B------:R-:W-:Y:S02]  /*4430*/  ISETP.GT.AND P0, PT, R0, 0x1, PT ;  /* 0x000000010000780c */ /* 0x000fe40003f04270 */
[----:B------:R-:W-:Y:S02]  /*4440*/  FSEL R8, R66, -INF , P1 ;  /* 0xff80000042087808 */ /* 0x000fe40000800000 */
[----:B------:R-:W-:-:S02]  /*4450*/  FMNMX.FTZ R3, R17, R3, !PT ;  /* 0x0000000311037209 */ /* 0x000fc40007810000 */
[C---:B------:R-:W-:Y:S02]  /*4460*/  ISETP.GT.AND P1, PT, R0.reuse, 0x8, PT ;  /* 0x000000080000780c */ /* 0x040fe40003f24270 */
[----:B------:R-:W-:Y:S02]  /*4470*/  FSEL R12, R67, -INF , P0 ;  /* 0xff800000430c7808 */ /* 0x000fe40000000000 */
[----:B------:R-:W-:Y:S01]  /*4480*/  ISETP.GT.AND P0, PT, R0, 0x9, PT ;  /* 0x000000090000780c */ /* 0x000fe20003f04270 */
[----:B------:R-:W-:Y:S01]  /*4490*/  LDSM.16.MT88.4 R64, [R221+0x6000] ;  /* 0x00600000dd40783b */ /* 0x000fe20000004200 */
[----:B------:R-:W-:Y:S02]  /*44a0*/  FMNMX.FTZ R3, R18, R3, !PT ;  /* 0x0000000312037209 */ /* 0x000fe40007810000 */
[----:B------:R-:W-:Y:S02]  /*44b0*/  FSEL R11, R62, -INF , P1 ;  /* 0xff8000003e0b7808 */ /* 0x000fe40000800000 */
[----:B------:R-:W-:-:S02]  /*44c0*/  FMNMX.FTZ R4, R8, R12, !PT ;  /* 0x0000000c08047209 */ /* 0x000fc40007810000 */
[----:B------:R-:W-:Y:S02]  /*44d0*/  FSEL R14, R63, -INF , P0 ;  /* 0xff8000003f0e7808 */ /* 0x000fe40000000000 */
[----:B------:R-:W-:Y:S01]  /*44e0*/  ISETP.GT.AND P0, PT, R0, 0x11, PT ;  /* 0x000000110000780c */ /* 0x000fe20003f04270 */
[----:B------:R-:W-:Y:S01]  /*44f0*/  LDSM.16.MT88.4 R60, [R220+0x800] ;  /* 0x00080000dc3c783b */ /* 0x000fe20000004200 */
[----:B------:R-:W-:Y:S02]  /*4500*/  FMNMX.FTZ R3, R76, R3, !PT ;  /* 0x000000034c037209 */ /* 0x000fe40007810000 */
[----:B------:R-:W-:Y:S02]  /*4510*/  ISETP.GT.AND P1, PT, R0, 0x10, PT ;  /* 0x000000100000780c */ /* 0x000fe40003f24270 */
[----:B------:R-:W-:Y:S02]  /*4520*/  FMNMX.FTZ R4, R11, R4, !PT ;  /* 0x000000040b047209 */ /* 0x000fe40007810000 */
[----:B------:R-:W-:-:S02]  /*4530*/  FSEL R19, R59, -INF , P0 ;  /* 0xff8000003b137808 */ /* 0x000fc40000000000 */
[----:B------:R-:W-:Y:S02]  /*4540*/  ISETP.GT.AND P0, PT, R0, 0x19, PT ;  /* 0x000000190000780c */ /* 0x000fe40003f04270 */
[----:B------:R-:W-:Y:S02]  /*4550*/  FMNMX.FTZ R3, R79, R3, !PT ;  /* 0x000000034f037209 */ /* 0x000fe40007810000 */
[----:B------:R-:W-:Y:S02]  /*4560*/  FSEL R16, R58, -INF , P1 ;  /* 0xff8000003a107808 */ /* 0x000fe40000800000 */
[----:B------:R-:W-:Y:S01]  /*4570*/  FMNMX.FTZ R4, R14, R4, !PT ;  /* 0x000000040e047209 */ /* 0x000fe20007810000 */
[----:B------:R-:W-:Y:S01]  /*4580*/  LDSM.16.MT88.4 R56, [R217+0x3000] ;  /* 0x00300000d938783b */ /* 0x000fe20000004200 */
[----:B------:R-:W-:Y:S02]  /*4590*/  FSEL R25, R51, -INF , P0 ;  /* 0xff80000033197808 */ /* 0x000fe40000000000 */
[----:B------:R-:W-:-:S02]  /*45a0*/  FMNMX.FTZ R3, R78, R3, !PT ;  /* 0x000000034e037209 */ /* 0x000fc40007810000 */
[C---:B------:R-:W-:Y:S02]  /*45b0*/  ISETP.GT.AND P1, PT, R0.reuse, 0x18, PT ;  /* 0x000000180000780c */ /* 0x040fe40003f24270 */
[----:B------:R-:W-:Y:S02]  /*45c0*/  ISETP.GT.AND P0, PT, R0, 0x20, PT ;  /* 0x000000200000780c */ /* 0x000fe40003f04270 */
[----:B------:R-:W-:Y:S02]  /*45d0*/  FMNMX.FTZ R4, R16, R4, !PT ;  /* 0x0000000410047209 */ /* 0x000fe40007810000 */
[----:B------:R-:W-:Y:S02]  /*45e0*/  FMNMX.FTZ R3, R77, R3, !PT ;  /* 0x000000034d037209 */ /* 0x000fe40007810000 */
[----:B------:R-:W-:Y:S02]  /*45f0*/  FSEL R24, R50, -INF , P1 ;  /* 0xff80000032187808 */ /* 0x000fe40000800000 */
[----:B------:R-:W-:Y:S01]  /*4600*/  FSEL R75, R42, -INF , P0 ;  /* 0xff8000002a4b7808 */ /* 0x000fe20000000000 */
[----:B------:R-:W-:Y:S01]  /*4610*/  LDSM.16.MT88.4 R48, [R221+0x800] ;  /* 0x00080000dd30783b */ /* 0x000fe20000004200 */
[----:B------:R-:W-:-:S02]  /*4620*/  FMNMX.FTZ R4, R19, R4, !PT ;  /* 0x0000000413047209 */ /* 0x000fc40007810000 */
[C---:B------:R-:W-:Y:S02]  /*4630*/  ISETP.GT.AND P0, PT, R2.reuse, 0x50, PT ;  /* 0x000000500200780c */ /* 0x040fe40003f04270 */
[----:B------:R-:W-:Y:S02]  /*4640*/  ISETP.GT.AND P1, PT, R2, 0x49, PT ;  /* 0x000000490200780c */ /* 0x000fe40003f24270 */
[----:B------:R-:W-:Y:S02]  /*4650*/  FMNMX.FTZ R3, R99, R3, !PT ;  /* 0x0000000363037209 */ /* 0x000fe40007810000 */
[----:B------:R-:W-:Y:S02]  /*4660*/  FMNMX.FTZ R4, R24, R4, !PT ;  /* 0x0000000418047209 */ /* 0x000fe40007810000 */
[----:B------:R-:W-:Y:S02]  /*4670*/  FSEL R93, R52, -INF , P0 ;  /* 0xff800000345d7808 */ /* 0x000fe40000000000 */
[----:B------:R-:W-:-:S02]  /*4680*/  ISETP.GT.AND P0, PT, R0, 0x28, PT ;  /* 0x000000280000780c */ /* 0x000fc40003f04270 */
[----:B------:R-:W-:Y:S02]  /*4690*/  FSEL R104, R37, -INF , P1 ;  /* 0xff80000025687808 */ /* 0x000fe40000800000 */
[----:B------:R-:W-:Y:S02]  /*46a0*/  FMNMX.FTZ R3, R252, R3, !PT ;  /* 0x00000003fc037209 */ /* 0x000fe40007810000 */
[----:B------:R-:W-:Y:S02]  /*46b0*/  ISETP.GT.AND P1, PT, R0, 0x21, PT ;  /* 0x000000210000780c */ /* 0x000fe40003f24270 */
[----:B------:R-:W-:Y:S02]  /*46c0*/  FMNMX.FTZ R4, R25, R4, !PT ;  /* 0x0000000419047209 */ /* 0x000fe40007810000 */
[----:B------:R-:W-:Y:S02]  /*46d0*/  FSEL R73, R34, -INF , P0 ;  /* 0xff80000022497808 */ /* 0x000fe40000000000 */
[----:B------:R-:W-:-:S02]  /*46e0*/  ISETP.GT.AND P0, PT, R2, 0x51, PT ;  /* 0x000000510200780c */ /* 0x000fc40003f04270 */
[----:B------:R-:W-:Y:S02]  /*46f0*/  FMNMX.FTZ R3, R215, R3, !PT ;  /* 0x00000003d7037209 */ /* 0x000fe40007810000 */
[----:B------:R-:W-:Y:S02]  /*4700*/  FSEL R74, R43, -INF , P1 ;  /* 0xff8000002b4a7808 */ /* 0x000fe40000800000 */
[----:B------:R-:W-:Y:S01]  /*4710*/  FMNMX.FTZ R4, R75, R4, !PT ;  /* 0x000000044b047209 */ /* 0x000fe20007810000 */
[----:B------:R-:W-:Y:S01]  /*4720*/  LDSM.16.MT88.4 R40, [R221] ;  /* 0x00000000dd28783b */ /* 0x000fe20000004200 */
[----:B------:R-:W-:Y:S02]  /*4730*/  FSEL R92, R53, -INF , P0 ;  /* 0xff800000355c7808 */ /* 0x000fe40000000000 */
[----:B------:R-:W-:Y:S02]  /*4740*/  FMNMX.FTZ R3, R214, R3, !PT ;  /* 0x00000003d6037209 */ /* 0x000fe40007810000 */
[----:B------:R-:W-:-:S02]  /*4750*/  ISETP.GT.AND P1, PT, R0, 0x29, PT ;  /* 0x000000290000780c */ /* 0x000fc40003f24270 */
[----:B------:R-:W-:Y:S02]  /*4760*/  ISETP.GT.AND P0, PT, R0, 0x30, PT ;  /* 0x000000300000780c */ /* 0x000fe40003f04270 */
[----:B------:R-:W-:Y:S02]  /*4770*/  FMNMX.FTZ R4, R74, R4, !PT ;  /* 0x000000044a047209 */ /* 0x000fe40007810000 */
[----:B------:R-:W-:Y:S02]  /*4780*/  FMNMX.FTZ R3, R95, R3, !PT ;  /* 0x000000035f037209 */ /* 0x000fe40007810000 */
[----:B------:R-:W-:Y:S02]  /*4790*/  FSEL R72, R35, -INF , P1 ;  /* 0xff80000023487808 */ /* 0x000fe40000800000 */
[----:B------:R-:W-:Y:S01]  /*47a0*/  FSEL R211, R30, -INF , P0 ;  /* 0xff8000001ed37808 */ /* 0x000fe20000000000 */
[----:B------:R-:W-:Y:S01]  /*47b0*/  LDSM.16.MT88.4 R32, [R218+0x800] ;  /* 0x00080000da20783b */ /* 0x000fe20000004200 */
[----:B------:R-:W-:-:S02]  /*47c0*/  FMNMX.FTZ R4, R73, R4, !PT ;  /* 0x0000000449047209 */ /* 0x000fc40007810000 */
[----:B------:R-:W-:Y:S02]  /*47d0*/  ISETP.GT.AND P0, PT, R2, 0x58, PT ;  /* 0x000000580200780c */ /* 0x000fe40003f04270 */
[----:B------:R-:W-:Y:S02]  /*47e0*/  FMNMX.FTZ R3, R107, R3, !PT ;  /* 0x000000036b037209 */ /* 0x000fe40007810000 */
[----:B------:R-:W-:Y:S02]  /*47f0*/  ISETP.GT.AND P1, PT, R0, 0x31, PT ;  /* 0x000000310000780c */ /* 0x000fe40003f24270 */
[----:B------:R-:W-:Y:S02]  /*4800*/  FMNMX.FTZ R4, R72, R4, !PT ;  /* 0x0000000448047209 */ /* 0x000fe40007810000 */
[----:B------:R-:W-:Y:S02]  /*4810*/  FSEL R223, R44, -INF , P0 ;  /* 0xff8000002cdf7808 */ /* 0x000fe40000000000 */
[----:B------:R-:W-:-:S02]  /*4820*/  ISETP.GT.AND P0, PT, R0, 0x38, PT ;  /* 0x000000380000780c */ /* 0x000fc40003f04270 */
[----:B------:R-:W-:Y:S02]  /*4830*/  FMNMX.FTZ R173, R106, R3, !PT ;  /* 0x000000036aad7209 */ /* 0x000fe40007810000 */
[----:B------:R-:W-:Y:S02]  /*4840*/  FSEL R213, R31, -INF , P1 ;  /* 0xff8000001fd57808 */ /* 0x000fe40000800000 */
[----:B------:R-:W-:Y:S02]  /*4850*/  FMNMX.FTZ R3, R211, R4, !PT ;  /* 0x00000004d3037209 */ /* 0x000fe40007810000 */
[----:B------:R-:W-:Y:S02]  /*4860*/  FSEL R212, R26, -INF , P0 ;  /* 0xff8000001ad47808 */ /* 0x000fe40000000000 */
[----:B------:R-:W-:Y:S02]  /*4870*/  ISETP.GT.AND P1, PT, R0, 0x39, PT ;  /* 0x000000390000780c */ /* 0x000fe40003f24270 */
[----:B------:R-:W-:-:S02]  /*4880*/  ISETP.GT.AND P0, PT, R2, 0x59, PT ;  /* 0x000000590200780c */ /* 0x000fc40003f04270 */
[----:B------:R-:W-:Y:S02]  /*4890*/  FMNMX.FTZ R173, R104, R173, !PT ;  /* 0x000000ad68ad7209 */ /* 0x000fe40007810000 */
[----:B------:R-:W-:Y:S02]  /*48a0*/  FMNMX.FTZ R2, R213, R3, !PT ;  /* 0x00000003d5027209 */ /* 0x000fe40007810000 */
[----:B------:R-:W-:Y:S02]  /*48b0*/  FSEL R210, R27, -INF , P1 ;  /* 0xff8000001bd27808 */ /* 0x000fe40000800000 */
[----:B------:R-:W-:Y:S02]  /*48c0*/  FMNMX.FTZ R173, R93, R173, !PT ;  /* 0x000000ad5dad7209 */ /* 0x000fe40007810000 */
[----:B------:R-:W-:Y:S02]  /*48d0*/  ISETP.GT.AND P1, PT, R0, 0x40, PT ;  /* 0x000000400000780c */ /* 0x000fe40003f24270 */
[----:B------:R-:W-:-:S02]  /*48e0*/  FMNMX.FTZ R2, R212, R2, !PT ;  /* 0x00000002d4027209 */ /* 0x000fc40007810000 */
[----:B------:R-:W-:Y:S02]  /*48f0*/  FSEL R100, R45, -INF , P0 ;  /* 0xff8000002d647808 */ /* 0x000fe40000000000 */
[----:B------:R-:W-:Y:S02]  /*4900*/  FMNMX.FTZ R173, R92, R173, !PT ;  /* 0x000000ad5cad7209 */ /* 0x000fe40007810000 */
[----:B------:R-:W-:Y:S02]  /*4910*/  ISETP.GT.AND P0, PT, R0, 0x41, PT ;  /* 0x000000410000780c */ /* 0x000fe40003f04270 */
[----:B------:R-:W-:Y:S02]  /*4920*/  FSEL R96, R22, -INF , P1 ;  /* 0xff80000016607808 */ /* 0x000fe40000800000 */
[----:B------:R-:W-:Y:S02]  /*4930*/  FMNMX.FTZ R2, R210, R2, !PT ;  /* 0x00000002d2027209 */ /* 0x000fe40007810000 */
[----:B------:R-:W-:-:S02]  /*4940*/  FMNMX.FTZ R173, R223, R173, !PT ;  /* 0x000000addfad7209 */ /* 0x000fc40007810000 */
[----:B------:R-:W-:Y:S02]  /*4950*/  FSEL R111, R23, -INF , P0 ;  /* 0xff800000176f7808 */ /* 0x000fe40000000000 */
[----:B------:R-:W-:Y:S02]  /*4960*/  ISETP.GT.AND P1, PT, R0, 0x48, PT ;  /* 0x000000480000780c */ /* 0x000fe40003f24270 */
[----:B------:R-:W-:Y:S02]  /*4970*/  FMNMX.FTZ R2, R96, R2, !PT ;  /* 0x0000000260027209 */ /* 0x000fe40007810000 */
[----:B------:R-:W-:Y:S02]  /*4980*/  FMNMX.FTZ R173, R100, R173, !PT ;  /* 0x000000ad64ad7209 */ /* 0x000fe40007810000 */
[----:B------:R-:W-:Y:S02]  /*4990*/  ISETP.GT.AND P0, PT, R0, 0x49, PT ;  /* 0x000000490000780c */ /* 0x000fe40003f04270 */
[----:B------:R-:W-:Y:S01]  /*49a0*/  FSEL R216, R38, -INF , P1 ;  /* 0xff80000026d87808 */ /* 0x000fe20000800000 */
[----:B------:R-:W1:Y:S01]  /*49b0*/  SHFL.BFLY PT, R3, R173, 0x2, 0x1f ;  /* 0x0c401f00ad037f89 */ /* 0x000e6200000e0000 */
[----:B------:R-:W-:-:S02]  /*49c0*/  FMNMX.FTZ R2, R111, R2, !PT ;  /* 0x000000026f027209 */ /* 0x000fc40007810000 */
[----:B------:R-:W-:Y:S02]  /*49d0*/  FSEL R109, R39, -INF , P0 ;  /* 0xff800000276d7808 */ /* 0x000fe40000000000 */
[----:B------:R-:W-:Y:S01]  /*49e0*/  ISETP.GT.AND P1, PT, R0, 0x50, PT ;  /* 0x000000500000780c */ /* 0x000fe20003f24270 */
[----:B------:R-:W-:Y:S01]  /*49f0*/  LDSM.16.MT88.4 R36, [R217+0x800] ;  /* 0x00080000d924783b */ /* 0x000fe20000004200 */
[----:B------:R-:W-:Y:S02]  /*4a00*/  FMNMX.FTZ R2, R216, R2, !PT ;  /* 0x00000002d8027209 */ /* 0x000fe40007810000 */
[----:B------:R-:W-:Y:S02]  /*4a10*/  ISETP.GT.AND P0, PT, R0, 0x51, PT ;  /* 0x000000510000780c */ /* 0x000fe40003f04270 */
[----:B------:R-:W-:Y:S02]  /*4a20*/  FSEL R103, R54, -INF , P1 ;  /* 0xff80000036677808 */ /* 0x000fe40000800000 */
[----:B------:R-:W-:-:S02]  /*4a30*/  FMNMX.FTZ R2, R109, R2, !PT ;  /* 0x000000026d027209 */ /* 0x000fc40007810000 */
[----:B------:R-:W-:Y:S02]  /*4a40*/  FSEL R108, R55, -INF , P0 ;  /* 0xff800000376c7808 */ /* 0x000fe40000000000 */
[C---:B------:R-:W-:Y:S01]  /*4a50*/  ISETP.GT.AND P1, PT, R0.reuse, 0x58, PT ;  /* 0x000000580000780c */ /* 0x040fe20003f24270 */
[----:B------:R-:W-:Y:S01]  /*4a60*/  LDSM.16.MT88.4 R52, [R218+0x3800] ;  /* 0x00380000da34783b */ /* 0x000fe20000004200 */
[----:B------:R-:W-:Y:S02]  /*4a70*/  FMNMX.FTZ R2, R103, R2, !PT ;  /* 0x0000000267027209 */ /* 0x000fe40007810000 */
[----:B------:R-:W-:Y:S02]  /*4a80*/  ISETP.GT.AND P0, PT, R0, 0x59, PT ;  /* 0x000000590000780c */ /* 0x000fe40003f04270 */
[----:B------:R-:W-:Y:S02]  /*4a90*/  FSEL R97, R46, -INF , P1 ;  /* 0xff8000002e617808 */ /* 0x000fe40000800000 */
[----:B------:R-:W-:-:S02]  /*4aa0*/  FMNMX.FTZ R0, R108, R2, !PT ;  /* 0x000000026c007209 */ /* 0x000fc40007810000 */
[----:B------:R-:W-:Y:S02]  /*4ab0*/  FSEL R98, R47, -INF , P0 ;  /* 0xff8000002f627808 */ /* 0x000fe40000000000 */
[----:B------:R-:W-:Y:S01]  /*4ac0*/  FMNMX.FTZ R0, R97, R0, !PT ;  /* 0x0000000061007209 */ /* 0x000fe20007810000 */
[----:B------:R-:W-:Y:S01]  /*4ad0*/  LDSM.16.MT88.4 R44, [R220] ;  /* 0x00000000dc2c783b */ /* 0x000fe20000004200 */
        /* <DEDUP_REMOVED lines=21> */
[----:B------:R-:W1:Y:S01]  /*4c30*/  LDSM.16.MT88.4 R4, [R217] ;  /* 0x00000000d904783b */ /* 0x000e620000004200 */
[----:B---3--:R-:W-:Y:S01]  /*4c40*/  FADD.FTZ R123, R71, R70 ;  /* 0x00000046477b7221 */ /* 0x008fe20000010000 */
[----:B------:R2:W3:Y:S02]  /*4c50*/  MUFU.EX2 R207, R3 ;  /* 0x0000000300cf7308 */ /* 0x0004e40000000800 */
[----:B--2---:R-:W-:Y:S01]  /*4c60*/  FFMA.FTZ R3, R10, c[0x0][0x2d0], -R2 ;  /* 0x0000b4000a037a23 */ /* 0x004fe20000010802 */
[----:B---3--:R-:W-:-:S05]  /*4c70*/  F2FP.PACK_AB R10, R206, R207 ;  /* 0x000000cfce0a723e */ /* 0x008fca00000000ff */
[----:B------:R2:W-:Y:S02]  /*4c80*/  MUFU.EX2 R209, R3 ;  /* 0x0000000300d17308 */ /* 0x0005e40000000800 */
[----:B--2---:R-:W-:-:S06]  /*4c90*/  FFMA.FTZ R3, R13, c[0x0][0x2d0], -R2 ;  /* 0x0000b4000d037a23 */ /* 0x004fcc0000010802 */
[----:B------:R2:W-:Y:S02]  /*4ca0*/  MUFU.EX2 R208, R3 ;  /* 0x0000000300d07308 */ /* 0x0005e40000000800 */
[----:B--2---:R-:W-:Y:S01]  /*4cb0*/  FFMA.FTZ R3, R8, c[0x0][0x2d0], -R0 ;  /* 0x0000b40008037a23 */ /* 0x004fe20000010800 */
[----:B------:R-:W-:-:S05]  /*4cc0*/  F2FP.PACK_AB R8, R70, R71 ;  /* 0x000000474608723e */ /* 0x000fca00000000ff */
[----:B------:R2:W-:Y:S02]  /*4cd0*/  MUFU.EX2 R69, R3 ;  /* 0x0000000300457308 */ /* 0x0005e40000000800 */
[----:B--2---:R-:W-:-:S06]  /*4ce0*/  FFMA.FTZ R3, R12, c[0x0][0x2d0], -R0 ;  /* 0x0000b4000c037a23 */ /* 0x004fcc0000010800 */
[----:B------:R2:W3:Y:S02]  /*4cf0*/  MUFU.EX2 R68, R3 ;  /* 0x0000000300447308 */ /* 0x0004e40000000800 */
[----:B--2---:R-:W-:Y:S01]  /*4d00*/  FFMA.FTZ R3, R11, c[0x0][0x2d0], -R0 ;  /* 0x0000b4000b037a23 */ /* 0x004fe20000010800 */
[----:B---3--:R-:W-:Y:S01]  /*4d10*/  F2FP.PACK_AB R9, R68, R69 ;  /* 0x000000454409723e */ /* 0x008fe200000000ff */
[----:B------:R-:W-:Y:S01]  /*4d20*/  FADD.FTZ R122, R69, R68 ;  /* 0x00000044457a7221 */ /* 0x000fe20000010000 */
[----:B------:R-:W-:-:S03]  /*4d30*/  MOV R68, R93 ;  /* 0x0000005d00447202 */ /* 0x000fc60000000f00 */
[----:B------:R2:W-:Y:S01]  /*4d40*/  MUFU.EX2 R174, R3 ;  /* 0x0000000300ae7308 */ /* 0x0005e20000000800 */
[----:B------:R-:W-:Y:S02]  /*4d50*/  IMAD.MOV.U32 R69, RZ, RZ, R92 ;  /* 0x000000ffff457224 */ /* 0x000fe400078e005c */
[----:B--2---:R-:W-:Y:S02]  /*4d60*/  FFMA.FTZ R3, R14, c[0x0][0x2d0], -R0 ;  /* 0x0000b4000e037a23 */ /* 0x004fe40000010800 */
[----:B------:R-:W2:Y:S03]  /*4d70*/  LDSM.16.MT88.4 R12, [R218] ;  /* 0x00000000da0c783b */ /* 0x000ea60000004200 */
[----:B------:R3:W4:Y:S02]  /*4d80*/  MUFU.EX2 R204, R3 ;  /* 0x0000000300cc7308 */ /* 0x0007240000000800 */
[----:B---3--:R-:W-:Y:S01]  /*4d90*/  FFMA.FTZ R3, R17, c[0x0][0x2d0], -R2 ;  /* 0x0000b40011037a23 */ /* 0x008fe20000010802 */
[----:B----4-:R-:W-:-:S05]  /*4da0*/  F2FP.PACK_AB R11, R204, R174 ;  /* 0x000000aecc0b723e */ /* 0x010fca00000000ff */
[----:B------:R3:W-:Y:S02]  /*4db0*/  MUFU.EX2 R110, R3 ;  /* 0x00000003006e7308 */ /* 0x0007e40000000800 */
[C---:B-1----:R-:W-:Y:S07]  /*4dc0*/  HMMA.16816.F32 R28, R8.reuse, R4, RZ ;  /* 0x00000004081c723c */ /* 0x042fee00000018ff */
[----:B------:R-:W-:Y:S01]  /*4dd0*/  F2FP.PACK_AB R4, R208, R209 ;  /* 0x000000d1d004723e */ /* 0x000fe200000000ff */
[----:B------:R-:W-:Y:S01]  /*4de0*/  HMMA.16816.F32 R20, R8, R6, RZ ;  /* 0x000000060814723c */ /* 0x000fe200000018ff */
[----:B---3--:R-:W-:-:S04]  /*4df0*/  FFMA.FTZ R3, R18, c[0x0][0x2d0], -R2 ;  /* 0x0000b40012037a23 */ /* 0x008fc80000010802 */
[----:B------:R1:W3:Y:S02]  /*4e00*/  MUFU.EX2 R101, R3 ;  /* 0x0000000300657308 */ /* 0x0002e40000000800 */
[----:B-1----:R-:W-:Y:S01]  /*4e10*/  FFMA.FTZ R3, R16, c[0x0][0x2d0], -R0 ;  /* 0x0000b40010037a23 */ /* 0x002fe20000010800 */
[----:B---3--:R-:W-:-:S05]  /*4e20*/  F2FP.PACK_AB R6, R101, R110 ;  /* 0x0000006e6506723e */ /* 0x008fca00000000ff */
[----:B------:R1:W-:Y:S02]  /*4e30*/  MUFU.EX2 R205, R3 ;  /* 0x0000000300cd7308 */ /* 0x0003e40000000800 */
[--C-:B-1----:R-:W-:Y:S02]  /*4e40*/  FFMA.FTZ R3, R19, c[0x0][0x2d0], -R0.reuse ;  /* 0x0000b40013037a23 */ /* 0x102fe40000010800 */
[C---:B--2---:R-:W-:Y:S04]  /*4e50*/  HMMA.16816.F32 R16, R8.reuse, R12, RZ ;  /* 0x0000000c0810723c */ /* 0x044fe800000018ff */
[----:B------:R1:W2:Y:S04]  /*4e60*/  MUFU.EX2 R175, R3 ;  /* 0x0000000300af7308 */ /* 0x0002a80000000800 */
[----:B------:R-:W-:Y:S01]  /*4e70*/  HMMA.16816.F32 R12, R8, R14, RZ ;  /* 0x0000000e080c723c */ /* 0x000fe200000018ff */
[----:B-1----:R-:W-:Y:S01]  /*4e80*/  FFMA.FTZ R3, R24, c[0x0][0x2d0], -R0 ;  /* 0x0000b40018037a23 */ /* 0x002fe20000010800 */
[----:B--2---:R-:W-:-:S03]  /*4e90*/  F2FP.PACK_AB R5, R175, R205 ;  /* 0x000000cdaf05723e */ /* 0x004fc600000000ff */
[----:B------:R1:W2:Y:S02]  /*4ea0*/  MUFU.EX2 R94, R3 ;  /* 0x00000003005e7308 */ /* 0x0002a40000000800 */
[----:B-1----:R-:W-:Y:S02]  /*4eb0*/  FFMA.FTZ R3, R25, c[0x0][0x2d0], -R0 ;  /* 0x0000b40019037a23 */ /* 0x002fe40000010800 */
[----:B------:R-:W-:Y:S01]  /*4ec0*/  HMMA.16816.F32 R24, R8, R40, RZ ;  /* 0x000000280818723c */ /* 0x000fe200000018ff */
[----:B--2---:R-:W-:-:S03]  /*4ed0*/  IMAD.MOV.U32 R70, RZ, RZ, R94 ;  /* 0x000000ffff467224 */ /* 0x004fc600078e005e */
[----:B------:R-:W1:Y:S02]  /*4ee0*/  MUFU.EX2 R102, R3 ;  /* 0x0000000300667308 */ /* 0x000e640000000800 */
[----:B-1----:R-:W-:Y:S01]  /*4ef0*/  F2FP.PACK_AB R7, R102, R94 ;  /* 0x0000005e6607723e */ /* 0x002fe200000000ff */
[----:B------:R-:W-:-:S05]  /*4f00*/  FFMA.FTZ R3, R76, c[0x0][0x2d0], -R2 ;  /* 0x0000b4004c037a23 */ /* 0x000fca0000010802 */
[----:B------:R1:W-:Y:S01]  /*4f10*/  MUFU.EX2 R121, R3 ;  /* 0x0000000300797308 */ /* 0x0003e20000000800 */
[C---:B------:R-:W-:Y:S08]  /*4f20*/  HMMA.16816.F32 R200, R4.reuse, R32, R16 ;  /* 0x0000002004c8723c */ /* 0x040ff00000001810 */
[----:B------:R-:W-:Y:S01]  /*4f30*/  HMMA.16816.F32 R88, R4, R36, R28 ;  /* 0x000000240458723c */ /* 0x000fe2000000181c */
[----:B------:R-:W2:Y:S01]  /*4f40*/  LDSM.16.MT88.4 R28, [R218+0x3000] ;  /* 0x00300000da1c783b */ /* 0x000ea20000004200 */
[----:B-1----:R-:W-:-:S06]  /*4f50*/  FFMA.FTZ R3, R79, c[0x0][0x2d0], -R2 ;  /* 0x0000b4004f037a23 */ /* 0x002fcc0000010802 */
[----:B------:R-:W-:Y:S01]  /*4f60*/  HMMA.16816.F32 R16, R8, R42, RZ ;  /* 0x0000002a0810723c */ /* 0x000fe200000018ff */
[----:B------:R-:W-:Y:S07]  /*4f70*/  LDSM.16.MT88.4 R40, [R221+0x3000] ;  /* 0x00300000dd28783b */ /* 0x000fee0000004200 */
[----:B------:R-:W-:Y:S01]  /*4f80*/  HMMA.16816.F32 R196, R4, R34, R12 ;  /* 0x0000002204c4723c */ /* 0x000fe2000000180c */
[----:B------:R-:W1:Y:S07]  /*4f90*/  LDSM.16.MT88.4 R32, [R217+0x3800] ;  /* 0x00380000d920783b */ /* 0x000e6e0000004200 */
[----:B------:R-:W-:Y:S08]  /*4fa0*/  HMMA.16816.F32 R12, R8, R44, RZ ;  /* 0x0000002c080c723c */ /* 0x000ff000000018ff */
[C---:B------:R-:W-:Y:S01]  /*4fb0*/  HMMA.16816.F32 R84, R4.reuse, R38, R20 ;  /* 0x000000260454723c */ /* 0x040fe20000001814 */
[----:B------:R-:W-:Y:S07]  /*4fc0*/  LDSM.16.MT88.4 R36, [R217+0x6000] ;  /* 0x00600000d924783b */ /* 0x000fee0000004200 */
        /* <DEDUP_REMOVED lines=9> */
[----:B--2---:R-:W-:Y:S08]  /*5060*/  HMMA.16816.F32 R12, R8, R28, RZ ;  /* 0x0000001c080c723c */ /* 0x004ff000000018ff */
[C---:B-1----:R-:W-:Y:S08]  /*5070*/  HMMA.16816.F32 R180, R4.reuse, R32, R20 ;  /* 0x0000002004b4723c */ /* 0x042ff00000001814 */
[----:B------:R-:W-:Y:S01]  /*5080*/  HMMA.16816.F32 R168, R4, R34, R16 ;  /* 0x0000002204a8723c */ /* 0x000fe20000001810 */
[----:B------:R-:W1:Y:S07]  /*5090*/  LDSM.16.MT88.4 R32, [R220+0x3800] ;  /* 0x00380000dc20783b */ /* 0x000e6e0000004200 */
[----:B------:R-:W-:Y:S08]  /*50a0*/  HMMA.16816.F32 R28, R8, R30, RZ ;  /* 0x0000001e081c723c */ /* 0x000ff000000018ff */
[----:B------:R-:W-:Y:S01]  /*50b0*/  HMMA.16816.F32 R184, R4, R62, R24 ;  /* 0x0000003e04b8723c */ /* 0x000fe20000001818 */
[----:B------:R-:W2:Y:S07]  /*50c0*/  LDSM.16.MT88.4 R60, [R217+0x6800] ;  /* 0x00680000d93c783b */ /* 0x000eae0000004200 */
[----:B------:R-:W-:Y:S08]  /*50d0*/  HMMA.16816.F32 R24, R8, R40, RZ ;  /* 0x000000280818723c */ /* 0x000ff000000018ff */
[----:B------:R-:W-:Y:S08]  /*50e0*/  HMMA.16816.F32 R164, R4, R52, R12 ;  /* 0x0000003404a4723c */ /* 0x000ff0000000180c */
[C---:B---3--:R-:W-:Y:S08]  /*50f0*/  HMMA.16816.F32 R16, R8.reuse, R44, RZ ;  /* 0x0000002c0810723c */ /* 0x048ff000000018ff */
[C---:B------:R-:W-:Y:S01]  /*5100*/  HMMA.16816.F32 R12, R8.reuse, R46, RZ ;  /* 0x0000002e080c723c */ /* 0x040fe200000018ff */
[----:B------:R-:W-:Y:S07]  /*5110*/  LDSM.16.MT88.4 R44, [R220+0x6000] ;  /* 0x00600000dc2c783b */ /* 0x000fee0000004200 */
[----:B------:R-:W-:Y:S01]  /*5120*/  HMMA.16816.F32 R20, R8, R42, RZ ;  /* 0x0000002a0814723c */ /* 0x000fe200000018ff */
[----:B------:R-:W-:Y:S07]  /*5130*/  LDSM.16.MT88.4 R40, [R218+0x6800] ;  /* 0x00680000da28783b */ /* 0x000fee0000004200 */
[----:B------:R-:W-:Y:S01]  /*5140*/  HMMA.16816.F32 R156, R4, R54, R28 ;  /* 0x00000036049c723c */ /* 0x000fe2000000181c */
[----:B------:R-:W3:Y:S07]  /*5150*/  LDSM.16.MT88.4 R52, [R221+0x6800] ;  /* 0x00680000dd34783b */ /* 0x000eee0000004200 */
[----:B------:R-:W-:Y:S08]  /*5160*/  HMMA.16816.F32 R28, R8, R36, RZ ;  /* 0x00000024081c723c */ /* 0x000ff000000018ff */
[----:B------:R-:W-:Y:S08]  /*5170*/  HMMA.16816.F32 R160, R4, R48, R24 ;  /* 0x0000003004a0723c */ /* 0x000ff00000001818 */
[----:B------:R-:W-:Y:S01]  /*5180*/  HMMA.16816.F32 R24, R8, R38, RZ ;  /* 0x000000260818723c */ /* 0x000fe200000018ff */
[----:B------:R-:W-:Y:S07]  /*5190*/  LDSM.16.MT88.4 R36, [R218+0x9000] ;  /* 0x00900000da24783b */ /* 0x000fee0000004200 */
[C---:B-1----:R-:W-:Y:S08]  /*51a0*/  HMMA.16816.F32 R152, R4.reuse, R32, R16 ;  /* 0x000000200498723c */ /* 0x042ff00000001810 */
[C---:B------:R-:W-:Y:S01]  /*51b0*/  HMMA.16816.F32 R144, R4.reuse, R34, R12 ;  /* 0x000000220490723c */ /* 0x040fe2000000180c */
[----:B------:R-:W1:Y:S07]  /*51c0*/  LDSM.16.MT88.4 R32, [R220+0x6800] ;  /* 0x00680000dc20783b */ /* 0x000e6e0000004200 */
[----:B------:R-:W-:Y:S08]  /*51d0*/  HMMA.16816.F32 R148, R4, R50, R20 ;  /* 0x000000320494723c */ /* 0x000ff00000001814 */
[C---:B------:R-:W-:Y:S08]  /*51e0*/  HMMA.16816.F32 R16, R8.reuse, R58, RZ ;  /* 0x0000003a0810723c */ /* 0x040ff000000018ff */
[C---:B------:R-:W-:Y:S07]  /*51f0*/  HMMA.16816.F32 R12, R8.reuse, R64, RZ ;  /* 0x00000040080c723c */ /* 0x040fee00000018ff */
[----:B------:R-:W-:Y:S01]  /*5200*/  MOV R65, R99 ;  /* 0x0000006300417202 */ /* 0x000fe20000000f00 */
[----:B------:R-:W-:Y:S08]  /*5210*/  HMMA.16816.F32 R20, R8, R56, RZ ;  /* 0x000000380814723c */ /* 0x000ff000000018ff */
[C---:B--2---:R-:W-:Y:S01]  /*5220*/  HMMA.16816.F32 R56, R4.reuse, R60, R28 ;  /* 0x0000003c0438723c */ /* 0x044fe2000000181c */
[----:B------:R-:W2:Y:S06]  /*5230*/  LDSM.16.MT88.4 R28, [R217+0x9000] ;  /* 0x00900000d91c783b */ /* 0x000eac0000004200 */
[----:B------:R-:W-:Y:S01]  /*5240*/  IMAD.MOV.U32 R61, RZ, RZ, R98 ;  /* 0x000000ffff3d7224 */ /* 0x000fe200078e0062 */
[C---:B------:R-:W-:Y:S01]  /*5250*/  HMMA.16816.F32 R140, R4.reuse, R62, R24 ;  /* 0x0000003e048c723c */ /* 0x040fe20000001818 */
[----:B------:R-:W-:Y:S01]  /*5260*/  IMAD.MOV.U32 R60, RZ, RZ, R97 ;  /* 0x000000ffff3c7224 */ /* 0x000fe200078e0061 */
[----:B------:R-:W4:Y:S01]  /*5270*/  LDSM.16.MT88.4 R24, [R217+0x9800] ;  /* 0x00980000d918783b */ /* 0x000f220000004200 */
[----:B------:R1:W1:Y:S04]  /*5280*/  MUFU.EX2 R63, R3 ;  /* 0x00000003003f7308 */ /* 0x0002680000000800 */
[----:B------:R-:W-:Y:S01]  /*5290*/  MOV R62, R96 ;  /* 0x00000060003e7202 */ /* 0x000fe20000000f00 */
[C---:B---3--:R-:W-:Y:S08]  /*52a0*/  HMMA.16816.F32 R136, R4.reuse, R52, R12 ;  /* 0x000000340488723c */ /* 0x048ff0000000180c */
[----:B------:R-:W-:Y:S01]  /*52b0*/  HMMA.16816.F32 R96, R4, R42, R16 ;  /* 0x0000002a0460723c */ /* 0x000fe20000001810 */
[----:B-1----:R-:W-:-:S04]  /*52c0*/  FFMA.FTZ R3, R78, c[0x0][0x2d0], -R2 ;  /* 0x0000b4004e037a23 */ /* 0x002fc80000010802 */
[----:B------:R1:W-:Y:S03]  /*52d0*/  MUFU.EX2 R222, R3 ;  /* 0x0000000300de7308 */ /* 0x0003e60000000800 */
[----:B------:R-:W-:Y:S08]  /*52e0*/  HMMA.16816.F32 R176, R4, R40, R20 ;  /* 0x0000002804b0723c */ /* 0x000ff00000001814 */
[----:B------:R-:W-:Y:S01]  /*52f0*/  HMMA.16816.F32 R16, R8, R44, RZ ;  /* 0x0000002c0810723c */ /* 0x000fe200000018ff */
[----:B-1----:R-:W-:-:S07]  /*5300*/  FFMA.FTZ R3, R77, c[0x0][0x2d0], -R2 ;  /* 0x0000b4004d037a23 */ /* 0x002fce0000010802 */
[C---:B------:R-:W-:Y:S01]  /*5310*/  HMMA.16816.F32 R12, R8.reuse, R46, RZ ;  /* 0x0000002e080c723c */ /* 0x040fe200000018ff */
[----:B------:R1:W-:Y:S07]  /*5320*/  MUFU.EX2 R64, R3 ;  /* 0x0000000300407308 */ /* 0x0003ee0000000800 */
[----:B------:R-:W-:Y:S07]  /*5330*/  HMMA.16816.F32 R20, R8, R66, RZ ;  /* 0x000000420814723c */ /* 0x000fee00000018ff */
[----:B------:R-:W-:Y:S01]  /*5340*/  IMAD.MOV.U32 R67, RZ, RZ, R111 ;  /* 0x000000ffff437224 */ /* 0x000fe200078e006f */
[----:B------:R-:W-:Y:S01]  /*5350*/  HMMA.16816.F32 R128, R4, R32, R16 ;  /* 0x000000200480723c */ /* 0x000fe20000001810 */
[----:B------:R-:W-:-:S02]  /*5360*/  IMAD.MOV.U32 R66, RZ, RZ, R110 ;  /* 0x000000ffff427224 */ /* 0x000fc400078e006e */
[----:B-1----:R-:W-:-:S04]  /*5370*/  FFMA.FTZ R3, R75, c[0x0][0x2d0], -R0 ;  /* 0x0000b4004b037a23 */ /* 0x002fc80000010800 */
[----:B------:R1:W-:Y:S01]  /*5380*/  MUFU.EX2 R120, R3 ;  /* 0x0000000300787308 */ /* 0x0003e20000000800 */
[C---:B------:R-:W-:Y:S01]  /*5390*/  HMMA.16816.F32 R124, R4.reuse, R34, R12 ;  /* 0x00000022047c723c */ /* 0x040fe2000000180c */
[----:B------:R-:W3:Y:S07]  /*53a0*/  LDSM.16.MT88.4 R32, [R218+0x9800] ;  /* 0x00980000da20783b */ /* 0x000eee0000004200 */
[----:B------:R-:W-:Y:S01]  /*53b0*/  HMMA.16816.F32 R132, R4, R54, R20 ;  /* 0x000000360484723c */ /* 0x000fe20000001814 */
[----:B-1----:R-:W-:-:S07]  /*53c0*/  FFMA.FTZ R3, R74, c[0x0][0x2d0], -R0 ;  /* 0x0000b4004a037a23 */ /* 0x002fce0000010800 */
[C---:B--2---:R-:W-:Y:S01]  /*53d0*/  HMMA.16816.F32 R20, R8.reuse, R28, RZ ;  /* 0x0000001c0814723c */ /* 0x044fe200000018ff */
[----:B------:R1:W2:Y:S06]  /*53e0*/  MUFU.EX2 R219, R3 ;  /* 0x0000000300db7308 */ /* 0x0002ac0000000800 */
[----:B------:R-:W-:Y:S01]  /*53f0*/  MOV R29, R109 ;  /* 0x0000006d001d7202 */ /* 0x000fe20000000f00 */
[----:B------:R-:W-:Y:S01]  /*5400*/  HMMA.16816.F32 R12, R8, R36, RZ ;  /* 0x00000024080c723c */ /* 0x000fe200000018ff */
[----:B------:R-:W-:-:S07]  /*5410*/  IMAD.MOV.U32 R28, RZ, RZ, R108 ;  /* 0x000000ffff1c7224 */ /* 0x000fce00078e006c */
[----:B------:R-:W-:Y:S01]  /*5420*/  HMMA.16816.F32 R16, R8, R30, RZ ;  /* 0x0000001e0810723c */ /* 0x000fe200000018ff */
[----:B-1----:R-:W-:-:S06]  /*5430*/  FFMA.FTZ R3, R73, c[0x0][0x2d0], -R0 ;  /* 0x0000b40049037a23 */ /* 0x002fcc0000010800 */
[----:B------:R-:W-:Y:S01]  /*5440*/  IMAD.MOV.U32 R31, RZ, RZ, R107 ;  /* 0x000000ffff1f7224 */ /* 0x000fe200078e006b */
[----:B----4-:R-:W-:Y:S01]  /*5450*/  HMMA.16816.F32 R116, R4, R24, R20 ;  /* 0x000000180474723c */ /* 0x010fe20000001814 */
[----:B------:R-:W1:Y:S01]  /*5460*/  LDSM.16.MT88.4 R20, [R221+0x9000] ;  /* 0x00900000dd14783b */ /* 0x000e620000004200 */
[----:B------:R-:W-:-:S05]  /*5470*/  MOV R30, R106 ;  /* 0x0000006a001e7202 */ /* 0x000fca0000000f00 */
[----:B------:R-:W-:Y:S01]  /*5480*/  IMAD.MOV.U32 R25, RZ, RZ, R104 ;  /* 0x000000ffff197224 */ /* 0x000fe200078e0068 */
[----:B---3--:R-:W-:Y:S01]  /*5490*/  HMMA.16816.F32 R108, R4, R32, R12 ;  /* 0x00000020046c723c */ /* 0x008fe2000000180c */
[----:B------:R-:W-:-:S06]  /*54a0*/  IMAD.MOV.U32 R24, RZ, RZ, R103 ;  /* 0x000000ffff187224 */ /* 0x000fcc00078e0067 */
[----:B------:R-:W-:Y:S01]  /*54b0*/  IMAD.MOV.U32 R33, RZ, RZ, R102 ;  /* 0x000000ffff217224 */ /* 0x000fe200078e0066 */
[----:B------:R-:W-:Y:S01]  /*54c0*/  HMMA.16816.F32 R12, R8, R38, RZ ;  /* 0x00000026080c723c */ /* 0x000fe200000018ff */
[----:B------:R-:W-:-:S07]  /*54d0*/  IMAD.MOV.U32 R32, RZ, RZ, R101 ;  /* 0x000000ffff207224 */ /* 0x000fce00078e0065 */
[----:B------:R-:W-:Y:S01]  /*54e0*/  HMMA.16816.F32 R112, R4, R26, R16 ;  /* 0x0000001a0470723c */ /* 0x000fe20000001810 */
[----:B------:R-:W3:Y:S01]  /*54f0*/  LDSM.16.MT88.4 R16, [R221+0x9800] ;  /* 0x00980000dd10783b */ /* 0x000ee20000004200 */
[----:B------:R4:W-:Y:S05]  /*5500*/  MUFU.EX2 R27, R3 ;  /* 0x00000003001b7308 */ /* 0x0009ea0000000800 */
[----:B------:R-:W-:-:S09]  /*5510*/  MOV R26, R105 ;  /* 0x00000069001a7202 */ /* 0x000fd20000000f00 */
[----:B------:R-:W-:Y:S01]  /*5520*/  HMMA.16816.F32 R104, R4, R34, R12 ;  /* 0x000000220468723c */ /* 0x000fe2000000180c */
[----:B----4-:R-:W-:-:S04]  /*5530*/  FFMA.FTZ R3, R72, c[0x0][0x2d0], -R0 ;  /* 0x0000b40048037a23 */ /* 0x010fc80000010800 */
[----:B------:R4:W2:Y:S02]  /*5540*/  MUFU.EX2 R71, R3 ;  /* 0x0000000300477308 */ /* 0x0008a40000000800 */
[----:B------:R-:W-:Y:S01]  /*5550*/  MOV R35, R100 ;  /* 0x0000006400237202 */ /* 0x000fe20000000f00 */
[----:B-1----:R-:W-:Y:S01]  /*5560*/  HMMA.16816.F32 R12, R8, R20, RZ ;  /* 0x00000014080c723c */ /* 0x002fe200000018ff */
[----:B------:R-:W-:Y:S02]  /*5570*/  IMAD.MOV.U32 R34, RZ, RZ, R95 ;  /* 0x000000ffff227224 */ /* 0x000fe400078e005f */
[----:B----4-:R-:W-:-:S04]  /*5580*/  IMAD.MOV.U32 R3, RZ, RZ, R65 ;  /* 0x000000ffff037224 */ /* 0x010fc800078e0041 */
[----:B------:R-:W-:Y:S11]  /*5590*/  FFMA.FTZ R3, R3, c[0x0][0x2d0], -R2 ;  /* 0x0000b40003037a23 */ /* 0x000ff60000010802 */
[----:B------:R-:W-:Y:S06]  /*55a0*/  @!UPT UIADD3 URZ, URZ, URZ, URZ ;  /* 0x0000003f3f3ff290 */ /* 0x000fec000fffe03f */
[----:B---3--:R-:W-:Y:S08]  /*55b0*/  HMMA.16816.F32 R100, R4, R16, R12 ;  /* 0x000000100464723c */ /* 0x008ff0000000180c */
        /* <DEDUP_REMOVED lines=15> */
[----:B------:R-:W-:-:S07]  /*56b0*/  F2FP.PACK_AB R7, R71, R27 ;  /* 0x0000001b4707723e */ /* 0x000fce00000000ff */
        /* <DEDUP_REMOVED lines=40> */
[----:B------:R-:W-:-:S02]  /*5940*/  IMAD.MOV.U32 R185, RZ, RZ, R186 ;  /* 0x000000ffffb97224 */ /* 0x000fc400078e00ba */
        /* <DEDUP_REMOVED lines=24> */
[----:B------:R-:W-:-:S02]  /*5ad0*/  MOV R129, R182 ;  /* 0x000000b600817202 */ /* 0x000fc40000000f00 */
[----:B------:R-:W-:Y:S02]  /*5ae0*/  MOV R128, R200 ;  /* 0x000000c800807202 */ /* 0x000fe40000000f00 */
        /* <DEDUP_REMOVED lines=10> */
[----:B------:R-:W-:-:S04]  /*5b90*/  IMAD.MOV.U32 R119, RZ, RZ, R194 ;  /* 0x000000ffff777224 */ /* 0x000fc800078e00c2 */
        /* <DEDUP_REMOVED lines=16> */
[----:B------:R-:W-:Y:S01]  /*5ca0*/  FADD.FTZ R5, R174, R122 ;  /* 0x0000007aae057221 */ /* 0x000fe20000010000 */
[----:B------:R-:W-:Y:S01]  /*5cb0*/  MOV R122, R129 ;  /* 0x00000081007a7202 */ /* 0x000fe20000000f00 */
[----:B------:R-:W-:Y:S02]  /*5cc0*/  MUFU.EX2 R106, R4 ;  /* 0x00000004006a7308 */ /* 0x000fe40000000800 */
[----:B------:R-:W-:Y:S02]  /*5cd0*/  FADD.FTZ R5, R204, R5 ;  /* 0x00000005cc057221 */ /* 0x000fe40000010000 */
[----:B-1----:R-:W-:-:S04]  /*5ce0*/  FFMA.FTZ R3, R214, c[0x0][0x2d0], -R2 ;  /* 0x0000b400d6037a23 */ /* 0x002fc80000010802 */
[----:B------:R1:W-:Y:S02]  /*5cf0*/  MUFU.EX2 R104, R3 ;  /* 0x0000000300687308 */ /* 0x0003e40000000800 */
[----:B-1----:R-:W-:Y:S02]  /*5d00*/  FADD.FTZ R3, R207, R123 ;  /* 0x0000007bcf037221 */ /* 0x002fe40000010000 */
[----:B------:R-:W-:Y:S02]  /*5d10*/  IMAD.MOV.U32 R123, RZ, RZ, R128 ;  /* 0x000000ffff7b7224 */ /* 0x000fe400078e0080 */
[----:B------:R-:W-:Y:S02]  /*5d20*/  FADD.FTZ R4, R206, R3 ;  /* 0x00000003ce047221 */ /* 0x000fe40000010000 */
[----:B------:R-:W-:Y:S02]  /*5d30*/  FFMA.FTZ R3, R213, c[0x0][0x2d0], -R0 ;  /* 0x0000b400d5037a23 */ /* 0x000fe40000010800 */
[----:B------:R-:W-:-:S02]  /*5d40*/  FADD.FTZ R4, R209, R4 ;  /* 0x00000004d1047221 */ /* 0x000fc40000010000 */
        /* <DEDUP_REMOVED lines=10> */
[----:B------:R-:W-:Y:S01]  /*5df0*/  FADD.FTZ R93, R175, R3 ;  /* 0x00000003af5d7221 */ /* 0x000fe20000010000 */
[----:B------:R-:W-:-:S04]  /*5e00*/  MOV R175, R6 ;  /* 0x0000000600af7202 */ /* 0x000fc80000000f00 */
        /* <DEDUP_REMOVED lines=13> */
[----:B------:R-:W-:Y:S02]  /*5ee0*/  IMAD.MOV.U32 R45, RZ, RZ, R191 ;  /* 0x000000ffff2d7224 */ /* 0x000fe400078e00bf */
[----:B------:R-:W-:-:S05]  /*5ef0*/  IMAD.MOV.U32 R44, RZ, RZ, R197 ;  /* 0x000000ffff2c7224 */ /* 0x000fca00078e00c5 */
        /* <DEDUP_REMOVED lines=9> */
[----:B------:R-:W-:Y:S01]  /*5f90*/  MOV R80, R185 ;  /* 0x000000b900507202 */ /* 0x000fe20000000f00 */
[----:B------:R-:W-:Y:S01]  /*5fa0*/  HMMA.16816.F32 R204, R4, R10, R40 ;  /* 0x0000000a04cc723c */ /* 0x000fe20000001828 */
[----:B------:R-:W1:Y:S01]  /*5fb0*/  LDSM.16.MT88.4 R8, [R220+0x1800] ;  /* 0x00180000dc08783b */ /* 0x000e620000004200 */
[----:B------:R-:W-:Y:S01]  /*5fc0*/  IMAD.MOV.U32 R81, RZ, RZ, R186 ;  /* 0x000000ffff517224 */ /* 0x000fe200078e00ba */
[----:B------:R-:W-:Y:S01]  /*5fd0*/  MOV R83, R196 ;  /* 0x000000c400537202 */ /* 0x000fe20000000f00 */
[----:B------:R-:W-:-:S03]  /*5fe0*/  IMAD.MOV.U32 R82, RZ, RZ, R187 ;  /* 0x000000ffff527224 */ /* 0x000fc600078e00bb */
[----:B------:R-:W-:Y:S01]  /*5ff0*/  MOV R41, R3 ;  /* 0x0000000300297202 */ /* 0x000fe20000000f00 */
[----:B------:R-:W-:Y:S02]  /*6000*/  IMAD.MOV.U32 R43, RZ, RZ, R184 ;  /* 0x000000ffff2b7224 */ /* 0x000fe400078e00b8 */
[----:B------:R-:W-:Y:S02]  /*6010*/  IMAD.MOV.U32 R3, RZ, RZ, R199 ;  /* 0x000000ffff037224 */ /* 0x000fe400078e00c7 */
[----:B------:R-:W-:Y:S02]  /*6020*/  IMAD.MOV.U32 R42, RZ, RZ, R131 ;  /* 0x000000ffff2a7224 */ /* 0x000fe400078e0083 */
[----:B------:R-:W-:Y:S02]  /*6030*/  IMAD.MOV.U32 R40, RZ, RZ, R48 ;  /* 0x000000ffff287224 */ /* 0x000fe400078e0030 */
[----:B------:R-:W-:Y:S01]  /*6040*/  FFMA.FTZ R3, R3, c[0x0][0x2d0], -R2 ;  /* 0x0000b40003037a23 */ /* 0x000fe20000010802 */
[C---:B-1----:R-:W-:Y:S07]  /*6050*/  HMMA.16816.F32 R200, R4.reuse, R8, R76 ;  /* 0x0000000804c8723c */ /* 0x042fee000000184c */
[----:B------:R-:W-:Y:S01]  /*6060*/  MOV R76, R124 ;  /* 0x0000007c004c7202 */ /* 0x000fe20000000f00 */
[----:B------:R-:W-:Y:S01]  /*6070*/  HMMA.16816.F32 R188, R4, R10, R36 ;  /* 0x0000000a04bc723c */ /* 0x000fe20000001824 */
[----:B------:R-:W1:Y:S01]  /*6080*/  LDSM.16.MT88.4 R8, [R217+0x4800] ;  /* 0x00480000d908783b */ /* 0x000e620000004200 */
[----:B------:R-:W-:Y:S01]  /*6090*/  IMAD.MOV.U32 R77, RZ, RZ, R116 ;  /* 0x000000ffff4d7224 */ /* 0x000fe200078e0074 */
[----:B------:R-:W-:Y:S01]  /*60a0*/  MOV R79, R49 ;  /* 0x00000031004f7202 */ /* 0x000fe20000000f00 */
[----:B------:R-:W-:-:S03]  /*60b0*/  IMAD.MOV.U32 R78, RZ, RZ, R50 ;  /* 0x000000ffff4e7224 */ /* 0x000fc600078e0032 */
[----:B------:R-:W-:Y:S02]  /*60c0*/  IMAD.MOV.U32 R39, RZ, RZ, R125 ;  /* 0x000000ffff277224 */ /* 0x000fe400078e007d */
[----:B------:R-:W-:Y:S02]  /*60d0*/  IMAD.MOV.U32 R38, RZ, RZ, R126 ;  /* 0x000000ffff267224 */ /* 0x000fe400078e007e */
        /* <DEDUP_REMOVED lines=35> */
[----:B------:R-:W-:Y:S01]  /*6310*/  MOV R97, R42 ;  /* 0x0000002a00617202 */ /* 0x000fe20000000f00 */
[----:B------:R-:W-:Y:S02]  /*6320*/  IMAD.MOV.U32 R96, RZ, RZ, R43 ;  /* 0x000000ffff607224 */ /* 0x000fe400078e002b */
        /* <DEDUP_REMOVED lines=26> */
[----:B------:R-:W-:Y:S02]  /*64d0*/  IMAD.MOV.U32 R178, RZ, RZ, R174 ;  /* 0x000000ffffb27224 */ /* 0x000fe400078e00ae */
[----:B------:R2:W-:Y:S01]  /*64e0*/  MUFU.EX2 R174, R3 ;  /* 0x0000000300ae7308 */ /* 0x0005e20000000800 */
[C---:B-1----:R-:W-:Y:S07]  /*64f0*/  HMMA.16816.F32 R68, R4.reuse, R8, R164 ;  /* 0x000000080444723c */ /* 0x042fee00000018a4 */
[----:B------:R-:W-:Y:S01]  /*6500*/  MOV R167, R145 ;  /* 0x0000009100a77202 */ /* 0x000fe20000000f00 */
[----:B------:R-:W-:Y:S01]  /*6510*/  HMMA.16816.F32 R56, R4, R10, R140 ;  /* 0x0000000a0438723c */ /* 0x000fe2000000188c */
[----:B------:R-:W1:Y:S01]  /*6520*/  LDSM.16.MT88.4 R8, [R217+0xa800] ;  /* 0x00a80000d908783b */ /* 0x000e620000004200 */
[----:B--2---:R-:W-:-:S02]  /*6530*/  FFMA.FTZ R3, R144, c[0x0][0x2d0], -R2 ;  /* 0x0000b40090037a23 */ /* 0x004fc40000010802 */
        /* <DEDUP_REMOVED lines=8> */
[C---:B-1----:R-:W-:Y:S08]  /*65c0*/  HMMA.16816.F32 R44, R4.reuse, R8, R160 ;  /* 0x00000008042c723c */ /* 0x042ff000000018a0 */
[----:B------:R-:W-:Y:S01]  /*65d0*/  HMMA.16816.F32 R32, R4, R10, R136 ;  /* 0x0000000a0420723c */ /* 0x000fe20000001888 */
[----:B------:R-:W1:Y:S01]  /*65e0*/  LDSM.16.MT88.4 R8, [R218+0xa800] ;  /* 0x00a80000da08783b */ /* 0x000e620000004200 */
[----:B------:R2:W-:Y:S01]  /*65f0*/  MUFU.EX2 R177, R3 ;  /* 0x0000000300b17308 */ /* 0x0005e20000000800 */
[----:B------:R-:W-:Y:S01]  /*6600*/  IMAD.MOV.U32 R96, RZ, RZ, R97 ;  /* 0x000000ffff607224 */ /* 0x000fe200078e0061 */
[----:B------:R-:W-:Y:S01]  /*6610*/  MOV R97, R98 ;  /* 0x0000006200617202 */ /* 0x000fe20000000f00 */
[----:B------:R-:W-:-:S02]  /*6620*/  IMAD.MOV.U32 R98, RZ, RZ, R99 ;  /* 0x000000ffff627224 */ /* 0x000fc400078e0063 */
[----:B------:R-:W-:Y:S02]  /*6630*/  IMAD.MOV.U32 R99, RZ, RZ, R176 ;  /* 0x000000ffff637224 */ /* 0x000fe400078e00b0 */
[----:B------:R-:W-:Y:S02]  /*6640*/  IMAD.MOV.U32 R176, RZ, RZ, R178 ;  /* 0x000000ffffb07224 */ /* 0x000fe400078e00b2 */
[----:B------:R-:W-:Y:S01]  /*6650*/  IMAD.MOV.U32 R178, RZ, RZ, R16 ;  /* 0x000000ffffb27224 */ /* 0x000fe200078e0010 */
[----:B------:R-:W-:Y:S01]  /*6660*/  MOV R16, R223 ;  /* 0x000000df00107202 */ /* 0x000fe20000000f00 */
[--C-:B------:R-:W-:Y:S01]  /*6670*/  FFMA.FTZ R26, R26, c[0x0][0x2d0], -R2.reuse ;  /* 0x0000b4001a1a7a23 */ /* 0x100fe20000010802 */
[----:B------:R3:W5:Y:S01]  /*6680*/  LDL.LU R223, [R1+0xa4] ;  /* 0x0000a40001df7983 */ /* 0x0007620000300800 */
        /* <DEDUP_REMOVED lines=10> */
[----:B------:R-:W-:Y:S01]  /*6730*/  IMAD.MOV.U32 R169, RZ, RZ, R170 ;  /* 0x000000ffffa97224 */ /* 0x000fe200078e00aa */
[C---:B-1----:R-:W-:Y:S08]  /*6740*/  HMMA.16816.F32 R64, R4.reuse, R8, R152 ;  /* 0x000000080440723c */ /* 0x042ff00000001898 */
[----:B------:R-:W-:Y:S01]  /*6750*/  HMMA.16816.F32 R52, R4, R10, R100 ;  /* 0x0000000a0434723c */ /* 0x000fe20000001864 */
[----:B------:R-:W1:Y:S01]  /*6760*/  LDSM.16.MT88.4 R8, [R220+0xa800] ;  /* 0x00a80000dc08783b */ /* 0x000e620000004200 */
[----:B------:R-:W-:Y:S01]  /*6770*/  IMAD.MOV.U32 R170, RZ, RZ, R171 ;  /* 0x000000ffffaa7224 */ /* 0x000fe200078e00ab */
[----:B------:R-:W-:Y:S01]  /*6780*/  MOV R171, R176 ;  /* 0x000000b000ab7202 */ /* 0x000fe20000000f00 */
[----:B------:R-:W-:-:S02]  /*6790*/  IMAD.MOV.U32 R176, RZ, RZ, R178 ;  /* 0x000000ffffb07224 */ /* 0x000fc400078e00b2 */
[----:B------:R2:W-:Y:S02]  /*67a0*/  MUFU.EX2 R178, R3 ;  /* 0x0000000300b27308 */ /* 0x0005e40000000800 */
[----:B--2---:R-:W-:Y:S02]  /*67b0*/  FFMA.FTZ R3, R167, c[0x0][0x2d0], -R2 ;  /* 0x0000b400a7037a23 */ /* 0x004fe40000010802 */
        /* <DEDUP_REMOVED lines=14> */
[----:B------:R-:W1:Y:S01]  /*68a0*/  LDSM.16.MT88.4 R12, [R221+0x2000] ;  /* 0x00200000dd0c783b */ /* 0x000e620000004200 */
[----:B------:R2:W4:Y:S01]  /*68b0*/  MUFU.EX2 R136, R3 ;  /* 0x0000000300887308 */ /* 0x0005220000000800 */
[----:B------:R-:W-:-:S02]  /*68c0*/  IMAD.MOV.U32 R144, RZ, RZ, R146 ;  /* 0x000000ffff907224 */ /* 0x000fc400078e0092 */
[----:B------:R-:W-:Y:S01]  /*68d0*/  IMAD.MOV.U32 R146, RZ, RZ, R168 ;  /* 0x000000ffff927224 */ /* 0x000fe200078e00a8 */
[----:B------:R-:W-:Y:S01]  /*68e0*/  MOV R168, R170 ;  /* 0x000000aa00a87202 */ /* 0x000fe20000000f00 */
[----:B------:R-:W-:Y:S01]  /*68f0*/  IMAD.MOV.U32 R122, RZ, RZ, R222 ;  /* 0x000000ffff7a7224 */ /* 0x000fe200078e00de */
[----:B------:R-:W-:Y:S01]  /*6900*/  HMMA.16816.F32 R40, R4, R8, R148 ;  /* 0x000000080428723c */ /* 0x000fe20000001894 */
[----:B------:R-:W-:Y:S01]  /*6910*/  IMAD.MOV.U32 R170, RZ, RZ, R176 ;  /* 0x000000ffffaa7224 */ /* 0x000fe200078e00b0 */
[----:B------:R-:W1:Y:S01]  /*6920*/  LDSM.16.MT88.4 R8, [R217+0x2000] ;  /* 0x00200000d908783b */ /* 0x000e620000004200 */
[----:B------:R-:W-:Y:S02]  /*6930*/  IMAD.MOV.U32 R176, RZ, RZ, R175 ;  /* 0x000000ffffb07224 */ /* 0x000fe400078e00af */
[----:B------:R-:W-:Y:S01]  /*6940*/  FFMA.FTZ R25, R25, c[0x0][0x2d0], -R2 ;  /* 0x0000b40019197a23 */ /* 0x000fe20000010802 */
[----:B------:R3:W5:Y:S01]  /*6950*/  LDL.LU R222, [R1+0xa0] ;  /* 0x0000a00001de7983 */ /* 0x0007620000300800 */
[----:B------:R-:W-:-:S02]  /*6960*/  FFMA.FTZ R4, R166, c[0x0][0x2d0], -R0 ;  /* 0x0000b400a6047a23 */ /* 0x000fc40000010800 */
[----:B--2---:R-:W-:Y:S02]  /*6970*/  FFMA.FTZ R3, R167, c[0x0][0x2d0], -R0 ;  /* 0x0000b400a7037a23 */ /* 0x004fe40000010800 */
[----:B------:R-:W-:Y:S01]  /*6980*/  IMAD.MOV.U32 R167, RZ, RZ, R145 ;  /* 0x000000ffffa77224 */ /* 0x000fe200078e0091 */
[----:B------:R-:W-:Y:S01]  /*6990*/  MOV R145, R147 ;  /* 0x0000009300917202 */ /* 0x000fe20000000f00 */
[----:B------:R-:W-:Y:S01]  /*69a0*/  IMAD.MOV.U32 R147, RZ, RZ, R169 ;  /* 0x000000ffff937224 */ /* 0x000fe200078e00a9 */
[----:B------:R-:W-:Y:S01]  /*69b0*/  MOV R166, R144 ;  /* 0x0000009000a67202 */ /* 0x000fe20000000f00 */
        /* <DEDUP_REMOVED lines=11> */
[----:B------:R2:W-:Y:S01]  /*6a70*/  MUFU.EX2 R175, R3 ;  /* 0x0000000300af7308 */ /* 0x0005e20000000800 */
[----:B------:R-:W-:Y:S02]  /*6a80*/  IMAD.MOV.U32 R147, RZ, RZ, R169 ;  /* 0x000000ffff937224 */ /* 0x000fe400078e00a9 */
[----:B------:R-:W-:Y:S01]  /*6a90*/  IMAD.MOV.U32 R169, RZ, RZ, R171 ;  /* 0x000000ffffa97224 */ /* 0x000fe200078e00ab */
[----:B------:R-:W-:Y:S01]  /*6aa0*/  MOV R171, R16 ;  /* 0x0000001000ab7202 */ /* 0x000fe20000000f00 */
[----:B------:R-:W-:-:S03]  /*6ab0*/  IMAD.MOV.U32 R16, RZ, RZ, R122 ;  /* 0x000000ffff107224 */ /* 0x000fc600078e007a */
[----:B------:R1:W1:Y:S01]  /*6ac0*/  MUFU.EX2 R176, R4 ;  /* 0x0000000400b07308 */ /* 0x0002620000000800 */
[----:B------:R-:W-:Y:S02]  /*6ad0*/  IMAD.MOV.U32 R122, RZ, RZ, R252 ;  /* 0x000000ffff7a7224 */ /* 0x000fe400078e00fc */
[----:B------:R-:W-:Y:S02]  /*6ae0*/  FADD.FTZ R5, R179, R93 ;  /* 0x0000005db3057221 */ /* 0x000fe40000010000 */
[----:B--2---:R-:W-:-:S04]  /*6af0*/  FFMA.FTZ R3, R216, c[0x0][0x2d0], -R0 ;  /* 0x0000b400d8037a23 */ /* 0x004fc80000010800 */
[----:B------:R-:W-:Y:S01]  /*6b00*/  MUFU.EX2 R252, R3 ;  /* 0x0000000300fc7308 */ /* 0x000fe20000000800 */
[----:B-1----:R-:W-:-:S07]  /*6b10*/  FFMA.FTZ R4, R166, c[0x0][0x2d0], -R0 ;  /* 0x0000b400a6047a23 */ /* 0x002fce0000010800 */
[----:B------:R1:W2:Y:S01]  /*6b20*/  MUFU.EX2 R179, R4 ;  /* 0x0000000400b37308 */ /* 0x0002a20000000800 */
[--C-:B------:R-:W-:Y:S02]  /*6b30*/  FFMA.FTZ R24, R24, c[0x0][0x2d0], -R2.reuse ;  /* 0x0000b40018187a23 */ /* 0x100fe40000010802 */
[----:B------:R-:W-:Y:S01]  /*6b40*/  FFMA.FTZ R23, R23, c[0x0][0x2d0], -R2 ;  /* 0x0000b40017177a23 */ /* 0x000fe20000010802 */
[----:B----4-:R-:W-:Y:S01]  /*6b50*/  F2FP.PACK_AB R6, R136, R178 ;  /* 0x000000b28806723e */ /* 0x010fe200000000ff */
[----:B------:R-:W-:Y:S01]  /*6b60*/  FADD.FTZ R2, R144, R5 ;  /* 0x0000000590027221 */ /* 0x000fe20000010000 */
[----:B------:R-:W-:Y:S02]  /*6b70*/  F2FP.PACK_AB R5, R176, R175 ;  /* 0x000000afb005723e */ /* 0x000fe400000000ff */
[----:B-1----:R-:W-:Y:S02]  /*6b80*/  F2FP.PACK_AB R4, R177, R174 ;  /* 0x000000aeb104723e */ /* 0x002fe400000000ff */
[----:B--2---:R-:W-:-:S07]  /*6b90*/  F2FP.PACK_AB R7, R179, R252 ;  /* 0x000000fcb307723e */ /* 0x004fce00000000ff */
[C---:B------:R-:W-:Y:S08]  /*6ba0*/  HMMA.16816.F32 R140, R4.reuse, R12, R208 ;  /* 0x0000000c048c723c */ /* 0x040ff000000018d0 */
[----:B------:R-:W-:Y:S01]  /*6bb0*/  HMMA.16816.F32 R100, R4, R14, R204 ;  /* 0x0000000e0464723c */ /* 0x000fe200000018cc */
[----:B------:R-:W1:Y:S01]  /*6bc0*/  LDSM.16.MT88.4 R12, [R218+0x5000] ;  /* 0x00500000da0c783b */ /* 0x000e620000004200 */
[----:B------:R-:W-:-:S02]  /*6bd0*/  FADD.FTZ R3, R165, R92 ;  /* 0x0000005ca5037221 */ /* 0x000fc40000010000 */
[----:B------:R-:W-:Y:S02]  /*6be0*/  IMAD.MOV.U32 R166, RZ, RZ, R146 ;  /* 0x000000ffffa67224 */ /* 0x000fe400078e0092 */
[----:B------:R-:W-:Y:S01]  /*6bf0*/  IMAD.MOV.U32 R165, RZ, RZ, R147 ;  /* 0x000000ffffa57224 */ /* 0x000fe200078e0093 */
[----:B------:R-:W-:Y:S01]  /*6c00*/  MOV R147, R170 ;  /* 0x000000aa00937202 */ /* 0x000fe20000000f00 */
[----:B------:R-:W-:Y:S01]  /*6c10*/  IMAD.MOV.U32 R146, RZ, RZ, R171 ;  /* 0x000000ffff927224 */ /* 0x000fe200078e00ab */
[----:B------:R-:W-:Y:S01]  /*6c20*/  MOV R171, R95 ;  /* 0x0000005f00ab7202 */ /* 0x000fe20000000f00 */
[----:B------:R-:W-:Y:S01]  /*6c30*/  IMAD.MOV.U32 R170, RZ, RZ, R94 ;  /* 0x000000ffffaa7224 */ /* 0x000fe200078e005e */
[C---:B------:R-:W-:Y:S08]  /*6c40*/  HMMA.16816.F32 R180, R4.reuse, R8, R180 ;  /* 0x0000000804b4723c */ /* 0x040ff000000018b4 */
[----:B------:R-:W-:Y:S01]  /*6c50*/  HMMA.16816.F32 R92, R4, R10, R192 ;  /* 0x0000000a045c723c */ /* 0x000fe200000018c0 */
[----:B------:R-:W2:Y:S01]  /*6c60*/  LDSM.16.MT88.4 R8, [R220+0x2000] ;  /* 0x00200000dc08783b */ /* 0x000ea20000004200 */
[----:B------:R-:W-:Y:S01]  /*6c70*/  FADD.FTZ R3, R167, R3 ;  /* 0x00000003a7037221 */ /* 0x000fe20000010000 */
[----:B------:R-:W-:Y:S01]  /*6c80*/  MOV R167, R145 ;  /* 0x0000009100a77202 */ /* 0x000fe20000000f00 */
[----:B------:R-:W-:-:S02]  /*6c90*/  IMAD.MOV.U32 R163, RZ, RZ, R18 ;  /* 0x000000ffffa37224 */ /* 0x000fc400078e0012 */
[----:B------:R-:W-:Y:S01]  /*6ca0*/  IMAD.MOV.U32 R164, RZ, RZ, R19 ;  /* 0x000000ffffa47224 */ /* 0x000fe200078e0013 */
[----:B------:R-:W-:Y:S01]  /*6cb0*/  MOV R162, R166 ;  /* 0x000000a600a27202 */ /* 0x000fe20000000f00 */
[----:B------:R-:W-:Y:S01]  /*6cc0*/  IMAD.MOV.U32 R137, RZ, RZ, R167 ;  /* 0x000000ffff897224 */ /* 0x000fe200078e00a7 */
[----:B------:R-:W-:Y:S01]  /*6cd0*/  MOV R139, R163 ;  /* 0x000000a3008b7202 */ /* 0x000fe20000000f00 */
[----:B------:R-:W-:Y:S02]  /*6ce0*/  IMAD.MOV.U32 R138, RZ, RZ, R164 ;  /* 0x000000ffff8a7224 */ /* 0x000fe400078e00a4 */
[----:B------:R-:W-:Y:S02]  /*6cf0*/  IMAD.MOV.U32 R163, RZ, RZ, R165 ;  /* 0x000000ffffa37224 */ /* 0x000fe400078e00a5 */
        /* <DEDUP_REMOVED lines=8> */
[----:B------:R-:W-:Y:S01]  /*6d80*/  IMAD.MOV.U32 R145, RZ, RZ, R16 ;  /* 0x000000ffff917224 */ /* 0x000fe200078e0010 */
[----:B------:R-:W-:-:S02]  /*6d90*/  MOV R144, R17 ;  /* 0x0000001100907202 */ /* 0x000fc40000000f00 */
[----:B------:R-:W1:Y:S04]  /*6da0*/  LDSM.16.MT88.4 R16, [R218+0x2000] ;  /* 0x00200000da10783b */ /* 0x000e680000004200 */
[C---:B--2---:R-:W-:Y:S08]  /*6db0*/  HMMA.16816.F32 R116, R4.reuse, R8, R116 ;  /* 0x000000080474723c */ /* 0x044ff00000001874 */
[----:B------:R-:W-:Y:S01]  /*6dc0*/  HMMA.16816.F32 R108, R4, R10, R108 ;  /* 0x0000000a046c723c */ /* 0x000fe2000000186c */
[----:B------:R-:W2:Y:S07]  /*6dd0*/  LDSM.16.MT88.4 R8, [R218+0x8000] ;  /* 0x00800000da08783b */ /* 0x000eae0000004200 */
[----:B------:R-:W-:Y:S01]  /*6de0*/  MOV R153, R12 ;  /* 0x0000000c00997202 */ /* 0x000fe20000000f00 */
[----:B------:R-:W-:Y:S01]  /*6df0*/  IMAD.MOV.U32 R152, RZ, RZ, R13 ;  /* 0x000000ffff987224 */ /* 0x000fe200078e000d */
[----:B------:R-:W-:Y:S01]  /*6e00*/  MOV R60, R15 ;  /* 0x0000000f003c7202 */ /* 0x000fe20000000f00 */
[----:B------:R-:W-:-:S02]  /*6e10*/  IMAD.MOV.U32 R61, RZ, RZ, R14 ;  /* 0x000000ffff3d7224 */ /* 0x000fc400078e000e */
[----:B------:R-:W4:Y:S01]  /*6e20*/  LDSM.16.MT88.4 R12, [R220+0x8000] ;  /* 0x00800000dc0c783b */ /* 0x000f220000004200 */
[C---:B-1----:R-:W-:Y:S08]  /*6e30*/  HMMA.16816.F32 R132, R4.reuse, R16, R96 ;  /* 0x000000100484723c */ /* 0x042ff00000001860 */
[C---:B------:R-:W-:Y:S01]  /*6e40*/  HMMA.16816.F32 R96, R4.reuse, R18, R212 ;  /* 0x000000120460723c */ /* 0x040fe200000018d4 */
[----:B------:R-:W1:Y:S07]  /*6e50*/  LDSM.16.MT88.4 R16, [R217+0x5000] ;  /* 0x00500000d910783b */ /* 0x000e6e0000004200 */
[C---:B--2---:R-:W-:Y:S08]  /*6e60*/  HMMA.16816.F32 R212, R4.reuse, R8, R48 ;  /* 0x0000000804d4723c */ /* 0x044ff00000001830 */
[C---:B------:R-:W-:Y:S01]  /*6e70*/  HMMA.16816.F32 R204, R4.reuse, R10, R36 ;  /* 0x0000000a04cc723c */ /* 0x040fe20000001824 */
[----:B------:R-:W-:Y:S01]  /*6e80*/  IMAD.MOV.U32 R123, RZ, RZ, R219 ;  /* 0x000000ffff7b7224 */ /* 0x000fe200078e00db */
[----:B------:R-:W-:Y:S01]  /*6e90*/  MOV R160, R157 ;  /* 0x0000009d00a07202 */ /* 0x000fe20000000f00 */
[----:B------:R-:W-:Y:S01]  /*6ea0*/  IMAD.MOV.U32 R161, RZ, RZ, R156 ;  /* 0x000000ffffa17224 */ /* 0x000fe200078e009c */
[----:B------:R3:W5:Y:S04]  /*6eb0*/  LDL.LU R219, [R1+0x9c] ;  /* 0x00009c0001db7983 */ /* 0x0007680000300800 */
[----:B----4-:R-:W-:Y:S01]  /*6ec0*/  HMMA.16816.F32 R48, R4, R12, R68 ;  /* 0x0000000c0430723c */ /* 0x010fe20000001844 */
[----:B------:R-:W-:Y:S01]  /*6ed0*/  IMAD.MOV.U32 R155, RZ, RZ, R158 ;  /* 0x000000ffff9b7224 */ /* 0x000fe200078e009e */
[----:B------:R3:W5:Y:S01]  /*6ee0*/  LDL.LU R216, [R1+0x98] ;  /* 0x0000980001d87983 */ /* 0x0007620000300800 */
[----:B------:R-:W-:-:S03]  /*6ef0*/  IMAD.MOV.U32 R154, RZ, RZ, R159 ;  /* 0x000000ffff9a7224 */ /* 0x000fc600078e009f */
[----:B------:R-:W-:Y:S02]  /*6f00*/  LDSM.16.MT88.4 R8, [R217+0xb000] ;  /* 0x00b00000d908783b */ /* 0x000fe40000004200 */
[C---:B------:R-:W-:Y:S02]  /*6f10*/  HMMA.16816.F32 R36, R4.reuse, R14, R56 ;  /* 0x0000000e0424723c */ /* 0x040fe40000001838 */
[----:B------:R-:W2:Y:S01]  /*6f20*/  LDSM.16.MT88.4 R12, [R221+0xb000] ;  /* 0x00b00000dd0c783b */ /* 0x000ea20000004200 */
[--C-:B------:R-:W-:Y:S02]  /*6f30*/  FFMA.FTZ R22, R22, c[0x0][0x2d0], -R0.reuse ;  /* 0x0000b40016167a23 */ /* 0x100fe40000010800 */
[--C-:B------:R-:W-:Y:S02]  /*6f40*/  FFMA.FTZ R21, R21, c[0x0][0x2d0], -R0.reuse ;  /* 0x0000b40015157a23 */ /* 0x100fe40000010800 */
[--C-:B------:R-:W-:Y:S02]  /*6f50*/  FFMA.FTZ R20, R20, c[0x0][0x2d0], -R0.reuse ;  /* 0x0000b40014147a23 */ /* 0x100fe40000010800 */
[----:B------:R-:W-:Y:S01]  /*6f60*/  FFMA.FTZ R27, R27, c[0x0][0x2d0], -R0 ;  /* 0x0000b4001b1b7a23 */ /* 0x000fe20000010800 */
[C---:B-1----:R-:W-:Y:S01]  /*6f70*/  HMMA.16816.F32 R156, R4.reuse, R16, R196 ;  /* 0x00000010049c723c */ /* 0x042fe200000018c4 */
[----:B------:R-:W-:Y:S01]  /*6f80*/  FADD.FTZ R2, R120, R2 ;  /* 0x0000000278027221 */ /* 0x000fe20000010000 */
[----:B------:R-:W-:Y:S01]  /*6f90*/  MOV R62, R122 ;  /* 0x0000007a003e7202 */ /* 0x000fe20000000f00 */
[----:B------:R-:W-:Y:S01]  /*6fa0*/  IMAD.MOV.U32 R63, RZ, RZ, R144 ;  /* 0x000000ffff3f7224 */ /* 0x000fe200078e0090 */
[----:B------:R-:W-:Y:S01]  /*6fb0*/  MOV R130, R89 ;  /* 0x0000005900827202 */ /* 0x000fe20000000f00 */
[----:B------:R-:W-:Y:S01]  /*6fc0*/  IMAD.MOV.U32 R128, RZ, RZ, R91 ;  /* 0x000000ffff807224 */ /* 0x000fe200078e005b */
[----:B------:R-:W-:Y:S02]  /*6fd0*/  LDSM.16.MT88.4 R56, [R221+0x5800] ;  /* 0x00580000dd38783b */ /* 0x000fe40000004200 */
[C---:B--2---:R-:W-:Y:S02]  /*6fe0*/  HMMA.16816.F32 R196, R4.reuse, R14, R52 ;  /* 0x0000000e04c4723c */ /* 0x044fe40000001834 */
[----:B------:R-:W2:Y:S06]  /*6ff0*/  LDL R15, [R1+0x58] ;  /* 0x00005800010f7983 */ /* 0x000eac0000100800 */
[----:B------:R-:W-:Y:S01]  /*7000*/  HMMA.16816.F32 R208, R4, R18, R184 ;  /* 0x0000001204d0723c */ /* 0x000fe200000018b8 */
[----:B------:R-:W1:Y:S01]  /*7010*/  LDSM.16.MT88.4 R16, [R220+0x5000] ;  /* 0x00500000dc10783b */ /* 0x000e620000004200 */
[----:B------:R-:W-:-:S06]  /*7020*/  FADD.FTZ R0, R121, R3 ;  /* 0x0000000379007221 */ /* 0x000fcc0000010000 */
[C---:B------:R-:W-:Y:S08]  /*7030*/  HMMA.16816.F32 R44, R4.reuse, R8, R44 ;  /* 0x00000008042c723c */ /* 0x040ff0000000182c */
[C---:B------:R-:W-:Y:S01]  /*7040*/  HMMA.16816.F32 R188, R4.reuse, R10, R32 ;  /* 0x0000000a04bc723c */ /* 0x040fe20000001820 */
[----:B------:R-:W-:Y:S01]  /*7050*/  IMAD.MOV.U32 R131, RZ, RZ, R88 ;  /* 0x000000ffff837224 */ /* 0x000fe200078e0058 */
[----:B------:R-:W-:Y:S01]  /*7060*/  LDSM.16.MT88.4 R8, [R220+0xb000] ;  /* 0x00b00000dc08783b */ /* 0x000fe20000004200 */
[----:B------:R-:W-:Y:S01]  /*7070*/  IMAD.MOV.U32 R129, RZ, RZ, R90 ;  /* 0x000000ffff817224 */ /* 0x000fe200078e005a */
[----:B------:R-:W-:Y:S01]  /*7080*/  MOV R89, R138 ;  /* 0x0000008a00597202 */ /* 0x000fe20000000f00 */
[----:B------:R-:W-:Y:S01]  /*7090*/  IMAD.MOV.U32 R91, RZ, RZ, R137 ;  /* 0x000000ffff5b7224 */ /* 0x000fe200078e0089 */
[----:B------:R-:W-:Y:S01]  /*70a0*/  MOV R69, R130 ;  /* 0x0000008200457202 */ /* 0x000fe20000000f00 */
[----:B------:R-:W-:Y:S01]  /*70b0*/  LDSM.16.MT88.4 R184, [R217+0x2800] ;  /* 0x00280000d9b8783b */ /* 0x000fe20000004200 */
[C---:B-1----:R-:W-:Y:S08]  /*70c0*/  HMMA.16816.F32 R112, R4.reuse, R16, R112 ;  /* 0x000000100470723c */ /* 0x042ff00000001870 */
[----:B------:R-:W-:Y:S01]  /*70d0*/  HMMA.16816.F32 R104, R4, R18, R104 ;  /* 0x000000120468723c */ /* 0x000fe20000001868 */
[----:B------:R-:W1:Y:S01]  /*70e0*/  LDSM.16.MT88.4 R16, [R221+0x8000] ;  /* 0x00800000dd10783b */ /* 0x000e620000004200 */
[----:B------:R-:W-:-:S04]  /*70f0*/  IMAD.MOV.U32 R3, RZ, RZ, R123 ;  /* 0x000000ffff037224 */ /* 0x000fc800078e007b */
[----:B------:R-:W-:Y:S02]  /*7100*/  FADD.FTZ R3, R3, R2 ;  /* 0x0000000203037221 */ /* 0x000fe40000010000 */
[----:B------:R-:W-:Y:S01]  /*7110*/  IMAD.MOV.U32 R90, RZ, RZ, R136 ;  /* 0x000000ffff5a7224 */ /* 0x000fe200078e0088 */
[C---:B-1----:R-:W-:Y:S08]  /*7120*/  HMMA.16816.F32 R84, R4.reuse, R16, R84 ;  /* 0x000000100454723c */ /* 0x042ff00000001854 */
[----:B------:R-:W-:Y:S01]  /*7130*/  HMMA.16816.F32 R120, R4, R18, R76 ;  /* 0x000000120478723c */ /* 0x000fe2000000184c */
[----:B------:R-:W1:Y:S06]  /*7140*/  LDSM.16.MT88.4 R16, [R218+0xb000] ;  /* 0x00b00000da10783b */ /* 0x000e6c0000004200 */
[----:B------:R-:W-:Y:S01]  /*7150*/  IMAD.MOV.U32 R77, RZ, RZ, R145 ;  /* 0x000000ffff4d7224 */ /* 0x000fe200078e0091 */
[----:B------:R-:W-:Y:S01]  /*7160*/  MOV R78, R146 ;  /* 0x00000092004e7202 */ /* 0x000fe20000000f00 */
[----:B------:R-:W-:-:S02]  /*7170*/  IMAD.MOV.U32 R79, RZ, RZ, R147 ;  /* 0x000000ffff4f7224 */ /* 0x000fc400078e0093 */
[----:B------:R-:W-:Y:S02]  /*7180*/  FADD.FTZ R0, R77, R0 ;  /* 0x000000004d007221 */ /* 0x000fe40000010000 */
[----:B------:R-:W-:Y:S01]  /*7190*/  IMAD.MOV.U32 R88, RZ, RZ, R139 ;  /* 0x000000ffff587224 */ /* 0x000fe200078e008b */
[C---:B------:R-:W-:Y:S01]  /*71a0*/  HMMA.16816.F32 R32, R4.reuse, R12, R64 ;  /* 0x0000000c0420723c */ /* 0x040fe20000001840 */
[----:B------:R-:W-:Y:S01]  /*71b0*/  FADD.FTZ R0, R78, R0 ;  /* 0x000000004e007221 */ /* 0x000fe20000010000 */
[----:B------:R-:W-:Y:S01]  /*71c0*/  MOV R71, R128 ;  /* 0x0000008000477202 */ /* 0x000fe20000000f00 */
[----:B------:R-:W-:Y:S01]  /*71d0*/  FADD.FTZ R3, R79, R3 ;  /* 0x000000034f037221 */ /* 0x000fe20000010000 */
[----:B------:R4:W-:Y:S01]  /*71e0*/  MUFU.EX2 R12, R23 ;  /* 0x00000017000c7308 */ /* 0x0009e20000000800 */
[----:B------:R-:W-:Y:S01]  /*71f0*/  FADD.FTZ R2, R62, R0 ;  /* 0x000000003e027221 */ /* 0x000fe20000010000 */
[----:B------:R-:W3:Y:S01]  /*7200*/  LDSM.16.MT88.4 R136, [R218+0x2800] ;  /* 0x00280000da88783b */ /* 0x000ee20000004200 */
[----:B------:R-:W-:Y:S01]  /*7210*/  FADD.FTZ R0, R63, R3 ;  /* 0x000000033f007221 */ /* 0x000fe20000010000 */
[----:B------:R-:W-:Y:S01]  /*7220*/  MOV R78, R91 ;  /* 0x0000005b004e7202 */ /* 0x000fe20000000f00 */
[----:B------:R-:W-:Y:S01]  /*7230*/  FADD.FTZ R2, R88, R2 ;  /* 0x0000000258027221 */ /* 0x000fe20000010000 */
[----:B------:R-:W-:Y:S01]  /*7240*/  HMMA.16816.F32 R40, R4, R8, R40 ;  /* 0x000000080428723c */ /* 0x000fe20000001828 */
[----:B------:R-:W-:Y:S01]  /*7250*/  FADD.FTZ R3, R89, R0 ;  /* 0x0000000059037221 */ /* 0x000fe20000010000 */
[----:B------:R-:W-:Y:S01]  /*7260*/  LDSM.16.MT88.4 R64, [R220+0x5800] ;  /* 0x00580000dc40783b */ /* 0x000fe20000004200 */
[----:B------:R-:W-:Y:S01]  /*7270*/  IMAD.MOV.U32 R79, RZ, RZ, R90 ;  /* 0x000000ffff4f7224 */ /* 0x000fe200078e005a */
[----:B------:R-:W-:Y:S01]  /*7280*/  MOV R90, R170 ;  /* 0x000000aa005a7202 */ /* 0x000fe20000000f00 */
[----:B------:R-:W-:Y:S01]  /*7290*/  IMAD.MOV.U32 R88, RZ, RZ, R168 ;  /* 0x000000ffff587224 */ /* 0x000fe200078e00a8 */
[----:B------:R-:W-:Y:S01]  /*72a0*/  LDSM.16.MT88.4 R144, [R221+0x2800] ;  /* 0x00280000dd90783b */ /* 0x000fe20000004200 */
[----:B------:R-:W-:-:S02]  /*72b0*/  IMAD.MOV.U32 R89, RZ, RZ, R169 ;  /* 0x000000ffff597224 */ /* 0x000fc400078e00a9 */
[----:B------:R-:W-:Y:S01]  /*72c0*/  IMAD.MOV.U32 R91, RZ, RZ, R171 ;  /* 0x000000ffff5b7224 */ /* 0x000fe200078e00ab */
[----:B------:R-:W-:Y:S01]  /*72d0*/  HMMA.16816.F32 R28, R4, R10, R28 ;  /* 0x0000000a041c723c */ /* 0x000fe2000000181c */
[----:B------:R3:W-:Y:S01]  /*72e0*/  MUFU.EX2 R11, R24 ;  /* 0x00000018000b7308 */ /* 0x0007e20000000800 */
[----:B----4-:R-:W-:-:S06]  /*72f0*/  IMAD.MOV.U32 R23, RZ, RZ, R90 ;  /* 0x000000ffff177224 */ /* 0x010fcc00078e005a */
[C---:B-1----:R-:W-:Y:S08]  /*7300*/  HMMA.16816.F32 R200, R4.reuse, R16, R80 ;  /* 0x0000001004c8723c */ /* 0x042ff00000001850 */
[----:B------:R-:W-:Y:S01]  /*7310*/  HMMA.16816.F32 R124, R4, R18, R72 ;  /* 0x00000012047c723c */ /* 0x000fe20000001848 */
[----:B------:R1:W-:Y:S01]  /*7320*/  MUFU.EX2 R5, R22 ;  /* 0x0000001600057308 */ /* 0x0003e20000000800 */
[----:B------:R-:W-:Y:S01]  /*7330*/  MOV R82, R155 ;  /* 0x0000009b00527202 */ /* 0x000fe20000000f00 */
[----:B------:R-:W-:Y:S01]  /*7340*/  IMAD.MOV.U32 R83, RZ, RZ, R154 ;  /* 0x000000ffff537224 */ /* 0x000fe200078e009a */
[----:B------:R-:W-:Y:S01]  /*7350*/  MOV R17, R152 ;  /* 0x0000009800117202 */ /* 0x000fe20000000f00 */
[----:B------:R-:W-:Y:S01]  /*7360*/  IMAD.MOV.U32 R16, RZ, RZ, R153 ;  /* 0x000000ffff107224 */ /* 0x000fe200078e0099 */
[----:B------:R-:W-:Y:S01]  /*7370*/  LDSM.16.MT88.4 R72, [R217+0x8800] ;  /* 0x00880000d948783b */ /* 0x000fe20000004200 */
[----:B---3--:R-:W-:Y:S01]  /*7380*/  IMAD.MOV.U32 R24, RZ, RZ, R88 ;  /* 0x000000ffff187224 */ /* 0x008fe200078e0058 */
[----:B------:R-:W-:-:S02]  /*7390*/  MOV R4, R89 ;  /* 0x0000005900047202 */ /* 0x000fc40000000f00 */
[----:B------:R-:W3:Y:S01]  /*73a0*/  LDSM.16.MT88.4 R152, [R220+0x2800] ;  /* 0x00280000dc98783b */ /* 0x000ee20000004200 */
[----:B------:R4:W-:Y:S01]  /*73b0*/  MUFU.EX2 R9, R26 ;  /* 0x0000001a00097308 */ /* 0x0009e20000000800 */
[----:B------:R-:W-:Y:S01]  /*73c0*/  IMAD.MOV.U32 R62, RZ, RZ, R162 ;  /* 0x000000ffff3e7224 */ /* 0x000fe200078e00a2 */
[----:B------:R-:W-:Y:S01]  /*73d0*/  MOV R63, R163 ;  /* 0x000000a3003f7202 */ /* 0x000fe20000000f00 */
[----:B------:R-:W-:-:S05]  /*73e0*/  IMAD.MOV.U32 R68, RZ, RZ, R131 ;  /* 0x000000ffff447224 */ /* 0x000fca00078e0083 */
[----:B------:R-:W-:Y:S01]  /*73f0*/  MUFU.EX2 R8, R20 ;  /* 0x0000001400087308 */ /* 0x000fe20000000800 */
[----:B-1----:R-:W-:Y:S01]  /*7400*/  MOV R22, R91 ;  /* 0x0000005b00167202 */ /* 0x002fe20000000f00 */
[----:B------:R-:W-:Y:S01]  /*7410*/  IMAD.MOV.U32 R70, RZ, RZ, R129 ;  /* 0x000000ffff467224 */ /* 0x000fe200078e0081 */
[----:B------:R-:W1:Y:S01]  /*7420*/  LDSM.16.MT88.4 R88, [R221+0x8800] ;  /* 0x00880000dd58783b */ /* 0x000e620000004200 */
[----:B------:R-:W-:Y:S01]  /*7430*/  FADD.FTZ R3, R23, R3 ;  /* 0x0000000317037221 */ /* 0x000fe20000010000 */
[----:B------:R-:W-:Y:S02]  /*7440*/  MOV R14, R79 ;  /* 0x0000004f000e7202 */ /* 0x000fe40000000f00 */
[----:B------:R-:W-:Y:S01]  /*7450*/  LDSM.16.MT88.4 R168, [R218+0x5800] ;  /* 0x00580000daa8783b */ /* 0x000fe20000004200 */
[----:B------:R4:W3:Y:S01]  /*7460*/  MUFU.EX2 R10, R25 ;  /* 0x00000019000a7308 */ /* 0x0008e20000000800 */
[----:B------:R-:W-:-:S07]  /*7470*/  FADD.FTZ R0, R22, R2 ;  /* 0x0000000216007221 */ /* 0x000fce0000010000 */
[----:B------:R-:W3:Y:S08]  /*7480*/  MUFU.EX2 R7, R21 ;  /* 0x0000001500077308 */ /* 0x000ef00000000800 */
[----:B------:R-:W1:Y:S01]  /*7490*/  MUFU.EX2 R6, R27 ;  /* 0x0000001b00067308 */ /* 0x000e620000000800 */
[----:B----4-:R-:W-:Y:S01]  /*74a0*/  IMAD.MOV.U32 R26, RZ, RZ, R62 ;  /* 0x000000ffff1a7224 */ /* 0x010fe200078e003e */
[----:B------:R-:W-:Y:S01]  /*74b0*/  MOV R25, R63 ;  /* 0x0000003f00197202 */ /* 0x000fe20000000f00 */
[----:B------:R-:W-:-:S02]  /*74c0*/  FADD.FTZ R3, R24, R3 ;  /* 0x0000000318037221 */ /* 0x000fc40000010000 */
[----:B------:R-:W-:Y:S02]  /*74d0*/  FADD.FTZ R4, R4, R0 ;  /* 0x0000000004047221 */ /* 0x000fe40000010000 */
[----:B------:R-:W-:Y:S01]  /*74e0*/  FADD.FTZ R3, R26, R3 ;  /* 0x000000031a037221 */ /* 0x000fe20000010000 */
[----:B---3--:R-:W-:Y:S01]  /*74f0*/  F2FP.PACK_AB R128, R10, R9 ;  /* 0x000000090a80723e */ /* 0x008fe200000000ff */
[----:B------:R-:W-:Y:S01]  /*7500*/  IMAD.MOV.U32 R80, RZ, RZ, R161 ;  /* 0x000000ffff507224 */ /* 0x000fe200078e00a1 */
[----:B------:R-:W-:Y:S01]  /*7510*/  F2FP.PACK_AB R129, R7, R5 ;  /* 0x000000050781723e */ /* 0x000fe200000000ff */
[----:B------:R-:W-:Y:S01]  /*7520*/  FADD.FTZ R3, R175, R3 ;  /* 0x00000003af037221 */ /* 0x000fe20000010000 */
[----:B------:R-:W-:Y:S01]  /*7530*/  F2FP.PACK_AB R130, R12, R11 ;  /* 0x0000000b0c82723e */ /* 0x000fe200000000ff */
[----:B------:R-:W-:Y:S01]  /*7540*/  IMAD.MOV.U32 R81, RZ, RZ, R160 ;  /* 0x000000ffff517224 */ /* 0x000fe200078e00a0 */
[----:B------:R-:W-:Y:S02]  /*7550*/  MOV R19, R60 ;  /* 0x0000003c00137202 */ /* 0x000fe40000000f00 */
[----:B-1----:R-:W-:Y:S01]  /*7560*/  F2FP.PACK_AB R131, R6, R8 ;  /* 0x000000080683723e */ /* 0x002fe200000000ff */
[----:B------:R-:W-:Y:S01]  /*7570*/  IMAD.MOV.U32 R18, RZ, RZ, R61 ;  /* 0x000000ffff127224 */ /* 0x000fe200078e003d */
[----:B------:R-:W-:Y:S01]  /*7580*/  LDSM.16.MT88.4 R160, [R217+0x5800] ;  /* 0x00580000d9a0783b */ /* 0x000fe20000004200 */
[----:B------:R-:W-:-:S04]  /*7590*/  FADD.FTZ R3, R176, R3 ;  /* 0x00000003b0037221 */ /* 0x000fc80000010000 */
[C---:B------:R-:W-:Y:S08]  /*75a0*/  HMMA.16816.F32 R132, R128.reuse, R136, R132 ;  /* 0x000000888084723c */ /* 0x040ff00000001884 */
[C---:B------:R-:W-:Y:S08]  /*75b0*/  HMMA.16816.F32 R148, R128.reuse, R152, R148 ;  /* 0x000000988094723c */ /* 0x040ff00000001894 */
[C---:B------:R-:W-:Y:S01]  /*75c0*/  HMMA.16816.F32 R60, R128.reuse, R64, R112 ;  /* 0x00000040803c723c */ /* 0x040fe20000001870 */
[----:B------:R-:W1:Y:S07]  /*75d0*/  LDSM.16.MT88.4 R112, [R218+0xb800] ;  /* 0x00b80000da70783b */ /* 0x000e6e0000004200 */
[C---:B------:R-:W-:Y:S08]  /*75e0*/  HMMA.16816.F32 R84, R128.reuse, R88, R84 ;  /* 0x000000588054723c */ /* 0x040ff00000001854 */
[C---:B------:R-:W-:Y:S01]  /*75f0*/  HMMA.16816.F32 R136, R128.reuse, R138, R96 ;  /* 0x0000008a8088723c */ /* 0x040fe20000001860 */
[----:B------:R-:W-:Y:S07]  /*7600*/  LDSM.16.MT88.4 R96, [R220+0x8800] ;  /* 0x00880000dc60783b */ /* 0x000fee0000004200 */
[C---:B------:R-:W-:Y:S01]  /*7610*/  HMMA.16816.F32 R152, R128.reuse, R154, R80 ;  /* 0x0000009a8098723c */ /* 0x040fe20000001850 */
[----:B------:R-:W3:Y:S07]  /*7620*/  LDSM.16.MT88.4 R80, [R218+0x8800] ;  /* 0x00880000da50783b */ /* 0x000eee0000004200 */
[C---:B------:R-:W-:Y:S01]  /*7630*/  HMMA.16816.F32 R64, R128.reuse, R66, R104 ;  /* 0x000000428040723c */ /* 0x040fe20000001868 */
[----:B------:R-:W4:Y:S07]  /*7640*/  LDSM.16.MT88.4 R104, [R217+0xb800] ;  /* 0x00b80000d968783b */ /* 0x000f2e0000004200 */
        /* <DEDUP_REMOVED lines=8> */
[----:B------:R-:W-:Y:S01]  /*76d0*/  FADD.FTZ R2, R177, R2 ;  /* 0x00000002b1027221 */ /* 0x000fe20000010000 */
[C---:B------:R-:W-:Y:S01]  /*76e0*/  HMMA.16816.F32 R88, R128.reuse, R90, R120 ;  /* 0x0000005a8058723c */ /* 0x040fe20000001878 */
[----:B------:R-:W-:Y:S01]  /*76f0*/  IMAD.HI R4, R0, 0x2aaaaaab, RZ ;  /* 0x2aaaaaab00047827 */ /* 0x000fe200078e02ff */
[----:B------:R-:W2:Y:S03]  /*7700*/  LDSM.16.MT88.4 R120, [R221+0xb800] ;  /* 0x00b80000dd78783b */ /* 0x000ea60000004200 */
[----:B------:R-:W-:Y:S02]  /*7710*/  FADD.FTZ R0, R252, R3 ;  /* 0x00000003fc007221 */ /* 0x000fe40000010000 */
[----:B------:R-:W-:Y:S01]  /*7720*/  FADD.FTZ R2, R178, R2 ;  /* 0x00000002b2027221 */ /* 0x000fe20000010000 */
[----:B------:R-:W-:Y:S01]  /*7730*/  HMMA.16816.F32 R72, R128, R74, R16 ;  /* 0x0000004a8048723c */ /* 0x000fe20000001810 */
[----:B------:R-:W1:Y:S01]  /*7740*/  LDSM.16.MT88.4 R16, [R220+0xb800] ;  /* 0x00b80000dc10783b */ /* 0x000e620000004200 */
[----:B------:R-:W-:-:S02]  /*7750*/  FADD.FTZ R0, R179, R0 ;  /* 0x00000000b3007221 */ /* 0x000fc40000010000 */
[----:B------:R-:W-:Y:S02]  /*7760*/  FADD.FTZ R2, R14, R2 ;  /* 0x000000020e027221 */ /* 0x000fe40000010000 */
[----:B------:R-:W-:Y:S02]  /*7770*/  FADD.FTZ R0, R5, R0 ;  /* 0x0000000005007221 */ /* 0x000fe40000010000 */
[----:B------:R-:W-:Y:S01]  /*7780*/  FADD.FTZ R2, R9, R2 ;  /* 0x0000000209027221 */ /* 0x000fe20000010000 */
[----:B------:R-:W-:Y:S01]  /*7790*/  SHF.R.U32.HI R3, RZ, 0x1f, R4 ;  /* 0x0000001fff037819 */ /* 0x000fe20000011604 */
[----:B------:R-:W-:Y:S02]  /*77a0*/  FADD.FTZ R0, R7, R0 ;  /* 0x0000000007007221 */ /* 0x000fe40000010000 */
[----:B------:R-:W-:Y:S01]  /*77b0*/  FADD.FTZ R2, R10, R2 ;  /* 0x000000020a027221 */ /* 0x000fe20000010000 */
[----:B------:R-:W-:Y:S01]  /*77c0*/  LEA.HI.SX32 R3, R4, R3, 0x1c ;  /* 0x0000000304037211 */ /* 0x000fe200078fe2ff */
[----:B------:R-:W-:-:S02]  /*77d0*/  FADD.FTZ R0, R8, R0 ;  /* 0x0000000008007221 */ /* 0x000fc40000010000 */
[----:B------:R-:W-:Y:S01]  /*77e0*/  FADD.FTZ R2, R11, R2 ;  /* 0x000000020b027221 */ /* 0x000fe20000010000 */
[----:B------:R-:W-:Y:S01]  /*77f0*/  IMNMX R3, RZ, R3, !PT ;  /* 0x00000003ff037217 */ /* 0x000fe20007800200 */
[----:B------:R-:W-:Y:S02]  /*7800*/  FADD.FTZ R0, R6, R0 ;  /* 0x0000000006007221 */ /* 0x000fe40000010000 */
[----:B------:R-:W-:Y:S02]  /*7810*/  FADD.FTZ R2, R12, R2 ;  /* 0x000000020c027221 */ /* 0x000fe40000010000 */
[----:B------:R-:W-:Y:S01]  /*7820*/  IMAD.MOV.U32 R13, RZ, RZ, R78 ;  /* 0x000000ffff0d7224 */ /* 0x000fe200078e004e */
[----:B------:R1:W-:Y:S04]  /*7830*/  STL [R1+0x10], R3 ;  /* 0x0000100301007387 */ /* 0x0003e80000100800 */
[----:B------:R1:W-:Y:S01]  /*7840*/  STL [R1+0x8], R0 ;  /* 0x0000080001007387 */ /* 0x0003e20000100800 */
[----:B------:R-:W-:-:S03]  /*7850*/  IADD3 R252, R13, -0x2, RZ ;  /* 0xfffffffe0dfc7810 */ /* 0x000fc60007ffe0ff */
[----:B------:R1:W-:Y:S01]  /*7860*/  STL [R1+0x4], R2 ;  /* 0x0000040201007387 */ /* 0x0003e20000100800 */
[----:B------:R-:W-:Y:S01]  /*7870*/  ISETP.GE.AND P0, PT, R252, R3, PT ;  /* 0x00000003fc00720c */ /* 0x000fe20003f06270 */
        /* <DEDUP_REMOVED lines=23> */
[----:B------:R-:W2:Y:S01]  /*79f0*/  LDL R13, [R1+0x8c] ;  /* 0x00008c00010d7983 */ /* 0x000ea20000100800 */
[----:B------:R-:W-:Y:S01]  /*7a00*/  IMAD.MOV.U32 R176, RZ, RZ, R172 ;  /* 0x000000ffffb07224 */ /* 0x000fe200078e00ac */
[----:B------:R-:W-:-:S02]  /*7a10*/  MOV R175, R173 ;  /* 0x000000ad00af7202 */ /* 0x000fc40000000f00 */
[----:B------:R-:W-:Y:S01]  /*7a20*/  MOV R201, R252 ;  /* 0x000000fc00c97202 */ /* 0x000fe20000000f00 */
[----:B--2---:R-:W-:-:S05]  /*7a30*/  IMAD.IADD R0, R13, 0x1, R15 ;  /* 0x000000010d007824 */ /* 0x004fca00078e020f */
[----:B------:R1:W-:Y:S02]  /*7a40*/  STL [R1+0xc], R0 ;  /* 0x00000c0001007387 */ /* 0x0003e40000100800 */
[----:B-1----:R-:W-:-:S05]  /*7a50*/  @P2 IMAD.HI.U32 R0, R0, c[0x0][0x2c8], RZ ;  /* 0x0000b20000002a27 */ /* 0x002fca00078e00ff */
[----:B------:R-:W-:-:S05]  /*7a60*/  @P2 SHF.R.U32.HI R0, RZ, c[0x0][0x2cc], R0 ;  /* 0x0000b300ff002a19 */ /* 0x000fca0000011600 */
[----:B------:R1:W-:Y:S02]  /*7a70*/  @P2 STL [R1+0x14], R0 ;  /* 0x0000140001002387 */ /* 0x0003e40000100800 */
.L_x_2747:
        /* <DEDUP_REMOVED lines=11> */
[----:B------:R-:W-:Y:S02]  /*7b30*/  @P0 IADD3 R0, R3, R0, RZ ;  /* 0x0000000003000210 */ /* 0x000fe40007ffe0ff */
[----:B------:R-:W1:Y:S03]  /*7b40*/  LDSM.16.M88.4 R8, [R216] ;  /* 0x00000000d808783b */ /* 0x000e660000000200 */
[----:B------:R-:W-:Y:S03]  /*7b50*/  @P0 IMAD R0, R0, 0x60, RZ ;  /* 0x0000006000000824 */ /* 0x000fe600078e02ff */
[----:B------:R-:W2:Y:S06]  /*7b60*/  LDSM.16.M88.4 R16, [R216+0x800] ;  /* 0x00080000d810783b */ /* 0x000eac0000000200 */
[----:B------:R-:W3:Y:S06]  /*7b70*/  LDL R174, [R1+0x30] ;  /* 0x0000300001ae7983 */ /* 0x000eec0000100800 */
[----:B------:R-:W4:Y:S06]  /*7b80*/  LDL.64 R172, [R1+0x28] ;  /* 0x0000280001ac7983 */ /* 0x000f2c0000100a00 */
[----:B------:R-:W2:Y:S06]  /*7b90*/  LDSM.16.M88.4 R24, [R216+0x1000] ;  /* 0x00100000d818783b */ /* 0x000eac0000000200 */
[----:B------:R2:W-:Y:S06]  /*7ba0*/  STL [R1+0x98], R220 ;  /* 0x000098dc01007387 */ /* 0x0005ec0000100800 */
[----:B------:R-:W2:Y:S01]  /*7bb0*/  LDSM.16.M88.4 R32, [R216+0x1800] ;  /* 0x00180000d820783b */ /* 0x000ea20000000200 */
[C---:B-1----:R-:W-:Y:S05]  /*7bc0*/  HMMA.16816.F32 R4, R48.reuse, R8, RZ ;  /* 0x000000083004723c */ /* 0x042fea00000018ff */
[----:B------:R-:W1:Y:S03]  /*7bd0*/  LDSM.16.M88.4 R40, [R216+0x2000] ;  /* 0x00200000d828783b */ /* 0x000e660000000200 */
[C---:B------:R-:W-:Y:S03]  /*7be0*/  HMMA.16816.F32 R8, R48.reuse, R10, RZ ;  /* 0x0000000a3008723c */ /* 0x040fe600000018ff */
[----:B------:R-:W1:Y:S06]  /*7bf0*/  LDSM.16.M88.4 R188, [R216+0x2800] ;  /* 0x00280000d8bc783b */ /* 0x000e6c0000000200 */
[----:B--2---:R-:W2:Y:S01]  /*7c00*/  LDL R220, [R1] ;  /* 0x0000000001dc7983 */ /* 0x004ea20000100800 */
[C---:B------:R-:W-:Y:S05]  /*7c10*/  HMMA.16816.F32 R12, R48.reuse, R16, RZ ;  /* 0x00000010300c723c */ /* 0x040fea00000018ff */
[----:B------:R-:W-:Y:S03]  /*7c20*/  LDSM.16.M88.4 R192, [R227] ;  /* 0x00000000e3c0783b */ /* 0x000fe60000000200 */
[C---:B------:R-:W-:Y:S03]  /*7c30*/  HMMA.16816.F32 R16, R48.reuse, R18, RZ ;  /* 0x000000123010723c */ /* 0x040fe600000018ff */
[----:B------:R-:W2:Y:S05]  /*7c40*/  LDL R177, [R1+0x14] ;  /* 0x0000140001b17983 */ /* 0x000eaa0000100800 */
[C---:B------:R-:W-:Y:S08]  /*7c50*/  HMMA.16816.F32 R20, R48.reuse, R24, RZ ;  /* 0x000000183014723c */ /* 0x040ff000000018ff */
        /* <DEDUP_REMOVED lines=16> */
[----:B------:R-:W1:Y:S03]  /*7d60*/  LDSM.16.M88.4 R192, [R248] ;  /* 0x00000000f8c0783b */ /* 0x000e660000000200 */
[----:B---3--:R-:W-:Y:S03]  /*7d70*/  @P0 MOV R179, R174 ;  /* 0x000000ae00b30202 */ /* 0x008fe60000000f00 */
[----:B------:R-:W3:Y:S01]  /*7d80*/  LDL R174, [R1+0x54] ;  /* 0x0000540001ae7983 */ /* 0x000ee20000100800 */
[C---:B-1----:R-:W-:Y:S04]  /*7d90*/  HMMA.16816.F32 R28, R188.reuse, R192, R28 ;  /* 0x000000c0bc1c723c */ /* 0x042fe8000000181c */
[----:B----4-:R-:W-:Y:S04]  /*7da0*/  @P0 IMAD.MOV.U32 R178, RZ, RZ, R172 ;  /* 0x000000ffffb20224 */ /* 0x010fe800078e00ac */
[----:B------:R-:W-:Y:S01]  /*7db0*/  @P0 IMAD.WIDE.U32 R178, R2, 0x60, R178 ;  /* 0x0000006002b20825 */ /* 0x000fe200078e00b2 */
[C---:B------:R-:W-:Y:S01]  /*7dc0*/  HMMA.16816.F32 R32, R188.reuse, R194, R32 ;  /* 0x000000c2bc20723c */ /* 0x040fe20000001820 */
[----:B------:R-:W1:Y:S02]  /*7dd0*/  LDSM.16.M88.4 R192, [R247] ;  /* 0x00000000f7c0783b */ /* 0x000e640000000200 */
[----:B------:R-:W-:Y:S01]  /*7de0*/  @P0 IMAD.SHL.U32 R172, R178, 0x2, RZ ;  /* 0x00000002b2ac0824 */ /* 0x000fe200078e00ff */
[----:B------:R-:W-:Y:S04]  /*7df0*/  @P0 IADD3 R0, R179, R0, RZ ;  /* 0x00000000b3000210 */ /* 0x000fe80007ffe0ff */
[----:B------:R-:W-:Y:S04]  /*7e00*/  @P0 IADD3 R2, P1, R172, c[0x0][0x1f8], RZ ;  /* 0x00007e00ac020a10 */ /* 0x000fe80007f3e0ff */
        /* <DEDUP_REMOVED lines=9> */
[----:B------:R-:W1:Y:S06]  /*7ea0*/  LDSM.16.M88.4 R192, [R246] ;  /* 0x00000000f6c0783b */ /* 0x000e6c0000000200 */
[----:B------:R-:W-:Y:S01]  /*7eb0*/  @!PT LDS RZ, [RZ] ;  /* 0x00000000fffff984 */ /* 0x000fe20000000800 */
[----:B------:R-:W-:Y:S01]  /*7ec0*/  @!PT LDS RZ, [RZ] ;  /* 0x00000000fffff984 */ /* 0x000fe20000000800 */
[----:B------:R-:W-:Y:S01]  /*7ed0*/  @!PT LDS RZ, [RZ] ;  /* 0x00000000fffff984 */ /* 0x000fe20000000800 */
[----:B------:R2:W-:Y:S06]  /*7ee0*/  @P0 LDGSTS.E.BYPASS.LTC128B.128 [R251+0x100], [R2.64], !P4 ;  /* 0x0010000002fb0fae */ /* 0x0005ec000e101d48 */
[----:B------:R4:W-:Y:S02]  /*7ef0*/  @P0 LDGSTS.E.BYPASS.LTC128B.128 [R251+0x3100], [R178.64], !P3 ;  /* 0x03100000b2fb0fae */ /* 0x0009e4000d901d48 */
[----:B----4-:R-:W-:Y:S01]  /*7f00*/  @P0 IADD3 R178, P2, R172, 0x100, RZ ;  /* 0x00000100acb20810 */ /* 0x010fe20007f5e0ff */
[C---:B-1----:R-:W-:Y:S03]  /*7f10*/  HMMA.16816.F32 R44, R188.reuse, R192, R44 ;  /* 0x000000c0bc2c723c */ /* 0x042fe6000000182c */
[----:B------:R-:W-:Y:S04]  /*7f20*/  @P0 IADD3 R178, P1, R178, c[0x0][0x1f8], RZ ;  /* 0x00007e00b2b20a10 */ /* 0x000fe80007f3e0ff */
[--C-:B------:R-:W-:Y:S01]  /*7f30*/  @P0 IADD3.X R179, RZ, c[0x0][0x1fc], R0.reuse, P1, P2 ;  /* 0x00007f00ffb30a10 */ /* 0x100fe20000fe4400 */
[----:B------:R-:W-:Y:S04]  /*7f40*/  HMMA.16816.F32 R48, R188, R194, R48 ;  /* 0x000000c2bc30723c */ /* 0x000fe80000001830 */
[----:B------:R-:W-:Y:S01]  /*7f50*/  @P0 IADD3 R172, P2, R172, 0x180, RZ ;  /* 0x00000180acac0810 */ /* 0x000fe20007f5e0ff */
[----:B------:R1:W-:Y:S03]  /*7f60*/  @P0 LDGSTS.E.BYPASS.LTC128B.128 [R251+0x6100], [R178.64], !P6 ;  /* 0x06100000b2fb0fae */ /* 0x0003e6000f101d48 */
[----:B------:R-:W-:Y:S04]  /*7f70*/  @P0 IADD3 R172, P1, R172, c[0x0][0x1f8], RZ ;  /* 0x00007e00acac0a10 */ /* 0x000fe80007f3e0ff */
[----:B------:R-:W-:Y:S01]  /*7f80*/  @P0 IADD3.X R173, RZ, c[0x0][0x1fc], R0, P1, P2 ;  /* 0x00007f00ffad0a10 */ /* 0x000fe20000fe4400 */
[----:B------:R-:W-:Y:S04]  /*7f90*/  @P0 IMAD.MOV.U32 R0, RZ, RZ, c[0x0][0x208] ;  /* 0x00008200ff000624 */ /* 0x000fe800078e00ff */
[----:B------:R4:W-:Y:S02]  /*7fa0*/  @P0 LDGSTS.E.BYPASS.LTC128B.128 [R251+0x9100], [R172.64], !P5 ;  /* 0x09100000acfb0fae */ /* 0x0009e4000e901d48 */
[C---:B----4-:R-:W-:Y:S01]  /*7fb0*/  @P0 IMAD.SHL.U32 R172, R0.reuse, 0x40, RZ ;  /* 0x0000004000ac0824 */ /* 0x050fe200078e00ff */
[----:B------:R-:W-:Y:S04]  /*7fc0*/  @P0 MOV R173, 0x6 ;  /* 0x0000000600ad0802 */ /* 0x000fe80000000f00 */
[----:B------:R-:W-:Y:S02]  /*7fd0*/  @P0 SHF.L.U64.HI R0, R0, R173, c[0x0][0x20c] ;  /* 0x0000830000000619 */ /* 0x000fe400000102ad */
[----:B--2---:R-:W-:Y:S04]  /*7fe0*/  @P0 IADD3 R2, P1, R2, R172, RZ ;  /* 0x000000ac02020210 */ /* 0x004fe80007f3e0ff */
[----:B------:R-:W-:Y:S02]  /*7ff0*/  @P0 IADD3.X R3, R3, R0, RZ, P1, !PT ;  /* 0x0000000003030210 */ /* 0x000fe40000ffe4ff */
[----:B------:R-:W-:Y:S03]  /*8000*/  @P0 IADD3 R172, P1, R172, R2, RZ ;  /* 0x00000002acac0210 */ /* 0x000fe60007f3e0ff */
[----:B------:R2:W-:Y:S02]  /*8010*/  @P0 LDGSTS.E.BYPASS.LTC128B.128 [R251+0x1100], [R2.64], !P4 ;  /* 0x0110000002fb0fae */ /* 0x0005e4000e101d48 */
[----:B------:R-:W-:Y:S01]  /*8020*/  @P0 IMAD.X R173, R0, 0x1, R3, P1 ;  /* 0x0000000100ad0824 */ /* 0x000fe200008e0603 */
[----:B------:R-:W-:Y:S03]  /*8030*/  ISETP.NE.AND P1, PT, R196, 0x1, PT ;  /* 0x00000001c400780c */ /* 0x000fe60003f25270 */
[----:B------:R2:W-:Y:S06]  /*8040*/  @P0 LDGSTS.E.BYPASS.LTC128B.128 [R251+0x4100], [R2.64+0x80], !P3 ;  /* 0x0410008002fb0fae */ /* 0x0005ec000d901d48 */
[----:B------:R2:W-:Y:S06]  /*8050*/  @P0 LDGSTS.E.BYPASS.LTC128B.128 [R251+0x7100], [R2.64+0x100], !P6 ;  /* 0x0710010002fb0fae */ /* 0x0005ec000f101d48 */
[----:B------:R2:W-:Y:S06]  /*8060*/  @P0 LDGSTS.E.BYPASS.LTC128B.128 [R251+0xa100], [R2.64+0x180], !P5 ;  /* 0x0a10018002fb0fae */ /* 0x0005ec000e901d48 */
[----:B------:R4:W-:Y:S06]  /*8070*/  @P0 LDGSTS.E.BYPASS.LTC128B.128 [R251+0x2100], [R172.64], !P4 ;  /* 0x02100000acfb0fae */ /* 0x0009ec000e101d48 */
[----:B------:R4:W-:Y:S06]  /*8080*/  @P0 LDGSTS.E.BYPASS.LTC128B.128 [R251+0x5100], [R172.64+0x80], !P3 ;  /* 0x05100080acfb0fae */ /* 0x0009ec000d901d48 */
[----:B------:R4:W-:Y:S06]  /*8090*/  @P0 LDGSTS.E.BYPASS.LTC128B.128 [R251+0x8100], [R172.64+0x100], !P6 ;  /* 0x08100100acfb0fae */ /* 0x0009ec000f101d48 */
[----:B------:R4:W-:Y:S06]  /*80a0*/  @P0 LDGSTS.E.BYPASS.LTC128B.128 [R251+0xb100], [R172.64+0x180], !P5 ;  /* 0x0b100180acfb0fae */ /* 0x0009ec000e901d48 */
[----:B------:R-:W-:Y:S06]  /*80b0*/  LDSM.16.M88.4 R188, [R226] ;  /* 0x00000000e2bc783b */ /* 0x000fec0000000200 */
[----:B------:R-:W1:Y:S06]  /*80c0*/  LDSM.16.M88.4 R192, [R222] ;  /* 0x00000000dec0783b */ /* 0x000e6c0000000200 */
[----:B------:R-:W0:Y:S06]  /*80d0*/  LDGDEPBAR ;  /* 0x00000000000079af */ /* 0x000e2c0000000000 */
[----:B------:R1:W2:Y:S02]  /*80e0*/  LDL R0, [R1+0xc] ;  /* 0x00000c0001007983 */ /* 0x0002a40000100800 */
        /* <DEDUP_REMOVED lines=17> */
[----:B------:R-:W-:Y:S06]  /*8200*/  LDSM.16.M88.4 R188, [R225] ;  /* 0x00000000e1bc783b */ /* 0x000fec0000000200 */
[----:B------:R-:W1:Y:S01]  /*8210*/  LDSM.16.M88.4 R192, [R219] ;  /* 0x00000000dbc0783b */ /* 0x000e620000000200 */
[----:B--2---:R-:W-:Y:S05]  /*8220*/  @P1 MOV R0, R177 ;  /* 0x000000b100001202 */ /* 0x004fea0000000f00 */
[----:B------:R-:W2:Y:S06]  /*8230*/  SHFL.IDX PT, R2, R0, RZ, 0x1c1f ;  /* 0x001c1fff00027589 */ /* 0x000eac00000e0000 */
[----:B------:R2:W3:Y:S01]  /*8240*/  SHFL.IDX PT, R3, R0, 0x1, 0x1c1f ;  /* 0x003c1f0000037f89 */ /* 0x0004e200000e0000 */
[C---:B-1----:R-:W-:Y:S03]  /*8250*/  HMMA.16816.F32 R4, R188.reuse, R192, R4 ;  /* 0x000000c0bc04723c */ /* 0x042fe60000001804 */
[----:B--2---:R-:W-:Y:S05]  /*8260*/  IMAD R0, R201, -0x60, RZ ;  /* 0xffffffa0c9007824 */ /* 0x004fea00078e02ff */
[C---:B------:R-:W-:Y:S01]  /*8270*/  HMMA.16816.F32 R8, R188.reuse, R194, R8 ;  /* 0x000000c2bc08723c */ /* 0x040fe20000001808 */
[----:B------:R-:W1:Y:S03]  /*8280*/  LDSM.16.M88.4 R192, [R219+0x800] ;  /* 0x00080000dbc0783b */ /* 0x000e660000000200 */
[----:B---3--:R-:W-:Y:S04]  /*8290*/  IADD3 R0, -R174, 0x1, R0 ;  /* 0x00000001ae007810 */ /* 0x008fe80007ffe100 */
[----:B------:R-:W-:Y:S04]  /*82a0*/  IADD3 R0, R0, c[0x0][0x1d0], RZ ;  /* 0x0000740000007a10 */ /* 0x000fe80007ffe0ff */
[----:B------:R-:W-:Y:S05]  /*82b0*/  IADD3 R0, R0, -c[0x0][0x168], RZ ;  /* 0x80005a0000007a10 */ /* 0x000fea0007ffe0ff */
[C---:B------:R-:W-:Y:S01]  /*82c0*/  IMAD.IADD R2, R0.reuse, 0x1, R2 ;  /* 0x0000000100027824 */ /* 0x040fe200078e0202 */
[----:B------:R-:W-:Y:S04]  /*82d0*/  IADD3 R0, R0, R3, RZ ;  /* 0x0000000300007210 */ /* 0x000fe80007ffe0ff */
[----:B------:R-:W-:Y:S02]  /*82e0*/  ISETP.GT.AND P1, PT, R0, RZ, PT ;  /* 0x000000ff0000720c */ /* 0x000fe40003f24270 */
[C---:B------:R-:W-:Y:S02]  /*82f0*/  ISETP.GT.AND P2, PT, R2.reuse, 0x1, PT ;  /* 0x000000010200780c */ /* 0x040fe40003f44270 */
[----:B------:R-:W-:Y:S01]  /*8300*/  ISETP.GT.AND P0, PT, R2, RZ, PT ;  /* 0x000000ff0200720c */ /* 0x000fe20003f04270 */
        /* <DEDUP_REMOVED lines=14> */
[----:B------:R-:W-:Y:S06]  /*83f0*/  LDSM.16.M88.4 R188, [R223+0x4000] ;  /* 0x00400000dfbc783b */ /* 0x000fec0000000200 */
        /* <DEDUP_REMOVED lines=212> */
[----:B------:R-:W1:Y:S11]  /*9140*/  LDSM.16.M88.4 R192, [R219+0x9800] ;  /* 0x00980000dbc0783b */ /* 0x000e760000000200 */
[----:B------:R-:W-:Y:S04]  /*9150*/  @!UPT UIADD3 URZ, URZ, URZ, URZ ;  /* 0x0000003f3f3ff290 */ /* 0x000fe8000fffe03f */
[----:B------:R-:W-:Y:S02]  /*9160*/  FSEL R179, R5, -INF , P2 ;  /* 0xff80000005b37808 */ /* 0x000fe40001000000 */
[----:B------:R-:W-:Y:S02]  /*9170*/  FSEL R177, R6, -INF , P1 ;  /* 0xff80000006b17808 */ /* 0x000fe40000800000 */
[----:B------:R-:W-:Y:S02]  /*9180*/  ISETP.GT.AND P1, PT, R2, 0x8, PT ;  /* 0x000000080200780c */ /* 0x000fe40003f24270 */
[----:B------:R-:W-:Y:S02]  /*9190*/  FSEL R178, R4, -INF , P0 ;  /* 0xff80000004b27808 */ /* 0x000fe40000000000 */
[----:B------:R-:W-:Y:S02]  /*91a0*/  ISETP.GT.AND P0, PT, R0, 0x1, PT ;  /* 0x000000010000780c */ /* 0x000fe40003f04270 */
[----:B------:R-:W-:Y:S02]  /*91b0*/  FMNMX.FTZ R3, R177, R176, !PT ;  /* 0x000000b0b1037209 */ /* 0x000fe40007810000 */
[----:B----4-:R-:W-:Y:S02]  /*91c0*/  FMNMX.FTZ R173, R178, R175, !PT ;  /* 0x000000afb2ad7209 */ /* 0x010fe40007810000 */
[C---:B------:R-:W-:Y:S02]  /*91d0*/  ISETP.GT.AND P2, PT, R2.reuse, 0x39, PT ;  /* 0x000000390200780c */ /* 0x040fe40003f44270 */
[----:B------:R-:W-:Y:S01]  /*91e0*/  FMNMX.FTZ R173, R179, R173, !PT ;  /* 0x000000adb3ad7209 */ /* 0x000fe20007810000 */
        /* <DEDUP_REMOVED lines=8> */
[----:B------:R-:W1:Y:S11]  /*9270*/  LDSM.16.M88.4 R192, [R219+0xb000] ;  /* 0x00b00000dbc0783b */ /* 0x000e760000000200 */
[----:B------:R-:W-:Y:S11]  /*9280*/  @!UPT UIADD3 URZ, URZ, URZ, URZ ;  /* 0x0000003f3f3ff290 */ /* 0x000ff6000fffe03f */
[----:B------:R-:W-:Y:S01]  /*9290*/  @!UPT UIADD3 URZ, URZ, URZ, URZ ;  /* 0x0000003f3f3ff290 */ /* 0x000fe2000fffe03f */
[----:B------:R-:W-:Y:S02]  /*92a0*/  FSEL R213, R33, -INF , P2 ;  /* 0xff80000021d57808 */ /* 0x000fe40001000000 */
[C---:B------:R-:W-:Y:S01]  /*92b0*/  ISETP.GT.AND P2, PT, R2.reuse, 0x41, PT ;  /* 0x000000410200780c */ /* 0x040fe20003f44270 */
[C---:B-1----:R-:W-:Y:S08]  /*92c0*/  HMMA.16816.F32 R36, R188.reuse, R192, R36 ;  /* 0x000000c0bc24723c */ /* 0x042ff00000001824 */
[C---:B------:R-:W-:Y:S01]  /*92d0*/  HMMA.16816.F32 R40, R188.reuse, R194, R40 ;  /* 0x000000c2bc28723c */ /* 0x040fe20000001828 */
[----:B------:R-:W1:Y:S01]  /*92e0*/  LDSM.16.M88.4 R192, [R219+0xb800] ;  /* 0x00b80000dbc0783b */ /* 0x000e620000000200 */
[----:B------:R-:W-:Y:S05]  /*92f0*/  DEPBAR.LE SB0, 0x0 ;  /* 0x000080000000791a */ /* 0x000fea0000000000 */
[----:B------:R-:W-:Y:S09]  /*9300*/  BAR.SYNC.DEFER_BLOCKING 0x0 ;  /* 0x0000000000007b1d */ /* 0x000ff20000010000 */
[----:B------:R-:W-:Y:S02]  /*9310*/  FSEL R37, R37, -INF , P2 ;  /* 0xff80000025257808 */ /* 0x000fe40001000000 */
[----:B------:R-:W-:Y:S06]  /*9320*/  ISETP.GT.AND P2, PT, R2, 0x49, PT ;  /* 0x000000490200780c */ /* 0x000fec0003f44270 */
[----:B------:R-:W-:Y:S02]  /*9330*/  FSEL R41, R41, -INF , P2 ;  /* 0xff80000029297808 */ /* 0x000fe40001000000 */
[----:B------:R-:W-:Y:S11]  /*9340*/  ISETP.GE.AND P2, PT, R201, 0x1, PT ;  /* 0x00000001c900780c */ /* 0x000ff60003f46270 */
[----:B------:R-:W-:Y:S02]  /*9350*/  @!UPT UIADD3 URZ, URZ, URZ, URZ ;  /* 0x0000003f3f3ff290 */ /* 0x000fe4000fffe03f */
[----:B------:R-:W-:Y:S01]  /*9360*/  @P2 SHF.R.S32.HI R6, RZ, 0x1f, R252 ;  /* 0x0000001fff062819 */ /* 0x000fe200000114fc */
[C---:B-1----:R-:W-:Y:S05]  /*9370*/  HMMA.16816.F32 R44, R188.reuse, R192, R44 ;  /* 0x000000c0bc2c723c */ /* 0x042fea000000182c */
[----:B------:R-:W-:Y:S03]  /*9380*/  @P2 IMAD R6, R6, c[0x0][0x1e0], RZ ;  /* 0x0000780006062a24 */ /* 0x000fe600078e02ff */
[----:B------:R-:W-:Y:S01]  /*9390*/  HMMA.16816.F32 R48, R188, R194, R48 ;  /* 0x000000c2bc30723c */ /* 0x000fe20000001830 */
[----:B------:R-:W2:Y:S06]  /*93a0*/  LDL R191, [R1+0x18] ;  /* 0x0000180001bf7983 */ /* 0x000eac0000100800 */
[----:B------:R-:W-:Y:S02]  /*93b0*/  FSEL R188, R7, -INF , P0 ;  /* 0xff80000007bc7808 */ /* 0x000fe40000000000 */
[----:B------:R-:W-:Y:S03]  /*93c0*/  ISETP.GT.AND P0, PT, R2, 0x9, PT ;  /* 0x000000090200780c */ /* 0x000fe60003f04270 */
[----:B------:R-:W-:Y:S02]  /*93d0*/  FSEL R189, R8, -INF , P1 ;  /* 0xff80000008bd7808 */ /* 0x000fe40000800000 */
[----:B------:R-:W-:Y:S02]  /*93e0*/  FSEL R190, R9, -INF , P0 ;  /* 0xff80000009be7808 */ /* 0x000fe40000000000 */
[----:B------:R-:W3:Y:S01]  /*93f0*/  LDL.64 R8, [R1+0x20] ;  /* 0x0000200001087983 */ /* 0x000ee20000100a00 */
[C---:B------:R-:W-:Y:S02]  /*9400*/  ISETP.GT.AND P0, PT, R0.reuse, 0x9, PT ;  /* 0x000000090000780c */ /* 0x040fe40003f04270 */
[----:B------:R-:W-:Y:S02]  /*9410*/  ISETP.GT.AND P1, PT, R0, 0x8, PT ;  /* 0x000000080000780c */ /* 0x000fe40003f24270 */
[----:B------:R-:W-:Y:S02]  /*9420*/  FSEL R192, R11, -INF , P0 ;  /* 0xff8000000bc07808 */ /* 0x000fe40000000000 */
[----:B------:R-:W-:Y:S01]  /*9430*/  FSEL R10, R10, -INF , P1 ;  /* 0xff8000000a0a7808 */ /* 0x000fe20000800000 */
[----:B------:R-:W4:Y:S01]  /*9440*/  LDL.LU R11, [R1+0x4] ;  /* 0x00000400010b7983 */ /* 0x000f220000300800 */
[C---:B------:R-:W-:Y:S02]  /*9450*/  ISETP.GT.AND P1, PT, R2.reuse, 0x10, PT ;  /* 0x000000100200780c */ /* 0x040fe40003f24270 */
[----:B------:R-:W-:Y:S02]  /*9460*/  ISETP.GT.AND P0, PT, R2, 0x11, PT ;  /* 0x000000110200780c */ /* 0x000fe40003f04270 */
[----:B------:R-:W-:Y:S02]  /*9470*/  FMNMX.FTZ R3, R188, R3, !PT ;  /* 0x00000003bc037209 */ /* 0x000fe40007810000 */
[----:B------:R-:W-:Y:S02]  /*9480*/  FSEL R193, R12, -INF , P1 ;  /* 0xff8000000cc17808 */ /* 0x000fe40000800000 */
[----:B------:R-:W-:Y:S02]  /*9490*/  FSEL R194, R13, -INF , P0 ;  /* 0xff8000000dc27808 */ /* 0x000fe40000000000 */
[----:B------:R-:W-:Y:S02]  /*94a0*/  ISETP.GT.AND P0, PT, R0, 0x11, PT ;  /* 0x000000110000780c */ /* 0x000fe40003f04270 */
[----:B------:R-:W-:Y:S02]  /*94b0*/  FMNMX.FTZ R3, R10, R3, !PT ;  /* 0x000000030a037209 */ /* 0x000fe40007810000 */
        /* <DEDUP_REMOVED lines=10> */
[C---:B------:R-:W-:Y:S02]  /*9560*/  ISETP.GT.AND P1, PT, R0.reuse, 0x18, PT ;  /* 0x000000180000780c */ /* 0x040fe40003f24270 */
[----:B------:R-:W-:Y:S02]  /*9570*/  ISETP.GT.AND P0, PT, R0, 0x19, PT ;  /* 0x000000190000780c */ /* 0x000fe40003f04270 */
[----:B------:R-:W-:Y:S02]  /*9580*/  FMNMX.FTZ R3, R195, R3, !PT ;  /* 0x00000003c3037209 */ /* 0x000fe40007810000 */
[----:B------:R-:W-:Y:S02]  /*9590*/  FMNMX.FTZ R173, R193, R173, !PT ;  /* 0x000000adc1ad7209 */ /* 0x000fe40007810000 */
[----:B------:R-:W-:Y:S02]  /*95a0*/  FSEL R199, R18, -INF , P1 ;  /* 0xff80000012c77808 */ /* 0x000fe40000800000 */
[----:B------:R-:W-:Y:S02]  /*95b0*/  FSEL R200, R19, -INF , P0 ;  /* 0xff80000013c87808 */ /* 0x000fe40000000000 */
[----:B------:R-:W-:Y:S02]  /*95c0*/  FMNMX.FTZ R3, R196, R3, !PT ;  /* 0x00000003c4037209 */ /* 0x000fe40007810000 */
[C---:B------:R-:W-:Y:S02]  /*95d0*/  ISETP.GT.AND P1, PT, R2.reuse, 0x20, PT ;  /* 0x000000200200780c */ /* 0x040fe40003f24270 */
[----:B------:R-:W-:Y:S02]  /*95e0*/  ISETP.GT.AND P0, PT, R2, 0x21, PT ;  /* 0x000000210200780c */ /* 0x000fe40003f04270 */
[----:B------:R-:W-:Y:S02]  /*95f0*/  FMNMX.FTZ R173, R194, R173, !PT ;  /* 0x000000adc2ad7209 */ /* 0x000fe40007810000 */
[----:B------:R-:W-:Y:S02]  /*9600*/  FSEL R202, R20, -INF , P1 ;  /* 0xff80000014ca7808 */ /* 0x000fe40000800000 */
[C---:B------:R-:W-:Y:S02]  /*9610*/  ISETP.GT.AND P1, PT, R0.reuse, 0x20, PT ;  /* 0x000000200000780c */ /* 0x040fe40003f24270 */
[----:B------:R-:W-:Y:S02]  /*9620*/  FSEL R203, R21, -INF , P0 ;  /* 0xff80000015cb7808 */ /* 0x000fe40000000000 */
[----:B------:R-:W-:Y:S02]  /*9630*/  ISETP.GT.AND P0, PT, R0, 0x21, PT ;  /* 0x000000210000780c */ /* 0x000fe40003f04270 */
[----:B------:R-:W-:Y:S02]  /*9640*/  FMNMX.FTZ R3, R199, R3, !PT ;  /* 0x00000003c7037209 */ /* 0x000fe40007810000 */
        /* <DEDUP_REMOVED lines=8> */
[----:B------:R-:W-:Y:S02]  /*96d0*/  ISETP.GT.AND P1, PT, R0, 0x28, PT ;  /* 0x000000280000780c */ /* 0x000fe40003f24270 */
[----:B------:R-:W-:Y:S02]  /*96e0*/  FSEL R207, R25, -INF , P0 ;  /* 0xff80000019cf7808 */ /* 0x000fe40000000000 */
[----:B------:R-:W-:Y:S02]  /*96f0*/  FMNMX.FTZ R3, R204, R3, !PT ;  /* 0x00000003cc037209 */ /* 0x000fe40007810000 */
[----:B------:R-:W-:Y:S02]  /*9700*/  ISETP.GT.AND P0, PT, R0, 0x29, PT ;  /* 0x000000290000780c */ /* 0x000fe40003f04270 */
[----:B------:R-:W-:Y:S02]  /*9710*/  FMNMX.FTZ R173, R202, R173, !PT ;  /* 0x000000adcaad7209 */ /* 0x000fe40007810000 */
[----:B------:R-:W-:Y:S02]  /*9720*/  FSEL R208, R26, -INF , P1 ;  /* 0xff8000001ad07808 */ /* 0x000fe40000800000 */
[----:B------:R-:W-:Y:S02]  /*9730*/  FMNMX.FTZ R3, R205, R3, !PT ;  /* 0x00000003cd037209 */ /* 0x000fe40007810000 */
[----:B------:R-:W-:Y:S02]  /*9740*/  FSEL R209, R27, -INF , P0 ;  /* 0xff8000001bd17808 */ /* 0x000fe40000000000 */
[C---:B------:R-:W-:Y:S02]  /*9750*/  ISETP.GT.AND P1, PT, R2.reuse, 0x30, PT ;  /* 0x000000300200780c */ /* 0x040fe40003f24270 */
[----:B------:R-:W-:Y:S02]  /*9760*/  ISETP.GT.AND P0, PT, R2, 0x31, PT ;  /* 0x000000310200780c */ /* 0x000fe40003f04270 */
[----:B------:R-:W-:Y:S02]  /*9770*/  FMNMX.FTZ R173, R203, R173, !PT ;  /* 0x000000adcbad7209 */ /* 0x000fe40007810000 */
[----:B------:R-:W-:Y:S02]  /*9780*/  FMNMX.FTZ R3, R208, R3, !PT ;  /* 0x00000003d0037209 */ /* 0x000fe40007810000 */
[----:B------:R-:W-:Y:S02]  /*9790*/  FSEL R211, R28, -INF , P1 ;  /* 0xff8000001cd37808 */ /* 0x000fe40000800000 */
[----:B------:R-:W-:Y:S02]  /*97a0*/  FSEL R29, R29, -INF , P0 ;  /* 0xff8000001d1d7808 */ /* 0x000fe40000000000 */
[C---:B------:R-:W-:Y:S02]  /*97b0*/  ISETP.GT.AND P1, PT, R0.reuse, 0x30, PT ;  /* 0x000000300000780c */ /* 0x040fe40003f24270 */
[----:B------:R-:W-:Y:S02]  /*97c0*/  ISETP.GT.AND P0, PT, R0, 0x31, PT ;  /* 0x000000310000780c */ /* 0x000fe40003f04270 */
[----:B------:R-:W-:Y:S02]  /*97d0*/  FMNMX.FTZ R173, R206, R173, !PT ;  /* 0x000000adcead7209 */ /* 0x000fe40007810000 */
[----:B------:R-:W-:Y:S02]  /*97e0*/  FSEL R30, R30, -INF , P1 ;  /* 0xff8000001e1e7808 */ /* 0x000fe40000800000 */
[----:B------:R-:W-:Y:S02]  /*97f0*/  FSEL R31, R31, -INF , P0 ;  /* 0xff8000001f1f7808 */ /* 0x000fe40000000000 */
[----:B------:R-:W-:Y:S02]  /*9800*/  ISETP.GT.AND P0, PT, R2, 0x38, PT ;  /* 0x000000380200780c */ /* 0x000fe40003f04270 */
[----:B------:R-:W-:Y:S02]  /*9810*/  FMNMX.FTZ R3, R209, R3, !PT ;  /* 0x00000003d1037209 */ /* 0x000fe40007810000 */
[----:B------:R-:W-:Y:S02]  /*9820*/  FMNMX.FTZ R173, R207, R173, !PT ;  /* 0x000000adcfad7209 */ /* 0x000fe40007810000 */
[----:B------:R-:W-:Y:S02]  /*9830*/  FSEL R214, R32, -INF , P0 ;  /* 0xff80000020d67808 */ /* 0x000fe40000000000 */
[----:B------:R-:W-:Y:S02]  /*9840*/  FMNMX.FTZ R3, R30, R3, !PT ;  /* 0x000000031e037209 */ /* 0x000fe40007810000 */
        /* <DEDUP_REMOVED lines=21> */
[----:B------:R-:W-:Y:S02]  /*99a0*/  ISETP.GT.AND P1, PT, R0, 0x48, PT ;  /* 0x000000480000780c */ /* 0x000fe40003f24270 */
        /* <DEDUP_REMOVED lines=14> */
[----:B------:R-:W-:Y:S02]  /*9a90*/  FSEL R212, R48, -INF , P1 ;  /* 0xff80000030d47808 */ /* 0x000fe40000800000 */
[----:B------:R-:W-:Y:S02]  /*9aa0*/  ISETP.GT.AND P0, PT, R0, 0x51, PT ;  /* 0x000000510000780c */ /* 0x000fe40003f04270 */
        /* <DEDUP_REMOVED lines=15> */
[----:B------:R-:W-:Y:S02]  /*9ba0*/  FMNMX.FTZ R0, R174, R0, !PT ;  /* 0x00000000ae007209 */ /* 0x000fe40007810000 */
[----:B------:R-:W-:Y:S03]  /*9bb0*/  FMNMX.FTZ R173, R210, R173, !PT ;  /* 0x000000add2ad7209 */ /* 0x000fe60007810000 */
[----:B------:R-:W1:Y:S06]  /*9bc0*/  SHFL.BFLY PT, R2, R0, 0x2, 0x1f ;  /* 0x0c401f0000027f89 */ /* 0x000e6c00000e0000 */
[----:B------:R-:W1:Y:S02]  /*9bd0*/  SHFL.BFLY PT, R3, R173, 0x2, 0x1f ;  /* 0x0c401f00ad037f89 */ /* 0x000e6400000e0000 */
[----:B-1----:R-:W-:Y:S02]  /*9be0*/  FMNMX.FTZ R0, R0, R2, !PT ;  /* 0x0000000200007209 */ /* 0x002fe40007810000 */
[----:B------:R-:W-:Y:S03]  /*9bf0*/  FMNMX.FTZ R173, R173, R3, !PT ;  /* 0x00000003adad7209 */ /* 0x000fe60007810000 */
[----:B------:R-:W1:Y:S01]  /*9c00*/  SHFL.BFLY PT, R3, R0, 0x1, 0x1f ;  /* 0x0c201f0000037f89 */ /* 0x000e6200000e0000 */
[----:B--2---:R-:W-:Y:S05]  /*9c10*/  @P2 MOV R7, R191 ;  /* 0x000000bf00072202 */ /* 0x004fea0000000f00 */
[----:B------:R-:W2:Y:S01]  /*9c20*/  SHFL.BFLY PT, R4, R173, 0x1, 0x1f ;  /* 0x0c201f00ad047f89 */ /* 0x000ea200000e0000 */
[----:B-1----:R-:W-:Y:S04]  /*9c30*/  FMNMX.FTZ R172, R0, R3, !PT ;  /* 0x0000000300ac7209 */ /* 0x002fe80007810000 */
[----:B------:R-:W-:Y:S02]  /*9c40*/  FSETP.NEU.FTZ.AND P0, PT, R172, -INF , PT ;  /* 0xff800000ac00780b */ /* 0x000fe40003f1d000 */
[----:B--2---:R-:W-:Y:S01]  /*9c50*/  FMNMX.FTZ R173, R173, R4, !PT ;  /* 0x00000004adad7209 */ /* 0x004fe20007810000 */
[----:B------:R-:W-:Y:S01]  /*9c60*/  @P2 IMAD.WIDE.U32 R4, R252, c[0x0][0x1e0], RZ ;  /* 0x00007800fc042a25 */ /* 0x000fe200078e00ff */
[----:B------:R-:W-:Y:S02]  /*9c70*/  FSEL R0, R172, RZ, P0 ;  /* 0x000000ffac007208 */ /* 0x000fe40000000000 */
[C---:B------:R-:W-:Y:S03]  /*9c80*/  FSETP.NEU.FTZ.AND P1, PT, R173.reuse, -INF , PT ;  /* 0xff800000ad00780b */ /* 0x040fe60003f3d000 */
[----:B------:R-:W-:Y:S01]  /*9c90*/  FADD.FTZ R3, -R0, R176 ;  /* 0x000000b000037221 */ /* 0x000fe20000010100 */
[----:B------:R-:W-:Y:S01]  /*9ca0*/  FSEL R2, R173, RZ, P1 ;  /* 0x000000ffad027208 */ /* 0x000fe20000800000 */
[----:B------:R-:W-:Y:S02]  /*9cb0*/  @P2 IMAD R0, R252, c[0x0][0x1e4], R6 ;  /* 0x00007900fc002a24 */ /* 0x000fe400078e0206 */
[----:B---3--:R-:W-:Y:S02]  /*9cc0*/  @P2 IMAD.MOV.U32 R6, RZ, RZ, R8 ;  /* 0x000000ffff062224 */ /* 0x008fe400078e0008 */
[----:B------:R-:W-:Y:S01]  /*9cd0*/  FADD.FTZ R2, -R2, R175 ;  /* 0x000000af02027221 */ /* 0x000fe20000010100 */
[----:B------:R-:W-:Y:S01]  /*9ce0*/  @P2 IADD3 R0, R5, R0, RZ ;  /* 0x0000000005002210 */ /* 0x000fe20007ffe0ff */
[----:B------:R-:W-:Y:S04]  /*9cf0*/  @P2 IMAD.WIDE.U32 R6, R4, 0x60, R6 ;  /* 0x0000006004062825 */ /* 0x000fe800078e0006 */
[----:B------:R-:W-:Y:S02]  /*9d00*/  @P2 IMAD R0, R0, 0x60, RZ ;  /* 0x0000006000002824 */ /* 0x000fe400078e02ff */
[----:B------:R-:W-:Y:S02]  /*9d10*/  FMUL.FTZ R175, R173, c[0x0][0x2d0] ;  /* 0x0000b400adaf7a20 */ /* 0x000fe40000410000 */
[----:B------:R-:W-:Y:S01]  /*9d20*/  FMUL.FTZ R176, R172, c[0x0][0x2d0] ;  /* 0x0000b400acb07a20 */ /* 0x000fe20000410000 */
[----:B------:R-:W-:Y:S02]  /*9d30*/  @P2 IADD3 R0, R7, R0, RZ ;  /* 0x0000000007002210 */ /* 0x000fe40007ffe0ff */
[----:B------:R-:W-:Y:S02]  /*9d40*/  FSEL R175, R175, RZ, P1 ;  /* 0x000000ffafaf7208 */ /* 0x000fe40000800000 */
[C---:B------:R-:W-:Y:S01]  /*9d50*/  @P2 SHF.L.U64.HI R0, R6.reuse, 0x1, R0 ;  /* 0x0000000106002819 */ /* 0x040fe20000010200 */
[----:B------:R-:W-:Y:S01]  /*9d60*/  @P2 IMAD.SHL.U32 R6, R6, 0x2, RZ ;  /* 0x0000000206062824 */ /* 0x000fe200078e00ff */
[----:B------:R-:W-:Y:S01]  /*9d70*/  FSEL R176, R176, RZ, P0 ;  /* 0x000000ffb0b07208 */ /* 0x000fe20000000000 */
[--C-:B------:R-:W-:Y:S03]  /*9d80*/  FFMA.FTZ R190, R190, c[0x0][0x2d0], -R175.reuse ;  /* 0x0000b400bebe7a23 */ /* 0x100fe600000108af */
[----:B------:R-:W-:Y:S03]  /*9d90*/  @P2 IADD3 R4, P3, R6, c[0x0][0x1c8], RZ ;  /* 0x0000720006042a10 */ /* 0x000fe60007f7e0ff */
[----:B------:R-:W-:Y:S01]  /*9da0*/  MUFU.EX2 R190, R190 ;  /* 0x000000be00be7308 */ /* 0x000fe20000000800 */
        /* <DEDUP_REMOVED lines=17> */
[----:B------:R3:W-:Y:S01]  /*9ec0*/  @P2 LDGSTS.E.BYPASS.LTC128B.128 [R251+0x15100], [R6.64], !P5 ;  /* 0x1510000006fb2fae */ /* 0x0007e2000e901d48 */
[----:B------:R1:W-:Y:S02]  /*9ed0*/  MUFU.EX2 R178, R0 ;  /* 0x0000000000b27308 */ /* 0x0003e40000000800 */
[--C-:B-1----:R-:W-:Y:S01]  /*9ee0*/  FFMA.FTZ R0, R177, c[0x0][0x2d0], -R176.reuse ;  /* 0x0000b400b1007a23 */ /* 0x102fe200000108b0 */
[----:B---3--:R-:W-:Y:S02]  /*9ef0*/  @P2 MOV R6, c[0x0][0x1e0] ;  /* 0x0000780000062a02 */ /* 0x008fe40000000f00 */
[----:B------:R-:W-:Y:S05]  /*9f00*/  @P2 MOV R7, 0x6 ;  /* 0x0000000600072802 */ /* 0x000fea0000000f00 */
[----:B------:R1:W-:Y:S01]  /*9f10*/  MUFU.EX2 R191, R0 ;  /* 0x0000000000bf7308 */ /* 0x0003e20000000800 */
[C---:B------:R-:W-:Y:S01]  /*9f20*/  @P2 SHF.L.U64.HI R7, R6.reuse, R7, c[0x0][0x1e4] ;  /* 0x0000790006072619 */ /* 0x040fe20000010207 */
[----:B------:R-:W-:Y:S05]  /*9f30*/  @P2 IMAD.SHL.U32 R6, R6, 0x40, RZ ;  /* 0x0000004006062824 */ /* 0x000fea00078e00ff */
[----:B------:R-:W-:Y:S04]  /*9f40*/  @P2 IADD3 R4, P3, R4, R6, RZ ;  /* 0x0000000604042210 */ /* 0x000fe80007f7e0ff */
[C---:B------:R-:W-:Y:S02]  /*9f50*/  @P2 IADD3.X R5, R7.reuse, R5, RZ, P3, !PT ;  /* 0x0000000507052210 */ /* 0x040fe40001ffe4ff */
[----:B------:R-:W-:Y:S02]  /*9f60*/  LOP3.LUT P3, RZ, R220, 0x2, RZ, 0xc0, !PT ;  /* 0x00000002dcff7812 */ /* 0x000fe4000786c0ff */
[----:B------:R-:W3:Y:S01]  /*9f70*/  LDL.LU R220, [R1+0x98] ;  /* 0x0000980001dc7983 */ /* 0x000ee20000300800 */
[----:B------:R-:W-:Y:S04]  /*9f80*/  @P2 IADD3 R6, P0, R6, R4, RZ ;  /* 0x0000000406062210 */ /* 0x000fe80007f1e0ff */
[----:B------:R-:W-:Y:S01]  /*9f90*/  @P2 IADD3.X R7, R7, R5, RZ, P0, !PT ;  /* 0x0000000507072210 */ /* 0x000fe200007fe4ff */
[--C-:B-1----:R-:W-:Y:S04]  /*9fa0*/  FFMA.FTZ R0, R179, c[0x0][0x2d0], -R175.reuse ;  /* 0x0000b400b3007a23 */ /* 0x102fe800000108af */
[----:B------:R1:W-:Y:S01]  /*9fb0*/  MUFU.EX2 R177, R0 ;  /* 0x0000000000b17308 */ /* 0x0003e20000000800 */
[----:B------:R2:W-:Y:S06]  /*9fc0*/  @P2 LDGSTS.E.BYPASS.LTC128B.128 [R251+0xd100], [R4.64], !P3 ;  /* 0x0d10000004fb2fae */ /* 0x0005ec000d901d48 */
[----:B------:R2:W-:Y:S06]  /*9fd0*/  @P2 LDGSTS.E.BYPASS.LTC128B.128 [R251+0x10100], [R4.64+0x80], !P4 ;  /* 0x1010008004fb2fae */ /* 0x0005ec000e101d48 */
[----:B------:R2:W-:Y:S06]  /*9fe0*/  @P2 LDGSTS.E.BYPASS.LTC128B.128 [R251+0x13100], [R4.64+0x100], !P6 ;  /* 0x1310010004fb2fae */ /* 0x0005ec000f101d48 */
[----:B------:R2:W-:Y:S01]  /*9ff0*/  @P2 LDGSTS.E.BYPASS.LTC128B.128 [R251+0x16100], [R4.64+0x180], !P5 ;  /* 0x1610018004fb2fae */ /* 0x0005e2000e901d48 */
[----:B-1----:R-:W-:Y:S05]  /*a000*/  FMUL.FTZ R0, R2, c[0x0][0x2d0] ;  /* 0x0000b40002007a20 */ /* 0x002fea0000410000 */
[----:B------:R1:W-:Y:S01]  /*a010*/  @P2 LDGSTS.E.BYPASS.LTC128B.128 [R251+0xe100], [R6.64], !P3 ;  /* 0x0e10000006fb2fae */ /* 0x0003e2000d901d48 */
[----:B------:R-:W-:Y:S04]  /*a020*/  FFMA.FTZ R2, R188, c[0x0][0x2d0], -R176 ;  /* 0x0000b400bc027a23 */ /* 0x000fe800000108b0 */
[----:B------:R1:W-:Y:S01]  /*a030*/  MUFU.EX2 R188, R2 ;  /* 0x0000000200bc7308 */ /* 0x0003e20000000800 */
[----:B------:R2:W-:Y:S06]  /*a040*/  @P2 LDGSTS.E.BYPASS.LTC128B.128 [R251+0x11100], [R6.64+0x80], !P4 ;  /* 0x1110008006fb2fae */ /* 0x0005ec000e101d48 */
[----:B------:R2:W-:Y:S03]  /*a050*/  @P2 LDGSTS.E.BYPASS.LTC128B.128 [R251+0x14100], [R6.64+0x100], !P6 ;  /* 0x1410010006fb2fae */ /* 0x0005e6000f101d48 */
[----:B------:R-:W2:Y:S03]  /*a060*/  MUFU.EX2 R0, R0 ;  /* 0x0000000000007308 */ /* 0x000ea60000000800 */
[----:B------:R4:W-:Y:S06]  /*a070*/  @P2 LDGSTS.E.BYPASS.LTC128B.128 [R251+0x17100], [R6.64+0x180], !P5 ;  /* 0x1710018006fb2fae */ /* 0x0009ec000e901d48 */
[----:B------:R-:W0:Y:S01]  /*a080*/  LDGDEPBAR ;  /* 0x00000000000079af */ /* 0x000e220000000000 */
[----:B-1----:R-:W-:Y:S01]  /*a090*/  FFMA.FTZ R2, R189, c[0x0][0x2d0], -R175 ;  /* 0x0000b400bd027a23 */ /* 0x002fe200000108af */
[----:B------:R-:W-:Y:S03]  /*a0a0*/  MOV R189, R38 ;  /* 0x0000002600bd7202 */ /* 0x000fe60000000f00 */
[----:B------:R1:W-:Y:S01]  /*a0b0*/  MUFU.EX2 R179, R2 ;  /* 0x0000000200b37308 */ /* 0x0003e20000000800 */
[C---:B--2---:R-:W-:Y:S01]  /*a0c0*/  FMUL.FTZ R20, R0.reuse, R140 ;  /* 0x0000008c00147220 */ /* 0x044fe20000410000 */
[----:B------:R-:W-:Y:S01]  /*a0d0*/  MOV R140, R40 ;  /* 0x00000028008c7202 */ /* 0x000fe20000000f00 */
[C---:B------:R-:W-:Y:S02]  /*a0e0*/  FMUL.FTZ R4, R0.reuse, R180 ;  /* 0x000000b400047220 */ /* 0x040fe40000410000 */
[C---:B------:R-:W-:Y:S01]  /*a0f0*/  FMUL.FTZ R5, R0.reuse, R181 ;  /* 0x000000b500057220 */ /* 0x040fe20000410000 */
[----:B------:R-:W-:Y:S01]  /*a100*/  MOV R181, R47 ;  /* 0x0000002f00b57202 */ /* 0x000fe20000000f00 */
[C---:B------:R-:W-:Y:S01]  /*a110*/  FMUL.FTZ R8, R0.reuse, R184 ;  /* 0x000000b800087220 */ /* 0x040fe20000410000 */
[----:B------:R-:W-:Y:S01]  /*a120*/  MOV R184, R46 ;  /* 0x0000002e00b87202 */ /* 0x000fe20000000f00 */
[C---:B------:R-:W-:Y:S02]  /*a130*/  FMUL.FTZ R9, R0.reuse, R185 ;  /* 0x000000b900097220 */ /* 0x040fe40000410000 */
[C---:B------:R-:W-:Y:S02]  /*a140*/  FMUL.FTZ R12, R0.reuse, R132 ;  /* 0x00000084000c7220 */ /* 0x040fe40000410000 */
[----:B------:R-:W-:Y:S02]  /*a150*/  IMAD.MOV.U32 R132, RZ, RZ, R29 ;  /* 0x000000ffff847224 */ /* 0x000fe400078e001d */
[C---:B------:R-:W-:Y:S01]  /*a160*/  FMUL.FTZ R13, R0.reuse, R133 ;  /* 0x00000085000d7220 */ /* 0x040fe20000410000 */
[----:B------:R-:W-:Y:S01]  /*a170*/  MOV R133, R30 ;  /* 0x0000001e00857202 */ /* 0x000fe20000000f00 */
[C---:B------:R-:W-:Y:S02]  /*a180*/  FMUL.FTZ R16, R0.reuse, R136 ;  /* 0x0000008800107220 */ /* 0x040fe40000410000 */
[----:B-1----:R-:W-:Y:S02]  /*a190*/  FMUL.FTZ R2, R3, c[0x0][0x2d0] ;  /* 0x0000b40003027a20 */ /* 0x002fe40000410000 */
[----:B------:R-:W-:Y:S02]  /*a1a0*/  IMAD.MOV.U32 R136, RZ, RZ, R36 ;  /* 0x000000ffff887224 */ /* 0x000fe400078e0024 */
[C---:B------:R-:W-:Y:S02]  /*a1b0*/  FMUL.FTZ R36, R0.reuse, R156 ;  /* 0x0000009c00247220 */ /* 0x040fe40000410000 */
[----:B------:R-:W1:Y:S01]  /*a1c0*/  MUFU.EX2 R2, R2 ;  /* 0x0000000200027308 */ /* 0x000e620000000800 */
[C---:B------:R-:W-:Y:S01]  /*a1d0*/  FMUL.FTZ R17, R0.reuse, R137 ;  /* 0x0000008900117220 */ /* 0x040fe20000410000 */
[----:B------:R-:W-:Y:S01]  /*a1e0*/  MOV R137, R37 ;  /* 0x0000002500897202 */ /* 0x000fe20000000f00 */
[C---:B------:R-:W-:Y:S01]  /*a1f0*/  FMUL.FTZ R21, R0.reuse, R141 ;  /* 0x0000008d00157220 */ /* 0x040fe20000410000 */
[----:B------:R-:W2:Y:S01]  /*a200*/  LDL.LU R156, [R1+0x8] ;  /* 0x00000800019c7983 */ /* 0x000ea20000300800 */
[----:B------:R-:W-:Y:S02]  /*a210*/  IMAD.MOV.U32 R141, RZ, RZ, R41 ;  /* 0x000000ffff8d7224 */ /* 0x000fe400078e0029 */
        /* <DEDUP_REMOVED lines=17> */
[C---:B------:R-:W-:Y:S01]  /*a330*/  FMUL.FTZ R45, R0.reuse, R165 ;  /* 0x000000a5002d7220 */ /* 0x040fe20000410000 */
[----:B------:R-:W-:Y:S01]  /*a340*/  MOV R165, R148 ;  /* 0x0000009400a57202 */ /* 0x000fe20000000f00 */
[C---:B------:R-:W-:Y:S02]  /*a350*/  FMUL.FTZ R48, R0.reuse, R168 ;  /* 0x000000a800307220 */ /* 0x040fe40000410000 */
        /* <DEDUP_REMOVED lines=42> */
[----:B----4-:R-:W-:Y:S02]  /*a600*/  FFMA.FTZ R3, R0, R11, R178 ;  /* 0x0000000b00037223 */ /* 0x010fe400000100b2 */
[----:B------:R-:W-:Y:S02]  /*a610*/  FFMA.FTZ R0, R10, c[0x0][0x2d0], -R176 ;  /* 0x0000b4000a007a23 */ /* 0x000fe400000108b0 */
[C---:B-1----:R-:W-:Y:S02]  /*a620*/  FMUL.FTZ R6, R2.reuse, R182 ;  /* 0x000000b602067220 */ /* 0x042fe40000410000 */
[----:B------:R-:W-:Y:S02]  /*a630*/  IMAD.MOV.U32 R182, RZ, RZ, R140 ;  /* 0x000000ffffb67224 */ /* 0x000fe400078e008c */
[----:B------:R1:W-:Y:S01]  /*a640*/  MUFU.EX2 R140, R0 ;  /* 0x00000000008c7308 */ /* 0x0003e20000000800 */
[C---:B------:R-:W-:Y:S02]  /*a650*/  FMUL.FTZ R18, R2.reuse, R138 ;  /* 0x0000008a02127220 */ /* 0x040fe40000410000 */
[C---:B------:R-:W-:Y:S02]  /*a660*/  FMUL.FTZ R19, R2.reuse, R139 ;  /* 0x0000008b02137220 */ /* 0x040fe40000410000 */
[C---:B------:R-:W-:Y:S01]  /*a670*/  FMUL.FTZ R7, R2.reuse, R183 ;  /* 0x000000b702077220 */ /* 0x040fe20000410000 */
[----:B------:R-:W-:Y:S01]  /*a680*/  MOV R183, R137 ;  /* 0x0000008900b77202 */ /* 0x000fe20000000f00 */
[C---:B------:R-:W-:Y:S01]  /*a690*/  FMUL.FTZ R10, R2.reuse, R186 ;  /* 0x000000ba020a7220 */ /* 0x040fe20000410000 */
[----:B------:R-:W-:Y:S01]  /*a6a0*/  MOV R186, R136 ;  /* 0x0000008800ba7202 */ /* 0x000fe20000000f00 */
[C---:B------:R-:W-:Y:S01]  /*a6b0*/  FMUL.FTZ R27, R2.reuse, R147 ;  /* 0x00000093021b7220 */ /* 0x040fe20000410000 */
[----:B------:R-:W4:Y:S01]  /*a6c0*/  LDSM.16.MT88.4 R136, [R217] ;  /* 0x00000000d988783b */ /* 0x000f220000004200 */
[----:B------:R-:W-:Y:S02]  /*a6d0*/  IMAD.MOV.U32 R180, RZ, RZ, R50 ;  /* 0x000000ffffb47224 */ /* 0x000fe400078e0032 */
[C---:B------:R-:W-:Y:S02]  /*a6e0*/  FMUL.FTZ R11, R2.reuse, R187 ;  /* 0x000000bb020b7220 */ /* 0x040fe40000410000 */
[----:B------:R-:W-:Y:S01]  /*a6f0*/  FMUL.FTZ R14, R2, R134 ;  /* 0x00000086020e7220 */ /* 0x000fe20000410000 */
[----:B------:R-:W-:Y:S01]  /*a700*/  F2FP.PACK_AB R134, R190, R179 ;  /* 0x000000b3be86723e */ /* 0x000fe200000000ff */
[C---:B------:R-:W-:Y:S02]  /*a710*/  FMUL.FTZ R15, R2.reuse, R135 ;  /* 0x00000087020f7220 */ /* 0x040fe40000410000 */
[C---:B------:R-:W-:Y:S01]  /*a720*/  FMUL.FTZ R50, R2.reuse, R170 ;  /* 0x000000aa02327220 */ /* 0x040fe20000410000 */
[----:B------:R-:W-:Y:S01]  /*a730*/  MOV R170, R132 ;  /* 0x0000008400aa7202 */ /* 0x000fe20000000f00 */
[----:B------:R-:W-:Y:S01]  /*a740*/  IMAD.MOV.U32 R187, RZ, RZ, R133 ;  /* 0x000000ffffbb7224 */ /* 0x000fe200078e0085 */
[----:B------:R-:W-:Y:S01]  /*a750*/  F2FP.PACK_AB R132, R177, R178 ;  /* 0x000000b2b184723e */ /* 0x000fe200000000ff */
[----:B------:R-:W-:Y:S01]  /*a760*/  FMUL.FTZ R22, R2, R142 ;  /* 0x0000008e02167220 */ /* 0x000fe20000410000 */
[----:B------:R-:W-:Y:S01]  /*a770*/  F2FP.PACK_AB R133, R188, R191 ;  /* 0x000000bfbc85723e */ /* 0x000fe200000000ff */
[--C-:B-1----:R-:W-:Y:S02]  /*a780*/  FFMA.FTZ R0, R192, c[0x0][0x2d0], -R176.reuse ;  /* 0x0000b400c0007a23 */ /* 0x102fe400000108b0 */
[C---:B------:R-:W-:Y:S02]  /*a790*/  FMUL.FTZ R23, R2.reuse, R143 ;  /* 0x0000008f02177220 */ /* 0x040fe40000410000 */
[----:B------:R-:W1:Y:S01]  /*a7a0*/  MUFU.EX2 R147, R0 ;  /* 0x0000000000937308 */ /* 0x000e620000000800 */
[C---:B------:R-:W-:Y:S02]  /*a7b0*/  FMUL.FTZ R26, R2.reuse, R146 ;  /* 0x00000092021a7220 */ /* 0x040fe40000410000 */
[C---:B------:R-:W-:Y:S02]  /*a7c0*/  FMUL.FTZ R30, R2.reuse, R150 ;  /* 0x00000096021e7220 */ /* 0x040fe40000410000 */
[----:B------:R-:W-:Y:S02]  /*a7d0*/  IMAD.MOV.U32 R152, RZ, RZ, R31 ;  /* 0x000000ffff987224 */ /* 0x000fe400078e001f */
[C---:B------:R-:W-:Y:S02]  /*a7e0*/  FMUL.FTZ R31, R2.reuse, R151 ;  /* 0x00000097021f7220 */ /* 0x040fe40000410000 */
[C---:B------:R-:W-:Y:S02]  /*a7f0*/  FMUL.FTZ R34, R2.reuse, R154 ;  /* 0x0000009a02227220 */ /* 0x040fe40000410000 */
[C---:B------:R-:W-:Y:S02]  /*a800*/  FMUL.FTZ R35, R2.reuse, R155 ;  /* 0x0000009b02237220 */ /* 0x040fe40000410000 */
[C---:B------:R-:W-:Y:S02]  /*a810*/  FMUL.FTZ R38, R2.reuse, R158 ;  /* 0x0000009e02267220 */ /* 0x040fe40000410000 */
[C---:B------:R-:W-:Y:S02]  /*a820*/  FMUL.FTZ R39, R2.reuse, R159 ;  /* 0x0000009f02277220 */ /* 0x040fe40000410000 */
[----:B------:R-:W-:Y:S02]  /*a830*/  IMAD.MOV.U32 R185, RZ, RZ, R43 ;  /* 0x000000ffffb97224 */ /* 0x000fe400078e002b */
[C---:B------:R-:W-:Y:S02]  /*a840*/  FMUL.FTZ R42, R2.reuse, R162 ;  /* 0x000000a2022a7220 */ /* 0x040fe40000410000 */
[C---:B------:R-:W-:Y:S02]  /*a850*/  FMUL.FTZ R43, R2.reuse, R163 ;  /* 0x000000a3022b7220 */ /* 0x040fe40000410000 */
[C---:B------:R-:W-:Y:S01]  /*a860*/  FMUL.FTZ R46, R2.reuse, R166 ;  /* 0x000000a6022e7220 */ /* 0x040fe20000410000 */
[----:B-1----:R-:W-:Y:S01]  /*a870*/  F2FP.PACK_AB R135, R147, R140 ;  /* 0x0000008c9387723e */ /* 0x002fe200000000ff */
[C---:B------:R-:W-:Y:S01]  /*a880*/  FMUL.FTZ R51, R2.reuse, R171 ;  /* 0x000000ab02337220 */ /* 0x040fe20000410000 */
[----:B------:R-:W-:Y:S01]  /*a890*/  MOV R166, R153 ;  /* 0x0000009900a67202 */ /* 0x000fe20000000f00 */
[--C-:B------:R-:W-:Y:S02]  /*a8a0*/  FFMA.FTZ R149, R149, c[0x0][0x2d0], -R175.reuse ;  /* 0x0000b40095957a23 */ /* 0x100fe400000108af */
[C---:B------:R-:W-:Y:S02]  /*a8b0*/  FMUL.FTZ R47, R2.reuse, R167 ;  /* 0x000000a7022f7220 */ /* 0x040fe40000410000 */
[C---:B----4-:R-:W-:Y:S05]  /*a8c0*/  HMMA.16816.F32 R4, R132.reuse, R136, R4 ;  /* 0x000000888404723c */ /* 0x050fea0000001804 */
        /* <DEDUP_REMOVED lines=29> */
[----:B------:R-:W-:Y:S02]  /*aaa0*/  FFMA.FTZ R0, R193, c[0x0][0x2d0], -R175 ;  /* 0x0000b400c1007a23 */ /* 0x000fe400000108af */
[C---:B------:R-:W-:Y:S02]  /*aab0*/  FMUL.FTZ R102, R2.reuse, R102 ;  /* 0x0000006602667220 */ /* 0x040fe40000410000 */
[----:B------:R4:W-:Y:S02]  /*aac0*/  MUFU.EX2 R146, R0 ;  /* 0x0000000000927308 */ /* 0x0009e40000000800 */
[C---:B------:R-:W-:Y:S02]  /*aad0*/  FMUL.FTZ R103, R2.reuse, R103 ;  /* 0x0000006702677220 */ /* 0x040fe40000410000 */
        /* <DEDUP_REMOVED lines=8> */
[C---:B------:R-:W-:Y:S02]  /*ab60*/  FMUL.FTZ R119, R2.reuse, R119 ;  /* 0x0000007702777220 */ /* 0x040fe40000410000 */
[----:B------:R-:W-:Y:S02]  /*ab70*/  FMUL.FTZ R122, R2, R122 ;  /* 0x0000007a027a7220 */ /* 0x000fe40000410000 */
[----:B----4-:R-:W-:Y:S02]  /*ab80*/  FFMA.FTZ R0, R194, c[0x0][0x2d0], -R175 ;  /* 0x0000b400c2007a23 */ /* 0x010fe400000108af */
[C---:B------:R-:W-:Y:S02]  /*ab90*/  FMUL.FTZ R123, R2.reuse, R123 ;  /* 0x0000007b027b7220 */ /* 0x040fe40000410000 */
[----:B------:R4:W-:Y:S01]  /*aba0*/  MUFU.EX2 R145, R0 ;  /* 0x0000000000917308 */ /* 0x0009e20000000800 */
[C---:B------:R-:W-:Y:S01]  /*abb0*/  FMUL.FTZ R126, R2.reuse, R126 ;  /* 0x0000007e027e7220 */ /* 0x040fe20000410000 */
[C---:B-1----:R-:W-:Y:S03]  /*abc0*/  HMMA.16816.F32 R20, R132.reuse, R136, R20 ;  /* 0x000000888414723c */ /* 0x042fe60000001814 */
[C---:B------:R-:W-:Y:S02]  /*abd0*/  FMUL.FTZ R127, R2.reuse, R127 ;  /* 0x0000007f027f7220 */ /* 0x040fe40000410000 */
[C---:B------:R-:W-:Y:S02]  /*abe0*/  FMUL.FTZ R130, R2.reuse, R130 ;  /* 0x0000008202827220 */ /* 0x040fe40000410000 */
[C---:B------:R-:W-:Y:S01]  /*abf0*/  FMUL.FTZ R131, R2.reuse, R131 ;  /* 0x0000008302837220 */ /* 0x040fe20000410000 */
[C---:B------:R-:W-:Y:S01]  /*ac00*/  HMMA.16816.F32 R24, R132.reuse, R138, R24 ;  /* 0x0000008a8418723c */ /* 0x040fe20000001818 */
[----:B---3--:R-:W1:Y:S03]  /*ac10*/  LDSM.16.MT88.4 R136, [R220] ;  /* 0x00000000dc88783b */ /* 0x008e660000004200 */
[----:B------:R-:W-:Y:S02]  /*ac20*/  FADD.FTZ R177, R177, R3 ;  /* 0x00000003b1b17221 */ /* 0x000fe40000010000 */
[----:B------:R-:W-:Y:S02]  /*ac30*/  FFMA.FTZ R3, R199, c[0x0][0x2d0], -R176 ;  /* 0x0000b400c7037a23 */ /* 0x000fe400000108b0 */
[----:B------:R-:W-:Y:S02]  /*ac40*/  IMAD.MOV.U32 R167, RZ, RZ, R152 ;  /* 0x000000ffffa77224 */ /* 0x000fe400078e0098 */
[----:B------:R3:W-:Y:S02]  /*ac50*/  MUFU.EX2 R152, R3 ;  /* 0x0000000300987308 */ /* 0x0007e40000000800 */
[----:B----4-:R-:W-:Y:S02]  /*ac60*/  FFMA.FTZ R0, R195, c[0x0][0x2d0], -R176 ;  /* 0x0000b400c3007a23 */ /* 0x010fe400000108b0 */
[----:B--2---:R-:W-:Y:S06]  /*ac70*/  FFMA.FTZ R2, R2, R156, R191 ;  /* 0x0000009c02027223 */ /* 0x004fec00000100bf */
[----:B------:R2:W4:Y:S01]  /*ac80*/  MUFU.EX2 R144, R0 ;  /* 0x0000000000907308 */ /* 0x0005220000000800 */
[----:B------:R-:W-:Y:S04]  /*ac90*/  FADD.FTZ R2, R188, R2 ;  /* 0x00000002bc027221 */ /* 0x000fe80000010000 */
[----:B------:R-:W-:Y:S02]  /*aca0*/  FADD.FTZ R2, R140, R2 ;  /* 0x000000028c027221 */ /* 0x000fe40000010000 */
[----:B------:R-:W-:Y:S02]  /*acb0*/  LDSM.16.MT88.4 R140, [R218+0x1000] ;  /* 0x00100000da8c783b */ /* 0x000fe40000004200 */
[----:B------:R-:W-:Y:S02]  /*acc0*/  FADD.FTZ R2, R147, R2 ;  /* 0x0000000293027221 */ /* 0x000fe40000010000 */
[--C-:B---3--:R-:W-:Y:S02]  /*acd0*/  FFMA.FTZ R3, R208, c[0x0][0x2d0], -R176.reuse ;  /* 0x0000b400d0037a23 */ /* 0x108fe400000108b0 */
[----:B------:R-:W3:Y:S02]  /*ace0*/  LDL R208, [R1+0x10] ;  /* 0x0000100001d07983 */ /* 0x000ee40000100800 */
[----:B------:R4:W-:Y:S01]  /*acf0*/  MUFU.EX2 R159, R3 ;  /* 0x00000003009f7308 */ /* 0x0009e20000000800 */
[C---:B-1----:R-:W-:Y:S03]  /*ad00*/  HMMA.16816.F32 R28, R132.reuse, R136, R28 ;  /* 0x00000088841c723c */ /* 0x042fe6000000181c */
[----:B--2---:R-:W-:Y:S06]  /*ad10*/  FFMA.FTZ R0, R196, c[0x0][0x2d0], -R176 ;  /* 0x0000b400c4007a23 */ /* 0x004fec00000108b0 */
[----:B------:R-:W-:Y:S01]  /*ad20*/  MUFU.EX2 R196, R149 ;  /* 0x0000009500c47308 */ /* 0x000fe20000000800 */
[C---:B------:R-:W-:Y:S01]  /*ad30*/  HMMA.16816.F32 R32, R132.reuse, R138, R32 ;  /* 0x0000008a8420723c */ /* 0x040fe20000001820 */
[----:B------:R-:W1:Y:S08]  /*ad40*/  LDSM.16.MT88.4 R136, [R217+0x3000] ;  /* 0x00300000d988783b */ /* 0x000e700000004200 */
[----:B------:R2:W-:Y:S03]  /*ad50*/  MUFU.EX2 R148, R0 ;  /* 0x0000000000947308 */ /* 0x0005e60000000800 */
[----:B----4-:R-:W-:Y:S02]  /*ad60*/  FADD.FTZ R3, R144, R2 ;  /* 0x0000000290037221 */ /* 0x010fe40000010000 */
[--C-:B------:R-:W-:Y:S02]  /*ad70*/  FFMA.FTZ R2, R170, c[0x0][0x2d0], -R175.reuse ;  /* 0x0000b400aa027a23 */ /* 0x100fe400000108af */
[--C-:B--2---:R-:W-:Y:S04]  /*ad80*/  FFMA.FTZ R0, R197, c[0x0][0x2d0], -R175.reuse ;  /* 0x0000b400c5007a23 */ /* 0x104fe800000108af */
[----:B------:R2:W4:Y:S01]  /*ad90*/  MUFU.EX2 R151, R0 ;  /* 0x0000000000977308 */ /* 0x0005220000000800 */
[C---:B-1----:R-:W-:Y:S08]  /*ada0*/  HMMA.16816.F32 R36, R132.reuse, R136, R36 ;  /* 0x000000888424723c */ /* 0x042ff00000001824 */
[C---:B------:R-:W-:Y:S01]  /*adb0*/  HMMA.16816.F32 R40, R132.reuse, R138, R40 ;  /* 0x0000008a8428723c */ /* 0x040fe20000001828 */
[----:B------:R-:W1:Y:S03]  /*adc0*/  LDSM.16.MT88.4 R136, [R218+0x3000] ;  /* 0x00300000da88783b */ /* 0x000e660000004200 */
[----:B--2---:R-:W-:Y:S04]  /*add0*/  FFMA.FTZ R0, R198, c[0x0][0x2d0], -R175 ;  /* 0x0000b400c6007a23 */ /* 0x004fe800000108af */
[----:B------:R2:W1:Y:S04]  /*ade0*/  MUFU.EX2 R156, R0 ;  /* 0x00000000009c7308 */ /* 0x0004680000000800 */
[----:B--2---:R-:W-:Y:S01]  /*adf0*/  FFMA.FTZ R0, R200, c[0x0][0x2d0], -R176 ;  /* 0x0000b400c8007a23 */ /* 0x004fe200000108b0 */
[C---:B-1----:R-:W-:Y:S05]  /*ae00*/  HMMA.16816.F32 R44, R132.reuse, R136, R44 ;  /* 0x00000088842c723c */ /* 0x042fea000000182c */
[----:B------:R1:W-:Y:S03]  /*ae10*/  MUFU.EX2 R155, R0 ;  /* 0x00000000009b7308 */ /* 0x0003e60000000800 */
[C---:B------:R-:W-:Y:S01]  /*ae20*/  HMMA.16816.F32 R48, R132.reuse, R138, R48 ;  /* 0x0000008a8430723c */ /* 0x040fe20000001830 */
[----:B------:R-:W2:Y:S03]  /*ae30*/  LDSM.16.MT88.4 R136, [R221+0x3000] ;  /* 0x00300000dd88783b */ /* 0x000ea60000004200 */
[----:B-1----:R-:W-:Y:S04]  /*ae40*/  FADD.FTZ R0, R179, R177 ;  /* 0x000000b1b3007221 */ /* 0x002fe80000010000 */
[----:B------:R-:W-:Y:S04]  /*ae50*/  FADD.FTZ R190, R190, R0 ;  /* 0x00000000bebe7221 */ /* 0x000fe80000010000 */
[--C-:B------:R-:W-:Y:S04]  /*ae60*/  FFMA.FTZ R0, R202, c[0x0][0x2d0], -R175.reuse ;  /* 0x0000b400ca007a23 */ /* 0x100fe800000108af */
[----:B------:R1:W1:Y:S01]  /*ae70*/  MUFU.EX2 R154, R0 ;  /* 0x00000000009a7308 */ /* 0x0002620000000800 */
[C---:B--2---:R-:W-:Y:S08]  /*ae80*/  HMMA.16816.F32 R52, R132.reuse, R136, R52 ;  /* 0x000000888434723c */ /* 0x044ff00000001834 */
[C---:B------:R-:W-:Y:S01]  /*ae90*/  HMMA.16816.F32 R56, R132.reuse, R138, R56 ;  /* 0x0000008a8438723c */ /* 0x040fe20000001838 */
[----:B------:R-:W2:Y:S03]  /*aea0*/  LDSM.16.MT88.4 R136, [R220+0x3000] ;  /* 0x00300000dc88783b */ /* 0x000ea60000004200 */
[--C-:B-1----:R-:W-:Y:S04]  /*aeb0*/  FFMA.FTZ R0, R203, c[0x0][0x2d0], -R175.reuse ;  /* 0x0000b400cb007a23 */ /* 0x102fe800000108af */
[----:B------:R1:W1:Y:S04]  /*aec0*/  MUFU.EX2 R163, R0 ;  /* 0x0000000000a37308 */ /* 0x0002680000000800 */
[--C-:B-1----:R-:W-:Y:S06]  /*aed0*/  FFMA.FTZ R0, R204, c[0x0][0x2d0], -R176.reuse ;  /* 0x0000b400cc007a23 */ /* 0x102fec00000108b0 */
[----:B------:R1:W-:Y:S01]  /*aee0*/  MUFU.EX2 R153, R0 ;  /* 0x0000000000997308 */ /* 0x0003e20000000800 */
[C---:B--2---:R-:W-:Y:S08]  /*aef0*/  HMMA.16816.F32 R60, R132.reuse, R136, R60 ;  /* 0x00000088843c723c */ /* 0x044ff0000000183c */
[C---:B------:R-:W-:Y:S01]  /*af00*/  HMMA.16816.F32 R64, R132.reuse, R138, R64 ;  /* 0x0000008a8440723c */ /* 0x040fe20000001840 */
[----:B------:R-:W2:Y:S03]  /*af10*/  LDSM.16.MT88.4 R136, [R217+0x6000] ;  /* 0x00600000d988783b */ /* 0x000ea60000004200 */
[----:B-1----:R-:W-:Y:S04]  /*af20*/  FFMA.FTZ R0, R205, c[0x0][0x2d0], -R176 ;  /* 0x0000b400cd007a23 */ /* 0x002fe800000108b0 */
[----:B------:R1:W-:Y:S04]  /*af30*/  MUFU.EX2 R161, R0 ;  /* 0x0000000000a17308 */ /* 0x0003e80000000800 */
[--C-:B-1----:R-:W-:Y:S01]  /*af40*/  FFMA.FTZ R0, R206, c[0x0][0x2d0], -R175.reuse ;  /* 0x0000b400ce007a23 */ /* 0x102fe200000108af */
[C---:B--2---:R-:W-:Y:S05]  /*af50*/  HMMA.16816.F32 R68, R132.reuse, R136, R68 ;  /* 0x000000888444723c */ /* 0x044fea0000001844 */
[----:B------:R-:W-:Y:S03]  /*af60*/  MUFU.EX2 R206, R2 ;  /* 0x0000000200ce7308 */ /* 0x000fe60000000800 */
[C---:B------:R-:W-:Y:S01]  /*af70*/  HMMA.16816.F32 R72, R132.reuse, R138, R72 ;  /* 0x0000008a8448723c */ /* 0x040fe20000001848 */
[----:B------:R-:W1:Y:S06]  /*af80*/  LDSM.16.MT88.4 R136, [R218+0x6000] ;  /* 0x00600000da88783b */ /* 0x000e6c0000004200 */
[----:B------:R2:W1:Y:S02]  /*af90*/  MUFU.EX2 R162, R0 ;  /* 0x0000000000a27308 */ /* 0x0004640000000800 */
[--C-:B--2---:R-:W-:Y:S08]  /*afa0*/  FFMA.FTZ R0, R207, c[0x0][0x2d0], -R175.reuse ;  /* 0x0000b400cf007a23 */ /* 0x104ff000000108af */
[----:B------:R2:W2:Y:S01]  /*afb0*/  MUFU.EX2 R164, R0 ;  /* 0x0000000000a47308 */ /* 0x0004a20000000800 */
[C---:B-1----:R-:W-:Y:S03]  /*afc0*/  HMMA.16816.F32 R76, R132.reuse, R136, R76 ;  /* 0x00000088844c723c */ /* 0x042fe6000000184c */
[----:B---3--:R-:W-:Y:S01]  /*afd0*/  ISETP.GT.AND P0, PT, R201, R208, PT ;  /* 0x000000d0c900720c */ /* 0x008fe20003f04270 */
[----:B------:R-:W-:Y:S04]  /*afe0*/  IMAD.MOV.U32 R201, RZ, RZ, R252 ;  /* 0x000000ffffc97224 */ /* 0x000fe800078e00fc */
[C---:B------:R-:W-:Y:S01]  /*aff0*/  HMMA.16816.F32 R80, R132.reuse, R138, R80 ;  /* 0x0000008a8450723c */ /* 0x040fe20000001850 */
[----:B------:R-:W1:Y:S03]  /*b000*/  LDSM.16.MT88.4 R136, [R221+0x6000] ;  /* 0x00600000dd88783b */ /* 0x000e660000004200 */
[----:B--2---:R-:W-:Y:S04]  /*b010*/  FFMA.FTZ R0, R209, c[0x0][0x2d0], -R176 ;  /* 0x0000b400d1007a23 */ /* 0x004fe800000108b0 */
[----:B------:R2:W-:Y:S04]  /*b020*/  MUFU.EX2 R160, R0 ;  /* 0x0000000000a07308 */ /* 0x0005e80000000800 */
[----:B--2---:R-:W-:Y:S02]  /*b030*/  FADD.FTZ R0, R146, R190 ;  /* 0x000000be92007221 */ /* 0x004fe40000010000 */
[----:B------:R-:W-:Y:S02]  /*b040*/  FFMA.FTZ R190, R181, c[0x0][0x2d0], -R176 ;  /* 0x0000b400b5be7a23 */ /* 0x000fe400000108b0 */
[----:B------:R-:W-:Y:S02]  /*b050*/  FADD.FTZ R150, R145, R0 ;  /* 0x0000000091967221 */ /* 0x000fe40000010000 */
[----:B------:R-:W-:Y:S01]  /*b060*/  FFMA.FTZ R0, R211, c[0x0][0x2d0], -R175 ;  /* 0x0000b400d3007a23 */ /* 0x000fe200000108af */
[C---:B-1----:R-:W-:Y:S01]  /*b070*/  HMMA.16816.F32 R84, R132.reuse, R136, R84 ;  /* 0x000000888454723c */ /* 0x042fe20000001854 */
[----:B------:R-:W-:Y:S02]  /*b080*/  MUFU.EX2 R190, R190 ;  /* 0x000000be00be7308 */ /* 0x000fe40000000800 */
[----:B----4-:R-:W-:Y:S05]  /*b090*/  FADD.FTZ R150, R151, R150 ;  /* 0x0000009697967221 */ /* 0x010fea0000010000 */
[C---:B------:R-:W-:Y:S01]  /*b0a0*/  HMMA.16816.F32 R88, R132.reuse, R138, R88 ;  /* 0x0000008a8458723c */ /* 0x040fe20000001858 */
[----:B------:R-:W1:Y:S02]  /*b0b0*/  LDSM.16.MT88.4 R136, [R220+0x6000] ;  /* 0x00600000dc88783b */ /* 0x000e640000004200 */
[----:B------:R2:W3:Y:S02]  /*b0c0*/  MUFU.EX2 R158, R0 ;  /* 0x00000000009e7308 */ /* 0x0004e40000000800 */
[----:B--2---:R-:W-:Y:S01]  /*b0d0*/  FFMA.FTZ R0, R187, c[0x0][0x2d0], -R176 ;  /* 0x0000b400bb007a23 */ /* 0x004fe200000108b0 */
[----:B------:R-:W-:Y:S01]  /*b0e0*/  MOV R187, R186 ;  /* 0x000000ba00bb7202 */ /* 0x000fe20000000f00 */
[----:B------:R-:W-:Y:S01]  /*b0f0*/  IMAD.MOV.U32 R186, RZ, RZ, R183 ;  /* 0x000000ffffba7224 */ /* 0x000fe200078e00b7 */
[----:B------:R-:W-:Y:S04]  /*b100*/  MOV R183, R182 ;  /* 0x000000b600b77202 */ /* 0x000fe80000000f00 */
[----:B------:R-:W-:Y:S01]  /*b110*/  MOV R182, R169 ;  /* 0x000000a900b67202 */ /* 0x000fe20000000f00 */
[--C-:B------:R-:W-:Y:S02]  /*b120*/  FFMA.FTZ R2, R187, c[0x0][0x2d0], -R175.reuse ;  /* 0x0000b400bb027a23 */ /* 0x100fe400000108af */
[----:B------:R-:W-:Y:S01]  /*b130*/  IMAD.MOV.U32 R169, RZ, RZ, R168 ;  /* 0x000000ffffa97224 */ /* 0x000fe200078e00a8 */
[----:B------:R-:W-:Y:S01]  /*b140*/  MOV R168, R157 ;  /* 0x0000009d00a87202 */ /* 0x000fe20000000f00 */
[----:B------:R2:W-:Y:S01]  /*b150*/  MUFU.EX2 R200, R2 ;  /* 0x0000000200c87308 */ /* 0x0005e20000000800 */
[--C-:B------:R-:W-:Y:S02]  /*b160*/  FFMA.FTZ R191, R182, c[0x0][0x2d0], -R175.reuse ;  /* 0x0000b400b6bf7a23 */ /* 0x100fe400000108af */
[--C-:B------:R-:W-:Y:S01]  /*b170*/  FFMA.FTZ R192, R169, c[0x0][0x2d0], -R175.reuse ;  /* 0x0000b400a9c07a23 */ /* 0x100fe200000108af */
[C---:B-1----:R-:W-:Y:S03]  /*b180*/  HMMA.16816.F32 R92, R132.reuse, R136, R92 ;  /* 0x00000088845c723c */ /* 0x042fe6000000185c */
[----:B------:R-:W-:Y:S01]  /*b190*/  MOV R169, R189 ;  /* 0x000000bd00a97202 */ /* 0x000fe20000000f00 */
[--C-:B------:R-:W-:Y:S02]  /*b1a0*/  FFMA.FTZ R189, R212, c[0x0][0x2d0], -R175.reuse ;  /* 0x0000b400d4bd7a23 */ /* 0x100fe400000108af */
[----:B------:R1:W-:Y:S02]  /*b1b0*/  MUFU.EX2 R157, R0 ;  /* 0x00000000009d7308 */ /* 0x0003e40000000800 */
[C---:B------:R-:W-:Y:S01]  /*b1c0*/  HMMA.16816.F32 R96, R132.reuse, R138, R96 ;  /* 0x0000008a8460723c */ /* 0x040fe20000001860 */
[----:B------:R-:W4:Y:S07]  /*b1d0*/  LDSM.16.MT88.4 R136, [R217+0x9000] ;  /* 0x00900000d988783b */ /* 0x000f2e0000004200 */
[----:B------:R-:W-:Y:S01]  /*b1e0*/  MUFU.EX2 R191, R191 ;  /* 0x000000bf00bf7308 */ /* 0x000fe20000000800 */
[----:B--2---:R-:W-:Y:S04]  /*b1f0*/  FADD.FTZ R2, R156, R150 ;  /* 0x000000969c027221 */ /* 0x004fe80000010000 */
[----:B------:R-:W-:Y:S05]  /*b200*/  FADD.FTZ R2, R154, R2 ;  /* 0x000000029a027221 */ /* 0x000fea0000010000 */
[----:B------:R-:W-:Y:S01]  /*b210*/  MUFU.EX2 R192, R192 ;  /* 0x000000c000c07308 */ /* 0x000fe20000000800 */
[----:B------:R-:W-:Y:S02]  /*b220*/  FADD.FTZ R2, R163, R2 ;  /* 0x00000002a3027221 */ /* 0x000fe40000010000 */
[----:B-1----:R-:W-:Y:S02]  /*b230*/  FFMA.FTZ R0, R167, c[0x0][0x2d0], -R176 ;  /* 0x0000b400a7007a23 */ /* 0x002fe400000108b0 */
[----:B------:R-:W-:Y:S05]  /*b240*/  FADD.FTZ R2, R162, R2 ;  /* 0x00000002a2027221 */ /* 0x000fea0000010000 */
[----:B------:R1:W-:Y:S01]  /*b250*/  MUFU.EX2 R204, R0 ;  /* 0x0000000000cc7308 */ /* 0x0003e20000000800 */
[----:B------:R-:W-:Y:S04]  /*b260*/  FADD.FTZ R2, R164, R2 ;  /* 0x00000002a4027221 */ /* 0x000fe80000010000 */
[----:B---3--:R-:W-:Y:S04]  /*b270*/  FADD.FTZ R2, R158, R2 ;  /* 0x000000029e027221 */ /* 0x008fe80000010000 */
[----:B------:R-:W-:Y:S01]  /*b280*/  FADD.FTZ R2, R206, R2 ;  /* 0x00000002ce027221 */ /* 0x000fe20000010000 */
[----:B------:R-:W-:Y:S01]  /*b290*/  MUFU.EX2 R189, R189 ;  /* 0x000000bd00bd7308 */ /* 0x000fe20000000800 */
[C---:B----4-:R-:W-:Y:S08]  /*b2a0*/  HMMA.16816.F32 R100, R132.reuse, R136, R100 ;  /* 0x000000888464723c */ /* 0x050ff00000001864 */
[C---:B------:R-:W-:Y:S01]  /*b2b0*/  HMMA.16816.F32 R104, R132.reuse, R138, R104 ;  /* 0x0000008a8468723c */ /* 0x040fe20000001868 */
[----:B------:R-:W2:Y:S03]  /*b2c0*/  LDSM.16.MT88.4 R136, [R218+0x9000] ;  /* 0x00900000da88783b */ /* 0x000ea60000004200 */
[--C-:B-1----:R-:W-:Y:S04]  /*b2d0*/  FFMA.FTZ R0, R214, c[0x0][0x2d0], -R175.reuse ;  /* 0x0000b400d6007a23 */ /* 0x102fe800000108af */
[----:B------:R1:W3:Y:S04]  /*b2e0*/  MUFU.EX2 R205, R0 ;  /* 0x0000000000cd7308 */ /* 0x0002e80000000800 */
[----:B-1----:R-:W-:Y:S02]  /*b2f0*/  FFMA.FTZ R0, R213, c[0x0][0x2d0], -R175 ;  /* 0x0000b400d5007a23 */ /* 0x002fe400000108af */
[----:B---3--:R-:W-:Y:S04]  /*b300*/  FADD.FTZ R2, R205, R2 ;  /* 0x00000002cd027221 */ /* 0x008fe80000010000 */
[----:B------:R1:W3:Y:S01]  /*b310*/  MUFU.EX2 R207, R0 ;  /* 0x0000000000cf7308 */ /* 0x0002e20000000800 */
[C---:B--2---:R-:W-:Y:S08]  /*b320*/  HMMA.16816.F32 R108, R132.reuse, R136, R108 ;  /* 0x00000088846c723c */ /* 0x044ff0000000186c */
[C---:B------:R-:W-:Y:S01]  /*b330*/  HMMA.16816.F32 R112, R132.reuse, R138, R112 ;  /* 0x0000008a8470723c */ /* 0x040fe20000001870 */
[----:B------:R-:W2:Y:S03]  /*b340*/  LDSM.16.MT88.4 R136, [R221+0x9000] ;  /* 0x00900000dd88783b */ /* 0x000ea60000004200 */
[----:B-1----:R-:W-:Y:S02]  /*b350*/  FFMA.FTZ R0, R215, c[0x0][0x2d0], -R176 ;  /* 0x0000b400d7007a23 */ /* 0x002fe400000108b0 */
[----:B---3--:R-:W-:Y:S02]  /*b360*/  FADD.FTZ R2, R207, R2 ;  /* 0x00000002cf027221 */ /* 0x008fe40000010000 */
[----:B------:R1:W-:Y:S04]  /*b370*/  MUFU.EX2 R203, R0 ;  /* 0x0000000000cb7308 */ /* 0x0003e80000000800 */
[----:B------:R-:W-:Y:S02]  /*b380*/  FADD.FTZ R2, R200, R2 ;  /* 0x00000002c8027221 */ /* 0x000fe40000010000 */
[--C-:B-1----:R-:W-:Y:S01]  /*b390*/  FFMA.FTZ R0, R166, c[0x0][0x2d0], -R176.reuse ;  /* 0x0000b400a6007a23 */ /* 0x102fe200000108b0 */
[C---:B--2---:R-:W-:Y:S03]  /*b3a0*/  HMMA.16816.F32 R116, R132.reuse, R136, R116 ;  /* 0x000000888474723c */ /* 0x044fe60000001874 */
[----:B------:R1:W-:Y:S05]  /*b3b0*/  MUFU.EX2 R202, R0 ;  /* 0x0000000000ca7308 */ /* 0x0003ea0000000800 */
[C---:B------:R-:W-:Y:S01]  /*b3c0*/  HMMA.16816.F32 R120, R132.reuse, R138, R120 ;  /* 0x0000008a8478723c */ /* 0x040fe20000001878 */
[----:B------:R-:W2:Y:S03]  /*b3d0*/  LDSM.16.MT88.4 R136, [R220+0x9000] ;  /* 0x00900000dc88783b */ /* 0x000ea60000004200 */
[----:B-1----:R-:W-:Y:S02]  /*b3e0*/  FADD.FTZ R0, R148, R3 ;  /* 0x0000000394007221 */ /* 0x002fe40000010000 */
[--C-:B------:R-:W-:Y:S04]  /*b3f0*/  FFMA.FTZ R3, R186, c[0x0][0x2d0], -R175.reuse ;  /* 0x0000b400ba037a23 */ /* 0x100fe800000108af */
[----:B------:R1:W3:Y:S01]  /*b400*/  MUFU.EX2 R199, R3 ;  /* 0x0000000300c77308 */ /* 0x0002e20000000800 */
[C---:B--2---:R-:W-:Y:S08]  /*b410*/  HMMA.16816.F32 R124, R132.reuse, R136, R124 ;  /* 0x00000088847c723c */ /* 0x044ff0000000187c */
[----:B------:R-:W-:Y:S01]  /*b420*/  HMMA.16816.F32 R128, R132, R138, R128 ;  /* 0x0000008a8480723c */ /* 0x000fe20000001880 */
[----:B------:R-:W2:Y:S03]  /*b430*/  LDSM.16.MT88.4 R136, [R217+0x800] ;  /* 0x00080000d988783b */ /* 0x000ea60000004200 */
[----:B-1----:R-:W-:Y:S02]  /*b440*/  FFMA.FTZ R3, R184, c[0x0][0x2d0], -R176 ;  /* 0x0000b400b8037a23 */ /* 0x002fe400000108b0 */
[----:B---3--:R-:W-:Y:S01]  /*b450*/  FADD.FTZ R2, R199, R2 ;  /* 0x00000002c7027221 */ /* 0x008fe20000010000 */
[----:B------:R-:W-:Y:S02]  /*b460*/  F2FP.PACK_AB R132, R145, R146 ;  /* 0x000000929184723e */ /* 0x000fe400000000ff */
[----:B------:R-:W-:Y:S01]  /*b470*/  F2FP.PACK_AB R133, R148, R144 ;  /* 0x000000909485723e */ /* 0x000fe200000000ff */
[----:B------:R-:W1:Y:S01]  /*b480*/  MUFU.EX2 R3, R3 ;  /* 0x0000000300037308 */ /* 0x000e620000000800 */
[----:B------:R-:W-:Y:S01]  /*b490*/  LDSM.16.MT88.4 R144, [R221+0x1800] ;  /* 0x00180000dd90783b */ /* 0x000fe20000004200 */
[----:B------:R-:W-:Y:S01]  /*b4a0*/  F2FP.PACK_AB R134, R156, R151 ;  /* 0x000000979c86723e */ /* 0x000fe200000000ff */
[--C-:B------:R-:W-:Y:S01]  /*b4b0*/  FFMA.FTZ R148, R183, c[0x0][0x2d0], -R175.reuse ;  /* 0x0000b400b7947a23 */ /* 0x100fe200000108af */
[----:B------:R-:W-:Y:S01]  /*b4c0*/  F2FP.PACK_AB R135, R155, R152 ;  /* 0x000000989b87723e */ /* 0x000fe200000000ff */
[----:B------:R-:W-:Y:S02]  /*b4d0*/  FADD.FTZ R152, R152, R0 ;  /* 0x0000000098987221 */ /* 0x000fe40000010000 */
[--C-:B------:R-:W-:Y:S02]  /*b4e0*/  FFMA.FTZ R0, R169, c[0x0][0x2d0], -R176.reuse ;  /* 0x0000b400a9007a23 */ /* 0x100fe400000108b0 */
[----:B------:R-:W-:Y:S01]  /*b4f0*/  FFMA.FTZ R156, R180, c[0x0][0x2d0], -R176 ;  /* 0x0000b400b49c7a23 */ /* 0x000fe200000108b0 */
[----:B------:R3:W4:Y:S01]  /*b500*/  MUFU.EX2 R198, R148 ;  /* 0x0000009400c67308 */ /* 0x0007220000000800 */
[----:B------:R-:W-:Y:S09]  /*b510*/  FFMA.FTZ R175, R210, c[0x0][0x2d0], -R175 ;  /* 0x0000b400d2af7a23 */ /* 0x000ff200000108af */
[----:B------:R4:W-:Y:S01]  /*b520*/  MUFU.EX2 R195, R0 ;  /* 0x0000000000c37308 */ /* 0x0009e20000000800 */
[----:B-1----:R-:W-:Y:S09]  /*b530*/  F2FP.PACK_AB R177, R190, R3 ;  /* 0x00000003beb1723e */ /* 0x002ff200000000ff */
[----:B------:R-:W1:Y:S01]  /*b540*/  MUFU.EX2 R188, R175 ;  /* 0x000000af00bc7308 */ /* 0x000e620000000800 */
[C---:B--2---:R-:W-:Y:S01]  /*b550*/  HMMA.16816.F32 R4, R132.reuse, R136, R4 ;  /* 0x000000888404723c */ /* 0x044fe20000001804 */
[----:B---3--:R-:W-:Y:S02]  /*b560*/  LDSM.16.MT88.4 R148, [R221+0x2000] ;  /* 0x00200000dd94783b */ /* 0x008fe40000004200 */
[----:B----4-:R-:W-:Y:S05]  /*b570*/  FADD.FTZ R2, R198, R2 ;  /* 0x00000002c6027221 */ /* 0x010fea0000010000 */
[C---:B------:R-:W-:Y:S01]  /*b580*/  HMMA.16816.F32 R8, R132.reuse, R138, R8 ;  /* 0x0000008a8408723c */ /* 0x040fe20000001808 */
[----:B------:R-:W2:Y:S01]  /*b590*/  LDSM.16.MT88.4 R136, [R218+0x800] ;  /* 0x00080000da88783b */ /* 0x000ea20000004200 */
[----:B------:R-:W-:Y:S02]  /*b5a0*/  MUFU.EX2 R175, R156 ;  /* 0x0000009c00af7308 */ /* 0x000fe40000000800 */
[----:B------:R-:W-:Y:S02]  /*b5b0*/  FADD.FTZ R2, R196, R2 ;  /* 0x00000002c4027221 */ /* 0x000fe40000010000 */
[----:B------:R-:W-:Y:S02]  /*b5c0*/  FFMA.FTZ R0, R168, c[0x0][0x2d0], -R176 ;  /* 0x0000b400a8007a23 */ /* 0x000fe400000108b0 */
[----:B------:R-:W-:Y:S01]  /*b5d0*/  LDSM.16.MT88.4 R168, [R218+0x5800] ;  /* 0x00580000daa8783b */ /* 0x000fe20000004200 */
[----:B------:R-:W-:Y:S03]  /*b5e0*/  FADD.FTZ R2, R191, R2 ;  /* 0x00000002bf027221 */ /* 0x000fe60000010000 */
[----:B------:R3:W-:Y:S01]  /*b5f0*/  MUFU.EX2 R197, R0 ;  /* 0x0000000000c57308 */ /* 0x0007e20000000800 */
[----:B-1----:R-:W-:Y:S01]  /*b600*/  F2FP.PACK_AB R178, R188, R189 ;  /* 0x000000bdbcb2723e */ /* 0x002fe200000000ff */
[--C-:B---3--:R-:W-:Y:S08]  /*b610*/  FFMA.FTZ R0, R165, c[0x0][0x2d0], -R176.reuse ;  /* 0x0000b400a5007a23 */ /* 0x108ff000000108b0 */
[----:B------:R1:W-:Y:S01]  /*b620*/  MUFU.EX2 R194, R0 ;  /* 0x0000000000c27308 */ /* 0x0003e20000000800 */
[C---:B--2---:R-:W-:Y:S08]  /*b630*/  HMMA.16816.F32 R12, R132.reuse, R136, R12 ;  /* 0x00000088840c723c */ /* 0x044ff0000000180c */
[C---:B------:R-:W-:Y:S01]  /*b640*/  HMMA.16816.F32 R16, R132.reuse, R138, R16 ;  /* 0x0000008a8410723c */ /* 0x040fe20000001810 */
[----:B------:R-:W2:Y:S03]  /*b650*/  LDSM.16.MT88.4 R136, [R221+0x800] ;  /* 0x00080000dd88783b */ /* 0x000ea60000004200 */
[--C-:B-1----:R-:W-:Y:S03]  /*b660*/  FFMA.FTZ R0, R185, c[0x0][0x2d0], -R176.reuse ;  /* 0x0000b400b9007a23 */ /* 0x102fe600000108b0 */
[----:B------:R-:W-:Y:S01]  /*b670*/  LDSM.16.MT88.4 R184, [R217+0x2800] ;  /* 0x00280000d9b8783b */ /* 0x000fe20000004200 */
[----:B------:R-:W-:Y:S01]  /*b680*/  FFMA.FTZ R176, R174, c[0x0][0x2d0], -R176 ;  /* 0x0000b400aeb07a23 */ /* 0x000fe200000108b0 */
[----:B------:R1:W-:Y:S10]  /*b690*/  MUFU.EX2 R193, R0 ;  /* 0x0000000000c17308 */ /* 0x0003f40000000800 */
[----:B------:R3:W4:Y:S01]  /*b6a0*/  MUFU.EX2 R174, R176 ;  /* 0x000000b000ae7308 */ /* 0x0007220000000800 */
[C---:B--2---:R-:W-:Y:S03]  /*b6b0*/  HMMA.16816.F32 R20, R132.reuse, R136, R20 ;  /* 0x000000888414723c */ /* 0x044fe60000001814 */
[----:B-1----:R-:W-:Y:S04]  /*b6c0*/  FADD.FTZ R0, R155, R152 ;  /* 0x000000989b007221 */ /* 0x002fe80000010000 */
[----:B------:R-:W-:Y:S01]  /*b6d0*/  FADD.FTZ R0, R153, R0 ;  /* 0x0000000099007221 */ /* 0x000fe20000010000 */
[C---:B------:R-:W-:Y:S01]  /*b6e0*/  HMMA.16816.F32 R24, R132.reuse, R138, R24 ;  /* 0x0000008a8418723c */ /* 0x040fe20000001818 */
[----:B------:R-:W1:Y:S03]  /*b6f0*/  LDSM.16.MT88.4 R136, [R220+0x800] ;  /* 0x00080000dc88783b */ /* 0x000e660000004200 */
[----:B------:R-:W-:Y:S01]  /*b700*/  FADD.FTZ R0, R161, R0 ;  /* 0x00000000a1007221 */ /* 0x000fe20000010000 */
[----:B---3--:R-:W-:Y:S02]  /*b710*/  F2FP.PACK_AB R176, R192, R191 ;  /* 0x000000bfc0b0723e */ /* 0x008fe400000000ff */
[----:B----4-:R-:W-:Y:S01]  /*b720*/  F2FP.PACK_AB R179, R174, R175 ;  /* 0x000000afaeb3723e */ /* 0x010fe200000000ff */
[----:B------:R-:W-:Y:S04]  /*b730*/  FADD.FTZ R0, R159, R0 ;  /* 0x000000009f007221 */ /* 0x000fe80000010000 */
        /* <DEDUP_REMOVED lines=8> */
[C---:B-1----:R-:W-:Y:S03]  /*b7c0*/  HMMA.16816.F32 R28, R132.reuse, R136, R28 ;  /* 0x00000088841c723c */ /* 0x042fe6000000181c */
[----:B------:R-:W-:Y:S04]  /*b7d0*/  FADD.FTZ R0, R193, R0 ;  /* 0x00000000c1007221 */ /* 0x000fe80000010000 */
[----:B------:R-:W-:Y:S01]  /*b7e0*/  FADD.FTZ R3, R3, R0 ;  /* 0x0000000003037221 */ /* 0x000fe20000010000 */
[C---:B------:R-:W-:Y:S01]  /*b7f0*/  HMMA.16816.F32 R32, R132.reuse, R138, R32 ;  /* 0x0000008a8420723c */ /* 0x040fe20000001820 */
[----:B------:R-:W1:Y:S03]  /*b800*/  LDSM.16.MT88.4 R136, [R217+0x3800] ;  /* 0x00380000d988783b */ /* 0x000e660000004200 */
[----:B------:R-:W-:Y:S02]  /*b810*/  FADD.FTZ R0, R192, R2 ;  /* 0x00000002c0007221 */ /* 0x000fe40000010000 */
[----:B------:R-:W-:Y:S02]  /*b820*/  FADD.FTZ R3, R190, R3 ;  /* 0x00000003be037221 */ /* 0x000fe40000010000 */
[----:B------:R-:W-:Y:S04]  /*b830*/  FADD.FTZ R2, R189, R0 ;  /* 0x00000000bd027221 */ /* 0x000fe80000010000 */
[----:B------:R-:W-:Y:S02]  /*b840*/  FADD.FTZ R2, R188, R2 ;  /* 0x00000002bc027221 */ /* 0x000fe40000010000 */
[----:B------:R-:W-:Y:S01]  /*b850*/  FADD.FTZ R0, R175, R3 ;  /* 0x00000003af007221 */ /* 0x000fe20000010000 */
[----:B------:R-:W-:Y:S02]  /*b860*/  MOV R175, R173 ;  /* 0x000000ad00af7202 */ /* 0x000fe40000000f00 */
[----:B------:R-:W-:Y:S01]  /*b870*/  STL [R1+0x4], R2 ;  /* 0x0000040201007387 */ /* 0x000fe20000100800 */
[----:B------:R-:W-:Y:S05]  /*b880*/  FADD.FTZ R0, R174, R0 ;  /* 0x00000000ae007221 */ /* 0x000fea0000010000 */
[----:B------:R-:W-:Y:S01]  /*b890*/  STL [R1+0x8], R0 ;  /* 0x0000080001007387 */ /* 0x000fe20000100800 */
        /* <DEDUP_REMOVED lines=40> */
[----:B------:R-:W-:Y:S03]  /*bb20*/  F2FP.PACK_AB R135, R160, R159 ;  /* 0x0000009fa087723e */ /* 0x000fe600000000ff */
[----:B------:R-:W-:Y:S04]  /*bb30*/  LDSM.16.MT88.4 R160, [R217+0x5800] ;  /* 0x00580000d9a0783b */ /* 0x000fe80000004200 */
        /* <DEDUP_REMOVED lines=148> */
[----:B------:R-:W-:Y:S01]  /*c480*/  HMMA.16816.F32 R128, R132, R154, R128 ;  /* 0x0000009a8480723c */ /* 0x000fe20000001880 */
[----:B------:R-:W2:Y:S07]  /*c490*/  LDSM.16.MT88.4 R152, [R220+0x2800] ;  /* 0x00280000dc98783b */ /* 0x000eae0000004200 */
[C---:B------:R-:W-:Y:S01]  /*c4a0*/  HMMA.16816.F32 R180, R176.reuse, R184, R4 ;  /* 0x000000b8b0b4723c */ /* 0x040fe20000001804 */
[----:B------:R-:W3:Y:S07]  /*c4b0*/  LDSM.16.MT88.4 R4, [R221+0x5800] ;  /* 0x00580000dd04783b */ /* 0x000eee0000004200 */
[C---:B------:R-:W-:Y:S01]  /*c4c0*/  HMMA.16816.F32 R184, R176.reuse, R186, R8 ;  /* 0x000000bab0b8723c */ /* 0x040fe20000001808 */
[----:B------:R-:W4:Y:S07]  /*c4d0*/  LDSM.16.MT88.4 R8, [R220+0x5800] ;  /* 0x00580000dc08783b */ /* 0x000f2e0000004200 */
[C---:B-1----:R-:W-:Y:S01]  /*c4e0*/  HMMA.16816.F32 R132, R176.reuse, R136, R12 ;  /* 0x00000088b084723c */ /* 0x042fe2000000180c */
[----:B------:R-:W1:Y:S07]  /*c4f0*/  LDSM.16.MT88.4 R12, [R217+0x8800] ;  /* 0x00880000d90c783b */ /* 0x000e6e0000004200 */
[C---:B------:R-:W-:Y:S01]  /*c500*/  HMMA.16816.F32 R136, R176.reuse, R138, R16 ;  /* 0x0000008ab088723c */ /* 0x040fe20000001810 */
[----:B------:R-:W1:Y:S07]  /*c510*/  LDSM.16.MT88.4 R16, [R218+0x8800] ;  /* 0x00880000da10783b */ /* 0x000e6e0000004200 */
[C---:B------:R-:W-:Y:S01]  /*c520*/  HMMA.16816.F32 R140, R176.reuse, R144, R20 ;  /* 0x00000090b08c723c */ /* 0x040fe20000001814 */
[----:B------:R-:W-:Y:S07]  /*c530*/  LDSM.16.MT88.4 R20, [R220+0x8800] ;  /* 0x00880000dc14783b */ /* 0x000fee0000004200 */
[C---:B------:R-:W-:Y:S01]  /*c540*/  HMMA.16816.F32 R144, R176.reuse, R146, R24 ;  /* 0x00000092b090723c */ /* 0x040fe20000001818 */
[----:B------:R-:W-:Y:S07]  /*c550*/  LDSM.16.MT88.4 R24, [R217+0xb800] ;  /* 0x00b80000d918783b */ /* 0x000fee0000004200 */
[C---:B--2---:R-:W-:Y:S01]  /*c560*/  HMMA.16816.F32 R148, R176.reuse, R152, R28 ;  /* 0x00000098b094723c */ /* 0x044fe2000000181c */
[----:B------:R-:W-:Y:S07]  /*c570*/  LDSM.16.MT88.4 R28, [R221+0xb800] ;  /* 0x00b80000dd1c783b */ /* 0x000fee0000004200 */
[C---:B------:R-:W-:Y:S08]  /*c580*/  HMMA.16816.F32 R152, R176.reuse, R154, R32 ;  /* 0x0000009ab098723c */ /* 0x040ff00000001820 */
[C---:B------:R-:W-:Y:S08]  /*c590*/  HMMA.16816.F32 R156, R176.reuse, R160, R36 ;  /* 0x000000a0b09c723c */ /* 0x040ff00000001824 */
[C---:B------:R-:W-:Y:S08]  /*c5a0*/  HMMA.16816.F32 R160, R176.reuse, R162, R40 ;  /* 0x000000a2b0a0723c */ /* 0x040ff00000001828 */
[C---:B------:R-:W-:Y:S08]  /*c5b0*/  HMMA.16816.F32 R164, R176.reuse, R168, R44 ;  /* 0x000000a8b0a4723c */ /* 0x040ff0000000182c */
        /* <DEDUP_REMOVED lines=26> */
.L_x_2746:
[----:B------:R-:W-:-:S13]  /*c760*/  ISETP.GE.AND P0, PT, R252, RZ, PT ;  /* 0x000000fffc00720c */ /* 0x000fda0003f06270 */
[----:B------:R-:W-:Y:S05]  /*c770*/  @!P0 BRA `(.L_x_2748) ;  /* 0x000042f000008947 */ /* 0x000fea0003800000 */
[----:B------:R-:W-:Y:S02]  /*c780*/  MOV R175, R172 ;  /* 0x000000ac00af7202 */ /* 0x000fe40000000f00 */
[----:B------:R-:W-:Y:S02]  /*c790*/  MOV R174, R173 ;  /* 0x000000ad00ae7202 */ /* 0x000fe40000000f00 */
.L_x_2749:
[----:B------:R-:W2:Y:S01]  /*c7a0*/  LDL R0, [R1] ;  /* 0x0000000001007983 */ /* 0x000ea20000100800 */
[----:B------:R-:W-:Y:S04]  /*c7b0*/  DEPBAR.LE SB0, 0x0 ;  /* 0x000080000000791a */ /* 0x000fe80000000000 */
[----:B------:R-:W-:Y:S01]  /*c7c0*/  WARPSYNC 0xffffffff ;  /* 0xffffffff00007948 */ /* 0x000fe20003800000 */
[----:B------:R-:W3:Y:S01]  /*c7d0*/  LDL R14, [R1+0x30] ;  /* 0x00003000010e7983 */ /* 0x000ee20000100800 */
[----:B------:R-:W-:Y:S05]  /*c7e0*/  IMAD.WIDE.U32 R12, R252, c[0x0][0x208], RZ ;  /* 0x00008200fc0c7a25 */ /* 0x000fea00078e00ff */
[----:B------:R-:W3:Y:S06]  /*c7f0*/  LDL.64 R2, [R1+0x28] ;  /* 0x0000280001027983 */ /* 0x000eec0000100a00 */
[----:B------:R-:W-:Y:S06]  /*c800*/  BAR.SYNC.DEFER_BLOCKING 0x0 ;  /* 0x0000000000007b1d */ /* 0x000fec0000010000 */
[----:B-----5:R-:W-:Y:S06]  /*c810*/  LDSM.16.M88.4 R48, [R223] ;  /* 0x00000000df30783b */ /* 0x020fec0000000200 */
[----:B------:R-:W1:Y:S06]  /*c820*/  LDSM.16.M88.4 R8, [R216] ;  /* 0x00000000d808783b */ /* 0x000e6c0000000200 */
[----:B------:R-:W4:Y:S06]  /*c830*/  LDSM.16.M88.4 R16, [R216+0x800] ;  /* 0x00080000d810783b */ /* 0x000f2c0000000200 */
[----:B------:R-:W2:Y:S06]  /*c840*/  LDSM.16.M88.4 R24, [R216+0x1000] ;  /* 0x00100000d818783b */ /* 0x000eac0000000200 */
        /* <DEDUP_REMOVED lines=40> */
[----:B------:R-:W-:Y:S02]  /*cad0*/  IADD3 R0, P1, R0, 0x180, RZ ;  /* 0x0000018000007810 */ /* 0x000fe40007f3e0ff */
[--C-:B------:R-:W-:Y:S02]  /*cae0*/  IADD3.X R39, RZ, c[0x0][0x1fc], R2.reuse, P0, P2 ;  /* 0x00007f00ff277a10 */ /* 0x100fe400007e4402 */
[----:B------:R-:W-:Y:S02]  /*caf0*/  IADD3 R36, P0, R0, c[0x0][0x1f8], RZ ;  /* 0x00007e0000247a10 */ /* 0x000fe40007f1e0ff */
[----:B------:R-:W-:Y:S01]  /*cb00*/  MOV R0, c[0x0][0x208] ;  /* 0x0000820000007a02 */ /* 0x000fe20000000f00 */
[----:B------:R4:W-:Y:S01]  /*cb10*/  LDGSTS.E.BYPASS.LTC128B.128 [R251+0x6100], [R38.64], !P6 ;  /* 0x0610000026fb7fae */ /* 0x0009e2000f101d48 */
        /* <DEDUP_REMOVED lines=9> */
[C---:B------:R-:W-:Y:S07]  /*cbb0*/  HMMA.16816.F32 R44, R48.reuse, R176, RZ ;  /* 0x000000b0302c723c */ /* 0x040fee00000018ff */
[----:B------:R-:W-:Y:S01]  /*cbc0*/  MOV R177, 0x6 ;  /* 0x0000000600b17802 */ /* 0x000fe20000000f00 */
[----:B------:R-:W-:Y:S04]  /*cbd0*/  HMMA.16816.F32 R48, R48, R178, RZ ;  /* 0x000000b23030723c */ /* 0x000fe800000018ff */
[----:B------:R-:W-:Y:S04]  /*cbe0*/  SHF.L.U64.HI R0, R0, R177, c[0x0][0x20c] ;  /* 0x0000830000007619 */ /* 0x000fe800000102b1 */
[C---:B-1----:R-:W-:Y:S05]  /*cbf0*/  HMMA.16816.F32 R4, R188.reuse, R192, R4 ;  /* 0x000000c0bc04723c */ /* 0x042fea0000001804 */
[----:B------:R-:W-:Y:S03]  /*cc00*/  IADD3.X R3, R173, R0, RZ, P1, !PT ;  /* 0x00000000ad037210 */ /* 0x000fe60000ffe4ff */
[C---:B------:R-:W-:Y:S02]  /*cc10*/  HMMA.16816.F32 R8, R188.reuse, R194, R8 ;  /* 0x000000c2bc08723c */ /* 0x040fe40000001808 */
[----:B------:R1:W-:Y:S02]  /*cc20*/  LDGSTS.E.BYPASS.LTC128B.128 [R251+0x1100], [R2.64], !P4 ;  /* 0x0110000002fb7fae */ /* 0x0003e4000e101d48 */
[----:B------:R-:W-:Y:S02]  /*cc30*/  IADD3.X R173, R0, R3, RZ, P0, !PT ;  /* 0x0000000300ad7210 */ /* 0x000fe400007fe4ff */
[C---:B------:R-:W-:Y:S02]  /*cc40*/  ISETP.GT.AND P0, PT, R252.reuse, RZ, PT ;  /* 0x000000fffc00720c */ /* 0x040fe40003f04270 */
[C---:B------:R-:W-:Y:S01]  /*cc50*/  HMMA.16816.F32 R12, R188.reuse, R196, R12 ;  /* 0x000000c4bc0c723c */ /* 0x040fe2000000180c */
[----:B------:R1:W-:Y:S03]  /*cc60*/  LDGSTS.E.BYPASS.LTC128B.128 [R251+0x4100], [R2.64+0x80], !P3 ;  /* 0x0410008002fb7fae */ /* 0x0003e6000d901d48 */
[----:B------:R-:W-:Y:S03]  /*cc70*/  IADD3 R252, R252, -0x1, RZ ;  /* 0xfffffffffcfc7810 */ /* 0x000fe60007ffe0ff */
[----:B------:R1:W-:Y:S01]  /*cc80*/  LDGSTS.E.BYPASS.LTC128B.128 [R251+0x7100], [R2.64+0x100], !P6 ;  /* 0x0710010002fb7fae */ /* 0x0003e2000f101d48 */
[C---:B------:R-:W-:Y:S05]  /*cc90*/  HMMA.16816.F32 R16, R188.reuse, R198, R16 ;  /* 0x000000c6bc10723c */ /* 0x040fea0000001810 */
[----:B------:R1:W-:Y:S03]  /*cca0*/  LDGSTS.E.BYPASS.LTC128B.128 [R251+0xa100], [R2.64+0x180], !P5 ;  /* 0x0a10018002fb7fae */ /* 0x0003e6000e901d48 */
[C---:B------:R-:W-:Y:S03]  /*ccb0*/  HMMA.16816.F32 R20, R188.reuse, R200, R20 ;  /* 0x000000c8bc14723c */ /* 0x040fe60000001814 */
[----:B------:R2:W-:Y:S05]  /*ccc0*/  LDGSTS.E.BYPASS.LTC128B.128 [R251+0x2100], [R172.64], !P4 ;  /* 0x02100000acfb7fae */ /* 0x0005ea000e101d48 */
[C---:B------:R-:W-:Y:S01]  /*ccd0*/  HMMA.16816.F32 R24, R188.reuse, R202, R24 ;  /* 0x000000cabc18723c */ /* 0x040fe20000001818 */
[----:B------:R2:W-:Y:S06]  /*cce0*/  LDGSTS.E.BYPASS.LTC128B.128 [R251+0x5100], [R172.64+0x80], !P3 ;  /* 0x05100080acfb7fae */ /* 0x0005ec000d901d48 */
[----:B------:R2:W-:Y:S01]  /*ccf0*/  LDGSTS.E.BYPASS.LTC128B.128 [R251+0x8100], [R172.64+0x100], !P6 ;  /* 0x08100100acfb7fae */ /* 0x0005e2000f101d48 */
[C---:B------:R-:W-:Y:S05]  /*cd00*/  HMMA.16816.F32 R28, R188.reuse, R204, R28 ;  /* 0x000000ccbc1c723c */ /* 0x040fea000000181c */
[----:B------:R2:W-:Y:S03]  /*cd10*/  LDGSTS.E.BYPASS.LTC128B.128 [R251+0xb100], [R172.64+0x180], !P5 ;  /* 0x0b100180acfb7fae */ /* 0x0005e6000e901d48 */
[C---:B------:R-:W-:Y:S03]  /*cd20*/  HMMA.16816.F32 R32, R188.reuse, R206, R32 ;  /* 0x000000cebc20723c */ /* 0x040fe60000001820 */
[----:B------:R-:W-:Y:S05]  /*cd30*/  LDSM.16.M88.4 R176, [R226] ;  /* 0x00000000e2b0783b */ /* 0x000fea0000000200 */
[C---:B------:R-:W-:Y:S01]  /*cd40*/  HMMA.16816.F32 R36, R188.reuse, R208, R36 ;  /* 0x000000d0bc24723c */ /* 0x040fe20000001824 */
[----:B------:R-:W3:Y:S06]  /*cd50*/  LDSM.16.M88.4 R192, [R222] ;  /* 0x00000000dec0783b */ /* 0x000eec0000000200 */
[----:B------:R-:W0:Y:S01]  /*cd60*/  LDGDEPBAR ;  /* 0x00000000000079af */ /* 0x000e220000000000 */
[C---:B------:R-:W-:Y:S05]  /*cd70*/  HMMA.16816.F32 R40, R188.reuse, R210, R40 ;  /* 0x000000d2bc28723c */ /* 0x040fea0000001828 */
[----:B------:R-:W4:Y:S03]  /*cd80*/  LDSM.16.M88.4 R196, [R222+0x800] ;  /* 0x00080000dec4783b */ /* 0x000f260000000200 */
[C---:B------:R-:W-:Y:S03]  /*cd90*/  HMMA.16816.F32 R44, R188.reuse, R212, R44 ;  /* 0x000000d4bc2c723c */ /* 0x040fe6000000182c */
[----:B------:R-:W1:Y:S05]  /*cda0*/  LDSM.16.M88.4 R200, [R222+0x1000] ;  /* 0x00100000dec8783b */ /* 0x000e6a0000000200 */
[----:B------:R-:W-:Y:S01]  /*cdb0*/  HMMA.16816.F32 R48, R188, R214, R48 ;  /* 0x000000d6bc30723c */ /* 0x000fe20000001830 */
[----:B------:R-:W2:Y:S06]  /*cdc0*/  LDL R215, [R1+0x18] ;  /* 0x0000180001d77983 */ /* 0x000eac0000100800 */
[----:B------:R-:W1:Y:S06]  /*cdd0*/  LDSM.16.M88.4 R204, [R222+0x1800] ;  /* 0x00180000decc783b */ /* 0x000e6c0000000200 */
[----:B------:R-:W1:Y:S01]  /*cde0*/  LDSM.16.M88.4 R188, [R222+0x2000] ;  /* 0x00200000debc783b */ /* 0x000e620000000200 */
[C---:B---3--:R-:W-:Y:S05]  /*cdf0*/  HMMA.16816.F32 R4, R176.reuse, R192, R4 ;  /* 0x000000c0b004723c */ /* 0x048fea0000001804 */
[----:B------:R-:W3:Y:S03]  /*ce00*/  LDSM.16.M88.4 R208, [R222+0x2800] ;  /* 0x00280000ded0783b */ /* 0x000ee60000000200 */
[C---:B------:R-:W-:Y:S03]  /*ce10*/  HMMA.16816.F32 R8, R176.reuse, R194, R8 ;  /* 0x000000c2b008723c */ /* 0x040fe60000001808 */
[----:B------:R-:W-:Y:S06]  /*ce20*/  LDSM.16.M88.4 R192, [R219] ;  /* 0x00000000dbc0783b */ /* 0x000fec0000000200 */
[----:B------:R-:W2:Y:S01]  /*ce30*/  LDL.64 R212, [R1+0x20] ;  /* 0x0000200001d47983 */ /* 0x000ea20000100a00 */
[C---:B----4-:R-:W-:Y:S08]  /*ce40*/  HMMA.16816.F32 R12, R176.reuse, R196, R12 ;  /* 0x000000c4b00c723c */ /* 0x050ff0000000180c */
[C---:B------:R-:W-:Y:S01]  /*ce50*/  HMMA.16816.F32 R16, R176.reuse, R198, R16 ;  /* 0x000000c6b010723c */ /* 0x040fe20000001810 */
[----:B------:R-:W-:Y:S07]  /*ce60*/  LDSM.16.M88.4 R196, [R219+0x800] ;  /* 0x00080000dbc4783b */ /* 0x000fee0000000200 */
        /* <DEDUP_REMOVED lines=9> */
[C---:B---3--:R-:W-:Y:S08]  /*cf00*/  HMMA.16816.F32 R44, R176.reuse, R208, R44 ;  /* 0x000000d0b02c723c */ /* 0x048ff0000000182c */
[----:B------:R-:W-:Y:S01]  /*cf10*/  HMMA.16816.F32 R48, R176, R210, R48 ;  /* 0x000000d2b030723c */ /* 0x000fe20000001830 */
[----:B------:R-:W3:Y:S06]  /*cf20*/  LDSM.16.M88.4 R176, [R219+0x2000] ;  /* 0x00200000dbb0783b */ /* 0x000eec0000000200 */
        /* <DEDUP_REMOVED lines=16> */
[C---:B----4-:R-:W-:Y:S08]  /*d030*/  HMMA.16816.F32 R44, R188.reuse, R208, R44 ;  /* 0x000000d0bc2c723c */ /* 0x050ff0000000182c */
[----:B------:R-:W-:Y:S01]  /*d040*/  HMMA.16816.F32 R48, R188, R210, R48 ;  /* 0x000000d2bc30723c */ /* 0x000fe20000001830 */
[----:B------:R-:W3:Y:S06]  /*d050*/  LDSM.16.M88.4 R188, [R216+0x5000] ;  /* 0x00500000d8bc783b */ /* 0x000eec0000000200 */
        /* <DEDUP_REMOVED lines=13> */
[C---:B---3--:R-:W-:Y:S08]  /*d130*/  HMMA.16816.F32 R36, R176.reuse, R188, R36 ;  /* 0x000000bcb024723c */ /* 0x048ff00000001824 */
[C---:B------:R-:W-:Y:S01]  /*d140*/  HMMA.16816.F32 R40, R176.reuse, R190, R40 ;  /* 0x000000beb028723c */ /* 0x040fe20000001828 */
[----:B------:R-:W1:Y:S07]  /*d150*/  LDSM.16.M88.4 R188, [R224+0x4000] ;  /* 0x00400000e0bc783b */ /* 0x000e6e0000000200 */
[C---:B----4-:R-:W-:Y:S08]  /*d160*/  HMMA.16816.F32 R44, R176.reuse, R208, R44 ;  /* 0x000000d0b02c723c */ /* 0x050ff0000000182c */
[----:B------:R-:W-:Y:S01]  /*d170*/  HMMA.16816.F32 R48, R176, R210, R48 ;  /* 0x000000d2b030723c */ /* 0x000fe20000001830 */
[----:B------:R-:W3:Y:S03]  /*d180*/  LDSM.16.M88.4 R176, [R241] ;  /* 0x00000000f1b0783b */ /* 0x000ee60000000200 */
[----:B--2---:R-:W-:Y:S03]  /*d190*/  MOV R213, 0x6 ;  /* 0x0000000600d57802 */ /* 0x004fe60000000f00 */
[----:B------:R-:W2:Y:S01]  /*d1a0*/  LDSM.16.M88.4 R208, [R240] ;  /* 0x00000000f0d0783b */ /* 0x000ea20000000200 */
        /* <DEDUP_REMOVED lines=8> */
[----:B------:R-:W4:Y:S07]  /*d230*/  LDSM.16.M88.4 R200, [R222+0x3800] ;  /* 0x00380000dec8783b */ /* 0x000f2e0000000200 */
[C---:B------:R-:W-:Y:S08]  /*d240*/  HMMA.16816.F32 R28, R188.reuse, R204, R28 ;  /* 0x000000ccbc1c723c */ /* 0x040ff0000000181c */
[C---:B------:R-:W-:Y:S01]  /*d250*/  HMMA.16816.F32 R32, R188.reuse, R206, R32 ;  /* 0x000000cebc20723c */ /* 0x040fe20000001820 */
[----:B------:R-:W4:Y:S07]  /*d260*/  LDSM.16.M88.4 R204, [R222+0x4000] ;  /* 0x00400000decc783b */ /* 0x000f2e0000000200 */
[C---:B---3--:R-:W-:Y:S08]  /*d270*/  HMMA.16816.F32 R36, R188.reuse, R176, R36 ;  /* 0x000000b0bc24723c */ /* 0x048ff00000001824 */
[C---:B------:R-:W-:Y:S01]  /*d280*/  HMMA.16816.F32 R40, R188.reuse, R178, R40 ;  /* 0x000000b2bc28723c */ /* 0x040fe20000001828 */
[----:B------:R-:W3:Y:S07]  /*d290*/  LDSM.16.M88.4 R176, [R222+0x4800] ;  /* 0x00480000deb0783b */ /* 0x000eee0000000200 */
[C---:B--2---:R-:W-:Y:S08]  /*d2a0*/  HMMA.16816.F32 R44, R188.reuse, R208, R44 ;  /* 0x000000d0bc2c723c */ /* 0x044ff0000000182c */
[----:B------:R-:W-:Y:S01]  /*d2b0*/  HMMA.16816.F32 R48, R188, R210, R48 ;  /* 0x000000d2bc30723c */ /* 0x000fe20000001830 */
[----:B------:R-:W2:Y:S06]  /*d2c0*/  LDSM.16.M88.4 R188, [R222+0x5000] ;  /* 0x00500000debc783b */ /* 0x000eac0000000200 */
[----:B------:R-:W2:Y:S01]  /*d2d0*/  LDSM.16.M88.4 R208, [R222+0x5800] ;  /* 0x00580000ded0783b */ /* 0x000ea20000000200 */
[C---:B-1----:R-:W-:Y:S08]  /*d2e0*/  HMMA.16816.F32 R4, R192.reuse, R196, R4 ;  /* 0x000000c4c004723c */ /* 0x042ff00000001804 */
[C---:B------:R-:W-:Y:S01]  /*d2f0*/  HMMA.16816.F32 R8, R192.reuse, R198, R8 ;  /* 0x000000c6c008723c */ /* 0x040fe20000001808 */
[----:B------:R-:W-:Y:S07]  /*d300*/  LDSM.16.M88.4 R196, [R225+0x4000] ;  /* 0x00400000e1c4783b */ /* 0x000fee0000000200 */
[C---:B----4-:R-:W-:Y:S08]  /*d310*/  HMMA.16816.F32 R12, R192.reuse, R200, R12 ;  /* 0x000000c8c00c723c */ /* 0x050ff0000000180c */
[C---:B------:R-:W-:Y:S01]  /*d320*/  HMMA.16816.F32 R16, R192.reuse, R202, R16 ;  /* 0x000000cac010723c */ /* 0x040fe20000001810 */
[----:B------:R-:W1:Y:S07]  /*d330*/  LDSM.16.M88.4 R200, [R219+0x3000] ;  /* 0x00300000dbc8783b */ /* 0x000e6e0000000200 */
[C---:B------:R-:W-:Y:S08]  /*d340*/  HMMA.16816.F32 R20, R192.reuse, R204, R20 ;  /* 0x000000ccc014723c */ /* 0x040ff00000001814 */
[C---:B------:R-:W-:Y:S01]  /*d350*/  HMMA.16816.F32 R24, R192.reuse, R206, R24 ;  /* 0x000000cec018723c */ /* 0x040fe20000001818 */
[----:B------:R-:W4:Y:S07]  /*d360*/  LDSM.16.M88.4 R204, [R219+0x3800] ;  /* 0x00380000dbcc783b */ /* 0x000f2e0000000200 */
[C---:B---3--:R-:W-:Y:S08]  /*d370*/  HMMA.16816.F32 R28, R192.reuse, R176, R28 ;  /* 0x000000b0c01c723c */ /* 0x048ff0000000181c */
[C---:B------:R-:W-:Y:S01]  /*d380*/  HMMA.16816.F32 R32, R192.reuse, R178, R32 ;  /* 0x000000b2c020723c */ /* 0x040fe20000001820 */
[----:B------:R-:W3:Y:S07]  /*d390*/  LDSM.16.M88.4 R176, [R219+0x4000] ;  /* 0x00400000dbb0783b */ /* 0x000eee0000000200 */
[C---:B--2---:R-:W-:Y:S08]  /*d3a0*/  HMMA.16816.F32 R36, R192.reuse, R188, R36 ;  /* 0x000000bcc024723c */ /* 0x044ff00000001824 */
        /* <DEDUP_REMOVED lines=9> */
[C---:B----4-:R-:W-:Y:S08]  /*d440*/  HMMA.16816.F32 R12, R196.reuse, R204, R12 ;  /* 0x000000ccc40c723c */ /* 0x050ff0000000180c */
[C---:B------:R-:W-:Y:S01]  /*d450*/  HMMA.16816.F32 R16, R196.reuse, R206, R16 ;  /* 0x000000cec410723c */ /* 0x040fe20000001810 */
[----:B------:R-:W-:Y:S07]  /*d460*/  LDSM.16.M88.4 R204, [R216+0x6000] ;  /* 0x00600000d8cc783b */ /* 0x000fee0000000200 */
[C---:B---3--:R-:W-:Y:S08]  /*d470*/  HMMA.16816.F32 R20, R196.reuse, R176, R20 ;  /* 0x000000b0c414723c */ /* 0x048ff00000001814 */
[C---:B------:R-:W-:Y:S01]  /*d480*/  HMMA.16816.F32 R24, R196.reuse, R178, R24 ;  /* 0x000000b2c418723c */ /* 0x040fe20000001818 */
[----:B------:R-:W3:Y:S07]  /*d490*/  LDSM.16.M88.4 R176, [R223+0x8000] ;  /* 0x00800000dfb0783b */ /* 0x000eee0000000200 */
[C---:B--2---:R-:W-:Y:S08]  /*d4a0*/  HMMA.16816.F32 R28, R196.reuse, R188, R28 ;  /* 0x000000bcc41c723c */ /* 0x044ff0000000181c */
[C---:B------:R-:W-:Y:S01]  /*d4b0*/  HMMA.16816.F32 R32, R196.reuse, R190, R32 ;  /* 0x000000bec420723c */ /* 0x040fe20000001820 */
[----:B------:R-:W2:Y:S07]  /*d4c0*/  LDSM.16.M88.4 R188, [R216+0x7000] ;  /* 0x00700000d8bc783b */ /* 0x000eae0000000200 */
[C---:B------:R-:W-:Y:S08]  /*d4d0*/  HMMA.16816.F32 R36, R196.reuse, R192, R36 ;  /* 0x000000c0c424723c */ /* 0x040ff00000001824 */
[C---:B------:R-:W-:Y:S01]  /*d4e0*/  HMMA.16816.F32 R40, R196.reuse, R194, R40 ;  /* 0x000000c2c428723c */ /* 0x040fe20000001828 */
[----:B------:R-:W4:Y:S07]  /*d4f0*/  LDSM.16.M88.4 R192, [R216+0x7800] ;  /* 0x00780000d8c0783b */ /* 0x000f2e0000000200 */
[C---:B-1----:R-:W-:Y:S08]  /*d500*/  HMMA.16816.F32 R44, R196.reuse, R200, R44 ;  /* 0x000000c8c42c723c */ /* 0x042ff0000000182c */
[----:B------:R-:W-:Y:S01]  /*d510*/  HMMA.16816.F32 R48, R196, R202, R48 ;  /* 0x000000cac430723c */ /* 0x000fe20000001830 */
[----:B------:R-:W1:Y:S06]  /*d520*/  LDSM.16.M88.4 R196, [R216+0x8000] ;  /* 0x00800000d8c4783b */ /* 0x000e6c0000000200 */
[----:B------:R-:W1:Y:S01]  /*d530*/  LDSM.16.M88.4 R200, [R216+0x8800] ;  /* 0x00880000d8c8783b */ /* 0x000e620000000200 */
[C---:B---3--:R-:W-:Y:S08]  /*d540*/  HMMA.16816.F32 R4, R176.reuse, R204, R4 ;  /* 0x000000ccb004723c */ /* 0x048ff00000001804 */
[C---:B------:R-:W-:Y:S01]  /*d550*/  HMMA.16816.F32 R8, R176.reuse, R206, R8 ;  /* 0x000000ceb008723c */ /* 0x040fe20000001808 */
[----:B------:R-:W-:Y:S07]  /*d560*/  LDSM.16.M88.4 R204, [R239] ;  /* 0x00000000efcc783b */ /* 0x000fee0000000200 */
[C---:B------:R-:W-:Y:S08]  /*d570*/  HMMA.16816.F32 R12, R176.reuse, R208, R12 ;  /* 0x000000d0b00c723c */ /* 0x040ff0000000180c */
[C---:B------:R-:W-:Y:S01]  /*d580*/  HMMA.16816.F32 R16, R176.reuse, R210, R16 ;  /* 0x000000d2b010723c */ /* 0x040fe20000001810 */
[----:B------:R-:W-:Y:S07]  /*d590*/  LDSM.16.M88.4 R208, [R238] ;  /* 0x00000000eed0783b */ /* 0x000fee0000000200 */
[C---:B--2---:R-:W-:Y:S08]  /*d5a0*/  HMMA.16816.F32 R20, R176.reuse, R188, R20 ;  /* 0x000000bcb014723c */ /* 0x044ff00000001814 */
[C---:B------:R-:W-:Y:S01]  /*d5b0*/  HMMA.16816.F32 R24, R176.reuse, R190, R24 ;  /* 0x000000beb018723c */ /* 0x040fe20000001818 */
[----:B------:R-:W2:Y:S07]  /*d5c0*/  LDSM.16.M88.4 R188, [R224+0x8000] ;  /* 0x00800000e0bc783b */ /* 0x000eae0000000200 */
[C---:B----4-:R-:W-:Y:S08]  /*d5d0*/  HMMA.16816.F32 R28, R176.reuse, R192, R28 ;  /* 0x000000c0b01c723c */ /* 0x050ff0000000181c */
[C---:B------:R-:W-:Y:S01]  /*d5e0*/  HMMA.16816.F32 R32, R176.reuse, R194, R32 ;  /* 0x000000c2b020723c */ /* 0x040fe20000001820 */
[----:B------:R-:W3:Y:S07]  /*d5f0*/  LDSM.16.M88.4 R192, [R237] ;  /* 0x00000000edc0783b */ /* 0x000eee0000000200 */
[C---:B-1----:R-:W-:Y:S08]  /*d600*/  HMMA.16816.F32 R36, R176.reuse, R196, R36 ;  /* 0x000000c4b024723c */ /* 0x042ff00000001824 */
[C---:B------:R-:W-:Y:S01]  /*d610*/  HMMA.16816.F32 R40, R176.reuse, R198, R40 ;  /* 0x000000c6b028723c */ /* 0x040fe20000001828 */
[----:B------:R-:W1:Y:S07]  /*d620*/  LDSM.16.M88.4 R196, [R236] ;  /* 0x00000000ecc4783b */ /* 0x000e6e0000000200 */
[C---:B------:R-:W-:Y:S08]  /*d630*/  HMMA.16816.F32 R44, R176.reuse, R200, R44 ;  /* 0x000000c8b02c723c */ /* 0x040ff0000000182c */
[----:B------:R-:W-:Y:S01]  /*d640*/  HMMA.16816.F32 R48, R176, R202, R48 ;  /* 0x000000cab030723c */ /* 0x000fe20000001830 */
[----:B------:R-:W4:Y:S06]  /*d650*/  LDSM.16.M88.4 R176, [R235] ;  /* 0x00000000ebb0783b */ /* 0x000f2c0000000200 */
[----:B------:R-:W1:Y:S01]  /*d660*/  LDSM.16.M88.4 R200, [R234] ;  /* 0x00000000eac8783b */ /* 0x000e620000000200 */
        /* <DEDUP_REMOVED lines=17> */
[----:B------:R-:W4:Y:S06]  /*d780*/  LDSM.16.M88.4 R188, [R222+0x8000] ;  /* 0x00800000debc783b */ /* 0x000f2c0000000200 */
[----:B------:R-:W-:Y:S01]  /*d790*/  LDSM.16.M88.4 R200, [R225+0x8000] ;  /* 0x00800000e1c8783b */ /* 0x000fe20000000200 */
        /* <DEDUP_REMOVED lines=10> */
[C---:B------:R-:W-:Y:S01]  /*d840*/  HMMA.16816.F32 R32, R204.reuse, R178, R32 ;  /* 0x000000b2cc20723c */ /* 0x040fe20000001820 */
[----:B------:R-:W3:Y:S07]  /*d850*/  LDSM.16.M88.4 R176, [R219+0x7000] ;  /* 0x00700000dbb0783b */ /* 0x000eee0000000200 */
[C---:B------:R-:W-:Y:S08]  /*d860*/  HMMA.16816.F32 R36, R204.reuse, R188, R36 ;  /* 0x000000bccc24723c */ /* 0x040ff00000001824 */
[C---:B------:R-:W-:Y:S01]  /*d870*/  HMMA.16816.F32 R40, R204.reuse, R190, R40 ;  /* 0x000000becc28723c */ /* 0x040fe20000001828 */
[----:B------:R-:W4:Y:S07]  /*d880*/  LDSM.16.M88.4 R188, [R219+0x7800] ;  /* 0x00780000dbbc783b */ /* 0x000f2e0000000200 */
[C---:B--2---:R-:W-:Y:S08]  /*d890*/  HMMA.16816.F32 R44, R204.reuse, R192, R44 ;  /* 0x000000c0cc2c723c */ /* 0x044ff0000000182c */
[----:B------:R-:W-:Y:S01]  /*d8a0*/  HMMA.16816.F32 R48, R204, R194, R48 ;  /* 0x000000c2cc30723c */ /* 0x000fe20000001830 */
[----:B------:R-:W2:Y:S06]  /*d8b0*/  LDSM.16.M88.4 R192, [R219+0x8000] ;  /* 0x00800000dbc0783b */ /* 0x000eac0000000200 */
[----:B------:R-:W-:Y:S01]  /*d8c0*/  LDSM.16.M88.4 R204, [R223+0xc000] ;  /* 0x00c00000dfcc783b */ /* 0x000fe20000000200 */
[C---:B------:R-:W-:Y:S08]  /*d8d0*/  HMMA.16816.F32 R4, R200.reuse, R208, R4 ;  /* 0x000000d0c804723c */ /* 0x040ff00000001804 */
[C---:B------:R-:W-:Y:S01]  /*d8e0*/  HMMA.16816.F32 R8, R200.reuse, R210, R8 ;  /* 0x000000d2c808723c */ /* 0x040fe20000001808 */
[----:B------:R-:W-:Y:S07]  /*d8f0*/  LDSM.16.M88.4 R208, [R216+0x9000] ;  /* 0x00900000d8d0783b */ /* 0x000fee0000000200 */
        /* <DEDUP_REMOVED lines=9> */
[C---:B--2---:R-:W-:Y:S08]  /*d990*/  HMMA.16816.F32 R36, R200.reuse, R192, R36 ;  /* 0x000000c0c824723c */ /* 0x044ff00000001824 */
[C---:B------:R-:W-:Y:S01]  /*d9a0*/  HMMA.16816.F32 R40, R200.reuse, R194, R40 ;  /* 0x000000c2c828723c */ /* 0x040fe20000001828 */
[----:B------:R-:W2:Y:S07]  /*d9b0*/  LDSM.16.M88.4 R192, [R216+0xa800] ;  /* 0x00a80000d8c0783b */ /* 0x000eae0000000200 */
[C---:B-1----:R-:W-:Y:S08]  /*d9c0*/  HMMA.16816.F32 R44, R200.reuse, R196, R44 ;  /* 0x000000c4c82c723c */ /* 0x042ff0000000182c */
[----:B------:R-:W-:Y:S01]  /*d9d0*/  HMMA.16816.F32 R48, R200, R198, R48 ;  /* 0x000000c6c830723c */ /* 0x000fe20000001830 */
[----:B------:R-:W1:Y:S06]  /*d9e0*/  LDSM.16.M88.4 R196, [R216+0xb000] ;  /* 0x00b00000d8c4783b */ /* 0x000e6c0000000200 */
[----:B------:R-:W-:Y:S01]  /*d9f0*/  LDSM.16.M88.4 R200, [R224+0xc000] ;  /* 0x00c00000e0c8783b */ /* 0x000fe20000000200 */
[C---:B------:R-:W-:Y:S08]  /*da00*/  HMMA.16816.F32 R4, R204.reuse, R208, R4 ;  /* 0x000000d0cc04723c */ /* 0x040ff00000001804 */
[C---:B------:R-:W-:Y:S01]  /*da10*/  HMMA.16816.F32 R8, R204.reuse, R210, R8 ;  /* 0x000000d2cc08723c */ /* 0x040fe20000001808 */
[----:B------:R-:W-:Y:S07]  /*da20*/  LDSM.16.M88.4 R208, [R233] ;  /* 0x00000000e9d0783b */ /* 0x000fee0000000200 */
[C---:B---3--:R-:W-:Y:S08]  /*da30*/  HMMA.16816.F32 R12, R204.reuse, R176, R12 ;  /* 0x000000b0cc0c723c */ /* 0x048ff0000000180c */
[C---:B------:R-:W-:Y:S01]  /*da40*/  HMMA.16816.F32 R16, R204.reuse, R178, R16 ;  /* 0x000000b2cc10723c */ /* 0x040fe20000001810 */
[----:B------:R-:W3:Y:S07]  /*da50*/  LDSM.16.M88.4 R176, [R216+0xb800] ;  /* 0x00b80000d8b0783b */ /* 0x000eee0000000200 */
[C---:B----4-:R-:W-:Y:S08]  /*da60*/  HMMA.16816.F32 R20, R204.reuse, R188, R20 ;  /* 0x000000bccc14723c */ /* 0x050ff00000001814 */
[C---:B------:R-:W-:Y:S01]  /*da70*/  HMMA.16816.F32 R24, R204.reuse, R190, R24 ;  /* 0x000000becc18723c */ /* 0x040fe20000001818 */
[----:B------:R-:W4:Y:S07]  /*da80*/  LDSM.16.M88.4 R188, [R232] ;  /* 0x00000000e8bc783b */ /* 0x000f2e0000000200 */
[C---:B--2---:R-:W-:Y:S08]  /*da90*/  HMMA.16816.F32 R28, R204.reuse, R192, R28 ;  /* 0x000000c0cc1c723c */ /* 0x044ff0000000181c */
[C---:B------:R-:W-:Y:S01]  /*daa0*/  HMMA.16816.F32 R32, R204.reuse, R194, R32 ;  /* 0x000000c2cc20723c */ /* 0x040fe20000001820 */
[----:B------:R-:W2:Y:S07]  /*dab0*/  LDSM.16.M88.4 R192, [R231] ;  /* 0x00000000e7c0783b */ /* 0x000eae0000000200 */
[C---:B-1----:R-:W-:Y:S08]  /*dac0*/  HMMA.16816.F32 R36, R204.reuse, R196, R36 ;  /* 0x000000c4cc24723c */ /* 0x042ff00000001824 */
[C---:B------:R-:W-:Y:S01]  /*dad0*/  HMMA.16816.F32 R40, R204.reuse, R198, R40 ;  /* 0x000000c6cc28723c */ /* 0x040fe20000001828 */
[----:B------:R-:W-:Y:S07]  /*dae0*/  LDSM.16.M88.4 R196, [R229] ;  /* 0x00000000e5c4783b */ /* 0x000fee0000000200 */
[C---:B---3--:R-:W-:Y:S08]  /*daf0*/  HMMA.16816.F32 R44, R204.reuse, R176, R44 ;  /* 0x000000b0cc2c723c */ /* 0x048ff0000000182c */
[----:B------:R-:W-:Y:S01]  /*db00*/  HMMA.16816.F32 R48, R204, R178, R48 ;  /* 0x000000b2cc30723c */ /* 0x000fe20000001830 */
[----:B------:R-:W1:Y:S06]  /*db10*/  LDSM.16.M88.4 R176, [R230] ;  /* 0x00000000e6b0783b */ /* 0x000e6c0000000200 */
[----:B------:R-:W-:Y:S01]  /*db20*/  LDSM.16.M88.4 R204, [R226+0xc000] ;  /* 0x00c00000e2cc783b */ /* 0x000fe20000000200 */
[C---:B------:R-:W-:Y:S08]  /*db30*/  HMMA.16816.F32 R4, R200.reuse, R208, R4 ;  /* 0x000000d0c804723c */ /* 0x040ff00000001804 */
[C---:B------:R-:W-:Y:S01]  /*db40*/  HMMA.16816.F32 R8, R200.reuse, R210, R8 ;  /* 0x000000d2c808723c */ /* 0x040fe20000001808 */
[----:B------:R-:W-:Y:S07]  /*db50*/  LDSM.16.M88.4 R208, [R222+0x9000] ;  /* 0x00900000ded0783b */ /* 0x000fee0000000200 */
[C---:B----4-:R-:W-:Y:S08]  /*db60*/  HMMA.16816.F32 R12, R200.reuse, R188, R12 ;  /* 0x000000bcc80c723c */ /* 0x050ff0000000180c */
[C---:B------:R-:W-:Y:S01]  /*db70*/  HMMA.16816.F32 R16, R200.reuse, R190, R16 ;  /* 0x000000bec810723c */ /* 0x040fe20000001810 */
[----:B------:R-:W3:Y:S07]  /*db80*/  LDSM.16.M88.4 R188, [R228] ;  /* 0x00000000e4bc783b */ /* 0x000eee0000000200 */
[C---:B--2---:R-:W-:Y:S08]  /*db90*/  HMMA.16816.F32 R20, R200.reuse, R192, R20 ;  /* 0x000000c0c814723c */ /* 0x044ff00000001814 */
[C---:B------:R-:W-:Y:S01]  /*dba0*/  HMMA.16816.F32 R24, R200.reuse, R194, R24 ;  /* 0x000000c2c818723c */ /* 0x040fe20000001818 */
[----:B------:R-:W2:Y:S07]  /*dbb0*/  LDSM.16.M88.4 R192, [R222+0x9800] ;  /* 0x00980000dec0783b */ /* 0x000eae0000000200 */
[C---:B-1----:R-:W-:Y:S08]  /*dbc0*/  HMMA.16816.F32 R28, R200.reuse, R176, R28 ;  /* 0x000000b0c81c723c */ /* 0x042ff0000000181c */
[C---:B------:R-:W-:Y:S01]  /*dbd0*/  HMMA.16816.F32 R32, R200.reuse, R178, R32 ;  /* 0x000000b2c820723c */ /* 0x040fe20000001820 */
[----:B------:R-:W1:Y:S07]  /*dbe0*/  LDSM.16.M88.4 R176, [R222+0xa000] ;  /* 0x00a00000deb0783b */ /* 0x000e6e0000000200 */
[C---:B------:R-:W-:Y:S08]  /*dbf0*/  HMMA.16816.F32 R36, R200.reuse, R196, R36 ;  /* 0x000000c4c824723c */ /* 0x040ff00000001824 */
[C---:B------:R-:W-:Y:S01]  /*dc00*/  HMMA.16816.F32 R40, R200.reuse, R198, R40 ;  /* 0x000000c6c828723c */ /* 0x040fe20000001828 */
[----:B------:R-:W-:Y:S07]  /*dc10*/  LDSM.16.M88.4 R196, [R222+0xb000] ;  /* 0x00b00000dec4783b */ /* 0x000fee0000000200 */
[C---:B---3--:R-:W-:Y:S08]  /*dc20*/  HMMA.16816.F32 R44, R200.reuse, R188, R44 ;  /* 0x000000bcc82c723c */ /* 0x048ff0000000182c */
[----:B------:R-:W-:Y:S01]  /*dc30*/  HMMA.16816.F32 R48, R200, R190, R48 ;  /* 0x000000bec830723c */ /* 0x000fe20000001830 */
[----:B------:R-:W3:Y:S06]  /*dc40*/  LDSM.16.M88.4 R188, [R222+0xa800] ;  /* 0x00a80000debc783b */ /* 0x000eec0000000200 */
[----:B------:R-:W-:Y:S01]  /*dc50*/  LDSM.16.M88.4 R200, [R225+0xc000] ;  /* 0x00c00000e1c8783b */ /* 0x000fe20000000200 */
[C---:B------:R-:W-:Y:S08]  /*dc60*/  HMMA.16816.F32 R4, R204.reuse, R208, R4 ;  /* 0x000000d0cc04723c */ /* 0x040ff00000001804 */
[C---:B------:R-:W-:Y:S01]  /*dc70*/  HMMA.16816.F32 R8, R204.reuse, R210, R8 ;  /* 0x000000d2cc08723c */ /* 0x040fe20000001808 */
[----:B------:R-:W-:Y:S07]  /*dc80*/  LDSM.16.M88.4 R208, [R219+0x9000] ;  /* 0x00900000dbd0783b */ /* 0x000fee0000000200 */
        /* <DEDUP_REMOVED lines=10> */
[C---:B------:R-:W-:Y:S08]  /*dd30*/  HMMA.16816.F32 R40, R204.reuse, R198, R40 ;  /* 0x000000c6cc28723c */ /* 0x040ff00000001828 */
[C---:B--2---:R-:W-:Y:S08]  /*dd40*/  HMMA.16816.F32 R44, R204.reuse, R192, R44 ;  /* 0x000000c0cc2c723c */ /* 0x044ff0000000182c */
[----:B------:R-:W-:Y:S01]  /*dd50*/  HMMA.16816.F32 R48, R204, R194, R48 ;  /* 0x000000c2cc30723c */ /* 0x000fe20000001830 */
[----:B------:R-:W2:Y:S07]  /*dd60*/  LDSM.16.M88.4 R192, [R219+0xa800] ;  /* 0x00a80000dbc0783b */ /* 0x000eae0000000200 */
[C---:B------:R-:W-:Y:S08]  /*dd70*/  HMMA.16816.F32 R4, R200.reuse, R208, R4 ;  /* 0x000000d0c804723c */ /* 0x040ff00000001804 */
[C---:B------:R-:W-:Y:S08]  /*dd80*/  HMMA.16816.F32 R8, R200.reuse, R210, R8 ;  /* 0x000000d2c808723c */ /* 0x040ff00000001808 */
[C---:B-1----:R-:W-:Y:S08]  /*dd90*/  HMMA.16816.F32 R12, R200.reuse, R176, R12 ;  /* 0x000000b0c80c723c */ /* 0x042ff0000000180c */
[C---:B------:R-:W-:Y:S01]  /*dda0*/  HMMA.16816.F32 R16, R200.reuse, R178, R16 ;  /* 0x000000b2c810723c */ /* 0x040fe20000001810 */
[----:B------:R-:W1:Y:S03]  /*ddb0*/  LDSM.16.M88.4 R176, [R219+0xb000] ;  /* 0x00b00000dbb0783b */ /* 0x000e660000000200 */
[----:B------:R-:W-:Y:S02]  /*ddc0*/  FMNMX.FTZ R0, R4, R174, !PT ;  /* 0x000000ae04007209 */ /* 0x000fe40007810000 */
[----:B------:R-:W-:Y:S02]  /*ddd0*/  FMNMX.FTZ R2, R6, R175, !PT ;  /* 0x000000af06027209 */ /* 0x000fe40007810000 */
[C---:B---3--:R-:W-:Y:S04]  /*dde0*/  HMMA.16816.F32 R20, R200.reuse, R188, R20 ;  /* 0x000000bcc814723c */ /* 0x048fe80000001814 */
[----:B------:R-:W-:Y:S02]  /*ddf0*/  FMNMX.FTZ R0, R5, R0, !PT ;  /* 0x0000000005007209 */ /* 0x000fe40007810000 */
[----:B------:R-:W-:Y:S02]  /*de00*/  FMNMX.FTZ R2, R7, R2, !PT ;  /* 0x0000000207027209 */ /* 0x000fe40007810000 */
[C---:B------:R-:W-:Y:S01]  /*de10*/  HMMA.16816.F32 R24, R200.reuse, R190, R24 ;  /* 0x000000bec818723c */ /* 0x040fe20000001818 */
[----:B------:R-:W3:Y:S01]  /*de20*/  LDSM.16.M88.4 R188, [R219+0xb800] ;  /* 0x00b80000dbbc783b */ /* 0x000ee20000000200 */
[----:B------:R-:W-:Y:S04]  /*de30*/  DEPBAR.LE SB0, 0x0 ;  /* 0x000080000000791a */ /* 0x000fe80000000000 */
[----:B------:R-:W-:Y:S01]  /*de40*/  FMNMX.FTZ R0, R8, R0, !PT ;  /* 0x0000000008007209 */ /* 0x000fe20007810000 */
[----:B------:R-:W-:Y:S01]  /*de50*/  BAR.SYNC.DEFER_BLOCKING 0x0 ;  /* 0x0000000000007b1d */ /* 0x000fe20000010000 */
[C---:B--2---:R-:W-:Y:S05]  /*de60*/  HMMA.16816.F32 R28, R200.reuse, R192, R28 ;  /* 0x000000c0c81c723c */ /* 0x044fea000000181c */
[----:B------:R-:W-:Y:S02]  /*de70*/  FMNMX.FTZ R0, R9, R0, !PT ;  /* 0x0000000009007209 */ /* 0x000fe40007810000 */
[----:B------:R-:W-:Y:S01]  /*de80*/  FMNMX.FTZ R2, R10, R2, !PT ;  /* 0x000000020a027209 */ /* 0x000fe20007810000 */
[C---:B------:R-:W-:Y:S04]  /*de90*/  HMMA.16816.F32 R32, R200.reuse, R194, R32 ;  /* 0x000000c2c820723c */ /* 0x040fe80000001820 */
[----:B------:R-:W-:Y:S02]  /*dea0*/  FMNMX.FTZ R0, R12, R0, !PT ;  /* 0x000000000c007209 */ /* 0x000fe40007810000 */
[----:B------:R-:W-:Y:S02]  /*deb0*/  FMNMX.FTZ R2, R11, R2, !PT ;  /* 0x000000020b027209 */ /* 0x000fe40007810000 */
[----:B------:R-:W-:Y:S01]  /*dec0*/  FMNMX.FTZ R0, R13, R0, !PT ;  /* 0x000000000d007209 */ /* 0x000fe20007810000 */
[C---:B-1----:R-:W-:Y:S03]  /*ded0*/  HMMA.16816.F32 R36, R200.reuse, R176, R36 ;  /* 0x000000b0c824723c */ /* 0x042fe60000001824 */
[----:B------:R-:W-:Y:S02]  /*dee0*/  FMNMX.FTZ R0, R16, R0, !PT ;  /* 0x0000000010007209 */ /* 0x000fe40007810000 */
[----:B------:R-:W-:Y:S02]  /*def0*/  FMNMX.FTZ R2, R14, R2, !PT ;  /* 0x000000020e027209 */ /* 0x000fe40007810000 */
[----:B------:R-:W-:Y:S01]  /*df00*/  FMNMX.FTZ R0, R17, R0, !PT ;  /* 0x0000000011007209 */ /* 0x000fe20007810000 */
[C---:B------:R-:W-:Y:S04]  /*df10*/  HMMA.16816.F32 R40, R200.reuse, R178, R40 ;  /* 0x000000b2c828723c */ /* 0x040fe80000001828 */
[----:B------:R-:W-:Y:S02]  /*df20*/  FMNMX.FTZ R2, R15, R2, !PT ;  /* 0x000000020f027209 */ /* 0x000fe40007810000 */
[----:B------:R-:W-:Y:S01]  /*df30*/  FMNMX.FTZ R0, R20, R0, !PT ;  /* 0x0000000014007209 */ /* 0x000fe20007810000 */
[----:B------:R-:W-:Y:S01]  /*df40*/  @P0 IMAD.WIDE.U32 R178, R252, c[0x0][0x1e0], RZ ;  /* 0x00007800fcb20a25 */ /* 0x000fe200078e00ff */
[C---:B---3--:R-:W-:Y:S04]  /*df50*/  HMMA.16816.F32 R44, R200.reuse, R188, R44 ;  /* 0x000000bcc82c723c */ /* 0x048fe8000000182c */
        /* <DEDUP_REMOVED lines=34> */
[----:B------:R-:W-:Y:S02]  /*e180*/  FMNMX.FTZ R0, R50, R0, !PT ;  /* 0x0000000032007209 */ /* 0x000fe40007810000 */
[----:B------:R-:W-:Y:S02]  /*e190*/  @P0 MOV R176, R212 ;  /* 0x000000d400b00202 */ /* 0x000fe40000000f00 */
[----:B------:R-:W-:Y:S03]  /*e1a0*/  FMNMX.FTZ R0, R51, R0, !PT ;  /* 0x0000000033007209 */ /* 0x000fe60007810000 */
[----:B------:R-:W-:Y:S02]  /*e1b0*/  @P0 IMAD.WIDE.U32 R176, R178, 0x60, R176 ;  /* 0x00000060b2b00825 */ /* 0x000fe400078e00b0 */
        /* <DEDUP_REMOVED lines=8> */
[----:B------:R-:W-:Y:S02]  /*e240*/  @P0 IMAD R174, R172, c[0x0][0x1e0], RZ ;  /* 0x00007800acae0a24 */ /* 0x000fe400078e02ff */
[----:B------:R-:W-:Y:S01]  /*e250*/  FMUL.FTZ R196, R173, c[0x0][0x2d0] ;  /* 0x0000b400adc47a20 */ /* 0x000fe20000410000 */
[----:B--2---:R-:W-:Y:S01]  /*e260*/  FMNMX.FTZ R172, R0, R3, !PT ;  /* 0x0000000300ac7209 */ /* 0x004fe20007810000 */
[----:B------:R-:W-:Y:S02]  /*e270*/  FMUL.FTZ R0, R2, c[0x0][0x2d0] ;  /* 0x0000b40002007a20 */ /* 0x000fe40000410000 */
[--C-:B------:R-:W-:Y:S02]  /*e280*/  FFMA.FTZ R4, R4, c[0x0][0x2d0], -R196.reuse ;  /* 0x0000b40004047a23 */ /* 0x100fe400000108c4 */
[----:B------:R1:W2:Y:S01]  /*e290*/  MUFU.EX2 R2, R0 ;  /* 0x0000000000027308 */ /* 0x0002a20000000800 */
[----:B------:R-:W-:Y:S02]  /*e2a0*/  FFMA.FTZ R5, R5, c[0x0][0x2d0], -R196 ;  /* 0x0000b40005057a23 */ /* 0x000fe400000108c4 */
[----:B------:R-:W-:Y:S01]  /*e2b0*/  @P0 IMAD R3, R252, c[0x0][0x1e4], R174 ;  /* 0x00007900fc030a24 */ /* 0x000fe200078e02ae */
[----:B------:R-:W-:Y:S01]  /*e2c0*/  @P0 SHF.L.U32 R174, R176, 0x1, RZ ;  /* 0x00000001b0ae0819 */ /* 0x000fe200000006ff */
[--C-:B------:R-:W-:Y:S02]  /*e2d0*/  FFMA.FTZ R12, R12, c[0x0][0x2d0], -R196.reuse ;  /* 0x0000b4000c0c7a23 */ /* 0x100fe400000108c4 */
[--C-:B------:R-:W-:Y:S01]  /*e2e0*/  FFMA.FTZ R13, R13, c[0x0][0x2d0], -R196.reuse ;  /* 0x0000b4000d0d7a23 */ /* 0x100fe200000108c4 */
[----:B------:R-:W-:Y:S01]  /*e2f0*/  @P0 IADD3 R3, R179, R3, RZ ;  /* 0x00000003b3030210 */ /* 0x000fe20007ffe0ff */
[--C-:B------:R-:W-:Y:S01]  /*e300*/  FFMA.FTZ R16, R16, c[0x0][0x2d0], -R196.reuse ;  /* 0x0000b40010107a23 */ /* 0x100fe200000108c4 */
[----:B------:R3:W-:Y:S01]  /*e310*/  MUFU.EX2 R215, R4 ;  /* 0x0000000400d77308 */ /* 0x0007e20000000800 */
[----:B------:R-:W-:Y:S01]  /*e320*/  @P0 IADD3 R178, P2, R174, 0x80, RZ ;  /* 0x00000080aeb20810 */ /* 0x000fe20007f5e0ff */
[--C-:B------:R-:W-:Y:S02]  /*e330*/  FFMA.FTZ R17, R17, c[0x0][0x2d0], -R196.reuse ;  /* 0x0000b40011117a23 */ /* 0x100fe400000108c4 */
[----:B------:R-:W-:Y:S01]  /*e340*/  @P0 IMAD R3, R3, 0x60, RZ ;  /* 0x0000006003030824 */ /* 0x000fe200078e02ff */
[----:B------:R-:W-:Y:S01]  /*e350*/  @P0 IADD3 R178, P1, R178, c[0x0][0x1c8], RZ ;  /* 0x00007200b2b20a10 */ /* 0x000fe20007f3e0ff */
[--C-:B------:R-:W-:Y:S02]  /*e360*/  FFMA.FTZ R20, R20, c[0x0][0x2d0], -R196.reuse ;  /* 0x0000b40014147a23 */ /* 0x100fe400000108c4 */
[--C-:B------:R-:W-:Y:S01]  /*e370*/  FFMA.FTZ R21, R21, c[0x0][0x2d0], -R196.reuse ;  /* 0x0000b40015157a23 */ /* 0x100fe200000108c4 */
[----:B------:R-:W-:Y:S01]  /*e380*/  @P0 IADD3 R3, R177, R3, RZ ;  /* 0x00000003b1030210 */ /* 0x000fe20007ffe0ff */
[----:B------:R4:W-:Y:S01]  /*e390*/  MUFU.EX2 R205, R5 ;  /* 0x0000000500cd7308 */ /* 0x0009e20000000800 */
[--C-:B------:R-:W-:Y:S02]  /*e3a0*/  FFMA.FTZ R24, R24, c[0x0][0x2d0], -R196.reuse ;  /* 0x0000b40018187a23 */ /* 0x100fe400000108c4 */
[----:B------:R-:W-:Y:S01]  /*e3b0*/  @P0 SHF.L.U64.HI R3, R176, 0x1, R3 ;  /* 0x00000001b0030819 */ /* 0x000fe20000010203 */
[----:B-1----:R-:W-:Y:S02]  /*e3c0*/  FADD.FTZ R0, -R172, R175 ;  /* 0x000000afac007221 */ /* 0x002fe40000010100 */
[--C-:B------:R-:W-:Y:S01]  /*e3d0*/  FFMA.FTZ R175, R8, c[0x0][0x2d0], -R196.reuse ;  /* 0x0000b40008af7a23 */ /* 0x100fe200000108c4 */
[--C-:B------:R-:W-:Y:S01]  /*e3e0*/  @P0 IADD3.X R179, RZ, c[0x0][0x1cc], R3.reuse, P1, P2 ;  /* 0x00007300ffb30a10 */ /* 0x100fe20000fe4403 */
[----:B------:R-:W-:Y:S01]  /*e3f0*/  FMUL.FTZ R0, R0, c[0x0][0x2d0] ;  /* 0x0000b40000007a20 */ /* 0x000fe20000410000 */
[----:B------:R-:W-:Y:S01]  /*e400*/  @P0 IADD3 R176, P2, R174, 0x100, RZ ;  /* 0x00000100aeb00810 */ /* 0x000fe20007f5e0ff */
[----:B------:R1:W-:Y:S01]  /*e410*/  MUFU.EX2 R204, R175 ;  /* 0x000000af00cc7308 */ /* 0x0003e20000000800 */
[----:B------:R-:W-:Y:S01]  /*e420*/  @P0 MOV R8, c[0x0][0x1e0] ;  /* 0x0000780000080a02 */ /* 0x000fe20000000f00 */
[----:B--2---:R-:W-:Y:S01]  /*e430*/  FMUL.FTZ R132, R2, R132 ;  /* 0x0000008402847220 */ /* 0x004fe20000410000 */
[----:B---3--:R-:W-:Y:S01]  /*e440*/  @P0 IADD3 R4, P1, R174, c[0x0][0x1c8], RZ ;  /* 0x00007200ae040a10 */ /* 0x008fe20007f3e0ff */
[----:B------:R-:W-:Y:S01]  /*e450*/  FMUL.FTZ R133, R2, R133 ;  /* 0x0000008502857220 */ /* 0x000fe20000410000 */
[----:B------:R-:W-:Y:S01]  /*e460*/  @P0 SHF.L.U64.HI R188, R8, R213, c[0x0][0x1e4] ;  /* 0x0000790008bc0619 */ /* 0x000fe200000102d5 */
[C---:B------:R-:W-:Y:S02]  /*e470*/  FMUL.FTZ R136, R2.reuse, R136 ;  /* 0x0000008802887220 */ /* 0x040fe40000410000 */
[C---:B------:R-:W-:Y:S02]  /*e480*/  FMUL.FTZ R137, R2.reuse, R137 ;  /* 0x0000008902897220 */ /* 0x040fe40000410000 */
[----:B------:R-:W2:Y:S01]  /*e490*/  MUFU.EX2 R0, R0 ;  /* 0x0000000000007308 */ /* 0x000ea20000000800 */
[C---:B------:R-:W-:Y:S02]  /*e4a0*/  FMUL.FTZ R140, R2.reuse, R140 ;  /* 0x0000008c028c7220 */ /* 0x040fe40000410000 */
[C---:B------:R-:W-:Y:S01]  /*e4b0*/  FMUL.FTZ R141, R2.reuse, R141 ;  /* 0x0000008d028d7220 */ /* 0x040fe20000410000 */
[----:B----4-:R-:W-:Y:S01]  /*e4c0*/  @P0 IADD3.X R5, R3, c[0x0][0x1cc], RZ, P1, !PT ;  /* 0x0000730003050a10 */ /* 0x010fe20000ffe4ff */
[----:B------:R-:W-:Y:S01]  /*e4d0*/  FMUL.FTZ R144, R2, R144 ;  /* 0x0000009002907220 */ /* 0x000fe20000410000 */
[----:B------:R-:W-:Y:S01]  /*e4e0*/  @P0 IADD3 R176, P1, R176, c[0x0][0x1c8], RZ ;  /* 0x00007200b0b00a10 */ /* 0x000fe20007f3e0ff */
[C---:B------:R-:W-:Y:S02]  /*e4f0*/  FMUL.FTZ R145, R2.reuse, R145 ;  /* 0x0000009102917220 */ /* 0x040fe40000410000 */
[----:B------:R3:W-:Y:S01]  /*e500*/  @P0 LDGSTS.E.BYPASS.LTC128B.128 [R251+0xc100], [R4.64], !P4 ;  /* 0x0c10000004fb0fae */ /* 0x0007e2000e101d48 */
[--C-:B------:R-:W-:Y:S01]  /*e510*/  @P0 IADD3.X R177, RZ, c[0x0][0x1cc], R3.reuse, P1, P2 ;  /* 0x00007300ffb10a10 */ /* 0x100fe20000fe4403 */
[C---:B------:R-:W-:Y:S01]  /*e520*/  FMUL.FTZ R148, R2.reuse, R148 ;  /* 0x0000009402947220 */ /* 0x040fe20000410000 */
[----:B------:R-:W-:Y:S01]  /*e530*/  MUFU.EX2 R214, R12 ;  /* 0x0000000c00d67308 */ /* 0x000fe20000000800 */
[----:B------:R-:W-:Y:S02]  /*e540*/  FMUL.FTZ R149, R2, R149 ;  /* 0x0000009502957220 */ /* 0x000fe40000410000 */
[--C-:B-1----:R-:W-:Y:S01]  /*e550*/  FFMA.FTZ R175, R9, c[0x0][0x2d0], -R196.reuse ;  /* 0x0000b40009af7a23 */ /* 0x102fe200000108c4 */
[----:B------:R-:W-:Y:S01]  /*e560*/  @P0 IADD3 R9, P2, R174, 0x180, RZ ;  /* 0x00000180ae090810 */ /* 0x000fe20007f5e0ff */
[----:B------:R1:W-:Y:S01]  /*e570*/  @P0 LDGSTS.E.BYPASS.LTC128B.128 [R251+0xf100], [R178.64], !P3 ;  /* 0x0f100000b2fb0fae */ /* 0x0003e2000d901d48 */
[----:B------:R-:W-:Y:S02]  /*e580*/  FMUL.FTZ R174, R172, c[0x0][0x2d0] ;  /* 0x0000b400acae7a20 */ /* 0x000fe40000410000 */
[----:B------:R-:W-:Y:S02]  /*e590*/  FFMA.FTZ R25, R25, c[0x0][0x2d0], -R196 ;  /* 0x0000b40019197a23 */ /* 0x000fe400000108c4 */
[----:B------:R4:W1:Y:S01]  /*e5a0*/  MUFU.EX2 R203, R175 ;  /* 0x000000af00cb7308 */ /* 0x0008620000000800 */
[--C-:B------:R-:W-:Y:S01]  /*e5b0*/  FFMA.FTZ R6, R6, c[0x0][0x2d0], -R174.reuse ;  /* 0x0000b40006067a23 */ /* 0x100fe200000108ae */
[----:B------:R3:W-:Y:S01]  /*e5c0*/  @P0 LDGSTS.E.BYPASS.LTC128B.128 [R251+0x12100], [R176.64], !P6 ;  /* 0x12100000b0fb0fae */ /* 0x0007e2000f101d48 */
[--C-:B------:R-:W-:Y:S02]  /*e5d0*/  FFMA.FTZ R10, R10, c[0x0][0x2d0], -R174.reuse ;  /* 0x0000b4000a0a7a23 */ /* 0x100fe400000108ae */
[--C-:B------:R-:W-:Y:S02]  /*e5e0*/  FFMA.FTZ R11, R11, c[0x0][0x2d0], -R174.reuse ;  /* 0x0000b4000b0b7a23 */ /* 0x100fe400000108ae */
[C---:B--2---:R-:W-:Y:S02]  /*e5f0*/  FMUL.FTZ R134, R0.reuse, R134 ;  /* 0x0000008600867220 */ /* 0x044fe40000410000 */
        /* <DEDUP_REMOVED lines=10> */
[----:B----4-:R-:W-:Y:S01]  /*e6a0*/  @P0 SHF.L.U32 R175, R8, 0x6, RZ ;  /* 0x0000000608af0819 */ /* 0x010fe200000006ff */
[----:B------:R-:W-:Y:S01]  /*e6b0*/  FMUL.FTZ R151, R0, R151 ;  /* 0x0000009700977220 */ /* 0x000fe20000410000 */
[----:B------:R-:W-:Y:S01]  /*e6c0*/  @P0 IADD3 R8, P1, R9, c[0x0][0x1c8], RZ ;  /* 0x0000720009080a10 */ /* 0x000fe20007f3e0ff */
[--C-:B------:R-:W-:Y:S01]  /*e6d0*/  FFMA.FTZ R14, R14, c[0x0][0x2d0], -R174.reuse ;  /* 0x0000b4000e0e7a23 */ /* 0x100fe200000108ae */
[----:B-1----:R-:W-:Y:S01]  /*e6e0*/  F2FP.PACK_AB R178, R203, R204 ;  /* 0x000000cccbb2723e */ /* 0x002fe200000000ff */
[--C-:B------:R-:W-:Y:S01]  /*e6f0*/  FFMA.FTZ R15, R15, c[0x0][0x2d0], -R174.reuse ;  /* 0x0000b4000f0f7a23 */ /* 0x100fe200000108ae */
[----:B------:R-:W-:Y:S01]  /*e700*/  @P0 IADD3.X R9, RZ, c[0x0][0x1cc], R3, P1, P2 ;  /* 0x00007300ff090a10 */ /* 0x000fe20000fe4403 */
[--C-:B------:R-:W-:Y:S01]  /*e710*/  FFMA.FTZ R3, R7, c[0x0][0x2d0], -R174.reuse ;  /* 0x0000b40007037a23 */ /* 0x100fe200000108ae */
[----:B---3--:R-:W-:Y:S01]  /*e720*/  @P0 IADD3 R4, P2, R4, R175, RZ ;  /* 0x000000af04040210 */ /* 0x008fe20007f5e0ff */
[----:B------:R-:W1:Y:S01]  /*e730*/  MUFU.EX2 R200, R11 ;  /* 0x0000000b00c87308 */ /* 0x000e620000000800 */
[----:B------:R-:W-:Y:S01]  /*e740*/  F2FP.PACK_AB R176, R205, R215 ;  /* 0x000000d7cdb0723e */ /* 0x000fe200000000ff */
[----:B------:R3:W-:Y:S01]  /*e750*/  @P0 LDGSTS.E.BYPASS.LTC128B.128 [R251+0x15100], [R8.64], !P5 ;  /* 0x1510000008fb0fae */ /* 0x0007e2000e901d48 */
[----:B------:R-:W-:Y:S01]  /*e760*/  @P0 IADD3.X R5, R5, R188, RZ, P2, !PT ;  /* 0x000000bc05050210 */ /* 0x000fe200017fe4ff */
[--C-:B------:R-:W-:Y:S01]  /*e770*/  FFMA.FTZ R18, R18, c[0x0][0x2d0], -R174.reuse ;  /* 0x0000b40012127a23 */ /* 0x100fe200000108ae */
[----:B--2---:R-:W-:Y:S01]  /*e780*/  @P0 IADD3 R6, P1, R175, R4, RZ ;  /* 0x00000004af060210 */ /* 0x004fe20007f3e0ff */
[--C-:B------:R-:W-:Y:S02]  /*e790*/  FFMA.FTZ R19, R19, c[0x0][0x2d0], -R174.reuse ;  /* 0x0000b40013137a23 */ /* 0x100fe400000108ae */
[----:B------:R2:W-:Y:S01]  /*e7a0*/  @P0 LDGSTS.E.BYPASS.LTC128B.128 [R251+0xd100], [R4.64], !P4 ;  /* 0x0d10000004fb0fae */ /* 0x0005e2000e101d48 */
[----:B------:R-:W-:Y:S01]  /*e7b0*/  @P0 IADD3.X R7, R188, R5, RZ, P1, !PT ;  /* 0x00000005bc070210 */ /* 0x000fe20000ffe4ff */
[----:B------:R-:W4:Y:S01]  /*e7c0*/  MUFU.EX2 R202, R3 ;  /* 0x0000000300ca7308 */ /* 0x000f220000000800 */
[----:B------:R-:W-:Y:S02]  /*e7d0*/  FMUL.FTZ R10, R0, R186 ;  /* 0x000000ba000a7220 */ /* 0x000fe40000410000 */
[--C-:B------:R-:W-:Y:S01]  /*e7e0*/  FFMA.FTZ R22, R22, c[0x0][0x2d0], -R174.reuse ;  /* 0x0000b40016167a23 */ /* 0x100fe200000108ae */
[----:B------:R2:W-:Y:S01]  /*e7f0*/  @P0 LDGSTS.E.BYPASS.LTC128B.128 [R251+0x10100], [R4.64+0x80], !P3 ;  /* 0x1010008004fb0fae */ /* 0x0005e2000d901d48 */
[--C-:B------:R-:W-:Y:S02]  /*e800*/  FFMA.FTZ R23, R23, c[0x0][0x2d0], -R174.reuse ;  /* 0x0000b40017177a23 */ /* 0x100fe400000108ae */
[--C-:B------:R-:W-:Y:S02]  /*e810*/  FFMA.FTZ R26, R26, c[0x0][0x2d0], -R174.reuse ;  /* 0x0000b4001a1a7a23 */ /* 0x100fe400000108ae */
[----:B------:R-:W-:Y:S01]  /*e820*/  FFMA.FTZ R27, R27, c[0x0][0x2d0], -R174 ;  /* 0x0000b4001b1b7a23 */ /* 0x000fe200000108ae */
[----:B------:R2:W-:Y:S01]  /*e830*/  @P0 LDGSTS.E.BYPASS.LTC128B.128 [R251+0x13100], [R4.64+0x100], !P6 ;  /* 0x1310010004fb0fae */ /* 0x0005e2000f101d48 */
[----:B------:R-:W2:Y:S01]  /*e840*/  MUFU.EX2 R213, R13 ;  /* 0x0000000d00d57308 */ /* 0x000ea20000000800 */
[--C-:B------:R-:W-:Y:S01]  /*e850*/  FFMA.FTZ R28, R28, c[0x0][0x2d0], -R196.reuse ;  /* 0x0000b4001c1c7a23 */ /* 0x100fe200000108c4 */
[----:B-1----:R-:W-:Y:S01]  /*e860*/  F2FP.PACK_AB R179, R200, R201 ;  /* 0x000000c9c8b3723e */ /* 0x002fe200000000ff */
[----:B------:R-:W-:Y:S02]  /*e870*/  FMUL.FTZ R11, R0, R187 ;  /* 0x000000bb000b7220 */ /* 0x000fe40000410000 */
[----:B------:R2:W-:Y:S01]  /*e880*/  @P0 LDGSTS.E.BYPASS.LTC128B.128 [R251+0x16100], [R4.64+0x180], !P5 ;  /* 0x1610018004fb0fae */ /* 0x0005e2000e901d48 */
[----:B------:R-:W-:Y:S02]  /*e890*/  FFMA.FTZ R29, R29, c[0x0][0x2d0], -R196 ;  /* 0x0000b4001d1d7a23 */ /* 0x000fe400000108c4 */
[C---:B---3--:R-:W-:Y:S02]  /*e8a0*/  FMUL.FTZ R8, R2.reuse, R184 ;  /* 0x000000b802087220 */ /* 0x048fe40000410000 */
[----:B------:R-:W-:Y:S01]  /*e8b0*/  FMUL.FTZ R9, R2, R185 ;  /* 0x000000b902097220 */ /* 0x000fe20000410000 */
[----:B------:R1:W-:Y:S01]  /*e8c0*/  @P0 LDGSTS.E.BYPASS.LTC128B.128 [R251+0xe100], [R6.64], !P4 ;  /* 0x0e10000006fb0fae */ /* 0x0003e2000e101d48 */
[----:B------:R-:W-:Y:S01]  /*e8d0*/  MUFU.EX2 R198, R14 ;  /* 0x0000000e00c67308 */ /* 0x000fe20000000800 */
[----:B----4-:R-:W-:Y:S01]  /*e8e0*/  F2FP.PACK_AB R177, R202, R199 ;  /* 0x000000c7cab1723e */ /* 0x010fe200000000ff */
[--C-:B------:R-:W-:Y:S02]  /*e8f0*/  FFMA.FTZ R30, R30, c[0x0][0x2d0], -R174.reuse ;  /* 0x0000b4001e1e7a23 */ /* 0x100fe400000108ae */
[--C-:B------:R-:W-:Y:S01]  /*e900*/  FFMA.FTZ R31, R31, c[0x0][0x2d0], -R174.reuse ;  /* 0x0000b4001f1f7a23 */ /* 0x100fe200000108ae */
[----:B------:R1:W-:Y:S01]  /*e910*/  @P0 LDGSTS.E.BYPASS.LTC128B.128 [R251+0x11100], [R6.64+0x80], !P3 ;  /* 0x1110008006fb0fae */ /* 0x0003e2000d901d48 */
[----:B------:R-:W-:Y:S02]  /*e920*/  FFMA.FTZ R3, R35, c[0x0][0x2d0], -R174 ;  /* 0x0000b40023037a23 */ /* 0x000fe400000108ae */
[--C-:B------:R-:W-:Y:S02]  /*e930*/  FFMA.FTZ R32, R32, c[0x0][0x2d0], -R196.reuse ;  /* 0x0000b40020207a23 */ /* 0x100fe400000108c4 */
[----:B------:R3:W4:Y:S01]  /*e940*/  MUFU.EX2 R197, R15 ;  /* 0x0000000f00c57308 */ /* 0x0007220000000800 */
[----:B------:R1:W-:Y:S01]  /*e950*/  @P0 LDGSTS.E.BYPASS.LTC128B.128 [R251+0x14100], [R6.64+0x100], !P6 ;  /* 0x1410010006fb0fae */ /* 0x0003e2000f101d48 */
[----:B------:R-:W-:Y:S02]  /*e960*/  FFMA.FTZ R33, R33, c[0x0][0x2d0], -R196 ;  /* 0x0000b40021217a23 */ /* 0x000fe400000108c4 */
[----:B------:R-:W-:Y:S02]  /*e970*/  FFMA.FTZ R34, R34, c[0x0][0x2d0], -R174 ;  /* 0x0000b40022227a23 */ /* 0x000fe400000108ae */
[C---:B------:R-:W-:Y:S01]  /*e980*/  FMUL.FTZ R152, R2.reuse, R152 ;  /* 0x0000009802987220 */ /* 0x040fe20000410000 */
[----:B------:R1:W-:Y:S01]  /*e990*/  @P0 LDGSTS.E.BYPASS.LTC128B.128 [R251+0x17100], [R6.64+0x180], !P5 ;  /* 0x1710018006fb0fae */ /* 0x0003e2000e901d48 */
[C---:B------:R-:W-:Y:S02]  /*e9a0*/  FMUL.FTZ R153, R2.reuse, R153 ;  /* 0x0000009902997220 */ /* 0x040fe40000410000 */
[C---:B--2---:R-:W-:Y:S01]  /*e9b0*/  FMUL.FTZ R4, R2.reuse, R180 ;  /* 0x000000b402047220 */ /* 0x044fe20000410000 */
[----:B------:R-:W-:Y:S01]  /*e9c0*/  MUFU.EX2 R212, R16 ;  /* 0x0000001000d47308 */ /* 0x000fe20000000800 */
[----:B------:R-:W-:Y:S01]  /*e9d0*/  FMUL.FTZ R5, R2, R181 ;  /* 0x000000b502057220 */ /* 0x000fe20000410000 */
[----:B------:R-:W2:Y:S01]  /*e9e0*/  LDSM.16.MT88.4 R188, [R217] ;  /* 0x00000000d9bc783b */ /* 0x000ea20000004200 */
[C---:B------:R-:W-:Y:S02]  /*e9f0*/  FMUL.FTZ R154, R0.reuse, R154 ;  /* 0x0000009a009a7220 */ /* 0x040fe40000410000 */
[----:B------:R-:W-:Y:S02]  /*ea00*/  FMUL.FTZ R155, R0, R155 ;  /* 0x0000009b009b7220 */ /* 0x000fe40000410000 */
[C---:B------:R-:W-:Y:S01]  /*ea10*/  FMUL.FTZ R156, R2.reuse, R156 ;  /* 0x0000009c029c7220 */ /* 0x040fe20000410000 */
[----:B------:R-:W4:Y:S01]  /*ea20*/  LDSM.16.MT88.4 R192, [R218] ;  /* 0x00000000dac0783b */ /* 0x000f220000004200 */
[----:B------:R-:W-:Y:S01]  /*ea30*/  FMUL.FTZ R157, R2, R157 ;  /* 0x0000009d029d7220 */ /* 0x000fe20000410000 */
[----:B------:R-:W2:Y:S01]  /*ea40*/  MUFU.EX2 R211, R17 ;  /* 0x0000001100d37308 */ /* 0x000ea20000000800 */
[C---:B------:R-:W-:Y:S02]  /*ea50*/  FMUL.FTZ R158, R0.reuse, R158 ;  /* 0x0000009e009e7220 */ /* 0x040fe40000410000 */
[----:B------:R-:W-:Y:S01]  /*ea60*/  FMUL.FTZ R159, R0, R159 ;  /* 0x0000009f009f7220 */ /* 0x000fe20000410000 */
[----:B------:R-:W-:Y:S01]  /*ea70*/  LDSM.16.MT88.4 R184, [R220] ;  /* 0x00000000dcb8783b */ /* 0x000fe20000004200 */
[C---:B------:R-:W-:Y:S02]  /*ea80*/  FMUL.FTZ R160, R2.reuse, R160 ;  /* 0x000000a002a07220 */ /* 0x040fe40000410000 */
[----:B------:R-:W-:Y:S02]  /*ea90*/  FMUL.FTZ R161, R2, R161 ;  /* 0x000000a102a17220 */ /* 0x000fe40000410000 */
[C---:B------:R-:W-:Y:S01]  /*eaa0*/  FMUL.FTZ R162, R0.reuse, R162 ;  /* 0x000000a200a27220 */ /* 0x040fe20000410000 */
[----:B---3--:R-:W-:Y:S01]  /*eab0*/  LDSM.16.MT88.4 R12, [R220+0x9000] ;  /* 0x00900000dc0c783b */ /* 0x008fe20000004200 */
[----:B------:R-:W-:Y:S01]  /*eac0*/  MUFU.EX2 R210, R20 ;  /* 0x0000001400d27308 */ /* 0x000fe20000000800 */
[C---:B------:R-:W-:Y:S02]  /*ead0*/  FMUL.FTZ R163, R0.reuse, R163 ;  /* 0x000000a300a37220 */ /* 0x040fe40000410000 */
[C---:B-1----:R-:W-:Y:S02]  /*eae0*/  FMUL.FTZ R6, R0.reuse, R182 ;  /* 0x000000b600067220 */ /* 0x042fe40000410000 */
[----:B------:R-:W-:Y:S01]  /*eaf0*/  FMUL.FTZ R7, R0, R183 ;  /* 0x000000b700077220 */ /* 0x000fe20000410000 */
[----:B------:R-:W0:Y:S01]  /*eb00*/  LDGDEPBAR ;  /* 0x00000000000079af */ /* 0x000e220000000000 */
[C---:B------:R-:W-:Y:S02]  /*eb10*/  FMUL.FTZ R164, R2.reuse, R164 ;  /* 0x000000a402a47220 */ /* 0x040fe40000410000 */
[----:B------:R-:W-:Y:S01]  /*eb20*/  FMUL.FTZ R165, R2, R165 ;  /* 0x000000a502a57220 */ /* 0x000fe20000410000 */
[----:B------:R-:W-:Y:S01]  /*eb30*/  MUFU.EX2 R209, R21 ;  /* 0x0000001500d17308 */ /* 0x000fe20000000800 */
[C---:B------:R-:W-:Y:S01]  /*eb40*/  FMUL.FTZ R166, R0.reuse, R166 ;  /* 0x000000a600a67220 */ /* 0x040fe20000410000 */
[----:B------:R-:W1:Y:S01]  /*eb50*/  LDSM.16.MT88.4 R180, [R221] ;  /* 0x00000000ddb4783b */ /* 0x000e620000004200 */
[----:B------:R-:W-:Y:S02]  /*eb60*/  FMUL.FTZ R167, R0, R167 ;  /* 0x000000a700a77220 */ /* 0x000fe40000410000 */
[C---:B------:R-:W-:Y:S02]  /*eb70*/  FMUL.FTZ R168, R2.reuse, R168 ;  /* 0x000000a802a87220 */ /* 0x040fe40000410000 */
[----:B------:R-:W-:Y:S02]  /*eb80*/  FMUL.FTZ R169, R2, R169 ;  /* 0x000000a902a97220 */ /* 0x000fe40000410000 */
[C---:B------:R-:W-:Y:S01]  /*eb90*/  FMUL.FTZ R170, R0.reuse, R170 ;  /* 0x000000aa00aa7220 */ /* 0x040fe20000410000 */
[----:B------:R-:W-:Y:S01]  /*eba0*/  MUFU.EX2 R208, R24 ;  /* 0x0000001800d07308 */ /* 0x000fe20000000800 */
[C---:B--2---:R-:W-:Y:S05]  /*ebb0*/  HMMA.16816.F32 R4, R176.reuse, R188, R4 ;  /* 0x000000bcb004723c */ /* 0x044fea0000001804 */
[----:B------:R-:W-:Y:S02]  /*ebc0*/  FMUL.FTZ R171, R0, R171 ;  /* 0x000000ab00ab7220 */ /* 0x000fe40000410000 */
[C---:B------:R-:W-:Y:S01]  /*ebd0*/  FMUL.FTZ R52, R2.reuse, R52 ;  /* 0x0000003402347220 */ /* 0x040fe20000410000 */
[C---:B------:R-:W-:Y:S01]  /*ebe0*/  HMMA.16816.F32 R8, R176.reuse, R190, R8 ;  /* 0x000000beb008723c */ /* 0x040fe20000001808 */
[----:B------:R-:W2:Y:S01]  /*ebf0*/  LDSM.16.MT88.4 R188, [R217+0x3000] ;  /* 0x00300000d9bc783b */ /* 0x000ea20000004200 */
[----:B------:R-:W-:Y:S02]  /*ec00*/  MUFU.EX2 R207, R25 ;  /* 0x0000001900cf7308 */ /* 0x000fe40000000800 */
[----:B------:R-:W-:Y:S02]  /*ec10*/  FMUL.FTZ R53, R2, R53 ;  /* 0x0000003502357220 */ /* 0x000fe40000410000 */
[C---:B------:R-:W-:Y:S02]  /*ec20*/  FMUL.FTZ R54, R0.reuse, R54 ;  /* 0x0000003600367220 */ /* 0x040fe40000410000 */
[C---:B----4-:R-:W-:Y:S04]  /*ec30*/  HMMA.16816.F32 R132, R176.reuse, R192, R132 ;  /* 0x000000c0b084723c */ /* 0x050fe80000001884 */
[----:B------:R-:W-:Y:S01]  /*ec40*/  MUFU.EX2 R193, R22 ;  /* 0x0000001600c17308 */ /* 0x000fe20000000800 */
[----:B------:R-:W-:Y:S02]  /*ec50*/  FMUL.FTZ R55, R0, R55 ;  /* 0x0000003700377220 */ /* 0x000fe40000410000 */
[C---:B------:R-:W-:Y:S01]  /*ec60*/  FMUL.FTZ R56, R2.reuse, R56 ;  /* 0x0000003802387220 */ /* 0x040fe20000410000 */
[C---:B------:R-:W-:Y:S04]  /*ec70*/  HMMA.16816.F32 R136, R176.reuse, R194, R136 ;  /* 0x000000c2b088723c */ /* 0x040fe80000001888 */
[----:B------:R-:W-:Y:S02]  /*ec80*/  FMUL.FTZ R57, R2, R57 ;  /* 0x0000003902397220 */ /* 0x000fe40000410000 */
[----:B------:R-:W-:Y:S01]  /*ec90*/  MUFU.EX2 R195, R18 ;  /* 0x0000001200c37308 */ /* 0x000fe20000000800 */
[C---:B------:R-:W-:Y:S01]  /*eca0*/  FMUL.FTZ R58, R0.reuse, R58 ;  /* 0x0000003a003a7220 */ /* 0x040fe20000410000 */
[C---:B-1----:R-:W-:Y:S04]  /*ecb0*/  HMMA.16816.F32 R140, R176.reuse, R180, R140 ;  /* 0x000000b4b08c723c */ /* 0x042fe8000000188c */
[----:B------:R-:W-:Y:S02]  /*ecc0*/  FMUL.FTZ R59, R0, R59 ;  /* 0x0000003b003b7220 */ /* 0x000fe40000410000 */
[C---:B------:R-:W-:Y:S02]  /*ecd0*/  FMUL.FTZ R60, R2.reuse, R60 ;  /* 0x0000003c023c7220 */ /* 0x040fe40000410000 */
[C---:B------:R-:W-:Y:S01]  /*ece0*/  HMMA.16816.F32 R144, R176.reuse, R182, R144 ;  /* 0x000000b6b090723c */ /* 0x040fe20000001890 */
[----:B------:R-:W1:Y:S01]  /*ecf0*/  LDSM.16.MT88.4 R180, [R218+0x3000] ;  /* 0x00300000dab4783b */ /* 0x000e620000004200 */
[----:B------:R3:W4:Y:S02]  /*ed00*/  MUFU.EX2 R194, R19 ;  /* 0x0000001300c27308 */ /* 0x0007240000000800 */
[----:B------:R-:W-:Y:S02]  /*ed10*/  FMUL.FTZ R61, R2, R61 ;  /* 0x0000003d023d7220 */ /* 0x000fe40000410000 */
[C---:B------:R-:W-:Y:S02]  /*ed20*/  FMUL.FTZ R62, R0.reuse, R62 ;  /* 0x0000003e003e7220 */ /* 0x040fe40000410000 */
[C---:B------:R-:W-:Y:S04]  /*ed30*/  HMMA.16816.F32 R148, R176.reuse, R184, R148 ;  /* 0x000000b8b094723c */ /* 0x040fe80000001894 */
[----:B------:R4:W1:Y:S01]  /*ed40*/  MUFU.EX2 R192, R23 ;  /* 0x0000001700c07308 */ /* 0x0008620000000800 */
[----:B------:R-:W-:Y:S02]  /*ed50*/  FMUL.FTZ R63, R0, R63 ;  /* 0x0000003f003f7220 */ /* 0x000fe40000410000 */
[C---:B------:R-:W-:Y:S01]  /*ed60*/  FMUL.FTZ R64, R2.reuse, R64 ;  /* 0x0000004002407220 */ /* 0x040fe20000410000 */
[C---:B------:R-:W-:Y:S01]  /*ed70*/  HMMA.16816.F32 R152, R176.reuse, R186, R152 ;  /* 0x000000bab098723c */ /* 0x040fe20000001898 */
[----:B------:R-:W1:Y:S03]  /*ed80*/  LDSM.16.MT88.4 R184, [R221+0x3000] ;  /* 0x00300000ddb8783b */ /* 0x000e660000004200 */
[----:B------:R-:W-:Y:S02]  /*ed90*/  FMUL.FTZ R65, R2, R65 ;  /* 0x0000004102417220 */ /* 0x000fe40000410000 */
[----:B------:R-:W-:Y:S01]  /*eda0*/  MUFU.EX2 R206, R28 ;  /* 0x0000001c00ce7308 */ /* 0x000fe20000000800 */
[C---:B------:R-:W-:Y:S01]  /*edb0*/  FMUL.FTZ R66, R0.reuse, R66 ;  /* 0x0000004200427220 */ /* 0x040fe20000410000 */
[C---:B--2---:R-:W-:Y:S01]  /*edc0*/  HMMA.16816.F32 R156, R176.reuse, R188, R156 ;  /* 0x000000bcb09c723c */ /* 0x044fe2000000189c */
[----:B---3--:R-:W-:Y:S03]  /*edd0*/  LDSM.16.MT88.4 R16, [R218+0x800] ;  /* 0x00080000da10783b */ /* 0x008fe60000004200 */
[----:B------:R-:W-:Y:S02]  /*ede0*/  FMUL.FTZ R67, R0, R67 ;  /* 0x0000004300437220 */ /* 0x000fe40000410000 */
[C---:B------:R-:W-:Y:S02]  /*edf0*/  FMUL.FTZ R68, R2.reuse, R68 ;  /* 0x0000004402447220 */ /* 0x040fe40000410000 */
[C---:B------:R-:W-:Y:S01]  /*ee00*/  HMMA.16816.F32 R160, R176.reuse, R190, R160 ;  /* 0x000000beb0a0723c */ /* 0x040fe200000018a0 */
[----:B------:R-:W2:Y:S01]  /*ee10*/  LDSM.16.MT88.4 R188, [R220+0x3000] ;  /* 0x00300000dcbc783b */ /* 0x000ea20000004200 */
[----:B------:R-:W-:Y:S02]  /*ee20*/  MUFU.EX2 R175, R34 ;  /* 0x0000002200af7308 */ /* 0x000fe40000000800 */
[----:B------:R-:W-:Y:S02]  /*ee30*/  FMUL.FTZ R69, R2, R69 ;  /* 0x0000004502457220 */ /* 0x000fe40000410000 */
[C---:B------:R-:W-:Y:S01]  /*ee40*/  FMUL.FTZ R70, R0.reuse, R70 ;  /* 0x0000004600467220 */ /* 0x040fe20000410000 */
[----:B----4-:R-:W-:Y:S01]  /*ee50*/  LDSM.16.MT88.4 R20, [R217+0x1000] ;  /* 0x00100000d914783b */ /* 0x010fe20000004200 */
        /* <DEDUP_REMOVED lines=74> */
[----:B------:R-:W-:Y:S02]  /*f300*/  LDSM.16.MT88.4 R188, [R217+0x3800] ;  /* 0x00380000d9bc783b */ /* 0x000fe40000004200 */
        /* <DEDUP_REMOVED lines=15> */
[C---:B------:R-:W-:Y:S03]  /*f400*/  HMMA.16816.F32 R124, R176.reuse, R12, R124 ;  /* 0x0000000cb07c723c */ /* 0x040fe6000000187c */
[C---:B------:R-:W-:Y:S02]  /*f410*/  FMUL.FTZ R130, R0.reuse, R130 ;  /* 0x0000008200827220 */ /* 0x040fe40000410000 */
[----:B------:R-:W-:Y:S02]  /*f420*/  FMUL.FTZ R131, R0, R131 ;  /* 0x0000008300837220 */ /* 0x000fe40000410000 */
[----:B------:R-:W-:Y:S01]  /*f430*/  F2FP.PACK_AB R12, R213, R214 ;  /* 0x000000d6d50c723e */ /* 0x000fe200000000ff */
[--C-:B------:R-:W-:Y:S01]  /*f440*/  FFMA.FTZ R49, R49, c[0x0][0x2d0], -R196.reuse ;  /* 0x0000b40031317a23 */ /* 0x100fe200000108c4 */
[----:B------:R-:W-:Y:S03]  /*f450*/  F2FP.PACK_AB R13, R197, R198 ;  /* 0x000000c6c50d723e */ /* 0x000fe600000000ff */
[----:B------:R-:W-:Y:S01]  /*f460*/  HMMA.16816.F32 R128, R176, R14, R128 ;  /* 0x0000000eb080723c */ /* 0x000fe20000001880 */
[----:B------:R-:W1:Y:S01]  /*f470*/  LDSM.16.MT88.4 R176, [R221+0x800] ;  /* 0x00080000ddb0783b */ /* 0x000e620000004200 */
[----:B------:R-:W-:Y:S01]  /*f480*/  MUFU.EX2 R49, R49 ;  /* 0x0000003100317308 */ /* 0x000fe20000000800 */
[--C-:B------:R-:W-:Y:S02]  /*f490*/  FFMA.FTZ R36, R36, c[0x0][0x2d0], -R196.reuse ;  /* 0x0000b40024247a23 */ /* 0x100fe400000108c4 */
[----:B------:R-:W-:Y:S02]  /*f4a0*/  FFMA.FTZ R37, R37, c[0x0][0x2d0], -R196 ;  /* 0x0000b40025257a23 */ /* 0x000fe400000108c4 */
[----:B------:R-:W-:Y:S01]  /*f4b0*/  F2FP.PACK_AB R14, R211, R212 ;  /* 0x000000d4d30e723e */ /* 0x000fe200000000ff */
[--C-:B------:R-:W-:Y:S01]  /*f4c0*/  FFMA.FTZ R38, R38, c[0x0][0x2d0], -R174.reuse ;  /* 0x0000b40026267a23 */ /* 0x100fe200000108ae */
[----:B------:R-:W-:Y:S03]  /*f4d0*/  F2FP.PACK_AB R15, R194, R195 ;  /* 0x000000c3c20f723e */ /* 0x000fe600000000ff */
[----:B------:R-:W-:Y:S01]  /*f4e0*/  MUFU.EX2 R36, R36 ;  /* 0x0000002400247308 */ /* 0x000fe20000000800 */
[----:B------:R-:W-:Y:S02]  /*f4f0*/  FFMA.FTZ R39, R39, c[0x0][0x2d0], -R174 ;  /* 0x0000b40027277a23 */ /* 0x000fe400000108ae */
[--C-:B------:R-:W-:Y:S01]  /*f500*/  FFMA.FTZ R40, R40, c[0x0][0x2d0], -R196.reuse ;  /* 0x0000b40028287a23 */ /* 0x100fe200000108c4 */
[C---:B---3--:R-:W-:Y:S05]  /*f510*/  HMMA.16816.F32 R4, R12.reuse, R184, R4 ;  /* 0x000000b80c04723c */ /* 0x048fea0000001804 */
[----:B------:R-:W-:Y:S01]  /*f520*/  FFMA.FTZ R41, R41, c[0x0][0x2d0], -R196 ;  /* 0x0000b40029297a23 */ /* 0x000fe200000108c4 */
[----:B------:R-:W-:Y:S01]  /*f530*/  MUFU.EX2 R37, R37 ;  /* 0x0000002500257308 */ /* 0x000fe20000000800 */
[--C-:B------:R-:W-:Y:S01]  /*f540*/  FFMA.FTZ R42, R42, c[0x0][0x2d0], -R174.reuse ;  /* 0x0000b4002a2a7a23 */ /* 0x100fe200000108ae */
[C---:B------:R-:W-:Y:S01]  /*f550*/  HMMA.16816.F32 R8, R12.reuse, R186, R8 ;  /* 0x000000ba0c08723c */ /* 0x040fe20000001808 */
[----:B------:R-:W2:Y:S03]  /*f560*/  LDSM.16.MT88.4 R184, [R218+0x3800] ;  /* 0x00380000dab8783b */ /* 0x000ea60000004200 */
[----:B------:R-:W-:Y:S02]  /*f570*/  FFMA.FTZ R43, R43, c[0x0][0x2d0], -R174 ;  /* 0x0000b4002b2b7a23 */ /* 0x000fe400000108ae */
[--C-:B------:R-:W-:Y:S02]  /*f580*/  FFMA.FTZ R44, R44, c[0x0][0x2d0], -R196.reuse ;  /* 0x0000b4002c2c7a23 */ /* 0x100fe400000108c4 */
[C---:B------:R-:W-:Y:S01]  /*f590*/  HMMA.16816.F32 R132, R12.reuse, R16, R132 ;  /* 0x000000100c84723c */ /* 0x040fe20000001884 */
[----:B------:R-:W-:Y:S03]  /*f5a0*/  MUFU.EX2 R38, R38 ;  /* 0x0000002600267308 */ /* 0x000fe60000000800 */
[----:B------:R-:W-:Y:S02]  /*f5b0*/  FFMA.FTZ R45, R45, c[0x0][0x2d0], -R196 ;  /* 0x0000b4002d2d7a23 */ /* 0x000fe400000108c4 */
[--C-:B------:R-:W-:Y:S02]  /*f5c0*/  FFMA.FTZ R46, R46, c[0x0][0x2d0], -R174.reuse ;  /* 0x0000b4002e2e7a23 */ /* 0x100fe400000108ae */
[C---:B------:R-:W-:Y:S01]  /*f5d0*/  HMMA.16816.F32 R136, R12.reuse, R18, R136 ;  /* 0x000000120c88723c */ /* 0x040fe20000001888 */
[----:B------:R-:W3:Y:S02]  /*f5e0*/  LDSM.16.MT88.4 R16, [R221+0x3800] ;  /* 0x00380000dd10783b */ /* 0x000ee40000004200 */
[----:B------:R-:W-:Y:S01]  /*f5f0*/  MUFU.EX2 R39, R39 ;  /* 0x0000002700277308 */ /* 0x000fe20000000800 */
[----:B------:R-:W-:Y:S02]  /*f600*/  FFMA.FTZ R47, R47, c[0x0][0x2d0], -R174 ;  /* 0x0000b4002f2f7a23 */ /* 0x000fe400000108ae */
[----:B------:R-:W-:Y:S02]  /*f610*/  FFMA.FTZ R48, R48, c[0x0][0x2d0], -R196 ;  /* 0x0000b40030307a23 */ /* 0x000fe400000108c4 */
[C---:B-1----:R-:W-:Y:S04]  /*f620*/  HMMA.16816.F32 R140, R12.reuse, R176, R140 ;  /* 0x000000b00c8c723c */ /* 0x042fe8000000188c */
[--C-:B------:R-:W-:Y:S01]  /*f630*/  FFMA.FTZ R50, R50, c[0x0][0x2d0], -R174.reuse ;  /* 0x0000b40032327a23 */ /* 0x100fe200000108ae */
[----:B------:R-:W-:Y:S01]  /*f640*/  MUFU.EX2 R40, R40 ;  /* 0x0000002800287308 */ /* 0x000fe20000000800 */
[----:B------:R-:W-:Y:S02]  /*f650*/  FFMA.FTZ R174, R51, c[0x0][0x2d0], -R174 ;  /* 0x0000b40033ae7a23 */ /* 0x000fe400000108ae */
[C---:B------:R-:W-:Y:S01]  /*f660*/  HMMA.16816.F32 R144, R12.reuse, R178, R144 ;  /* 0x000000b20c90723c */ /* 0x040fe20000001890 */
[----:B------:R-:W1:Y:S06]  /*f670*/  LDSM.16.MT88.4 R176, [R220+0x3800] ;  /* 0x00380000dcb0783b */ /* 0x000e6c0000004200 */
[----:B------:R-:W-:Y:S01]  /*f680*/  MUFU.EX2 R174, R174 ;  /* 0x000000ae00ae7308 */ /* 0x000fe20000000800 */
[C---:B------:R-:W-:Y:S08]  /*f690*/  HMMA.16816.F32 R148, R12.reuse, R180, R148 ;  /* 0x000000b40c94723c */ /* 0x040ff00000001894 */
[C---:B------:R-:W-:Y:S01]  /*f6a0*/  HMMA.16816.F32 R152, R12.reuse, R182, R152 ;  /* 0x000000b60c98723c */ /* 0x040fe20000001898 */
[----:B------:R-:W4:Y:S01]  /*f6b0*/  LDSM.16.MT88.4 R180, [R217+0x6800] ;  /* 0x00680000d9b4783b */ /* 0x000f220000004200 */
[----:B------:R-:W-:Y:S06]  /*f6c0*/  MUFU.EX2 R41, R41 ;  /* 0x0000002900297308 */ /* 0x000fec0000000800 */
[C---:B------:R-:W-:Y:S04]  /*f6d0*/  HMMA.16816.F32 R156, R12.reuse, R188, R156 ;  /* 0x000000bc0c9c723c */ /* 0x040fe8000000189c */
[----:B------:R-:W-:Y:S04]  /*f6e0*/  MUFU.EX2 R42, R42 ;  /* 0x0000002a002a7308 */ /* 0x000fe80000000800 */
[C---:B------:R-:W-:Y:S01]  /*f6f0*/  HMMA.16816.F32 R160, R12.reuse, R190, R160 ;  /* 0x000000be0ca0723c */ /* 0x040fe200000018a0 */
[----:B------:R-:W4:Y:S05]  /*f700*/  LDSM.16.MT88.4 R188, [R218+0x6800] ;  /* 0x00680000dabc783b */ /* 0x000f2a0000004200 */
[----:B------:R-:W-:Y:S02]  /*f710*/  MUFU.EX2 R43, R43 ;  /* 0x0000002b002b7308 */ /* 0x000fe40000000800 */
[C---:B--2---:R-:W-:Y:S08]  /*f720*/  HMMA.16816.F32 R164, R12.reuse, R184, R164 ;  /* 0x000000b80ca4723c */ /* 0x044ff000000018a4 */
[C---:B------:R-:W-:Y:S01]  /*f730*/  HMMA.16816.F32 R168, R12.reuse, R186, R168 ;  /* 0x000000ba0ca8723c */ /* 0x040fe200000018a8 */
[----:B------:R-:W2:Y:S01]  /*f740*/  LDSM.16.MT88.4 R184, [R221+0x6800] ;  /* 0x00680000ddb8783b */ /* 0x000ea20000004200 */
[----:B------:R-:W-:Y:S06]  /*f750*/  MUFU.EX2 R44, R44 ;  /* 0x0000002c002c7308 */ /* 0x000fec0000000800 */
[C---:B---3--:R-:W-:Y:S04]  /*f760*/  HMMA.16816.F32 R52, R12.reuse, R16, R52 ;  /* 0x000000100c34723c */ /* 0x048fe80000001834 */
[----:B------:R-:W-:Y:S04]  /*f770*/  MUFU.EX2 R45, R45 ;  /* 0x0000002d002d7308 */ /* 0x000fe80000000800 */
[C---:B------:R-:W-:Y:S01]  /*f780*/  HMMA.16816.F32 R56, R12.reuse, R18, R56 ;  /* 0x000000120c38723c */ /* 0x040fe20000001838 */
[----:B------:R-:W3:Y:S05]  /*f790*/  LDSM.16.MT88.4 R16, [R220+0x6800] ;  /* 0x00680000dc10783b */ /* 0x000eea0000004200 */
[----:B------:R-:W-:Y:S02]  /*f7a0*/  MUFU.EX2 R46, R46 ;  /* 0x0000002e002e7308 */ /* 0x000fe40000000800 */
[C---:B-1----:R-:W-:Y:S08]  /*f7b0*/  HMMA.16816.F32 R60, R12.reuse, R176, R60 ;  /* 0x000000b00c3c723c */ /* 0x042ff0000000183c */
[C---:B------:R-:W-:Y:S01]  /*f7c0*/  HMMA.16816.F32 R64, R12.reuse, R178, R64 ;  /* 0x000000b20c40723c */ /* 0x040fe20000001840 */
[----:B------:R-:W1:Y:S01]  /*f7d0*/  LDSM.16.MT88.4 R176, [R217+0x9800] ;  /* 0x00980000d9b0783b */ /* 0x000e620000004200 */
[----:B------:R-:W-:Y:S06]  /*f7e0*/  MUFU.EX2 R47, R47 ;  /* 0x0000002f002f7308 */ /* 0x000fec0000000800 */
[C---:B----4-:R-:W-:Y:S04]  /*f7f0*/  HMMA.16816.F32 R68, R12.reuse, R180, R68 ;  /* 0x000000b40c44723c */ /* 0x050fe80000001844 */
[----:B------:R-:W-:Y:S04]  /*f800*/  MUFU.EX2 R48, R48 ;  /* 0x0000003000307308 */ /* 0x000fe80000000800 */
[C---:B------:R-:W-:Y:S01]  /*f810*/  HMMA.16816.F32 R72, R12.reuse, R182, R72 ;  /* 0x000000b60c48723c */ /* 0x040fe20000001848 */
[----:B------:R-:W4:Y:S05]  /*f820*/  LDSM.16.MT88.4 R180, [R218+0x9800] ;  /* 0x00980000dab4783b */ /* 0x000f2a0000004200 */
[----:B------:R-:W-:Y:S02]  /*f830*/  MUFU.EX2 R50, R50 ;  /* 0x0000003200327308 */ /* 0x000fe40000000800 */
[C---:B------:R-:W-:Y:S08]  /*f840*/  HMMA.16816.F32 R76, R12.reuse, R188, R76 ;  /* 0x000000bc0c4c723c */ /* 0x040ff0000000184c */
[C---:B------:R-:W-:Y:S01]  /*f850*/  HMMA.16816.F32 R80, R12.reuse, R190, R80 ;  /* 0x000000be0c50723c */ /* 0x040fe20000001850 */
[----:B------:R-:W-:Y:S07]  /*f860*/  MUFU.EX2 R191, R26 ;  /* 0x0000001a00bf7308 */ /* 0x000fee0000000800 */
[C---:B--2---:R-:W-:Y:S03]  /*f870*/  HMMA.16816.F32 R84, R12.reuse, R184, R84 ;  /* 0x000000b80c54723c */ /* 0x044fe60000001854 */
[----:B------:R2:W1:Y:S05]  /*f880*/  MUFU.EX2 R190, R27 ;  /* 0x0000001b00be7308 */ /* 0x00046a0000000800 */
[C---:B------:R-:W-:Y:S01]  /*f890*/  HMMA.16816.F32 R88, R12.reuse, R186, R88 ;  /* 0x000000ba0c58723c */ /* 0x040fe20000001858 */
[----:B------:R-:W4:Y:S04]  /*f8a0*/  LDSM.16.MT88.4 R184, [R221+0x9800] ;  /* 0x00980000ddb8783b */ /* 0x000f280000004200 */
[----:B------:R-:W-:Y:S03]  /*f8b0*/  MUFU.EX2 R189, R30 ;  /* 0x0000001e00bd7308 */ /* 0x000fe60000000800 */
[C---:B---3--:R-:W-:Y:S07]  /*f8c0*/  HMMA.16816.F32 R92, R12.reuse, R16, R92 ;  /* 0x000000100c5c723c */ /* 0x048fee000000185c */
[----:B------:R-:W-:Y:S01]  /*f8d0*/  MUFU.EX2 R188, R31 ;  /* 0x0000001f00bc7308 */ /* 0x000fe20000000800 */
[C---:B------:R-:W-:Y:S01]  /*f8e0*/  HMMA.16816.F32 R96, R12.reuse, R18, R96 ;  /* 0x000000120c60723c */ /* 0x040fe20000001860 */
[----:B------:R-:W3:Y:S06]  /*f8f0*/  LDSM.16.MT88.4 R16, [R220+0x9800] ;  /* 0x00980000dc10783b */ /* 0x000eec0000004200 */
[----:B--2---:R-:W2:Y:S01]  /*f900*/  LDSM.16.MT88.4 R24, [R218+0x1000] ;  /* 0x00100000da18783b */ /* 0x004ea20000004200 */
[C---:B-1----:R-:W-:Y:S08]  /*f910*/  HMMA.16816.F32 R100, R12.reuse, R176, R100 ;  /* 0x000000b00c64723c */ /* 0x042ff00000001864 */
[C---:B------:R-:W-:Y:S01]  /*f920*/  HMMA.16816.F32 R104, R12.reuse, R178, R104 ;  /* 0x000000b20c68723c */ /* 0x040fe20000001868 */
[----:B------:R-:W-:Y:S07]  /*f930*/  LDSM.16.MT88.4 R176, [R220+0x1000] ;  /* 0x00100000dcb0783b */ /* 0x000fee0000004200 */
[C---:B----4-:R-:W-:Y:S08]  /*f940*/  HMMA.16816.F32 R108, R12.reuse, R180, R108 ;  /* 0x000000b40c6c723c */ /* 0x050ff0000000186c */
[C---:B------:R-:W-:Y:S01]  /*f950*/  HMMA.16816.F32 R112, R12.reuse, R182, R112 ;  /* 0x000000b60c70723c */ /* 0x040fe20000001870 */
[----:B------:R-:W-:Y:S07]  /*f960*/  LDSM.16.MT88.4 R180, [R217+0x4000] ;  /* 0x00400000d9b4783b */ /* 0x000fee0000004200 */
[C---:B------:R-:W-:Y:S08]  /*f970*/  HMMA.16816.F32 R116, R12.reuse, R184, R116 ;  /* 0x000000b80c74723c */ /* 0x040ff00000001874 */
[C---:B------:R-:W-:Y:S01]  /*f980*/  HMMA.16816.F32 R120, R12.reuse, R186, R120 ;  /* 0x000000ba0c78723c */ /* 0x040fe20000001878 */
[----:B------:R-:W-:Y:S07]  /*f990*/  LDSM.16.MT88.4 R184, [R217+0x2800] ;  /* 0x00280000d9b8783b */ /* 0x000fee0000004200 */
[C---:B---3--:R-:W-:Y:S08]  /*f9a0*/  HMMA.16816.F32 R124, R12.reuse, R16, R124 ;  /* 0x000000100c7c723c */ /* 0x048ff0000000187c */
[----:B------:R-:W-:Y:S01]  /*f9b0*/  HMMA.16816.F32 R128, R12, R18, R128 ;  /* 0x000000120c80723c */ /* 0x000fe20000001880 */
[----:B------:R-:W1:Y:S06]  /*f9c0*/  LDSM.16.MT88.4 R16, [R221+0x1000] ;  /* 0x00100000dd10783b */ /* 0x000e6c0000004200 */
[----:B------:R-:W-:Y:S02]  /*f9d0*/  F2FP.PACK_AB R12, R209, R210 ;  /* 0x000000d2d10c723e */ /* 0x000fe400000000ff */
[----:B------:R-:W-:Y:S03]  /*f9e0*/  F2FP.PACK_AB R13, R192, R193 ;  /* 0x000000c1c00d723e */ /* 0x000fe600000000ff */
[----:B------:R-:W-:Y:S02]  /*f9f0*/  F2FP.PACK_AB R14, R207, R208 ;  /* 0x000000d0cf0e723e */ /* 0x000fe400000000ff */
[----:B------:R-:W-:Y:S07]  /*fa00*/  F2FP.PACK_AB R15, R190, R191 ;  /* 0x000000bfbe0f723e */ /* 0x000fee00000000ff */
[C---:B------:R-:W-:Y:S08]  /*fa10*/  HMMA.16816.F32 R4, R12.reuse, R20, R4 ;  /* 0x000000140c04723c */ /* 0x040ff00000001804 */
        /* <DEDUP_REMOVED lines=24> */
[C---:B------:R-:W-:Y:S01]  /*fba0*/  HMMA.16816.F32 R72, R12.reuse, R178, R72 ;  /* 0x000000b20c48723c */ /* 0x040fe20000001848 */
[----:B------:R-:W2:Y:S07]  /*fbb0*/  LDSM.16.MT88.4 R176, [R218+0xa000] ;  /* 0x00a00000dab0783b */ /* 0x000eae0000004200 */
[C---:B------:R-:W-:Y:S07]  /*fbc0*/  HMMA.16816.F32 R76, R12.reuse, R180, R76 ;  /* 0x000000b40c4c723c */ /* 0x040fee000000184c */
[----:B------:R-:W-:Y:S01]  /*fbd0*/  MOV R181, R205 ;  /* 0x000000cd00b57202 */ /* 0x000fe20000000f00 */
[C---:B------:R-:W-:Y:S01]  /*fbe0*/  HMMA.16816.F32 R80, R12.reuse, R182, R80 ;  /* 0x000000b60c50723c */ /* 0x040fe20000001850 */
[----:B------:R-:W4:Y:S01]  /*fbf0*/  LDL.LU R182, [R1+0x8] ;  /* 0x0000080001b67983 */ /* 0x000f220000300800 */
[----:B------:R1:W1:Y:S02]  /*fc00*/  MUFU.EX2 R205, R29 ;  /* 0x0000001d00cd7308 */ /* 0x0002640000000800 */
[----:B------:R-:W-:Y:S03]  /*fc10*/  MOV R180, R204 ;  /* 0x000000cc00b47202 */ /* 0x000fe60000000f00 */
[----:B------:R-:W-:Y:S01]  /*fc20*/  MOV R183, R203 ;  /* 0x000000cb00b77202 */ /* 0x000fe20000000f00 */
[C---:B---3--:R-:W-:Y:S04]  /*fc30*/  HMMA.16816.F32 R84, R12.reuse, R20, R84 ;  /* 0x000000140c54723c */ /* 0x048fe80000001854 */
[----:B------:R-:W-:Y:S04]  /*fc40*/  MUFU.EX2 R204, R32 ;  /* 0x0000002000cc7308 */ /* 0x000fe80000000800 */
[C---:B------:R-:W-:Y:S01]  /*fc50*/  HMMA.16816.F32 R88, R12.reuse, R22, R88 ;  /* 0x000000160c58723c */ /* 0x040fe20000001858 */
[----:B------:R-:W3:Y:S05]  /*fc60*/  LDSM.16.MT88.4 R20, [R221+0xa000] ;  /* 0x00a00000dd14783b */ /* 0x000eea0000004200 */
[----:B------:R3:W3:Y:S02]  /*fc70*/  MUFU.EX2 R203, R33 ;  /* 0x0000002100cb7308 */ /* 0x0006e40000000800 */
[C---:B--2---:R-:W-:Y:S01]  /*fc80*/  HMMA.16816.F32 R92, R12.reuse, R24, R92 ;  /* 0x000000180c5c723c */ /* 0x044fe2000000185c */
[----:B-1----:R-:W-:Y:S07]  /*fc90*/  LDSM.16.MT88.4 R28, [R218+0x1800] ;  /* 0x00180000da1c783b */ /* 0x002fee0000004200 */
[C---:B------:R-:W-:Y:S01]  /*fca0*/  HMMA.16816.F32 R96, R12.reuse, R26, R96 ;  /* 0x0000001a0c60723c */ /* 0x040fe20000001860 */
[----:B------:R-:W1:Y:S07]  /*fcb0*/  LDSM.16.MT88.4 R24, [R220+0xa000] ;  /* 0x00a00000dc18783b */ /* 0x000e6e0000004200 */
[C---:B------:R-:W-:Y:S01]  /*fcc0*/  HMMA.16816.F32 R100, R12.reuse, R16, R100 ;  /* 0x000000100c64723c */ /* 0x040fe20000001864 */
[----:B---3--:R-:W-:Y:S07]  /*fcd0*/  LDSM.16.MT88.4 R32, [R221+0x1800] ;  /* 0x00180000dd20783b */ /* 0x008fee0000004200 */
[C---:B------:R-:W-:Y:S01]  /*fce0*/  HMMA.16816.F32 R104, R12.reuse, R18, R104 ;  /* 0x000000120c68723c */ /* 0x040fe20000001868 */
[----:B------:R-:W2:Y:S07]  /*fcf0*/  LDSM.16.MT88.4 R16, [R217+0x1800] ;  /* 0x00180000d910783b */ /* 0x000eae0000004200 */
[C---:B------:R-:W-:Y:S01]  /*fd00*/  HMMA.16816.F32 R108, R12.reuse, R176, R108 ;  /* 0x000000b00c6c723c */ /* 0x040fe2000000186c */
[----:B------:R-:W3:Y:S06]  /*fd10*/  LDL.LU R177, [R1+0x4] ;  /* 0x0000040001b17983 */ /* 0x000eec0000300800 */
[----:B------:R-:W-:Y:S01]  /*fd20*/  MOV R176, R180 ;  /* 0x000000b400b07202 */ /* 0x000fe20000000f00 */
[C---:B------:R-:W-:Y:S07]  /*fd30*/  HMMA.16816.F32 R112, R12.reuse, R178, R112 ;  /* 0x000000b20c70723c */ /* 0x040fee0000001870 */
[----:B------:R-:W-:Y:S01]  /*fd40*/  MOV R179, R181 ;  /* 0x000000b500b37202 */ /* 0x000fe20000000f00 */
[C---:B------:R-:W-:Y:S08]  /*fd50*/  HMMA.16816.F32 R116, R12.reuse, R20, R116 ;  /* 0x000000140c74723c */ /* 0x040ff00000001874 */
[C---:B------:R-:W-:Y:S01]  /*fd60*/  HMMA.16816.F32 R120, R12.reuse, R22, R120 ;  /* 0x000000160c78723c */ /* 0x040fe20000001878 */
[----:B------:R-:W2:Y:S07]  /*fd70*/  LDSM.16.MT88.4 R20, [R220+0x1800] ;  /* 0x00180000dc14783b */ /* 0x000eae0000004200 */
        /* <DEDUP_REMOVED lines=30> */
[----:B------:R-:W-:Y:S07]  /*ff60*/  LDSM.16.MT88.4 R32, [R217+0x5000] ;  /* 0x00500000d920783b */ /* 0x000fee0000004200 */
        /* <DEDUP_REMOVED lines=11> */
[----:B------:R-:W2:Y:S03]  /*10020*/  LDSM.16.MT88.4 R28, [R220+0xa800] ;  /* 0x00a80000dc1c783b */ /* 0x000ea60000004200 */
[----:B----4-:R-:W-:Y:S04]  /*10030*/  FFMA.FTZ R0, R0, R182, R199 ;  /* 0x000000b600007223 */ /* 0x010fe800000100c7 */
        /* <DEDUP_REMOVED lines=8> */
[----:B------:R-:W1:Y:S03]  /*100c0*/  LDSM.16.MT88.4 R24, [R218+0x2000] ;  /* 0x00200000da18783b */ /* 0x000e660000004200 */
[----:B------:R-:W-:Y:S04]  /*100d0*/  FADD.FTZ R0, R198, R0 ;  /* 0x00000000c6007221 */ /* 0x000fe80000010000 */
[C---:B--2---:R-:W-:Y:S04]  /*100e0*/  HMMA.16816.F32 R116, R12.reuse, R16, R116 ;  /* 0x000000100c74723c */ /* 0x044fe80000001874 */
[----:B------:R-:W-:Y:S04]  /*100f0*/  FADD.FTZ R0, R197, R0 ;  /* 0x00000000c5007221 */ /* 0x000fe80000010000 */
[C---:B------:R-:W-:Y:S01]  /*10100*/  HMMA.16816.F32 R120, R12.reuse, R18, R120 ;  /* 0x000000120c78723c */ /* 0x040fe20000001878 */
[----:B------:R-:W2:Y:S03]  /*10110*/  LDSM.16.MT88.4 R16, [R221+0x2000] ;  /* 0x00200000dd10783b */ /* 0x000ea60000004200 */
[----:B------:R-:W-:Y:S04]  /*10120*/  FADD.FTZ R0, R195, R0 ;  /* 0x00000000c3007221 */ /* 0x000fe80000010000 */
[C---:B------:R-:W-:Y:S04]  /*10130*/  HMMA.16816.F32 R124, R12.reuse, R28, R124 ;  /* 0x0000001c0c7c723c */ /* 0x040fe8000000187c */
[----:B---3--:R-:W-:Y:S01]  /*10140*/  FFMA.FTZ R2, R2, R177, R215 ;  /* 0x000000b102027223 */ /* 0x008fe200000100d7 */
[----:B------:R-:W-:Y:S01]  /*10150*/  MOV R177, R183 ;  /* 0x000000b700b17202 */ /* 0x000fe20000000f00 */
[----:B------:R-:W-:Y:S02]  /*10160*/  FADD.FTZ R0, R194, R0 ;  /* 0x00000000c2007221 */ /* 0x000fe40000010000 */
[----:B------:R-:W-:Y:S01]  /*10170*/  HMMA.16816.F32 R128, R12, R30, R128 ;  /* 0x0000001e0c80723c */ /* 0x000fe20000001880 */
[----:B------:R-:W3:Y:S03]  /*10180*/  LDSM.16.MT88.4 R28, [R220+0x2000] ;  /* 0x00200000dc1c783b */ /* 0x000ee60000004200 */
[----:B------:R-:W-:Y:S02]  /*10190*/  FADD.FTZ R0, R193, R0 ;  /* 0x00000000c1007221 */ /* 0x000fe40000010000 */
[----:B------:R-:W-:Y:S01]  /*101a0*/  FADD.FTZ R2, R179, R2 ;  /* 0x00000002b3027221 */ /* 0x000fe20000010000 */
[----:B------:R-:W-:Y:S01]  /*101b0*/  F2FP.PACK_AB R12, R37, R36 ;  /* 0x00000024250c723e */ /* 0x000fe200000000ff */
[----:B------:R-:W-:Y:S01]  /*101c0*/  FADD.FTZ R0, R192, R0 ;  /* 0x00000000c0007221 */ /* 0x000fe20000010000 */
[----:B------:R-:W-:Y:S03]  /*101d0*/  F2FP.PACK_AB R13, R39, R38 ;  /* 0x00000026270d723e */ /* 0x000fe600000000ff */
[----:B------:R-:W-:Y:S01]  /*101e0*/  F2FP.PACK_AB R14, R41, R40 ;  /* 0x00000028290e723e */ /* 0x000fe200000000ff */
[----:B------:R-:W-:Y:S01]  /*101f0*/  FADD.FTZ R0, R191, R0 ;  /* 0x00000000bf007221 */ /* 0x000fe20000010000 */
[----:B------:R-:W-:Y:S01]  /*10200*/  F2FP.PACK_AB R15, R43, R42 ;  /* 0x0000002a2b0f723e */ /* 0x000fe200000000ff */
        /* <DEDUP_REMOVED lines=8> */
[----:B------:R-:W4:Y:S03]  /*10290*/  LDSM.16.MT88.4 R20, [R218+0x5000] ;  /* 0x00500000da14783b */ /* 0x000f260000004200 */
[----:B------:R-:W-:Y:S01]  /*102a0*/  FADD.FTZ R0, R175, R0 ;  /* 0x00000000af007221 */ /* 0x000fe20000010000 */
[----:B------:R-:W-:Y:S01]  /*102b0*/  MOV R175, R172 ;  /* 0x000000ac00af7202 */ /* 0x000fe20000000f00 */
        /* <DEDUP_REMOVED lines=26> */
[----:B------:R-:W3:Y:S03]  /*10460*/  LDSM.16.MT88.4 R32, [R218+0x8000] ;  /* 0x00800000da20783b */ /* 0x000ee60000004200 */
[----:B------:R-:W-:Y:S04]  /*10470*/  FADD.FTZ R2, R205, R2 ;  /* 0x00000002cd027221 */ /* 0x000fe80000010000 */
[C---:B----4-:R-:W-:Y:S04]  /*10480*/  HMMA.16816.F32 R164, R12.reuse, R20, R164 ;  /* 0x000000140ca4723c */ /* 0x050fe800000018a4 */
        /* <DEDUP_REMOVED lines=14> */
[C---:B---3--:R-:W-:Y:S04]  /*10570*/  HMMA.16816.F32 R68, R12.reuse, R28, R68 ;  /* 0x0000001c0c44723c */ /* 0x048fe80000001844 */
[----:B------:R-:W-:Y:S04]  /*10580*/  FADD.FTZ R0, R44, R2 ;  /* 0x000000022c007221 */ /* 0x000fe80000010000 */
[C---:B------:R-:W-:Y:S01]  /*10590*/  HMMA.16816.F32 R72, R12.reuse, R30, R72 ;  /* 0x0000001e0c48723c */ /* 0x040fe20000001848 */
[----:B------:R-:W3:Y:S03]  /*105a0*/  LDSM.16.MT88.4 R28, [R218+0xb000] ;  /* 0x00b00000da1c783b */ /* 0x000ee60000004200 */
[----:B------:R-:W-:Y:S04]  /*105b0*/  FADD.FTZ R0, R45, R0 ;  /* 0x000000002d007221 */ /* 0x000fe80000010000 */
[C---:B------:R-:W-:Y:S04]  /*105c0*/  HMMA.16816.F32 R76, R12.reuse, R32, R76 ;  /* 0x000000200c4c723c */ /* 0x040fe8000000184c */
[----:B------:R-:W-:Y:S02]  /*105d0*/  FADD.FTZ R2, R48, R0 ;  /* 0x0000000030027221 */ /* 0x000fe40000010000 */
[----:B------:R-:W-:Y:S02]  /*105e0*/  FADD.FTZ R0, R50, R3 ;  /* 0x0000000332007221 */ /* 0x000fe40000010000 */
[C---:B------:R-:W-:Y:S01]  /*105f0*/  HMMA.16816.F32 R80, R12.reuse, R34, R80 ;  /* 0x000000220c50723c */ /* 0x040fe20000001850 */
[----:B------:R-:W-:Y:S03]  /*10600*/  LDSM.16.MT88.4 R32, [R217+0x5800] ;  /* 0x00580000d920783b */ /* 0x000fe60000004200 */
[----:B------:R-:W-:Y:S02]  /*10610*/  FADD.FTZ R2, R49, R2 ;  /* 0x0000000231027221 */ /* 0x000fe40000010000 */
[C---:B------:R-:W-:Y:S02]  /*10620*/  FADD.FTZ R0, R174.reuse, R0 ;  /* 0x00000000ae007221 */ /* 0x040fe40000010000 */
[C---:B----4-:R-:W-:Y:S01]  /*10630*/  HMMA.16816.F32 R84, R12.reuse, R20, R84 ;  /* 0x000000140c54723c */ /* 0x050fe20000001854 */
[----:B------:R-:W-:Y:S06]  /*10640*/  STL [R1+0x4], R2 ;  /* 0x0000040201007387 */ /* 0x000fec0000100800 */
[----:B------:R-:W-:Y:S01]  /*10650*/  STL [R1+0x8], R0 ;  /* 0x0000080001007387 */ /* 0x000fe20000100800 */
[C---:B------:R-:W-:Y:S05]  /*10660*/  HMMA.16816.F32 R88, R12.reuse, R22, R88 ;  /* 0x000000160c58723c */ /* 0x040fea0000001858 */
[----:B------:R-:W4:Y:S03]  /*10670*/  LDSM.16.MT88.4 R20, [R221+0xb000] ;  /* 0x00b00000dd14783b */ /* 0x000f260000004200 */
        /* <DEDUP_REMOVED lines=13> */
[----:B------:R-:W-:Y:S01]  /*10750*/  HMMA.16816.F32 R128, R12, R26, R128 ;  /* 0x0000001a0c80723c */ /* 0x000fe20000001880 */
[----:B------:R-:W1:Y:S06]  /*10760*/  LDSM.16.MT88.4 R24, [R218+0x5800] ;  /* 0x00580000da18783b */ /* 0x000e6c0000004200 */
[----:B------:R-:W-:Y:S02]  /*10770*/  F2FP.PACK_AB R12, R45, R44 ;  /* 0x0000002c2d0c723e */ /* 0x000fe400000000ff */
[----:B------:R-:W-:Y:S03]  /*10780*/  F2FP.PACK_AB R13, R47, R46 ;  /* 0x0000002e2f0d723e */ /* 0x000fe600000000ff */
[----:B------:R-:W-:Y:S02]  /*10790*/  F2FP.PACK_AB R14, R49, R48 ;  /* 0x00000030310e723e */ /* 0x000fe400000000ff */
[----:B------:R-:W-:Y:S02]  /*107a0*/  F2FP.PACK_AB R15, R174, R50 ;  /* 0x00000032ae0f723e */ /* 0x000fe400000000ff */
[----:B------:R-:W-:Y:S05]  /*107b0*/  MOV R174, R173 ;  /* 0x000000ad00ae7202 */ /* 0x000fea0000000f00 */
[C---:B------:R-:W-:Y:S01]  /*107c0*/  HMMA.16816.F32 R180, R12.reuse, R184, R4 ;  /* 0x000000b80cb4723c */ /* 0x040fe20000001804 */
[----:B------:R-:W1:Y:S07]  /*107d0*/  LDSM.16.MT88.4 R4, [R221+0x5800] ;  /* 0x00580000dd04783b */ /* 0x000e6e0000004200 */
        /* <DEDUP_REMOVED lines=11> */
[C---:B------:R-:W-:Y:S08]  /*10890*/  HMMA.16816.F32 R156, R12.reuse, R32, R156 ;  /* 0x000000200c9c723c */ /* 0x040ff0000000189c */
[C---:B------:R-:W-:Y:S01]  /*108a0*/  HMMA.16816.F32 R160, R12.reuse, R34, R160 ;  /* 0x000000220ca0723c */ /* 0x040fe200000018a0 */
[----:B------:R-:W4:Y:S07]  /*108b0*/  LDSM.16.MT88.4 R32, [R220+0x8800] ;  /* 0x00880000dc20783b */ /* 0x000f2e0000004200 */
[C---:B-1----:R-:W-:Y:S08]  /*108c0*/  HMMA.16816.F32 R164, R12.reuse, R24, R164 ;  /* 0x000000180ca4723c */ /* 0x042ff000000018a4 */
[C---:B------:R-:W-:Y:S08]  /*108d0*/  HMMA.16816.F32 R168, R12.reuse, R26, R168 ;  /* 0x0000001a0ca8723c */ /* 0x040ff000000018a8 */
[C---:B------:R-:W-:Y:S08]  /*108e0*/  HMMA.16816.F32 R52, R12.reuse, R4, R52 ;  /* 0x000000040c34723c */ /* 0x040ff00000001834 */
        /* <DEDUP_REMOVED lines=12> */
[C---:B----4-:R-:W-:Y:S08]  /*109b0*/  HMMA.16816.F32 R92, R12.reuse, R32, R92 ;  /* 0x000000200c5c723c */ /* 0x050ff0000000185c */
[C---:B------:R-:W-:Y:S08]  /*109c0*/  HMMA.16816.F32 R96, R12.reuse, R34, R96 ;  /* 0x000000220c60723c */ /* 0x040ff00000001860 */
[C---:B-1----:R-:W-:Y:S08]  /*109d0*/  HMMA.16816.F32 R100, R12.reuse, R4, R100 ;  /* 0x000000040c64723c */ /* 0x042ff00000001864 */
[C---:B------:R-:W-:Y:S01]  /*109e0*/  HMMA.16816.F32 R104, R12.reuse, R6, R104 ;  /* 0x000000060c68723c */ /* 0x040fe20000001868 */
[----:B------:R-:W1:Y:S07]  /*109f0*/  LDSM.16.MT88.4 R4, [R220+0xb800] ;  /* 0x00b80000dc04783b */ /* 0x000e6e0000004200 */
[C---:B------:R-:W-:Y:S08]  /*10a00*/  HMMA.16816.F32 R108, R12.reuse, R8, R108 ;  /* 0x000000080c6c723c */ /* 0x040ff0000000186c */
[C---:B------:R-:W-:Y:S08]  /*10a10*/  HMMA.16816.F32 R112, R12.reuse, R10, R112 ;  /* 0x0000000a0c70723c */ /* 0x040ff00000001870 */
[C---:B--2---:R-:W-:Y:S08]  /*10a20*/  HMMA.16816.F32 R116, R12.reuse, R16, R116 ;  /* 0x000000100c74723c */ /* 0x044ff00000001874 */
[C---:B------:R-:W-:Y:S08]  /*10a30*/  HMMA.16816.F32 R120, R12.reuse, R18, R120 ;  /* 0x000000120c78723c */ /* 0x040ff00000001878 */
[C---:B-1----:R-:W-:Y:S08]  /*10a40*/  HMMA.16816.F32 R124, R12.reuse, R4, R124 ;  /* 0x000000040c7c723c */ /* 0x042ff0000000187c */
[----:B------:R-:W-:Y:S01]  /*10a50*/  HMMA.16816.F32 R128, R12, R6, R128 ;  /* 0x000000060c80723c */ /* 0x000fe20000001880 */
[----:B------:R-:W-:-:S07]  /*10a60*/  @P0 BRA `(.L_x_2749) ;  /* 0xffffbd3000000947 */ /* 0x000fce000383ffff */
.L_x_2748:
[----:B------:R-:W-:Y:S07]  /*10a70*/  @!UPT UIADD3 URZ, URZ, URZ, URZ ;  /* 0x0000003f3f3ff290 */ /* 0x000fee000fffe03f */
[----:B------:R-:W-:Y:S02]  /*10a80*/  MOV R7, 0x1f ;  /* 0x0000001f00077802 */ /* 0x000fe40000000f00 */
[----:B------:R-:W-:Y:S01]  /*10a90*/  MOV R6, 0xffffffff ;  /* 0xffffffff00067802 */ /* 0x000fe20000000f00 */
[----:B------:R-:W-:Y:S06]  /*10aa0*/  BRA.DIV ~URZ, `(.L_x_2750) ;  /* 0x000032127f007947 */ /* 0x000fec000b800000 */
[----:B------:R-:W2:Y:S04]  /*10ab0*/  LDL R0, [R1+0x4] ;  /* 0x0000040001007983 */ /* 0x000ea80000100800 */
[----:B--2---:R1:W2:Y:S02]  /*10ac0*/  SHFL.BFLY PT, R4, R0, 0x2, 0x1f ;  /* 0x0c401f0000047f89 */ /* 0x0042a400000e0000 */
.L_x_2788:
        /* <DEDUP_REMOVED lines=9> */
.L_x_2789:
        /* <DEDUP_REMOVED lines=149> */
.L_x_2731:
        /* <DEDUP_REMOVED lines=19> */
.L_x_2753:
[----:B-1----:R-:W-:Y:S05]  /*115e0*/  BSYNC B0 ;  /* 0x0000000000007941 */ /* 0x002fea0003800000 */
.L_x_2752:
        /* <DEDUP_REMOVED lines=151> */
[----:B------:R-:W-:Y:S05]  /*11f60*/  CALL.REL.NOINC `($__internal_9_$__cuda_sm70_shflsync_idx_p) ;  /* 0x0000227000007944 */ /* 0x000fea0003c00000 */
.L_x_2756:
        /* <DEDUP_REMOVED lines=128> */
.L_x_2758:
[----:B---34-:R-:W-:Y:S05]  /*12770*/  BSYNC B0 ;  /* 0x0000000000007941 */ /* 0x018fea0003800000 */
.L_x_2757:
        /* <DEDUP_REMOVED lines=22> */
.L_x_2760:
[----:B------:R-:W-:Y:S05]  /*128e0*/  BSYNC B0 ;  /* 0x0000000000007941 */ /* 0x000fea0003800000 */
.L_x_2759:
        /* <DEDUP_REMOVED lines=22> */
.L_x_2762:
[----:B------:R-:W-:Y:S05]  /*12a50*/  BSYNC B0 ;  /* 0x0000000000007941 */ /* 0x000fea0003800000 */
.L_x_2761:
        /* <DEDUP_REMOVED lines=23> */
.L_x_2755:
        /* <DEDUP_REMOVED lines=40> */
.L_x_2765:
[----:B------:R-:W-:Y:S05]  /*12e50*/  BSYNC B0 ;  /* 0x0000000000007941 */ /* 0x000fea0003800000 */
.L_x_2764:
        /* <DEDUP_REMOVED lines=35> */
.L_x_2790:
[----:B------:R-:W-:Y:S05]  /*13090*/  BRA.DIV ~URZ, `(.L_x_2767) ;  /* 0x00000df27f007947 */ /* 0x000fea000b800000 */
[----:B------:R3:W4:Y:S02]  /*130a0*/  SHFL.IDX PT, R0, R5, RZ, 0x181f ;  /* 0x00181fff05007589 */ /* 0x00072400000e0000 */
.L_x_2791:
        /* <DEDUP_REMOVED lines=28> */
.L_x_2769:
[----:B------:R-:W-:Y:S05]  /*13270*/  BSYNC B0 ;  /* 0x0000000000007941 */ /* 0x000fea0003800000 */
.L_x_2768:
[----:B------:R-:W-:Y:S05]  /*13280*/  BRA.DIV ~URZ, `(.L_x_2770) ;  /* 0x00000c627f007947 */ /* 0x000fea000b800000 */
[----:B--2---:R2:W1:Y:S04]  /*13290*/  SHFL.IDX PT, R2, R3, 0x1, 0x181f ;  /* 0x00381f0003027f89 */ /* 0x00446800000e0000 */
[----:B----4-:R2:W4:Y:S02]  /*132a0*/  SHFL.IDX PT, R0, R5, 0x1, 0x181f ;  /* 0x00381f0005007f89 */ /* 0x01052400000e0000 */
.L_x_2792:
        /* <DEDUP_REMOVED lines=27> */
.L_x_2772:
[----:B------:R-:W-:Y:S05]  /*13460*/  BSYNC B0 ;  /* 0x0000000000007941 */ /* 0x000fea0003800000 */
.L_x_2771:
[----:B------:R-:W-:Y:S05]  /*13470*/  BRA.DIV ~URZ, `(.L_x_2773) ;  /* 0x00000b327f007947 */ /* 0x000fea000b800000 */
[----:B-1----:R1:W2:Y:S02]  /*13480*/  SHFL.IDX PT, R2, R3, 0x2, 0x181f ;  /* 0x00581f0003027f89 */ /* 0x0022a400000e0000 */
.L_x_2793:
[----:B------:R-:W-:Y:S05]  /*13490*/  BRA.DIV ~URZ, `(.L_x_2774) ;  /* 0x00000b827f007947 */ /* 0x000fea000b800000 */
[----:B----4-:R4:W1:Y:S02]  /*134a0*/  SHFL.IDX PT, R0, R5, 0x2, 0x181f ;  /* 0x00581f0005007f89 */ /* 0x01086400000e0000 */
.L_x_2794:
        /* <DEDUP_REMOVED lines=27> */
.L_x_2776:
[----:B------:R-:W-:Y:S05]  /*13660*/  BSYNC B0 ;  /* 0x0000000000007941 */ /* 0x000fea0003800000 */
.L_x_2775:
[----:B------:R-:W-:Y:S05]  /*13670*/  BRA.DIV ~URZ, `(.L_x_2777) ;  /* 0x00000a027f007947 */ /* 0x000fea000b800000 */
[----:B--2---:R2:W3:Y:S04]  /*13680*/  SHFL.IDX PT, R2, R3, 0x3, 0x181f ;  /* 0x00781f0003027f89 */ /* 0x0044e800000e0000 */
[----:B-1----:R2:W1:Y:S02]  /*13690*/  SHFL.IDX PT, R0, R5, 0x3, 0x181f ;  /* 0x00781f0005007f89 */ /* 0x00246400000e0000 */
.L_x_2795:
        /* <DEDUP_REMOVED lines=26> */
.L_x_2763:
[----:B----4-:R-:W-:Y:S05]  /*13840*/  BSYNC B1 ;  /* 0x0000000000017941 */ /* 0x010fea0003800000 */
.L_x_2754:
        /* <DEDUP_REMOVED lines=9> */
.L_x_2796:
[----:B---3--:R-:W3:Y:S01]  /*138e0*/  S2R R2, SR_TID.X ;  /* 0x0000000000027919 */ /* 0x008ee20000002100 */
[----:B------:R-:W-:Y:S03]  /*138f0*/  WARPSYNC 0xffffffff ;  /* 0xffffffff00007948 */ /* 0x000fe60003800000 */
[----:B------:R-:W-:Y:S06]  /*13900*/  BAR.SYNC.DEFER_BLOCKING 0x4, 0x100 ;  /* 0x0104000000007b1d */ /* 0x000fec0000010000 */
[----:B----4-:R4:W-:Y:S01]  /*13910*/  STL [R1+0x68], R0 ;  /* 0x0000680001007387 */ /* 0x0109e20000100800 */
[----:B---3--:R-:W-:-:S13]  /*13920*/  LOP3.LUT P0, RZ, R2, 0xff, RZ, 0xc0, !PT ;  /* 0x000000ff02ff7812 */ /* 0x008fda000780c0ff */
[----:B------:R4:W-:Y:S04]  /*13930*/  @!P0 STS [0x28100], R81 ;  /* 0x02810051ff008388 */ /* 0x0009e80000000800 */
[----:B------:R-:W-:Y:S06]  /*13940*/  BAR.ARV 0x5, 0x100 ;  /* 0x0144000000007b1d */ /* 0x000fec0000002000 */
.L_x_2778:
[----:B-1--4-:R-:W4:Y:S02]  /*13950*/  LDL R0, [R1+0x68] ;  /* 0x0000680001007983 */ /* 0x012f240000100800 */
[----:B----4-:R-:W-:-:S13]  /*13960*/  ISETP.GE.AND P0, PT, R0, c[0x0][0x538], PT ;  /* 0x00014e0000007a0c */ /* 0x010fda0003f06270 */
[----:B--23-5:R-:W-:Y:S01]  /*13970*/  @P0 CALL.REL.NOINC `(.L_x_2780) ;  /* 0x0000001000000944 */ /* 0x02cfe20003c00000 */
[----:B------:R-:W-:Y:S05]  /*13980*/  BRA `(.L_x_2781) ;  /* 0xfffed16000007947 */ /* 0x000fea000383ffff */
.L_x_2780:
[----:B------:R-:W-:Y:S05]  /*13990*/  EXIT ;  /* 0x000000000000794d */ /* 0x000fea0003800000 */
.L_x_2732:
[----:B------:R-:W-:Y:S01]  /*139a0*/  IMAD.MOV.U32 R9, RZ, RZ, R12 ;  /* 0x000000ffff097224 */ /* 0x000fe200078e000c */
[----:B--2---:R-:W-:Y:S01]  /*139b0*/  MOV R6, RZ ;  /* 0x000000ff00067202 */ /* 0x004fe20000000f00 */
[----:B------:R-:W-:Y:S01]  /*139c0*/  IMAD.MOV.U32 R0, RZ, RZ, 0x181f ;  /* 0x0000181fff007424 */ /* 0x000fe200078e00ff */
[----:B------:R-:W-:Y:S02]  /*139d0*/  MOV R7, 0x139f0 ;  /* 0x000139f000077802 */ /* 0x000fe40000000f00 */
[----:B------:R-:W-:Y:S05]  /*139e0*/  CALL.REL.NOINC `($__internal_9_$__cuda_sm70_shflsync_idx_p) ;  /* 0x000007f000007944 */ /* 0x000fea0003c00000 */
[----:B------:R-:W-:Y:S01]  /*139f0*/  MOV R2, R0 ;  /* 0x0000000000027202 */ /* 0x000fe20000000f00 */
[----:B------:R-:W-:Y:S05]  /*13a00*/  BRA `(.L_x_2782) ;  /* 0xfffee0a000007947 */ /* 0x000fea000383ffff */
.L_x_2733:
[----:B------:R-:W-:Y:S01]  /*13a10*/  IMAD.MOV.U32 R9, RZ, RZ, R14 ;  /* 0x000000ffff097224 */ /* 0x000fe200078e000e */
[----:B--2---:R-:W-:Y:S01]  /*13a20*/  MOV R6, RZ ;  /* 0x000000ff00067202 */ /* 0x004fe20000000f00 */
[----:B------:R-:W-:Y:S01]  /*13a30*/  IMAD.MOV.U32 R0, RZ, RZ, 0x181f ;  /* 0x0000181fff007424 */ /* 0x000fe200078e00ff */
[----:B------:R-:W-:Y:S02]  /*13a40*/  MOV R7, 0x13a60 ;  /* 0x00013a6000077802 */ /* 0x000fe40000000f00 */
[----:B-1-3--:R-:W-:Y:S05]  /*13a50*/  CALL.REL.NOINC `($__internal_9_$__cuda_sm70_shflsync_idx_p) ;  /* 0x0000078000007944 */ /* 0x00afea0003c00000 */
[----:B------:R-:W-:Y:S05]  /*13a60*/  BRA `(.L_x_2783) ;  /* 0xfffee06000007947 */ /* 0x000fea000383ffff */
.L_x_2736:
[----:B--2---:R-:W-:Y:S01]  /*13a70*/  IMAD.MOV.U32 R9, RZ, RZ, R12 ;  /* 0x000000ffff097224 */ /* 0x004fe200078e000c */
[----:B------:R-:W-:Y:S01]  /*13a80*/  MOV R6, 0x1 ;  /* 0x0000000100067802 */ /* 0x000fe20000000f00 */
[----:B----4-:R-:W-:Y:S01]  /*13a90*/  IMAD.MOV.U32 R0, RZ, RZ, 0x181f ;  /* 0x0000181fff007424 */ /* 0x010fe200078e00ff */
[----:B------:R-:W-:-:S02]  /*13aa0*/  MOV R7, 0x13ac0 ;  /* 0x00013ac000077802 */ /* 0x000fc40000000f00 */
[----:B-1-3--:R-:W-:Y:S05]  /*13ab0*/  CALL.REL.NOINC `($__internal_9_$__cuda_sm70_shflsync_idx_p) ;  /* 0x0000072000007944 */ /* 0x00afea0003c00000 */
[----:B------:R-:W-:Y:S01]  /*13ac0*/  IMAD.MOV.U32 R2, RZ, RZ, R0 ;  /* 0x000000ffff027224 */ /* 0x000fe200078e0000 */
[----:B------:R-:W-:Y:S01]  /*13ad0*/  MOV R6, 0x1 ;  /* 0x0000000100067802 */ /* 0x000fe20000000f00 */
[----:B------:R-:W-:Y:S01]  /*13ae0*/  IMAD.MOV.U32 R9, RZ, RZ, R14 ;  /* 0x000000ffff097224 */ /* 0x000fe200078e000e */
[----:B------:R-:W-:-:S02]  /*13af0*/  MOV R0, 0x181f ;  /* 0x0000181f00007802 */ /* 0x000fc40000000f00 */
[----:B------:R-:W-:Y:S02]  /*13b00*/  MOV R7, 0x13b20 ;  /* 0x00013b2000077802 */ /* 0x000fe40000000f00 */
[----:B------:R-:W-:Y:S05]  /*13b10*/  CALL.REL.NOINC `($__internal_9_$__cuda_sm70_shflsync_idx_p) ;  /* 0x000006c000007944 */ /* 0x000fea0003c00000 */
[----:B------:R-:W-:Y:S05]  /*13b20*/  BRA `(.L_x_2784) ;  /* 0xfffee1a000007947 */ /* 0x000fea000383ffff */
.L_x_2739:
[----:B-1----:R-:W-:Y:S01]  /*13b30*/  IMAD.MOV.U32 R9, RZ, RZ, R12 ;  /* 0x000000ffff097224 */ /* 0x002fe200078e000c */
[----:B------:R-:W-:Y:S01]  /*13b40*/  MOV R6, 0x2 ;  /* 0x0000000200067802 */ /* 0x000fe20000000f00 */
[----:B----4-:R-:W-:Y:S01]  /*13b50*/  IMAD.MOV.U32 R0, RZ, RZ, 0x181f ;  /* 0x0000181fff007424 */ /* 0x010fe200078e00ff */
[----:B------:R-:W-:Y:S02]  /*13b60*/  MOV R7, 0x13b80 ;  /* 0x00013b8000077802 */ /* 0x000fe40000000f00 */
[----:B---3--:R-:W-:Y:S05]  /*13b70*/  CALL.REL.NOINC `($__internal_9_$__cuda_sm70_shflsync_idx_p) ;  /* 0x0000066000007944 */ /* 0x008fea0003c00000 */
[----:B------:R-:W-:Y:S01]  /*13b80*/  MOV R2, R0 ;  /* 0x0000000000027202 */ /* 0x000fe20000000f00 */
[----:B------:R-:W-:Y:S05]  /*13b90*/  BRA `(.L_x_2785) ;  /* 0xfffee31000007947 */ /* 0x000fea000383ffff */
.L_x_2740:
[----:B------:R-:W-:Y:S01]  /*13ba0*/  IMAD.MOV.U32 R9, RZ, RZ, R14 ;  /* 0x000000ffff097224 */ /* 0x000fe200078e000e */
[----:B------:R-:W-:Y:S01]  /*13bb0*/  MOV R6, 0x2 ;  /* 0x0000000200067802 */ /* 0x000fe20000000f00 */
[----:B----4-:R-:W-:Y:S01]  /*13bc0*/  IMAD.MOV.U32 R0, RZ, RZ, 0x181f ;  /* 0x0000181fff007424 */ /* 0x010fe200078e00ff */
[----:B------:R-:W-:Y:S02]  /*13bd0*/  MOV R7, 0x13bf0 ;  /* 0x00013bf000077802 */ /* 0x000fe40000000f00 */
[----:B-123--:R-:W-:Y:S05]  /*13be0*/  CALL.REL.NOINC `($__internal_9_$__cuda_sm70_shflsync_idx_p) ;  /* 0x000005f000007944 */ /* 0x00efea0003c00000 */
[----:B------:R-:W-:Y:S05]  /*13bf0*/  BRA `(.L_x_2786) ;  /* 0xfffee2d000007947 */ /* 0x000fea000383ffff */
.L_x_2743:
[----:B-1----:R-:W-:Y:S01]  /*13c00*/  IMAD.MOV.U32 R9, RZ, RZ, R12 ;  /* 0x000000ffff097224 */ /* 0x002fe200078e000c */
[----:B------:R-:W-:Y:S01]  /*13c10*/  MOV R6, 0x3 ;  /* 0x0000000300067802 */ /* 0x000fe20000000f00 */
[----:B------:R-:W-:Y:S01]  /*13c20*/  IMAD.MOV.U32 R0, RZ, RZ, 0x181f ;  /* 0x0000181fff007424 */ /* 0x000fe200078e00ff */
[----:B------:R-:W-:-:S02]  /*13c30*/  MOV R7, 0x13c50 ;  /* 0x00013c5000077802 */ /* 0x000fc40000000f00 */
[----:B--234-:R-:W-:Y:S05]  /*13c40*/  CALL.REL.NOINC `($__internal_9_$__cuda_sm70_shflsync_idx_p) ;  /* 0x0000059000007944 */ /* 0x01cfea0003c00000 */
[----:B------:R-:W-:Y:S01]  /*13c50*/  IMAD.MOV.U32 R2, RZ, RZ, R0 ;  /* 0x000000ffff027224 */ /* 0x000fe200078e0000 */
[----:B------:R-:W-:Y:S01]  /*13c60*/  MOV R6, 0x3 ;  /* 0x0000000300067802 */ /* 0x000fe20000000f00 */
[----:B------:R-:W-:Y:S01]  /*13c70*/  IMAD.MOV.U32 R9, RZ, RZ, R14 ;  /* 0x000000ffff097224 */ /* 0x000fe200078e000e */
[----:B------:R-:W-:-:S02]  /*13c80*/  MOV R0, 0x181f ;  /* 0x0000181f00007802 */ /* 0x000fc40000000f00 */
[----:B------:R-:W-:Y:S02]  /*13c90*/  MOV R7, 0x13cb0 ;  /* 0x00013cb000077802 */ /* 0x000fe40000000f00 */
[----:B------:R-:W-:Y:S05]  /*13ca0*/  CALL.REL.NOINC `($__internal_9_$__cuda_sm70_shflsync_idx_p) ;  /* 0x0000053000007944 */ /* 0x000fea0003c00000 */
[----:B------:R-:W-:Y:S05]  /*13cb0*/  BRA `(.L_x_2787) ;  /* 0xfffee40000007947 */ /* 0x000fea000383ffff */
.L_x_2750:
[----:B------:R1:W5:Y:S01]  /*13cc0*/  LDL R0, [R1+0x4] ;  /* 0x0000040001007983 */ /* 0x0003620000100800 */
[----:B------:R-:W-:Y:S02]  /*13cd0*/  MOV R3, 0x2 ;  /* 0x0000000200037802 */ /* 0x000fe40000000f00 */
[----:B------:R-:W-:Y:S02]  /*13ce0*/  MOV R2, 0x13d00 ;  /* 0x00013d0000027802 */ /* 0x000fe40000000f00 */
[----:B-1---5:R-:W-:Y:S05]  /*13cf0*/  CALL.REL.NOINC `($__internal_8_$__cuda_sm70_shflsync_bfly_p) ;  /* 0x000004a000007944 */ /* 0x022fea0003c00000 */
[----:B------:R-:W-:Y:S01]  /*13d00*/  MOV R4, R5 ;  /* 0x0000000500047202 */ /* 0x000fe20000000f00 */
[----:B------:R-:W-:Y:S05]  /*13d10*/  BRA `(.L_x_2788) ;  /* 0xffffcdb000007947 */ /* 0x000fea000383ffff */
.L_x_2751:
[----:B------:R-:W-:Y:S01]  /*13d20*/  IMAD.MOV.U32 R0, RZ, RZ, R4 ;  /* 0x000000ffff007224 */ /* 0x000fe200078e0004 */
[----:B------:R-:W-:Y:S02]  /*13d30*/  MOV R3, 0x1 ;  /* 0x0000000100037802 */ /* 0x000fe40000000f00 */
[----:B------:R-:W-:Y:S02]  /*13d40*/  MOV R2, 0x13d60 ;  /* 0x00013d6000027802 */ /* 0x000fe40000000f00 */
[----:B-----5:R-:W-:Y:S05]  /*13d50*/  CALL.REL.NOINC `($__internal_8_$__cuda_sm70_shflsync_bfly_p) ;  /* 0x0000044000007944 */ /* 0x020fea0003c00000 */
[----:B------:R1:W5:Y:S01]  /*13d60*/  LDL R0, [R1+0x8] ;  /* 0x0000080001007983 */ /* 0x0003620000100800 */
[----:B------:R-:W-:Y:S01]  /*13d70*/  FADD.FTZ R4, R4, R5 ;  /* 0x0000000504047221 */ /* 0x000fe20000010000 */
[----:B------:R-:W-:Y:S02]  /*13d80*/  MOV R3, 0x2 ;  /* 0x0000000200037802 */ /* 0x000fe40000000f00 */
[----:B------:R-:W-:-:S02]  /*13d90*/  MOV R2, 0x13db0 ;  /* 0x00013db000027802 */ /* 0x000fc40000000f00 */
[----:B-1---5:R-:W-:Y:S05]  /*13da0*/  CALL.REL.NOINC `($__internal_8_$__cuda_sm70_shflsync_bfly_p) ;  /* 0x000003f000007944 */ /* 0x022fea0003c00000 */
[----:B------:R-:W2:Y:S01]  /*13db0*/  LDL.LU R0, [R1+0x8] ;  /* 0x0000080001007983 */ /* 0x000ea20000300800 */
[----:B------:R-:W-:-:S02]  /*13dc0*/  MOV R3, 0x1 ;  /* 0x0000000100037802 */ /* 0x000fc40000000f00 */
[----:B------:R-:W-:Y:S01]  /*13dd0*/  MOV R2, 0x13e00 ;  /* 0x00013e0000027802 */ /* 0x000fe20000000f00 */
[----:B--2---:R-:W-:Y:S02]  /*13de0*/  FADD.FTZ R0, R0, R5 ;  /* 0x0000000500007221 */ /* 0x004fe40000010000 */
[----:B------:R-:W-:Y:S05]  /*13df0*/  CALL.REL.NOINC `($__internal_8_$__cuda_sm70_shflsync_bfly_p) ;  /* 0x000003a000007944 */ /* 0x000fea0003c00000 */
[----:B------:R-:W-:Y:S01]  /*13e00*/  MOV R3, R5 ;  /* 0x0000000500037202 */ /* 0x000fe20000000f00 */
[----:B------:R-:W-:Y:S05]  /*13e10*/  BRA `(.L_x_2789) ;  /* 0xffffcd4000007947 */ /* 0x000fea000383ffff */
.L_x_2766:
[----:B------:R-:W-:Y:S01]  /*13e20*/  IMAD.MOV.U32 R9, RZ, RZ, R3 ;  /* 0x000000ffff097224 */ /* 0x000fe200078e0003 */
[----:B------:R-:W-:Y:S01]  /*13e30*/  MOV R6, RZ ;  /* 0x000000ff00067202 */ /* 0x000fe20000000f00 */
[----:B------:R-:W-:Y:S01]  /*13e40*/  IMAD.MOV.U32 R0, RZ, RZ, 0x181f ;  /* 0x0000181fff007424 */ /* 0x000fe200078e00ff */
[----:B------:R-:W-:Y:S02]  /*13e50*/  MOV R7, 0x13e70 ;  /* 0x00013e7000077802 */ /* 0x000fe40000000f00 */
[----:B------:R-:W-:Y:S05]  /*13e60*/  CALL.REL.NOINC `($__internal_9_$__cuda_sm70_shflsync_idx_p) ;  /* 0x0000037000007944 */ /* 0x000fea0003c00000 */
[----:B------:R-:W-:Y:S01]  /*13e70*/  MOV R2, R0 ;  /* 0x0000000000027202 */ /* 0x000fe20000000f00 */
[----:B------:R-:W-:Y:S05]  /*13e80*/  BRA `(.L_x_2790) ;  /* 0xfffff20000007947 */ /* 0x000fea000383ffff */
.L_x_2767:
[----:B------:R-:W-:Y:S01]  /*13e90*/  IMAD.MOV.U32 R9, RZ, RZ, R5 ;  /* 0x000000ffff097224 */ /* 0x000fe200078e0005 */
[----:B------:R-:W-:Y:S01]  /*13ea0*/  MOV R6, RZ ;  /* 0x000000ff00067202 */ /* 0x000fe20000000f00 */
[----:B------:R-:W-:Y:S01]  /*13eb0*/  IMAD.MOV.U32 R0, RZ, RZ, 0x181f ;  /* 0x0000181fff007424 */ /* 0x000fe200078e00ff */
[----:B------:R-:W-:Y:S02]  /*13ec0*/  MOV R7, 0x13ee0 ;  /* 0x00013ee000077802 */ /* 0x000fe40000000f00 */
[----:B-12---:R-:W-:Y:S05]  /*13ed0*/  CALL.REL.NOINC `($__internal_9_$__cuda_sm70_shflsync_idx_p) ;  /* 0x0000030000007944 */ /* 0x006fea0003c00000 */
[----:B------:R-:W-:Y:S05]  /*13ee0*/  BRA `(.L_x_2791) ;  /* 0xfffff1c000007947 */ /* 0x000fea000383ffff */
.L_x_2770:
        /* <DEDUP_REMOVED lines=12> */
.L_x_2773:
[----:B-1----:R-:W-:Y:S01]  /*13fb0*/  IMAD.MOV.U32 R9, RZ, RZ, R3 ;  /* 0x000000ffff097224 */ /* 0x002fe200078e0003 */
[----:B------:R-:W-:Y:S01]  /*13fc0*/  MOV R6, 0x2 ;  /* 0x0000000200067802 */ /* 0x000fe20000000f00 */
[----:B----4-:R-:W-:Y:S01]  /*13fd0*/  IMAD.MOV.U32 R0, RZ, RZ, 0x181f ;  /* 0x0000181fff007424 */ /* 0x010fe200078e00ff */
[----:B------:R-:W-:Y:S02]  /*13fe0*/  MOV R7, 0x14000 ;  /* 0x0001400000077802 */ /* 0x000fe40000000f00 */
[----:B--23--:R-:W-:Y:S05]  /*13ff0*/  CALL.REL.NOINC `($__internal_9_$__cuda_sm70_shflsync_idx_p) ;  /* 0x000001e000007944 */ /* 0x00cfea0003c00000 */
[----:B------:R-:W-:Y:S01]  /*14000*/  MOV R2, R0 ;  /* 0x0000000000027202 */ /* 0x000fe20000000f00 */
[----:B------:R-:W-:Y:S05]  /*14010*/  BRA `(.L_x_2793) ;  /* 0xfffff47000007947 */ /* 0x000fea000383ffff */
.L_x_2774:
[----:B------:R-:W-:Y:S01]  /*14020*/  IMAD.MOV.U32 R9, RZ, RZ, R5 ;  /* 0x000000ffff097224 */ /* 0x000fe200078e0005 */
[----:B------:R-:W-:Y:S01]  /*14030*/  MOV R6, 0x2 ;  /* 0x0000000200067802 */ /* 0x000fe20000000f00 */
[----:B----4-:R-:W-:Y:S01]  /*14040*/  IMAD.MOV.U32 R0, RZ, RZ, 0x181f ;  /* 0x0000181fff007424 */ /* 0x010fe200078e00ff */
[----:B------:R-:W-:Y:S02]  /*14050*/  MOV R7, 0x14070 ;  /* 0x0001407000077802 */ /* 0x000fe40000000f00 */
[----:B-123--:R-:W-:Y:S05]  /*14060*/  CALL.REL.NOINC `($__internal_9_$__cuda_sm70_shflsync_idx_p) ;  /* 0x0000017000007944 */ /* 0x00efea0003c00000 */
[----:B------:R-:W-:Y:S05]  /*14070*/  BRA `(.L_x_2794) ;  /* 0xfffff43000007947 */ /* 0x000fea000383ffff */
.L_x_2777:
        /* <DEDUP_REMOVED lines=12> */
.L_x_2779:
[----:B------:R-:W-:Y:S01]  /*14140*/  IMAD.MOV.U32 R9, RZ, RZ, R81 ;  /* 0x000000ffff097224 */ /* 0x000fe200078e0051 */
[----:B------:R-:W-:Y:S01]  /*14150*/  MOV R6, RZ ;  /* 0x000000ff00067202 */ /* 0x000fe20000000f00 */
[----:B-1----:R-:W-:Y:S01]  /*14160*/  IMAD.MOV.U32 R0, RZ, RZ, 0x1f ;  /* 0x0000001fff007424 */ /* 0x002fe200078e00ff */
[----:B------:R-:W-:Y:S02]  /*14170*/  MOV R7, 0x14190 ;  /* 0x0001419000077802 */ /* 0x000fe40000000f00 */
[----:B--23-5:R-:W-:Y:S05]  /*14180*/  CALL.REL.NOINC `($__internal_9_$__cuda_sm70_shflsync_idx_p) ;  /* 0x0000005000007944 */ /* 0x02cfea0003c00000 */
[----:B------:R-:W-:Y:S05]  /*14190*/  BRA `(.L_x_2796) ;  /* 0xfffff74000007947 */ /* 0x000fea000383ffff */
        .weak           $__internal_8_$__cuda_sm70_shflsync_bfly_p
        .type           $__internal_8_$__cuda_sm70_shflsync_bfly_p,@function
        .size           $__internal_8_$__cuda_sm70_shflsync_bfly_p,($__internal_9_$__cuda_sm70_shflsync_idx_p - $__internal_8_$__cuda_sm70_shflsync_bfly_p)
$__internal_8_$__cuda_sm70_shflsync_bfly_p:
[----:B------:R-:W-:Y:S04]  /*141a0*/  WARPSYNC R6 ;  /* 0x0000000600007348 */ /* 0x000fe80003800000 */
[----:B------:R1:W2:Y:S02]  /*141b0*/  SHFL.BFLY PT, R5, R0, R3, R7 ;  /* 0x0c00000300057389 */ /* 0x0002a400000e0007 */
[----:B-1----:R-:W-:-:S04]  /*141c0*/  MOV R3, 0x0 ;  /* 0x0000000000037802 */ /* 0x002fc80000000f00 */
[----:B--2---:R-:W-:Y:S05]  /*141d0*/  RET.REL.NODEC R2 `(_ZN7cutlass13device_kernelIN5flash19enable_sm80_to_sm89INS1_16FlashAttnFwdSm80INS1_25CollectiveMainloopFwdSm80ILi8ELi1ELb0EN4cute5tupleIJNS5_1CILi128EEENS7_ILi96EEENS7_ILi256EEEEEELi256ENS_6half_tEfNS_4arch4Sm80ELb1ELb0ELb0ELb0ELb0ELb0ELb1ELb0EEENS1_21CollectiveEpilogueFwdINS6_IJS8_SA_S9_EEENS6_IJNS7_ILi1EEESI_SI_EEESC_SE_Li256ELb0ELb1ELb0ELb0EEENS1_30DynamicPersistentTileSchedulerILi256ELi256ELb0ELb1ELb0EEEEEEEEEvNT_6ParamsE) ;  /* 0xfffebe2002007950 */ /* 0x004fea0003c3ffff */
        .weak           $__internal_9_$__cuda_sm70_shflsync_idx_p
        .type           $__internal_9_$__cuda_sm70_shflsync_idx_p,@function
        .size           $__internal_9_$__cuda_sm70_shflsync_idx_p,(.L_x_3031 - $__internal_9_$__cuda_sm70_shflsync_idx_p)
$__internal_9_$__cuda_sm70_shflsync_idx_p:
[----:B------:R-:W-:-:S04]  /*141e0*/  MOV R8, 0xffffffff ;  /* 0xffffffff00087802 */ /* 0x000fc80000000f00 */
[----:B------:R-:W-:Y:S04]  /*141f0*/  WARPSYNC R8 ;  /* 0x0000000800007348 */ /* 0x000fe80003800000 */
[----:B------:R1:W2:Y:S02]  /*14200*/  SHFL.IDX PT, R0, R9, R6, R0 ;  /* 0x0000000609007389 */ /* 0x0002a400000e0000 */
[----:B-1----:R-:W-:Y:S02]  /*14210*/  MOV R6, R7 ;  /* 0x0000000700067202 */ /* 0x002fe40000000f00 */
[----:B------:R-:W-:-:S04]  /*14220*/  MOV R7, 0x0 ;  /* 0x0000000000077802 */ /* 0x000fc80000000f00 */
[----:B--2---:R-:W-:Y:S05]  /*14230*/  RET.REL.NODEC R6 `(_ZN7cutlass13device_kernelIN5flash19enable_sm80_to_sm89INS1_16FlashAttnFwdSm80INS1_25CollectiveMainloopFwdSm80ILi8ELi1ELb0EN4cute5tupleIJNS5_1CILi128EEENS7_ILi96EEENS7_ILi256EEEEEELi256ENS_6half_tEfNS_4arch4Sm80ELb1ELb0ELb0ELb0ELb0ELb0ELb1ELb0EEENS1_21CollectiveEpilogueFwdINS6_IJS8_SA_S9_EEENS6_IJNS7_ILi1EEESI_SI_EEESC_SE_Li256ELb0ELb1ELb0ELb0EEENS1_30DynamicPersistentTileSchedulerILi256ELi256ELb0ELb1ELb0EEEEEEEEEvNT_6ParamsE) ;  /* 0xfffebdc006007950 */ /* 0x004fea0003c3ffff */
.L_x_2797:
        /* <DEDUP_REMOVED lines=12> */
.L_x_3031:


//--------------------- .text._ZN7cutlass13device_kernelIN5flash19enable_sm80_to_sm89INS1_16FlashAttnFwdSm80INS1_25CollectiveMainloopFwdSm80ILi8ELi1ELb0EN4cute5tupleIJNS5_1CILi128EEENS7_ILi96EEENS7_ILi256EEEEEELi256ENS_6half_tEfNS_4arch4Sm80ELb1ELb0ELb0ELb1ELb0ELb0ELb1ELb0EEENS1_21CollectiveEpilogueFwdINS6_IJS8_SA_S9_EEENS6_IJNS7_ILi1EEESI_SI_EEESC_SE_Li256ELb1ELb1ELb0ELb0EEENS1_19SingleTileSchedulerILb1ELb0ELb1ELi128EEEEEEEEEvNT_6ParamsE --------------------------
	.section	.text._ZN7cutlass13device_kernelIN5flash19enable_sm80_to_sm89INS1_16FlashAttnFwdSm80INS1_25CollectiveMainloopFwdSm80ILi8ELi1ELb0EN4cute5tupleIJNS5_1CILi128EEENS7_ILi96EEENS7_ILi256EEEEEELi256ENS_6half_tEfNS_4arch4Sm80ELb1ELb0ELb0ELb1ELb0ELb0ELb1ELb0EEENS1_21CollectiveEpilogueFwdINS6_IJS8_SA_S9_EEENS6_IJNS7_ILi1EEESI_SI_EEESC_SE_Li256ELb1ELb1ELb0ELb0EEENS1_19SingleTileSchedulerILb1ELb0ELb1ELi128EEEEEEEEEvNT_6ParamsE,"ax",@progbits
	.sectioninfo	@"SHI_REGISTERS=255"
	.align	128
.text._ZN7cutlass13device_kernelIN5flash19enable_sm80_to_sm89INS1_16FlashAttnFwdSm80INS1_25CollectiveMainloopFwdSm80ILi8ELi1ELb0EN4cute5tupleIJNS5_1CILi128EEENS7_ILi96EEENS7_ILi256EEEEEELi256ENS_6half_tEfNS_4arch4Sm80ELb1ELb0ELb0ELb1ELb0ELb0ELb1ELb0EEENS1_21CollectiveEpilogueFwdINS6_IJS8_SA_S9_EEENS6_IJNS7_ILi1EEESI_SI_EEESC_SE_Li256ELb1ELb1ELb0ELb0EEENS1_19SingleTileSchedulerILb1ELb0ELb1ELi128EEEEEEEEEvNT_6ParamsE:
        .type           _ZN7cutlass13device_kernelIN5flash19enable_sm80_to_sm89INS1_16FlashAttnFwdSm80INS1_25CollectiveMainloopFwdSm80ILi8ELi1ELb0EN4cute5tupleIJNS5_1CILi128EEENS7_ILi96EEENS7_ILi256EEEEEELi256ENS_6half_tEfNS_4arch4Sm80ELb1ELb0ELb0ELb1ELb0ELb0ELb1ELb0EEENS1_21CollectiveEpilogueFwdINS6_IJS8_SA_S9_EEENS6_IJNS7_ILi1EEESI_SI_EEESC_SE_Li256ELb1ELb1ELb0ELb0EEENS1_19SingleTileSchedulerILb1ELb0ELb1ELi128EEEEEEEEEvNT_6ParamsE,@function
        .size           _ZN7cutlass13device_kernelIN5flash19enable_sm80_to_sm89INS1_16FlashAttnFwdSm80INS1_25CollectiveMainloopFwdSm80ILi8ELi1ELb0EN4cute5tupleIJNS5_1CILi128EEENS7_ILi96EEENS7_ILi256EEEEEELi256ENS_6half_tEfNS_4arch4Sm80ELb1ELb0ELb0ELb1ELb0ELb0ELb1ELb0EEENS1_21CollectiveEpilogueFwdINS6_IJS8_SA_S9_EEENS6_IJNS7_ILi1EEESI_SI_EEESC_SE_Li256ELb1ELb1ELb0ELb0EEENS1_19SingleTileSchedulerILb1ELb0ELb1ELi128EEEEEEEEEvNT_6ParamsE,(.L_x_3034 - _ZN7cutlass13device_kernelIN5flash19enable_sm80_to_sm89INS1_16FlashAttnFwdSm80INS1_25CollectiveMainloopFwdSm80ILi8ELi1ELb0EN4cute5tupleIJNS5_1CILi128EEENS7_ILi96EEENS7_ILi256EEEEEELi256ENS_6half_tEfNS_4arch4Sm80ELb1ELb0ELb0ELb1ELb0ELb0ELb1ELb0EEENS1_21CollectiveEpilogueFwdINS6_IJS8_SA_S9_EEENS6_IJNS7_ILi1EEESI_SI_EEESC_SE_Li256ELb1ELb1ELb0ELb0EEENS1_19SingleTileSchedulerILb1ELb0ELb1ELi128EEEEEEEEEvNT_6ParamsE)
        .other          _ZN7cutlass13device_kernelIN5flash19enable_sm80_to_sm89INS1_16FlashAttnFwdSm80INS1_25CollectiveMainloopFwdSm80ILi8ELi1ELb0EN4cute5tupleIJNS5_1CILi128EEENS7_ILi96EEENS7_ILi256EEEEEELi256ENS_6half_tEfNS_4arch4Sm80ELb1ELb0ELb0ELb1ELb0ELb0ELb1ELb0EEENS1_21CollectiveEpilogueFwdINS6_IJS8_SA_S9_EEENS6_IJNS7_ILi1EEESI_SI_EEESC_SE_Li256ELb1ELb1ELb0ELb0EEENS1_19SingleTileSchedulerILb1ELb0ELb1ELi128EEEEEEEEEvNT_6ParamsE,@"STO_CUDA_ENTRY STV_DEFAULT"
_ZN7cutlass13device_kernelIN5flash19enable_sm80_to_sm89INS1_16FlashAttnFwdSm80INS1_25CollectiveMainloopFwdSm80ILi8ELi1ELb0EN4cute5tupleIJNS5_1CILi128EEENS7_ILi96EEENS7_ILi256EEEEEELi256ENS_6half_tEfNS_4arch4Sm80ELb1ELb0ELb0ELb1ELb0ELb0ELb1ELb0EEENS1_21CollectiveEpilogueFwdINS6_IJS8_SA_S9_EEENS6_IJNS7_ILi1EEESI_SI_EEESC_SE_Li256ELb1ELb1ELb0ELb0EEENS1_19SingleTileSchedulerILb1ELb0ELb1ELi128EEEEEEEEEvNT_6ParamsE:
        /* <DEDUP_REMOVED lines=17> */
.L_x_2799:
        /* <DEDUP_REMOVED lines=8> */
.L_x_2801:
[----:B------:R-:W-:-:S04]  /*0190*/  MOV R0, c[0x0][0x54c] ;  /* 0x0001530000007a02 */ /* 0x000fc80000000f00 */
.L_x_2800:
[----:B------:R-:W-:Y:S01]  /*01a0*/  USHF.L.U32 UR15, UR15, 0x7, URZ ;  /* 0x000000070f0f7899 */ /* 0x000fe2000800063f */
[----:B-----5:R-:W-:-:S05]  /*01b0*/  IMAD R0, R0, c[0x0][0x548], RZ ;  /* 0x0001520000007a24 */ /* 0x020fca00078e02ff */
[----:B------:R-:W-:-:S04]  /*01c0*/  ISETP.LE.AND P0, PT, R0, UR15, PT ;  /* 0x0000000f00007c0c */ /* 0x000fc8000bf03270 */
[----:B------:R-:W-:-:S05]  /*01d0*/  SEL R0, R5, 0xffffffff, !P0 ;  /* 0xffffffff05007807 */ /* 0x000fca0004000000 */
[----:B------:R2:W-:Y:S01]  /*01e0*/  STL [R1+0x58], R0 ;  /* 0x0000580001007387 */ /* 0x0005e20000100800 */
[----:B------:R-:W-:Y:S05]  /*01f0*/  BRA `(.L_x_2802) ;  /* 0x0000013000007947 */ /* 0x000fea0003800000 */
.L_x_2798:
[----:B------:R-:W-:-:S04]  /*0200*/  ISETP.NE.U32.AND P0, PT, RZ, c[0x0][0x568], PT ;  /* 0x00015a00ff007a0c */ /* 0x000fc80003f05070 */
[----:B------:R-:W-:-:S13]  /*0210*/  ISETP.NE.AND.EX P0, PT, RZ, c[0x0][0x56c], PT, P0 ;  /* 0x00015b00ff007a0c */ /* 0x000fda0003f05300 */
[----:B------:R-:W-:Y:S05]  /*0220*/  @!P0 BRA `(.L_x_2803) ;  /* 0x0000002000008947 */ /* 0x000fea0003800000 */
[----:B------:R1:W5:Y:S01]  /*0230*/  LDG.E R0, [R2.64] ;  /* 0x0000001e02007981 */ /* 0x000362000c1e1900 */
[----:B------:R-:W-:Y:S05]  /*0240*/  BRA `(.L_x_2804) ;  /* 0x0000009000007947 */ /* 0x000fea0003800000 */
.L_x_2803:
        /* <DEDUP_REMOVED lines=8> */
.L_x_2805:
[----:B------:R-:W-:-:S04]  /*02d0*/  MOV R0, c[0x0][0x54c] ;  /* 0x0001530000007a02 */ /* 0x000fc80000000f00 */
.L_x_2804:
[----:B------:R-:W-:Y:S01]  /*02e0*/  USHF.L.U32 UR15, UR15, 0x7, URZ ;  /* 0x000000070f0f7899 */ /* 0x000fe2000800063f */
[----:B-----5:R-:W-:-:S05]  /*02f0*/  IMAD R0, R0, c[0x0][0x548], RZ ;  /* 0x0001520000007a24 */ /* 0x020fca00078e02ff */
[----:B------:R-:W-:-:S04]  /*0300*/  ISETP.LE.AND P0, PT, R0, UR15, PT ;  /* 0x0000000f00007c0c */ /* 0x000fc8000bf03270 */
[----:B------:R-:W-:-:S05]  /*0310*/  SEL R0, R5, 0xffffffff, !P0 ;  /* 0xffffffff05007807 */ /* 0x000fca0004000000 */
[----:B------:R2:W-:Y:S04]  /*0320*/  STL [R1+0x58], R0 ;  /* 0x0000580001007387 */ /* 0x0005e80000100800 */
.L_x_2802:
        /* <DEDUP_REMOVED lines=32> */
.L_x_2806:
[----:B------:R-:W-:-:S04]  /*0530*/  ISETP.NE.U32.AND P0, PT, RZ, c[0x0][0x368], PT ;  /* 0x0000da00ff007a0c */ /* 0x000fc80003f05070 */
[----:B------:R-:W-:-:S13]  /*0540*/  ISETP.NE.AND.EX P0, PT, RZ, c[0x0][0x36c], PT, P0 ;  /* 0x0000db00ff007a0c */ /* 0x000fda0003f05300 */
[----:B------:R-:W-:Y:S05]  /*0550*/  @!P0 BRA `(.L_x_2807) ;  /* 0x0000004000008947 */ /* 0x000fea0003800000 */
[----:B------:R-:W-:-:S05]  /*0560*/  IMAD.WIDE R2, R47, R26, c[0x0][0x368] ;  /* 0x0000da002f027625 */ /* 0x000fca00078e021a */
[----:B------:R-:W2:Y:S02]  /*0570*/  LDG.E R0, [R2.64] ;  /* 0x0000001e02007981 */ /* 0x000ea4000c1e1900 */
[----:B--2---:R1:W2:Y:S02]  /*0580*/  R2UR UR12, R0 ;  /* 0x00000000000c73c2 */ /* 0x0042a400000e0000 */
[----:B-12---:R-:W-:Y:S05]  /*0590*/  BRA `(.L_x_2808) ;  /* 0x0000006000007947 */ /* 0x006fea0003800000 */
.L_x_2807:
[----:B------:R-:W-:Y:S05]  /*05a0*/  @!P5 BRA `(.L_x_2808) ;  /* 0x000000500000d947 */ /* 0x000fea0003800000 */
[----:B------:R1:W2:Y:S04]  /*05b0*/  LDG.E R0, [R2.64] ;  /* 0x0000001e02007981 */ /* 0x0002a8000c1e1900 */
[----:B-1----:R-:W4:Y:S01]  /*05c0*/  LDG.E R2, [R2.64+0x4] ;  /* 0x0000041e02027981 */ /* 0x002f22000c1e1900 */
[----:B--2---:R-:W1:Y:S08]  /*05d0*/  R2UR UR12, R0 ;  /* 0x00000000000c73c2 */ /* 0x004e7000000e0000 */
[----:B----4-:R-:W1:Y:S02]  /*05e0*/  R2UR UR4, R2 ;  /* 0x00000000020473c2 */ /* 0x010e6400000e0000 */
[----:B-1----:R-:W-:-:S06]  /*05f0*/  UIADD3 UR12, -UR12, UR4, URZ ;  /* 0x000000040c0c7290 */ /* 0x002fcc000fffe13f */
.L_x_2808:
        /* <DEDUP_REMOVED lines=305> */
.L_x_2811:
[----:B--23--:R-:W-:Y:S05]  /*1910*/  BSYNC B0 ;  /* 0x0000000000007941 */ /* 0x00cfea0003800000 */
.L_x_2810:
        /* <DEDUP_REMOVED lines=32> */
.L_x_2813:
[----:B------:R-:W-:Y:S05]  /*1b20*/  BSYNC B0 ;  /* 0x0000000000007941 */ /* 0x000fea0003800000 */
.L_x_2812:
        /* <DEDUP_REMOVED lines=37> */
.L_x_2815:
[----:B------:R-:W-:Y:S05]  /*1d80*/  BSYNC B0 ;  /* 0x0000000000007941 */ /* 0x000fea0003800000 */
.L_x_2814:
        /* <DEDUP_REMOVED lines=445> */
[C---:B------:R-:W-:Y:S01]  /*3960*/  HMMA.16816.F32 R32, R8.reuse, R90, R108 ;  /* 0x0000005a0820723c */ /* 0x040fe2000000186c */
[----:B------:R-:W2:Y:S07]  /*3970*/  LDSM.16.M88.4 R108, [R222+0x17100] ;  /* 0x01710000de6c783b */ /* 0x000eae0000000200 */
[----:B------:R-:W-:Y:S08]  /*3980*/  HMMA.16816.F32 R24, R8, R74, R116 ;  /* 0x0000004a0818723c */ /* 0x000ff00000001874 */
[----:B------:R-:W-:Y:S01]  /*3990*/  HMMA.16816.F32 R64, R12, R42, R16 ;  /* 0x0000002a0c40723c */ /* 0x000fe20000001810 */
[----:B------:R-:W4:Y:S07]  /*39a0*/  LDSM.16.M88.4 R16, [R222+0x17900] ;  /* 0x01790000de10783b */ /* 0x000f2e0000000200 */
[C---:B------:R-:W-:Y:S08]  /*39b0*/  HMMA.16816.F32 R96, R8.reuse, R78, R96 ;  /* 0x0000004e0860723c */ /* 0x040ff00000001860 */
[C---:B------:R-:W-:Y:S08]  /*39c0*/  HMMA.16816.F32 R104, R8.reuse, R70, R80 ;  /* 0x000000460868723c */ /* 0x040ff00000001850 */
[----:B------:R-:W-:Y:S01]  /*39d0*/  HMMA.16816.F32 R88, R8, R58, R52 ;  /* 0x0000003a0858723c */ /* 0x000fe20000001834 */
[----:B------:R-:W-:Y:S04]  /*39e0*/  LDSM.16.M88.4 R8, [R225+0x24100] ;  /* 0x02410000e108783b */ /* 0x000fe80000000200 */
[----:B------:R-:W5:Y:S03]  /*39f0*/  LDSM.16.M88.4 R52, [R221+0xa000] ;  /* 0x00a00000dd34783b */ /* 0x000f660000000200 */
[C---:B------:R-:W-:Y:S01]  /*3a00*/  HMMA.16816.F32 R84, R12.reuse, R48, R36 ;  /* 0x000000300c54723c */ /* 0x040fe20000001824 */
[----:B------:R-:W-:Y:S07]  /*3a10*/  LDSM.16.M88.4 R56, [R221+0x9800] ;  /* 0x00980000dd38783b */ /* 0x000fee0000000200 */
[C---:B------:R-:W-:Y:S01]  /*3a20*/  HMMA.16816.F32 R80, R12.reuse, R50, R32 ;  /* 0x000000320c50723c */ /* 0x040fe20000001820 */
[----:B------:R-:W2:Y:S07]  /*3a30*/  LDSM.16.M88.4 R48, [R221+0xa800] ;  /* 0x00a80000dd30783b */ /* 0x000eae0000000200 */
[C---:B------:R-:W-:Y:S08]  /*3a40*/  HMMA.16816.F32 R76, R12.reuse, R44, R28 ;  /* 0x0000002c0c4c723c */ /* 0x040ff0000000181c */
[C---:B------:R-:W-:Y:S01]  /*3a50*/  HMMA.16816.F32 R72, R12.reuse, R46, R24 ;  /* 0x0000002e0c48723c */ /* 0x040fe20000001818 */
[----:B------:R-:W3:Y:S07]  /*3a60*/  LDSM.16.M88.4 R44, [R221+0xb000] ;  /* 0x00b00000dd2c783b */ /* 0x000eee0000000200 */
[C---:B------:R-:W-:Y:S01]  /*3a70*/  HMMA.16816.F32 R68, R12.reuse, R40, R20 ;  /* 0x000000280c44723c */ /* 0x040fe20000001814 */
[----:B------:R-:W3:Y:S07]  /*3a80*/  LDSM.16.M88.4 R40, [R221+0xb800] ;  /* 0x00b80000dd28783b */ /* 0x000eee0000000200 */
        /* <DEDUP_REMOVED lines=22> */
[----:B------:R-:W-:Y:S02]  /*3bf0*/  UIADD3 UR7, UR24, -0x2, URZ ;  /* 0xfffffffe18077890 */ /* 0x000fe4000fffe03f */
        /* <DEDUP_REMOVED lines=35> */
.L_x_2816:
[----:B------:R-:W-:Y:S01]  /*3e30*/  LOP3.LUT R0, R126, 0xffffffe0, RZ, 0xc0, !PT ;  /* 0xffffffe07e007812 */ /* 0x000fe200078ec0ff */
[----:B------:R-:W-:Y:S01]  /*3e40*/  UIADD3 UR16, UR12, UR16, URZ ;  /* 0x000000100c107290 */ /* 0x000fe2000fffe03f */
[----:B------:R-:W-:Y:S01]  /*3e50*/  LEA.HI R5, R128, R127, RZ, 0x2 ;  /* 0x0000007f80057211 */ /* 0x000fe200078f10ff */
[----:B------:R-:W-:Y:S01]  /*3e60*/  STL [R1+0x64], R222 ;  /* 0x000064de01007387 */ /* 0x000fe20000100800 */
[----:B--2---:R-:W-:Y:S01]  /*3e70*/  SHF.R.S32.HI R7, RZ, 0x1f, R125 ;  /* 0x0000001fff077819 */ /* 0x004fe2000001147d */
[----:B------:R-:W-:Y:S01]  /*3e80*/  IMAD.IADD R0, R127, 0x1, -R0 ;  /* 0x000000017f007824 */ /* 0x000fe200078e0a00 */
[----:B------:R-:W-:Y:S01]  /*3e90*/  LOP3.LUT R5, R5, 0xfffffffc, RZ, 0xc0, !PT ;  /* 0xfffffffc05057812 */ /* 0x000fe200078ec0ff */
[----:B------:R-:W-:Y:S01]  /*3ea0*/  STL [R1+0x60], R221 ;  /* 0x000060dd01007387 */ /* 0x000fe20000100800 */
[----:B------:R-:W-:Y:S01]  /*3eb0*/  LEA.HI R7, R7, R125, RZ, 0x3 ;  /* 0x0000007d07077211 */ /* 0x000fe200078f18ff */
[----:B------:R-:W-:Y:S01]  /*3ec0*/  IMAD.SHL.U32 R217, R4, 0x2, RZ ;  /* 0x0000000204d97824 */ /* 0x000fe200078e00ff */
[----:B------:R-:W-:Y:S01]  /*3ed0*/  SHF.R.S32.HI R6, RZ, 0x1f, R0 ;  /* 0x0000001fff067819 */ /* 0x000fe20000011400 */
[----:B------:R-:W-:Y:S01]  /*3ee0*/  IMAD.IADD R5, R127, 0x1, -R5 ;  /* 0x000000017f057824 */ /* 0x000fe200078e0a05 */
[----:B------:R-:W-:Y:S01]  /*3ef0*/  LOP3.LUT R7, R7, 0xffffff8, RZ, 0xc0, !PT ;  /* 0x0ffffff807077812 */ /* 0x000fe200078ec0ff */
[----:B------:R-:W-:Y:S01]  /*3f00*/  STL [R1+0x5c], R216 ;  /* 0x00005cd801007387 */ /* 0x000fe20000100800 */
[----:B------:R-:W-:Y:S01]  /*3f10*/  LEA.HI R6, R6, R0, RZ, 0x2 ;  /* 0x0000000006067211 */ /* 0x000fe200078f10ff */
[----:B------:R-:W-:Y:S01]  /*3f20*/  IMAD R220, R2, 0x2, R217 ;  /* 0x0000000202dc7824 */ /* 0x000fe200078e02d9 */
[----:B------:R-:W-:Y:S01]  /*3f30*/  LEA.HI R8, R5, R5, RZ, 0x1 ;  /* 0x0000000505087211 */ /* 0x000fe200078f08ff */
[----:B------:R-:W-:Y:S01]  /*3f40*/  LDSM.16.MT88.4 R56, [R217+0x900] ;  /* 0x00090000d938783b */ /* 0x000fe20000004200 */
[----:B------:R-:W-:Y:S01]  /*3f50*/  IADD3 R9, -R7, R125, RZ ;  /* 0x0000007d07097210 */ /* 0x000fe20007ffe1ff */
[----:B------:R-:W-:Y:S01]  /*3f60*/  ULDC.64 UR4, c[0x0][0x2c8] ;  /* 0x0000b20000047ab9 */ /* 0x000fe20000000a00 */
[----:B------:R-:W-:Y:S01]  /*3f70*/  LEA.HI.SX32 R7, R6, UR15, 0x1e ;  /* 0x0000000f06077c11 */ /* 0x000fe2000f8ff2ff */
[----:B------:R-:W-:Y:S01]  /*3f80*/  LDSM.16.MT88.4 R92, [R220+0x6900] ;  /* 0x00690000dc5c783b */ /* 0x000fe20000004200 */
[----:B------:R-:W-:-:S02]  /*3f90*/  LOP3.LUT R8, R8, 0x1ffffffe, RZ, 0xc0, !PT ;  /* 0x1ffffffe08087812 */ /* 0x000fc400078ec0ff */
[----:B------:R-:W-:Y:S01]  /*3fa0*/  PLOP3.LUT P1, PT, PT, PT, UP1, 0x80, 0x0 ;  /* 0x000000000000781c */ /* 0x000fe20003f2f018 */
[----:B------:R-:W-:Y:S01]  /*3fb0*/  IMAD R7, R9, 0x10, R7 ;  /* 0x0000001009077824 */ /* 0x000fe200078e0207 */
[----:B------:R-:W-:Y:S01]  /*3fc0*/  PLOP3.LUT P0, PT, PT, PT, UP1, 0x80, 0x0 ;  /* 0x000000000000781c */ /* 0x000fe20003f0f018 */
[----:B------:R-:W-:Y:S01]  /*3fd0*/  IMAD.IADD R5, R5, 0x1, -R8 ;  /* 0x0000000105057824 */ /* 0x000fe200078e0a08 */
[----:B------:R-:W-:Y:S01]  /*3fe0*/  LOP3.LUT R6, R6, 0x7ffffffc, RZ, 0xc0, !PT ;  /* 0x7ffffffc06067812 */ /* 0x000fe200078ec0ff */
[----:B------:R-:W-:Y:S01]  /*3ff0*/  LDSM.16.MT88.4 R100, [R217+0x6900] ;  /* 0x00690000d964783b */ /* 0x000fe20000004200 */
[----:B------:R-:W-:Y:S02]  /*4000*/  LEA R218, R3, R217, 0x1 ;  /* 0x000000d903da7211 */ /* 0x000fe400078e08ff */
[----:B------:R-:W-:Y:S01]  /*4010*/  LEA R10, R5, R7, 0x3 ;  /* 0x00000007050a7211 */ /* 0x000fe200078e18ff */
[----:B------:R-:W-:Y:S01]  /*4020*/  UIADD3 UR24, UR24, -0x2, URZ ;  /* 0xfffffffe18187890 */ /* 0x000fe2000fffe03f */
[----:B------:R-:W0:Y:S01]  /*4030*/  LDGDEPBAR ;  /* 0x00000000000079af */ /* 0x000e220000000000 */
[----:B------:R-:W-:-:S02]  /*4040*/  IMAD R219, R2, 0x2, R218 ;  /* 0x0000000202db7824 */ /* 0x000fc400078e02da */
[----:B------:R-:W-:Y:S01]  /*4050*/  @P1 IMAD.HI.U32 R7, R10, c[0x0][0x2c8], RZ ;  /* 0x0000b2000a071a27 */ /* 0x000fe200078e00ff */
[----:B------:R-:W-:Y:S03]  /*4060*/  STL [R1+0x2c], R10 ;  /* 0x00002c0a01007387 */ /* 0x000fe60000100800 */
[----:B------:R-:W-:Y:S01]  /*4070*/  IMAD.MOV.U32 R5, RZ, RZ, R10 ;  /* 0x000000ffff057224 */ /* 0x000fe200078e000a */
[----:B------:R-:W-:Y:S01]  /*4080*/  @P0 SHF.R.U32.HI R5, RZ, c[0x0][0x2cc], R7 ;  /* 0x0000b300ff050a19 */ /* 0x000fe20000011607 */
[----:B------:R-:W-:Y:S04]  /*4090*/  LDSM.16.MT88.4 R108, [R219+0x9100] ;  /* 0x00910000db6c783b */ /* 0x000fe80000004200 */
[----:B------:R-:W1:Y:S04]  /*40a0*/  SHFL.IDX PT, R8, R5, RZ, 0x1c1f ;  /* 0x001c1fff05087589 */ /* 0x000e6800000e0000 */
[----:B------:R2:W3:Y:S04]  /*40b0*/  SHFL.IDX PT, R7, R5, 0x1, 0x1c1f ;  /* 0x003c1f0005077f89 */ /* 0x0004e800000e0000 */
[----:B------:R-:W-:Y:S04]  /*40c0*/  LDSM.16.MT88.4 R104, [R219+0x3900] ;  /* 0x00390000db68783b */ /* 0x000fe80000004200 */
[----:B------:R-:W-:Y:S01]  /*40d0*/  LDSM.16.MT88.4 R96, [R218+0x6900] ;  /* 0x00690000da60783b */ /* 0x000fe20000004200 */
[----:B--2---:R-:W-:Y:S01]  /*40e0*/  IMAD.IADD R5, R0, 0x1, -R6 ;  /* 0x0000000100057824 */ /* 0x004fe200078e0a06 */
[----:B------:R-:W-:-:S03]  /*40f0*/  MOV R0, UR16 ;  /* 0x0000001000007c02 */ /* 0x000fc60008000f00 */
[----:B------:R-:W-:-:S05]  /*4100*/  IMAD.SHL.U32 R9, R5, 0x2, RZ ;  /* 0x0000000205097824 */ /* 0x000fca00078e00ff */
[C---:B------:R-:W-:Y:S01]  /*4110*/  IADD3 R0, -R9.reuse, 0x1, R0 ;  /* 0x0000000109007810 */ /* 0x040fe20007ffe100 */
[----:B------:R2:W-:Y:S01]  /*4120*/  STL [R1+0x30], R9 ;  /* 0x0000300901007387 */ /* 0x0005e20000100800 */
[----:B------:R-:W-:Y:S02]  /*4130*/  IADD3 R6, -R9, UR16, RZ ;  /* 0x0000001009067c10 */ /* 0x000fe4000fffe1ff */
[----:B------:R-:W-:-:S05]  /*4140*/  IADD3 R0, R0, -UR13, RZ ;  /* 0x8000000d00007c10 */ /* 0x000fca000fffe0ff */
[C---:B-1----:R-:W-:Y:S01]  /*4150*/  IMAD.IADD R5, R0.reuse, 0x1, R8 ;  /* 0x0000000100057824 */ /* 0x042fe200078e0208 */
[----:B---3--:R-:W-:-:S04]  /*4160*/  IADD3 R0, R0, R7, RZ ;  /* 0x0000000700007210 */ /* 0x008fc80007ffe0ff */
[C---:B------:R-:W-:Y:S02]  /*4170*/  IMNMX R5, R6.reuse, R5, PT ;  /* 0x0000000506057217 */ /* 0x040fe40003800200 */
[----:B------:R-:W-:Y:S02]  /*4180*/  IMNMX R0, R6, R0, PT ;  /* 0x0000000006007217 */ /* 0x000fe40003800200 */
[C---:B------:R-:W-:Y:S02]  /*4190*/  ISETP.GT.AND P0, PT, R5.reuse, 0x8, PT ;  /* 0x000000080500780c */ /* 0x040fe40003f04270 */
[C---:B------:R-:W-:Y:S02]  /*41a0*/  ISETP.GT.AND P6, PT, R5.reuse, RZ, PT ;  /* 0x000000ff0500720c */ /* 0x040fe40003fc4270 */
[----:B------:R-:W-:Y:S02]  /*41b0*/  ISETP.GT.AND P1, PT, R5, 0x1, PT ;  /* 0x000000010500780c */ /* 0x000fe40003f24270 */
[----:B------:R-:W-:-:S02]  /*41c0*/  FSEL R10, R80, -INF , P0 ;  /* 0xff800000500a7808 */ /* 0x000fc40000000000 */
[----:B------:R-:W-:Y:S02]  /*41d0*/  FSEL R8, R84, -INF , P6 ;  /* 0xff80000054087808 */ /* 0x000fe40003000000 */
[----:B--2---:R-:W-:Y:S02]  /*41e0*/  FSEL R9, R85, -INF , P1 ;  /* 0xff80000055097808 */ /* 0x004fe40000800000 */
[----:B------:R-:W-:Y:S02]  /*41f0*/  ISETP.GT.AND P0, PT, R0, 0x1, PT ;  /* 0x000000010000780c */ /* 0x000fe40003f04270 */
[----:B------:R-:W-:Y:S02]  /*4200*/  ISETP.GT.AND P6, PT, R5, 0x9, PT ;  /* 0x000000090500780c */ /* 0x000fe40003fc4270 */
[----:B------:R-:W-:Y:S02]  /*4210*/  FSEL R14, R87, -INF , P0 ;  /* 0xff800000570e7808 */ /* 0x000fe40000000000 */
[----:B------:R-:W-:-:S02]  /*4220*/  FMNMX.FTZ R6, R8, R9, !PT ;  /* 0x0000000908067209 */ /* 0x000fc40007810000 */
[C---:B------:R-:W-:Y:S02]  /*4230*/  ISETP.GT.AND P1, PT, R0.reuse, RZ, PT ;  /* 0x000000ff0000720c */ /* 0x040fe40003f24270 */
[----:B------:R-:W-:Y:S02]  /*4240*/  ISETP.GT.AND P0, PT, R0, 0x8, PT ;  /* 0x000000080000780c */ /* 0x000fe40003f04270 */
[----:B------:R-:W-:Y:S02]  /*4250*/  FSEL R11, R81, -INF , P6 ;  /* 0xff800000510b7808 */ /* 0x000fe40003000000 */
[----:B------:R-:W-:Y:S02]  /*4260*/  ISETP.GT.AND P6, PT, R5, 0x10, PT ;  /* 0x000000100500780c */ /* 0x000fe40003fc4270 */
[----:B------:R-:W-:Y:S02]  /*4270*/  FMNMX.FTZ R6, R10, R6, !PT ;  /* 0x000000060a067209 */ /* 0x000fe40007810000 */
[----:B------:R-:W-:-:S02]  /*4280*/  FSEL R13, R86, -INF , P1 ;  /* 0xff800000560d7808 */ /* 0x000fc40000800000 */
[----:B------:R-:W-:Y:S02]  /*4290*/  FSEL R15, R82, -INF , P0 ;  /* 0xff800000520f7808 */ /* 0x000fe40000000000 */
[C---:B------:R-:W-:Y:S02]  /*42a0*/  ISETP.GT.AND P1, PT, R5.reuse, 0x11, PT ;  /* 0x000000110500780c */ /* 0x040fe40003f24270 */
[----:B------:R-:W-:Y:S02]  /*42b0*/  ISETP.GT.AND P0, PT, R5, 0x19, PT ;  /* 0x000000190500780c */ /* 0x000fe40003f04270 */
[----:B------:R-:W-:Y:S02]  /*42c0*/  FSEL R32, R76, -INF , P6 ;  /* 0xff8000004c207808 */ /* 0x000fe40003000000 */
[----:B------:R-:W-:Y:S02]  /*42d0*/  FMNMX.FTZ R6, R11, R6, !PT ;  /* 0x000000060b067209 */ /* 0x000fe40007810000 */
[----:B------:R-:W-:-:S02]  /*42e0*/  FSEL R33, R77, -INF , P1 ;  /* 0xff8000004d217808 */ /* 0x000fc40000800000 */
[----:B------:R-:W-:Y:S02]  /*42f0*/  FSEL R35, R73, -INF , P0 ;  /* 0xff80000049237808 */ /* 0x000fe40000000000 */
[C---:B------:R-:W-:Y:S02]  /*4300*/  ISETP.GT.AND P1, PT, R0.reuse, 0x9, PT ;  /* 0x000000090000780c */ /* 0x040fe40003f24270 */
[----:B------:R-:W-:Y:S02]  /*4310*/  ISETP.GT.AND P0, PT, R0, 0x11, PT ;  /* 0x000000110000780c */ /* 0x000fe40003f04270 */
[----:B------:R-:W-:Y:S02]  /*4320*/  ISETP.GT.AND P6, PT, R5, 0x18, PT ;  /* 0x000000180500780c */ /* 0x000fe40003fc4270 */
[----:B------:R-:W-:Y:S02]  /*4330*/  FMNMX.FTZ R6, R32, R6, !PT ;  /* 0x0000000620067209 */ /* 0x000fe40007810000 */
[----:B------:R-:W-:-:S02]  /*4340*/  FSEL R24, R83, -INF , P1 ;  /* 0xff80000053187808 */ /* 0x000fc40000800000 */
[----:B------:R-:W-:Y:S01]  /*4350*/  FSEL R37, R79, -INF , P0 ;  /* 0xff8000004f257808 */ /* 0x000fe20000000000 */
[----:B------:R-:W-:Y:S01]  /*4360*/  LDSM.16.MT88.4 R80, [R218+0x3900] ;  /* 0x00390000da50783b */ /* 0x000fe20000004200 */
[----:B------:R-:W-:Y:S02]  /*4370*/  FSEL R34, R72, -INF , P6 ;  /* 0xff80000048227808 */ /* 0x000fe40003000000 */
[C---:B------:R-:W-:Y:S02]  /*4380*/  ISETP.GT.AND P1, PT, R0.reuse, 0x10, PT ;  /* 0x000000100000780c */ /* 0x040fe40003f24270 */
[----:B------:R-:W-:Y:S02]  /*4390*/  ISETP.GT.AND P0, PT, R0, 0x18, PT ;  /* 0x000000180000780c */ /* 0x000fe40003f04270 */
[----:B------:R-:W-:Y:S02]  /*43a0*/  FMNMX.FTZ R6, R33, R6, !PT ;  /* 0x0000000621067209 */ /* 0x000fe40007810000 */
[----:B------:R-:W-:-:S02]  /*43b0*/  ISETP.GT.AND P6, PT, R5, 0x20, PT ;  /* 0x000000200500780c */ /* 0x000fc40003fc4270 */
[----:B------:R-:W-:Y:S02]  /*43c0*/  FSEL R36, R78, -INF , P1 ;  /* 0xff8000004e247808 */ /* 0x000fe40000800000 */
[----:B------:R-:W-:Y:S02]  /*43d0*/  FSEL R38, R74, -INF , P0 ;  /* 0xff8000004a267808 */ /* 0x000fe40000000000 */
[----:B------:R-:W-:Y:S02]  /*43e0*/  FMNMX.FTZ R6, R34, R6, !PT ;  /* 0x0000000622067209 */ /* 0x000fe40007810000 */
[----:B------:R-:W-:Y:S02]  /*43f0*/  ISETP.GT.AND P1, PT, R5, 0x21, PT ;  /* 0x000000210500780c */ /* 0x000fe40003f24270 */
[----:B------:R-:W-:Y:S02]  /*4400*/  ISETP.GT.AND P0, PT, R0, 0x21, PT ;  /* 0x000000210000780c */ /* 0x000fe40003f04270 */
[----:B------:R-:W-:-:S02]  /*4410*/  FSEL R119, R68, -INF , P6 ;  /* 0xff80000044777808 */ /* 0x000fc40003000000 */
[C---:B------:R-:W-:Y:S02]  /*4420*/  ISETP.GT.AND P6, PT, R0.reuse, 0x19, PT ;  /* 0x000000190000780c */ /* 0x040fe40003fc4270 */
[----:B------:R-:W-:Y:S02]  /*4430*/  FMNMX.FTZ R7, R13, R14, !PT ;  /* 0x0000000e0d077209 */ /* 0x000fe40007810000 */
[----:B------:R-:W-:Y:S02]  /*4440*/  FMNMX.FTZ R6, R35, R6, !PT ;  /* 0x0000000623067209 */ /* 0x000fe40007810000 */
[----:B------:R-:W-:Y:S02]  /*4450*/  FSEL R118, R69, -INF , P1 ;  /* 0xff80000045767808 */ /* 0x000fe40000800000 */
[----:B------:R-:W-:Y:S02]  /*4460*/  FSEL R123, R71, -INF , P0 ;  /* 0xff800000477b7808 */ /* 0x000fe40000000000 */
[----:B------:R-:W-:-:S02]  /*4470*/  ISETP.GT.AND P1, PT, R0, 0x20, PT ;  /* 0x000000200000780c */ /* 0x000fc40003f24270 */
[----:B------:R-:W-:Y:S02]  /*4480*/  ISETP.GT.AND P0, PT, R5, 0x29, PT ;  /* 0x000000290500780c */ /* 0x000fe40003f04270 */
[----:B------:R-:W-:Y:S02]  /*4490*/  FSEL R64, R75, -INF , P6 ;  /* 0xff8000004b407808 */ /* 0x000fe40003000000 */
[----:B------:R-:W-:Y:S02]  /*44a0*/  ISETP.GT.AND P6, PT, R5, 0x28, PT ;  /* 0x000000280500780c */ /* 0x000fe40003fc4270 */
[----:B------:R-:W-:Y:S02]  /*44b0*/  FMNMX.FTZ R7, R15, R7, !PT ;  /* 0x000000070f077209 */ /* 0x000fe40007810000 */
[----:B------:R-:W-:Y:S02]  /*44c0*/  FMNMX.FTZ R6, R119, R6, !PT ;  /* 0x0000000677067209 */ /* 0x000fe40007810000 */
[----:B------:R-:W-:-:S02]  /*44d0*/  FSEL R120, R70, -INF , P1 ;  /* 0xff80000046787808 */ /* 0x000fc40000800000 */
[----:B------:R-:W-:Y:S01]  /*44e0*/  FSEL R117, R53, -INF , P0 ;  /* 0xff80000035757808 */ /* 0x000fe20000000000 */
[----:B------:R-:W-:Y:S01]  /*44f0*/  LDSM.16.MT88.4 R68, [R218+0x3100] ;  /* 0x00310000da44783b */ /* 0x000fe20000004200 */
[C---:B------:R-:W-:Y:S02]  /*4500*/  ISETP.GT.AND P1, PT, R0.reuse, 0x28, PT ;  /* 0x000000280000780c */ /* 0x040fe40003f24270 */
[----:B------:R-:W-:Y:S02]  /*4510*/  ISETP.GT.AND P0, PT, R0, 0x29, PT ;  /* 0x000000290000780c */ /* 0x000fe40003f04270 */
[----:B------:R-:W-:Y:S02]  /*4520*/  FSEL R116, R52, -INF , P6 ;  /* 0xff80000034747808 */ /* 0x000fe40003000000 */
[----:B------:R-:W-:Y:S02]  /*4530*/  FMNMX.FTZ R7, R24, R7, !PT ;  /* 0x0000000718077209 */ /* 0x000fe40007810000 */
[----:B------:R-:W-:-:S02]  /*4540*/  FMNMX.FTZ R6, R118, R6, !PT ;  /* 0x0000000676067209 */ /* 0x000fc40007810000 */
[----:B------:R-:W-:Y:S02]  /*4550*/  FSEL R122, R54, -INF , P1 ;  /* 0xff800000367a7808 */ /* 0x000fe40000800000 */
[----:B------:R-:W-:Y:S02]  /*4560*/  FSEL R121, R55, -INF , P0 ;  /* 0xff80000037797808 */ /* 0x000fe40000000000 */
[C---:B------:R-:W-:Y:S02]  /*4570*/  ISETP.GT.AND P6, PT, R5.reuse, 0x30, PT ;  /* 0x000000300500780c */ /* 0x040fe40003fc4270 */
[----:B------:R-:W-:Y:S02]  /*4580*/  ISETP.GT.AND P0, PT, R5, 0x31, PT ;  /* 0x000000310500780c */ /* 0x000fe40003f04270 */
[----:B------:R-:W-:Y:S02]  /*4590*/  ISETP.GT.AND P1, PT, R0, 0x30, PT ;  /* 0x000000300000780c */ /* 0x000fe40003f24270 */
[----:B------:R-:W-:-:S02]  /*45a0*/  FMNMX.FTZ R7, R36, R7, !PT ;  /* 0x0000000724077209 */ /* 0x000fc40007810000 */
[----:B------:R-:W-:Y:S02]  /*45b0*/  FMNMX.FTZ R6, R116, R6, !PT ;  /* 0x0000000674067209 */ /* 0x000fe40007810000 */
[----:B------:R-:W-:Y:S02]  /*45c0*/  FSEL R193, R16, -INF , P6 ;  /* 0xff80000010c17808 */ /* 0x000fe40003000000 */
[----:B------:R-:W-:Y:S02]  /*45d0*/  FSEL R192, R17, -INF , P0 ;  /* 0xff80000011c07808 */ /* 0x000fe40000000000 */
[----:B------:R-:W-:Y:S02]  /*45e0*/  FSEL R195, R18, -INF , P1 ;  /* 0xff80000012c37808 */ /* 0x000fe40000800000 */
[----:B------:R-:W-:Y:S02]  /*45f0*/  FMNMX.FTZ R7, R37, R7, !PT ;  /* 0x0000000725077209 */ /* 0x000fe40007810000 */
[----:B------:R-:W-:-:S02]  /*4600*/  FMNMX.FTZ R6, R117, R6, !PT ;  /* 0x0000000675067209 */ /* 0x000fc40007810000 */
[----:B------:R-:W-:Y:S02]  /*4610*/  ISETP.GT.AND P0, PT, R0, 0x31, PT ;  /* 0x000000310000780c */ /* 0x000fe40003f04270 */
[----:B------:R-:W-:Y:S02]  /*4620*/  ISETP.GT.AND P1, PT, R5, 0x38, PT ;  /* 0x000000380500780c */ /* 0x000fe40003f24270 */
[----:B------:R-:W-:Y:S02]  /*4630*/  FMNMX.FTZ R7, R38, R7, !PT ;  /* 0x0000000726077209 */ /* 0x000fe40007810000 */
[----:B------:R-:W-:Y:S02]  /*4640*/  FMNMX.FTZ R6, R193, R6, !PT ;  /* 0x00000006c1067209 */ /* 0x000fe40007810000 */
[----:B------:R-:W-:Y:S02]  /*4650*/  FSEL R197, R19, -INF , P0 ;  /* 0xff80000013c57808 */ /* 0x000fe40000000000 */
[----:B------:R-:W-:Y:S01]  /*4660*/  FSEL R175, R48, -INF , P1 ;  /* 0xff80000030af7808 */ /* 0x000fe20000800000 */
[----:B------:R-:W-:Y:S01]  /*4670*/  LDSM.16.MT88.4 R16, [R217+0x100] ;  /* 0x00010000d910783b */ /* 0x000fe20000004200 */
[----:B------:R-:W-:-:S02]  /*4680*/  ISETP.GT.AND P0, PT, R5, 0x39, PT ;  /* 0x000000390500780c */ /* 0x000fc40003f04270 */
[----:B------:R-:W-:Y:S02]  /*4690*/  ISETP.GT.AND P1, PT, R0, 0x38, PT ;  /* 0x000000380000780c */ /* 0x000fe40003f24270 */
[----:B------:R-:W-:Y:S02]  /*46a0*/  FMNMX.FTZ R7, R64, R7, !PT ;  /* 0x0000000740077209 */ /* 0x000fe40007810000 */
[----:B------:R-:W-:Y:S02]  /*46b0*/  FMNMX.FTZ R6, R192, R6, !PT ;  /* 0x00000006c0067209 */ /* 0x000fe40007810000 */
[----:B------:R-:W-:Y:S02]  /*46c0*/  FSEL R174, R49, -INF , P0 ;  /* 0xff80000031ae7808 */ /* 0x000fe40000000000 */
[----:B------:R-:W-:Y:S02]  /*46d0*/  FSEL R194, R50, -INF , P1 ;  /* 0xff80000032c27808 */ /* 0x000fe40000800000 */
[----:B------:R-:W-:-:S02]  /*46e0*/  ISETP.GT.AND P0, PT, R0, 0x39, PT ;  /* 0x000000390000780c */ /* 0x000fc40003f04270 */
        /* <DEDUP_REMOVED lines=12> */
[----:B------:R-:W-:-:S02]  /*47b0*/  FMNMX.FTZ R7, R122, R7, !PT ;  /* 0x000000077a077209 */ /* 0x000fc40007810000 */
[----:B------:R-:W-:Y:S02]  /*47c0*/  FMNMX.FTZ R6, R204, R6, !PT ;  /* 0x00000006cc067209 */ /* 0x000fe40007810000 */
[C---:B------:R-:W-:Y:S02]  /*47d0*/  ISETP.GT.AND P1, PT, R5.reuse, 0x50, PT ;  /* 0x000000500500780c */ /* 0x040fe40003f24270 */
[----:B------:R-:W-:Y:S02]  /*47e0*/  ISETP.GT.AND P0, PT, R5, 0x49, PT ;  /* 0x000000490500780c */ /* 0x000fe40003f04270 */
        /* <DEDUP_REMOVED lines=9> */
[C---:B------:R-:W-:Y:S02]  /*4880*/  ISETP.GT.AND P6, PT, R5.reuse, 0x58, PT ;  /* 0x000000580500780c */ /* 0x040fe40003fc4270 */
[----:B------:R-:W-:Y:S02]  /*4890*/  ISETP.GT.AND P1, PT, R5, 0x59, PT ;  /* 0x000000590500780c */ /* 0x000fe40003f24270 */
[----:B------:R-:W-:Y:S02]  /*48a0*/  FMNMX.FTZ R7, R197, R7, !PT ;  /* 0x00000007c5077209 */ /* 0x000fe40007810000 */
[----:B------:R-:W-:Y:S02]  /*48b0*/  FMNMX.FTZ R5, R205, R6, !PT ;  /* 0x00000006cd057209 */ /* 0x000fe40007810000 */
[----:B------:R-:W-:Y:S02]  /*48c0*/  FSEL R206, R21, -INF , P0 ;  /* 0xff80000015ce7808 */ /* 0x000fe40000000000 */
[----:B------:R-:W-:-:S02]  /*48d0*/  FMNMX.FTZ R7, R194, R7, !PT ;  /* 0x00000007c2077209 */ /* 0x000fc40007810000 */
[----:B------:R-:W-:Y:S02]  /*48e0*/  FMNMX.FTZ R173, R215, R5, !PT ;  /* 0x00000005d7ad7209 */ /* 0x000fe40007810000 */
[----:B------:R-:W-:Y:S02]  /*48f0*/  ISETP.GT.AND P0, PT, R0, 0x41, PT ;  /* 0x000000410000780c */ /* 0x000fe40003f04270 */
[----:B------:R-:W-:Y:S02]  /*4900*/  FSEL R213, R40, -INF , P6 ;  /* 0xff80000028d57808 */ /* 0x000fe40003000000 */
[----:B------:R-:W-:Y:S02]  /*4910*/  FMNMX.FTZ R6, R196, R7, !PT ;  /* 0x00000007c4067209 */ /* 0x000fe40007810000 */
[----:B------:R-:W-:Y:S02]  /*4920*/  FMNMX.FTZ R173, R206, R173, !PT ;  /* 0x000000adcead7209 */ /* 0x000fe40007810000 */
[----:B------:R-:W-:-:S02]  /*4930*/  FSEL R201, R31, -INF , P0 ;  /* 0xff8000001fc97808 */ /* 0x000fc40000000000 */
[C---:B------:R-:W-:Y:S01]  /*4940*/  ISETP.GT.AND P0, PT, R0.reuse, 0x48, PT ;  /* 0x000000480000780c */ /* 0x040fe20003f04270 */
[----:B------:R-:W-:Y:S01]  /*4950*/  LDSM.16.MT88.4 R28, [R219+0x100] ;  /* 0x00010000db1c783b */ /* 0x000fe20000004200 */
        /* <DEDUP_REMOVED lines=9> */
[----:B------:R-:W1:Y:S01]  /*49f0*/  SHFL.BFLY PT, R6, R173, 0x2, 0x1f ;  /* 0x0c401f00ad067f89 */ /* 0x000e6200000e0000 */
[----:B------:R-:W-:Y:S02]  /*4a00*/  FMNMX.FTZ R5, R200, R5, !PT ;  /* 0x00000005c8057209 */ /* 0x000fe40007810000 */
[----:B------:R-:W-:Y:S01]  /*4a10*/  ISETP.GT.AND P0, PT, R0, 0x51, PT ;  /* 0x000000510000780c */ /* 0x000fe20003f04270 */
[----:B------:R-:W-:Y:S01]  /*4a20*/  LDSM.16.MT88.4 R44, [R220+0x900] ;  /* 0x00090000dc2c783b */ /* 0x000fe20000004200 */
[----:B------:R-:W-:-:S02]  /*4a30*/  FSEL R211, R22, -INF , P1 ;  /* 0xff80000016d37808 */ /* 0x000fc40000800000 */
[----:B------:R-:W-:Y:S02]  /*4a40*/  FMNMX.FTZ R5, R198, R5, !PT ;  /* 0x00000005c6057209 */ /* 0x000fe40007810000 */
[----:B------:R-:W-:Y:S02]  /*4a50*/  FSEL R190, R23, -INF , P0 ;  /* 0xff80000017be7808 */ /* 0x000fe40000000000 */
[C---:B------:R-:W-:Y:S01]  /*4a60*/  ISETP.GT.AND P1, PT, R0.reuse, 0x58, PT ;  /* 0x000000580000780c */ /* 0x040fe20003f24270 */
[----:B------:R-:W-:Y:S01]  /*4a70*/  LDSM.16.MT88.4 R20, [R218+0x100] ;  /* 0x00010000da14783b */ /* 0x000fe20000004200 */
[----:B------:R-:W-:Y:S02]  /*4a80*/  FMNMX.FTZ R5, R211, R5, !PT ;  /* 0x00000005d3057209 */ /* 0x000fe40007810000 */
[----:B------:R-:W-:Y:S02]  /*4a90*/  ISETP.GT.AND P0, PT, R0, 0x59, PT ;  /* 0x000000590000780c */ /* 0x000fe40003f04270 */
[----:B------:R-:W-:-:S02]  /*4aa0*/  FSEL R207, R42, -INF , P1 ;  /* 0xff8000002acf7808 */ /* 0x000fc40000800000 */
[----:B------:R-:W-:Y:S02]  /*4ab0*/  FMNMX.FTZ R0, R190, R5, !PT ;  /* 0x00000005be007209 */ /* 0x000fe40007810000 */
[----:B------:R-:W-:Y:S02]  /*4ac0*/  FSEL R185, R43, -INF , P0 ;  /* 0xff8000002bb97808 */ /* 0x000fe40000000000 */
        /* <DEDUP_REMOVED lines=20> */
[----:B------:R1:W2:Y:S01]  /*4c10*/  MUFU.EX2 R210, R0 ;  /* 0x0000000000d27308 */ /* 0x0002a20000000800 */
[----:B---3--:R-:W-:-:S07]  /*4c20*/  FFMA.FTZ R2, R33, c[0x0][0x2d0], -R12 ;  /* 0x0000b40021027a23 */ /* 0x008fce000001080c */
[----:B------:R3:W-:Y:S01]  /*4c30*/  MUFU.EX2 R184, R5 ;  /* 0x0000000500b87308 */ /* 0x0007e20000000800 */
[----:B-1----:R-:W-:-:S07]  /*4c40*/  FMUL.FTZ R0, R172, c[0x0][0x2d0] ;  /* 0x0000b400ac007a20 */ /* 0x002fce0000410000 */
[----:B------:R1:W-:Y:S01]  /*4c50*/  MUFU.EX2 R191, R2 ;  /* 0x0000000200bf7308 */ /* 0x0003e20000000800 */
[----:B--2---:R-:W-:Y:S02]  /*4c60*/  F2FP.PACK_AB R8, R210, R221 ;  /* 0x000000ddd208723e */ /* 0x004fe400000000ff */
[----:B------:R-:W-:Y:S01]  /*4c70*/  FSEL R0, R0, RZ, P0 ;  /* 0x000000ff00007208 */ /* 0x000fe20000000000 */
[----:B---3--:R-:W-:-:S04]  /*4c80*/  FFMA.FTZ R5, R11, c[0x0][0x2d0], -R12 ;  /* 0x0000b4000b057a23 */ /* 0x008fc8000001080c */
[--C-:B------:R-:W-:Y:S01]  /*4c90*/  FFMA.FTZ R3, R15, c[0x0][0x2d0], -R0.reuse ;  /* 0x0000b4000f037a23 */ /* 0x100fe20000010800 */
[----:B------:R2:W3:Y:S01]  /*4ca0*/  MUFU.EX2 R25, R5 ;  /* 0x0000000500197308 */ /* 0x0004e20000000800 */
[----:B------:R-:W-:Y:S02]  /*4cb0*/  FFMA.FTZ R4, R14, c[0x0][0x2d0], -R0 ;  /* 0x0000b4000e047a23 */ /* 0x000fe40000010800 */
[----:B-1----:R-:W-:-:S05]  /*4cc0*/  FFMA.FTZ R2, R34, c[0x0][0x2d0], -R12 ;  /* 0x0000b40022027a23 */ /* 0x002fca000001080c */
[----:B------:R1:W-:Y:S01]  /*4cd0*/  MUFU.EX2 R189, R3 ;  /* 0x0000000300bd7308 */ /* 0x0003e20000000800 */
[----:B--2---:R-:W-:-:S07]  /*4ce0*/  FFMA.FTZ R5, R13, c[0x0][0x2d0], -R0 ;  /* 0x0000b4000d057a23 */ /* 0x004fce0000010800 */
[----:B------:R-:W-:Y:S01]  /*4cf0*/  MUFU.EX2 R209, R4 ;  /* 0x0000000400d17308 */ /* 0x000fe20000000800 */
[----:B---3--:R-:W-:-:S05]  /*4d00*/  IMAD.MOV.U32 R14, RZ, RZ, R25 ;  /* 0x000000ffff0e7224 */ /* 0x008fca00078e0019 */
[----:B------:R-:W-:Y:S01]  /*4d10*/  F2FP.PACK_AB R10, R14, R184 ;  /* 0x000000b80e0a723e */ /* 0x000fe200000000ff */
[----:B-1----:R-:W-:Y:S01]  /*4d20*/  FFMA.FTZ R3, R24, c[0x0][0x2d0], -R0 ;  /* 0x0000b40018037a23 */ /* 0x002fe20000010800 */
[----:B------:R1:W2:Y:S01]  /*4d30*/  MUFU.EX2 R188, R5 ;  /* 0x0000000500bc7308 */ /* 0x0002a20000000800 */
[----:B------:R-:W3:Y:S07]  /*4d40*/  LDSM.16.MT88.4 R24, [R220+0x100] ;  /* 0x00010000dc18783b */ /* 0x000eee0000004200 */
[----:B------:R4:W-:Y:S01]  /*4d50*/  MUFU.EX2 R187, R2 ;  /* 0x0000000200bb7308 */ /* 0x0009e20000000800 */
[----:B-1----:R-:W1:Y:S07]  /*4d60*/  LDSM.16.MT88.4 R4, [R217+0x3100] ;  /* 0x00310000d904783b */ /* 0x002e6e0000004200 */
[----:B------:R-:W3:Y:S01]  /*4d70*/  MUFU.EX2 R214, R3 ;  /* 0x0000000300d67308 */ /* 0x000ee20000000800 */
[----:B--2---:R-:W-:Y:S01]  /*4d80*/  F2FP.PACK_AB R9, R209, R188 ;  /* 0x000000bcd109723e */ /* 0x004fe200000000ff */
[----:B----4-:R-:W-:-:S06]  /*4d90*/  FFMA.FTZ R2, R35, c[0x0][0x2d0], -R12 ;  /* 0x0000b40023027a23 */ /* 0x010fcc000001080c */
[----:B------:R2:W-:Y:S01]  /*4da0*/  MUFU.EX2 R216, R2 ;  /* 0x0000000200d87308 */ /* 0x0005e20000000800 */
[----:B---3--:R-:W-:-:S07]  /*4db0*/  F2FP.PACK_AB R11, R214, R189 ;  /* 0x000000bdd60b723e */ /* 0x008fce00000000ff */
[----:B------:R-:W-:Y:S01]  /*4dc0*/  HMMA.16816.F32 R76, R8, R20, RZ ;  /* 0x00000014084c723c */ /* 0x000fe200000018ff */
[----:B--2---:R-:W-:-:S04]  /*4dd0*/  FFMA.FTZ R2, R36, c[0x0][0x2d0], -R0 ;  /* 0x0000b40024027a23 */ /* 0x004fc80000010800 */
[----:B------:R2:W-:Y:S03]  /*4de0*/  MUFU.EX2 R222, R2 ;  /* 0x0000000200de7308 */ /* 0x0005e60000000800 */
[C---:B------:R-:W-:Y:S08]  /*4df0*/  HMMA.16816.F32 R72, R8.reuse, R22, RZ ;  /* 0x000000160848723c */ /* 0x040ff000000018ff */
[----:B------:R-:W-:Y:S01]  /*4e00*/  HMMA.16816.F32 R60, R8, R24, RZ ;  /* 0x00000018083c723c */ /* 0x000fe200000018ff */
[----:B--2---:R-:W-:-:S07]  /*4e10*/  FFMA.FTZ R2, R37, c[0x0][0x2d0], -R0 ;  /* 0x0000b40025027a23 */ /* 0x004fce0000010800 */
[C---:B------:R-:W-:Y:S01]  /*4e20*/  HMMA.16816.F32 R52, R8.reuse, R26, RZ ;  /* 0x0000001a0834723c */ /* 0x040fe200000018ff */
[----:B------:R2:W3:Y:S07]  /*4e30*/  MUFU.EX2 R252, R2 ;  /* 0x0000000200fc7308 */ /* 0x0004ee0000000800 */
[C---:B------:R-:W-:Y:S08]  /*4e40*/  HMMA.16816.F32 R32, R8.reuse, R28, RZ ;  /* 0x0000001c0820723c */ /* 0x040ff000000018ff */
[----:B-1----:R-:W-:Y:S01]  /*4e50*/  HMMA.16816.F32 R24, R8, R4, RZ ;  /* 0x000000040818723c */ /* 0x002fe200000018ff */
[----:B--2---:R-:W-:-:S02]  /*4e60*/  FFMA.FTZ R2, R38, c[0x0][0x2d0], -R0 ;  /* 0x0000b40026027a23 */ /* 0x004fc40000010800 */
[----:B------:R-:W1:Y:S02]  /*4e70*/  LDSM.16.MT88.4 R36, [R217+0x3900] ;  /* 0x00390000d924783b */ /* 0x000e640000004200 */
[----:B------:R2:W-:Y:S03]  /*4e80*/  MUFU.EX2 R186, R2 ;  /* 0x0000000200ba7308 */ /* 0x0005e60000000800 */
[----:B------:R-:W-:Y:S01]  /*4e90*/  HMMA.16816.F32 R20, R8, R6, RZ ;  /* 0x000000060814723c */ /* 0x000fe200000018ff */
[----:B------:R-:W-:Y:S02]  /*4ea0*/  F2FP.PACK_AB R4, R191, R208 ;  /* 0x000000d0bf04723e */ /* 0x000fe400000000ff */
[----:B---3--:R-:W-:-:S04]  /*4eb0*/  F2FP.PACK_AB R5, R252, R222 ;  /* 0x000000defc05723e */ /* 0x008fc800000000ff */
[----:B------:R-:W-:Y:S01]  /*4ec0*/  F2FP.PACK_AB R6, R216, R187 ;  /* 0x000000bbd806723e */ /* 0x000fe200000000ff */
[----:B------:R-:W-:Y:S01]  /*4ed0*/  HMMA.16816.F32 R28, R8, R30, RZ ;  /* 0x0000001e081c723c */ /* 0x000fe200000018ff */
[----:B--2---:R-:W-:-:S07]  /*4ee0*/  FFMA.FTZ R2, R64, c[0x0][0x2d0], -R0 ;  /* 0x0000b40040027a23 */ /* 0x004fce0000010800 */
[C---:B------:R-:W-:Y:S01]  /*4ef0*/  HMMA.16816.F32 R88, R8.reuse, R16, RZ ;  /* 0x000000100858723c */ /* 0x040fe200000018ff */
[----:B------:R-:W2:Y:S01]  /*4f00*/  LDSM.16.MT88.4 R64, [R220+0x3100] ;  /* 0x00310000dc40783b */ /* 0x000ea20000004200 */
[----:B------:R-:W3:Y:S06]  /*4f10*/  MUFU.EX2 R13, R2 ;  /* 0x00000002000d7308 */ /* 0x000eec0000000800 */
[C---:B------:R-:W-:Y:S08]  /*4f20*/  HMMA.16816.F32 R84, R8.reuse, R18, RZ ;  /* 0x000000120854723c */ /* 0x040ff000000018ff */
[----:B------:R-:W-:Y:S01]  /*4f30*/  HMMA.16816.F32 R16, R8, R68, RZ ;  /* 0x000000440810723c */ /* 0x000fe200000018ff */
[----:B---3--:R-:W-:Y:S01]  /*4f40*/  F2FP.PACK_AB R7, R13, R186 ;  /* 0x000000ba0d07723e */ /* 0x008fe200000000ff */
[----:B------:R-:W-:-:S06]  /*4f50*/  FFMA.FTZ R2, R119, c[0x0][0x2d0], -R12 ;  /* 0x0000b40077027a23 */ /* 0x000fcc000001080c */
        /* <DEDUP_REMOVED lines=8> */
[----:B------:R-:W-:Y:S01]  /*4fe0*/  HMMA.16816.F32 R124, R4, R42, R28 ;  /* 0x0000002a047c723c */ /* 0x000fe2000000181c */
[----:B------:R-:W3:Y:S07]  /*4ff0*/  LDSM.16.MT88.4 R28, [R220+0x3900] ;  /* 0x00390000dc1c783b */ /* 0x000eee0000004200 */
[C---:B------:R-:W-:Y:S08]  /*5000*/  HMMA.16816.F32 R24, R8.reuse, R70, RZ ;  /* 0x000000460818723c */ /* 0x040ff000000018ff */
[----:B--2---:R-:W-:Y:S08]  /*5010*/  HMMA.16816.F32 R20, R8, R64, RZ ;  /* 0x000000400814723c */ /* 0x004ff000000018ff */
[C---:B------:R-:W-:Y:S01]  /*5020*/  HMMA.16816.F32 R160, R4.reuse, R40, R32 ;  /* 0x0000002804a0723c */ /* 0x040fe20000001820 */
[----:B------:R-:W2:Y:S04]  /*5030*/  LDSM.16.MT88.4 R32, [R217+0x6100] ;  /* 0x00610000d920783b */ /* 0x000ea80000004200 */
[----:B------:R-:W4:Y:S03]  /*5040*/  LDSM.16.MT88.4 R40, [R218+0x6100] ;  /* 0x00610000da28783b */ /* 0x000f260000004200 */
[C---:B------:R-:W-:Y:S08]  /*5050*/  HMMA.16816.F32 R180, R4.reuse, R48, R76 ;  /* 0x0000003004b4723c */ /* 0x040ff0000000184c */
[C---:B------:R-:W-:Y:S01]  /*5060*/  HMMA.16816.F32 R140, R4.reuse, R50, R72 ;  /* 0x00000032048c723c */ /* 0x040fe20000001848 */
[----:B------:R-:W2:Y:S07]  /*5070*/  LDSM.16.MT88.4 R48, [R219+0x6100] ;  /* 0x00610000db30783b */ /* 0x000eae0000004200 */
[----:B------:R-:W-:Y:S08]  /*5080*/  HMMA.16816.F32 R164, R4, R80, R16 ;  /* 0x0000005004a4723c */ /* 0x000ff00000001810 */
[----:B------:R-:W-:Y:S01]  /*5090*/  HMMA.16816.F32 R16, R8, R66, RZ ;  /* 0x000000420810723c */ /* 0x000fe200000018ff */
[----:B------:R-:W2:Y:S07]  /*50a0*/  LDSM.16.MT88.4 R64, [R220+0x9100] ;  /* 0x00910000dc40783b */ /* 0x000eae0000004200 */
[----:B------:R-:W-:Y:S08]  /*50b0*/  HMMA.16816.F32 R136, R4, R82, R24 ;  /* 0x000000520488723c */ /* 0x000ff00000001818 */
[----:B-1----:R-:W-:Y:S08]  /*50c0*/  HMMA.16816.F32 R76, R8, R38, RZ ;  /* 0x00000026084c723c */ /* 0x002ff000000018ff */
[----:B---3--:R-:W-:Y:S08]  /*50d0*/  HMMA.16816.F32 R148, R4, R28, R20 ;  /* 0x0000001c0494723c */ /* 0x008ff00000001814 */
[C---:B------:R-:W-:Y:S08]  /*50e0*/  HMMA.16816.F32 R24, R8.reuse, R44, RZ ;  /* 0x0000002c0818723c */ /* 0x040ff000000018ff */
[----:B------:R-:W-:Y:S08]  /*50f0*/  HMMA.16816.F32 R20, R8, R46, RZ ;  /* 0x0000002e0814723c */ /* 0x000ff000000018ff */
[----:B------:R-:W-:Y:S01]  /*5100*/  HMMA.16816.F32 R176, R4, R56, R88 ;  /* 0x0000003804b0723c */ /* 0x000fe20000001858 */
[----:B------:R-:W1:Y:S07]  /*5110*/  LDSM.16.MT88.4 R88, [R219+0x6900] ;  /* 0x00690000db58783b */ /* 0x000e6e0000004200 */
[----:B------:R-:W-:Y:S08]  /*5120*/  HMMA.16816.F32 R80, R8, R36, RZ ;  /* 0x000000240850723c */ /* 0x000ff000000018ff */
[----:B------:R-:W-:Y:S08]  /*5130*/  HMMA.16816.F32 R152, R4, R30, R16 ;  /* 0x0000001e0498723c */ /* 0x000ff00000001810 */
[C---:B--2---:R-:W-:Y:S08]  /*5140*/  HMMA.16816.F32 R72, R8.reuse, R32, RZ ;  /* 0x000000200848723c */ /* 0x044ff000000018ff */
[C---:B------:R-:W-:Y:S08]  /*5150*/  HMMA.16816.F32 R36, R8.reuse, R34, RZ ;  /* 0x000000220824723c */ /* 0x040ff000000018ff */
        /* <DEDUP_REMOVED lines=8> */
[----:B------:R-:W-:Y:S08]  /*51e0*/  HMMA.16816.F32 R64, R8, R110, RZ ;  /* 0x0000006e0840723c */ /* 0x000ff000000018ff */
[C---:B------:R-:W-:Y:S08]  /*51f0*/  HMMA.16816.F32 R108, R4.reuse, R106, R76 ;  /* 0x0000006a046c723c */ /* 0x040ff0000000184c */
[C---:B------:R-:W-:Y:S01]  /*5200*/  HMMA.16816.F32 R76, R4.reuse, R92, R24 ;  /* 0x0000005c044c723c */ /* 0x040fe20000001818 */
[----:B------:R-:W-:Y:S07]  /*5210*/  LDSM.16.MT88.4 R24, [R219+0x9900] ;  /* 0x00990000db18783b */ /* 0x000fee0000004200 */
[----:B------:R-:W-:Y:S01]  /*5220*/  HMMA.16816.F32 R92, R4, R94, R20 ;  /* 0x0000005e045c723c */ /* 0x000fe20000001814 */
[----:B------:R-:W2:Y:S07]  /*5230*/  LDSM.16.MT88.4 R20, [R217+0x9900] ;  /* 0x00990000d914783b */ /* 0x000eae0000004200 */
[C---:B------:R-:W-:Y:S08]  /*5240*/  HMMA.16816.F32 R68, R8.reuse, R60, RZ ;  /* 0x0000003c0844723c */ /* 0x040ff000000018ff */
[C---:B------:R-:W-:Y:S08]  /*5250*/  HMMA.16816.F32 R56, R8.reuse, R52, RZ ;  /* 0x000000340838723c */ /* 0x040ff000000018ff */
[C---:B------:R-:W-:Y:S08]  /*5260*/  HMMA.16816.F32 R60, R8.reuse, R62, RZ ;  /* 0x0000003e083c723c */ /* 0x040ff000000018ff */
[----:B------:R-:W-:Y:S01]  /*5270*/  HMMA.16816.F32 R52, R8, R54, RZ ;  /* 0x000000360834723c */ /* 0x000fe200000018ff */
[----:B------:R-:W3:Y:S07]  /*5280*/  LDSM.16.MT88.4 R8, [R220+0x9900] ;  /* 0x00990000dc08783b */ /* 0x000eee0000004200 */
[C---:B------:R-:W-:Y:S08]  /*5290*/  HMMA.16816.F32 R112, R4.reuse, R104, R80 ;  /* 0x000000680470723c */ /* 0x040ff00000001850 */
[C---:B------:R-:W-:Y:S08]  /*52a0*/  HMMA.16816.F32 R104, R4.reuse, R100, R72 ;  /* 0x000000640468723c */ /* 0x040ff00000001848 */
[C---:B-1----:R-:W-:Y:S01]  /*52b0*/  HMMA.16816.F32 R72, R4.reuse, R88, R16 ;  /* 0x000000580448723c */ /* 0x042fe20000001810 */
[----:B------:R-:W1:Y:S07]  /*52c0*/  LDSM.16.MT88.4 R16, [R218+0x9900] ;  /* 0x00990000da10783b */ /* 0x000e6e0000004200 */
[C---:B--2---:R-:W-:Y:S07]  /*52d0*/  HMMA.16816.F32 R60, R4.reuse, R22, R60 ;  /* 0x00000016043c723c */ /* 0x044fee000000183c */
[----:B------:R-:W-:Y:S01]  /*52e0*/  IMAD.MOV.U32 R22, RZ, RZ, R216 ;  /* 0x000000ffff167224 */ /* 0x000fe200078e00d8 */
[----:B------:R-:W-:Y:S01]  /*52f0*/  HMMA.16816.F32 R88, R4, R90, R40 ;  /* 0x0000005a0458723c */ /* 0x000fe20000001828 */
[----:B------:R2:W-:Y:S01]  /*5300*/  MUFU.EX2 R216, R2 ;  /* 0x0000000200d87308 */ /* 0x0005e20000000800 */
[----:B------:R-:W-:-:S06]  /*5310*/  IMAD.MOV.U32 R23, RZ, RZ, R222 ;  /* 0x000000ffff177224 */ /* 0x000fcc00078e00de */
[C---:B---3--:R-:W-:Y:S07]  /*5320*/  HMMA.16816.F32 R40, R4.reuse, R10, R44 ;  /* 0x0000000a0428723c */ /* 0x048fee000000182c */
[----:B------:R-:W-:Y:S01]  /*5330*/  IMAD.MOV.U32 R46, RZ, RZ, R189 ;  /* 0x000000ffff2e7224 */ /* 0x000fe200078e00bd */
[C---:B------:R-:W-:Y:S01]  /*5340*/  HMMA.16816.F32 R68, R4.reuse, R20, R68 ;  /* 0x000000140444723c */ /* 0x040fe20000001844 */
[--C-:B--2---:R-:W-:Y:S01]  /*5350*/  FFMA.FTZ R2, R118, c[0x0][0x2d0], -R12.reuse ;  /* 0x0000b40076027a23 */ /* 0x104fe2000001080c */
[----:B------:R-:W-:Y:S01]  /*5360*/  MOV R47, R209 ;  /* 0x000000d1002f7202 */ /* 0x000fe20000000f00 */
[----:B------:R-:W-:Y:S01]  /*5370*/  IMAD.MOV.U32 R45, RZ, RZ, R187 ;  /* 0x000000ffff2d7224 */ /* 0x000fe200078e00bb */
[----:B------:R-:W-:Y:S01]  /*5380*/  MOV R44, R186 ;  /* 0x000000ba002c7202 */ /* 0x000fe20000000f00 */
[----:B------:R2:W3:Y:S02]  /*5390*/  MUFU.EX2 R189, R2 ;  /* 0x0000000200bd7308 */ /* 0x0004e40000000800 */
[----:B------:R-:W-:Y:S01]  /*53a0*/  MOV R20, R252 ;  /* 0x000000fc00147202 */ /* 0x000fe20000000f00 */
[C---:B------:R-:W-:Y:S01]  /*53b0*/  HMMA.16816.F32 R48, R4.reuse, R8, R48 ;  /* 0x000000080430723c */ /* 0x040fe20000001830 */
[----:B------:R-:W4:Y:S07]  /*53c0*/  LDSM.16.MT88.4 R8, [R217+0x1100] ;  /* 0x00110000d908783b */ /* 0x000f2e0000004200 */
[----:B-1----:R-:W-:Y:S01]  /*53d0*/  HMMA.16816.F32 R56, R4, R16, R56 ;  /* 0x000000100438723c */ /* 0x002fe20000001838 */
[----:B--2---:R-:W-:-:S07]  /*53e0*/  FFMA.FTZ R2, R116, c[0x0][0x2d0], -R12 ;  /* 0x0000b40074027a23 */ /* 0x004fce000001080c */
[C---:B------:R-:W-:Y:S01]  /*53f0*/  HMMA.16816.F32 R52, R4.reuse, R18, R52 ;  /* 0x000000120434723c */ /* 0x040fe20000001834 */
[----:B------:R1:W-:Y:S01]  /*5400*/  MUFU.EX2 R21, R2 ;  /* 0x0000000200157308 */ /* 0x0003e20000000800 */
[----:B------:R-:W2:Y:S06]  /*5410*/  LDSM.16.MT88.4 R16, [R218+0x1100] ;  /* 0x00110000da10783b */ /* 0x000eac0000004200 */
[C---:B------:R-:W-:Y:S08]  /*5420*/  HMMA.16816.F32 R100, R4.reuse, R102, R36 ;  /* 0x000000660464723c */ /* 0x040ff00000001824 */
[----:B------:R-:W-:Y:S01]  /*5430*/  HMMA.16816.F32 R80, R4, R96, R32 ;  /* 0x000000600450723c */ /* 0x000fe20000001820 */
[----:B-1----:R-:W-:-:S04]  /*5440*/  FFMA.FTZ R2, R117, c[0x0][0x2d0], -R12 ;  /* 0x0000b40075027a23 */ /* 0x002fc8000001080c */
[----:B------:R1:W1:Y:S03]  /*5450*/  MUFU.EX2 R209, R2 ;  /* 0x0000000200d17308 */ /* 0x0002660000000800 */
[C---:B------:R-:W-:Y:S08]  /*5460*/  HMMA.16816.F32 R96, R4.reuse, R98, R28 ;  /* 0x000000620460723c */ /* 0x040ff0000000181c */
[----:B------:R-:W-:Y:S01]  /*5470*/  HMMA.16816.F32 R36, R4, R24, R84 ;  /* 0x000000180424723c */ /* 0x000fe20000001854 */
[----:B-1----:R-:W-:-:S06]  /*5480*/  FFMA.FTZ R2, R120, c[0x0][0x2d0], -R0 ;  /* 0x0000b40078027a23 */ /* 0x002fcc0000010800 */
[----:B------:R-:W-:Y:S01]  /*5490*/  IMAD.MOV.U32 R87, RZ, RZ, R185 ;  /* 0x000000ffff577224 */ /* 0x000fe200078e00b9 */
[----:B------:R-:W-:Y:S01]  /*54a0*/  HMMA.16816.F32 R32, R4, R26, R64 ;  /* 0x0000001a0420723c */ /* 0x000fe20000001840 */
[----:B------:R1:W-:Y:S01]  /*54b0*/  MUFU.EX2 R222, R2 ;  /* 0x0000000200de7308 */ /* 0x0003e20000000800 */
[----:B------:R-:W-:-:S05]  /*54c0*/  IMAD.MOV.U32 R86, RZ, RZ, R184 ;  /* 0x000000ffff567224 */ /* 0x000fca00078e00b8 */
[----:B---3--:R-:W-:Y:S02]  /*54d0*/  F2FP.PACK_AB R4, R189, R216 ;  /* 0x000000d8bd04723e */ /* 0x008fe400000000ff */
[----:B------:R-:W-:Y:S01]  /*54e0*/  F2FP.PACK_AB R6, R209, R21 ;  /* 0x00000015d106723e */ /* 0x000fe200000000ff */
[----:B-1----:R-:W-:-:S04]  /*54f0*/  FFMA.FTZ R2, R123, c[0x0][0x2d0], -R0 ;  /* 0x0000b4007b027a23 */ /* 0x002fc80000010800 */
[----:B------:R1:W3:Y:S02]  /*5500*/  MUFU.EX2 R252, R2 ;  /* 0x0000000200fc7308 */ /* 0x0002e40000000800 */
[----:B-1----:R-:W-:Y:S01]  /*5510*/  FFMA.FTZ R2, R122, c[0x0][0x2d0], -R0 ;  /* 0x0000b4007a027a23 */ /* 0x002fe20000010800 */
[----:B---3--:R-:W-:-:S05]  /*5520*/  F2FP.PACK_AB R5, R252, R222 ;  /* 0x000000defc05723e */ /* 0x008fca00000000ff */
[----:B------:R1:W-:Y:S02]  /*5530*/  MUFU.EX2 R3, R2 ;  /* 0x0000000200037308 */ /* 0x0003e40000000800 */
[----:B-1----:R-:W-:-:S06]  /*5540*/  FFMA.FTZ R2, R121, c[0x0][0x2d0], -R0 ;  /* 0x0000b40079027a23 */ /* 0x002fcc0000010800 */
[----:B------:R-:W1:Y:S02]  /*5550*/  MUFU.EX2 R15, R2 ;  /* 0x00000002000f7308 */ /* 0x000e640000000800 */
[----:B-1----:R-:W-:Y:S01]  /*5560*/  F2FP.PACK_AB R7, R15, R3 ;  /* 0x000000030f07723e */ /* 0x002fe200000000ff */
[----:B------:R-:W-:Y:S01]  /*5570*/  FFMA.FTZ R2, R193, c[0x0][0x2d0], -R12 ;  /* 0x0000b400c1027a23 */ /* 0x000fe2000001080c */
[----:B------:R-:W-:-:S04]  /*5580*/  MOV R193, R222 ;  /* 0x000000de00c17202 */ /* 0x000fc80000000f00 */
[----:B------:R1:W-:Y:S01]  /*5590*/  MUFU.EX2 R222, R2 ;  /* 0x0000000200de7308 */ /* 0x0003e20000000800 */
[C---:B----4-:R-:W-:Y:S08]  /*55a0*/  HMMA.16816.F32 R176, R4.reuse, R8, R176 ;  /* 0x0000000804b0723c */ /* 0x050ff000000018b0 */
[----:B------:R-:W-:Y:S01]  /*55b0*/  HMMA.16816.F32 R24, R4, R10, R132 ;  /* 0x0000000a0418723c */ /* 0x000fe20000001884 */
[----:B------:R-:W3:Y:S01]  /*55c0*/  LDSM.16.MT88.4 R8, [R220+0x1100] ;  /* 0x00110000dc08783b */ /* 0x000ee20000004200 */
[----:B-1----:R-:W-:-:S06]  /*55d0*/  FFMA.FTZ R2, R192, c[0x0][0x2d0], -R12 ;  /* 0x0000b400c0027a23 */ /* 0x002fcc000001080c */
[C---:B--2---:R-:W-:Y:S01]  /*55e0*/  HMMA.16816.F32 R132, R4.reuse, R16, R180 ;  /* 0x000000100484723c */ /* 0x044fe200000018b4 */
[----:B------:R1:W-:Y:S07]  /*55f0*/  MUFU.EX2 R192, R2 ;  /* 0x0000000200c07308 */ /* 0x0003ee0000000800 */
[----:B------:R-:W-:Y:S01]  /*5600*/  HMMA.16816.F32 R28, R4, R18, R140 ;  /* 0x00000012041c723c */ /* 0x000fe2000000188c */
[----:B------:R-:W2:Y:S01]  /*5610*/  LDSM.16.MT88.4 R16, [R219+0x1100] ;  /* 0x00110000db10783b */ /* 0x000ea20000004200 */
[----:B-1----:R-:W-:-:S02]  /*5620*/  FFMA.FTZ R2, R175, c[0x0][0x2d0], -R12 ;  /* 0x0000b400af027a23 */ /* 0x002fc4000001080c */
[----:B------:R-:W-:Y:S02]  /*5630*/  IMAD.MOV.U32 R175, RZ, RZ, R13 ;  /* 0x000000ffffaf7224 */ /* 0x000fe400078e000d */
[----:B------:R1:W-:Y:S02]  /*5640*/  MUFU.EX2 R13, R2 ;  /* 0x00000002000d7308 */ /* 0x0003e40000000800 */
[----:B---3--:R-:W-:Y:S01]  /*5650*/  HMMA.16816.F32 R140, R4, R8, R168 ;  /* 0x00000008048c723c */ /* 0x008fe200000018a8 */
[----:B-1----:R-:W-:-:S07]  /*5660*/  FFMA.FTZ R2, R174, c[0x0][0x2d0], -R12 ;  /* 0x0000b400ae027a23 */ /* 0x002fce000001080c */
        /* <DEDUP_REMOVED lines=16> */
[----:B------:R-:W2:Y:S06]  /*5770*/  LDSM.16.MT88.4 R16, [R218+0x7100] ;  /* 0x00710000da10783b */ /* 0x000eac0000004200 */
[----:B------:R-:W-:Y:S01]  /*5780*/  MOV R111, R86 ;  /* 0x00000056006f7202 */ /* 0x000fe20000000f00 */
[----:B------:R-:W-:Y:S01]  /*5790*/  IMAD.MOV.U32 R110, RZ, RZ, R87 ;  /* 0x000000ffff6e7224 */ /* 0x000fe200078e0057 */
[----:B------:R-:W-:Y:S01]  /*57a0*/  MOV R108, R45 ;  /* 0x0000002d006c7202 */ /* 0x000fe20000000f00 */
        /* <DEDUP_REMOVED lines=9> */
[C---:B--2---:R-:W-:Y:S01]  /*5840*/  HMMA.16816.F32 R160, R4.reuse, R16, R80 ;  /* 0x0000001004a0723c */ /* 0x044fe20000001850 */
[----:B------:R-:W2:Y:S01]  /*5850*/  LDSM.16.MT88.4 R20, [R219+0x7100] ;  /* 0x00710000db14783b */ /* 0x000ea20000004200 */
[----:B------:R-:W-:Y:S01]  /*5860*/  IMAD.MOV.U32 R102, RZ, RZ, R3 ;  /* 0x000000ffff667224 */ /* 0x000fe200078e0003 */
[----:B------:R-:W-:Y:S01]  /*5870*/  MOV R3, R190 ;  /* 0x000000be00037202 */ /* 0x000fe20000000f00 */
[----:B------:R-:W-:Y:S02]  /*5880*/  IMAD.MOV.U32 R101, RZ, RZ, R191 ;  /* 0x000000ffff657224 */ /* 0x000fe400078e00bf */
[----:B------:R-:W-:Y:S02]  /*5890*/  IMAD.MOV.U32 R100, RZ, RZ, R189 ;  /* 0x000000ffff647224 */ /* 0x000fe400078e00bd */
[----:B------:R-:W-:Y:S01]  /*58a0*/  HMMA.16816.F32 R156, R4, R18, R96 ;  /* 0x00000012049c723c */ /* 0x000fe20000001860 */
[----:B------:R-:W3:Y:S01]  /*58b0*/  LDSM.16.MT88.4 R16, [R217+0xa100] ;  /* 0x00a10000d910783b */ /* 0x000ee20000004200 */
[----:B------:R-:W-:-:S02]  /*58c0*/  IMAD.MOV.U32 R107, RZ, RZ, R46 ;  /* 0x000000ffff6b7224 */ /* 0x000fc400078e002e */
[----:B------:R-:W-:-:S04]  /*58d0*/  IMAD.MOV.U32 R174, RZ, RZ, R47 ;  /* 0x000000ffffae7224 */ /* 0x000fc800078e002f */
[C---:B-1----:R-:W-:Y:S08]  /*58e0*/  HMMA.16816.F32 R144, R4.reuse, R8, R76 ;  /* 0x000000080490723c */ /* 0x042ff0000000184c */
[C---:B------:R-:W-:Y:S01]  /*58f0*/  HMMA.16816.F32 R96, R4.reuse, R10, R92 ;  /* 0x0000000a0460723c */ /* 0x040fe2000000185c */
[----:B------:R-:W1:Y:S07]  /*5900*/  LDSM.16.MT88.4 R8, [R218+0xa100] ;  /* 0x00a10000da08783b */ /* 0x000e6e0000004200 */
[C---:B--2---:R-:W-:Y:S01]  /*5910*/  HMMA.16816.F32 R92, R4.reuse, R20, R72 ;  /* 0x00000014045c723c */ /* 0x044fe20000001848 */
[----:B------:R2:W4:Y:S06]  /*5920*/  MUFU.EX2 R20, R2 ;  /* 0x0000000200147308 */ /* 0x00052c0000000800 */
[----:B------:R-:W-:Y:S01]  /*5930*/  IMAD.MOV.U32 R75, RZ, RZ, R188 ;  /* 0x000000ffff4b7224 */ /* 0x000fe200078e00bc */
[----:B---3--:R-:W-:Y:S01]  /*5940*/  HMMA.16816.F32 R84, R4, R18, R60 ;  /* 0x000000120454723c */ /* 0x008fe2000000183c */
[----:B------:R-:W-:-:S02]  /*5950*/  IMAD.MOV.U32 R73, RZ, RZ, R252 ;  /* 0x000000ffff497224 */ /* 0x000fc400078e00fc */
[----:B------:R-:W-:-:S05]  /*5960*/  IMAD.MOV.U32 R74, RZ, RZ, R215 ;  /* 0x000000ffff4a7224 */ /* 0x000fca00078e00d7 */
[----:B------:R-:W-:Y:S01]  /*5970*/  HMMA.16816.F32 R188, R4, R16, R68 ;  /* 0x0000001004bc723c */ /* 0x000fe20000001844 */
[----:B------:R-:W3:Y:S01]  /*5980*/  LDSM.16.MT88.4 R16, [R220+0xa100] ;  /* 0x00a10000dc10783b */ /* 0x000ee20000004200 */
[----:B--2---:R-:W-:Y:S01]  /*5990*/  FFMA.FTZ R2, R195, c[0x0][0x2d0], -R0 ;  /* 0x0000b400c3027a23 */ /* 0x004fe20000010800 */
[----:B------:R-:W-:Y:S02]  /*59a0*/  MOV R195, R75 ;  /* 0x0000004b00c37202 */ /* 0x000fe40000000f00 */
[----:B------:R-:W-:-:S03]  /*59b0*/  MOV R75, R214 ;  /* 0x000000d6004b7202 */ /* 0x000fc60000000f00 */
[C---:B------:R-:W-:Y:S08]  /*59c0*/  HMMA.16816.F32 R88, R4.reuse, R22, R88 ;  /* 0x000000160458723c */ /* 0x040ff00000001858 */
[C---:B-1----:R-:W-:Y:S01]  /*59d0*/  HMMA.16816.F32 R80, R4.reuse, R8, R56 ;  /* 0x000000080450723c */ /* 0x042fe20000001838 */
        /* <DEDUP_REMOVED lines=12> */
[----:B------:R1:W-:Y:S02]  /*5aa0*/  MUFU.EX2 R252, R2 ;  /* 0x0000000200fc7308 */ /* 0x0003e40000000800 */
[C---:B--2---:R-:W-:Y:S08]  /*5ab0*/  HMMA.16816.F32 R36, R4.reuse, R8, R36 ;  /* 0x000000080424723c */ /* 0x044ff00000001824 */
[----:B------:R-:W-:Y:S01]  /*5ac0*/  HMMA.16816.F32 R32, R4, R10, R32 ;  /* 0x0000000a0420723c */ /* 0x000fe20000001820 */
[----:B-1----:R-:W-:Y:S01]  /*5ad0*/  FFMA.FTZ R2, R196, c[0x0][0x2d0], -R0 ;  /* 0x0000b400c4027a23 */ /* 0x002fe20000010800 */
[----:B------:R-:W-:Y:S01]  /*5ae0*/  LDSM.16.MT88.4 R8, [R220+0x4900] ;  /* 0x00490000dc08783b */ /* 0x000fe20000004200 */
[----:B------:R-:W-:Y:S01]  /*5af0*/  MOV R196, R175 ;  /* 0x000000af00c47202 */ /* 0x000fe20000000f00 */
[----:B------:R-:W-:Y:S01]  /*5b00*/  IMAD.MOV.U32 R175, RZ, RZ, R193 ;  /* 0x000000ffffaf7224 */ /* 0x000fe200078e00c1 */
[----:B------:R-:W1:Y:S01]  /*5b10*/  MUFU.EX2 R215, R2 ;  /* 0x0000000200d77308 */ /* 0x000e620000000800 */
[----:B------:R-:W-:Y:S01]  /*5b20*/  IMAD.MOV.U32 R193, RZ, RZ, R104 ;  /* 0x000000ffffc17224 */ /* 0x000fe200078e0068 */
[----:B------:R-:W-:-:S02]  /*5b30*/  F2FP.PACK_AB R4, R192, R222 ;  /* 0x000000dec004723e */ /* 0x000fc400000000ff */
        /* <DEDUP_REMOVED lines=18> */
[----:B------:R-:W-:-:S06]  /*5c60*/  MOV R28, R74 ;  /* 0x0000004a001c7202 */ /* 0x000fcc0000000f00 */
[----:B------:R-:W-:Y:S01]  /*5c70*/  IMAD.MOV.U32 R126, RZ, RZ, R192 ;  /* 0x000000ffff7e7224 */ /* 0x000fe200078e00c0 */
[----:B------:R-:W-:Y:S01]  /*5c80*/  HMMA.16816.F32 R56, R4, R22, R128 ;  /* 0x000000160438723c */ /* 0x000fe20000001880 */
[----:B------:R-:W1:Y:S01]  /*5c90*/  LDSM.16.MT88.4 R20, [R217+0x7900] ;  /* 0x00790000d914783b */ /* 0x000e620000004200 */
[----:B------:R-:W-:Y:S02]  /*5ca0*/  MOV R192, R103 ;  /* 0x0000006700c07202 */ /* 0x000fe40000000f00 */
[----:B------:R-:W-:-:S03]  /*5cb0*/  MOV R127, R106 ;  /* 0x0000006a007f7202 */ /* 0x000fc60000000f00 */
[----:B------:R-:W-:Y:S01]  /*5cc0*/  IMAD.MOV.U32 R129, RZ, RZ, R195 ;  /* 0x000000ffff817224 */ /* 0x000fe200078e00c3 */
[----:B------:R-:W-:Y:S01]  /*5cd0*/  MOV R130, R197 ;  /* 0x000000c500827202 */ /* 0x000fe20000000f00 */
[----:B------:R-:W-:Y:S01]  /*5ce0*/  IMAD.MOV.U32 R128, RZ, RZ, R174 ;  /* 0x000000ffff807224 */ /* 0x000fe200078e00ae */
[----:B------:R-:W-:Y:S01]  /*5cf0*/  MOV R174, R100 ;  /* 0x0000006400ae7202 */ /* 0x000fe20000000f00 */
[----:B------:R-:W-:Y:S01]  /*5d00*/  IMAD.MOV.U32 R195, RZ, RZ, R102 ;  /* 0x000000ffffc37224 */ /* 0x000fe200078e0066 */
[----:B---3--:R-:W-:Y:S01]  /*5d10*/  HMMA.16816.F32 R164, R4, R16, R164 ;  /* 0x0000001004a4723c */ /* 0x008fe200000018a4 */
[----:B------:R-:W-:Y:S02]  /*5d20*/  IMAD.MOV.U32 R197, RZ, RZ, R105 ;  /* 0x000000ffffc57224 */ /* 0x000fe400078e0069 */
[----:B------:R-:W-:-:S05]  /*5d30*/  IMAD.MOV.U32 R131, RZ, RZ, R127 ;  /* 0x000000ffff837224 */ /* 0x000fca00078e007f */
[C---:B------:R-:W-:Y:S01]  /*5d40*/  HMMA.16816.F32 R100, R4.reuse, R18, R136 ;  /* 0x000000120464723c */ /* 0x040fe20000001888 */
[----:B------:R-:W2:Y:S06]  /*5d50*/  LDSM.16.MT88.4 R16, [R218+0x7900] ;  /* 0x00790000da10783b */ /* 0x000eac0000004200 */
[----:B------:R-:W-:Y:S01]  /*5d60*/  IMAD.MOV.U32 R139, RZ, RZ, R108 ;  /* 0x000000ffff8b7224 */ /* 0x000fe200078e006c */
[----:B------:R-:W-:Y:S01]  /*5d70*/  MOV R138, R109 ;  /* 0x0000006d008a7202 */ /* 0x000fe20000000f00 */
[----:B------:R-:W-:Y:S01]  /*5d80*/  IMAD.MOV.U32 R137, RZ, RZ, R110 ;  /* 0x000000ffff897224 */ /* 0x000fe200078e006e */
[----:B------:R-:W-:Y:S01]  /*5d90*/  HMMA.16816.F32 R104, R4, R8, R148 ;  /* 0x000000080468723c */ /* 0x000fe20000001894 */
[----:B------:R-:W-:-:S07]  /*5da0*/  IMAD.MOV.U32 R136, RZ, RZ, R111 ;  /* 0x000000ffff887224 */ /* 0x000fce00078e006f */
[C---:B------:R-:W-:Y:S01]  /*5db0*/  HMMA.16816.F32 R108, R4.reuse, R10, R152 ;  /* 0x0000000a046c723c */ /* 0x040fe20000001898 */
[----:B------:R-:W3:Y:S06]  /*5dc0*/  LDSM.16.MT88.4 R8, [R220+0x7900] ;  /* 0x00790000dc08783b */ /* 0x000eec0000004200 */
[----:B------:R-:W-:Y:S01]  /*5dd0*/  MOV R152, R30 ;  /* 0x0000001e00987202 */ /* 0x000fe20000000f00 */
[----:B------:R-:W-:Y:S01]  /*5de0*/  HMMA.16816.F32 R60, R4, R26, R120 ;  /* 0x0000001a043c723c */ /* 0x000fe20000001878 */
[----:B------:R-:W-:Y:S01]  /*5df0*/  IMAD.MOV.U32 R153, RZ, RZ, R31 ;  /* 0x000000ffff997224 */ /* 0x000fe200078e001f */
[----:B------:R-:W-:Y:S01]  /*5e00*/  MOV R155, R29 ;  /* 0x0000001d009b7202 */ /* 0x000fe20000000f00 */
[----:B------:R-:W-:-:S02]  /*5e10*/  IMAD.MOV.U32 R154, RZ, RZ, R28 ;  /* 0x000000ffff9a7224 */ /* 0x000fc400078e001c */
[----:B------:R-:W-:Y:S03]  /*5e20*/  LDSM.16.MT88.4 R28, [R219+0x7900] ;  /* 0x00790000db1c783b */ /* 0x000fe60000004200 */
[C---:B-1----:R-:W-:Y:S07]  /*5e30*/  HMMA.16816.F32 R120, R4.reuse, R20, R180 ;  /* 0x000000140478723c */ /* 0x042fee00000018b4 */
[----:B------:R-:W-:Y:S01]  /*5e40*/  IMAD.MOV.U32 R180, RZ, RZ, R126 ;  /* 0x000000ffffb47224 */ /* 0x000fe200078e007e */
[----:B------:R-:W-:Y:S01]  /*5e50*/  HMMA.16816.F32 R72, R4, R24, R116 ;  /* 0x000000180448723c */ /* 0x000fe20000001874 */
[----:B------:R-:W1:Y:S01]  /*5e60*/  LDSM.16.MT88.4 R24, [R219+0x4900] ;  /* 0x00490000db18783b */ /* 0x000e620000004200 */
[----:B------:R-:W-:Y:S01]  /*5e70*/  IMAD.MOV.U32 R182, RZ, RZ, R2 ;  /* 0x000000ffffb67224 */ /* 0x000fe200078e0002 */
[----:B------:R-:W-:Y:S01]  /*5e80*/  MOV R181, R129 ;  /* 0x0000008100b57202 */ /* 0x000fe20000000f00 */
[----:B------:R-:W-:-:S02]  /*5e90*/  FFMA.FTZ R2, R204, c[0x0][0x2d0], -R12 ;  /* 0x0000b400cc027a23 */ /* 0x000fc4000001080c */
[----:B------:R-:W-:Y:S02]  /*5ea0*/  IMAD.MOV.U32 R183, RZ, RZ, R196 ;  /* 0x000000ffffb77224 */ /* 0x000fe400078e00c4 */
[----:B------:R-:W-:Y:S01]  /*5eb0*/  HMMA.16816.F32 R124, R4, R22, R168 ;  /* 0x00000016047c723c */ /* 0x000fe200000018a8 */
[----:B------:R-:W4:Y:S01]  /*5ec0*/  LDSM.16.MT88.4 R20, [R217+0xa900] ;  /* 0x00a90000d914783b */ /* 0x000f220000004200 */
[----:B------:R-:W-:-:S05]  /*5ed0*/  IMAD.MOV.U32 R196, RZ, RZ, R212 ;  /* 0x000000ffffc47224 */ /* 0x000fca00078e00d4 */
[----:B------:R-:W-:Y:S01]  /*5ee0*/  MOV R171, R195 ;  /* 0x000000c300ab7202 */ /* 0x000fe20000000f00 */
[----:B--2---:R-:W-:Y:S01]  /*5ef0*/  HMMA.16816.F32 R160, R4, R16, R160 ;  /* 0x0000001004a0723c */ /* 0x004fe200000018a0 */
[----:B------:R-:W-:Y:S01]  /*5f00*/  IMAD.MOV.U32 R170, RZ, RZ, R192 ;  /* 0x000000ffffaa7224 */ /* 0x000fe200078e00c0 */
[----:B------:R-:W-:Y:S01]  /*5f10*/  MOV R169, R155 ;  /* 0x0000009b00a97202 */ /* 0x000fe20000000f00 */
[----:B------:R-:W-:-:S05]  /*5f20*/  IMAD.MOV.U32 R168, RZ, RZ, R136 ;  /* 0x000000ffffa87224 */ /* 0x000fca00078e0088 */
[C---:B------:R-:W-:Y:S01]  /*5f30*/  HMMA.16816.F32 R148, R4.reuse, R18, R156 ;  /* 0x000000120494723c */ /* 0x040fe2000000189c */
[----:B------:R-:W-:Y:S07]  /*5f40*/  LDSM.16.MT88.4 R16, [R218+0xa900] ;  /* 0x00a90000da10783b */ /* 0x000fee0000004200 */
[C---:B---3--:R-:W-:Y:S08]  /*5f50*/  HMMA.16816.F32 R156, R4.reuse, R8, R144 ;  /* 0x00000008049c723c */ /* 0x048ff00000001890 */
[C---:B------:R-:W-:Y:S01]  /*5f60*/  HMMA.16816.F32 R144, R4.reuse, R10, R96 ;  /* 0x0000000a0490723c */ /* 0x040fe20000001860 */
[----:B------:R-:W2:Y:S06]  /*5f70*/  LDSM.16.MT88.4 R8, [R220+0xa900] ;  /* 0x00a90000dc08783b */ /* 0x000eac0000004200 */
[----:B------:R-:W-:Y:S01]  /*5f80*/  MOV R99, R152 ;  /* 0x0000009800637202 */ /* 0x000fe20000000f00 */
[----:B-1----:R-:W-:Y:S01]  /*5f90*/  HMMA.16816.F32 R116, R4, R26, R184 ;  /* 0x0000001a0474723c */ /* 0x002fe200000018b8 */
[----:B------:R-:W-:-:S02]  /*5fa0*/  IMAD.MOV.U32 R98, RZ, RZ, R153 ;  /* 0x000000ffff627224 */ /* 0x000fc400078e0099 */
[----:B------:R-:W-:Y:S02]  /*5fb0*/  IMAD.MOV.U32 R97, RZ, RZ, R154 ;  /* 0x000000ffff617224 */ /* 0x000fe400078e009a */
[----:B------:R-:W-:Y:S02]  /*5fc0*/  IMAD.MOV.U32 R96, RZ, RZ, R137 ;  /* 0x000000ffff607224 */ /* 0x000fe400078e0089 */
[----:B------:R-:W-:Y:S01]  /*5fd0*/  MOV R187, R213 ;  /* 0x000000d500bb7202 */ /* 0x000fe20000000f00 */
[----:B----4-:R-:W-:Y:S01]  /*5fe0*/  HMMA.16816.F32 R188, R4, R20, R188 ;  /* 0x0000001404bc723c */ /* 0x010fe200000018bc */
[----:B------:R-:W-:Y:S01]  /*5ff0*/  MOV R184, R197 ;  /* 0x000000c500b87202 */ /* 0x000fe20000000f00 */
[----:B------:R-:W-:Y:S02]  /*6000*/  IMAD.MOV.U32 R197, RZ, RZ, R211 ;  /* 0x000000ffffc57224 */ /* 0x000fe400078e00d3 */
[----:B------:R-:W-:Y:S02]  /*6010*/  IMAD.MOV.U32 R185, RZ, RZ, R174 ;  /* 0x000000ffffb97224 */ /* 0x000fe400078e00ae */
[----:B------:R-:W-:-:S02]  /*6020*/  IMAD.MOV.U32 R186, RZ, RZ, R175 ;  /* 0x000000ffffba7224 */ /* 0x000fc400078e00af */
[----:B------:R-:W-:Y:S01]  /*6030*/  IMAD.MOV.U32 R21, RZ, RZ, R194 ;  /* 0x000000ffff157224 */ /* 0x000fe200078e00c2 */
[----:B------:R-:W-:Y:S01]  /*6040*/  HMMA.16816.F32 R112, R4, R24, R112 ;  /* 0x000000180470723c */ /* 0x000fe20000001870 */
[----:B------:R-:W-:Y:S01]  /*6050*/  IMAD.MOV.U32 R20, RZ, RZ, R193 ;  /* 0x000000ffff147224 */ /* 0x000fe200078e00c1 */
[----:B------:R-:W1:Y:S01]  /*6060*/  LDSM.16.MT88.4 R24, [R219+0xa900] ;  /* 0x00a90000db18783b */ /* 0x000e620000004200 */
[----:B------:R-:W-:-:S05]  /*6070*/  IMAD.MOV.U32 R204, RZ, RZ, R99 ;  /* 0x000000ffffcc7224 */ /* 0x000fca00078e0063 */
[C---:B------:R-:W-:Y:S07]  /*6080*/  HMMA.16816.F32 R192, R4.reuse, R22, R84 ;  /* 0x0000001604c0723c */ /* 0x040fee0000001854 */
[----:B------:R-:W-:Y:S01]  /*6090*/  MOV R86, R210 ;  /* 0x000000d200567202 */ /* 0x000fe20000000f00 */
[----:B------:R-:W-:Y:S01]  /*60a0*/  HMMA.16816.F32 R152, R4, R28, R92 ;  /* 0x0000001c0498723c */ /* 0x000fe2000000185c */
[----:B------:R3:W-:Y:S01]  /*60b0*/  MUFU.EX2 R210, R2 ;  /* 0x0000000200d27308 */ /* 0x0007e20000000800 */
[----:B------:R-:W-:Y:S01]  /*60c0*/  MOV R87, R131 ;  /* 0x0000008300577202 */ /* 0x000fe20000000f00 */
[----:B------:R-:W-:-:S02]  /*60d0*/  IMAD.MOV.U32 R84, RZ, RZ, R208 ;  /* 0x000000ffff547224 */ /* 0x000fc400078e00d0 */
[----:B------:R-:W-:Y:S02]  /*60e0*/  IMAD.MOV.U32 R85, RZ, RZ, R209 ;  /* 0x000000ffff557224 */ /* 0x000fe400078e00d1 */
[----:B------:R-:W-:Y:S01]  /*60f0*/  IMAD.MOV.U32 R93, RZ, RZ, R128 ;  /* 0x000000ffff5d7224 */ /* 0x000fe200078e0080 */
[----:B--2---:R-:W-:Y:S01]  /*6100*/  HMMA.16816.F32 R40, R4, R10, R40 ;  /* 0x0000000a0428723c */ /* 0x004fe20000001828 */
[----:B------:R-:W-:Y:S01]  /*6110*/  IMAD.MOV.U32 R92, RZ, RZ, R130 ;  /* 0x000000ffff5c7224 */ /* 0x000fe200078e0082 */
[----:B------:R-:W-:Y:S01]  /*6120*/  MOV R95, R138 ;  /* 0x0000008a005f7202 */ /* 0x000fe20000000f00 */
[----:B------:R-:W-:-:S05]  /*6130*/  IMAD.MOV.U32 R94, RZ, RZ, R139 ;  /* 0x000000ffff5e7224 */ /* 0x000fca00078e008b */
[----:B------:R-:W-:Y:S01]  /*6140*/  HMMA.16816.F32 R128, R4, R16, R80 ;  /* 0x000000100480723c */ /* 0x000fe20000001850 */
[----:B---3--:R-:W-:Y:S01]  /*6150*/  FFMA.FTZ R2, R203, c[0x0][0x2d0], -R12 ;  /* 0x0000b400cb027a23 */ /* 0x008fe2000001080c */
[----:B------:R-:W-:-:S03]  /*6160*/  MOV R203, R98 ;  /* 0x0000006200cb7202 */ /* 0x000fc60000000f00 */
[----:B------:R2:W3:Y:S03]  /*6170*/  MUFU.EX2 R212, R2 ;  /* 0x0000000200d47308 */ /* 0x0004e60000000800 */
[C---:B------:R-:W-:Y:S01]  /*6180*/  HMMA.16816.F32 R80, R4.reuse, R18, R76 ;  /* 0x000000120450723c */ /* 0x040fe2000000184c */
[----:B------:R-:W-:Y:S07]  /*6190*/  LDSM.16.MT88.4 R16, [R218+0x2100] ;  /* 0x00210000da10783b */ /* 0x000fee0000004200 */
[----:B------:R-:W-:Y:S01]  /*61a0*/  HMMA.16816.F32 R76, R4, R8, R44 ;  /* 0x00000008044c723c */ /* 0x000fe2000000182c */
[----:B------:R-:W4:Y:S01]  /*61b0*/  LDSM.16.MT88.4 R8, [R217+0x2100] ;  /* 0x00210000d908783b */ /* 0x000f220000004200 */
[----:B--2---:R-:W-:-:S02]  /*61c0*/  FFMA.FTZ R2, R202, c[0x0][0x2d0], -R12 ;  /* 0x0000b400ca027a23 */ /* 0x004fc4000001080c */
[----:B------:R-:W-:-:S04]  /*61d0*/  IMAD.MOV.U32 R202, RZ, RZ, R97 ;  /* 0x000000ffffca7224 */ /* 0x000fc800078e0061 */
[C---:B------:R-:W-:Y:S01]  /*61e0*/  HMMA.16816.F32 R136, R4.reuse, R30, R88 ;  /* 0x0000001e0488723c */ /* 0x040fe20000001858 */
[----:B------:R2:W-:Y:S07]  /*61f0*/  MUFU.EX2 R213, R2 ;  /* 0x0000000200d57308 */ /* 0x0005ee0000000800 */
[C---:B-1----:R-:W-:Y:S08]  /*6200*/  HMMA.16816.F32 R36, R4.reuse, R24, R36 ;  /* 0x000000180424723c */ /* 0x042ff00000001824 */
[----:B------:R-:W-:Y:S01]  /*6210*/  HMMA.16816.F32 R32, R4, R26, R32 ;  /* 0x0000001a0420723c */ /* 0x000fe20000001820 */
[----:B--2---:R-:W-:-:S02]  /*6220*/  FFMA.FTZ R2, R205, c[0x0][0x2d0], -R12 ;  /* 0x0000b400cd027a23 */ /* 0x004fc4000001080c */
[----:B------:R-:W-:Y:S02]  /*6230*/  IMAD.MOV.U32 R205, RZ, RZ, R96 ;  /* 0x000000ffffcd7224 */ /* 0x000fe400078e0060 */
[----:B------:R1:W2:Y:S02]  /*6240*/  MUFU.EX2 R211, R2 ;  /* 0x0000000200d37308 */ /* 0x0002a40000000800 */
[----:B---3--:R-:W-:Y:S01]  /*6250*/  F2FP.PACK_AB R4, R212, R210 ;  /* 0x000000d2d404723e */ /* 0x008fe200000000ff */
[--C-:B-1----:R-:W-:Y:S01]  /*6260*/  FFMA.FTZ R2, R199, c[0x0][0x2d0], -R0.reuse ;  /* 0x0000b400c7027a23 */ /* 0x102fe20000010800 */
[----:B--2---:R-:W-:Y:S02]  /*6270*/  F2FP.PACK_AB R6, R211, R213 ;  /* 0x000000d5d306723e */ /* 0x004fe400000000ff */
[----:B------:R-:W-:Y:S02]  /*6280*/  MOV R199, R95 ;  /* 0x0000005f00c77202 */ /* 0x000fe40000000f00 */
[----:B------:R1:W-:Y:S02]  /*6290*/  MUFU.EX2 R174, R2 ;  /* 0x0000000200ae7308 */ /* 0x0003e40000000800 */
[----:B-1----:R-:W-:-:S02]  /*62a0*/  FFMA.FTZ R2, R201, c[0x0][0x2d0], -R0 ;  /* 0x0000b400c9027a23 */ /* 0x002fc40000010800 */
[----:B------:R-:W-:-:S04]  /*62b0*/  IMAD.MOV.U32 R201, RZ, RZ, R94 ;  /* 0x000000ffffc97224 */ /* 0x000fc800078e005e */
[----:B------:R1:W2:Y:S02]  /*62c0*/  MUFU.EX2 R175, R2 ;  /* 0x0000000200af7308 */ /* 0x0002a40000000800 */
[----:B-1----:R-:W-:Y:S01]  /*62d0*/  FFMA.FTZ R2, R200, c[0x0][0x2d0], -R0 ;  /* 0x0000b400c8027a23 */ /* 0x002fe20000010800 */
[----:B--2---:R-:W-:Y:S01]  /*62e0*/  F2FP.PACK_AB R5, R175, R174 ;  /* 0x000000aeaf05723e */ /* 0x004fe200000000ff */
[----:B------:R-:W-:-:S04]  /*62f0*/  IMAD.MOV.U32 R200, RZ, RZ, R93 ;  /* 0x000000ffffc87224 */ /* 0x000fc800078e005d */
[----:B------:R1:W-:Y:S02]  /*6300*/  MUFU.EX2 R208, R2 ;  /* 0x0000000200d07308 */ /* 0x0003e40000000800 */
[----:B-1----:R-:W-:Y:S01]  /*6310*/  FFMA.FTZ R2, R198, c[0x0][0x2d0], -R0 ;  /* 0x0000b400c6027a23 */ /* 0x002fe20000010800 */
[----:B------:R-:W-:-:S05]  /*6320*/  MOV R198, R92 ;  /* 0x0000005c00c67202 */ /* 0x000fca0000000f00 */
[----:B------:R-:W1:Y:S02]  /*6330*/  MUFU.EX2 R209, R2 ;  /* 0x0000000200d17308 */ /* 0x000e640000000800 */
[----:B-1----:R-:W-:Y:S01]  /*6340*/  F2FP.PACK_AB R7, R209, R208 ;  /* 0x000000d0d107723e */ /* 0x002fe200000000ff */
[----:B------:R-:W-:-:S06]  /*6350*/  IMAD.MOV.U32 R2, RZ, RZ, R21 ;  /* 0x000000ffff027224 */ /* 0x000fcc00078e0015 */
        /* <DEDUP_REMOVED lines=9> */
[----:B------:R-:W-:Y:S01]  /*63f0*/  MOV R66, R87 ;  /* 0x0000005700427202 */ /* 0x000fe20000000f00 */
[----:B--2---:R-:W-:Y:S01]  /*6400*/  HMMA.16816.F32 R72, R4, R16, R72 ;  /* 0x000000100448723c */ /* 0x004fe20000001848 */
[----:B------:R-:W-:Y:S01]  /*6410*/  IMAD.MOV.U32 R67, RZ, RZ, R20 ;  /* 0x000000ffff437224 */ /* 0x000fe200078e0014 */
[----:B------:R-:W-:Y:S01]  /*6420*/  MOV R64, R204 ;  /* 0x000000cc00407202 */ /* 0x000fe20000000f00 */
[----:B------:R-:W-:Y:S01]  /*6430*/  LDSM.16.MT88.4 R20, [R218+0x8100] ;  /* 0x00810000da14783b */ /* 0x000fe20000004200 */
[----:B------:R-:W-:-:S02]  /*6440*/  IMAD.MOV.U32 R65, RZ, RZ, R180 ;  /* 0x000000ffff417224 */ /* 0x000fc400078e00b4 */
[----:B------:R-:W-:Y:S01]  /*6450*/  IMAD.MOV.U32 R180, RZ, RZ, R182 ;  /* 0x000000ffffb47224 */ /* 0x000fe200078e00b6 */
[----:B------:R-:W-:Y:S01]  /*6460*/  MOV R182, R184 ;  /* 0x000000b800b67202 */ /* 0x000fe20000000f00 */
[C---:B------:R-:W-:Y:S01]  /*6470*/  HMMA.16816.F32 R60, R4.reuse, R18, R60 ;  /* 0x00000012043c723c */ /* 0x040fe2000000183c */
[----:B------:R-:W2:Y:S07]  /*6480*/  LDSM.16.MT88.4 R16, [R218+0x5100] ;  /* 0x00510000da10783b */ /* 0x000eae0000004200 */
        /* <DEDUP_REMOVED lines=18> */
[----:B------:R-:W-:Y:S01]  /*65b0*/  HMMA.16816.F32 R108, R4, R20, R160 ;  /* 0x00000014046c723c */ /* 0x000fe200000018a0 */
[----:B------:R-:W3:Y:S01]  /*65c0*/  LDSM.16.MT88.4 R20, [R217+0xb100] ;  /* 0x00b10000d914783b */ /* 0x000ee20000004200 */
[----:B------:R-:W-:Y:S01]  /*65d0*/  IMAD.MOV.U32 R150, RZ, RZ, R201 ;  /* 0x000000ffff967224 */ /* 0x000fe200078e00c9 */
[----:B------:R-:W-:Y:S01]  /*65e0*/  MOV R151, R200 ;  /* 0x000000c800977202 */ /* 0x000fe20000000f00 */
[----:B------:R-:W-:-:S03]  /*65f0*/  IMAD.MOV.U32 R149, RZ, RZ, R199 ;  /* 0x000000ffff957224 */ /* 0x000fc600078e00c7 */
[----:B------:R-:W-:Y:S01]  /*6600*/  IMAD.MOV.U32 R161, RZ, RZ, R2 ;  /* 0x000000ffffa17224 */ /* 0x000fe200078e0002 */
[----:B------:R-:W-:Y:S01]  /*6610*/  MOV R162, R67 ;  /* 0x0000004300a27202 */ /* 0x000fe20000000f00 */
[C---:B-1----:R-:W-:Y:S01]  /*6620*/  HMMA.16816.F32 R100, R4.reuse, R8, R120 ;  /* 0x000000080464723c */ /* 0x042fe20000001878 */
[----:B------:R-:W-:Y:S02]  /*6630*/  IMAD.MOV.U32 R160, RZ, RZ, R198 ;  /* 0x000000ffffa07224 */ /* 0x000fe400078e00c6 */
[----:B------:R-:W-:Y:S02]  /*6640*/  IMAD.MOV.U32 R163, RZ, RZ, R66 ;  /* 0x000000ffffa37224 */ /* 0x000fe400078e0042 */
[----:B------:R-:W-:Y:S02]  /*6650*/  IMAD.MOV.U32 R2, RZ, RZ, R202 ;  /* 0x000000ffff027224 */ /* 0x000fe400078e00ca */
[----:B------:R-:W-:Y:S01]  /*6660*/  IMAD.MOV.U32 R67, RZ, RZ, R185 ;  /* 0x000000ffff437224 */ /* 0x000fe200078e00b9 */
[----:B------:R-:W-:Y:S01]  /*6670*/  HMMA.16816.F32 R104, R4, R10, R124 ;  /* 0x0000000a0468723c */ /* 0x000fe2000000187c */
[----:B------:R-:W1:Y:S01]  /*6680*/  LDSM.16.MT88.4 R8, [R219+0x8100] ;  /* 0x00810000db08783b */ /* 0x000e620000004200 */
[----:B------:R-:W-:-:S02]  /*6690*/  FFMA.FTZ R2, R2, c[0x0][0x2d0], -R12 ;  /* 0x0000b40002027a23 */ /* 0x000fc4000001080c */
[----:B------:R-:W-:-:S04]  /*66a0*/  IMAD.MOV.U32 R66, RZ, RZ, R186 ;  /* 0x000000ffff427224 */ /* 0x000fc800078e00ba */
        /* <DEDUP_REMOVED lines=14> */
[----:B------:R-:W-:Y:S02]  /*6790*/  IMAD.MOV.U32 R159, RZ, RZ, R148 ;  /* 0x000000ffff9f7224 */ /* 0x000fe400078e0094 */
[----:B------:R-:W-:Y:S01]  /*67a0*/  IMAD.MOV.U32 R148, RZ, RZ, R149 ;  /* 0x000000ffff947224 */ /* 0x000fe200078e0095 */
[----:B------:R-:W-:Y:S01]  /*67b0*/  MOV R149, R150 ;  /* 0x0000009600957202 */ /* 0x000fe20000000f00 */
[----:B------:R-:W-:Y:S01]  /*67c0*/  IMAD.MOV.U32 R150, RZ, RZ, R151 ;  /* 0x000000ffff967224 */ /* 0x000fe200078e0097 */
[----:B------:R-:W-:Y:S01]  /*67d0*/  HMMA.16816.F32 R192, R4, R22, R192 ;  /* 0x0000001604c0723c */ /* 0x000fe200000018c0 */
[----:B------:R-:W-:Y:S01]  /*67e0*/  IMAD.MOV.U32 R151, RZ, RZ, R160 ;  /* 0x000000ffff977224 */ /* 0x000fe200078e00a0 */
[----:B------:R-:W-:Y:S01]  /*67f0*/  MOV R160, R161 ;  /* 0x000000a100a07202 */ /* 0x000fe20000000f00 */
[----:B------:R-:W-:-:S02]  /*6800*/  IMAD.MOV.U32 R161, RZ, RZ, R162 ;  /* 0x000000ffffa17224 */ /* 0x000fc400078e00a2 */
[----:B------:R-:W-:Y:S01]  /*6810*/  IMAD.MOV.U32 R162, RZ, RZ, R163 ;  /* 0x000000ffffa27224 */ /* 0x000fe200078e00a3 */
[----:B------:R-:W-:Y:S01]  /*6820*/  MOV R163, R56 ;  /* 0x0000003800a37202 */ /* 0x000fe20000000f00 */
[----:B------:R-:W-:Y:S01]  /*6830*/  IMAD.MOV.U32 R56, RZ, RZ, R57 ;  /* 0x000000ffff387224 */ /* 0x000fe200078e0039 */
[C---:B-1----:R-:W-:Y:S01]  /*6840*/  HMMA.16816.F32 R124, R4.reuse, R8, R152 ;  /* 0x00000008047c723c */ /* 0x042fe20000001898 */
[----:B------:R-:W-:Y:S01]  /*6850*/  IMAD.MOV.U32 R57, RZ, RZ, R58 ;  /* 0x000000ffff397224 */ /* 0x000fe200078e003a */
[----:B------:R-:W-:Y:S02]  /*6860*/  MOV R58, R13 ;  /* 0x0000000d003a7202 */ /* 0x000fe40000000f00 */
[----:B------:R1:W-:Y:S04]  /*6870*/  MUFU.EX2 R13, R2 ;  /* 0x00000002000d7308 */ /* 0x0003e80000000800 */
[C---:B------:R-:W-:Y:S01]  /*6880*/  HMMA.16816.F32 R184, R4.reuse, R10, R136 ;  /* 0x0000000a04b8723c */ /* 0x040fe20000001888 */
[----:B------:R-:W3:Y:S04]  /*6890*/  LDSM.16.MT88.4 R8, [R220+0xb100] ;  /* 0x00b10000dc08783b */ /* 0x000ee80000004200 */
[----:B------:R-:W-:Y:S03]  /*68a0*/  LDSM.16.MT88.4 R136, [R218+0x2900] ;  /* 0x00290000da88783b */ /* 0x000fe60000004200 */
[----:B--2---:R-:W-:Y:S01]  /*68b0*/  HMMA.16816.F32 R196, R4, R16, R128 ;  /* 0x0000001004c4723c */ /* 0x004fe20000001880 */
[----:B-1----:R-:W-:-:S02]  /*68c0*/  FFMA.FTZ R2, R146, c[0x0][0x2d0], -R12 ;  /* 0x0000b40092027a23 */ /* 0x002fc4000001080c */
[----:B------:R-:W-:Y:S02]  /*68d0*/  IMAD.MOV.U32 R146, RZ, RZ, R147 ;  /* 0x000000ffff927224 */ /* 0x000fe400078e0093 */
[----:B------:R-:W-:Y:S01]  /*68e0*/  IMAD.MOV.U32 R147, RZ, RZ, R156 ;  /* 0x000000ffff937224 */ /* 0x000fe200078e009c */
[----:B------:R-:W-:Y:S01]  /*68f0*/  MOV R156, R157 ;  /* 0x0000009d009c7202 */ /* 0x000fe20000000f00 */
[----:B------:R-:W-:Y:S01]  /*6900*/  IMAD.MOV.U32 R157, RZ, RZ, R158 ;  /* 0x000000ffff9d7224 */ /* 0x000fe200078e009e */
[----:B------:R-:W-:Y:S01]  /*6910*/  HMMA.16816.F32 R200, R4, R18, R80 ;  /* 0x0000001204c8723c */ /* 0x000fe20000001850 */
[----:B------:R-:W-:Y:S01]  /*6920*/  IMAD.MOV.U32 R158, RZ, RZ, R159 ;  /* 0x000000ffff9e7224 */ /* 0x000fe200078e009f */
[----:B------:R-:W-:Y:S01]  /*6930*/  MOV R159, R148 ;  /* 0x00000094009f7202 */ /* 0x000fe20000000f00 */
[----:B------:R-:W-:Y:S01]  /*6940*/  IMAD.MOV.U32 R148, RZ, RZ, R149 ;  /* 0x000000ffff947224 */ /* 0x000fe200078e0095 */
[----:B------:R-:W1:Y:S01]  /*6950*/  LDSM.16.MT88.4 R16, [R219+0xb100] ;  /* 0x00b10000db10783b */ /* 0x000e620000004200 */
        /* <DEDUP_REMOVED lines=10> */
[----:B------:R-:W-:Y:S02]  /*6a00*/  MOV R59, R14 ;  /* 0x0000000e003b7202 */ /* 0x000fe40000000f00 */
[----:B------:R2:W4:Y:S01]  /*6a10*/  MUFU.EX2 R14, R2 ;  /* 0x00000002000e7308 */ /* 0x0005220000000800 */
[----:B---3--:R-:W-:Y:S01]  /*6a20*/  HMMA.16816.F32 R204, R4, R8, R76 ;  /* 0x0000000804cc723c */ /* 0x008fe2000000184c */
[----:B------:R-:W-:-:S07]  /*6a30*/  FFMA.FTZ R3, R3, c[0x0][0x2d0], -R0 ;  /* 0x0000b40003037a23 */ /* 0x000fce0000010800 */
[----:B------:R-:W-:Y:S01]  /*6a40*/  HMMA.16816.F32 R40, R4, R10, R40 ;  /* 0x0000000a0428723c */ /* 0x000fe20000001828 */
[----:B--2---:R-:W-:Y:S02]  /*6a50*/  FFMA.FTZ R2, R146, c[0x0][0x2d0], -R12 ;  /* 0x0000b40092027a23 */ /* 0x004fe4000001080c */
[----:B------:R-:W-:Y:S02]  /*6a60*/  IMAD.MOV.U32 R146, RZ, RZ, R147 ;  /* 0x000000ffff927224 */ /* 0x000fe400078e0093 */
[----:B------:R-:W-:Y:S01]  /*6a70*/  IMAD.MOV.U32 R147, RZ, RZ, R156 ;  /* 0x000000ffff937224 */ /* 0x000fe200078e009c */
[----:B------:R-:W-:Y:S01]  /*6a80*/  MOV R156, R157 ;  /* 0x0000009d009c7202 */ /* 0x000fe20000000f00 */
[----:B------:R-:W-:Y:S01]  /*6a90*/  IMAD.MOV.U32 R157, RZ, RZ, R158 ;  /* 0x000000ffff9d7224 */ /* 0x000fe200078e009e */
[----:B------:R2:W-:Y:S01]  /*6aa0*/  MUFU.EX2 R20, R2 ;  /* 0x0000000200147308 */ /* 0x0005e20000000800 */
        /* <DEDUP_REMOVED lines=12> */
[----:B--2---:R-:W-:Y:S02]  /*6b70*/  FFMA.FTZ R2, R146, c[0x0][0x2d0], -R12 ;  /* 0x0000b40092027a23 */ /* 0x004fe4000001080c */
        /* <DEDUP_REMOVED lines=26> */
[----:B------:R2:W3:Y:S01]  /*6d20*/  MUFU.EX2 R15, R2 ;  /* 0x00000002000f7308 */ /* 0x0004e20000000800 */
[----:B------:R-:W-:Y:S01]  /*6d30*/  IMAD.MOV.U32 R80, RZ, RZ, R171 ;  /* 0x000000ffff507224 */ /* 0x000fe200078e00ab */
[C---:B-1----:R-:W-:Y:S01]  /*6d40*/  HMMA.16816.F32 R36, R4.reuse, R16, R36 ;  /* 0x000000100424723c */ /* 0x042fe20000001824 */
[----:B------:R-:W1:Y:S07]  /*6d50*/  LDSM.16.MT88.4 R168, [R218+0x5900] ;  /* 0x00590000daa8783b */ /* 0x000e6e0000004200 */
[----:B------:R-:W-:Y:S01]  /*6d60*/  HMMA.16816.F32 R32, R4, R18, R32 ;  /* 0x000000120420723c */ /* 0x000fe20000001820 */
[----:B----4-:R-:W-:Y:S01]  /*6d70*/  F2FP.PACK_AB R128, R14, R13 ;  /* 0x0000000d0e80723e */ /* 0x010fe200000000ff */
[----:B------:R-:W-:Y:S01]  /*6d80*/  IMAD.MOV.U32 R76, RZ, RZ, R67 ;  /* 0x000000ffff4c7224 */ /* 0x000fe200078e0043 */
[----:B------:R-:W-:Y:S01]  /*6d90*/  UIMAD.WIDE.U32 UR6, UR15, UR4, URZ ;  /* 0x000000040f0672a5 */ /* 0x000fe2000f8e003f */
[----:B------:R4:W5:Y:S01]  /*6da0*/  LDL.LU R222, [R1+0x64] ;  /* 0x0000640001de7983 */ /* 0x0009620000300800 */
        /* <DEDUP_REMOVED lines=44> */
[----:B------:R2:W-:Y:S01]  /*7070*/  MUFU.EX2 R12, R2 ;  /* 0x00000002000c7308 */ /* 0x0005e20000000800 */
[----:B------:R-:W-:Y:S01]  /*7080*/  IMAD.MOV.U32 R64, RZ, RZ, R183 ;  /* 0x000000ffff407224 */ /* 0x000fe200078e00b7 */
[----:B------:R-:W-:Y:S01]  /*7090*/  MOV R145, R158 ;  /* 0x0000009e00917202 */ /* 0x000fe20000000f00 */
[----:B------:R-:W-:Y:S01]  /*70a0*/  IMAD.MOV.U32 R17, RZ, RZ, R160 ;  /* 0x000000ffff117224 */ /* 0x000fe200078e00a0 */
[----:B------:R-:W1:Y:S01]  /*70b0*/  LDSM.16.MT88.4 R180, [R217+0x2900] ;  /* 0x00290000d9b4783b */ /* 0x000e620000004200 */
[----:B------:R-:W-:-:S02]  /*70c0*/  IMAD.MOV.U32 R16, RZ, RZ, R161 ;  /* 0x000000ffff107224 */ /* 0x000fc400078e00a1 */
[----:B------:R-:W-:Y:S01]  /*70d0*/  IMAD.MOV.U32 R19, RZ, RZ, R163 ;  /* 0x000000ffff137224 */ /* 0x000fe200078e00a3 */
[----:B------:R-:W4:Y:S01]  /*70e0*/  MUFU.EX2 R4, R3 ;  /* 0x0000000300047308 */ /* 0x000f220000000800 */
[----:B------:R-:W1:Y:S01]  /*70f0*/  LDSM.16.MT88.4 R160, [R217+0x5900] ;  /* 0x00590000d9a0783b */ /* 0x000e620000004200 */
[----:B------:R-:W-:Y:S02]  /*7100*/  IMAD.MOV.U32 R21, RZ, RZ, R155 ;  /* 0x000000ffff157224 */ /* 0x000fe400078e009b */
[----:B------:R-:W-:Y:S01]  /*7110*/  IMAD.MOV.U32 R152, RZ, RZ, R144 ;  /* 0x000000ffff987224 */ /* 0x000fe200078e0090 */
[----:B---3--:R-:W-:Y:S01]  /*7120*/  F2FP.PACK_AB R130, R15, R20 ;  /* 0x000000140f82723e */ /* 0x008fe200000000ff */
[----:B------:R-:W-:Y:S01]  /*7130*/  IMAD.MOV.U32 R81, RZ, RZ, R159 ;  /* 0x000000ffff517224 */ /* 0x000fe200078e009f */
[----:B------:R-:W-:Y:S01]  /*7140*/  MOV R83, R157 ;  /* 0x0000009d00537202 */ /* 0x000fe20000000f00 */
[--C-:B--2---:R-:W-:Y:S01]  /*7150*/  FFMA.FTZ R2, R153, c[0x0][0x2d0], -R0.reuse ;  /* 0x0000b40099027a23 */ /* 0x104fe20000010800 */
[----:B------:R-:W-:Y:S01]  /*7160*/  MOV R18, R66 ;  /* 0x0000004200127202 */ /* 0x000fe20000000f00 */
[----:B------:R-:W-:Y:S01]  /*7170*/  FFMA.FTZ R0, R23, c[0x0][0x2d0], -R0 ;  /* 0x0000b40017007a23 */ /* 0x000fe20000010800 */
[----:B------:R-:W-:Y:S01]  /*7180*/  @UP1 USHF.R.U32.HI UR15, URZ, UR5, UR7 ;  /* 0x000000053f0f1299 */ /* 0x000fe20008011607 */
[----:B------:R2:W-:Y:S01]  /*7190*/  MUFU.EX2 R6, R2 ;  /* 0x0000000200067308 */ /* 0x0005e20000000800 */
[----:B------:R3:W5:Y:S01]  /*71a0*/  LDL.LU R221, [R1+0x60] ;  /* 0x0000600001dd7983 */ /* 0x0007620000300800 */
[----:B------:R-:W-:-:S02]  /*71b0*/  IMAD.MOV.U32 R154, RZ, RZ, R146 ;  /* 0x000000ffff9a7224 */ /* 0x000fc400078e0092 */
[----:B------:R-:W-:Y:S01]  /*71c0*/  IMAD.MOV.U32 R158, RZ, RZ, R151 ;  /* 0x000000ffff9e7224 */ /* 0x000fe200078e0097 */
[----:B------:R-:W-:Y:S01]  /*71d0*/  MOV R153, R145 ;  /* 0x0000009100997202 */ /* 0x000fe20000000f00 */
[----:B------:R-:W-:Y:S02]  /*71e0*/  IMAD.MOV.U32 R155, RZ, RZ, R147 ;  /* 0x000000ffff9b7224 */ /* 0x000fe400078e0093 */
[----:B------:R-:W3:Y:S01]  /*71f0*/  MUFU.EX2 R5, R0 ;  /* 0x0000000000057308 */ /* 0x000ee20000000800 */
[----:B------:R-:W-:Y:S01]  /*7200*/  MOV R9, R21 ;  /* 0x0000001500097202 */ /* 0x000fe20000000f00 */
[----:B------:R-:W1:Y:S01]  /*7210*/  LDSM.16.MT88.4 R144, [R220+0x2900] ;  /* 0x00290000dc90783b */ /* 0x000e620000004200 */
[----:B------:R-:W-:Y:S01]  /*7220*/  IMAD.MOV.U32 R8, RZ, RZ, R152 ;  /* 0x000000ffff087224 */ /* 0x000fe200078e0098 */
[----:B------:R-:W-:Y:S01]  /*7230*/  MOV R21, R154 ;  /* 0x0000009a00157202 */ /* 0x000fe20000000f00 */
[----:B------:R-:W-:Y:S01]  /*7240*/  IMAD.MOV.U32 R11, RZ, RZ, R153 ;  /* 0x000000ffff0b7224 */ /* 0x000fe200078e0099 */
[----:B----4-:R-:W-:Y:S01]  /*7250*/  F2FP.PACK_AB R129, R4, R12 ;  /* 0x0000000c0481723e */ /* 0x010fe200000000ff */
[----:B------:R-:W-:-:S02]  /*7260*/  IMAD.MOV.U32 R10, RZ, RZ, R155 ;  /* 0x000000ffff0a7224 */ /* 0x000fc400078e009b */
[----:B------:R-:W4:Y:S01]  /*7270*/  LDSM.16.MT88.4 R152, [R219+0x2900] ;  /* 0x00290000db98783b */ /* 0x000f220000004200 */
[----:B------:R-:W-:Y:S02]  /*7280*/  IMAD.MOV.U32 R82, RZ, RZ, R158 ;  /* 0x000000ffff527224 */ /* 0x000fe400078e009e */
[----:B------:R-:W-:Y:S01]  /*7290*/  IMAD.MOV.U32 R151, RZ, RZ, R56 ;  /* 0x000000ffff977224 */ /* 0x000fe200078e0038 */
[----:B------:R-:W-:Y:S01]  /*72a0*/  MOV R56, R65 ;  /* 0x0000004100387202 */ /* 0x000fe20000000f00 */
[----:B--2---:R-:W-:Y:S01]  /*72b0*/  IMAD.MOV.U32 R2, RZ, RZ, R58 ;  /* 0x000000ffff027224 */ /* 0x004fe200078e003a */
[----:B---3--:R-:W-:Y:S01]  /*72c0*/  F2FP.PACK_AB R131, R5, R6 ;  /* 0x000000060583723e */ /* 0x008fe200000000ff */
[----:B------:R-:W-:Y:S01]  /*72d0*/  IMAD.MOV.U32 R65, RZ, RZ, R216 ;  /* 0x000000ffff417224 */ /* 0x000fe200078e00d8 */
[----:B------:R-:W-:Y:S01]  /*72e0*/  MOV R0, R57 ;  /* 0x0000003900007202 */ /* 0x000fe20000000f00 */
[----:B------:R-:W-:Y:S02]  /*72f0*/  IMAD.MOV.U32 R3, RZ, RZ, R56 ;  /* 0x000000ffff037224 */ /* 0x000fe400078e0038 */
[----:B------:R-:W-:Y:S01]  /*7300*/  IMAD.MOV.U32 R23, RZ, RZ, R149 ;  /* 0x000000ffff177224 */ /* 0x000fe200078e0095 */
[----:B------:R-:W-:Y:S01]  /*7310*/  UIADD3 UR15, UR15, UR12, -UR13 ;  /* 0x0000000c0f0f7290 */ /* 0x000fe2000fffe80d */
[----:B------:R-:W-:Y:S01]  /*7320*/  HMMA.16816.F32 R132, R128, R136, R132 ;  /* 0x000000888084723c */ /* 0x000fe20000001884 */
[----:B------:R2:W5:Y:S01]  /*7330*/  LDL.LU R216, [R1+0x5c] ;  /* 0x00005c0001d87983 */ /* 0x0005620000300800 */
[----:B------:R-:W-:Y:S01]  /*7340*/  IMAD.MOV.U32 R7, RZ, RZ, R65 ;  /* 0x000000ffff077224 */ /* 0x000fe200078e0041 */
[----:B------:R-:W-:-:S04]  /*7350*/  UIMAD.WIDE UR4, UR15, 0x2aaaaaab, URZ ;  /* 0x2aaaaaab0f0478a5 */ /* 0x000fc8000f8e023f */
[----:B------:R-:W-:Y:S01]  /*7360*/  USHF.R.U32.HI UR15, URZ, 0x1f, UR5 ;  /* 0x0000001f3f0f7899 */ /* 0x000fe20008011605 */
[----:B-1----:R-:W-:Y:S03]  /*7370*/  HMMA.16816.F32 R164, R128, R168, R164 ;  /* 0x000000a880a4723c */ /* 0x002fe600000018a4 */
[----:B------:R-:W-:-:S04]  /*7380*/  ULEA.HI.SX32 UR15, UR5, UR15, 0x1c ;  /* 0x0000000f050f7291 */ /* 0x000fc8000f8fe23f */
[----:B------:R-:W-:Y:S01]  /*7390*/  UISETP.LT.AND UP0, UPT, URZ, UR15, UPT ;  /* 0x0000000f3f00728c */ /* 0x000fe2000bf01270 */
[----:B------:R-:W-:Y:S03]  /*73a0*/  HMMA.16816.F32 R136, R128, R138, R28 ;  /* 0x0000008a8088723c */ /* 0x000fe6000000181c */
[----:B------:R-:W-:-:S04]  /*73b0*/  USEL UR15, URZ, UR15, !UP0 ;  /* 0x0000000f3f0f7287 */ /* 0x000fc8000c000000 */
[----:B------:R-:W-:Y:S01]  /*73c0*/  IMAD.MOV.U32 R28, RZ, RZ, R156 ;  /* 0x000000ffff1c7224 */ /* 0x000fe200078e009c */
[----:B------:R-:W-:Y:S01]  /*73d0*/  HMMA.16816.F32 R168, R128, R170, R48 ;  /* 0x000000aa80a8723c */ /* 0x000fe20000001830 */
[----:B------:R-:W-:Y:S01]  /*73e0*/  MOV R31, R148 ;  /* 0x00000094001f7202 */ /* 0x000fe20000000f00 */
[----:B------:R-:W-:-:S05]  /*73f0*/  UISETP.GE.AND UP0, UPT, UR24, UR15, UPT ;  /* 0x0000000f1800728c */ /* 0x000fca000bf06270 */
[----:B------:R-:W-:Y:S01]  /*7400*/  IMAD.MOV.U32 R50, RZ, RZ, R82 ;  /* 0x000000ffff327224 */ /* 0x000fe200078e0052 */
[----:B------:R-:W-:Y:S01]  /*7410*/  MOV R51, R83 ;  /* 0x0000005300337202 */ /* 0x000fe20000000f00 */
[----:B------:R-:W-:Y:S01]  /*7420*/  HMMA.16816.F32 R176, R128, R180, R176 ;  /* 0x000000b480b0723c */ /* 0x000fe200000018b0 */
[----:B------:R-:W-:Y:S01]  /*7430*/  PLOP3.LUT P0, PT, PT, PT, UP0, 0x80, 0x0 ;  /* 0x000000000000781c */ /* 0x000fe20003f0f008 */
[----:B------:R-:W-:Y:S02]  /*7440*/  FADD.FTZ R2, R2, R50 ;  /* 0x0000003202027221 */ /* 0x000fe40000010000 */
[----:B------:R-:W-:-:S04]  /*7450*/  FADD.FTZ R0, R0, R51 ;  /* 0x0000003300007221 */ /* 0x000fc80000010000 */
[----:B------:R-:W-:Y:S01]  /*7460*/  HMMA.16816.F32 R156, R128, R160, R68 ;  /* 0x000000a0809c723c */ /* 0x000fe20000001844 */
[----:B------:R-:W-:-:S07]  /*7470*/  FADD.FTZ R3, R3, R0 ;  /* 0x0000000003037221 */ /* 0x000fce0000010000 */
[C---:B------:R-:W-:Y:S07]  /*7480*/  HMMA.16816.F32 R180, R128.reuse, R182, R24 ;  /* 0x000000b680b4723c */ /* 0x040fee0000001818 */
[----:B------:R-:W-:Y:S01]  /*7490*/  MOV R25, R151 ;  /* 0x0000009700197202 */ /* 0x000fe20000000f00 */
[C---:B------:R-:W-:Y:S01]  /*74a0*/  HMMA.16816.F32 R160, R128.reuse, R162, R44 ;  /* 0x000000a280a0723c */ /* 0x040fe2000000182c */
[----:B------:R-:W-:Y:S01]  /*74b0*/  IMAD.MOV.U32 R24, RZ, RZ, R150 ;  /* 0x000000ffff187224 */ /* 0x000fe200078e0096 */
[----:B------:R-:W-:Y:S01]  /*74c0*/  MOV R27, R64 ;  /* 0x00000040001b7202 */ /* 0x000fe20000000f00 */
[----:B------:R-:W-:Y:S01]  /*74d0*/  IMAD.MOV.U32 R26, RZ, RZ, R59 ;  /* 0x000000ffff1a7224 */ /* 0x000fe200078e003b */
[----:B------:R-:W1:Y:S02]  /*74e0*/  LDSM.16.MT88.4 R64, [R219+0x5900] ;  /* 0x00590000db40783b */ /* 0x000e640000004200 */
[----:B------:R-:W-:Y:S01]  /*74f0*/  MOV R30, R27 ;  /* 0x0000001b001e7202 */ /* 0x000fe20000000f00 */
[----:B------:R-:W-:Y:S01]  /*7500*/  IMAD.MOV.U32 R46, RZ, RZ, R24 ;  /* 0x000000ffff2e7224 */ /* 0x000fe200078e0018 */
[----:B------:R-:W-:Y:S01]  /*7510*/  MOV R44, R77 ;  /* 0x0000004d002c7202 */ /* 0x000fe20000000f00 */
[----:B------:R-:W-:Y:S01]  /*7520*/  IMAD.MOV.U32 R29, RZ, RZ, R26 ;  /* 0x000000ffff1d7224 */ /* 0x000fe200078e001a */
[----:B------:R-:W-:Y:S01]  /*7530*/  MOV R45, R25 ;  /* 0x00000019002d7202 */ /* 0x000fe20000000f00 */
[C---:B------:R-:W-:Y:S01]  /*7540*/  HMMA.16816.F32 R140, R128.reuse, R144, R140 ;  /* 0x00000090808c723c */ /* 0x040fe2000000188c */
[----:B------:R-:W-:Y:S01]  /*7550*/  MOV R47, R31 ;  /* 0x0000001f002f7202 */ /* 0x000fe20000000f00 */
[----:B------:R-:W-:Y:S01]  /*7560*/  FADD.FTZ R2, R44, R2 ;  /* 0x000000022c027221 */ /* 0x000fe20000010000 */
[----:B------:R-:W-:Y:S01]  /*7570*/  MOV R24, R18 ;  /* 0x0000001200187202 */ /* 0x000fe20000000f00 */
[----:B------:R-:W-:Y:S01]  /*7580*/  IMAD.MOV.U32 R31, RZ, RZ, R7 ;  /* 0x000000ffff1f7224 */ /* 0x000fe200078e0007 */
[----:B------:R-:W3:Y:S01]  /*7590*/  LDSM.16.MT88.4 R56, [R220+0x5900] ;  /* 0x00590000dc38783b */ /* 0x000ee20000004200 */
[----:B------:R-:W-:Y:S01]  /*75a0*/  FADD.FTZ R0, R45, R2 ;  /* 0x000000022d007221 */ /* 0x000fe20000010000 */
[----:B------:R-:W-:Y:S01]  /*75b0*/  MOV R18, R81 ;  /* 0x0000005100127202 */ /* 0x000fe20000000f00 */
[----:B------:R-:W-:Y:S01]  /*75c0*/  FADD.FTZ R2, R46, R3 ;  /* 0x000000032e027221 */ /* 0x000fe20000010000 */
[----:B------:R-:W-:Y:S01]  /*75d0*/  HMMA.16816.F32 R144, R128, R146, R88 ;  /* 0x000000928090723c */ /* 0x000fe20000001858 */
[----:B------:R-:W-:Y:S01]  /*75e0*/  FADD.FTZ R0, R47, R0 ;  /* 0x000000002f007221 */ /* 0x000fe20000010000 */
[----:B------:R-:W-:Y:S01]  /*75f0*/  LDSM.16.MT88.4 R88, [R220+0x8900] ;  /* 0x00890000dc58783b */ /* 0x000fe20000004200 */
[----:B------:R-:W-:Y:S01]  /*7600*/  FADD.FTZ R2, R28, R2 ;  /* 0x000000021c027221 */ /* 0x000fe20000010000 */
[----:B------:R-:W-:Y:S01]  /*7610*/  MOV R27, R79 ;  /* 0x0000004f001b7202 */ /* 0x000fe20000000f00 */
[----:B------:R-:W-:-:S02]  /*7620*/  FADD.FTZ R0, R10, R0 ;  /* 0x000000000a007221 */ /* 0x000fc40000010000 */
[----:B------:R-:W-:Y:S01]  /*7630*/  FADD.FTZ R2, R11, R2 ;  /* 0x000000020b027221 */ /* 0x000fe20000010000 */
[C---:B----4-:R-:W-:Y:S01]  /*7640*/  HMMA.16816.F32 R148, R128.reuse, R152, R72 ;  /* 0x000000988094723c */ /* 0x050fe20000001848 */
[----:B------:R-:W-:Y:S01]  /*7650*/  FADD.FTZ R0, R8, R0 ;  /* 0x0000000008007221 */ /* 0x000fe20000010000 */
[----:B------:R-:W4:Y:S01]  /*7660*/  LDSM.16.MT88.4 R72, [R217+0x8900] ;  /* 0x00890000d948783b */ /* 0x000f220000004200 */
[----:B------:R-:W-:Y:S02]  /*7670*/  FADD.FTZ R2, R9, R2 ;  /* 0x0000000209027221 */ /* 0x000fe40000010000 */
[----:B------:R-:W-:Y:S01]  /*7680*/  FADD.FTZ R0, R29, R0 ;  /* 0x000000001d007221 */ /* 0x000fe20000010000 */
[----:B------:R-:W-:Y:S01]  /*7690*/  LDSM.16.MT88.4 R8, [R219+0xb900] ;  /* 0x00b90000db08783b */ /* 0x000fe20000004200 */
[----:B------:R-:W-:Y:S01]  /*76a0*/  FADD.FTZ R2, R30, R2 ;  /* 0x000000021e027221 */ /* 0x000fe20000010000 */
[----:B------:R-:W-:Y:S01]  /*76b0*/  HMMA.16816.F32 R152, R128, R154, R60 ;  /* 0x0000009a8098723c */ /* 0x000fe2000000183c */
[----:B------:R-:W-:-:S02]  /*76c0*/  IMAD.MOV.U32 R7, RZ, RZ, R80 ;  /* 0x000000ffff077224 */ /* 0x000fc400078e0050 */
[----:B------:R-:W-:Y:S01]  /*76d0*/  IMAD.MOV.U32 R25, RZ, RZ, R76 ;  /* 0x000000ffff197224 */ /* 0x000fe200078e004c */
[----:B------:R-:W2:Y:S01]  /*76e0*/  LDSM.16.MT88.4 R80, [R218+0x8900] ;  /* 0x00890000da50783b */ /* 0x000ea20000004200 */
[----:B------:R-:W-:Y:S02]  /*76f0*/  FADD.FTZ R0, R31, R0 ;  /* 0x000000001f007221 */ /* 0x000fe40000010000 */
[----:B------:R-:W-:Y:S01]  /*7700*/  IMAD.MOV.U32 R26, RZ, RZ, R78 ;  /* 0x000000ffff1a7224 */ /* 0x000fe200078e004e */
[----:B-1----:R-:W-:Y:S01]  /*7710*/  HMMA.16816.F32 R60, R128, R64, R92 ;  /* 0x00000040803c723c */ /* 0x002fe2000000185c */
[----:B------:R-:W-:Y:S02]  /*7720*/  FADD.FTZ R2, R24, R2 ;  /* 0x0000000218027221 */ /* 0x000fe40000010000 */
[----:B------:R-:W-:Y:S02]  /*7730*/  FADD.FTZ R0, R25, R0 ;  /* 0x0000000019007221 */ /* 0x000fe40000010000 */
[----:B------:R-:W-:-:S02]  /*7740*/  FADD.FTZ R2, R26, R2 ;  /* 0x000000021a027221 */ /* 0x000fc40000010000 */
[----:B------:R-:W-:Y:S01]  /*7750*/  FADD.FTZ R0, R27, R0 ;  /* 0x000000001b007221 */ /* 0x000fe20000010000 */
[C---:B------:R-:W-:Y:S01]  /*7760*/  HMMA.16816.F32 R64, R128.reuse, R66, R96 ;  /* 0x000000428040723c */ /* 0x040fe20000001860 */
[----:B------:R-:W-:Y:S01]  /*7770*/  FADD.FTZ R2, R7, R2 ;  /* 0x0000000207027221 */ /* 0x000fe20000010000 */
[----:B------:R-:W1:Y:S01]  /*7780*/  LDSM.16.MT88.4 R96, [R219+0x8900] ;  /* 0x00890000db60783b */ /* 0x000e620000004200 */
        /* <DEDUP_REMOVED lines=9> */
[----:B------:R-:W-:Y:S02]  /*7820*/  FADD.FTZ R2, R252, R2 ;  /* 0x00000002fc027221 */ /* 0x000fe40000010000 */
[----:B------:R-:W-:Y:S02]  /*7830*/  FADD.FTZ R0, R21, R0 ;  /* 0x0000000015007221 */ /* 0x000fe40000010000 */
[----:B------:R-:W-:-:S02]  /*7840*/  FADD.FTZ R2, R215, R2 ;  /* 0x00000002d7027221 */ /* 0x000fc40000010000 */
[----:B------:R-:W-:Y:S01]  /*7850*/  FADD.FTZ R0, R210, R0 ;  /* 0x00000000d2007221 */ /* 0x000fe20000010000 */
[C---:B----4-:R-:W-:Y:S01]  /*7860*/  HMMA.16816.F32 R68, R128.reuse, R72, R100 ;  /* 0x000000488044723c */ /* 0x050fe20000001864 */
[----:B------:R-:W-:Y:S02]  /*7870*/  FADD.FTZ R3, R174, R2 ;  /* 0x00000002ae037221 */ /* 0x000fe40000010000 */
[----:B------:R-:W-:Y:S02]  /*7880*/  FADD.FTZ R2, R212, R0 ;  /* 0x00000000d4027221 */ /* 0x000fe40000010000 */
[----:B------:R-:W-:Y:S02]  /*7890*/  FADD.FTZ R0, R175, R3 ;  /* 0x00000003af007221 */ /* 0x000fe40000010000 */
[----:B------:R-:W-:Y:S01]  /*78a0*/  FADD.FTZ R3, R213, R2 ;  /* 0x00000002d5037221 */ /* 0x000fe20000010000 */
[----:B--2---:R-:W-:Y:S01]  /*78b0*/  HMMA.16816.F32 R76, R128, R80, R108 ;  /* 0x00000050804c723c */ /* 0x004fe2000000186c */
        /* <DEDUP_REMOVED lines=9> */
[C---:B------:R-:W-:Y:S01]  /*7950*/  HMMA.16816.F32 R72, R128.reuse, R74, R104 ;  /* 0x0000004a8048723c */ /* 0x040fe20000001868 */
[----:B------:R-:W2:Y:S01]  /*7960*/  LDSM.16.MT88.4 R104, [R217+0xb900] ;  /* 0x00b90000d968783b */ /* 0x000ea20000004200 */
[----:B------:R-:W-:Y:S02]  /*7970*/  FADD.FTZ R2, R6, R2 ;  /* 0x0000000206027221 */ /* 0x000fe40000010000 */
[----:B------:R-:W-:Y:S02]  /*7980*/  FADD.FTZ R3, R15, R0 ;  /* 0x000000000f037221 */ /* 0x000fe40000010000 */
[----:B------:R-:W-:Y:S02]  /*7990*/  FADD.FTZ R0, R5, R2 ;  /* 0x0000000205007221 */ /* 0x000fe40000010000 */
[C---:B------:R-:W-:Y:S01]  /*79a0*/  HMMA.16816.F32 R80, R128.reuse, R82, R112 ;  /* 0x000000528050723c */ /* 0x040fe20000001870 */
[----:B------:R-:W3:Y:S04]  /*79b0*/  LDSM.16.MT88.4 R112, [R218+0xb900] ;  /* 0x00b90000da70783b */ /* 0x000ee80000004200 */
[----:B------:R-:W-:Y:S03]  /*79c0*/  STL [R1+0x24], R0 ;  /* 0x0000240001007387 */ /* 0x000fe60000100800 */
[C---:B------:R-:W-:Y:S01]  /*79d0*/  HMMA.16816.F32 R88, R128.reuse, R90, R120 ;  /* 0x0000005a8058723c */ /* 0x040fe20000001878 */
[----:B------:R-:W4:Y:S04]  /*79e0*/  LDSM.16.MT88.4 R120, [R220+0xb900] ;  /* 0x00b90000dc78783b */ /* 0x000f280000004200 */
[----:B------:R2:W-:Y:S03]  /*79f0*/  STL [R1+0x20], R3 ;  /* 0x0000200301007387 */ /* 0x0005e60000100800 */
        /* <DEDUP_REMOVED lines=22> */
.L_x_2818:
        /* <DEDUP_REMOVED lines=10> */
[----:B------:R-:W-:Y:S01]  /*7c00*/  @UP0 UIMAD UR17, UR17, UR6, URZ ;  /* 0x00000006111102a4 */ /* 0x000fe2000f8e023f */
[----:B------:R-:W-:Y:S01]  /*7c10*/  IMAD.U32 R175, RZ, RZ, UR13 ;  /* 0x0000000dffaf7e24 */ /* 0x000fe2000f8e00ff */
        /* <DEDUP_REMOVED lines=18> */
[----:B------:R-:W1:Y:S01]  /*7d40*/  LDSM.16.M88.4 R212, [R246] ;  /* 0x00000000f6d4783b */ /* 0x000e620000000200 */
[----:B--2---:R-:W-:Y:S01]  /*7d50*/  @P1 IMAD.MOV.U32 R5, RZ, RZ, R7 ;  /* 0x000000ffff051224 */ /* 0x004fe200078e0007 */
[----:B------:R-:W-:Y:S03]  /*7d60*/  PLOP3.LUT P1, PT, PT, PT, UP0, 0x80, 0x0 ;  /* 0x000000000000781c */ /* 0x000fe60003f2f008 */
[----:B------:R-:W-:Y:S01]  /*7d70*/  @P6 IMAD.WIDE.U32 R4, R0, 0x60, R4 ;  /* 0x0000006000046825 */ /* 0x000fe200078e0004 */
[----:B------:R-:W-:Y:S03]  /*7d80*/  PLOP3.LUT P6, PT, PT, PT, UP0, 0x80, 0x0 ;  /* 0x000000000000781c */ /* 0x000fe60003fcf008 */
[----:B------:R-:W-:Y:S01]  /*7d90*/  @P0 IMAD.SHL.U32 R2, R4, 0x2, RZ ;  /* 0x0000000204020824 */ /* 0x000fe200078e00ff */
[----:B------:R-:W-:Y:S05]  /*7da0*/  PLOP3.LUT P0, PT, PT, PT, UP0, 0x80, 0x0 ;  /* 0x000000000000781c */ /* 0x000fea0003f0f008 */
[----:B------:R-:W-:Y:S02]  /*7db0*/  @P1 IADD3 R0, R5, UR17, RZ ;  /* 0x0000001105001c10 */ /* 0x000fe4000fffe0ff */
[----:B------:R-:W-:Y:S02]  /*7dc0*/  PLOP3.LUT P1, PT, PT, PT, UP0, 0x80, 0x0 ;  /* 0x000000000000781c */ /* 0x000fe40003f2f008 */
[----:B------:R-:W-:Y:S04]  /*7dd0*/  @P6 IADD3 R5, P6, R2, 0x80, RZ ;  /* 0x0000008002056810 */ /* 0x000fe80007fde0ff */
[----:B------:R-:W-:Y:S02]  /*7de0*/  @P0 SHF.L.U64.HI R0, R4, 0x1, R0 ;  /* 0x0000000104000819 */ /* 0x000fe40000010200 */
[----:B------:R-:W-:Y:S05]  /*7df0*/  PLOP3.LUT P0, PT, PT, PT, UP0, 0x80, 0x0 ;  /* 0x000000000000781c */ /* 0x000fea0003f0f008 */
        /* <DEDUP_REMOVED lines=32> */
[----:B------:R-:W-:Y:S01]  /*8000*/  @P6 MOV R14, R2 ;  /* 0x00000002000e6202 */ /* 0x000fe20000000f00 */
[----:B------:R4:W4:Y:S01]  /*8010*/  LDL R0, [R1+0x2c] ;  /* 0x00002c0001007983 */ /* 0x0009220000100800 */
[----:B------:R-:W-:Y:S02]  /*8020*/  PLOP3.LUT P6, PT, PT, PT, UP0, 0x80, 0x0 ;  /* 0x000000000000781c */ /* 0x000fe40003fcf008 */
[----:B------:R-:W-:Y:S02]  /*8030*/  PLOP3.LUT P0, PT, PT, PT, UP0, 0x80, 0x0 ;  /* 0x000000000000781c */ /* 0x000fe40003f0f008 */
[----:B------:R-:W-:Y:S05]  /*8040*/  PLOP3.LUT P0, PT, PT, PT, UP0, 0x80, 0x0 ;  /* 0x000000000000781c */ /* 0x000fea0003f0f008 */
        /* <DEDUP_REMOVED lines=37> */
[----:B------:R-:W-:Y:S01]  /*82a0*/  IMAD.U32 R172, RZ, RZ, UR18 ;  /* 0x00000012ffac7e24 */ /* 0x000fe2000f8e00ff */
[----:B------:R-:W-:Y:S02]  /*82b0*/  @UP0 USHF.L.U64.HI UR18, UR4, 0x6, UR5 ;  /* 0x0000000604120899 */ /* 0x000fe40008010205 */
[----:B------:R-:W-:Y:S01]  /*82c0*/  IMAD.U32 R173, RZ, RZ, UR19 ;  /* 0x00000013ffad7e24 */ /* 0x000fe2000f8e00ff */
[----:B------:R1:W-:Y:S01]  /*82d0*/  @P0 LDGSTS.E.BYPASS.LTC128B.128 [R251+0xb100], [R36.64+0x180], !P2 ;  /* 0x0b10018024fb0fae */ /* 0x0003e2000d101d5e */
[----:B------:R-:W-:Y:S01]  /*82e0*/  PLOP3.LUT P0, PT, PT, PT, UP0, 0x80, 0x0 ;  /* 0x000000000000781c */ /* 0x000fe20003f0f008 */
[----:B------:R-:W-:Y:S01]  /*82f0*/  @UP0 UIMAD UR17, UR17, UR4, URZ ;  /* 0x00000004111102a4 */ /* 0x000fe2000f8e023f */
[C---:B------:R-:W-:Y:S03]  /*8300*/  HMMA.16816.F32 R24, R48.reuse, R26, RZ ;  /* 0x0000001a3018723c */ /* 0x040fe600000018ff */
[----:B------:R-:W-:Y:S02]  /*8310*/  @UP0 UIMAD UR17, UR24, UR5, UR17 ;  /* 0x00000005181102a4 */ /* 0x000fe4000f8e0211 */
[----:B------:R-:W0:Y:S02]  /*8320*/  LDGDEPBAR ;  /* 0x00000000000079af */ /* 0x000e240000000000 */
[----:B------:R-:W-:Y:S01]  /*8330*/  @UP0 UIADD3 UR17, UR19, UR17, URZ ;  /* 0x0000001113110290 */ /* 0x000fe2000fffe03f */
[C---:B------:R-:W-:Y:S03]  /*8340*/  HMMA.16816.F32 R28, R48.reuse, R32, RZ ;  /* 0x00000020301c723c */ /* 0x040fe600000018ff */
[----:B------:R-:W-:Y:S05]  /*8350*/  @UP0 UIMAD UR17, UR17, 0x60, URZ ;  /* 0x00000060111108a4 */ /* 0x000fea000f8e023f */
        /* <DEDUP_REMOVED lines=11> */
[----:B------:R-:W3:Y:S07]  /*8410*/  LDSM.16.M88.4 R196, [R222+0xc900] ;  /* 0x00c90000dec4783b */ /* 0x000eee0000000200 */
[C---:B------:R-:W-:Y:S08]  /*8420*/  HMMA.16816.F32 R20, R188.reuse, R200, R20 ;  /* 0x000000c8bc14723c */ /* 0x040ff00000001814 */
[C---:B------:R-:W-:Y:S01]  /*8430*/  HMMA.16816.F32 R24, R188.reuse, R202, R24 ;  /* 0x000000cabc18723c */ /* 0x040fe20000001818 */
[----:B------:R-:W4:Y:S07]  /*8440*/  LDSM.16.M88.4 R200, [R222+0xd100] ;  /* 0x00d10000dec8783b */ /* 0x000f2e0000000200 */
[C---:B------:R-:W-:Y:S08]  /*8450*/  HMMA.16816.F32 R28, R188.reuse, R204, R28 ;  /* 0x000000ccbc1c723c */ /* 0x040ff0000000181c */
[C---:B------:R-:W-:Y:S01]  /*8460*/  HMMA.16816.F32 R32, R188.reuse, R206, R32 ;  /* 0x000000cebc20723c */ /* 0x040fe20000001820 */
[----:B------:R-:W4:Y:S07]  /*8470*/  LDSM.16.M88.4 R204, [R222+0xd900] ;  /* 0x00d90000decc783b */ /* 0x000f2e0000000200 */
[C---:B------:R-:W-:Y:S08]  /*8480*/  HMMA.16816.F32 R36, R188.reuse, R208, R36 ;  /* 0x000000d0bc24723c */ /* 0x040ff00000001824 */
[C---:B------:R-:W-:Y:S01]  /*8490*/  HMMA.16816.F32 R40, R188.reuse, R210, R40 ;  /* 0x000000d2bc28723c */ /* 0x040fe20000001828 */
[----:B------:R-:W-:Y:S07]  /*84a0*/  LDSM.16.M88.4 R208, [R222+0xe900] ;  /* 0x00e90000ded0783b */ /* 0x000fee0000000200 */
[C---:B------:R-:W-:Y:S01]  /*84b0*/  HMMA.16816.F32 R44, R188.reuse, R212, R44 ;  /* 0x000000d4bc2c723c */ /* 0x040fe2000000182c */
[----:B------:R-:W2:Y:S07]  /*84c0*/  LDL.64 R212, [R1+0x40] ;  /* 0x0000400001d47983 */ /* 0x000eae0000100a00 */
[----:B------:R-:W-:Y:S01]  /*84d0*/  HMMA.16816.F32 R48, R188, R214, R48 ;  /* 0x000000d6bc30723c */ /* 0x000fe20000001830 */
[----:B------:R-:W4:Y:S07]  /*84e0*/  LDSM.16.M88.4 R188, [R222+0xe100] ;  /* 0x00e10000debc783b */ /* 0x000f2e0000000200 */
[C---:B-1----:R-:W-:Y:S01]  /*84f0*/  HMMA.16816.F32 R4, R184.reuse, R192, R4 ;  /* 0x000000c0b804723c */ /* 0x042fe20000001804 */
[----:B------:R-:W2:Y:S07]  /*8500*/  LDL.64 R214, [R1+0x38] ;  /* 0x0000380001d67983 */ /* 0x000eae0000100a00 */
[C---:B------:R-:W-:Y:S01]  /*8510*/  HMMA.16816.F32 R8, R184.reuse, R194, R8 ;  /* 0x000000c2b808723c */ /* 0x040fe20000001808 */
[----:B------:R-:W-:Y:S07]  /*8520*/  LDSM.16.M88.4 R192, [R221] ;  /* 0x00000000ddc0783b */ /* 0x000fee0000000200 */
[C---:B---3--:R-:W-:Y:S08]  /*8530*/  HMMA.16816.F32 R12, R184.reuse, R196, R12 ;  /* 0x000000c4b80c723c */ /* 0x048ff0000000180c */
        /* <DEDUP_REMOVED lines=13> */
[----:B------:R-:W3:Y:S08]  /*8610*/  LDSM.16.M88.4 R184, [R221+0x2000] ;  /* 0x00200000ddb8783b */ /* 0x000ef00000000200 */
        /* <DEDUP_REMOVED lines=18> */
[----:B------:R-:W3:Y:S08]  /*8740*/  LDSM.16.M88.4 R188, [R216+0x11100] ;  /* 0x01110000d8bc783b */ /* 0x000ef00000000200 */
        /* <DEDUP_REMOVED lines=18> */
[----:B------:R-:W3:Y:S08]  /*8870*/  LDSM.16.M88.4 R184, [R241] ;  /* 0x00000000f1b8783b */ /* 0x000ef00000000200 */
        /* <DEDUP_REMOVED lines=177> */
[----:B------:R-:W1:Y:S07]  /*9390*/  LDSM.16.M88.4 R196, [R221+0x9000] ;  /* 0x00900000ddc4783b */ /* 0x000e6e0000000200 */
[C---:B------:R-:W-:Y:S07]  /*93a0*/  HMMA.16816.F32 R20, R184.reuse, R200, R20 ;  /* 0x000000c8b814723c */ /* 0x040fee0000001814 */
[----:B--2---:R-:W-:Y:S01]  /*93b0*/  @P1 MOV R200, R212 ;  /* 0x000000d400c81202 */ /* 0x004fe20000000f00 */
[C---:B------:R-:W-:Y:S04]  /*93c0*/  HMMA.16816.F32 R24, R184.reuse, R202, R24 ;  /* 0x000000cab818723c */ /* 0x040fe80000001818 */
[----:B------:R-:W-:Y:S01]  /*93d0*/  @P1 IMAD.MOV.U32 R201, RZ, RZ, R215 ;  /* 0x000000ffffc91224 */ /* 0x000fe200078e00d7 */
[----:B------:R-:W-:Y:S03]  /*93e0*/  PLOP3.LUT P1, PT, PT, PT, UP0, 0x80, 0x0 ;  /* 0x000000000000781c */ /* 0x000fe60003f2f008 */
[C---:B------:R-:W-:Y:S04]  /*93f0*/  HMMA.16816.F32 R28, R184.reuse, R204, R28 ;  /* 0x000000ccb81c723c */ /* 0x040fe8000000181c */
[----:B------:R-:W-:Y:S01]  /*9400*/  @P0 IMAD.WIDE.U32 R200, R172, 0x60, R200 ;  /* 0x00000060acc80825 */ /* 0x000fe200078e00c8 */
[----:B------:R-:W-:Y:S03]  /*9410*/  PLOP3.LUT P0, PT, PT, PT, UP0, 0x80, 0x0 ;  /* 0x000000000000781c */ /* 0x000fe60003f0f008 */
[C---:B------:R-:W-:Y:S04]  /*9420*/  HMMA.16816.F32 R32, R184.reuse, R206, R32 ;  /* 0x000000ceb820723c */ /* 0x040fe80000001820 */
[----:B------:R-:W-:Y:S01]  /*9430*/  @P6 IMAD.SHL.U32 R172, R200, 0x2, RZ ;  /* 0x00000002c8ac6824 */ /* 0x000fe200078e00ff */
[----:B------:R-:W-:Y:S03]  /*9440*/  PLOP3.LUT P6, PT, PT, PT, UP0, 0x80, 0x0 ;  /* 0x000000000000781c */ /* 0x000fe60003fcf008 */
[C---:B---3--:R-:W-:Y:S04]  /*9450*/  HMMA.16816.F32 R36, R184.reuse, R188, R36 ;  /* 0x000000bcb824723c */ /* 0x048fe80000001824 */
[----:B------:R-:W-:Y:S01]  /*9460*/  @P0 IADD3 R173, R201, UR17, RZ ;  /* 0x00000011c9ad0c10 */ /* 0x000fe2000fffe0ff */
[----:B------:R-:W-:Y:S01]  /*9470*/  UIMAD UR17, UR16, -0x60, URZ ;  /* 0xffffffa0101178a4 */ /* 0x000fe2000f8e023f */
[----:B------:R-:W-:Y:S02]  /*9480*/  @P1 IADD3 R205, P1, R172, c[0x0][0x1c8], RZ ;  /* 0x00007200accd1a10 */ /* 0x000fe40007f3e0ff */
[C---:B------:R-:W-:Y:S01]  /*9490*/  HMMA.16816.F32 R40, R184.reuse, R190, R40 ;  /* 0x000000beb828723c */ /* 0x040fe20000001828 */
[----:B------:R-:W2:Y:S01]  /*94a0*/  LDSM.16.M88.4 R188, [R221+0x9800] ;  /* 0x00980000ddbc783b */ /* 0x000ea20000000200 */
[----:B------:R-:W-:Y:S02]  /*94b0*/  PLOP3.LUT P0, PT, PT, PT, UP0, 0x80, 0x0 ;  /* 0x000000000000781c */ /* 0x000fe40003f0f008 */
[----:B------:R-:W-:Y:S01]  /*94c0*/  @P6 SHF.L.U64.HI R173, R200, 0x1, R173 ;  /* 0x00000001c8ad6819 */ /* 0x000fe200000102ad */
[----:B------:R-:W-:Y:S01]  /*94d0*/  IMAD.U32 R2, RZ, RZ, UR17 ;  /* 0x00000011ff027e24 */ /* 0x000fe2000f8e00ff */
[----:B------:R-:W-:Y:S01]  /*94e0*/  PLOP3.LUT P6, PT, PT, PT, UP0, 0x80, 0x0 ;  /* 0x000000000000781c */ /* 0x000fe20003fcf008 */
[----:B------:R-:W-:Y:S01]  /*94f0*/  @UP0 USHF.L.U32 UR17, UR4, 0x6, URZ ;  /* 0x0000000604110899 */ /* 0x000fe2000800063f */
[C---:B----4-:R-:W-:Y:S01]  /*9500*/  HMMA.16816.F32 R44, R184.reuse, R208, R44 ;  /* 0x000000d0b82c723c */ /* 0x050fe2000000182c */
[----:B------:R-:W3:Y:S04]  /*9510*/  LDL R208, [R1+0x30] ;  /* 0x0000300001d07983 */ /* 0x000ee80000100800 */
[----:B------:R-:W4:Y:S02]  /*9520*/  LDL R209, [R1+0x28] ;  /* 0x0000280001d17983 */ /* 0x000f240000100800 */
[----:B------:R-:W-:Y:S01]  /*9530*/  @P0 IADD3.X R204, R173, c[0x0][0x1cc], RZ, P1, !PT ;  /* 0x00007300adcc0a10 */ /* 0x000fe20000ffe4ff */
[----:B------:R-:W-:Y:S01]  /*9540*/  HMMA.16816.F32 R48, R184, R210, R48 ;  /* 0x000000d2b830723c */ /* 0x000fe20000001830 */
[----:B------:R-:W2:Y:S01]  /*9550*/  LDSM.16.M88.4 R184, [R221+0xa000] ;  /* 0x00a00000ddb8783b */ /* 0x000ea20000000200 */
[----:B------:R-:W-:Y:S02]  /*9560*/  PLOP3.LUT P1, PT, PT, PT, UP0, 0x80, 0x0 ;  /* 0x000000000000781c */ /* 0x000fe40003f2f008 */
[----:B------:R-:W-:Y:S01]  /*9570*/  @P6 IMAD.MOV.U32 R206, RZ, RZ, R205 ;  /* 0x000000ffffce6224 */ /* 0x000fe200078e00cd */
[----:B------:R-:W-:Y:S02]  /*9580*/  @P6 MOV R207, R204 ;  /* 0x000000cc00cf6202 */ /* 0x000fe40000000f00 */
[----:B------:R-:W-:Y:S01]  /*9590*/  PLOP3.LUT P0, PT, PT, PT, UP1, 0x80, 0x0 ;  /* 0x000000000000781c */ /* 0x000fe20003f0f018 */
[C---:B-1----:R-:W-:Y:S01]  /*95a0*/  HMMA.16816.F32 R4, R192.reuse, R196, R4 ;  /* 0x000000c4c004723c */ /* 0x042fe20000001804 */
[----:B------:R-:W-:Y:S07]  /*95b0*/  LDSM.16.M88.4 R200, [R221+0xb800] ;  /* 0x00b80000ddc8783b */ /* 0x000fee0000000200 */
[C---:B------:R-:W-:Y:S01]  /*95c0*/  HMMA.16816.F32 R8, R192.reuse, R198, R8 ;  /* 0x000000c6c008723c */ /* 0x040fe20000001808 */
[----:B------:R-:W-:Y:S07]  /*95d0*/  LDSM.16.M88.4 R196, [R221+0xb000] ;  /* 0x00b00000ddc4783b */ /* 0x000fee0000000200 */
[C---:B--2---:R-:W-:Y:S08]  /*95e0*/  HMMA.16816.F32 R12, R192.reuse, R188, R12 ;  /* 0x000000bcc00c723c */ /* 0x044ff0000000180c */
[C---:B------:R-:W-:Y:S01]  /*95f0*/  HMMA.16816.F32 R16, R192.reuse, R190, R16 ;  /* 0x000000bec010723c */ /* 0x040fe20000001810 */
[----:B------:R-:W1:Y:S01]  /*9600*/  LDSM.16.M88.4 R188, [R221+0xa800] ;  /* 0x00a80000ddbc783b */ /* 0x000e620000000200 */
[----:B------:R-:W-:Y:S06]  /*9610*/  DEPBAR.LE SB0, 0x0 ;  /* 0x000080000000791a */ /* 0x000fec0000000000 */
[C---:B------:R-:W-:Y:S01]  /*9620*/  HMMA.16816.F32 R20, R192.reuse, R184, R20 ;  /* 0x000000b8c014723c */ /* 0x040fe20000001814 */
[----:B------:R-:W-:Y:S07]  /*9630*/  BAR.SYNC.DEFER_BLOCKING 0x0 ;  /* 0x0000000000007b1d */ /* 0x000fee0000010000 */
[C---:B------:R-:W-:Y:S01]  /*9640*/  HMMA.16816.F32 R24, R192.reuse, R186, R24 ;  /* 0x000000bac018723c */ /* 0x040fe20000001818 */
[----:B------:R-:W-:Y:S01]  /*9650*/  @!PT LDS RZ, [RZ] ;  /* 0x00000000fffff984 */ /* 0x000fe20000000800 */
[----:B------:R-:W-:Y:S01]  /*9660*/  @!PT LDS RZ, [RZ] ;  /* 0x00000000fffff984 */ /* 0x000fe20000000800 */
[----:B------:R-:W-:Y:S01]  /*9670*/  @!PT LDS RZ, [RZ] ;  /* 0x00000000fffff984 */ /* 0x000fe20000000800 */
[----:B------:R2:W-:Y:S07]  /*9680*/  @P1 LDGSTS.E.BYPASS.LTC128B.128 [R251+0xc100], [R206.64], !P5 ;  /* 0x0c100000cefb1fae */ /* 0x0005ee000e901d5e */
[C---:B-1----:R-:W-:Y:S08]  /*9690*/  HMMA.16816.F32 R28, R192.reuse, R188, R28 ;  /* 0x000000bcc01c723c */ /* 0x042ff0000000181c */
[C---:B------:R-:W-:Y:S08]  /*96a0*/  HMMA.16816.F32 R32, R192.reuse, R190, R32 ;  /* 0x000000bec020723c */ /* 0x040ff00000001820 */
[C---:B------:R-:W-:Y:S08]  /*96b0*/  HMMA.16816.F32 R36, R192.reuse, R196, R36 ;  /* 0x000000c4c024723c */ /* 0x040ff00000001824 */
[C---:B------:R-:W-:Y:S08]  /*96c0*/  HMMA.16816.F32 R40, R192.reuse, R198, R40 ;  /* 0x000000c6c028723c */ /* 0x040ff00000001828 */
[C---:B------:R-:W-:Y:S08]  /*96d0*/  HMMA.16816.F32 R44, R192.reuse, R200, R44 ;  /* 0x000000c8c02c723c */ /* 0x040ff0000000182c */
[----:B------:R-:W-:Y:S04]  /*96e0*/  HMMA.16816.F32 R48, R192, R202, R48 ;  /* 0x000000cac030723c */ /* 0x000fe80000001830 */
[----:B---3--:R-:W-:Y:S01]  /*96f0*/  IADD3 R2, -R208, 0x1, R2 ;  /* 0x00000001d0027810 */ /* 0x008fe20007ffe102 */
[----:B----4-:R-:W-:Y:S03]  /*9700*/  @P0 IMAD.MOV.U32 R0, RZ, RZ, R209 ;  /* 0x000000ffff000224 */ /* 0x010fe600078e00d1 */
[----:B------:R-:W-:Y:S02]  /*9710*/  IADD3 R175, -R175, UR12, R2 ;  /* 0x0000000cafaf7c10 */ /* 0x000fe4000fffe102 */
[----:B------:R-:W1:Y:S08]  /*9720*/  SHFL.IDX PT, R2, R0, RZ, 0x1c1f ;  /* 0x001c1fff00027589 */ /* 0x000e7000000e0000 */
[----:B------:R-:W3:Y:S01]  /*9730*/  SHFL.IDX PT, R0, R0, 0x1, 0x1c1f ;  /* 0x003c1f0000007f89 */ /* 0x000ee200000e0000 */
[C---:B-1----:R-:W-:Y:S04]  /*9740*/  IADD3 R2, R175.reuse, R2, RZ ;  /* 0x00000002af027210 */ /* 0x042fe80007ffe0ff */
[C---:B------:R-:W-:Y:S02]  /*9750*/  ISETP.GT.AND P0, PT, R2.reuse, RZ, PT ;  /* 0x000000ff0200720c */ /* 0x040fe40003f04270 */
[----:B------:R-:W-:Y:S01]  /*9760*/  ISETP.GT.AND P6, PT, R2, 0x1, PT ;  /* 0x000000010200780c */ /* 0x000fe20003fc4270 */
[----:B---3--:R-:W-:Y:S01]  /*9770*/  IMAD.IADD R0, R175, 0x1, R0 ;  /* 0x00000001af007824 */ /* 0x008fe200078e0200 */
[----:B--2---:R-:W-:Y:S02]  /*9780*/  FSEL R206, R4, -INF , P0 ;  /* 0xff80000004ce7808 */ /* 0x004fe40000000000 */
[----:B------:R-:W-:Y:S02]  /*9790*/  FSEL R207, R5, -INF , P6 ;  /* 0xff80000005cf7808 */ /* 0x000fe40003000000 */
[C---:B------:R-:W-:Y:S02]  /*97a0*/  ISETP.GT.AND P0, PT, R0.reuse, 0x1, PT ;  /* 0x000000010000780c */ /* 0x040fe40003f04270 */
[----:B------:R-:W-:Y:S02]  /*97b0*/  ISETP.GT.AND P1, PT, R0, RZ, PT ;  /* 0x000000ff0000720c */ /* 0x000fe40003f24270 */
        /* <DEDUP_REMOVED lines=9> */
[----:B------:R-:W-:Y:S02]  /*9850*/  ISETP.GT.AND P6, PT, R2, 0x9, PT ;  /* 0x000000090200780c */ /* 0x000fe40003fc4270 */
[----:B------:R-:W-:Y:S02]  /*9860*/  ISETP.GT.AND P1, PT, R0, 0x10, PT ;  /* 0x000000100000780c */ /* 0x000fe40003f24270 */
[----:B------:R-:W-:Y:S02]  /*9870*/  FSEL R210, R12, -INF , P0 ;  /* 0xff8000000cd27808 */ /* 0x000fe40000000000 */
[----:B------:R-:W-:Y:S02]  /*9880*/  ISETP.GT.AND P0, PT, R0, 0x11, PT ;  /* 0x000000110000780c */ /* 0x000fe40003f04270 */
[----:B------:R-:W-:Y:S02]  /*9890*/  FSEL R212, R14, -INF , P1 ;  /* 0xff8000000ed47808 */ /* 0x000fe40000800000 */
[C---:B------:R-:W-:Y:S02]  /*98a0*/  ISETP.GT.AND P1, PT, R2.reuse, 0x19, PT ;  /* 0x000000190200780c */ /* 0x040fe40003f24270 */
[----:B------:R-:W-:Y:S02]  /*98b0*/  FSEL R9, R9, -INF , P6 ;  /* 0xff80000009097808 */ /* 0x000fe40003000000 */
[C---:B------:R-:W-:Y:S02]  /*98c0*/  ISETP.GT.AND P6, PT, R2.reuse, 0x11, PT ;  /* 0x000000110200780c */ /* 0x040fe40003fc4270 */
[----:B------:R-:W-:Y:S02]  /*98d0*/  FSEL R213, R15, -INF , P0 ;  /* 0xff8000000fd57808 */ /* 0x000fe40000000000 */
[C---:B------:R-:W-:Y:S02]  /*98e0*/  ISETP.GT.AND P0, PT, R2.reuse, 0x18, PT ;  /* 0x000000180200780c */ /* 0x040fe40003f04270 */
[----:B------:R-:W-:Y:S02]  /*98f0*/  FSEL R211, R13, -INF , P6 ;  /* 0xff8000000dd37808 */ /* 0x000fe40003000000 */
[----:B------:R-:W-:Y:S02]  /*9900*/  FSEL R215, R17, -INF , P1 ;  /* 0xff80000011d77808 */ /* 0x000fe40000800000 */
[----:B------:R-:W-:Y:S02]  /*9910*/  ISETP.GT.AND P1, PT, R2, 0x20, PT ;  /* 0x000000200200780c */ /* 0x000fe40003f24270 */
        /* <DEDUP_REMOVED lines=12> */
[----:B------:R-:W-:Y:S02]  /*99e0*/  ISETP.GT.AND P1, PT, R0, 0x28, PT ;  /* 0x000000280000780c */ /* 0x000fe40003f24270 */
[----:B------:R-:W-:Y:S02]  /*99f0*/  FSEL R16, R21, -INF , P0 ;  /* 0xff80000015107808 */ /* 0x000fe40000000000 */
[----:B------:R-:W-:Y:S02]  /*9a00*/  ISETP.GT.AND P0, PT, R2, 0x28, PT ;  /* 0x000000280200780c */ /* 0x000fe40003f04270 */
[----:B------:R-:W-:Y:S02]  /*9a10*/  FSEL R17, R26, -INF , P1 ;  /* 0xff8000001a117808 */ /* 0x000fe40000800000 */
[----:B------:R-:W-:Y:S02]  /*9a20*/  ISETP.GT.AND P1, PT, R2, 0x30, PT ;  /* 0x000000300200780c */ /* 0x000fe40003f24270 */
[----:B------:R-:W-:Y:S01]  /*9a30*/  FSEL R175, R25, -INF , P6 ;  /* 0xff80000019af7808 */ /* 0x000fe20003000000 */
[----:B------:R-:W-:Y:S01]  /*9a40*/  IMAD.MOV.U32 R25, RZ, RZ, R4 ;  /* 0x000000ffff197224 */ /* 0x000fe200078e0004 */
[----:B------:R-:W-:Y:S02]  /*9a50*/  PLOP3.LUT P6, PT, PT, PT, UP0, 0x80, 0x0 ;  /* 0x000000000000781c */ /* 0x000fe40003fcf008 */
[----:B------:R-:W-:Y:S01]  /*9a60*/  FSEL R5, R24, -INF , P0 ;  /* 0xff80000018057808 */ /* 0x000fe20000000000 */
[----:B------:R-:W-:Y:S01]  /*9a70*/  IMAD.MOV.U32 R26, RZ, RZ, R175 ;  /* 0x000000ffff1a7224 */ /* 0x000fe200078e00af */
[----:B------:R-:W-:Y:S02]  /*9a80*/  ISETP.GT.AND P0, PT, R0, 0x29, PT ;  /* 0x000000290000780c */ /* 0x000fe40003f04270 */
[----:B------:R-:W-:Y:S02]  /*9a90*/  FSEL R14, R28, -INF , P1 ;  /* 0xff8000001c0e7808 */ /* 0x000fe40000800000 */
[----:B------:R-:W-:Y:S02]  /*9aa0*/  PLOP3.LUT P1, PT, PT, PT, UP0, 0x80, 0x0 ;  /* 0x000000000000781c */ /* 0x000fe40003f2f008 */
[----:B------:R-:W-:Y:S01]  /*9ab0*/  FSEL R19, R27, -INF , P0 ;  /* 0xff8000001b137808 */ /* 0x000fe20000000000 */
[----:B------:R-:W-:Y:S01]  /*9ac0*/  IMAD.MOV.U32 R27, RZ, RZ, R5 ;  /* 0x000000ffff1b7224 */ /* 0x000fe200078e0005 */
[----:B------:R-:W-:Y:S02]  /*9ad0*/  ISETP.GT.AND P0, PT, R2, 0x31, PT ;  /* 0x000000310200780c */ /* 0x000fe40003f04270 */
[----:B------:R-:W-:Y:S02]  /*9ae0*/  @P6 IADD3 R6, P6, R172, 0x80, RZ ;  /* 0x00000080ac066810 */ /* 0x000fe40007fde0ff */
[----:B------:R-:W-:Y:S02]  /*9af0*/  FSEL R22, R29, -INF , P0 ;  /* 0xff8000001d167808 */ /* 0x000fe40000000000 */
[----:B------:R-:W-:Y:S02]  /*9b00*/  ISETP.GT.AND P0, PT, R0, 0x30, PT ;  /* 0x000000300000780c */ /* 0x000fe40003f04270 */
[----:B------:R-:W-:Y:S02]  /*9b10*/  FMNMX.FTZ R5, R208, R174, !PT ;  /* 0x000000aed0057209 */ /* 0x000fe40007810000 */
[----:B------:R-:W-:Y:S02]  /*9b20*/  FSEL R190, R30, -INF , P0 ;  /* 0xff8000001ebe7808 */ /* 0x000fe40000000000 */
[----:B------:R-:W-:Y:S02]  /*9b30*/  ISETP.GT.AND P0, PT, R0, 0x31, PT ;  /* 0x000000310000780c */ /* 0x000fe40003f04270 */
[----:B------:R-:W-:Y:S02]  /*9b40*/  @P1 IADD3 R6, P1, R6, c[0x0][0x1c8], RZ ;  /* 0x0000720006061a10 */ /* 0x000fe40007f3e0ff */
[----:B------:R-:W-:Y:S02]  /*9b50*/  FSEL R191, R31, -INF , P0 ;  /* 0xff8000001fbf7808 */ /* 0x000fe40000000000 */
[----:B------:R-:W-:Y:S02]  /*9b60*/  PLOP3.LUT P0, PT, PT, PT, UP0, 0x80, 0x0 ;  /* 0x000000000000781c */ /* 0x000fe40003f0f008 */
[----:B------:R-:W-:Y:S04]  /*9b70*/  FMNMX.FTZ R5, R209, R5, !PT ;  /* 0x00000005d1057209 */ /* 0x000fe80007810000 */
[----:B------:R-:W-:Y:S07]  /*9b80*/  FMNMX.FTZ R5, R185, R5, !PT ;  /* 0x00000005b9057209 */ /* 0x000fee0007810000 */
[--C-:B------:R-:W-:Y:S02]  /*9b90*/  @P0 IADD3.X R7, RZ, c[0x0][0x1cc], R173.reuse, P1, P6 ;  /* 0x00007300ff070a10 */ /* 0x100fe40000fec4ad */
[----:B------:R-:W-:Y:S02]  /*9ba0*/  ISETP.GT.AND P1, PT, R2, 0x38, PT ;  /* 0x000000380200780c */ /* 0x000fe40003f24270 */
[----:B------:R-:W-:Y:S02]  /*9bb0*/  PLOP3.LUT P6, PT, PT, PT, UP0, 0x80, 0x0 ;  /* 0x000000000000781c */ /* 0x000fe40003fcf008 */
[----:B------:R-:W-:Y:S02]  /*9bc0*/  FSEL R21, R32, -INF , P1 ;  /* 0xff80000020157808 */ /* 0x000fe40000800000 */
[----:B------:R-:W-:Y:S02]  /*9bd0*/  PLOP3.LUT P1, PT, PT, PT, UP0, 0x80, 0x0 ;  /* 0x000000000000781c */ /* 0x000fe40003f2f008 */
[----:B------:R-:W-:Y:S04]  /*9be0*/  ISETP.GT.AND P0, PT, R2, 0x39, PT ;  /* 0x000000390200780c */ /* 0x000fe80003f04270 */
[----:B------:R-:W-:Y:S02]  /*9bf0*/  FSEL R20, R33, -INF , P0 ;  /* 0xff80000021147808 */ /* 0x000fe40000000000 */
[----:B------:R-:W-:Y:S02]  /*9c00*/  ISETP.GT.AND P0, PT, R0, 0x38, PT ;  /* 0x000000380000780c */ /* 0x000fe40003f04270 */
[----:B------:R-:W-:Y:S02]  /*9c10*/  @P6 IADD3 R4, P6, R172, 0x100, RZ ;  /* 0x00000100ac046810 */ /* 0x000fe40007fde0ff */
[----:B------:R-:W-:Y:S02]  /*9c20*/  FSEL R33, R34, -INF , P0 ;  /* 0xff80000022217808 */ /* 0x000fe40000000000 */
[----:B------:R-:W-:Y:S02]  /*9c30*/  @P1 IADD3 R13, P1, R4, c[0x0][0x1c8], RZ ;  /* 0x00007200040d1a10 */ /* 0x000fe40007f3e0ff */
[----:B------:R-:W-:Y:S02]  /*9c40*/  FMNMX.FTZ R4, R206, R3, !PT ;  /* 0x00000003ce047209 */ /* 0x000fe40007810000 */
[----:B------:R-:W-:Y:S02]  /*9c50*/  ISETP.GT.AND P0, PT, R0, 0x39, PT ;  /* 0x000000390000780c */ /* 0x000fe40003f04270 */
[----:B------:R-:W-:Y:S02]  /*9c60*/  FMNMX.FTZ R4, R207, R4, !PT ;  /* 0x00000004cf047209 */ /* 0x000fe40007810000 */
[----:B------:R-:W-:Y:S01]  /*9c70*/  FSEL R196, R35, -INF , P0 ;  /* 0xff80000023c47808 */ /* 0x000fe20000000000 */
[----:B------:R-:W-:Y:S01]  /*9c80*/  IMAD.MOV.U32 R35, RZ, RZ, R8 ;  /* 0x000000ffff237224 */ /* 0x000fe200078e0008 */
[----:B------:R-:W-:Y:S02]  /*9c90*/  FMNMX.FTZ R4, R184, R4, !PT ;  /* 0x00000004b8047209 */ /* 0x000fe40007810000 */
[----:B------:R-:W-:Y:S02]  /*9ca0*/  PLOP3.LUT P0, PT, PT, PT, UP0, 0x80, 0x0 ;  /* 0x000000000000781c */ /* 0x000fe40003f0f008 */
[----:B------:R-:W-:Y:S02]  /*9cb0*/  FMNMX.FTZ R4, R9, R4, !PT ;  /* 0x0000000409047209 */ /* 0x000fe40007810000 */
[----:B------:R-:W-:Y:S02]  /*9cc0*/  MOV R34, R23 ;  /* 0x0000001700227202 */ /* 0x000fe40000000f00 */
[----:B------:R-:W-:Y:S04]  /*9cd0*/  FMNMX.FTZ R4, R210, R4, !PT ;  /* 0x00000004d2047209 */ /* 0x000fe80007810000 */
[----:B------:R-:W-:Y:S03]  /*9ce0*/  FMNMX.FTZ R4, R211, R4, !PT ;  /* 0x00000004d3047209 */ /* 0x000fe60007810000 */
[--C-:B------:R-:W-:Y:S02]  /*9cf0*/  @P0 IADD3.X R12, RZ, c[0x0][0x1cc], R173.reuse, P1, P6 ;  /* 0x00007300ff0c0a10 */ /* 0x100fe40000fec4ad */
[----:B------:R-:W-:Y:S02]  /*9d00*/  FMNMX.FTZ R4, R214, R4, !PT ;  /* 0x00000004d6047209 */ /* 0x000fe40007810000 */
[C---:B------:R-:W-:Y:S02]  /*9d10*/  ISETP.GT.AND P1, PT, R2.reuse, 0x41, PT ;  /* 0x000000410200780c */ /* 0x040fe40003f24270 */
[----:B------:R-:W-:Y:S02]  /*9d20*/  FMNMX.FTZ R4, R215, R4, !PT ;  /* 0x00000004d7047209 */ /* 0x000fe40007810000 */
[----:B------:R-:W-:Y:S02]  /*9d30*/  PLOP3.LUT P6, PT, PT, PT, UP0, 0x80, 0x0 ;  /* 0x000000000000781c */ /* 0x000fe40003fcf008 */
[----:B------:R-:W-:Y:S02]  /*9d40*/  FMNMX.FTZ R4, R25, R4, !PT ;  /* 0x0000000419047209 */ /* 0x000fe40007810000 */
[----:B------:R-:W-:Y:S02]  /*9d50*/  FSEL R8, R37, -INF , P1 ;  /* 0xff80000025087808 */ /* 0x000fe40000800000 */
[----:B------:R-:W-:Y:S02]  /*9d60*/  PLOP3.LUT P1, PT, PT, PT, UP0, 0x80, 0x0 ;  /* 0x000000000000781c */ /* 0x000fe40003f2f008 */
[----:B------:R-:W-:Y:S01]  /*9d70*/  ISETP.GT.AND P0, PT, R2, 0x40, PT ;  /* 0x000000400200780c */ /* 0x000fe20003f04270 */
[----:B------:R-:W-:Y:S01]  /*9d80*/  IMAD.MOV.U32 R201, RZ, RZ, R8 ;  /* 0x000000ffffc97224 */ /* 0x000fe200078e0008 */
[----:B------:R-:W-:Y:S02]  /*9d90*/  FMNMX.FTZ R4, R16, R4, !PT ;  /* 0x0000000410047209 */ /* 0x000fe40007810000 */
[----:B------:R-:W-:Y:S02]  /*9da0*/  FSEL R197, R36, -INF , P0 ;  /* 0xff80000024c57808 */ /* 0x000fe40000000000 */
[----:B------:R-:W-:Y:S02]  /*9db0*/  ISETP.GT.AND P0, PT, R0, 0x40, PT ;  /* 0x000000400000780c */ /* 0x000fe40003f04270 */
[----:B------:R-:W-:Y:S02]  /*9dc0*/  FMNMX.FTZ R4, R27, R4, !PT ;  /* 0x000000041b047209 */ /* 0x000fe40007810000 */
[----:B------:R-:W-:Y:S02]  /*9dd0*/  FMNMX.FTZ R8, R11, R5, !PT ;  /* 0x000000050b087209 */ /* 0x000fe40007810000 */
[----:B------:R-:W-:Y:S02]  /*9de0*/  FSEL R10, R38, -INF , P0 ;  /* 0xff800000260a7808 */ /* 0x000fe40000000000 */
[----:B------:R-:W-:Y:S02]  /*9df0*/  ISETP.GT.AND P0, PT, R0, 0x41, PT ;  /* 0x000000410000780c */ /* 0x000fe40003f04270 */
[----:B------:R-:W-:Y:S02]  /*9e00*/  @P6 IADD3 R172, P6, R172, 0x180, RZ ;  /* 0x00000180acac6810 */ /* 0x000fe40007fde0ff */
[----:B------:R-:W-:Y:S02]  /*9e10*/  FMNMX.FTZ R5, R26, R4, !PT ;  /* 0x000000041a057209 */ /* 0x000fe40007810000 */
[----:B------:R-:W-:Y:S02]  /*9e20*/  FMNMX.FTZ R4, R212, R8, !PT ;  /* 0x00000008d4047209 */ /* 0x000fe40007810000 */
[----:B------:R-:W-:Y:S02]  /*9e30*/  FSEL R198, R39, -INF , P0 ;  /* 0xff80000027c67808 */ /* 0x000fe40000000000 */
[----:B------:R-:W-:Y:S02]  /*9e40*/  @P1 IADD3 R172, P1, R172, c[0x0][0x1c8], RZ ;  /* 0x00007200acac1a10 */ /* 0x000fe40007f3e0ff */
[----:B------:R-:W-:Y:S02]  /*9e50*/  PLOP3.LUT P0, PT, PT, PT, UP0, 0x80, 0x0 ;  /* 0x000000000000781c */ /* 0x000fe40003f0f008 */
[----:B------:R-:W-:Y:S02]  /*9e60*/  FMNMX.FTZ R4, R213, R4, !PT ;  /* 0x00000004d5047209 */ /* 0x000fe40007810000 */
[----:B------:R-:W-:Y:S02]  /*9e70*/  MOV R203, R10 ;  /* 0x0000000a00cb7202 */ /* 0x000fe40000000f00 */
[----:B------:R-:W-:Y:S04]  /*9e80*/  FMNMX.FTZ R4, R252, R4, !PT ;  /* 0x00000004fc047209 */ /* 0x000fe80007810000 */
[----:B------:R-:W-:Y:S03]  /*9e90*/  FMNMX.FTZ R4, R35, R4, !PT ;  /* 0x0000000423047209 */ /* 0x000fe60007810000 */
[----:B------:R-:W-:Y:S02]  /*9ea0*/  @P0 IADD3.X R10, RZ, c[0x0][0x1cc], R173, P1, P6 ;  /* 0x00007300ff0a0a10 */ /* 0x000fe40000fec4ad */
[----:B------:R-:W-:Y:S02]  /*9eb0*/  PLOP3.LUT P1, PT, PT, PT, UP0, 0x80, 0x0 ;  /* 0x000000000000781c */ /* 0x000fe40003f2f008 */
[----:B------:R-:W-:Y:S02]  /*9ec0*/  FMNMX.FTZ R4, R18, R4, !PT ;  /* 0x0000000412047209 */ /* 0x000fe40007810000 */
[C---:B------:R-:W-:Y:S02]  /*9ed0*/  ISETP.GT.AND P6, PT, R2.reuse, 0x48, PT ;  /* 0x000000480200780c */ /* 0x040fe40003fc4270 */
[----:B------:R-:W-:Y:S02]  /*9ee0*/  ISETP.GT.AND P0, PT, R2, 0x49, PT ;  /* 0x000000490200780c */ /* 0x000fe40003f04270 */
[----:B------:R-:W-:Y:S02]  /*9ef0*/  FSEL R192, R40, -INF , P6 ;  /* 0xff80000028c07808 */ /* 0x000fe40003000000 */
[----:B------:R-:W-:Y:S02]  /*9f00*/  FMNMX.FTZ R4, R34, R4, !PT ;  /* 0x0000000422047209 */ /* 0x000fe40007810000 */
[----:B------:R-:W-:Y:S02]  /*9f10*/  ISETP.GT.AND P6, PT, R0, 0x48, PT ;  /* 0x000000480000780c */ /* 0x000fe40003fc4270 */
[----:B------:R-:W-:Y:S02]  /*9f20*/  FSEL R194, R41, -INF , P0 ;  /* 0xff80000029c27808 */ /* 0x000fe40000000000 */
[----:B------:R-:W-:Y:S02]  /*9f30*/  ISETP.GT.AND P0, PT, R2, 0x50, PT ;  /* 0x000000500200780c */ /* 0x000fe40003f04270 */
[----:B------:R-:W-:Y:S02]  /*9f40*/  FMNMX.FTZ R4, R17, R4, !PT ;  /* 0x0000000411047209 */ /* 0x000fe40007810000 */
[----:B------:R-:W-:Y:S02]  /*9f50*/  FSEL R199, R44, -INF , P0 ;  /* 0xff8000002cc77808 */ /* 0x000fe40000000000 */
[----:B------:R-:W-:Y:S02]  /*9f60*/  FSEL R195, R42, -INF , P6 ;  /* 0xff8000002ac37808 */ /* 0x000fe40003000000 */
[C---:B------:R-:W-:Y:S02]  /*9f70*/  ISETP.GT.AND P6, PT, R2.reuse, 0x51, PT ;  /* 0x000000510200780c */ /* 0x040fe40003fc4270 */
[----:B------:R-:W-:Y:S02]  /*9f80*/  ISETP.GT.AND P0, PT, R2, 0x58, PT ;  /* 0x000000580200780c */ /* 0x000fe40003f04270 */
[----:B------:R-:W-:Y:S02]  /*9f90*/  FSEL R32, R45, -INF , P6 ;  /* 0xff8000002d207808 */ /* 0x000fe40003000000 */
[----:B------:R-:W-:Y:S02]  /*9fa0*/  FSEL R23, R48, -INF , P0 ;  /* 0xff80000030177808 */ /* 0x000fe40000000000 */
[----:B------:R-:W-:Y:S02]  /*9fb0*/  PLOP3.LUT P0, PT, PT, PT, UP0, 0x80, 0x0 ;  /* 0x000000000000781c */ /* 0x000fe40003f0f008 */
[----:B------:R-:W-:Y:S02]  /*9fc0*/  ISETP.GT.AND P6, PT, R2, 0x59, PT ;  /* 0x000000590200780c */ /* 0x000fe40003fc4270 */
[----:B------:R-:W-:Y:S02]  /*9fd0*/  FMNMX.FTZ R2, R19, R4, !PT ;  /* 0x0000000413027209 */ /* 0x000fe40007810000 */
[----:B------:R-:W-:Y:S01]  /*9fe0*/  @P1 IADD3 R4, P1, R205, UR17, RZ ;  /* 0x00000011cd041c10 */ /* 0x000fe2000ff3e0ff */
[----:B------:R-:W-:Y:S01]  /*9ff0*/  IMAD.MOV.U32 R205, RZ, RZ, R20 ;  /* 0x000000ffffcd7224 */ /* 0x000fe200078e0014 */
[----:B------:R-:W-:Y:S02]  /*a000*/  FMNMX.FTZ R173, R14, R5, !PT ;  /* 0x000000050ead7209 */ /* 0x000fe40007810000 */
[----:B------:R-:W-:Y:S02]  /*a010*/  FSEL R15, R49, -INF , P6 ;  /* 0xff800000310f7808 */ /* 0x000fe40003000000 */
[----:B------:R-:W-:Y:S02]  /*a020*/  FMNMX.FTZ R173, R22, R173, !PT ;  /* 0x000000ad16ad7209 */ /* 0x000fe40007810000 */
[----:B------:R-:W-:Y:S02]  /*a030*/  ISETP.GT.AND P6, PT, R0, 0x49, PT ;  /* 0x000000490000780c */ /* 0x000fe40003fc4270 */
[----:B------:R-:W-:Y:S02]  /*a040*/  FMNMX.FTZ R173, R21, R173, !PT ;  /* 0x000000ad15ad7209 */ /* 0x000fe40007810000 */
[----:B------:R-:W-:Y:S02]  /*a050*/  FMNMX.FTZ R2, R190, R2, !PT ;  /* 0x00000002be027209 */ /* 0x000fe40007810000 */
[----:B------:R-:W-:Y:S02]  /*a060*/  @P0 IADD3.X R5, R204, UR18, RZ, P1, !PT ;  /* 0x00000012cc050c10 */ /* 0x000fe40008ffe4ff */
[C---:B------:R-:W-:Y:S02]  /*a070*/  ISETP.GT.AND P0, PT, R0.reuse, 0x50, PT ;  /* 0x000000500000780c */ /* 0x040fe40003f04270 */
[----:B------:R-:W-:Y:S02]  /*a080*/  ISETP.GT.AND P1, PT, R0, 0x51, PT ;  /* 0x000000510000780c */ /* 0x000fe40003f24270 */
[----:B------:R-:W-:Y:S02]  /*a090*/  FSEL R40, R46, -INF , P0 ;  /* 0xff8000002e287808 */ /* 0x000fe40000000000 */
[----:B------:R-:W-:Y:S02]  /*a0a0*/  ISETP.GT.AND P0, PT, R0, 0x58, PT ;  /* 0x000000580000780c */ /* 0x000fe40003f04270 */
[----:B------:R-:W-:Y:S02]  /*a0b0*/  FSEL R42, R47, -INF , P1 ;  /* 0xff8000002f2a7808 */ /* 0x000fe40000800000 */
[----:B------:R-:W-:Y:S01]  /*a0c0*/  FSEL R202, R50, -INF , P0 ;  /* 0xff80000032ca7808 */ /* 0x000fe20000000000 */
[----:B------:R-:W-:Y:S01]  /*a0d0*/  IMAD.MOV.U32 R50, RZ, RZ, R23 ;  /* 0x000000ffff327224 */ /* 0x000fe200078e0017 */
[----:B------:R-:W-:Y:S02]  /*a0e0*/  PLOP3.LUT P0, PT, PT, PT, UP0, 0x80, 0x0 ;  /* 0x000000000000781c */ /* 0x000fe40003f0f008 */
[----:B------:R-:W-:Y:S02]  /*a0f0*/  ISETP.GT.AND P1, PT, R0, 0x59, PT ;  /* 0x000000590000780c */ /* 0x000fe40003f24270 */
[----:B------:R-:W-:Y:S02]  /*a100*/  FMNMX.FTZ R173, R20, R173, !PT ;  /* 0x000000ad14ad7209 */ /* 0x000fe40007810000 */
[----:B------:R-:W-:Y:S02]  /*a110*/  FSEL R175, R51, -INF , P1 ;  /* 0xff80000033af7808 */ /* 0x000fe40000800000 */
[----:B------:R-:W-:Y:S02]  /*a120*/  PLOP3.LUT P1, PT, PT, PT, UP0, 0x80, 0x0 ;  /* 0x000000000000781c */ /* 0x000fe40003f2f008 */
[----:B------:R-:W-:Y:S02]  /*a130*/  FMNMX.FTZ R173, R197, R173, !PT ;  /* 0x000000adc5ad7209 */ /* 0x000fe40007810000 */
[----:B------:R-:W-:Y:S01]  /*a140*/  FSEL R193, R43, -INF , P6 ;  /* 0xff8000002bc17808 */ /* 0x000fe20003000000 */
[----:B------:R1:W-:Y:S01]  /*a150*/  @P0 LDGSTS.E.BYPASS.LTC128B.128 [R251+0xf100], [R6.64], !P4 ;  /* 0x0f10000006fb0fae */ /* 0x0003e2000e101d5e */
        /* <DEDUP_REMOVED lines=12> */
[----:B------:R-:W-:Y:S01]  /*a220*/  FMNMX.FTZ R2, R195, R2, !PT ;  /* 0x00000002c3027209 */ /* 0x000fe20007810000 */
[----:B-1----:R-:W-:Y:S01]  /*a230*/  @P1 IMAD.MOV.U32 R6, RZ, RZ, R13 ;  /* 0x000000ffff061224 */ /* 0x002fe200078e000d */
[----:B------:R-:W-:Y:S01]  /*a240*/  FMNMX.FTZ R173, R23, R173, !PT ;  /* 0x000000ad17ad7209 */ /* 0x000fe20007810000 */
[----:B------:R-:W-:Y:S01]  /*a250*/  @P1 IMAD.MOV.U32 R7, RZ, RZ, R12 ;  /* 0x000000ffff071224 */ /* 0x000fe200078e000c */
[----:B------:R-:W-:Y:S02]  /*a260*/  FMNMX.FTZ R0, R193, R2, !PT ;  /* 0x00000002c1007209 */ /* 0x000fe40007810000 */
[----:B------:R-:W-:Y:S02]  /*a270*/  FMNMX.FTZ R173, R15, R173, !PT ;  /* 0x000000ad0fad7209 */ /* 0x000fe40007810000 */
[----:B------:R1:W-:Y:S01]  /*a280*/  @P6 LDGSTS.E.BYPASS.LTC128B.128 [R251+0x12100], [R6.64], !P3 ;  /* 0x1210000006fb6fae */ /* 0x0003e2000d901d5e */
[----:B------:R-:W-:Y:S02]  /*a290*/  PLOP3.LUT P0, PT, PT, PT, UP0, 0x80, 0x0 ;  /* 0x000000000000781c */ /* 0x000fe40003f0f008 */
[----:B------:R-:W-:Y:S02]  /*a2a0*/  FMNMX.FTZ R0, R40, R0, !PT ;  /* 0x0000000028007209 */ /* 0x000fe40007810000 */
[----:B------:R-:W-:Y:S02]  /*a2b0*/  PLOP3.LUT P1, PT, PT, PT, UP0, 0x80, 0x0 ;  /* 0x000000000000781c */ /* 0x000fe40003f2f008 */
[----:B------:R-:W-:Y:S01]  /*a2c0*/  FMNMX.FTZ R0, R42, R0, !PT ;  /* 0x000000002a007209 */ /* 0x000fe20007810000 */
[----:B------:R-:W2:Y:S01]  /*a2d0*/  SHFL.BFLY PT, R8, R173, 0x2, 0x1f ;  /* 0x0c401f00ad087f89 */ /* 0x000ea200000e0000 */
[----:B------:R-:W-:Y:S02]  /*a2e0*/  PLOP3.LUT P6, PT, PT, PT, UP0, 0x80, 0x0 ;  /* 0x000000000000781c */ /* 0x000fe40003fcf008 */
[----:B------:R-:W-:Y:S02]  /*a2f0*/  FMNMX.FTZ R0, R202, R0, !PT ;  /* 0x00000000ca007209 */ /* 0x000fe40007810000 */
[----:B------:R-:W-:Y:S02]  /*a300*/  PLOP3.LUT P6, PT, PT, PT, UP0, 0x80, 0x0 ;  /* 0x000000000000781c */ /* 0x000fe40003fcf008 */
[----:B------:R-:W-:Y:S02]  /*a310*/  FMNMX.FTZ R0, R175, R0, !PT ;  /* 0x00000000af007209 */ /* 0x000fe40007810000 */
[----:B------:R-:W-:Y:S02]  /*a320*/  MOV R204, R15 ;  /* 0x0000000f00cc7202 */ /* 0x000fe40000000f00 */
[----:B------:R-:W-:Y:S01]  /*a330*/  MOV R51, R22 ;  /* 0x0000001600337202 */ /* 0x000fe20000000f00 */
[----:B------:R-:W3:Y:S01]  /*a340*/  SHFL.BFLY PT, R2, R0, 0x2, 0x1f ;  /* 0x0c401f0000027f89 */ /* 0x000ee200000e0000 */
[----:B-1----:R-:W-:Y:S01]  /*a350*/  @P0 MOV R7, R10 ;  /* 0x0000000a00070202 */ /* 0x002fe20000000f00 */
[----:B------:R-:W-:Y:S01]  /*a360*/  @P0 IMAD.MOV.U32 R6, RZ, RZ, R172 ;  /* 0x000000ffff060224 */ /* 0x000fe200078e00ac */
[----:B------:R-:W-:Y:S02]  /*a370*/  PLOP3.LUT P0, PT, PT, PT, UP0, 0x80, 0x0 ;  /* 0x000000000000781c */ /* 0x000fe40003f0f008 */
[----:B--2---:R-:W-:Y:S03]  /*a380*/  FMNMX.FTZ R173, R173, R8, !PT ;  /* 0x00000008adad7209 */ /* 0x004fe60007810000 */
[----:B------:R1:W-:Y:S01]  /*a390*/  @P1 LDGSTS.E.BYPASS.LTC128B.128 [R251+0x15100], [R6.64], !P2 ;  /* 0x1510000006fb1fae */ /* 0x0003e2000d101d5e */
[----:B------:R-:W-:Y:S07]  /*a3a0*/  PLOP3.LUT P1, PT, PT, PT, UP0, 0x80, 0x0 ;  /* 0x000000000000781c */ /* 0x000fee0003f2f008 */
[----:B------:R-:W2:Y:S01]  /*a3b0*/  SHFL.BFLY PT, R8, R173, 0x1, 0x1f ;  /* 0x0c201f00ad087f89 */ /* 0x000ea200000e0000 */
[----:B---3--:R-:W-:Y:S07]  /*a3c0*/  FMNMX.FTZ R0, R0, R2, !PT ;  /* 0x0000000200007209 */ /* 0x008fee0007810000 */
[----:B------:R3:W-:Y:S01]  /*a3d0*/  @P0 LDGSTS.E.BYPASS.LTC128B.128 [R251+0xd100], [R4.64], !P5 ;  /* 0x0d10000004fb0fae */ /* 0x0007e2000e901d5e */
[----:B------:R-:W-:Y:S07]  /*a3e0*/  PLOP3.LUT P0, PT, PT, PT, UP0, 0x80, 0x0 ;  /* 0x000000000000781c */ /* 0x000fee0003f0f008 */
[----:B------:R3:W-:Y:S08]  /*a3f0*/  @P1 LDGSTS.E.BYPASS.LTC128B.128 [R251+0x10100], [R4.64+0x80], !P4 ;  /* 0x1010008004fb1fae */ /* 0x0007f0000e101d5e */
[----:B------:R3:W-:Y:S01]  /*a400*/  @P6 LDGSTS.E.BYPASS.LTC128B.128 [R251+0x13100], [R4.64+0x100], !P3 ;  /* 0x1310010004fb6fae */ /* 0x0007e2000d901d5e */
[----:B--2---:R-:W-:Y:S02]  /*a410*/  FMNMX.FTZ R173, R173, R8, !PT ;  /* 0x00000008adad7209 */ /* 0x004fe40007810000 */
[----:B------:R-:W-:Y:S02]  /*a420*/  PLOP3.LUT P6, PT, PT, PT, UP0, 0x80, 0x0 ;  /* 0x000000000000781c */ /* 0x000fe40003fcf008 */
[C---:B------:R-:W-:Y:S01]  /*a430*/  FSETP.NEU.FTZ.AND P1, PT, R173.reuse, -INF , PT ;  /* 0xff800000ad00780b */ /* 0x040fe20003f3d000 */
[----:B------:R-:W-:Y:S02]  /*a440*/  FMUL.FTZ R188, R173, c[0x0][0x2d0] ;  /* 0x0000b400adbc7a20 */ /* 0x000fe40000410000 */
[----:B------:R-:W2:Y:S03]  /*a450*/  SHFL.BFLY PT, R2, R0, 0x1, 0x1f ;  /* 0x0c201f0000027f89 */ /* 0x000ea600000e0000 */
[----:B------:R-:W-:Y:S05]  /*a460*/  FSEL R188, R188, RZ, P1 ;  /* 0x000000ffbcbc7208 */ /* 0x000fea0000800000 */
[----:B------:R3:W-:Y:S01]  /*a470*/  @P0 LDGSTS.E.BYPASS.LTC128B.128 [R251+0x16100], [R4.64+0x180], !P2 ;  /* 0x1610018004fb0fae */ /* 0x0007e2000d101d5e */
[----:B------:R-:W-:Y:S01]  /*a480*/  PLOP3.LUT P0, PT, PT, PT, UP0, 0x80, 0x0 ;  /* 0x000000000000781c */ /* 0x000fe20003f0f008 */
[--C-:B-1----:R-:W-:Y:S02]  /*a490*/  FFMA.FTZ R6, R206, c[0x0][0x2d0], -R188.reuse ;  /* 0x0000b400ce067a23 */ /* 0x102fe400000108bc */
[----:B------:R-:W-:Y:S02]  /*a4a0*/  IMAD.MOV.U32 R206, RZ, RZ, R21 ;  /* 0x000000ffffce7224 */ /* 0x000fe400078e0015 */
[----:B------:R1:W-:Y:S01]  /*a4b0*/  MUFU.EX2 R41, R6 ;  /* 0x0000000600297308 */ /* 0x0003e20000000800 */
[----:B--2---:R-:W-:Y:S01]  /*a4c0*/  FMNMX.FTZ R172, R0, R2, !PT ;  /* 0x0000000200ac7209 */ /* 0x004fe20007810000 */
[--C-:B------:R-:W-:Y:S08]  /*a4d0*/  FFMA.FTZ R0, R9, c[0x0][0x2d0], -R188.reuse ;  /* 0x0000b40009007a23 */ /* 0x100ff000000108bc */
[----:B------:R2:W-:Y:S01]  /*a4e0*/  MUFU.EX2 R48, R0 ;  /* 0x0000000000307308 */ /* 0x0005e20000000800 */
[----:B------:R-:W-:Y:S01]  /*a4f0*/  FMUL.FTZ R189, R172, c[0x0][0x2d0] ;  /* 0x0000b400acbd7a20 */ /* 0x000fe20000410000 */
[----:B---3--:R-:W-:Y:S01]  /*a500*/  @P6 IADD3 R4, P6, R4, UR17, RZ ;  /* 0x0000001104046c10 */ /* 0x008fe2000ffde0ff */
[--C-:B-1----:R-:W-:Y:S02]  /*a510*/  FFMA.FTZ R6, R207, c[0x0][0x2d0], -R188.reuse ;  /* 0x0000b400cf067a23 */ /* 0x102fe400000108bc */
[----:B------:R-:W-:Y:S05]  /*a520*/  IMAD.MOV.U32 R207, RZ, RZ, R19 ;  /* 0x000000ffffcf7224 */ /* 0x000fea00078e0013 */
[----:B------:R1:W3:Y:S05]  /*a530*/  MUFU.EX2 R28, R6 ;  /* 0x00000006001c7308 */ /* 0x0002ea0000000800 */
[----:B------:R-:W-:Y:S02]  /*a540*/  @P0 IADD3.X R5, R5, UR18, RZ, P6, !PT ;  /* 0x0000001205050c10 */ /* 0x000fe4000b7fe4ff */
[C---:B------:R-:W-:Y:S02]  /*a550*/  FSETP.NEU.FTZ.AND P0, PT, R172.reuse, -INF , PT ;  /* 0xff800000ac00780b */ /* 0x040fe40003f1d000 */
[----:B------:R-:W-:Y:S02]  /*a560*/  PLOP3.LUT P6, PT, PT, PT, UP0, 0x80, 0x0 ;  /* 0x000000000000781c */ /* 0x000fe40003fcf008 */
[----:B------:R-:W-:Y:S02]  /*a570*/  FSEL R189, R189, RZ, P0 ;  /* 0x000000ffbdbd7208 */ /* 0x000fe40000000000 */
[----:B------:R-:W-:Y:S02]  /*a580*/  PLOP3.LUT P6, PT, PT, PT, UP0, 0x80, 0x0 ;  /* 0x000000000000781c */ /* 0x000fe40003fcf008 */
[----:B------:R-:W-:Y:S01]  /*a590*/  FSEL R2, R172, RZ, P0 ;  /* 0x000000ffac027208 */ /* 0x000fe20000000000 */
[--C-:B--2---:R-:W-:Y:S01]  /*a5a0*/  FFMA.FTZ R0, R208, c[0x0][0x2d0], -R189.reuse ;  /* 0x0000b400d0007a23 */ /* 0x104fe200000108bd */
[----:B------:R-:W-:Y:S03]  /*a5b0*/  PLOP3.LUT P0, PT, PT, PT, UP0, 0x80, 0x0 ;  /* 0x000000000000781c */ /* 0x000fe60003f0f008 */
[----:B------:R2:W-:Y:S01]  /*a5c0*/  MUFU.EX2 R49, R0 ;  /* 0x0000000000317308 */ /* 0x0005e20000000800 */
[----:B-1----:R-:W-:Y:S02]  /*a5d0*/  FFMA.FTZ R6, R184, c[0x0][0x2d0], -R188 ;  /* 0x0000b400b8067a23 */ /* 0x002fe400000108bc */
[----:B---3--:R-:W-:Y:S03]  /*a5e0*/  IMAD.MOV.U32 R208, RZ, RZ, R28 ;  /* 0x000000ffffd07224 */ /* 0x008fe600078e001c */
[----:B------:R1:W-:Y:S01]  /*a5f0*/  @P6 LDGSTS.E.BYPASS.LTC128B.128 [R251+0xe100], [R4.64], !P5 ;  /* 0x0e10000004fb6fae */ /* 0x0003e2000e901d5e */
[----:B------:R-:W-:Y:S03]  /*a600*/  PLOP3.LUT P6, PT, PT, PT, UP0, 0x80, 0x0 ;  /* 0x000000000000781c */ /* 0x000fe60003fcf008 */
[----:B------:R3:W-:Y:S01]  /*a610*/  MUFU.EX2 R24, R6 ;  /* 0x0000000600187308 */ /* 0x0007e20000000800 */
[----:B------:R-:W-:Y:S09]  /*a620*/  F2FP.PACK_AB R184, R208, R41 ;  /* 0x00000029d0b8723e */ /* 0x000ff200000000ff */
[----:B------:R1:W-:Y:S01]  /*a630*/  @P6 LDGSTS.E.BYPASS.LTC128B.128 [R251+0x11100], [R4.64+0x80], !P4 ;  /* 0x1110008004fb6fae */ /* 0x0003e2000e101d5e */
[--C-:B--2---:R-:W-:Y:S04]  /*a640*/  FFMA.FTZ R0, R209, c[0x0][0x2d0], -R189.reuse ;  /* 0x0000b400d1007a23 */ /* 0x104fe800000108bd */
[----:B------:R2:W4:Y:S01]  /*a650*/  MUFU.EX2 R209, R0 ;  /* 0x0000000000d17308 */ /* 0x0005220000000800 */
[--C-:B---3--:R-:W-:Y:S09]  /*a660*/  FFMA.FTZ R6, R11, c[0x0][0x2d0], -R189.reuse ;  /* 0x0000b4000b067a23 */ /* 0x108ff200000108bd */
[----:B------:R-:W-:Y:S01]  /*a670*/  MUFU.EX2 R43, R6 ;  /* 0x00000006002b7308 */ /* 0x000fe20000000800 */
[----:B--2---:R-:W-:Y:S01]  /*a680*/  FFMA.FTZ R0, R185, c[0x0][0x2d0], -R189 ;  /* 0x0000b400b9007a23 */ /* 0x004fe200000108bd */
[----:B----4-:R-:W-:Y:S08]  /*a690*/  F2FP.PACK_AB R185, R209, R49 ;  /* 0x00000031d1b9723e */ /* 0x010ff000000000ff */
[----:B------:R2:W3:Y:S02]  /*a6a0*/  MUFU.EX2 R200, R0 ;  /* 0x0000000000c87308 */ /* 0x0004e40000000800 */
[----:B--2---:R-:W-:Y:S02]  /*a6b0*/  FSEL R0, R173, RZ, P1 ;  /* 0x000000ffad007208 */ /* 0x004fe40000800000 */
[----:B------:R-:W-:Y:S01]  /*a6c0*/  PLOP3.LUT P1, PT, PT, PT, UP0, 0x80, 0x0 ;  /* 0x000000000000781c */ /* 0x000fe20003f2f008 */
[----:B------:R-:W-:Y:S01]  /*a6d0*/  UISETP.GT.AND UP0, UPT, UR16, UR15, UPT ;  /* 0x0000000f1000728c */ /* 0x000fe2000bf04270 */
[----:B---3--:R-:W-:Y:S01]  /*a6e0*/  F2FP.PACK_AB R187, R43, R200 ;  /* 0x000000c82bbb723e */ /* 0x008fe200000000ff */
[----:B------:R-:W-:Y:S01]  /*a6f0*/  FADD.FTZ R0, -R0, R3 ;  /* 0x0000000300007221 */ /* 0x000fe20000010100 */
[----:B------:R-:W-:Y:S03]  /*a700*/  UMOV UR16, UR24 ;  /* 0x0000001800107c82 */ /* 0x000fe60008000000 */
[----:B------:R-:W-:Y:S04]  /*a710*/  FMUL.FTZ R0, R0, c[0x0][0x2d0] ;  /* 0x0000b40000007a20 */ /* 0x000fe80000410000 */
[----:B------:R2:W3:Y:S02]  /*a720*/  MUFU.EX2 R3, R0 ;  /* 0x0000000000037308 */ /* 0x0004e40000000800 */
[----:B------:R1:W-:Y:S08]  /*a730*/  @P1 LDGSTS.E.BYPASS.LTC128B.128 [R251+0x14100], [R4.64+0x100], !P3 ;  /* 0x1410010004fb1fae */ /* 0x0003f0000d901d5e */
[----:B------:R1:W-:Y:S01]  /*a740*/  @P0 LDGSTS.E.BYPASS.LTC128B.128 [R251+0x17100], [R4.64+0x180], !P2 ;  /* 0x1710018004fb0fae */ /* 0x0003e2000d101d5e */
[----:B------:R-:W-:Y:S07]  /*a750*/  PLOP3.LUT P0, PT, PT, PT, UP0, 0x80, 0x0 ;  /* 0x000000000000781c */ /* 0x000fee0003f0f008 */
[----:B------:R-:W-:Y:S01]  /*a760*/  LDSM.16.MT88.4 R20, [R218+0x100] ;  /* 0x00010000da14783b */ /* 0x000fe20000004200 */
[----:B--2---:R-:W-:Y:S02]  /*a770*/  FADD.FTZ R0, -R2, R174 ;  /* 0x000000ae02007221 */ /* 0x004fe40000010100 */
[----:B------:R-:W-:Y:S05]  /*a780*/  IMAD.MOV.U32 R2, RZ, RZ, R14 ;  /* 0x000000ffff027224 */ /* 0x000fea00078e000e */
[----:B------:R-:W-:Y:S01]  /*a790*/  LDSM.16.MT88.4 R28, [R220+0x100] ;  /* 0x00010000dc1c783b */ /* 0x000fe20000004200 */
[----:B------:R-:W-:Y:S02]  /*a7a0*/  FMUL.FTZ R0, R0, c[0x0][0x2d0] ;  /* 0x0000b40000007a20 */ /* 0x000fe40000410000 */
[----:B------:R-:W-:Y:S02]  /*a7b0*/  IMAD.MOV.U32 R174, RZ, RZ, R24 ;  /* 0x000000ffffae7224 */ /* 0x000fe400078e0018 */
[C---:B---3--:R-:W-:Y:S02]  /*a7c0*/  FMUL.FTZ R8, R3.reuse, R180 ;  /* 0x000000b403087220 */ /* 0x048fe40000410000 */
[----:B------:R-:W2:Y:S01]  /*a7d0*/  MUFU.EX2 R0, R0 ;  /* 0x0000000000007308 */ /* 0x000ea20000000800 */
[----:B------:R-:W3:Y:S01]  /*a7e0*/  LDSM.16.MT88.4 R12, [R217+0x100] ;  /* 0x00010000d90c783b */ /* 0x000ee20000004200 */
[----:B------:R-:W-:Y:S01]  /*a7f0*/  F2FP.PACK_AB R186, R48, R174 ;  /* 0x000000ae30ba723e */ /* 0x000fe200000000ff */
[C---:B-1----:R-:W-:Y:S02]  /*a800*/  FMUL.FTZ R4, R3.reuse, R176 ;  /* 0x000000b003047220 */ /* 0x042fe40000410000 */
[C---:B------:R-:W-:Y:S02]  /*a810*/  FMUL.FTZ R5, R3.reuse, R177 ;  /* 0x000000b103057220 */ /* 0x040fe40000410000 */
[C---:B------:R-:W-:Y:S02]  /*a820*/  FMUL.FTZ R9, R3.reuse, R181 ;  /* 0x000000b503097220 */ /* 0x040fe40000410000 */
[----:B------:R-:W-:Y:S01]  /*a830*/  IMAD.MOV.U32 R176, RZ, RZ, R18 ;  /* 0x000000ffffb07224 */ /* 0x000fe200078e0012 */
[----:B------:R-:W1:Y:S01]  /*a840*/  LDSM.16.MT88.4 R36, [R219+0x100] ;  /* 0x00010000db24783b */ /* 0x000e620000004200 */
[----:B------:R-:W-:Y:S02]  /*a850*/  IMAD.MOV.U32 R177, RZ, RZ, R17 ;  /* 0x000000ffffb17224 */ /* 0x000fe400078e0011 */
[C---:B------:R-:W-:Y:S02]  /*a860*/  FMUL.FTZ R17, R3.reuse, R137 ;  /* 0x0000008903117220 */ /* 0x040fe40000410000 */
[C---:B------:R-:W-:Y:S02]  /*a870*/  FMUL.FTZ R24, R3.reuse, R144 ;  /* 0x0000009003187220 */ /* 0x040fe40000410000 */
[----:B------:R-:W-:Y:S01]  /*a880*/  IMAD.MOV.U32 R144, RZ, RZ, R25 ;  /* 0x000000ffff907224 */ /* 0x000fe200078e0019 */
[----:B------:R-:W4:Y:S01]  /*a890*/  LDSM.16.MT88.4 R44, [R217+0x3100] ;  /* 0x00310000d92c783b */ /* 0x000f220000004200 */
[C---:B------:R-:W-:Y:S02]  /*a8a0*/  FMUL.FTZ R25, R3.reuse, R145 ;  /* 0x0000009103197220 */ /* 0x040fe40000410000 */
[----:B------:R-:W-:Y:S02]  /*a8b0*/  IMAD.MOV.U32 R145, RZ, RZ, R26 ;  /* 0x000000ffff917224 */ /* 0x000fe400078e001a */
[----:B------:R-:W-:Y:S02]  /*a8c0*/  IMAD.MOV.U32 R180, RZ, RZ, R32 ;  /* 0x000000ffffb47224 */ /* 0x000fe400078e0020 */
[C---:B--2---:R-:W-:Y:S01]  /*a8d0*/  FMUL.FTZ R6, R0.reuse, R178 ;  /* 0x000000b200067220 */ /* 0x044fe20000410000 */
[----:B------:R-:W-:Y:S01]  /*a8e0*/  MOV R178, R16 ;  /* 0x0000001000b27202 */ /* 0x000fe20000000f00 */
[C---:B------:R-:W-:Y:S01]  /*a8f0*/  FMUL.FTZ R7, R0.reuse, R179 ;  /* 0x000000b300077220 */ /* 0x040fe20000410000 */
[----:B------:R-:W0:Y:S01]  /*a900*/  LDGDEPBAR ;  /* 0x00000000000079af */ /* 0x000e220000000000 */
[C---:B------:R-:W-:Y:S01]  /*a910*/  FMUL.FTZ R16, R3.reuse, R136 ;  /* 0x0000008803107220 */ /* 0x040fe20000410000 */
[----:B------:R-:W-:Y:S01]  /*a920*/  MOV R179, R48 ;  /* 0x0000003000b37202 */ /* 0x000fe20000000f00 */
[C---:B------:R-:W-:Y:S02]  /*a930*/  FMUL.FTZ R18, R0.reuse, R138 ;  /* 0x0000008a00127220 */ /* 0x040fe40000410000 */
[C---:B------:R-:W-:Y:S02]  /*a940*/  FMUL.FTZ R19, R0.reuse, R139 ;  /* 0x0000008b00137220 */ /* 0x040fe40000410000 */
[C---:B------:R-:W-:Y:S01]  /*a950*/  FMUL.FTZ R26, R0.reuse, R146 ;  /* 0x00000092001a7220 */ /* 0x040fe20000410000 */
[----:B------:R-:W-:Y:S01]  /*a960*/  LDSM.16.MT88.4 R136, [R220+0x3100] ;  /* 0x00310000dc88783b */ /* 0x000fe20000004200 */
[----:B------:R-:W-:Y:S02]  /*a970*/  IMAD.MOV.U32 R146, RZ, RZ, R27 ;  /* 0x000000ffff927224 */ /* 0x000fe400078e001b */
[C---:B------:R-:W-:Y:S01]  /*a980*/  FMUL.FTZ R27, R0.reuse, R147 ;  /* 0x00000093001b7220 */ /* 0x040fe20000410000 */
[----:B------:R-:W-:Y:S01]  /*a990*/  MOV R147, R178 ;  /* 0x000000b200937202 */ /* 0x000fe20000000f00 */
[C---:B---3--:R-:W-:Y:S05]  /*a9a0*/  HMMA.16816.F32 R4, R184.reuse, R12, R4 ;  /* 0x0000000cb804723c */ /* 0x048fea0000001804 */
[C---:B------:R-:W-:Y:S02]  /*a9b0*/  FMUL.FTZ R10, R0.reuse, R182 ;  /* 0x000000b6000a7220 */ /* 0x040fe40000410000 */
[C---:B------:R-:W-:Y:S01]  /*a9c0*/  FMUL.FTZ R11, R0.reuse, R183 ;  /* 0x000000b7000b7220 */ /* 0x040fe20000410000 */
[----:B------:R-:W-:Y:S01]  /*a9d0*/  MOV R183, R40 ;  /* 0x0000002800b77202 */ /* 0x000fe20000000f00 */
[C---:B------:R-:W-:Y:S03]  /*a9e0*/  FMUL.FTZ R12, R3.reuse, R132 ;  /* 0x00000084030c7220 */ /* 0x040fe60000410000 */
[C---:B------:R-:W-:Y:S02]  /*a9f0*/  FMUL.FTZ R13, R3.reuse, R133 ;  /* 0x00000085030d7220 */ /* 0x040fe40000410000 */
[C---:B------:R-:W-:Y:S03]  /*aa00*/  HMMA.16816.F32 R8, R184.reuse, R14, R8 ;  /* 0x0000000eb808723c */ /* 0x040fe60000001808 */
[C---:B------:R-:W-:Y:S02]  /*aa10*/  FMUL.FTZ R32, R3.reuse, R152 ;  /* 0x0000009803207220 */ /* 0x040fe40000410000 */
[----:B------:R-:W-:Y:S02]  /*aa20*/  IMAD.MOV.U32 R152, RZ, RZ, R33 ;  /* 0x000000ffff987224 */ /* 0x000fe400078e0021 */
[C---:B------:R-:W-:Y:S02]  /*aa30*/  FMUL.FTZ R14, R0.reuse, R134 ;  /* 0x00000086000e7220 */ /* 0x040fe40000410000 */
[C---:B------:R-:W-:Y:S02]  /*aa40*/  FMUL.FTZ R15, R0.reuse, R135 ;  /* 0x00000087000f7220 */ /* 0x040fe40000410000 */
[----:B------:R-:W2:Y:S01]  /*aa50*/  LDSM.16.MT88.4 R132, [R218+0x3100] ;  /* 0x00310000da84783b */ /* 0x000ea20000004200 */
[C---:B------:R-:W-:Y:S02]  /*aa60*/  FMUL.FTZ R33, R3.reuse, R153 ;  /* 0x0000009903217220 */ /* 0x040fe40000410000 */
[----:B------:R-:W-:Y:S02]  /*aa70*/  IMAD.MOV.U32 R153, RZ, RZ, R34 ;  /* 0x000000ffff997224 */ /* 0x000fe400078e0022 */
[C---:B------:R-:W-:Y:S03]  /*aa80*/  HMMA.16816.F32 R12, R184.reuse, R20, R12 ;  /* 0x00000014b80c723c */ /* 0x040fe6000000180c */
[C---:B------:R-:W-:Y:S01]  /*aa90*/  FMUL.FTZ R34, R0.reuse, R154 ;  /* 0x0000009a00227220 */ /* 0x040fe20000410000 */
[----:B------:R-:W-:Y:S01]  /*aaa0*/  MOV R154, R35 ;  /* 0x00000023009a7202 */ /* 0x000fe20000000f00 */
[C---:B------:R-:W-:Y:S02]  /*aab0*/  FMUL.FTZ R35, R0.reuse, R155 ;  /* 0x0000009b00237220 */ /* 0x040fe40000410000 */
[C---:B------:R-:W-:Y:S01]  /*aac0*/  FMUL.FTZ R20, R3.reuse, R140 ;  /* 0x0000008c03147220 */ /* 0x040fe20000410000 */
[C---:B------:R-:W-:Y:S04]  /*aad0*/  HMMA.16816.F32 R16, R184.reuse, R22, R16 ;  /* 0x00000016b810723c */ /* 0x040fe80000001810 */
[C---:B------:R-:W-:Y:S02]  /*aae0*/  FMUL.FTZ R21, R3.reuse, R141 ;  /* 0x0000008d03157220 */ /* 0x040fe40000410000 */
[C---:B------:R-:W-:Y:S02]  /*aaf0*/  FMUL.FTZ R40, R3.reuse, R160 ;  /* 0x000000a003287220 */ /* 0x040fe40000410000 */
[C---:B------:R-:W-:Y:S04]  /*ab00*/  FMUL.FTZ R22, R0.reuse, R142 ;  /* 0x0000008e00167220 */ /* 0x040fe80000410000 */
[C---:B------:R-:W-:Y:S02]  /*ab10*/  FMUL.FTZ R23, R0.reuse, R143 ;  /* 0x0000008f00177220 */ /* 0x040fe40000410000 */
[----:B------:R-:W3:Y:S01]  /*ab20*/  LDSM.16.MT88.4 R140, [R219+0x3100] ;  /* 0x00310000db8c783b */ /* 0x000ee20000004200 */
        /* <DEDUP_REMOVED lines=8> */
[----:B------:R-:W-:Y:S02]  /*abb0*/  IMAD.MOV.U32 R178, RZ, RZ, R43 ;  /* 0x000000ffffb27224 */ /* 0x000fe400078e002b */
[C---:B------:R-:W-:Y:S04]  /*abc0*/  FMUL.FTZ R30, R0.reuse, R150 ;  /* 0x00000096001e7220 */ /* 0x040fe80000410000 */
[----:B------:R-:W-:Y:S01]  /*abd0*/  FMUL.FTZ R31, R0, R151 ;  /* 0x00000097001f7220 */ /* 0x000fe20000410000 */
[----:B------:R-:W-:Y:S01]  /*abe0*/  MOV R151, R207 ;  /* 0x000000cf00977202 */ /* 0x000fe20000000f00 */
[----:B------:R-:W-:Y:S02]  /*abf0*/  IMAD.MOV.U32 R150, RZ, RZ, R2 ;  /* 0x000000ffff967224 */ /* 0x000fe400078e0002 */
[----:B------:R-:W-:Y:S02]  /*ac00*/  IMAD.MOV.U32 R148, RZ, RZ, R177 ;  /* 0x000000ffff947224 */ /* 0x000fe400078e00b1 */
[----:B------:R-:W-:Y:S01]  /*ac10*/  IMAD.MOV.U32 R149, RZ, RZ, R176 ;  /* 0x000000ffff957224 */ /* 0x000fe200078e00b0 */
[C---:B-1----:R-:W-:Y:S03]  /*ac20*/  HMMA.16816.F32 R28, R184.reuse, R36, R28 ;  /* 0x00000024b81c723c */ /* 0x042fe6000000181c */
[----:B------:R-:W-:Y:S02]  /*ac30*/  FFMA.FTZ R2, R210, c[0x0][0x2d0], -R188 ;  /* 0x0000b400d2027a23 */ /* 0x000fe400000108bc */
[----:B------:R-:W-:Y:S02]  /*ac40*/  IMAD.MOV.U32 R210, RZ, RZ, R153 ;  /* 0x000000ffffd27224 */ /* 0x000fe400078e0099 */
[C---:B------:R-:W-:Y:S01]  /*ac50*/  FMUL.FTZ R43, R0.reuse, R163 ;  /* 0x000000a3002b7220 */ /* 0x040fe20000410000 */
[C---:B------:R-:W-:Y:S04]  /*ac60*/  HMMA.16816.F32 R32, R184.reuse, R38, R32 ;  /* 0x00000026b820723c */ /* 0x040fe80000001820 */
[C---:B------:R-:W-:Y:S01]  /*ac70*/  FMUL.FTZ R36, R3.reuse, R156 ;  /* 0x0000009c03247220 */ /* 0x040fe20000410000 */
[----:B------:R-:W-:Y:S01]  /*ac80*/  MOV R163, R150 ;  /* 0x0000009600a37202 */ /* 0x000fe20000000f00 */
[C---:B------:R-:W-:Y:S02]  /*ac90*/  FMUL.FTZ R37, R3.reuse, R157 ;  /* 0x0000009d03257220 */ /* 0x040fe40000410000 */
[C---:B------:R-:W-:Y:S02]  /*aca0*/  FMUL.FTZ R38, R0.reuse, R158 ;  /* 0x0000009e00267220 */ /* 0x040fe40000410000 */
[----:B------:R1:W-:Y:S02]  /*acb0*/  MUFU.EX2 R158, R2 ;  /* 0x00000002009e7308 */ /* 0x0003e40000000800 */
[C---:B------:R-:W-:Y:S02]  /*acc0*/  FMUL.FTZ R39, R0.reuse, R159 ;  /* 0x0000009f00277220 */ /* 0x040fe40000410000 */
[C---:B------:R-:W-:Y:S02]  /*acd0*/  FMUL.FTZ R55, R0.reuse, R55 ;  /* 0x0000003700377220 */ /* 0x040fe40000410000 */
[C---:B------:R-:W-:Y:S02]  /*ace0*/  FMUL.FTZ R56, R3.reuse, R56 ;  /* 0x0000003803387220 */ /* 0x040fe40000410000 */
[C---:B------:R-:W-:Y:S01]  /*acf0*/  FMUL.FTZ R57, R3.reuse, R57 ;  /* 0x0000003903397220 */ /* 0x040fe20000410000 */
[C---:B----4-:R-:W-:Y:S03]  /*ad00*/  HMMA.16816.F32 R36, R184.reuse, R44, R36 ;  /* 0x0000002cb824723c */ /* 0x050fe60000001824 */
[----:B------:R-:W-:Y:S02]  /*ad10*/  IMAD.MOV.U32 R181, RZ, RZ, R42 ;  /* 0x000000ffffb57224 */ /* 0x000fe400078e002a */
[C---:B------:R-:W-:Y:S02]  /*ad20*/  FMUL.FTZ R42, R0.reuse, R162 ;  /* 0x000000a2002a7220 */ /* 0x040fe40000410000 */
[----:B------:R-:W-:Y:S02]  /*ad30*/  IMAD.MOV.U32 R182, RZ, RZ, R41 ;  /* 0x000000ffffb67224 */ /* 0x000fe400078e0029 */
[C---:B------:R-:W-:Y:S03]  /*ad40*/  FMUL.FTZ R41, R3.reuse, R161 ;  /* 0x000000a103297220 */ /* 0x040fe60000410000 */
[----:B------:R-:W-:Y:S02]  /*ad50*/  IMAD.MOV.U32 R162, RZ, RZ, R152 ;  /* 0x000000ffffa27224 */ /* 0x000fe400078e0098 */
[----:B------:R-:W-:Y:S01]  /*ad60*/  FMUL.FTZ R44, R3, R164 ;  /* 0x000000a4032c7220 */ /* 0x000fe20000410000 */
[----:B------:R-:W-:Y:S01]  /*ad70*/  MOV R164, R146 ;  /* 0x0000009200a47202 */ /* 0x000fe20000000f00 */
[C---:B------:R-:W-:Y:S03]  /*ad80*/  HMMA.16816.F32 R40, R184.reuse, R46, R40 ;  /* 0x0000002eb828723c */ /* 0x040fe60000001828 */
[----:B-1----:R-:W-:Y:S02]  /*ad90*/  FFMA.FTZ R2, R211, c[0x0][0x2d0], -R188 ;  /* 0x0000b400d3027a23 */ /* 0x002fe400000108bc */
[C---:B------:R-:W-:Y:S02]  /*ada0*/  FMUL.FTZ R45, R3.reuse, R165 ;  /* 0x000000a5032d7220 */ /* 0x040fe40000410000 */
[----:B------:R1:W4:Y:S01]  /*adb0*/  MUFU.EX2 R156, R2 ;  /* 0x00000002009c7308 */ /* 0x0003220000000800 */
[C---:B------:R-:W-:Y:S04]  /*adc0*/  FMUL.FTZ R46, R0.reuse, R166 ;  /* 0x000000a6002e7220 */ /* 0x040fe80000410000 */
[C---:B------:R-:W-:Y:S02]  /*add0*/  FMUL.FTZ R47, R0.reuse, R167 ;  /* 0x000000a7002f7220 */ /* 0x040fe40000410000 */
[----:B------:R-:W-:Y:S02]  /*ade0*/  IMAD.MOV.U32 R167, RZ, RZ, R147 ;  /* 0x000000ffffa77224 */ /* 0x000fe400078e0093 */
[----:B------:R-:W-:Y:S02]  /*adf0*/  IMAD.MOV.U32 R166, RZ, RZ, R151 ;  /* 0x000000ffffa67224 */ /* 0x000fe400078e0097 */
[----:B------:R-:W-:Y:S01]  /*ae00*/  IMAD.MOV.U32 R211, RZ, RZ, R149 ;  /* 0x000000ffffd37224 */ /* 0x000fe200078e0095 */
[C---:B--2---:R-:W-:Y:S03]  /*ae10*/  HMMA.16816.F32 R44, R184.reuse, R132, R44 ;  /* 0x00000084b82c723c */ /* 0x044fe6000000182c */
[----:B------:R-:W-:Y:S02]  /*ae20*/  IMAD.MOV.U32 R207, RZ, RZ, R51 ;  /* 0x000000ffffcf7224 */ /* 0x000fe400078e0033 */
[C---:B------:R-:W-:Y:S02]  /*ae30*/  FMUL.FTZ R51, R0.reuse, R171 ;  /* 0x000000ab00337220 */ /* 0x040fe40000410000 */
[----:B------:R-:W-:Y:S02]  /*ae40*/  IMAD.MOV.U32 R176, RZ, RZ, R50 ;  /* 0x000000ffffb07224 */ /* 0x000fe400078e0032 */
[----:B------:R-:W-:Y:S03]  /*ae50*/  FMUL.FTZ R50, R0, R170 ;  /* 0x000000aa00327220 */ /* 0x000fe60000410000 */
[----:B------:R-:W-:Y:S02]  /*ae60*/  IMAD.MOV.U32 R177, RZ, RZ, R49 ;  /* 0x000000ffffb17224 */ /* 0x000fe400078e0031 */
[C---:B------:R-:W-:Y:S02]  /*ae70*/  FMUL.FTZ R49, R3.reuse, R169 ;  /* 0x000000a903317220 */ /* 0x040fe40000410000 */
[----:B-1----:R-:W-:Y:S02]  /*ae80*/  FFMA.FTZ R2, R212, c[0x0][0x2d0], -R189 ;  /* 0x0000b400d4027a23 */ /* 0x002fe400000108bd */
[----:B------:R-:W-:Y:S02]  /*ae90*/  IMAD.MOV.U32 R170, RZ, RZ, R145 ;  /* 0x000000ffffaa7224 */ /* 0x000fe400078e0091 */
[----:B------:R1:W-:Y:S01]  /*aea0*/  MUFU.EX2 R157, R2 ;  /* 0x00000002009d7308 */ /* 0x0003e20000000800 */
[C---:B------:R-:W-:Y:S01]  /*aeb0*/  HMMA.16816.F32 R48, R184.reuse, R134, R48 ;  /* 0x00000086b830723c */ /* 0x040fe20000001830 */
[----:B------:R-:W2:Y:S02]  /*aec0*/  LDSM.16.MT88.4 R132, [R217+0x6100] ;  /* 0x00610000d984783b */ /* 0x000ea40000004200 */
[----:B------:R-:W-:Y:S02]  /*aed0*/  IMAD.MOV.U32 R171, RZ, RZ, R144 ;  /* 0x000000ffffab7224 */ /* 0x000fe400078e0090 */
[----:B------:R-:W-:Y:S02]  /*aee0*/  IMAD.MOV.U32 R165, RZ, RZ, R148 ;  /* 0x000000ffffa57224 */ /* 0x000fe400078e0094 */
[C---:B------:R-:W-:Y:S01]  /*aef0*/  FMUL.FTZ R58, R0.reuse, R58 ;  /* 0x0000003a003a7220 */ /* 0x040fe20000410000 */
[C---:B------:R-:W-:Y:S01]  /*af00*/  HMMA.16816.F32 R52, R184.reuse, R136, R52 ;  /* 0x00000088b834723c */ /* 0x040fe20000001834 */
[----:B------:R-:W-:Y:S03]  /*af10*/  LDSM.16.MT88.4 R144, [R218+0x900] ;  /* 0x00090000da90783b */ /* 0x000fe60000004200 */
[C---:B------:R-:W-:Y:S02]  /*af20*/  FMUL.FTZ R59, R0.reuse, R59 ;  /* 0x0000003b003b7220 */ /* 0x040fe40000410000 */
[C---:B------:R-:W-:Y:S02]  /*af30*/  FMUL.FTZ R60, R3.reuse, R60 ;  /* 0x0000003c033c7220 */ /* 0x040fe40000410000 */
[----:B------:R-:W-:Y:S01]  /*af40*/  FMUL.FTZ R61, R3, R61 ;  /* 0x0000003d033d7220 */ /* 0x000fe20000410000 */
[----:B------:R-:W-:Y:S02]  /*af50*/  LDSM.16.MT88.4 R148, [R220+0x900] ;  /* 0x00090000dc94783b */ /* 0x000fe40000004200 */
[C---:B------:R-:W-:Y:S03]  /*af60*/  HMMA.16816.F32 R56, R184.reuse, R138, R56 ;  /* 0x0000008ab838723c */ /* 0x040fe60000001838 */
[C---:B------:R-:W-:Y:S02]  /*af70*/  FMUL.FTZ R62, R0.reuse, R62 ;  /* 0x0000003e003e7220 */ /* 0x040fe40000410000 */
[C---:B------:R-:W-:Y:S01]  /*af80*/  FMUL.FTZ R63, R0.reuse, R63 ;  /* 0x0000003f003f7220 */ /* 0x040fe20000410000 */
[----:B------:R-:W4:Y:S01]  /*af90*/  LDSM.16.MT88.4 R136, [R218+0x6100] ;  /* 0x00610000da88783b */ /* 0x000f220000004200 */
[--C-:B-1----:R-:W-:Y:S02]  /*afa0*/  FFMA.FTZ R2, R213, c[0x0][0x2d0], -R189.reuse ;  /* 0x0000b400d5027a23 */ /* 0x102fe400000108bd */
[C---:B------:R-:W-:Y:S02]  /*afb0*/  FMUL.FTZ R64, R3.reuse, R64 ;  /* 0x0000004003407220 */ /* 0x040fe40000410000 */
[----:B------:R1:W1:Y:S01]  /*afc0*/  MUFU.EX2 R159, R2 ;  /* 0x00000002009f7308 */ /* 0x0002620000000800 */
[C---:B---3--:R-:W-:Y:S03]  /*afd0*/  HMMA.16816.F32 R60, R184.reuse, R140, R60 ;  /* 0x0000008cb83c723c */ /* 0x048fe6000000183c */
[C---:B------:R-:W-:Y:S02]  /*afe0*/  FMUL.FTZ R65, R3.reuse, R65 ;  /* 0x0000004103417220 */ /* 0x040fe40000410000 */
[C---:B------:R-:W-:Y:S02]  /*aff0*/  FMUL.FTZ R66, R0.reuse, R66 ;  /* 0x0000004200427220 */ /* 0x040fe40000410000 */
[C---:B------:R-:W-:Y:S02]  /*b000*/  FMUL.FTZ R67, R0.reuse, R67 ;  /* 0x0000004300437220 */ /* 0x040fe40000410000 */
[C---:B------:R-:W-:Y:S03]  /*b010*/  FMUL.FTZ R68, R3.reuse, R68 ;  /* 0x0000004403447220 */ /* 0x040fe60000410000 */
[C---:B------:R-:W-:Y:S02]  /*b020*/  FMUL.FTZ R69, R3.reuse, R69 ;  /* 0x0000004503457220 */ /* 0x040fe40000410000 */
[C---:B------:R-:W-:Y:S01]  /*b030*/  HMMA.16816.F32 R64, R184.reuse, R142, R64 ;  /* 0x0000008eb840723c */ /* 0x040fe20000001840 */
[----:B------:R-:W3:Y:S02]  /*b040*/  LDSM.16.MT88.4 R140, [R220+0x6100] ;  /* 0x00610000dc8c783b */ /* 0x000ee40000004200 */
        /* <DEDUP_REMOVED lines=12> */
[----:B------:R-:W-:Y:S02]  /*b110*/  FMUL.FTZ R79, R0, R79 ;  /* 0x0000004f004f7220 */ /* 0x000fe40000410000 */
[--C-:B-1----:R-:W-:Y:S02]  /*b120*/  FFMA.FTZ R2, R214, c[0x0][0x2d0], -R188.reuse ;  /* 0x0000b400d6027a23 */ /* 0x102fe400000108bc */
[C---:B------:R-:W-:Y:S02]  /*b130*/  FMUL.FTZ R80, R3.reuse, R80 ;  /* 0x0000005003507220 */ /* 0x040fe40000410000 */
[----:B------:R1:W-:Y:S01]  /*b140*/  MUFU.EX2 R168, R2 ;  /* 0x0000000200a87308 */ /* 0x0003e20000000800 */
[C---:B----4-:R-:W-:Y:S03]  /*b150*/  HMMA.16816.F32 R76, R184.reuse, R136, R76 ;  /* 0x00000088b84c723c */ /* 0x050fe6000000184c */
[C---:B------:R-:W-:Y:S02]  /*b160*/  FMUL.FTZ R81, R3.reuse, R81 ;  /* 0x0000005103517220 */ /* 0x040fe40000410000 */
[C---:B------:R-:W-:Y:S02]  /*b170*/  FMUL.FTZ R82, R0.reuse, R82 ;  /* 0x0000005200527220 */ /* 0x040fe40000410000 */
[C---:B------:R-:W-:Y:S02]  /*b180*/  FMUL.FTZ R83, R0.reuse, R83 ;  /* 0x0000005300537220 */ /* 0x040fe40000410000 */
[C---:B------:R-:W-:Y:S03]  /*b190*/  FMUL.FTZ R84, R3.reuse, R84 ;  /* 0x0000005403547220 */ /* 0x040fe60000410000 */
[C---:B------:R-:W-:Y:S02]  /*b1a0*/  FMUL.FTZ R85, R3.reuse, R85 ;  /* 0x0000005503557220 */ /* 0x040fe40000410000 */
[C---:B------:R-:W-:Y:S01]  /*b1b0*/  HMMA.16816.F32 R80, R184.reuse, R138, R80 ;  /* 0x0000008ab850723c */ /* 0x040fe20000001850 */
[----:B------:R-:W4:Y:S02]  /*b1c0*/  LDSM.16.MT88.4 R136, [R217+0x9100] ;  /* 0x00910000d988783b */ /* 0x000f240000004200 */
[C---:B------:R-:W-:Y:S02]  /*b1d0*/  FMUL.FTZ R86, R0.reuse, R86 ;  /* 0x0000005600567220 */ /* 0x040fe40000410000 */
[C---:B------:R-:W-:Y:S02]  /*b1e0*/  FMUL.FTZ R87, R0.reuse, R87 ;  /* 0x0000005700577220 */ /* 0x040fe40000410000 */
[C---:B------:R-:W-:Y:S02]  /*b1f0*/  FMUL.FTZ R88, R3.reuse, R88 ;  /* 0x0000005803587220 */ /* 0x040fe40000410000 */
[----:B------:R-:W-:Y:S03]  /*b200*/  FMUL.FTZ R89, R3, R89 ;  /* 0x0000005903597220 */ /* 0x000fe60000410000 */
[C---:B---3--:R-:W-:Y:S03]  /*b210*/  HMMA.16816.F32 R84, R184.reuse, R140, R84 ;  /* 0x0000008cb854723c */ /* 0x048fe60000001854 */
[C---:B------:R-:W-:Y:S02]  /*b220*/  FMUL.FTZ R90, R0.reuse, R90 ;  /* 0x0000005a005a7220 */ /* 0x040fe40000410000 */
[C---:B------:R-:W-:Y:S02]  /*b230*/  FMUL.FTZ R91, R0.reuse, R91 ;  /* 0x0000005b005b7220 */ /* 0x040fe40000410000 */
[--C-:B-1----:R-:W-:Y:S02]  /*b240*/  FFMA.FTZ R2, R215, c[0x0][0x2d0], -R188.reuse ;  /* 0x0000b400d7027a23 */ /* 0x102fe400000108bc */
[C---:B------:R-:W-:Y:S02]  /*b250*/  FMUL.FTZ R92, R3.reuse, R92 ;  /* 0x0000005c035c7220 */ /* 0x040fe40000410000 */
[----:B------:R1:W3:Y:S01]  /*b260*/  MUFU.EX2 R160, R2 ;  /* 0x0000000200a07308 */ /* 0x0002e20000000800 */
[C---:B------:R-:W-:Y:S01]  /*b270*/  HMMA.16816.F32 R88, R184.reuse, R142, R88 ;  /* 0x0000008eb858723c */ /* 0x040fe20000001858 */
[----:B------:R-:W1:Y:S02]  /*b280*/  LDSM.16.MT88.4 R140, [R218+0x9100] ;  /* 0x00910000da8c783b */ /* 0x000e640000004200 */
[C---:B------:R-:W-:Y:S02]  /*b290*/  FMUL.FTZ R93, R3.reuse, R93 ;  /* 0x0000005d035d7220 */ /* 0x040fe40000410000 */
[C---:B------:R-:W-:Y:S02]  /*b2a0*/  FMUL.FTZ R94, R0.reuse, R94 ;  /* 0x0000005e005e7220 */ /* 0x040fe40000410000 */
[C---:B------:R-:W-:Y:S02]  /*b2b0*/  FMUL.FTZ R95, R0.reuse, R95 ;  /* 0x0000005f005f7220 */ /* 0x040fe40000410000 */
[C---:B------:R-:W-:Y:S03]  /*b2c0*/  FMUL.FTZ R96, R3.reuse, R96 ;  /* 0x0000006003607220 */ /* 0x040fe60000410000 */
[C---:B------:R-:W-:Y:S02]  /*b2d0*/  FMUL.FTZ R97, R3.reuse, R97 ;  /* 0x0000006103617220 */ /* 0x040fe40000410000 */
        /* <DEDUP_REMOVED lines=11> */
[C---:B----4-:R-:W-:Y:S03]  /*b390*/  HMMA.16816.F32 R100, R184.reuse, R136, R100 ;  /* 0x00000088b864723c */ /* 0x050fe60000001864 */
[C---:B------:R-:W-:Y:S02]  /*b3a0*/  FMUL.FTZ R106, R0.reuse, R106 ;  /* 0x0000006a006a7220 */ /* 0x040fe40000410000 */
[----:B------:R-:W-:Y:S02]  /*b3b0*/  FMUL.FTZ R107, R0, R107 ;  /* 0x0000006b006b7220 */ /* 0x000fe40000410000 */
[--C-:B-1----:R-:W-:Y:S02]  /*b3c0*/  FFMA.FTZ R2, R252, c[0x0][0x2d0], -R189.reuse ;  /* 0x0000b400fc027a23 */ /* 0x102fe400000108bd */
[C---:B------:R-:W-:Y:S02]  /*b3d0*/  FMUL.FTZ R108, R3.reuse, R108 ;  /* 0x0000006c036c7220 */ /* 0x040fe40000410000 */
[----:B------:R1:W-:Y:S01]  /*b3e0*/  MUFU.EX2 R169, R2 ;  /* 0x0000000200a97308 */ /* 0x0003e20000000800 */
[C---:B------:R-:W-:Y:S01]  /*b3f0*/  HMMA.16816.F32 R104, R184.reuse, R138, R104 ;  /* 0x0000008ab868723c */ /* 0x040fe20000001868 */
[----:B------:R-:W4:Y:S02]  /*b400*/  LDSM.16.MT88.4 R136, [R219+0x9100] ;  /* 0x00910000db88783b */ /* 0x000f240000004200 */
[C---:B------:R-:W-:Y:S02]  /*b410*/  FMUL.FTZ R109, R3.reuse, R109 ;  /* 0x0000006d036d7220 */ /* 0x040fe40000410000 */
[C---:B------:R-:W-:Y:S02]  /*b420*/  FMUL.FTZ R110, R0.reuse, R110 ;  /* 0x0000006e006e7220 */ /* 0x040fe40000410000 */
[C---:B------:R-:W-:Y:S02]  /*b430*/  FMUL.FTZ R111, R0.reuse, R111 ;  /* 0x0000006f006f7220 */ /* 0x040fe40000410000 */
[C---:B------:R-:W-:Y:S03]  /*b440*/  FMUL.FTZ R112, R3.reuse, R112 ;  /* 0x0000007003707220 */ /* 0x040fe60000410000 */
[C---:B------:R-:W-:Y:S02]  /*b450*/  FMUL.FTZ R113, R3.reuse, R113 ;  /* 0x0000007103717220 */ /* 0x040fe40000410000 */
[C---:B------:R-:W-:Y:S03]  /*b460*/  HMMA.16816.F32 R108, R184.reuse, R140, R108 ;  /* 0x0000008cb86c723c */ /* 0x040fe6000000186c */
[C---:B------:R-:W-:Y:S02]  /*b470*/  FMUL.FTZ R114, R0.reuse, R114 ;  /* 0x0000007200727220 */ /* 0x040fe40000410000 */
[----:B------:R-:W-:Y:S02]  /*b480*/  FMUL.FTZ R115, R0, R115 ;  /* 0x0000007300737220 */ /* 0x000fe40000410000 */
[C---:B------:R-:W-:Y:S02]  /*b490*/  FMUL.FTZ R124, R3.reuse, R124 ;  /* 0x0000007c037c7220 */ /* 0x040fe40000410000 */
[--C-:B-1----:R-:W-:Y:S02]  /*b4a0*/  FFMA.FTZ R2, R154, c[0x0][0x2d0], -R189.reuse ;  /* 0x0000b4009a027a23 */ /* 0x102fe400000108bd */
[----:B------:R-:W-:Y:S01]  /*b4b0*/  LDSM.16.MT88.4 R152, [R218+0x3900] ;  /* 0x00390000da98783b */ /* 0x000fe20000004200 */
[C---:B------:R-:W-:Y:S01]  /*b4c0*/  HMMA.16816.F32 R112, R184.reuse, R142, R112 ;  /* 0x0000008eb870723c */ /* 0x040fe20000001870 */
[----:B------:R-:W1:Y:S02]  /*b4d0*/  MUFU.EX2 R161, R2 ;  /* 0x0000000200a17308 */ /* 0x000e640000000800 */
[C---:B------:R-:W-:Y:S02]  /*b4e0*/  FMUL.FTZ R116, R3.reuse, R116 ;  /* 0x0000007403747220 */ /* 0x040fe40000410000 */
[C---:B------:R-:W-:Y:S02]  /*b4f0*/  FMUL.FTZ R117, R3.reuse, R117 ;  /* 0x0000007503757220 */ /* 0x040fe40000410000 */
[----:B------:R-:W1:Y:S01]  /*b500*/  LDSM.16.MT88.4 R140, [R217+0x900] ;  /* 0x00090000d98c783b */ /* 0x000e620000004200 */
[C---:B------:R-:W-:Y:S04]  /*b510*/  FMUL.FTZ R118, R0.reuse, R118 ;  /* 0x0000007600767220 */ /* 0x040fe80000410000 */
[C---:B------:R-:W-:Y:S02]  /*b520*/  FMUL.FTZ R119, R0.reuse, R119 ;  /* 0x0000007700777220 */ /* 0x040fe40000410000 */
[C---:B------:R-:W-:Y:S02]  /*b530*/  FMUL.FTZ R125, R3.reuse, R125 ;  /* 0x0000007d037d7220 */ /* 0x040fe40000410000 */
[C---:B------:R-:W-:Y:S02]  /*b540*/  FMUL.FTZ R126, R0.reuse, R126 ;  /* 0x0000007e007e7220 */ /* 0x040fe40000410000 */
[C---:B------:R-:W-:Y:S01]  /*b550*/  FMUL.FTZ R127, R0.reuse, R127 ;  /* 0x0000007f007f7220 */ /* 0x040fe20000410000 */
[C---:B--2---:R-:W-:Y:S03]  /*b560*/  HMMA.16816.F32 R116, R184.reuse, R132, R116 ;  /* 0x00000084b874723c */ /* 0x044fe60000001874 */
[C---:B------:R-:W-:Y:S02]  /*b570*/  FMUL.FTZ R120, R3.reuse, R120 ;  /* 0x0000007803787220 */ /* 0x040fe40000410000 */
[C---:B------:R-:W-:Y:S02]  /*b580*/  FMUL.FTZ R121, R3.reuse, R121 ;  /* 0x0000007903797220 */ /* 0x040fe40000410000 */
[----:B------:R-:W-:Y:S01]  /*b590*/  FMUL.FTZ R122, R0, R122 ;  /* 0x0000007a007a7220 */ /* 0x000fe20000410000 */
[----:B------:R-:W-:Y:S01]  /*b5a0*/  F2FP.PACK_AB R132, R156, R158 ;  /* 0x0000009e9c84723e */ /* 0x000fe200000000ff */
[C---:B------:R-:W-:Y:S03]  /*b5b0*/  FMUL.FTZ R123, R0.reuse, R123 ;  /* 0x0000007b007b7220 */ /* 0x040fe60000410000 */
[----:B------:R-:W-:Y:S01]  /*b5c0*/  FMUL.FTZ R128, R3, R128 ;  /* 0x0000008003807220 */ /* 0x000fe20000410000 */
[----:B------:R-:W-:Y:S01]  /*b5d0*/  F2FP.PACK_AB R133, R159, R157 ;  /* 0x0000009d9f85723e */ /* 0x000fe200000000ff */
[----:B------:R-:W-:Y:S02]  /*b5e0*/  FMUL.FTZ R129, R3, R129 ;  /* 0x0000008103817220 */ /* 0x000fe40000410000 */
[C---:B------:R-:W-:Y:S03]  /*b5f0*/  HMMA.16816.F32 R120, R184.reuse, R134, R120 ;  /* 0x00000086b878723c */ /* 0x040fe60000001878 */
[C---:B------:R-:W-:Y:S02]  /*b600*/  FMUL.FTZ R130, R0.reuse, R130 ;  /* 0x0000008200827220 */ /* 0x040fe40000410000 */
[----:B------:R-:W-:Y:S02]  /*b610*/  FMUL.FTZ R131, R0, R131 ;  /* 0x0000008300837220 */ /* 0x000fe40000410000 */
[----:B---3--:R-:W-:Y:S01]  /*b620*/  F2FP.PACK_AB R134, R160, R168 ;  /* 0x000000a8a086723e */ /* 0x008fe200000000ff */
[C---:B----4-:R-:W-:Y:S04]  /*b630*/  HMMA.16816.F32 R124, R184.reuse, R136, R124 ;  /* 0x00000088b87c723c */ /* 0x050fe8000000187c */
[----:B-1----:R-:W-:Y:S01]  /*b640*/  F2FP.PACK_AB R135, R161, R169 ;  /* 0x000000a9a187723e */ /* 0x002fe200000000ff */
[----:B------:R-:W-:Y:S02]  /*b650*/  FFMA.FTZ R2, R171, c[0x0][0x2d0], -R188 ;  /* 0x0000b400ab027a23 */ /* 0x000fe400000108bc */
[----:B------:R-:W-:Y:S01]  /*b660*/  IMAD.MOV.U32 R171, RZ, RZ, R164 ;  /* 0x000000ffffab7224 */ /* 0x000fe200078e00a4 */
[----:B------:R-:W-:Y:S01]  /*b670*/  HMMA.16816.F32 R128, R184, R138, R128 ;  /* 0x0000008ab880723c */ /* 0x000fe20000001880 */
[----:B------:R-:W1:Y:S01]  /*b680*/  LDSM.16.MT88.4 R136, [R219+0x900] ;  /* 0x00090000db88783b */ /* 0x000e620000004200 */
[----:B------:R2:W-:Y:S06]  /*b690*/  MUFU.EX2 R164, R2 ;  /* 0x0000000200a47308 */ /* 0x0005ec0000000800 */
[C---:B------:R-:W-:Y:S08]  /*b6a0*/  HMMA.16816.F32 R4, R132.reuse, R140, R4 ;  /* 0x0000008c8404723c */ /* 0x040ff00000001804 */
[C---:B------:R-:W-:Y:S01]  /*b6b0*/  HMMA.16816.F32 R8, R132.reuse, R142, R8 ;  /* 0x0000008e8408723c */ /* 0x040fe20000001808 */
[----:B------:R-:W3:Y:S07]  /*b6c0*/  LDSM.16.MT88.4 R140, [R217+0x3900] ;  /* 0x00390000d98c783b */ /* 0x000eee0000004200 */
[C---:B------:R-:W-:Y:S04]  /*b6d0*/  HMMA.16816.F32 R12, R132.reuse, R144, R12 ;  /* 0x00000090840c723c */ /* 0x040fe8000000180c */
[--C-:B--2---:R-:W-:Y:S01]  /*b6e0*/  FFMA.FTZ R2, R167, c[0x0][0x2d0], -R188.reuse ;  /* 0x0000b400a7027a23 */ /* 0x104fe200000108bc */
[----:B------:R-:W-:Y:S03]  /*b6f0*/  MOV R167, R165 ;  /* 0x000000a500a77202 */ /* 0x000fe60000000f00 */
[C---:B------:R-:W-:Y:S01]  /*b700*/  HMMA.16816.F32 R16, R132.reuse, R146, R16 ;  /* 0x000000928410723c */ /* 0x040fe20000001810 */
[----:B------:R2:W4:Y:S01]  /*b710*/  MUFU.EX2 R165, R2 ;  /* 0x0000000200a57308 */ /* 0x0005220000000800 */
[----:B------:R-:W4:Y:S06]  /*b720*/  LDSM.16.MT88.4 R144, [R220+0x3900] ;  /* 0x00390000dc90783b */ /* 0x000f2c0000004200 */
[C---:B------:R-:W-:Y:S08]  /*b730*/  HMMA.16816.F32 R20, R132.reuse, R148, R20 ;  /* 0x000000948414723c */ /* 0x040ff00000001814 */
[C---:B------:R-:W-:Y:S01]  /*b740*/  HMMA.16816.F32 R24, R132.reuse, R150, R24 ;  /* 0x000000968418723c */ /* 0x040fe20000001818 */
[----:B------:R-:W4:Y:S07]  /*b750*/  LDSM.16.MT88.4 R148, [R219+0x3900] ;  /* 0x00390000db94783b */ /* 0x000f2e0000004200 */
[C---:B-1----:R-:W-:Y:S04]  /*b760*/  HMMA.16816.F32 R28, R132.reuse, R136, R28 ;  /* 0x00000088841c723c */ /* 0x042fe8000000181c */
[--C-:B--2---:R-:W-:Y:S04]  /*b770*/  FFMA.FTZ R2, R211, c[0x0][0x2d0], -R189.reuse ;  /* 0x0000b400d3027a23 */ /* 0x104fe800000108bd */
[C---:B------:R-:W-:Y:S01]  /*b780*/  HMMA.16816.F32 R32, R132.reuse, R138, R32 ;  /* 0x0000008a8420723c */ /* 0x040fe20000001820 */
[----:B------:R1:W-:Y:S01]  /*b790*/  MUFU.EX2 R215, R2 ;  /* 0x0000000200d77308 */ /* 0x0003e20000000800 */
[----:B------:R-:W2:Y:S06]  /*b7a0*/  LDSM.16.MT88.4 R136, [R217+0x6900] ;  /* 0x00690000d988783b */ /* 0x000eac0000004200 */
[C---:B---3--:R-:W-:Y:S08]  /*b7b0*/  HMMA.16816.F32 R36, R132.reuse, R140, R36 ;  /* 0x0000008c8424723c */ /* 0x048ff00000001824 */
[C---:B------:R-:W-:Y:S01]  /*b7c0*/  HMMA.16816.F32 R40, R132.reuse, R142, R40 ;  /* 0x0000008e8428723c */ /* 0x040fe20000001828 */
[----:B------:R-:W3:Y:S07]  /*b7d0*/  LDSM.16.MT88.4 R140, [R218+0x6900] ;  /* 0x00690000da8c783b */ /* 0x000eee0000004200 */
[C---:B------:R-:W-:Y:S04]  /*b7e0*/  HMMA.16816.F32 R44, R132.reuse, R152, R44 ;  /* 0x00000098842c723c */ /* 0x040fe8000000182c */
[----:B-1----:R-:W-:Y:S04]  /*b7f0*/  FFMA.FTZ R2, R210, c[0x0][0x2d0], -R189 ;  /* 0x0000b400d2027a23 */ /* 0x002fe800000108bd */
[C---:B------:R-:W-:Y:S01]  /*b800*/  HMMA.16816.F32 R48, R132.reuse, R154, R48 ;  /* 0x0000009a8430723c */ /* 0x040fe20000001830 */
[----:B------:R1:W1:Y:S01]  /*b810*/  MUFU.EX2 R252, R2 ;  /* 0x0000000200fc7308 */ /* 0x0002620000000800 */
[----:B------:R-:W3:Y:S06]  /*b820*/  LDSM.16.MT88.4 R152, [R220+0x6900] ;  /* 0x00690000dc98783b */ /* 0x000eec0000004200 */
[C---:B----4-:R-:W-:Y:S08]  /*b830*/  HMMA.16816.F32 R52, R132.reuse, R144, R52 ;  /* 0x000000908434723c */ /* 0x050ff00000001834 */
[C---:B------:R-:W-:Y:S01]  /*b840*/  HMMA.16816.F32 R56, R132.reuse, R146, R56 ;  /* 0x000000928438723c */ /* 0x040fe20000001838 */
[----:B------:R-:W4:Y:S07]  /*b850*/  LDSM.16.MT88.4 R144, [R219+0x6900] ;  /* 0x00690000db90783b */ /* 0x000f2e0000004200 */
[C---:B------:R-:W-:Y:S04]  /*b860*/  HMMA.16816.F32 R60, R132.reuse, R148, R60 ;  /* 0x00000094843c723c */ /* 0x040fe8000000183c */
[--C-:B-1----:R-:W-:Y:S02]  /*b870*/  FFMA.FTZ R2, R171, c[0x0][0x2d0], -R188.reuse ;  /* 0x0000b400ab027a23 */ /* 0x102fe400000108bc */
[----:B------:R-:W-:Y:S02]  /*b880*/  IMAD.MOV.U32 R171, RZ, RZ, R199 ;  /* 0x000000ffffab7224 */ /* 0x000fe400078e00c7 */
[C---:B------:R-:W-:Y:S01]  /*b890*/  HMMA.16816.F32 R64, R132.reuse, R150, R64 ;  /* 0x000000968440723c */ /* 0x040fe20000001840 */
[----:B------:R1:W-:Y:S01]  /*b8a0*/  MUFU.EX2 R214, R2 ;  /* 0x0000000200d67308 */ /* 0x0003e20000000800 */
[----:B------:R-:W-:Y:S06]  /*b8b0*/  LDSM.16.MT88.4 R148, [R220+0x9900] ;  /* 0x00990000dc94783b */ /* 0x000fec0000004200 */
[C---:B--2---:R-:W-:Y:S08]  /*b8c0*/  HMMA.16816.F32 R68, R132.reuse, R136, R68 ;  /* 0x000000888444723c */ /* 0x044ff00000001844 */
[C---:B------:R-:W-:Y:S01]  /*b8d0*/  HMMA.16816.F32 R72, R132.reuse, R138, R72 ;  /* 0x0000008a8448723c */ /* 0x040fe20000001848 */
[----:B------:R-:W2:Y:S07]  /*b8e0*/  LDSM.16.MT88.4 R136, [R217+0x9900] ;  /* 0x00990000d988783b */ /* 0x000eae0000004200 */
[C---:B---3--:R-:W-:Y:S04]  /*b8f0*/  HMMA.16816.F32 R76, R132.reuse, R140, R76 ;  /* 0x0000008c844c723c */ /* 0x048fe8000000184c */
[----:B-1----:R-:W-:Y:S01]  /*b900*/  FFMA.FTZ R2, R170, c[0x0][0x2d0], -R188 ;  /* 0x0000b400aa027a23 */ /* 0x002fe200000108bc */
[----:B------:R-:W-:Y:S03]  /*b910*/  MOV R170, R203 ;  /* 0x000000cb00aa7202 */ /* 0x000fe60000000f00 */
[C---:B------:R-:W-:Y:S01]  /*b920*/  HMMA.16816.F32 R80, R132.reuse, R142, R80 ;  /* 0x0000008e8450723c */ /* 0x040fe20000001850 */
[----:B------:R1:W3:Y:S01]  /*b930*/  MUFU.EX2 R213, R2 ;  /* 0x0000000200d57308 */ /* 0x0002e20000000800 */
[----:B------:R-:W3:Y:S06]  /*b940*/  LDSM.16.MT88.4 R140, [R218+0x9900] ;  /* 0x00990000da8c783b */ /* 0x000eec0000004200 */
[C---:B------:R-:W-:Y:S08]  /*b950*/  HMMA.16816.F32 R84, R132.reuse, R152, R84 ;  /* 0x000000988454723c */ /* 0x040ff00000001854 */
[C---:B------:R-:W-:Y:S01]  /*b960*/  HMMA.16816.F32 R88, R132.reuse, R154, R88 ;  /* 0x0000009a8458723c */ /* 0x040fe20000001858 */
[----:B------:R-:W3:Y:S07]  /*b970*/  LDSM.16.MT88.4 R152, [R219+0x9900] ;  /* 0x00990000db98783b */ /* 0x000eee0000004200 */
[C---:B----4-:R-:W-:Y:S04]  /*b980*/  HMMA.16816.F32 R92, R132.reuse, R144, R92 ;  /* 0x00000090845c723c */ /* 0x050fe8000000185c */
[--C-:B-1----:R-:W-:Y:S04]  /*b990*/  FFMA.FTZ R2, R167, c[0x0][0x2d0], -R189.reuse ;  /* 0x0000b400a7027a23 */ /* 0x102fe800000108bd */
[C---:B------:R-:W-:Y:S01]  /*b9a0*/  HMMA.16816.F32 R96, R132.reuse, R146, R96 ;  /* 0x000000928460723c */ /* 0x040fe20000001860 */
[----:B------:R1:W-:Y:S01]  /*b9b0*/  MUFU.EX2 R212, R2 ;  /* 0x0000000200d47308 */ /* 0x0003e20000000800 */
[----:B------:R-:W-:Y:S06]  /*b9c0*/  LDSM.16.MT88.4 R144, [R218+0x1100] ;  /* 0x00110000da90783b */ /* 0x000fec0000004200 */
[C---:B--2---:R-:W-:Y:S08]  /*b9d0*/  HMMA.16816.F32 R100, R132.reuse, R136, R100 ;  /* 0x000000888464723c */ /* 0x044ff00000001864 */
[C---:B------:R-:W-:Y:S01]  /*b9e0*/  HMMA.16816.F32 R104, R132.reuse, R138, R104 ;  /* 0x0000008a8468723c */ /* 0x040fe20000001868 */
[----:B------:R-:W2:Y:S07]  /*b9f0*/  LDSM.16.MT88.4 R136, [R217+0x1100] ;  /* 0x00110000d988783b */ /* 0x000eae0000004200 */
[C---:B---3--:R-:W-:Y:S04]  /*ba00*/  HMMA.16816.F32 R108, R132.reuse, R140, R108 ;  /* 0x0000008c846c723c */ /* 0x048fe8000000186c */
[----:B-1----:R-:W-:Y:S02]  /*ba10*/  FFMA.FTZ R2, R166, c[0x0][0x2d0], -R189 ;  /* 0x0000b400a6027a23 */ /* 0x002fe400000108bd */
[----:B------:R-:W-:Y:S02]  /*ba20*/  IMAD.MOV.U32 R166, RZ, RZ, R162 ;  /* 0x000000ffffa67224 */ /* 0x000fe400078e00a2 */
[C---:B------:R-:W-:Y:S01]  /*ba30*/  HMMA.16816.F32 R112, R132.reuse, R142, R112 ;  /* 0x0000008e8470723c */ /* 0x040fe20000001870 */
[----:B------:R1:W3:Y:S01]  /*ba40*/  MUFU.EX2 R211, R2 ;  /* 0x0000000200d37308 */ /* 0x0002e20000000800 */
[----:B------:R-:W4:Y:S02]  /*ba50*/  LDSM.16.MT88.4 R140, [R220+0x1100] ;  /* 0x00110000dc8c783b */ /* 0x000f240000004200 */
[----:B------:R-:W-:Y:S02]  /*ba60*/  IMAD.MOV.U32 R162, RZ, RZ, R182 ;  /* 0x000000ffffa27224 */ /* 0x000fe400078e00b6 */
[----:B------:R-:W-:Y:S02]  /*ba70*/  IMAD.MOV.U32 R182, RZ, RZ, R177 ;  /* 0x000000ffffb67224 */ /* 0x000fe400078e00b1 */
[C---:B------:R-:W-:Y:S04]  /*ba80*/  HMMA.16816.F32 R116, R132.reuse, R148, R116 ;  /* 0x000000948474723c */ /* 0x040fe80000001874 */
[----:B------:R-:W-:Y:S04]  /*ba90*/  IMAD.MOV.U32 R177, RZ, RZ, R209 ;  /* 0x000000ffffb17224 */ /* 0x000fe800078e00d1 */
[C---:B------:R-:W-:Y:S01]  /*baa0*/  HMMA.16816.F32 R120, R132.reuse, R150, R120 ;  /* 0x000000968478723c */ /* 0x040fe20000001878 */
[----:B------:R-:W4:Y:S07]  /*bab0*/  LDSM.16.MT88.4 R148, [R219+0x1100] ;  /* 0x00110000db94783b */ /* 0x000f2e0000004200 */
[C---:B------:R-:W-:Y:S04]  /*bac0*/  HMMA.16816.F32 R124, R132.reuse, R152, R124 ;  /* 0x00000098847c723c */ /* 0x040fe8000000187c */
[----:B-1----:R-:W-:Y:S02]  /*bad0*/  FFMA.FTZ R2, R163, c[0x0][0x2d0], -R188 ;  /* 0x0000b400a3027a23 */ /* 0x002fe400000108bc */
[----:B------:R-:W-:Y:S01]  /*bae0*/  IMAD.MOV.U32 R163, RZ, RZ, R183 ;  /* 0x000000ffffa37224 */ /* 0x000fe200078e00b7 */
[----:B------:R-:W-:Y:S01]  /*baf0*/  MOV R183, R181 ;  /* 0x000000b500b77202 */ /* 0x000fe20000000f00 */
[----:B------:R-:W-:Y:S01]  /*bb00*/  HMMA.16816.F32 R128, R132, R154, R128 ;  /* 0x0000009a8480723c */ /* 0x000fe20000001880 */
[----:B------:R1:W-:Y:S01]  /*bb10*/  MUFU.EX2 R210, R2 ;  /* 0x0000000200d27308 */ /* 0x0003e20000000800 */
[----:B------:R-:W-:Y:S02]  /*bb20*/  LDSM.16.MT88.4 R152, [R218+0x4100] ;  /* 0x00410000da98783b */ /* 0x000fe40000004200 */
[----:B------:R-:W-:Y:S01]  /*bb30*/  IMAD.MOV.U32 R181, RZ, RZ, R176 ;  /* 0x000000ffffb57224 */ /* 0x000fe200078e00b0 */
[----:B------:R-:W-:Y:S01]  /*bb40*/  MOV R176, R208 ;  /* 0x000000d000b07202 */ /* 0x000fe20000000f00 */
[----:B------:R-:W-:Y:S01]  /*bb50*/  IMAD.MOV.U32 R167, RZ, RZ, R163 ;  /* 0x000000ffffa77224 */ /* 0x000fe200078e00a3 */
[----:B------:R-:W-:Y:S01]  /*bb60*/  F2FP.PACK_AB R132, R165, R164 ;  /* 0x000000a4a584723e */ /* 0x000fe200000000ff */
[----:B------:R-:W-:Y:S01]  /*bb70*/  IMAD.MOV.U32 R163, RZ, RZ, R162 ;  /* 0x000000ffffa37224 */ /* 0x000fe200078e00a2 */
[----:B------:R-:W-:Y:S03]  /*bb80*/  F2FP.PACK_AB R133, R252, R215 ;  /* 0x000000d7fc85723e */ /* 0x000fe600000000ff */
[----:B------:R-:W-:Y:S02]  /*bb90*/  F2FP.PACK_AB R134, R213, R214 ;  /* 0x000000d6d586723e */ /* 0x000fe400000000ff */
[----:B---3--:R-:W-:Y:S02]  /*bba0*/  F2FP.PACK_AB R135, R211, R212 ;  /* 0x000000d4d387723e */ /* 0x008fe400000000ff */
[----:B------:R-:W-:Y:S01]  /*bbb0*/  MOV R162, R182 ;  /* 0x000000b600a27202 */ /* 0x000fe20000000f00 */
[----:B------:R-:W-:Y:S04]  /*bbc0*/  IMAD.MOV.U32 R182, RZ, RZ, R204 ;  /* 0x000000ffffb67224 */ /* 0x000fe800078e00cc */
[C---:B--2---:R-:W-:Y:S03]  /*bbd0*/  HMMA.16816.F32 R4, R132.reuse, R136, R4 ;  /* 0x000000888404723c */ /* 0x044fe60000001804 */
[--C-:B-1----:R-:W-:Y:S05]  /*bbe0*/  FFMA.FTZ R2, R207, c[0x0][0x2d0], -R188.reuse ;  /* 0x0000b400cf027a23 */ /* 0x102fea00000108bc */
        /* <DEDUP_REMOVED lines=15> */
[--C-:B-1----:R-:W-:Y:S04]  /*bce0*/  FFMA.FTZ R2, R191, c[0x0][0x2d0], -R189.reuse ;  /* 0x0000b400bf027a23 */ /* 0x102fe800000108bd */
[C---:B------:R-:W-:Y:S01]  /*bcf0*/  HMMA.16816.F32 R40, R132.reuse, R138, R40 ;  /* 0x0000008a8428723c */ /* 0x040fe20000001828 */
[----:B------:R1:W3:Y:S01]  /*bd00*/  MUFU.EX2 R207, R2 ;  /* 0x0000000200cf7308 */ /* 0x0002e20000000800 */
[----:B------:R-:W3:Y:S06]  /*bd10*/  LDSM.16.MT88.4 R136, [R217+0x7100] ;  /* 0x00710000d988783b */ /* 0x000eec0000004200 */
[C---:B------:R-:W-:Y:S08]  /*bd20*/  HMMA.16816.F32 R44, R132.reuse, R152, R44 ;  /* 0x00000098842c723c */ /* 0x040ff0000000182c */
[C---:B------:R-:W-:Y:S01]  /*bd30*/  HMMA.16816.F32 R48, R132.reuse, R154, R48 ;  /* 0x0000009a8430723c */ /* 0x040fe20000001830 */
[----:B------:R-:W3:Y:S07]  /*bd40*/  LDSM.16.MT88.4 R152, [R220+0x7100] ;  /* 0x00710000dc98783b */ /* 0x000eee0000004200 */
[C---:B--2---:R-:W-:Y:S04]  /*bd50*/  HMMA.16816.F32 R52, R132.reuse, R144, R52 ;  /* 0x000000908434723c */ /* 0x044fe80000001834 */
[--C-:B-1----:R-:W-:Y:S04]  /*bd60*/  FFMA.FTZ R2, R206, c[0x0][0x2d0], -R188.reuse ;  /* 0x0000b400ce027a23 */ /* 0x102fe800000108bc */
[C---:B------:R-:W-:Y:S01]  /*bd70*/  HMMA.16816.F32 R56, R132.reuse, R146, R56 ;  /* 0x000000928438723c */ /* 0x040fe20000001838 */
[----:B------:R1:W-:Y:S01]  /*bd80*/  MUFU.EX2 R206, R2 ;  /* 0x0000000200ce7308 */ /* 0x0003e20000000800 */
[----:B------:R-:W2:Y:S06]  /*bd90*/  LDSM.16.MT88.4 R144, [R219+0x7100] ;  /* 0x00710000db90783b */ /* 0x000eac0000004200 */
[C---:B----4-:R-:W-:Y:S08]  /*bda0*/  HMMA.16816.F32 R60, R132.reuse, R140, R60 ;  /* 0x0000008c843c723c */ /* 0x050ff0000000183c */
[C---:B------:R-:W-:Y:S01]  /*bdb0*/  HMMA.16816.F32 R64, R132.reuse, R142, R64 ;  /* 0x0000008e8440723c */ /* 0x040fe20000001840 */
[----:B------:R-:W-:Y:S07]  /*bdc0*/  LDSM.16.MT88.4 R140, [R218+0xa100] ;  /* 0x00a10000da8c783b */ /* 0x000fee0000004200 */
[C---:B---3--:R-:W-:Y:S04]  /*bdd0*/  HMMA.16816.F32 R68, R132.reuse, R136, R68 ;  /* 0x000000888444723c */ /* 0x048fe80000001844 */
[----:B-1----:R-:W-:Y:S04]  /*bde0*/  FFMA.FTZ R2, R205, c[0x0][0x2d0], -R188 ;  /* 0x0000b400cd027a23 */ /* 0x002fe800000108bc */
[C---:B------:R-:W-:Y:S01]  /*bdf0*/  HMMA.16816.F32 R72, R132.reuse, R138, R72 ;  /* 0x0000008a8448723c */ /* 0x040fe20000001848 */
[----:B------:R1:W3:Y:S01]  /*be00*/  MUFU.EX2 R205, R2 ;  /* 0x0000000200cd7308 */ /* 0x0002e20000000800 */
[----:B------:R-:W4:Y:S06]  /*be10*/  LDSM.16.MT88.4 R136, [R217+0xa100] ;  /* 0x00a10000d988783b */ /* 0x000f2c0000004200 */
[C---:B------:R-:W-:Y:S08]  /*be20*/  HMMA.16816.F32 R76, R132.reuse, R148, R76 ;  /* 0x00000094844c723c */ /* 0x040ff0000000184c */
[C---:B------:R-:W-:Y:S01]  /*be30*/  HMMA.16816.F32 R80, R132.reuse, R150, R80 ;  /* 0x000000968450723c */ /* 0x040fe20000001850 */
[----:B------:R-:W3:Y:S07]  /*be40*/  LDSM.16.MT88.4 R148, [R220+0xa100] ;  /* 0x00a10000dc94783b */ /* 0x000eee0000004200 */
[C---:B------:R-:W-:Y:S04]  /*be50*/  HMMA.16816.F32 R84, R132.reuse, R152, R84 ;  /* 0x000000988454723c */ /* 0x040fe80000001854 */
[----:B-1----:R-:W-:Y:S02]  /*be60*/  FFMA.FTZ R2, R166, c[0x0][0x2d0], -R189 ;  /* 0x0000b400a6027a23 */ /* 0x002fe400000108bd */
[----:B------:R-:W-:Y:S02]  /*be70*/  IMAD.MOV.U32 R166, RZ, RZ, R183 ;  /* 0x000000ffffa67224 */ /* 0x000fe400078e00b7 */
[C---:B------:R-:W-:Y:S01]  /*be80*/  HMMA.16816.F32 R88, R132.reuse, R154, R88 ;  /* 0x0000009a8458723c */ /* 0x040fe20000001858 */
[----:B------:R1:W-:Y:S01]  /*be90*/  MUFU.EX2 R204, R2 ;  /* 0x0000000200cc7308 */ /* 0x0003e20000000800 */
[----:B------:R-:W-:Y:S02]  /*bea0*/  LDSM.16.MT88.4 R152, [R218+0x1900] ;  /* 0x00190000da98783b */ /* 0x000fe40000004200 */
[----:B------:R-:W-:Y:S02]  /*beb0*/  IMAD.MOV.U32 R183, RZ, RZ, R181 ;  /* 0x000000ffffb77224 */ /* 0x000fe400078e00b5 */
[----:B------:R-:W-:Y:S02]  /*bec0*/  IMAD.MOV.U32 R181, RZ, RZ, R202 ;  /* 0x000000ffffb57224 */ /* 0x000fe400078e00ca */
[C---:B--2---:R-:W-:Y:S08]  /*bed0*/  HMMA.16816.F32 R92, R132.reuse, R144, R92 ;  /* 0x00000090845c723c */ /* 0x044ff0000000185c */
[C---:B------:R-:W-:Y:S01]  /*bee0*/  HMMA.16816.F32 R96, R132.reuse, R146, R96 ;  /* 0x000000928460723c */ /* 0x040fe20000001860 */
[----:B------:R-:W2:Y:S07]  /*bef0*/  LDSM.16.MT88.4 R144, [R219+0xa100] ;  /* 0x00a10000db90783b */ /* 0x000eae0000004200 */
[C---:B----4-:R-:W-:Y:S04]  /*bf00*/  HMMA.16816.F32 R100, R132.reuse, R136, R100 ;  /* 0x000000888464723c */ /* 0x050fe80000001864 */
        /* <DEDUP_REMOVED lines=16> */
[----:B-1----:R-:W-:Y:S01]  /*c010*/  FFMA.FTZ R2, R201, c[0x0][0x2d0], -R188 ;  /* 0x0000b400c9027a23 */ /* 0x002fe200000108bc */
[----:B------:R-:W-:Y:S03]  /*c020*/  F2FP.PACK_AB R133, R207, R208 ;  /* 0x000000d0cf85723e */ /* 0x000fe600000000ff */
[----:B------:R1:W3:Y:S01]  /*c030*/  MUFU.EX2 R201, R2 ;  /* 0x0000000200c97308 */ /* 0x0002e20000000800 */
[----:B------:R-:W-:Y:S02]  /*c040*/  F2FP.PACK_AB R134, R205, R206 ;  /* 0x000000cecd86723e */ /* 0x000fe400000000ff */
[----:B----4-:R-:W-:Y:S07]  /*c050*/  F2FP.PACK_AB R135, R203, R204 ;  /* 0x000000cccb87723e */ /* 0x010fee00000000ff */
[C---:B------:R-:W-:Y:S08]  /*c060*/  HMMA.16816.F32 R4, R132.reuse, R136, R4 ;  /* 0x000000888404723c */ /* 0x040ff00000001804 */
[C---:B------:R-:W-:Y:S01]  /*c070*/  HMMA.16816.F32 R8, R132.reuse, R138, R8 ;  /* 0x0000008a8408723c */ /* 0x040fe20000001808 */
[----:B------:R-:W4:Y:S03]  /*c080*/  LDSM.16.MT88.4 R136, [R217+0x4900] ;  /* 0x00490000d988783b */ /* 0x000f260000004200 */
[--C-:B-1----:R-:W-:Y:S04]  /*c090*/  FFMA.FTZ R2, R170, c[0x0][0x2d0], -R189.reuse ;  /* 0x0000b400aa027a23 */ /* 0x102fe800000108bd */
[C---:B------:R-:W-:Y:S04]  /*c0a0*/  HMMA.16816.F32 R12, R132.reuse, R152, R12 ;  /* 0x00000098840c723c */ /* 0x040fe8000000180c */
[----:B------:R-:W-:Y:S02]  /*c0b0*/  IMAD.MOV.U32 R170, RZ, RZ, R180 ;  /* 0x000000ffffaa7224 */ /* 0x000fe400078e00b4 */
[----:B------:R-:W-:Y:S02]  /*c0c0*/  IMAD.MOV.U32 R180, RZ, RZ, R200 ;  /* 0x000000ffffb47224 */ /* 0x000fe400078e00c8 */
[C---:B------:R-:W-:Y:S01]  /*c0d0*/  HMMA.16816.F32 R16, R132.reuse, R154, R16 ;  /* 0x0000009a8410723c */ /* 0x040fe20000001810 */
[----:B------:R1:W-:Y:S01]  /*c0e0*/  MUFU.EX2 R200, R2 ;  /* 0x0000000200c87308 */ /* 0x0003e20000000800 */
[----:B------:R-:W3:Y:S06]  /*c0f0*/  LDSM.16.MT88.4 R152, [R220+0x4900] ;  /* 0x00490000dc98783b */ /* 0x000eec0000004200 */
[C---:B------:R-:W-:Y:S08]  /*c100*/  HMMA.16816.F32 R20, R132.reuse, R140, R20 ;  /* 0x0000008c8414723c */ /* 0x040ff00000001814 */
[C---:B------:R-:W-:Y:S01]  /*c110*/  HMMA.16816.F32 R24, R132.reuse, R142, R24 ;  /* 0x0000008e8418723c */ /* 0x040fe20000001818 */
[----:B------:R-:W3:Y:S07]  /*c120*/  LDSM.16.MT88.4 R140, [R219+0x4900] ;  /* 0x00490000db8c783b */ /* 0x000eee0000004200 */
[C---:B--2---:R-:W-:Y:S04]  /*c130*/  HMMA.16816.F32 R28, R132.reuse, R144, R28 ;  /* 0x00000090841c723c */ /* 0x044fe8000000181c */
[--C-:B-1----:R-:W-:Y:S04]  /*c140*/  FFMA.FTZ R2, R198, c[0x0][0x2d0], -R189.reuse ;  /* 0x0000b400c6027a23 */ /* 0x102fe800000108bd */
[C---:B------:R-:W-:Y:S01]  /*c150*/  HMMA.16816.F32 R32, R132.reuse, R146, R32 ;  /* 0x000000928420723c */ /* 0x040fe20000001820 */
[----:B------:R1:W2:Y:S01]  /*c160*/  MUFU.EX2 R199, R2 ;  /* 0x0000000200c77308 */ /* 0x0002a20000000800 */
[----:B------:R-:W-:Y:S06]  /*c170*/  LDSM.16.MT88.4 R144, [R218+0x7900] ;  /* 0x00790000da90783b */ /* 0x000fec0000004200 */
[C---:B----4-:R-:W-:Y:S08]  /*c180*/  HMMA.16816.F32 R36, R132.reuse, R136, R36 ;  /* 0x000000888424723c */ /* 0x050ff00000001824 */
[C---:B------:R-:W-:Y:S01]  /*c190*/  HMMA.16816.F32 R40, R132.reuse, R138, R40 ;  /* 0x0000008a8428723c */ /* 0x040fe20000001828 */
[----:B------:R-:W4:Y:S07]  /*c1a0*/  LDSM.16.MT88.4 R136, [R217+0x7900] ;  /* 0x00790000d988783b */ /* 0x000f2e0000004200 */
[C---:B------:R-:W-:Y:S04]  /*c1b0*/  HMMA.16816.F32 R44, R132.reuse, R148, R44 ;  /* 0x00000094842c723c */ /* 0x040fe8000000182c */
[--C-:B-1----:R-:W-:Y:S04]  /*c1c0*/  FFMA.FTZ R2, R192, c[0x0][0x2d0], -R188.reuse ;  /* 0x0000b400c0027a23 */ /* 0x102fe800000108bc */
[C---:B------:R-:W-:Y:S01]  /*c1d0*/  HMMA.16816.F32 R48, R132.reuse, R150, R48 ;  /* 0x000000968430723c */ /* 0x040fe20000001830 */
[----:B------:R1:W-:Y:S01]  /*c1e0*/  MUFU.EX2 R198, R2 ;  /* 0x0000000200c67308 */ /* 0x0003e20000000800 */
[----:B------:R-:W2:Y:S06]  /*c1f0*/  LDSM.16.MT88.4 R148, [R220+0x7900] ;  /* 0x00790000dc94783b */ /* 0x000eac0000004200 */
[C---:B---3--:R-:W-:Y:S08]  /*c200*/  HMMA.16816.F32 R52, R132.reuse, R152, R52 ;  /* 0x000000988434723c */ /* 0x048ff00000001834 */
[C---:B------:R-:W-:Y:S01]  /*c210*/  HMMA.16816.F32 R56, R132.reuse, R154, R56 ;  /* 0x0000009a8438723c */ /* 0x040fe20000001838 */
[----:B------:R-:W3:Y:S07]  /*c220*/  LDSM.16.MT88.4 R152, [R219+0x7900] ;  /* 0x00790000db98783b */ /* 0x000eee0000004200 */
[C---:B------:R-:W-:Y:S04]  /*c230*/  HMMA.16816.F32 R60, R132.reuse, R140, R60 ;  /* 0x0000008c843c723c */ /* 0x040fe8000000183c */
[--C-:B-1----:R-:W-:Y:S04]  /*c240*/  FFMA.FTZ R2, R194, c[0x0][0x2d0], -R188.reuse ;  /* 0x0000b400c2027a23 */ /* 0x102fe800000108bc */
[C---:B------:R-:W-:Y:S01]  /*c250*/  HMMA.16816.F32 R64, R132.reuse, R142, R64 ;  /* 0x0000008e8440723c */ /* 0x040fe20000001840 */
[----:B------:R1:W1:Y:S01]  /*c260*/  MUFU.EX2 R197, R2 ;  /* 0x0000000200c57308 */ /* 0x0002620000000800 */
        /* <DEDUP_REMOVED lines=13> */
[--C-:B-1----:R-:W-:Y:S04]  /*c340*/  FFMA.FTZ R2, R193, c[0x0][0x2d0], -R189.reuse ;  /* 0x0000b400c1027a23 */ /* 0x102fe800000108bd */
[C---:B------:R-:W-:Y:S01]  /*c350*/  HMMA.16816.F32 R96, R132.reuse, R154, R96 ;  /* 0x0000009a8460723c */ /* 0x040fe20000001860 */
[----:B------:R1:W3:Y:S01]  /*c360*/  MUFU.EX2 R195, R2 ;  /* 0x0000000200c37308 */ /* 0x0002e20000000800 */
        /* <DEDUP_REMOVED lines=8> */
[----:B------:R-:W3:Y:S06]  /*c3f0*/  LDSM.16.MT88.4 R140, [R218+0x2100] ;  /* 0x00210000da8c783b */ /* 0x000eec0000004200 */
[C---:B------:R-:W-:Y:S08]  /*c400*/  HMMA.16816.F32 R116, R132.reuse, R144, R116 ;  /* 0x000000908474723c */ /* 0x040ff00000001874 */
[C---:B------:R-:W-:Y:S01]  /*c410*/  HMMA.16816.F32 R120, R132.reuse, R146, R120 ;  /* 0x000000928478723c */ /* 0x040fe20000001878 */
[----:B------:R-:W4:Y:S07]  /*c420*/  LDSM.16.MT88.4 R144, [R219+0x2100] ;  /* 0x00210000db90783b */ /* 0x000f2e0000004200 */
[C---:B--2---:R-:W-:Y:S04]  /*c430*/  HMMA.16816.F32 R124, R132.reuse, R148, R124 ;  /* 0x00000094847c723c */ /* 0x044fe8000000187c */
[--C-:B-1----:R-:W-:Y:S04]  /*c440*/  FFMA.FTZ R2, R170, c[0x0][0x2d0], -R188.reuse ;  /* 0x0000b400aa027a23 */ /* 0x102fe800000108bc */
[----:B------:R-:W-:Y:S01]  /*c450*/  HMMA.16816.F32 R128, R132, R150, R128 ;  /* 0x000000968480723c */ /* 0x000fe20000001880 */
[----:B------:R1:W2:Y:S01]  /*c460*/  MUFU.EX2 R193, R2 ;  /* 0x0000000200c17308 */ /* 0x0002a20000000800 */
[----:B------:R-:W2:Y:S05]  /*c470*/  LDSM.16.MT88.4 R148, [R217+0x5100] ;  /* 0x00510000d994783b */ /* 0x000eaa0000004200 */
[----:B------:R-:W-:Y:S02]  /*c480*/  F2FP.PACK_AB R132, R201, R202 ;  /* 0x000000cac984723e */ /* 0x000fe400000000ff */
[----:B------:R-:W-:Y:S03]  /*c490*/  F2FP.PACK_AB R133, R199, R200 ;  /* 0x000000c8c785723e */ /* 0x000fe600000000ff */
[----:B------:R-:W-:Y:S02]  /*c4a0*/  F2FP.PACK_AB R134, R197, R198 ;  /* 0x000000c6c586723e */ /* 0x000fe400000000ff */
[----:B---3--:R-:W-:Y:S07]  /*c4b0*/  F2FP.PACK_AB R135, R195, R196 ;  /* 0x000000c4c387723e */ /* 0x008fee00000000ff */
[C---:B----4-:R-:W-:Y:S03]  /*c4c0*/  HMMA.16816.F32 R4, R132.reuse, R136, R4 ;  /* 0x000000888404723c */ /* 0x050fe60000001804 */
[--C-:B-1----:R-:W-:Y:S01]  /*c4d0*/  FFMA.FTZ R2, R167, c[0x0][0x2d0], -R189.reuse ;  /* 0x0000b400a7027a23 */ /* 0x102fe200000108bd */
[----:B------:R-:W-:Y:S02]  /*c4e0*/  MOV R167, R162 ;  /* 0x000000a200a77202 */ /* 0x000fe40000000f00 */
[----:B------:R-:W3:Y:S02]  /*c4f0*/  LDL.LU R162, [R1+0x20] ;  /* 0x0000200001a27983 */ /* 0x000ee40000300800 */
[C---:B------:R-:W-:Y:S01]  /*c500*/  HMMA.16816.F32 R8, R132.reuse, R138, R8 ;  /* 0x0000008a8408723c */ /* 0x040fe20000001808 */
[----:B------:R1:W-:Y:S01]  /*c510*/  MUFU.EX2 R192, R2 ;  /* 0x0000000200c07308 */ /* 0x0003e20000000800 */
[----:B------:R-:W4:Y:S02]  /*c520*/  LDSM.16.MT88.4 R136, [R218+0x5100] ;  /* 0x00510000da88783b */ /* 0x000f240000004200 */
[----:B--2---:R-:W-:Y:S04]  /*c530*/  F2FP.PACK_AB R184, R193, R194 ;  /* 0x000000c2c1b8723e */ /* 0x004fe800000000ff */
[C---:B------:R-:W-:Y:S08]  /*c540*/  HMMA.16816.F32 R12, R132.reuse, R140, R12 ;  /* 0x0000008c840c723c */ /* 0x040ff0000000180c */
[C---:B------:R-:W-:Y:S01]  /*c550*/  HMMA.16816.F32 R16, R132.reuse, R142, R16 ;  /* 0x0000008e8410723c */ /* 0x040fe20000001810 */
[----:B------:R-:W2:Y:S07]  /*c560*/  LDSM.16.MT88.4 R140, [R220+0x5100] ;  /* 0x00510000dc8c783b */ /* 0x000eae0000004200 */
[C---:B------:R-:W-:Y:S04]  /*c570*/  HMMA.16816.F32 R20, R132.reuse, R152, R20 ;  /* 0x000000988414723c */ /* 0x040fe80000001814 */
[--C-:B-1----:R-:W-:Y:S02]  /*c580*/  FFMA.FTZ R2, R166, c[0x0][0x2d0], -R189.reuse ;  /* 0x0000b400a6027a23 */ /* 0x102fe400000108bd */
[----:B------:R-:W3:Y:S02]  /*c590*/  LDL.LU R166, [R1+0x24] ;  /* 0x0000240001a67983 */ /* 0x000ee40000300800 */
[C---:B------:R-:W-:Y:S01]  /*c5a0*/  HMMA.16816.F32 R24, R132.reuse, R154, R24 ;  /* 0x0000009a8418723c */ /* 0x040fe20000001818 */
[----:B------:R1:W1:Y:S01]  /*c5b0*/  MUFU.EX2 R191, R2 ;  /* 0x0000000200bf7308 */ /* 0x0002620000000800 */
[----:B------:R-:W2:Y:S06]  /*c5c0*/  LDSM.16.MT88.4 R152, [R219+0x5100] ;  /* 0x00510000db98783b */ /* 0x000eac0000004200 */
[C---:B------:R-:W-:Y:S08]  /*c5d0*/  HMMA.16816.F32 R28, R132.reuse, R144, R28 ;  /* 0x00000090841c723c */ /* 0x040ff0000000181c */
[C---:B------:R-:W-:Y:S01]  /*c5e0*/  HMMA.16816.F32 R32, R132.reuse, R146, R32 ;  /* 0x000000928420723c */ /* 0x040fe20000001820 */
[----:B------:R-:W2:Y:S07]  /*c5f0*/  LDSM.16.MT88.4 R144, [R217+0x8100] ;  /* 0x00810000d990783b */ /* 0x000eae0000004200 */
[C---:B------:R-:W-:Y:S04]  /*c600*/  HMMA.16816.F32 R36, R132.reuse, R148, R36 ;  /* 0x000000948424723c */ /* 0x040fe80000001824 */
[--C-:B-1----:R-:W-:Y:S01]  /*c610*/  FFMA.FTZ R2, R183, c[0x0][0x2d0], -R188.reuse ;  /* 0x0000b400b7027a23 */ /* 0x102fe200000108bc */
[----:B------:R-:W-:Y:S01]  /*c620*/  F2FP.PACK_AB R185, R191, R192 ;  /* 0x000000c0bfb9723e */ /* 0x000fe200000000ff */
[----:B------:R-:W-:Y:S02]  /*c630*/  FFMA.FTZ R188, R182, c[0x0][0x2d0], -R188 ;  /* 0x0000b400b6bc7a23 */ /* 0x000fe400000108bc */
[C---:B------:R-:W-:Y:S01]  /*c640*/  HMMA.16816.F32 R40, R132.reuse, R150, R40 ;  /* 0x000000968428723c */ /* 0x040fe20000001828 */
[----:B------:R-:W-:Y:S01]  /*c650*/  LDSM.16.MT88.4 R148, [R220+0x8100] ;  /* 0x00810000dc94783b */ /* 0x000fe20000004200 */
[----:B------:R1:W-:Y:S06]  /*c660*/  MUFU.EX2 R190, R2 ;  /* 0x0000000200be7308 */ /* 0x0003ec0000000800 */
[C---:B----4-:R-:W-:Y:S04]  /*c670*/  HMMA.16816.F32 R44, R132.reuse, R136, R44 ;  /* 0x00000088842c723c */ /* 0x050fe8000000182c */
[----:B------:R-:W4:Y:S04]  /*c680*/  MUFU.EX2 R188, R188 ;  /* 0x000000bc00bc7308 */ /* 0x000f280000000800 */
[C---:B------:R-:W-:Y:S01]  /*c690*/  HMMA.16816.F32 R48, R132.reuse, R138, R48 ;  /* 0x0000008a8430723c */ /* 0x040fe20000001830 */
[----:B------:R-:W4:Y:S07]  /*c6a0*/  LDSM.16.MT88.4 R136, [R218+0x8100] ;  /* 0x00810000da88783b */ /* 0x000f2e0000004200 */
[C---:B--2---:R-:W-:Y:S04]  /*c6b0*/  HMMA.16816.F32 R52, R132.reuse, R140, R52 ;  /* 0x0000008c8434723c */ /* 0x044fe80000001834 */
[--C-:B-1----:R-:W-:Y:S02]  /*c6c0*/  FFMA.FTZ R2, R181, c[0x0][0x2d0], -R189.reuse ;  /* 0x0000b400b5027a23 */ /* 0x102fe400000108bd */
[----:B------:R-:W-:Y:S02]  /*c6d0*/  FFMA.FTZ R189, R175, c[0x0][0x2d0], -R189 ;  /* 0x0000b400afbd7a23 */ /* 0x000fe400000108bd */
[C---:B------:R-:W-:Y:S01]  /*c6e0*/  HMMA.16816.F32 R56, R132.reuse, R142, R56 ;  /* 0x0000008e8438723c */ /* 0x040fe20000001838 */
[----:B------:R-:W1:Y:S03]  /*c6f0*/  LDSM.16.MT88.4 R140, [R219+0x8100] ;  /* 0x00810000db8c783b */ /* 0x000e660000004200 */
[----:B------:R-:W-:Y:S01]  /*c700*/  MUFU.EX2 R189, R189 ;  /* 0x000000bd00bd7308 */ /* 0x000fe20000000800 */
[----:B----4-:R-:W-:Y:S01]  /*c710*/  F2FP.PACK_AB R186, R188, R190 ;  /* 0x000000bebcba723e */ /* 0x010fe200000000ff */
[----:B------:R-:W-:Y:S01]  /*c720*/  IMAD.MOV.U32 R175, RZ, RZ, R165 ;  /* 0x000000ffffaf7224 */ /* 0x000fe200078e00a5 */
[----:B------:R-:W-:Y:S01]  /*c730*/  MOV R165, R176 ;  /* 0x000000b000a57202 */ /* 0x000fe20000000f00 */
        /* <DEDUP_REMOVED lines=18> */
[C---:B----4-:R-:W-:Y:S08]  /*c860*/  HMMA.16816.F32 R108, R132.reuse, R136, R108 ;  /* 0x00000088846c723c */ /* 0x050ff0000000186c */
[C---:B------:R-:W-:Y:S01]  /*c870*/  HMMA.16816.F32 R112, R132.reuse, R138, R112 ;  /* 0x0000008a8470723c */ /* 0x040fe20000001870 */
[----:B------:R-:W-:Y:S07]  /*c880*/  LDSM.16.MT88.4 R136, [R218+0x2900] ;  /* 0x00290000da88783b */ /* 0x000fee0000004200 */
[C---:B------:R-:W-:Y:S07]  /*c890*/  HMMA.16816.F32 R116, R132.reuse, R144, R116 ;  /* 0x000000908474723c */ /* 0x040fee0000001874 */
[----:B------:R-:W-:Y:S01]  /*c8a0*/  IMAD.MOV.U32 R145, RZ, RZ, R180 ;  /* 0x000000ffff917224 */ /* 0x000fe200078e00b4 */
[C---:B------:R-:W-:Y:S01]  /*c8b0*/  HMMA.16816.F32 R120, R132.reuse, R146, R120 ;  /* 0x000000928478723c */ /* 0x040fe20000001878 */
[----:B------:R-:W2:Y:S03]  /*c8c0*/  LDSM.16.MT88.4 R180, [R217+0x2900] ;  /* 0x00290000d9b4783b */ /* 0x000ea60000004200 */
[----:B------:R-:W-:Y:S02]  /*c8d0*/  IMAD.MOV.U32 R144, RZ, RZ, R174 ;  /* 0x000000ffff907224 */ /* 0x000fe400078e00ae */
[----:B------:R-:W4:Y:S01]  /*c8e0*/  MUFU.EX2 R174, R2 ;  /* 0x0000000200ae7308 */ /* 0x000f220000000800 */
[----:B------:R-:W-:Y:S01]  /*c8f0*/  MOV R146, R169 ;  /* 0x000000a900927202 */ /* 0x000fe20000000f00 */
[C---:B-1----:R-:W-:Y:S04]  /*c900*/  HMMA.16816.F32 R124, R132.reuse, R140, R124 ;  /* 0x0000008c847c723c */ /* 0x042fe8000000187c */
[----:B------:R-:W-:Y:S02]  /*c910*/  IMAD.MOV.U32 R147, RZ, RZ, R168 ;  /* 0x000000ffff937224 */ /* 0x000fe400078e00a8 */
[----:B------:R-:W-:Y:S01]  /*c920*/  LDSM.16.MT88.4 R168, [R218+0x5900] ;  /* 0x00590000daa8783b */ /* 0x000fe20000004200 */
[----:B------:R-:W-:Y:S01]  /*c930*/  IMAD.MOV.U32 R140, RZ, RZ, R161 ;  /* 0x000000ffff8c7224 */ /* 0x000fe200078e00a1 */
[----:B------:R-:W-:Y:S04]  /*c940*/  HMMA.16816.F32 R128, R132, R142, R128 ;  /* 0x0000008e8480723c */ /* 0x000fe80000001880 */
[----:B------:R-:W-:Y:S02]  /*c950*/  MOV R141, R160 ;  /* 0x000000a0008d7202 */ /* 0x000fe40000000f00 */
[----:B----4-:R-:W-:Y:S01]  /*c960*/  F2FP.PACK_AB R187, R189, R174 ;  /* 0x000000aebdbb723e */ /* 0x010fe200000000ff */
[----:B---3--:R-:W-:Y:S02]  /*c970*/  FFMA.FTZ R2, R3, R162, R163 ;  /* 0x000000a203027223 */ /* 0x008fe400000100a3 */
[----:B------:R-:W-:Y:S01]  /*c980*/  IMAD.MOV.U32 R3, RZ, RZ, R164 ;  /* 0x000000ffff037224 */ /* 0x000fe200078e00a4 */
[----:B------:R-:W1:Y:S02]  /*c990*/  LDSM.16.MT88.4 R160, [R217+0x5900] ;  /* 0x00590000d9a0783b */ /* 0x000e640000004200 */
[----:B------:R-:W-:Y:S02]  /*c9a0*/  IMAD.MOV.U32 R164, RZ, RZ, R177 ;  /* 0x000000ffffa47224 */ /* 0x000fe400078e00b1 */
[----:B------:R-:W-:Y:S01]  /*c9b0*/  FFMA.FTZ R0, R0, R166, R167 ;  /* 0x000000a600007223 */ /* 0x000fe200000100a7 */
[----:B------:R-:W-:Y:S01]  /*c9c0*/  MOV R166, R178 ;  /* 0x000000b200a67202 */ /* 0x000fe20000000f00 */
[----:B------:R-:W-:Y:S02]  /*c9d0*/  IMAD.MOV.U32 R167, RZ, RZ, R179 ;  /* 0x000000ffffa77224 */ /* 0x000fe400078e00b3 */
[C---:B--2---:R-:W-:Y:S07]  /*c9e0*/  HMMA.16816.F32 R176, R184.reuse, R180, R4 ;  /* 0x000000b4b8b0723c */ /* 0x044fee0000001804 */
[----:B------:R-:W-:Y:S01]  /*c9f0*/  IMAD.MOV.U32 R4, RZ, RZ, R140 ;  /* 0x000000ffff047224 */ /* 0x000fe200078e008c */
[C---:B------:R-:W-:Y:S04]  /*ca00*/  HMMA.16816.F32 R180, R184.reuse, R182, R8 ;  /* 0x000000b6b8b4723c */ /* 0x040fe80000001808 */
[----:B------:R-:W-:Y:S01]  /*ca10*/  IMAD.MOV.U32 R5, RZ, RZ, R141 ;  /* 0x000000ffff057224 */ /* 0x000fe200078e008d */
[----:B------:R-:W-:Y:S01]  /*ca20*/  MOV R6, R146 ;  /* 0x0000009200067202 */ /* 0x000fe20000000f00 */
[----:B------:R-:W-:Y:S01]  /*ca30*/  IMAD.MOV.U32 R7, RZ, RZ, R147 ;  /* 0x000000ffff077224 */ /* 0x000fe200078e0093 */
[----:B------:R-:W-:Y:S01]  /*ca40*/  MOV R11, R145 ;  /* 0x00000091000b7202 */ /* 0x000fe20000000f00 */
[C---:B------:R-:W-:Y:S01]  /*ca50*/  HMMA.16816.F32 R132, R184.reuse, R136, R12 ;  /* 0x00000088b884723c */ /* 0x040fe2000000180c */
[----:B------:R-:W-:Y:S03]  /*ca60*/  LDSM.16.MT88.4 R12, [R217+0x8900] ;  /* 0x00890000d90c783b */ /* 0x000fe60000004200 */
[----:B------:R-:W-:Y:S04]  /*ca70*/  IMAD.MOV.U32 R10, RZ, RZ, R144 ;  /* 0x000000ffff0a7224 */ /* 0x000fe800078e0090 */
        /* <DEDUP_REMOVED lines=9> */
[----:B------:R-:W-:Y:S01]  /*cb10*/  IMAD.MOV.U32 R30, RZ, RZ, R5 ;  /* 0x000000ffff1e7224 */ /* 0x000fe200078e0005 */
[----:B------:R-:W-:Y:S01]  /*cb20*/  MOV R29, R6 ;  /* 0x00000006001d7202 */ /* 0x000fe20000000f00 */
[----:B------:R-:W-:Y:S01]  /*cb30*/  IMAD.MOV.U32 R28, RZ, RZ, R7 ;  /* 0x000000ffff1c7224 */ /* 0x000fe200078e0007 */
[----:B------:R-:W-:Y:S01]  /*cb40*/  MOV R32, R158 ;  /* 0x0000009e00207202 */ /* 0x000fe20000000f00 */
[----:B------:R-:W2:Y:S01]  /*cb50*/  LDSM.16.MT88.4 R4, [R220+0x5900] ;  /* 0x00590000dc04783b */ /* 0x000ea20000004200 */
[----:B------:R-:W-:Y:S03]  /*cb60*/  IMAD.MOV.U32 R35, RZ, RZ, R159 ;  /* 0x000000ffff237224 */ /* 0x000fe600078e009f */
[----:B------:R-:W-:Y:S02]  /*cb70*/  IMAD.MOV.U32 R33, RZ, RZ, R157 ;  /* 0x000000ffff217224 */ /* 0x000fe400078e009d */
[----:B------:R-:W-:Y:S02]  /*cb80*/  IMAD.MOV.U32 R34, RZ, RZ, R156 ;  /* 0x000000ffff227224 */ /* 0x000fe400078e009c */
[C---:B-1----:R-:W-:Y:S07]  /*cb90*/  HMMA.16816.F32 R156, R184.reuse, R160, R36 ;  /* 0x000000a0b89c723c */ /* 0x042fee0000001824 */
[----:B------:R-:W-:Y:S01]  /*cba0*/  MOV R36, R10 ;  /* 0x0000000a00247202 */ /* 0x000fe20000000f00 */
[C---:B------:R-:W-:Y:S04]  /*cbb0*/  HMMA.16816.F32 R160, R184.reuse, R162, R40 ;  /* 0x000000a2b8a0723c */ /* 0x040fe80000001828 */
[----:B------:R-:W-:Y:S01]  /*cbc0*/  IMAD.MOV.U32 R37, RZ, RZ, R11 ;  /* 0x000000ffff257224 */ /* 0x000fe200078e000b */
[----:B------:R-:W-:Y:S01]  /*cbd0*/  MOV R39, R166 ;  /* 0x000000a600277202 */ /* 0x000fe20000000f00 */
[----:B------:R-:W1:Y:S01]  /*cbe0*/  LDSM.16.MT88.4 R8, [R219+0x5900] ;  /* 0x00590000db08783b */ /* 0x000e620000004200 */
[----:B------:R-:W-:Y:S02]  /*cbf0*/  IMAD.MOV.U32 R38, RZ, RZ, R167 ;  /* 0x000000ffff267224 */ /* 0x000fe400078e00a7 */
[----:B------:R-:W-:Y:S03]  /*cc00*/  IMAD.MOV.U32 R42, RZ, RZ, R165 ;  /* 0x000000ffff2a7224 */ /* 0x000fe600078e00a5 */
[----:B------:R-:W-:Y:S02]  /*cc10*/  IMAD.MOV.U32 R43, RZ, RZ, R164 ;  /* 0x000000ffff2b7224 */ /* 0x000fe400078e00a4 */
[C---:B------:R-:W-:Y:S03]  /*cc20*/  HMMA.16816.F32 R164, R184.reuse, R168, R44 ;  /* 0x000000a8b8a4723c */ /* 0x040fe6000000182c */
        /* <DEDUP_REMOVED lines=76> */
.L_x_2817:
        /* <DEDUP_REMOVED lines=37> */
.L_x_2820:
[----:B--2---:R-:W2:Y:S01]  /*d340*/  LDL.64 R2, [R1+0x18] ;  /* 0x0000180001027983 */ /* 0x004ea20000100a00 */
        /* <DEDUP_REMOVED lines=10> */
[----:B------:R-:W-:Y:S06]  /*d3f0*/  BAR.SYNC.DEFER_BLOCKING 0x0 ;  /* 0x0000000000007b1d */ /* 0x000fec0000010000 */
[----:B------:R-:W-:Y:S06]  /*d400*/  LDSM.16.M88.4 R48, [R223+0x18100] ;  /* 0x01810000df30783b */ /* 0x000fec0000000200 */
[----:B-----5:R-:W1:Y:S06]  /*d410*/  LDSM.16.M88.4 R8, [R216+0xc100] ;  /* 0x00c10000d808783b */ /* 0x020e6c0000000200 */
[----:B------:R-:W1:Y:S06]  /*d420*/  LDSM.16.M88.4 R16, [R216+0xc900] ;  /* 0x00c90000d810783b */ /* 0x000e6c0000000200 */
[----:B------:R-:W1:Y:S06]  /*d430*/  LDSM.16.M88.4 R24, [R216+0xd100] ;  /* 0x00d10000d818783b */ /* 0x000e6c0000000200 */
[----:B------:R-:W1:Y:S06]  /*d440*/  LDSM.16.M88.4 R32, [R216+0xd900] ;  /* 0x00d90000d820783b */ /* 0x000e6c0000000200 */
[----:B------:R-:W1:Y:S06]  /*d450*/  LDSM.16.M88.4 R40, [R216+0xe100] ;  /* 0x00e10000d828783b */ /* 0x000e6c0000000200 */
[----:B------:R-:W1:Y:S06]  /*d460*/  LDSM.16.M88.4 R184, [R216+0xe900] ;  /* 0x00e90000d8b8783b */ /* 0x000e6c0000000200 */
[----:B------:R-:W-:Y:S01]  /*d470*/  LDSM.16.M88.4 R188, [R224+0x18100] ;  /* 0x01810000e0bc783b */ /* 0x000fe20000000200 */
[C---:B-1----:R-:W-:Y:S05]  /*d480*/  HMMA.16816.F32 R4, R48.reuse, R8, RZ ;  /* 0x000000083004723c */ /* 0x042fea00000018ff */
[----:B------:R-:W1:Y:S03]  /*d490*/  LDSM.16.M88.4 R192, [R227] ;  /* 0x00000000e3c0783b */ /* 0x000e660000000200 */
[C---:B------:R-:W-:Y:S03]  /*d4a0*/  HMMA.16816.F32 R8, R48.reuse, R10, RZ ;  /* 0x0000000a3008723c */ /* 0x040fe600000018ff */
[----:B------:R-:W1:Y:S06]  /*d4b0*/  LDSM.16.M88.4 R196, [R250] ;  /* 0x00000000fac4783b */ /* 0x000e6c0000000200 */
[----:B------:R-:W1:Y:S01]  /*d4c0*/  LDSM.16.M88.4 R200, [R249] ;  /* 0x00000000f9c8783b */ /* 0x000e620000000200 */
        /* <DEDUP_REMOVED lines=9> */
[----:B------:R-:W-:Y:S01]  /*d560*/  HMMA.16816.F32 R48, R48, R186, RZ ;  /* 0x000000ba3030723c */ /* 0x000fe200000018ff */
[----:B------:R-:W1:Y:S07]  /*d570*/  LDSM.16.M88.4 R184, [R248] ;  /* 0x00000000f8b8783b */ /* 0x000e6e0000000200 */
[C---:B-1----:R-:W-:Y:S08]  /*d580*/  HMMA.16816.F32 R4, R188.reuse, R192, R4 ;  /* 0x000000c0bc04723c */ /* 0x042ff00000001804 */
[C---:B------:R-:W-:Y:S01]  /*d590*/  HMMA.16816.F32 R8, R188.reuse, R194, R8 ;  /* 0x000000c2bc08723c */ /* 0x040fe20000001808 */
[----:B------:R-:W1:Y:S07]  /*d5a0*/  LDSM.16.M88.4 R192, [R247] ;  /* 0x00000000f7c0783b */ /* 0x000e6e0000000200 */
[C---:B------:R-:W-:Y:S08]  /*d5b0*/  HMMA.16816.F32 R12, R188.reuse, R196, R12 ;  /* 0x000000c4bc0c723c */ /* 0x040ff0000000180c */
[C---:B------:R-:W-:Y:S01]  /*d5c0*/  HMMA.16816.F32 R16, R188.reuse, R198, R16 ;  /* 0x000000c6bc10723c */ /* 0x040fe20000001810 */
[----:B------:R-:W1:Y:S07]  /*d5d0*/  LDSM.16.M88.4 R196, [R246] ;  /* 0x00000000f6c4783b */ /* 0x000e6e0000000200 */
[C---:B------:R-:W-:Y:S08]  /*d5e0*/  HMMA.16816.F32 R20, R188.reuse, R200, R20 ;  /* 0x000000c8bc14723c */ /* 0x040ff00000001814 */
[C---:B------:R-:W-:Y:S08]  /*d5f0*/  HMMA.16816.F32 R24, R188.reuse, R202, R24 ;  /* 0x000000cabc18723c */ /* 0x040ff00000001818 */
[C---:B------:R-:W-:Y:S08]  /*d600*/  HMMA.16816.F32 R28, R188.reuse, R184, R28 ;  /* 0x000000b8bc1c723c */ /* 0x040ff0000000181c */
[C---:B------:R-:W-:Y:S08]  /*d610*/  HMMA.16816.F32 R32, R188.reuse, R186, R32 ;  /* 0x000000babc20723c */ /* 0x040ff00000001820 */
[C---:B-1----:R-:W-:Y:S08]  /*d620*/  HMMA.16816.F32 R36, R188.reuse, R192, R36 ;  /* 0x000000c0bc24723c */ /* 0x042ff00000001824 */
        /* <DEDUP_REMOVED lines=14> */
[C---:B------:R-:W-:Y:S03]  /*d710*/  LEA R186, P0, R172.reuse, c[0x0][0x1f8], 0x1 ;  /* 0x00007e00acba7a11 */ /* 0x040fe600078008ff */
[----:B------:R-:W2:Y:S01]  /*d720*/  LDL.64 R208, [R1+0x38] ;  /* 0x0000380001d07983 */ /* 0x000ea20000100a00 */
[----:B------:R-:W-:Y:S01]  /*d730*/  LEA.HI.X R187, R172, c[0x0][0x1fc], R0, 0x1, P0 ;  /* 0x00007f00acbb7a11 */ /* 0x000fe200000f0c00 */
[----:B------:R-:W-:Y:S01]  /*d740*/  IMAD.WIDE.U32 R172, R204, UR24, R206 ;  /* 0x00000018ccac7c25 */ /* 0x000fe2000f8e00ce */
[----:B------:R-:W-:Y:S01]  /*d750*/  IADD3 R0, R185, UR4, RZ ;  /* 0x00000004b9007c10 */ /* 0x000fe2000fffe0ff */
[----:B------:R-:W-:Y:S02]  /*d760*/  UIADD3 UR24, UR24, -0x1, URZ ;  /* 0xffffffff18187890 */ /* 0x000fe4000fffe03f */
[----:B------:R3:W-:Y:S02]  /*d770*/  LDGSTS.E.BYPASS.LTC128B.128 [R251+0x3100], [R186.64], !P4 ;  /* 0x03100000bafb7fae */ /* 0x0007e4000e101d5e */
[----:B------:R-:W-:Y:S04]  /*d780*/  @UP0 USHF.R.S32.HI UR23, URZ, 0x1f, UR24 ;  /* 0x0000001f3f170899 */ /* 0x000fe80008011418 */
[----:B------:R-:W4:Y:S01]  /*d790*/  LDL.64 R206, [R1+0x40] ;  /* 0x0000400001ce7983 */ /* 0x000f220000100a00 */
[C---:B---3--:R-:W-:Y:S04]  /*d7a0*/  LEA R186, P0, R184.reuse, c[0x0][0x1f8], 0x1 ;  /* 0x00007e00b8ba7a11 */ /* 0x048fe800078008ff */
[----:B------:R-:W-:Y:S02]  /*d7b0*/  LEA.HI.X R187, R184, c[0x0][0x1fc], R0, 0x1, P0 ;  /* 0x00007f00b8bb7a11 */ /* 0x000fe400000f0c00 */
[----:B------:R-:W-:Y:S01]  /*d7c0*/  IADD3 R0, R173, UR4, RZ ;  /* 0x00000004ad007c10 */ /* 0x000fe2000fffe0ff */
[----:B------:R-:W-:Y:S01]  /*d7d0*/  ULDC.64 UR4, c[0x0][0x1e0] ;  /* 0x0000780000047ab9 */ /* 0x000fe20000000a00 */
[C---:B------:R-:W-:Y:S01]  /*d7e0*/  LEA R184, P0, R172.reuse, c[0x0][0x1f8], 0x1 ;  /* 0x00007e00acb87a11 */ /* 0x040fe200078008ff */
[----:B------:R3:W-:Y:S01]  /*d7f0*/  LDGSTS.E.BYPASS.LTC128B.128 [R251+0x6100], [R186.64], !P3 ;  /* 0x06100000bafb7fae */ /* 0x0007e2000d901d5e */
[----:B------:R-:W-:Y:S02]  /*d800*/  @UP0 UIMAD.WIDE.U32 UR26, UR24, UR4, URZ ;  /* 0x00000004181a02a5 */ /* 0x000fe4000f8e003f */
[----:B------:R-:W-:Y:S01]  /*d810*/  LEA.HI.X R185, R172, c[0x0][0x1fc], R0, 0x1, P0 ;  /* 0x00007f00acb97a11 */ /* 0x000fe200000f0c00 */
[----:B------:R-:W-:Y:S01]  /*d820*/  @UP0 UIMAD UR23, UR23, UR4, URZ ;  /* 0x00000004171702a4 */ /* 0x000fe2000f8e023f */
[----:B-1----:R-:W-:Y:S03]  /*d830*/  IADD3 R2, P0, R2, UR9, RZ ;  /* 0x0000000902027c10 */ /* 0x002fe6000ff1e0ff */
[----:B------:R1:W-:Y:S01]  /*d840*/  LDGSTS.E.BYPASS.LTC128B.128 [R251+0x9100], [R184.64], !P2 ;  /* 0x09100000b8fb7fae */ /* 0x0003e2000d101d5e */
[----:B------:R-:W-:Y:S01]  /*d850*/  IADD3.X R3, R3, UR8, RZ, P0, !PT ;  /* 0x0000000803037c10 */ /* 0x000fe200087fe4ff */
[----:B------:R-:W-:Y:S01]  /*d860*/  @UP0 UIMAD UR23, UR24, UR5, UR23 ;  /* 0x00000005181702a4 */ /* 0x000fe2000f8e0217 */
[C---:B------:R-:W-:Y:S03]  /*d870*/  IADD3 R172, P1, R2.reuse, UR19, RZ ;  /* 0x0000001302ac7c10 */ /* 0x040fe6000ff3e0ff */
[----:B------:R1:W-:Y:S01]  /*d880*/  LDGSTS.E.BYPASS.LTC128B.128 [R251+0x1100], [R2.64], !P5 ;  /* 0x0110000002fb7fae */ /* 0x0003e2000e901d5e */
[C---:B------:R-:W-:Y:S01]  /*d890*/  IADD3.X R173, R3.reuse, UR18, RZ, P1, !PT ;  /* 0x0000001203ad7c10 */ /* 0x040fe20008ffe4ff */
[----:B------:R-:W-:Y:S04]  /*d8a0*/  @UP0 UIADD3 UR4, UR27, UR23, URZ ;  /* 0x000000171b040290 */ /* 0x000fe8000fffe03f */
[----:B------:R1:W-:Y:S01]  /*d8b0*/  LDGSTS.E.BYPASS.LTC128B.128 [R251+0x4100], [R2.64+0x80], !P4 ;  /* 0x0410008002fb7fae */ /* 0x0003e2000e101d5e */
[----:B------:R-:W-:Y:S05]  /*d8c0*/  @UP0 UIMAD UR4, UR4, 0x60, URZ ;  /* 0x00000060040408a4 */ /* 0x000fea000f8e023f */
[----:B------:R1:W-:Y:S01]  /*d8d0*/  LDGSTS.E.BYPASS.LTC128B.128 [R251+0x7100], [R2.64+0x100], !P3 ;  /* 0x0710010002fb7fae */ /* 0x0003e2000d901d5e */
[C---:B---3--:R-:W-:Y:S04]  /*d8e0*/  IADD3 R186, P0, R2.reuse, UR9, RZ ;  /* 0x0000000902ba7c10 */ /* 0x048fe8000ff1e0ff */
[C---:B------:R-:W-:Y:S01]  /*d8f0*/  IADD3.X R187, R3.reuse, UR8, RZ, P0, !PT ;  /* 0x0000000803bb7c10 */ /* 0x040fe200087fe4ff */
[----:B------:R3:W-:Y:S01]  /*d900*/  LDGSTS.E.BYPASS.LTC128B.128 [R251+0xa100], [R2.64+0x180], !P2 ;  /* 0x0a10018002fb7fae */ /* 0x0007e2000d101d5e */
[C---:B-1----:R-:W-:Y:S05]  /*d910*/  IADD3 R184, P6, R2.reuse, UR17, RZ ;  /* 0x0000001102b87c10 */ /* 0x042fea000ffde0ff */
[----:B------:R1:W-:Y:S01]  /*d920*/  LDGSTS.E.BYPASS.LTC128B.128 [R251+0x2100], [R186.64], !P5 ;  /* 0x02100000bafb7fae */ /* 0x0003e2000e901d5e */
[C---:B------:R-:W-:Y:S05]  /*d930*/  IADD3.X R185, R3.reuse, UR16, RZ, P6, !PT ;  /* 0x0000001003b97c10 */ /* 0x040fea000b7fe4ff */
[----:B------:R1:W-:Y:S06]  /*d940*/  LDGSTS.E.BYPASS.LTC128B.128 [R251+0x5100], [R184.64], !P4 ;  /* 0x05100000b8fb7fae */ /* 0x0003ec000e101d5e */
[----:B------:R2:W-:Y:S01]  /*d950*/  LDGSTS.E.BYPASS.LTC128B.128 [R251+0x8100], [R172.64], !P3 ;  /* 0x08100000acfb7fae */ /* 0x0005e2000d901d5e */
[----:B---3--:R-:W-:Y:S04]  /*d960*/  IADD3 R2, P0, R2, UR21, RZ ;  /* 0x0000001502027c10 */ /* 0x008fe8000ff1e0ff */
[----:B------:R-:W-:Y:S02]  /*d970*/  IADD3.X R3, R3, UR20, RZ, P0, !PT ;  /* 0x0000001403037c10 */ /* 0x000fe400087fe4ff */
[----:B------:R-:W-:Y:S03]  /*d980*/  PLOP3.LUT P0, PT, PT, PT, UP0, 0x80, 0x0 ;  /* 0x000000000000781c */ /* 0x000fe60003f0f008 */
[----:B------:R3:W-:Y:S06]  /*d990*/  LDGSTS.E.BYPASS.LTC128B.128 [R251+0xb100], [R2.64], !P2 ;  /* 0x0b10000002fb7fae */ /* 0x0007ec000d101d5e */
[----:B-1----:R-:W-:Y:S06]  /*d9a0*/  LDSM.16.M88.4 R184, [R226+0x18100] ;  /* 0x01810000e2b8783b */ /* 0x002fec0000000200 */
[----:B------:R-:W1:Y:S06]  /*d9b0*/  LDSM.16.M88.4 R192, [R222+0xc100] ;  /* 0x00c10000dec0783b */ /* 0x000e6c0000000200 */
[----:B------:R-:W3:Y:S06]  /*d9c0*/  LDSM.16.M88.4 R200, [R222+0xc900] ;  /* 0x00c90000dec8783b */ /* 0x000eec0000000200 */
[----:B------:R-:W3:Y:S06]  /*d9d0*/  LDSM.16.M88.4 R188, [R222+0xd100] ;  /* 0x00d10000debc783b */ /* 0x000eec0000000200 */
[----:B------:R-:W0:Y:S06]  /*d9e0*/  LDGDEPBAR ;  /* 0x00000000000079af */ /* 0x000e2c0000000000 */
[----:B------:R-:W3:Y:S01]  /*d9f0*/  LDSM.16.M88.4 R196, [R222+0xd900] ;  /* 0x00d90000dec4783b */ /* 0x000ee20000000200 */
[C---:B-1----:R-:W-:Y:S08]  /*da00*/  HMMA.16816.F32 R4, R184.reuse, R192, R4 ;  /* 0x000000c0b804723c */ /* 0x042ff00000001804 */
[C---:B------:R-:W-:Y:S01]  /*da10*/  HMMA.16816.F32 R8, R184.reuse, R194, R8 ;  /* 0x000000c2b808723c */ /* 0x040fe20000001808 */
[----:B------:R-:W-:Y:S07]  /*da20*/  LDSM.16.M88.4 R192, [R222+0xe900] ;  /* 0x00e90000dec0783b */ /* 0x000fee0000000200 */
[C---:B---3--:R-:W-:Y:S08]  /*da30*/  HMMA.16816.F32 R12, R184.reuse, R200, R12 ;  /* 0x000000c8b80c723c */ /* 0x048ff0000000180c */
[C---:B------:R-:W-:Y:S01]  /*da40*/  HMMA.16816.F32 R16, R184.reuse, R202, R16 ;  /* 0x000000cab810723c */ /* 0x040fe20000001810 */
[----:B------:R-:W-:Y:S07]  /*da50*/  LDSM.16.M88.4 R200, [R221] ;  /* 0x00000000ddc8783b */ /* 0x000fee0000000200 */
[C---:B------:R-:W-:Y:S08]  /*da60*/  HMMA.16816.F32 R20, R184.reuse, R188, R20 ;  /* 0x000000bcb814723c */ /* 0x040ff00000001814 */
[C---:B------:R-:W-:Y:S01]  /*da70*/  HMMA.16816.F32 R24, R184.reuse, R190, R24 ;  /* 0x000000beb818723c */ /* 0x040fe20000001818 */
[----:B------:R-:W1:Y:S07]  /*da80*/  LDSM.16.M88.4 R188, [R222+0xe100] ;  /* 0x00e10000debc783b */ /* 0x000e6e0000000200 */
        /* <DEDUP_REMOVED lines=8> */
[----:B------:R-:W1:Y:S06]  /*db10*/  LDSM.16.M88.4 R184, [R221+0x800] ;  /* 0x00080000ddb8783b */ /* 0x000e6c0000000200 */
[----:B------:R-:W2:Y:S01]  /*db20*/  LDSM.16.M88.4 R192, [R221+0x1800] ;  /* 0x00180000ddc0783b */ /* 0x000ea20000000200 */
        /* <DEDUP_REMOVED lines=14> */
[----:B------:R-:W3:Y:S07]  /*dc10*/  LDSM.16.M88.4 R200, [R216+0xf900] ;  /* 0x00f90000d8c8783b */ /* 0x000eee0000000200 */
[C---:B-1----:R-:W-:Y:S08]  /*dc20*/  HMMA.16816.F32 R44, R196.reuse, R184, R44 ;  /* 0x000000b8c42c723c */ /* 0x042ff0000000182c */
[----:B------:R-:W-:Y:S01]  /*dc30*/  HMMA.16816.F32 R48, R196, R186, R48 ;  /* 0x000000bac430723c */ /* 0x000fe20000001830 */
[----:B------:R-:W1:Y:S06]  /*dc40*/  LDSM.16.M88.4 R184, [R216+0x10100] ;  /* 0x01010000d8b8783b */ /* 0x000e6c0000000200 */
[----:B------:R-:W-:Y:S01]  /*dc50*/  LDSM.16.M88.4 R196, [R216+0x11100] ;  /* 0x01110000d8c4783b */ /* 0x000fe20000000200 */
        /* <DEDUP_REMOVED lines=15> */
[C---:B---3--:R-:W-:Y:S08]  /*dd50*/  HMMA.16816.F32 R44, R188.reuse, R200, R44 ;  /* 0x000000c8bc2c723c */ /* 0x048ff0000000182c */
[----:B------:R-:W-:Y:S01]  /*dd60*/  HMMA.16816.F32 R48, R188, R202, R48 ;  /* 0x000000cabc30723c */ /* 0x000fe20000001830 */
[----:B------:R-:W3:Y:S06]  /*dd70*/  LDSM.16.M88.4 R188, [R243] ;  /* 0x00000000f3bc783b */ /* 0x000eec0000000200 */
[----:B------:R-:W4:Y:S01]  /*dd80*/  LDSM.16.M88.4 R200, [R242] ;  /* 0x00000000f2c8783b */ /* 0x000f220000000200 */
        /* <DEDUP_REMOVED lines=8> */
[----:B------:R-:W1:Y:S07]  /*de10*/  LDSM.16.M88.4 R188, [R241] ;  /* 0x00000000f1bc783b */ /* 0x000e6e0000000200 */
[C---:B----4-:R-:W-:Y:S08]  /*de20*/  HMMA.16816.F32 R28, R184.reuse, R200, R28 ;  /* 0x000000c8b81c723c */ /* 0x050ff0000000181c */
[C---:B------:R-:W-:Y:S01]  /*de30*/  HMMA.16816.F32 R32, R184.reuse, R202, R32 ;  /* 0x000000cab820723c */ /* 0x040fe20000001820 */
[----:B------:R-:W2:Y:S07]  /*de40*/  LDSM.16.M88.4 R200, [R222+0xf100] ;  /* 0x00f10000dec8783b */ /* 0x000eae0000000200 */
[C---:B-1----:R-:W-:Y:S08]  /*de50*/  HMMA.16816.F32 R36, R184.reuse, R188, R36 ;  /* 0x000000bcb824723c */ /* 0x042ff00000001824 */
[C---:B------:R-:W-:Y:S01]  /*de60*/  HMMA.16816.F32 R40, R184.reuse, R190, R40 ;  /* 0x000000beb828723c */ /* 0x040fe20000001828 */
[----:B------:R-:W-:Y:S07]  /*de70*/  LDSM.16.M88.4 R188, [R222+0x10100] ;  /* 0x01010000debc783b */ /* 0x000fee0000000200 */
[C---:B------:R-:W-:Y:S08]  /*de80*/  HMMA.16816.F32 R44, R184.reuse, R192, R44 ;  /* 0x000000c0b82c723c */ /* 0x040ff0000000182c */
[----:B------:R-:W-:Y:S01]  /*de90*/  HMMA.16816.F32 R48, R184, R194, R48 ;  /* 0x000000c2b830723c */ /* 0x000fe20000001830 */
[----:B------:R-:W1:Y:S06]  /*dea0*/  LDSM.16.M88.4 R184, [R222+0xf900] ;  /* 0x00f90000deb8783b */ /* 0x000e6c0000000200 */
[----:B------:R-:W3:Y:S01]  /*deb0*/  LDSM.16.M88.4 R192, [R222+0x10900] ;  /* 0x01090000dec0783b */ /* 0x000ee20000000200 */
        /* <DEDUP_REMOVED lines=22> */
[C---:B--2---:R-:W-:Y:S08]  /*e020*/  HMMA.16816.F32 R12, R188.reuse, R200, R12 ;  /* 0x000000c8bc0c723c */ /* 0x044ff0000000180c */
[C---:B------:R-:W-:Y:S01]  /*e030*/  HMMA.16816.F32 R16, R188.reuse, R202, R16 ;  /* 0x000000cabc10723c */ /* 0x040fe20000001810 */
[----:B------:R-:W2:Y:S07]  /*e040*/  LDSM.16.M88.4 R200, [R221+0x5800] ;  /* 0x00580000ddc8783b */ /* 0x000eae0000000200 */
[C---:B-1----:R-:W-:Y:S08]  /*e050*/  HMMA.16816.F32 R20, R188.reuse, R184, R20 ;  /* 0x000000b8bc14723c */ /* 0x042ff00000001814 */
[C---:B------:R-:W-:Y:S01]  /*e060*/  HMMA.16816.F32 R24, R188.reuse, R186, R24 ;  /* 0x000000babc18723c */ /* 0x040fe20000001818 */
[----:B------:R-:W-:Y:S07]  /*e070*/  LDSM.16.M88.4 R184, [R223+0x20100] ;  /* 0x02010000dfb8783b */ /* 0x000fee0000000200 */
[C---:B---3--:R-:W-:Y:S08]  /*e080*/  HMMA.16816.F32 R28, R188.reuse, R192, R28 ;  /* 0x000000c0bc1c723c */ /* 0x048ff0000000181c */
[C---:B------:R-:W-:Y:S01]  /*e090*/  HMMA.16816.F32 R32, R188.reuse, R194, R32 ;  /* 0x000000c2bc20723c */ /* 0x040fe20000001820 */
[----:B------:R-:W1:Y:S07]  /*e0a0*/  LDSM.16.M88.4 R192, [R216+0x12100] ;  /* 0x01210000d8c0783b */ /* 0x000e6e0000000200 */
[C---:B------:R-:W-:Y:S08]  /*e0b0*/  HMMA.16816.F32 R36, R188.reuse, R196, R36 ;  /* 0x000000c4bc24723c */ /* 0x040ff00000001824 */
[C---:B------:R-:W-:Y:S01]  /*e0c0*/  HMMA.16816.F32 R40, R188.reuse, R198, R40 ;  /* 0x000000c6bc28723c */ /* 0x040fe20000001828 */
[----:B------:R-:W3:Y:S07]  /*e0d0*/  LDSM.16.M88.4 R196, [R216+0x12900] ;  /* 0x01290000d8c4783b */ /* 0x000eee0000000200 */
[C---:B--2---:R-:W-:Y:S08]  /*e0e0*/  HMMA.16816.F32 R44, R188.reuse, R200, R44 ;  /* 0x000000c8bc2c723c */ /* 0x044ff0000000182c */
[----:B------:R-:W-:Y:S01]  /*e0f0*/  HMMA.16816.F32 R48, R188, R202, R48 ;  /* 0x000000cabc30723c */ /* 0x000fe20000001830 */
[----:B------:R-:W2:Y:S06]  /*e100*/  LDSM.16.M88.4 R188, [R216+0x13100] ;  /* 0x01310000d8bc783b */ /* 0x000eac0000000200 */
[----:B------:R-:W4:Y:S01]  /*e110*/  LDSM.16.M88.4 R200, [R216+0x13900] ;  /* 0x01390000d8c8783b */ /* 0x000f220000000200 */
[C---:B-1----:R-:W-:Y:S08]  /*e120*/  HMMA.16816.F32 R4, R184.reuse, R192, R4 ;  /* 0x000000c0b804723c */ /* 0x042ff00000001804 */
[C---:B------:R-:W-:Y:S01]  /*e130*/  HMMA.16816.F32 R8, R184.reuse, R194, R8 ;  /* 0x000000c2b808723c */ /* 0x040fe20000001808 */
[----:B------:R-:W-:Y:S07]  /*e140*/  LDSM.16.M88.4 R192, [R216+0x14900] ;  /* 0x01490000d8c0783b */ /* 0x000fee0000000200 */
[C---:B---3--:R-:W-:Y:S08]  /*e150*/  HMMA.16816.F32 R12, R184.reuse, R196, R12 ;  /* 0x000000c4b80c723c */ /* 0x048ff0000000180c */
[C---:B------:R-:W-:Y:S01]  /*e160*/  HMMA.16816.F32 R16, R184.reuse, R198, R16 ;  /* 0x000000c6b810723c */ /* 0x040fe20000001810 */
[----:B------:R-:W-:Y:S07]  /*e170*/  LDSM.16.M88.4 R196, [R224+0x20100] ;  /* 0x02010000e0c4783b */ /* 0x000fee0000000200 */
[C---:B--2---:R-:W-:Y:S08]  /*e180*/  HMMA.16816.F32 R20, R184.reuse, R188, R20 ;  /* 0x000000bcb814723c */ /* 0x044ff00000001814 */
[C---:B------:R-:W-:Y:S01]  /*e190*/  HMMA.16816.F32 R24, R184.reuse, R190, R24 ;  /* 0x000000beb818723c */ /* 0x040fe20000001818 */
[----:B------:R-:W1:Y:S07]  /*e1a0*/  LDSM.16.M88.4 R188, [R216+0x14100] ;  /* 0x01410000d8bc783b */ /* 0x000e6e0000000200 */
[C---:B----4-:R-:W-:Y:S08]  /*e1b0*/  HMMA.16816.F32 R28, R184.reuse, R200, R28 ;  /* 0x000000c8b81c723c */ /* 0x050ff0000000181c */
[C---:B------:R-:W-:Y:S01]  /*e1c0*/  HMMA.16816.F32 R32, R184.reuse, R202, R32 ;  /* 0x000000cab820723c */ /* 0x040fe20000001820 */
[----:B------:R-:W2:Y:S07]  /*e1d0*/  LDSM.16.M88.4 R200, [R239] ;  /* 0x00000000efc8783b */ /* 0x000eae0000000200 */
[C---:B-1----:R-:W-:Y:S08]  /*e1e0*/  HMMA.16816.F32 R36, R184.reuse, R188, R36 ;  /* 0x000000bcb824723c */ /* 0x042ff00000001824 */
[C---:B------:R-:W-:Y:S01]  /*e1f0*/  HMMA.16816.F32 R40, R184.reuse, R190, R40 ;  /* 0x000000beb828723c */ /* 0x040fe20000001828 */
[----:B------:R-:W-:Y:S07]  /*e200*/  LDSM.16.M88.4 R188, [R237] ;  /* 0x00000000edbc783b */ /* 0x000fee0000000200 */
[C---:B------:R-:W-:Y:S08]  /*e210*/  HMMA.16816.F32 R44, R184.reuse, R192, R44 ;  /* 0x000000c0b82c723c */ /* 0x040ff0000000182c */
[----:B------:R-:W-:Y:S01]  /*e220*/  HMMA.16816.F32 R48, R184, R194, R48 ;  /* 0x000000c2b830723c */ /* 0x000fe20000001830 */
[----:B------:R-:W1:Y:S06]  /*e230*/  LDSM.16.M88.4 R184, [R238] ;  /* 0x00000000eeb8783b */ /* 0x000e6c0000000200 */
[----:B------:R-:W3:Y:S01]  /*e240*/  LDSM.16.M88.4 R192, [R236] ;  /* 0x00000000ecc0783b */ /* 0x000ee20000000200 */
[C---:B--2---:R-:W-:Y:S08]  /*e250*/  HMMA.16816.F32 R4, R196.reuse, R200, R4 ;  /* 0x000000c8c404723c */ /* 0x044ff00000001804 */
[C---:B------:R-:W-:Y:S01]  /*e260*/  HMMA.16816.F32 R8, R196.reuse, R202, R8 ;  /* 0x000000cac408723c */ /* 0x040fe20000001808 */
[----:B------:R-:W2:Y:S07]  /*e270*/  LDSM.16.M88.4 R200, [R235] ;  /* 0x00000000ebc8783b */ /* 0x000eae0000000200 */
[C---:B-1----:R-:W-:Y:S08]  /*e280*/  HMMA.16816.F32 R12, R196.reuse, R184, R12 ;  /* 0x000000b8c40c723c */ /* 0x042ff0000000180c */
[C---:B------:R-:W-:Y:S01]  /*e290*/  HMMA.16816.F32 R16, R196.reuse, R186, R16 ;  /* 0x000000bac410723c */ /* 0x040fe20000001810 */
[----:B------:R-:W1:Y:S07]  /*e2a0*/  LDSM.16.M88.4 R184, [R234] ;  /* 0x00000000eab8783b */ /* 0x000e6e0000000200 */
        /* <DEDUP_REMOVED lines=34> */
[----:B------:R-:W1:Y:S07]  /*e4d0*/  LDSM.16.M88.4 R192, [R221+0x8000] ;  /* 0x00800000ddc0783b */ /* 0x000e6e0000000200 */
[C---:B---3--:R-:W-:Y:S08]  /*e4e0*/  HMMA.16816.F32 R12, R184.reuse, R196, R12 ;  /* 0x000000c4b80c723c */ /* 0x048ff0000000180c */
[C---:B------:R-:W-:Y:S01]  /*e4f0*/  HMMA.16816.F32 R16, R184.reuse, R198, R16 ;  /* 0x000000c6b810723c */ /* 0x040fe20000001810 */
[----:B------:R-:W-:Y:S07]  /*e500*/  LDSM.16.M88.4 R196, [R223+0x24100] ;  /* 0x02410000dfc4783b */ /* 0x000fee0000000200 */
[C---:B--2---:R-:W-:Y:S08]  /*e510*/  HMMA.16816.F32 R20, R184.reuse, R188, R20 ;  /* 0x000000bcb814723c */ /* 0x044ff00000001814 */
[C---:B------:R-:W-:Y:S01]  /*e520*/  HMMA.16816.F32 R24, R184.reuse, R190, R24 ;  /* 0x000000beb818723c */ /* 0x040fe20000001818 */
[----:B------:R-:W2:Y:S07]  /*e530*/  LDSM.16.M88.4 R188, [R221+0x8800] ;  /* 0x00880000ddbc783b */ /* 0x000eae0000000200 */
[C---:B----4-:R-:W-:Y:S08]  /*e540*/  HMMA.16816.F32 R28, R184.reuse, R200, R28 ;  /* 0x000000c8b81c723c */ /* 0x050ff0000000181c */
[C---:B------:R-:W-:Y:S01]  /*e550*/  HMMA.16816.F32 R32, R184.reuse, R202, R32 ;  /* 0x000000cab820723c */ /* 0x040fe20000001820 */
[----:B------:R-:W3:Y:S07]  /*e560*/  LDSM.16.M88.4 R200, [R216+0x15100] ;  /* 0x01510000d8c8783b */ /* 0x000eee0000000200 */
[C---:B-1----:R-:W-:Y:S08]  /*e570*/  HMMA.16816.F32 R36, R184.reuse, R192, R36 ;  /* 0x000000c0b824723c */ /* 0x042ff00000001824 */
[C---:B------:R-:W-:Y:S01]  /*e580*/  HMMA.16816.F32 R40, R184.reuse, R194, R40 ;  /* 0x000000c2b828723c */ /* 0x040fe20000001828 */
[----:B------:R-:W1:Y:S07]  /*e590*/  LDSM.16.M88.4 R192, [R216+0x15900] ;  /* 0x01590000d8c0783b */ /* 0x000e6e0000000200 */
[C---:B--2---:R-:W-:Y:S08]  /*e5a0*/  HMMA.16816.F32 R44, R184.reuse, R188, R44 ;  /* 0x000000bcb82c723c */ /* 0x044ff0000000182c */
[----:B------:R-:W-:Y:S01]  /*e5b0*/  HMMA.16816.F32 R48, R184, R190, R48 ;  /* 0x000000beb830723c */ /* 0x000fe20000001830 */
[----:B------:R-:W2:Y:S06]  /*e5c0*/  LDSM.16.M88.4 R184, [R216+0x16100] ;  /* 0x01610000d8b8783b */ /* 0x000eac0000000200 */
[----:B------:R-:W4:Y:S01]  /*e5d0*/  LDSM.16.M88.4 R188, [R216+0x16900] ;  /* 0x01690000d8bc783b */ /* 0x000f220000000200 */
[C---:B---3--:R-:W-:Y:S08]  /*e5e0*/  HMMA.16816.F32 R4, R196.reuse, R200, R4 ;  /* 0x000000c8c404723c */ /* 0x048ff00000001804 */
[C---:B------:R-:W-:Y:S01]  /*e5f0*/  HMMA.16816.F32 R8, R196.reuse, R202, R8 ;  /* 0x000000cac408723c */ /* 0x040fe20000001808 */
[----:B------:R-:W3:Y:S07]  /*e600*/  LDSM.16.M88.4 R200, [R216+0x17100] ;  /* 0x01710000d8c8783b */ /* 0x000eee0000000200 */
[C---:B-1----:R-:W-:Y:S08]  /*e610*/  HMMA.16816.F32 R12, R196.reuse, R192, R12 ;  /* 0x000000c0c40c723c */ /* 0x042ff0000000180c */
[C---:B------:R-:W-:Y:S01]  /*e620*/  HMMA.16816.F32 R16, R196.reuse, R194, R16 ;  /* 0x000000c2c410723c */ /* 0x040fe20000001810 */
[----:B------:R-:W1:Y:S07]  /*e630*/  LDSM.16.M88.4 R192, [R216+0x17900] ;  /* 0x01790000d8c0783b */ /* 0x000e6e0000000200 */
[C---:B--2---:R-:W-:Y:S08]  /*e640*/  HMMA.16816.F32 R20, R196.reuse, R184, R20 ;  /* 0x000000b8c414723c */ /* 0x044ff00000001814 */
[C---:B------:R-:W-:Y:S01]  /*e650*/  HMMA.16816.F32 R24, R196.reuse, R186, R24 ;  /* 0x000000bac418723c */ /* 0x040fe20000001818 */
[----:B------:R-:W-:Y:S07]  /*e660*/  LDSM.16.M88.4 R184, [R224+0x24100] ;  /* 0x02410000e0b8783b */ /* 0x000fee0000000200 */
[C---:B----4-:R-:W-:Y:S08]  /*e670*/  HMMA.16816.F32 R28, R196.reuse, R188, R28 ;  /* 0x000000bcc41c723c */ /* 0x050ff0000000181c */
[C---:B------:R-:W-:Y:S01]  /*e680*/  HMMA.16816.F32 R32, R196.reuse, R190, R32 ;  /* 0x000000bec420723c */ /* 0x040fe20000001820 */
[----:B------:R-:W2:Y:S07]  /*e690*/  LDSM.16.M88.4 R188, [R233] ;  /* 0x00000000e9bc783b */ /* 0x000eae0000000200 */
[C---:B---3--:R-:W-:Y:S08]  /*e6a0*/  HMMA.16816.F32 R36, R196.reuse, R200, R36 ;  /* 0x000000c8c424723c */ /* 0x048ff00000001824 */
[C---:B------:R-:W-:Y:S01]  /*e6b0*/  HMMA.16816.F32 R40, R196.reuse, R202, R40 ;  /* 0x000000cac428723c */ /* 0x040fe20000001828 */
[----:B------:R-:W3:Y:S07]  /*e6c0*/  LDSM.16.M88.4 R200, [R232] ;  /* 0x00000000e8c8783b */ /* 0x000eee0000000200 */
[C---:B-1----:R-:W-:Y:S08]  /*e6d0*/  HMMA.16816.F32 R44, R196.reuse, R192, R44 ;  /* 0x000000c0c42c723c */ /* 0x042ff0000000182c */
[----:B------:R-:W-:Y:S01]  /*e6e0*/  HMMA.16816.F32 R48, R196, R194, R48 ;  /* 0x000000c2c430723c */ /* 0x000fe20000001830 */
[----:B------:R-:W1:Y:S06]  /*e6f0*/  LDSM.16.M88.4 R192, [R231] ;  /* 0x00000000e7c0783b */ /* 0x000e6c0000000200 */
[----:B------:R-:W4:Y:S01]  /*e700*/  LDSM.16.M88.4 R196, [R230] ;  /* 0x00000000e6c4783b */ /* 0x000f220000000200 */
[C---:B--2---:R-:W-:Y:S08]  /*e710*/  HMMA.16816.F32 R4, R184.reuse, R188, R4 ;  /* 0x000000bcb804723c */ /* 0x044ff00000001804 */
[C---:B------:R-:W-:Y:S01]  /*e720*/  HMMA.16816.F32 R8, R184.reuse, R190, R8 ;  /* 0x000000beb808723c */ /* 0x040fe20000001808 */
[----:B------:R-:W2:Y:S07]  /*e730*/  LDSM.16.M88.4 R188, [R229] ;  /* 0x00000000e5bc783b */ /* 0x000eae0000000200 */
[C---:B---3--:R-:W-:Y:S08]  /*e740*/  HMMA.16816.F32 R12, R184.reuse, R200, R12 ;  /* 0x000000c8b80c723c */ /* 0x048ff0000000180c */
[C---:B------:R-:W-:Y:S01]  /*e750*/  HMMA.16816.F32 R16, R184.reuse, R202, R16 ;  /* 0x000000cab810723c */ /* 0x040fe20000001810 */
[----:B------:R-:W3:Y:S07]  /*e760*/  LDSM.16.M88.4 R200, [R228] ;  /* 0x00000000e4c8783b */ /* 0x000eee0000000200 */
[C---:B-1----:R-:W-:Y:S08]  /*e770*/  HMMA.16816.F32 R20, R184.reuse, R192, R20 ;  /* 0x000000c0b814723c */ /* 0x042ff00000001814 */
[C---:B------:R-:W-:Y:S01]  /*e780*/  HMMA.16816.F32 R24, R184.reuse, R194, R24 ;  /* 0x000000c2b818723c */ /* 0x040fe20000001818 */
[----:B------:R-:W-:Y:S07]  /*e790*/  LDSM.16.M88.4 R192, [R226+0x24100] ;  /* 0x02410000e2c0783b */ /* 0x000fee0000000200 */
[C---:B----4-:R-:W-:Y:S08]  /*e7a0*/  HMMA.16816.F32 R28, R184.reuse, R196, R28 ;  /* 0x000000c4b81c723c */ /* 0x050ff0000000181c */
[C---:B------:R-:W-:Y:S01]  /*e7b0*/  HMMA.16816.F32 R32, R184.reuse, R198, R32 ;  /* 0x000000c6b820723c */ /* 0x040fe20000001820 */
[----:B------:R-:W1:Y:S07]  /*e7c0*/  LDSM.16.M88.4 R196, [R222+0x15100] ;  /* 0x01510000dec4783b */ /* 0x000e6e0000000200 */
[C---:B--2---:R-:W-:Y:S08]  /*e7d0*/  HMMA.16816.F32 R36, R184.reuse, R188, R36 ;  /* 0x000000bcb824723c */ /* 0x044ff00000001824 */
[C---:B------:R-:W-:Y:S01]  /*e7e0*/  HMMA.16816.F32 R40, R184.reuse, R190, R40 ;  /* 0x000000beb828723c */ /* 0x040fe20000001828 */
[----:B------:R-:W2:Y:S07]  /*e7f0*/  LDSM.16.M88.4 R188, [R222+0x15900] ;  /* 0x01590000debc783b */ /* 0x000eae0000000200 */
[C---:B---3--:R-:W-:Y:S08]  /*e800*/  HMMA.16816.F32 R44, R184.reuse, R200, R44 ;  /* 0x000000c8b82c723c */ /* 0x048ff0000000182c */
[----:B------:R-:W-:Y:S01]  /*e810*/  HMMA.16816.F32 R48, R184, R202, R48 ;  /* 0x000000cab830723c */ /* 0x000fe20000001830 */
[----:B------:R-:W3:Y:S06]  /*e820*/  LDSM.16.M88.4 R184, [R222+0x16100] ;  /* 0x01610000deb8783b */ /* 0x000eec0000000200 */
[----:B------:R-:W4:Y:S01]  /*e830*/  LDSM.16.M88.4 R200, [R222+0x16900] ;  /* 0x01690000dec8783b */ /* 0x000f220000000200 */
        /* <DEDUP_REMOVED lines=20> */
[C---:B------:R-:W-:Y:S08]  /*e980*/  HMMA.16816.F32 R8, R184.reuse, R202, R8 ;  /* 0x000000cab808723c */ /* 0x040ff00000001808 */
[C---:B-1----:R-:W-:Y:S08]  /*e990*/  HMMA.16816.F32 R12, R184.reuse, R196, R12 ;  /* 0x000000c4b80c723c */ /* 0x042ff0000000180c */
[C---:B------:R-:W-:Y:S01]  /*e9a0*/  HMMA.16816.F32 R16, R184.reuse, R198, R16 ;  /* 0x000000c6b810723c */ /* 0x040fe20000001810 */
[----:B------:R-:W1:Y:S03]  /*e9b0*/  LDSM.16.M88.4 R196, [R221+0xb000] ;  /* 0x00b00000ddc4783b */ /* 0x000e660000000200 */
[----:B------:R-:W-:Y:S02]  /*e9c0*/  FMNMX.FTZ R0, R4, R174, !PT ;  /* 0x000000ae04007209 */ /* 0x000fe40007810000 */
[----:B------:R-:W-:Y:S02]  /*e9d0*/  FMNMX.FTZ R2, R6, R175, !PT ;  /* 0x000000af06027209 */ /* 0x000fe40007810000 */
[C---:B--2---:R-:W-:Y:S04]  /*e9e0*/  HMMA.16816.F32 R20, R184.reuse, R188, R20 ;  /* 0x000000bcb814723c */ /* 0x044fe80000001814 */
[----:B------:R-:W-:Y:S02]  /*e9f0*/  FMNMX.FTZ R0, R5, R0, !PT ;  /* 0x0000000005007209 */ /* 0x000fe40007810000 */
[----:B------:R-:W-:Y:S02]  /*ea00*/  FMNMX.FTZ R2, R7, R2, !PT ;  /* 0x0000000207027209 */ /* 0x000fe40007810000 */
[C---:B------:R-:W-:Y:S01]  /*ea10*/  HMMA.16816.F32 R24, R184.reuse, R190, R24 ;  /* 0x000000beb818723c */ /* 0x040fe20000001818 */
[----:B------:R-:W2:Y:S01]  /*ea20*/  LDSM.16.M88.4 R188, [R221+0xb800] ;  /* 0x00b80000ddbc783b */ /* 0x000ea20000000200 */
[----:B------:R-:W-:Y:S04]  /*ea30*/  DEPBAR.LE SB0, 0x0 ;  /* 0x000080000000791a */ /* 0x000fe80000000000 */
[----:B------:R-:W-:Y:S01]  /*ea40*/  FMNMX.FTZ R0, R8, R0, !PT ;  /* 0x0000000008007209 */ /* 0x000fe20007810000 */
[----:B------:R-:W-:Y:S01]  /*ea50*/  BAR.SYNC.DEFER_BLOCKING 0x0 ;  /* 0x0000000000007b1d */ /* 0x000fe20000010000 */
[C---:B----4-:R-:W-:Y:S05]  /*ea60*/  HMMA.16816.F32 R28, R184.reuse, R192, R28 ;  /* 0x000000c0b81c723c */ /* 0x050fea000000181c */
        /* <DEDUP_REMOVED lines=12> */
[----:B------:R-:W-:Y:S02]  /*eb30*/  FMNMX.FTZ R2, R15, R2, !PT ;  /* 0x000000020f027209 */ /* 0x000fe40007810000 */
[C---:B--2---:R-:W-:Y:S04]  /*eb40*/  HMMA.16816.F32 R44, R184.reuse, R188, R44 ;  /* 0x000000bcb82c723c */ /* 0x044fe8000000182c */
        /* <DEDUP_REMOVED lines=35> */
[----:B------:R-:W-:Y:S04]  /*ed80*/  FMNMX.FTZ R0, R50, R0, !PT ;  /* 0x0000000032007209 */ /* 0x000fe80007810000 */
[----:B------:R-:W-:Y:S05]  /*ed90*/  FMNMX.FTZ R0, R51, R0, !PT ;  /* 0x0000000033007209 */ /* 0x000fea0007810000 */
[----:B------:R-:W2:Y:S01]  /*eda0*/  SHFL.BFLY PT, R2, R0, 0x2, 0x1f ;  /* 0x0c401f0000027f89 */ /* 0x000ea200000e0000 */
[----:B-1----:R-:W-:Y:S05]  /*edb0*/  FMNMX.FTZ R173, R173, R3, !PT ;  /* 0x00000003adad7209 */ /* 0x002fea0007810000 */
[----:B------:R-:W1:Y:S01]  /*edc0*/  SHFL.BFLY PT, R172, R173, 0x1, 0x1f ;  /* 0x0c201f00adac7f89 */ /* 0x000e6200000e0000 */
[----:B--2---:R-:W-:Y:S02]  /*edd0*/  FMNMX.FTZ R0, R0, R2, !PT ;  /* 0x0000000200007209 */ /* 0x004fe40007810000 */
[----:B------:R-:W-:Y:S03]  /*ede0*/  MOV R2, UR26 ;  /* 0x0000001a00027c02 */ /* 0x000fe60008000f00 */
[----:B------:R-:W2:Y:S02]  /*edf0*/  SHFL.BFLY PT, R3, R0, 0x1, 0x1f ;  /* 0x0c201f0000037f89 */ /* 0x000ea400000e0000 */
[----:B------:R-:W-:Y:S01]  /*ee00*/  @P0 IMAD.WIDE.U32 R184, R2, 0x60, R184 ;  /* 0x0000006002b80825 */ /* 0x000fe200078e00b8 */
[----:B-1----:R-:W-:Y:S05]  /*ee10*/  FMNMX.FTZ R173, R173, R172, !PT ;  /* 0x000000acadad7209 */ /* 0x002fea0007810000 */
[C---:B------:R-:W-:Y:S02]  /*ee20*/  FMUL.FTZ R196, R173.reuse, c[0x0][0x2d0] ;  /* 0x0000b400adc47a20 */ /* 0x040fe40000410000 */
[----:B------:R-:W-:Y:S01]  /*ee30*/  FADD.FTZ R2, -R173, R174 ;  /* 0x000000aead027221 */ /* 0x000fe20000010100 */
[----:B------:R-:W-:Y:S01]  /*ee40*/  @P0 SHF.L.U32 R174, R184, 0x1, RZ ;  /* 0x00000001b8ae0819 */ /* 0x000fe200000006ff */
[--C-:B------:R-:W-:Y:S02]  /*ee50*/  FFMA.FTZ R4, R4, c[0x0][0x2d0], -R196.reuse ;  /* 0x0000b40004047a23 */ /* 0x100fe400000108c4 */
[--C-:B------:R-:W-:Y:S01]  /*ee60*/  FFMA.FTZ R8, R8, c[0x0][0x2d0], -R196.reuse ;  /* 0x0000b40008087a23 */ /* 0x100fe200000108c4 */
[----:B------:R-:W-:Y:S01]  /*ee70*/  @P0 IADD3 R186, P6, R174, 0x80, RZ ;  /* 0x00000080aeba0810 */ /* 0x000fe20007fde0ff */
[----:B------:R1:W-:Y:S01]  /*ee80*/  MUFU.EX2 R212, R4 ;  /* 0x0000000400d47308 */ /* 0x0003e20000000800 */
[----:B--2---:R-:W-:Y:S01]  /*ee90*/  FMNMX.FTZ R172, R0, R3, !PT ;  /* 0x0000000300ac7209 */ /* 0x004fe20007810000 */
[----:B------:R-:W-:Y:S01]  /*eea0*/  FMUL.FTZ R0, R2, c[0x0][0x2d0] ;  /* 0x0000b40002007a20 */ /* 0x000fe20000410000 */
[----:B------:R-:W-:Y:S01]  /*eeb0*/  @P0 IADD3 R3, R185, UR4, RZ ;  /* 0x00000004b9030c10 */ /* 0x000fe2000fffe0ff */
[--C-:B------:R-:W-:Y:S01]  /*eec0*/  FFMA.FTZ R9, R9, c[0x0][0x2d0], -R196.reuse ;  /* 0x0000b40009097a23 */ /* 0x100fe200000108c4 */
[----:B------:R-:W-:Y:S01]  /*eed0*/  @P0 IADD3 R186, P1, R186, c[0x0][0x1c8], RZ ;  /* 0x00007200baba0a10 */ /* 0x000fe20007f3e0ff */
[--C-:B------:R-:W-:Y:S01]  /*eee0*/  FFMA.FTZ R12, R12, c[0x0][0x2d0], -R196.reuse ;  /* 0x0000b4000c0c7a23 */ /* 0x100fe200000108c4 */
[----:B------:R-:W-:Y:S01]  /*eef0*/  @P0 SHF.L.U64.HI R3, R184, 0x1, R3 ;  /* 0x00000001b8030819 */ /* 0x000fe20000010203 */
[--C-:B------:R-:W-:Y:S02]  /*ef00*/  FFMA.FTZ R13, R13, c[0x0][0x2d0], -R196.reuse ;  /* 0x0000b4000d0d7a23 */ /* 0x100fe400000108c4 */
[----:B------:R2:W3:Y:S01]  /*ef10*/  MUFU.EX2 R2, R0 ;  /* 0x0000000000027308 */ /* 0x0004e20000000800 */
[--C-:B------:R-:W-:Y:S01]  /*ef20*/  @P0 IADD3.X R187, RZ, c[0x0][0x1cc], R3.reuse, P1, P6 ;  /* 0x00007300ffbb0a10 */ /* 0x100fe20000fec403 */
[--C-:B------:R-:W-:Y:S01]  /*ef30*/  FFMA.FTZ R16, R16, c[0x0][0x2d0], -R196.reuse ;  /* 0x0000b40010107a23 */ /* 0x100fe200000108c4 */
[----:B------:R-:W-:Y:S01]  /*ef40*/  @P0 IADD3 R184, P6, R174, 0x100, RZ ;  /* 0x00000100aeb80810 */ /* 0x000fe20007fde0ff */
[--C-:B------:R-:W-:Y:S02]  /*ef50*/  FFMA.FTZ R17, R17, c[0x0][0x2d0], -R196.reuse ;  /* 0x0000b40011117a23 */ /* 0x100fe400000108c4 */
[--C-:B------:R-:W-:Y:S01]  /*ef60*/  FFMA.FTZ R20, R20, c[0x0][0x2d0], -R196.reuse ;  /* 0x0000b40014147a23 */ /* 0x100fe200000108c4 */
[----:B------:R-:W-:Y:S01]  /*ef70*/  @P0 IADD3 R184, P1, R184, c[0x0][0x1c8], RZ ;  /* 0x00007200b8b80a10 */ /* 0x000fe20007f3e0ff */
[--C-:B------:R-:W-:Y:S02]  /*ef80*/  FFMA.FTZ R21, R21, c[0x0][0x2d0], -R196.reuse ;  /* 0x0000b40015157a23 */ /* 0x100fe400000108c4 */
[----:B------:R-:W-:Y:S01]  /*ef90*/  MUFU.EX2 R204, R8 ;  /* 0x0000000800cc7308 */ /* 0x000fe20000000800 */
[----:B------:R-:W-:Y:S01]  /*efa0*/  @P0 IADD3.X R185, RZ, c[0x0][0x1cc], R3, P1, P6 ;  /* 0x00007300ffb90a10 */ /* 0x000fe20000fec403 */
[--C-:B------:R-:W-:Y:S01]  /*efb0*/  FFMA.FTZ R24, R24, c[0x0][0x2d0], -R196.reuse ;  /* 0x0000b40018187a23 */ /* 0x100fe200000108c4 */
[C---:B-1----:R-:W-:Y:S01]  /*efc0*/  @P0 IADD3 R4, P1, R174.reuse, c[0x0][0x1c8], RZ ;  /* 0x00007200ae040a10 */ /* 0x042fe20007f3e0ff */
[--C-:B------:R-:W-:Y:S01]  /*efd0*/  FFMA.FTZ R25, R25, c[0x0][0x2d0], -R196.reuse ;  /* 0x0000b40019197a23 */ /* 0x100fe200000108c4 */
[----:B------:R-:W-:Y:S01]  /*efe0*/  @P0 IADD3 R174, P6, R174, 0x180, RZ ;  /* 0x00000180aeae0810 */ /* 0x000fe20007fde0ff */
[--C-:B------:R-:W-:Y:S02]  /*eff0*/  FFMA.FTZ R28, R28, c[0x0][0x2d0], -R196.reuse ;  /* 0x0000b4001c1c7a23 */ /* 0x100fe400000108c4 */
[--C-:B------:R-:W-:Y:S02]  /*f000*/  FFMA.FTZ R29, R29, c[0x0][0x2d0], -R196.reuse ;  /* 0x0000b4001d1d7a23 */ /* 0x100fe400000108c4 */
[----:B------:R-:W-:Y:S01]  /*f010*/  MUFU.EX2 R203, R9 ;  /* 0x0000000900cb7308 */ /* 0x000fe20000000800 */
[--C-:B------:R-:W-:Y:S02]  /*f020*/  FFMA.FTZ R32, R32, c[0x0][0x2d0], -R196.reuse ;  /* 0x0000b40020207a23 */ /* 0x100fe400000108c4 */
[--C-:B------:R-:W-:Y:S02]  /*f030*/  FFMA.FTZ R33, R33, c[0x0][0x2d0], -R196.reuse ;  /* 0x0000b40021217a23 */ /* 0x100fe400000108c4 */
[----:B--2---:R-:W-:Y:S02]  /*f040*/  FADD.FTZ R0, -R172, R175 ;  /* 0x000000afac007221 */ /* 0x004fe40000010100 */
[--C-:B------:R-:W-:Y:S01]  /*f050*/  FFMA.FTZ R175, R5, c[0x0][0x2d0], -R196.reuse ;  /* 0x0000b40005af7a23 */ /* 0x100fe200000108c4 */
[----:B------:R-:W-:Y:S01]  /*f060*/  @P0 IADD3.X R5, R3, c[0x0][0x1cc], RZ, P1, !PT ;  /* 0x0000730003050a10 */ /* 0x000fe20000ffe4ff */
[----:B------:R-:W-:Y:S01]  /*f070*/  FMUL.FTZ R0, R0, c[0x0][0x2d0] ;  /* 0x0000b40000007a20 */ /* 0x000fe20000410000 */
[----:B------:R-:W-:Y:S01]  /*f080*/  @P0 IADD3 R174, P1, R174, c[0x0][0x1c8], RZ ;  /* 0x00007200aeae0a10 */ /* 0x000fe20007f3e0ff */
[----:B------:R1:W-:Y:S01]  /*f090*/  MUFU.EX2 R252, R175 ;  /* 0x000000af00fc7308 */ /* 0x0003e20000000800 */
[C---:B---3--:R-:W-:Y:S01]  /*f0a0*/  FMUL.FTZ R132, R2.reuse, R132 ;  /* 0x0000008402847220 */ /* 0x048fe20000410000 */
[----:B------:R2:W-:Y:S01]  /*f0b0*/  @P0 LDGSTS.E.BYPASS.LTC128B.128 [R251+0xc100], [R4.64], !P5 ;  /* 0x0c10000004fb0fae */ /* 0x0005e2000e901d5e */
[C---:B------:R-:W-:Y:S02]  /*f0c0*/  FMUL.FTZ R133, R2.reuse, R133 ;  /* 0x0000008502857220 */ /* 0x040fe40000410000 */
[C---:B------:R-:W-:Y:S02]  /*f0d0*/  FMUL.FTZ R136, R2.reuse, R136 ;  /* 0x0000008802887220 */ /* 0x040fe40000410000 */
[C---:B------:R-:W-:Y:S01]  /*f0e0*/  FMUL.FTZ R137, R2.reuse, R137 ;  /* 0x0000008902897220 */ /* 0x040fe20000410000 */
[----:B------:R3:W-:Y:S01]  /*f0f0*/  @P0 LDGSTS.E.BYPASS.LTC128B.128 [R251+0xf100], [R186.64], !P4 ;  /* 0x0f100000bafb0fae */ /* 0x0007e2000e101d5e */
[C---:B------:R-:W-:Y:S01]  /*f100*/  FMUL.FTZ R140, R2.reuse, R140 ;  /* 0x0000008c028c7220 */ /* 0x040fe20000410000 */
[----:B------:R-:W4:Y:S01]  /*f110*/  MUFU.EX2 R0, R0 ;  /* 0x0000000000007308 */ /* 0x000f220000000800 */
[C---:B------:R-:W-:Y:S02]  /*f120*/  FMUL.FTZ R141, R2.reuse, R141 ;  /* 0x0000008d028d7220 */ /* 0x040fe40000410000 */
[C---:B------:R-:W-:Y:S01]  /*f130*/  FMUL.FTZ R144, R2.reuse, R144 ;  /* 0x0000009002907220 */ /* 0x040fe20000410000 */
[----:B------:R3:W-:Y:S01]  /*f140*/  @P0 LDGSTS.E.BYPASS.LTC128B.128 [R251+0x12100], [R184.64], !P3 ;  /* 0x12100000b8fb0fae */ /* 0x0007e2000d901d5e */
[C---:B------:R-:W-:Y:S02]  /*f150*/  FMUL.FTZ R145, R2.reuse, R145 ;  /* 0x0000009102917220 */ /* 0x040fe40000410000 */
[C---:B------:R-:W-:Y:S02]  /*f160*/  FMUL.FTZ R148, R2.reuse, R148 ;  /* 0x0000009402947220 */ /* 0x040fe40000410000 */
[C---:B------:R-:W-:Y:S01]  /*f170*/  FMUL.FTZ R149, R2.reuse, R149 ;  /* 0x0000009502957220 */ /* 0x040fe20000410000 */
[----:B------:R-:W-:Y:S01]  /*f180*/  MUFU.EX2 R211, R12 ;  /* 0x0000000c00d37308 */ /* 0x000fe20000000800 */
[C---:B------:R-:W-:Y:S02]  /*f190*/  FMUL.FTZ R152, R2.reuse, R152 ;  /* 0x0000009802987220 */ /* 0x040fe40000410000 */
[----:B------:R-:W-:Y:S01]  /*f1a0*/  FMUL.FTZ R153, R2, R153 ;  /* 0x0000009902997220 */ /* 0x000fe20000410000 */
[----:B-1----:R-:W-:Y:S01]  /*f1b0*/  @P0 IADD3.X R175, RZ, c[0x0][0x1cc], R3, P1, P6 ;  /* 0x00007300ffaf0a10 */ /* 0x002fe20000fec403 */
[----:B------:R-:W-:Y:S02]  /*f1c0*/  FMUL.FTZ R3, R172, c[0x0][0x2d0] ;  /* 0x0000b400ac037a20 */ /* 0x000fe40000410000 */
[----:B------:R-:W-:Y:S01]  /*f1d0*/  FMUL.FTZ R156, R2, R156 ;  /* 0x0000009c029c7220 */ /* 0x000fe20000410000 */
[----:B--2---:R-:W-:Y:S01]  /*f1e0*/  @P0 IADD3 R4, P1, R4, UR6, RZ ;  /* 0x0000000604040c10 */ /* 0x004fe2000ff3e0ff */
[----:B------:R1:W-:Y:S01]  /*f1f0*/  @P0 LDGSTS.E.BYPASS.LTC128B.128 [R251+0x15100], [R174.64], !P2 ;  /* 0x15100000aefb0fae */ /* 0x0003e2000d101d5e */
[--C-:B------:R-:W-:Y:S01]  /*f200*/  FFMA.FTZ R6, R6, c[0x0][0x2d0], -R3.reuse ;  /* 0x0000b40006067a23 */ /* 0x100fe20000010803 */
[----:B------:R-:W-:Y:S01]  /*f210*/  MUFU.EX2 R215, R13 ;  /* 0x0000000d00d77308 */ /* 0x000fe20000000800 */
[----:B------:R-:W-:Y:S01]  /*f220*/  @P0 IADD3.X R5, R5, UR7, RZ, P1, !PT ;  /* 0x0000000705050c10 */ /* 0x000fe20008ffe4ff */
[--C-:B------:R-:W-:Y:S01]  /*f230*/  FFMA.FTZ R10, R10, c[0x0][0x2d0], -R3.reuse ;  /* 0x0000b4000a0a7a23 */ /* 0x100fe20000010803 */
[----:B------:R-:W-:Y:S01]  /*f240*/  @P0 IADD3 R8, P1, R4, UR11, RZ ;  /* 0x0000000b04080c10 */ /* 0x000fe2000ff3e0ff */
[--C-:B------:R-:W-:Y:S02]  /*f250*/  FFMA.FTZ R11, R11, c[0x0][0x2d0], -R3.reuse ;  /* 0x0000b4000b0b7a23 */ /* 0x100fe40000010803 */
[----:B------:R2:W-:Y:S01]  /*f260*/  @P0 LDGSTS.E.BYPASS.LTC128B.128 [R251+0xd100], [R4.64], !P5 ;  /* 0x0d10000004fb0fae */ /* 0x0005e2000e901d5e */
[----:B------:R-:W-:Y:S01]  /*f270*/  @P0 IADD3.X R9, R5, UR10, RZ, P1, !PT ;  /* 0x0000000a05090c10 */ /* 0x000fe20008ffe4ff */
[C---:B----4-:R-:W-:Y:S02]  /*f280*/  FMUL.FTZ R134, R0.reuse, R134 ;  /* 0x0000008600867220 */ /* 0x050fe40000410000 */
[----:B------:R4:W-:Y:S01]  /*f290*/  MUFU.EX2 R197, R6 ;  /* 0x0000000600c57308 */ /* 0x0009e20000000800 */
[--C-:B---3--:R-:W-:Y:S01]  /*f2a0*/  FFMA.FTZ R184, R7, c[0x0][0x2d0], -R3.reuse ;  /* 0x0000b40007b87a23 */ /* 0x108fe20000010803 */
[----:B------:R2:W-:Y:S01]  /*f2b0*/  @P0 LDGSTS.E.BYPASS.LTC128B.128 [R251+0x10100], [R4.64+0x80], !P4 ;  /* 0x1010008004fb0fae */ /* 0x0005e2000e101d5e */
[C---:B------:R-:W-:Y:S02]  /*f2c0*/  FMUL.FTZ R135, R0.reuse, R135 ;  /* 0x0000008700877220 */ /* 0x040fe40000410000 */
[C---:B------:R-:W-:Y:S02]  /*f2d0*/  FMUL.FTZ R138, R0.reuse, R138 ;  /* 0x0000008a008a7220 */ /* 0x040fe40000410000 */
[C---:B------:R-:W-:Y:S01]  /*f2e0*/  FMUL.FTZ R139, R0.reuse, R139 ;  /* 0x0000008b008b7220 */ /* 0x040fe20000410000 */
[----:B------:R2:W-:Y:S01]  /*f2f0*/  @P0 LDGSTS.E.BYPASS.LTC128B.128 [R251+0x13100], [R4.64+0x100], !P3 ;  /* 0x1310010004fb0fae */ /* 0x0005e2000d901d5e */
[C---:B------:R-:W-:Y:S01]  /*f300*/  FMUL.FTZ R142, R0.reuse, R142 ;  /* 0x0000008e008e7220 */ /* 0x040fe20000410000 */
[----:B------:R-:W-:Y:S01]  /*f310*/  MUFU.EX2 R202, R184 ;  /* 0x000000b800ca7308 */ /* 0x000fe20000000800 */
[C---:B------:R-:W-:Y:S02]  /*f320*/  FMUL.FTZ R143, R0.reuse, R143 ;  /* 0x0000008f008f7220 */ /* 0x040fe40000410000 */
[----:B------:R-:W-:Y:S01]  /*f330*/  FMUL.FTZ R146, R0, R146 ;  /* 0x0000009200927220 */ /* 0x000fe20000410000 */
[----:B------:R2:W-:Y:S01]  /*f340*/  @P0 LDGSTS.E.BYPASS.LTC128B.128 [R251+0x16100], [R4.64+0x180], !P2 ;  /* 0x1610018004fb0fae */ /* 0x0005e2000d101d5e */
[----:B-1----:R-:W-:Y:S01]  /*f350*/  @P0 IADD3 R174, P6, R4, UR6, RZ ;  /* 0x0000000604ae0c10 */ /* 0x002fe2000ffde0ff */
[C---:B------:R-:W-:Y:S02]  /*f360*/  FMUL.FTZ R147, R0.reuse, R147 ;  /* 0x0000009300937220 */ /* 0x040fe40000410000 */
[C---:B------:R-:W-:Y:S01]  /*f370*/  FMUL.FTZ R150, R0.reuse, R150 ;  /* 0x0000009600967220 */ /* 0x040fe20000410000 */
[----:B------:R-:W-:Y:S01]  /*f380*/  @P0 IADD3.X R175, R5, UR7, RZ, P6, !PT ;  /* 0x0000000705af0c10 */ /* 0x000fe2000b7fe4ff */
[----:B------:R1:W-:Y:S01]  /*f390*/  MUFU.EX2 R200, R10 ;  /* 0x0000000a00c87308 */ /* 0x0003e20000000800 */
[----:B------:R-:W-:Y:S02]  /*f3a0*/  FMUL.FTZ R151, R0, R151 ;  /* 0x0000009700977220 */ /* 0x000fe40000410000 */
[--C-:B------:R-:W-:Y:S01]  /*f3b0*/  FFMA.FTZ R14, R14, c[0x0][0x2d0], -R3.reuse ;  /* 0x0000b4000e0e7a23 */ /* 0x100fe20000010803 */
[----:B------:R3:W-:Y:S01]  /*f3c0*/  @P0 LDGSTS.E.BYPASS.LTC128B.128 [R251+0xe100], [R174.64], !P5 ;  /* 0x0e100000aefb0fae */ /* 0x0007e2000e901d5e */
[----:B----4-:R-:W-:Y:S01]  /*f3d0*/  @P0 IADD3 R6, P6, R4, UR13, RZ ;  /* 0x0000000d04060c10 */ /* 0x010fe2000ffde0ff */
[--C-:B------:R-:W-:Y:S02]  /*f3e0*/  FFMA.FTZ R15, R15, c[0x0][0x2d0], -R3.reuse ;  /* 0x0000b4000f0f7a23 */ /* 0x100fe40000010803 */
[--C-:B------:R-:W-:Y:S01]  /*f3f0*/  FFMA.FTZ R18, R18, c[0x0][0x2d0], -R3.reuse ;  /* 0x0000b40012127a23 */ /* 0x100fe20000010803 */
[----:B------:R-:W-:Y:S01]  /*f400*/  @P0 IADD3.X R7, R5, UR12, RZ, P6, !PT ;  /* 0x0000000c05070c10 */ /* 0x000fe2000b7fe4ff */
[----:B------:R4:W-:Y:S01]  /*f410*/  @P0 LDGSTS.E.BYPASS.LTC128B.128 [R251+0x11100], [R8.64], !P4 ;  /* 0x1110000008fb0fae */ /* 0x0009e2000e101d5e */
[----:B------:R4:W4:Y:S01]  /*f420*/  MUFU.EX2 R201, R11 ;  /* 0x0000000b00c97308 */ /* 0x0009220000000800 */
[--C-:B------:R-:W-:Y:S02]  /*f430*/  FFMA.FTZ R19, R19, c[0x0][0x2d0], -R3.reuse ;  /* 0x0000b40013137a23 */ /* 0x100fe40000010803 */
[--C-:B------:R-:W-:Y:S02]  /*f440*/  FFMA.FTZ R22, R22, c[0x0][0x2d0], -R3.reuse ;  /* 0x0000b40016167a23 */ /* 0x100fe40000010803 */
[----:B------:R4:W-:Y:S01]  /*f450*/  @P0 LDGSTS.E.BYPASS.LTC128B.128 [R251+0x14100], [R6.64], !P3 ;  /* 0x1410000006fb0fae */ /* 0x0009e2000d901d5e */
[--C-:B------:R-:W-:Y:S02]  /*f460*/  FFMA.FTZ R26, R26, c[0x0][0x2d0], -R3.reuse ;  /* 0x0000b4001a1a7a23 */ /* 0x100fe40000010803 */
[--C-:B------:R-:W-:Y:S01]  /*f470*/  FFMA.FTZ R27, R27, c[0x0][0x2d0], -R3.reuse ;  /* 0x0000b4001b1b7a23 */ /* 0x100fe20000010803 */
[----:B--2---:R-:W-:Y:S01]  /*f480*/  @P0 IADD3 R4, P1, R4, UR15, RZ ;  /* 0x0000000f04040c10 */ /* 0x004fe2000ff3e0ff */
[----:B------:R-:W-:Y:S01]  /*f490*/  MUFU.EX2 R199, R14 ;  /* 0x0000000e00c77308 */ /* 0x000fe20000000800 */
[--C-:B------:R-:W-:Y:S02]  /*f4a0*/  FFMA.FTZ R30, R30, c[0x0][0x2d0], -R3.reuse ;  /* 0x0000b4001e1e7a23 */ /* 0x100fe40000010803 */
[----:B------:R-:W-:Y:S01]  /*f4b0*/  @P0 IADD3.X R5, R5, UR14, RZ, P1, !PT ;  /* 0x0000000e05050c10 */ /* 0x000fe20008ffe4ff */
[----:B-1----:R-:W-:Y:S02]  /*f4c0*/  FMUL.FTZ R10, R0, R182 ;  /* 0x000000b6000a7220 */ /* 0x002fe40000410000 */
[--C-:B------:R-:W-:Y:S02]  /*f4d0*/  FFMA.FTZ R31, R31, c[0x0][0x2d0], -R3.reuse ;  /* 0x0000b4001f1f7a23 */ /* 0x100fe40000010803 */
[----:B------:R1:W-:Y:S01]  /*f4e0*/  @P0 LDGSTS.E.BYPASS.LTC128B.128 [R251+0x17100], [R4.64], !P2 ;  /* 0x1710000004fb0fae */ /* 0x0003e2000d101d5e */
[--C-:B---3--:R-:W-:Y:S01]  /*f4f0*/  FFMA.FTZ R174, R23, c[0x0][0x2d0], -R3.reuse ;  /* 0x0000b40017ae7a23 */ /* 0x108fe20000010803 */
[----:B------:R2:W3:Y:S01]  /*f500*/  MUFU.EX2 R198, R15 ;  /* 0x0000000f00c67308 */ /* 0x0004e20000000800 */
[--C-:B------:R-:W-:Y:S02]  /*f510*/  FFMA.FTZ R34, R34, c[0x0][0x2d0], -R3.reuse ;  /* 0x0000b40022227a23 */ /* 0x100fe40000010803 */
[----:B----4-:R-:W-:Y:S01]  /*f520*/  FMUL.FTZ R11, R0, R183 ;  /* 0x000000b7000b7220 */ /* 0x010fe20000410000 */
[----:B------:R-:W4:Y:S01]  /*f530*/  LDSM.16.MT88.4 R184, [R217+0x100] ;  /* 0x00010000d9b8783b */ /* 0x000f220000004200 */
[C---:B------:R-:W-:Y:S02]  /*f540*/  FMUL.FTZ R8, R2.reuse, R180 ;  /* 0x000000b402087220 */ /* 0x040fe40000410000 */
[----:B------:R-:W-:Y:S02]  /*f550*/  FMUL.FTZ R9, R2, R181 ;  /* 0x000000b502097220 */ /* 0x000fe40000410000 */
[--C-:B------:R-:W-:Y:S01]  /*f560*/  FFMA.FTZ R35, R35, c[0x0][0x2d0], -R3.reuse ;  /* 0x0000b40023237a23 */ /* 0x100fe20000010803 */
[----:B------:R-:W3:Y:S01]  /*f570*/  LDSM.16.MT88.4 R188, [R218+0x100] ;  /* 0x00010000dabc783b */ /* 0x000ee20000004200 */
[C---:B------:R-:W-:Y:S01]  /*f580*/  FMUL.FTZ R6, R0.reuse, R178 ;  /* 0x000000b200067220 */ /* 0x040fe20000410000 */
[----:B------:R-:W-:Y:S01]  /*f590*/  F2FP.PACK_AB R178, R203, R204 ;  /* 0x000000cccbb2723e */ /* 0x000fe200000000ff */
[C---:B------:R-:W-:Y:S01]  /*f5a0*/  FMUL.FTZ R7, R0.reuse, R179 ;  /* 0x000000b300077220 */ /* 0x040fe20000410000 */
[----:B------:R-:W-:Y:S01]  /*f5b0*/  F2FP.PACK_AB R179, R201, R200 ;  /* 0x000000c8c9b3723e */ /* 0x000fe200000000ff */
[----:B------:R-:W-:Y:S01]  /*f5c0*/  MUFU.EX2 R214, R16 ;  /* 0x0000001000d67308 */ /* 0x000fe20000000800 */
[----:B------:R-:W3:Y:S01]  /*f5d0*/  LDSM.16.MT88.4 R192, [R220+0x100] ;  /* 0x00010000dcc0783b */ /* 0x000ee20000004200 */
[C---:B------:R-:W-:Y:S02]  /*f5e0*/  FMUL.FTZ R154, R0.reuse, R154 ;  /* 0x0000009a009a7220 */ /* 0x040fe40000410000 */
[----:B------:R-:W-:Y:S02]  /*f5f0*/  FMUL.FTZ R155, R0, R155 ;  /* 0x0000009b009b7220 */ /* 0x000fe40000410000 */
[----:B------:R-:W-:Y:S01]  /*f600*/  FMUL.FTZ R157, R2, R157 ;  /* 0x0000009d029d7220 */ /* 0x000fe20000410000 */
[----:B------:R-:W3:Y:S01]  /*f610*/  LDSM.16.MT88.4 R180, [R219+0x100] ;  /* 0x00010000dbb4783b */ /* 0x000ee20000004200 */
[----:B------:R-:W-:Y:S02]  /*f620*/  FMUL.FTZ R158, R0, R158 ;  /* 0x0000009e009e7220 */ /* 0x000fe40000410000 */
[----:B-1----:R-:W-:Y:S01]  /*f630*/  FMUL.FTZ R4, R2, R176 ;  /* 0x000000b002047220 */ /* 0x002fe20000410000 */
[----:B------:R-:W-:Y:S01]  /*f640*/  F2FP.PACK_AB R176, R252, R212 ;  /* 0x000000d4fcb0723e */ /* 0x000fe200000000ff */
[----:B------:R-:W-:Y:S01]  /*f650*/  FMUL.FTZ R5, R2, R177 ;  /* 0x000000b102057220 */ /* 0x000fe20000410000 */
[----:B------:R-:W-:Y:S01]  /*f660*/  F2FP.PACK_AB R177, R202, R197 ;  /* 0x000000c5cab1723e */ /* 0x000fe200000000ff */
[----:B--2---:R-:W-:Y:S01]  /*f670*/  LDSM.16.MT88.4 R12, [R219+0x9100] ;  /* 0x00910000db0c783b */ /* 0x004fe20000004200 */
[----:B------:R-:W1:Y:S01]  /*f680*/  MUFU.EX2 R213, R17 ;  /* 0x0000001100d57308 */ /* 0x000e620000000800 */
[----:B------:R-:W-:Y:S02]  /*f690*/  FMUL.FTZ R159, R0, R159 ;  /* 0x0000009f009f7220 */ /* 0x000fe40000410000 */
[C---:B------:R-:W-:Y:S02]  /*f6a0*/  FMUL.FTZ R160, R2.reuse, R160 ;  /* 0x000000a002a07220 */ /* 0x040fe40000410000 */
[----:B------:R-:W0:Y:S01]  /*f6b0*/  LDGDEPBAR ;  /* 0x00000000000079af */ /* 0x000e220000000000 */
[----:B------:R-:W-:Y:S02]  /*f6c0*/  FMUL.FTZ R161, R2, R161 ;  /* 0x000000a102a17220 */ /* 0x000fe40000410000 */
[C---:B------:R-:W-:Y:S02]  /*f6d0*/  FMUL.FTZ R162, R0.reuse, R162 ;  /* 0x000000a200a27220 */ /* 0x040fe40000410000 */
[----:B------:R-:W-:Y:S01]  /*f6e0*/  MUFU.EX2 R210, R20 ;  /* 0x0000001400d27308 */ /* 0x000fe20000000800 */
[----:B------:R-:W-:Y:S02]  /*f6f0*/  FMUL.FTZ R163, R0, R163 ;  /* 0x000000a300a37220 */ /* 0x000fe40000410000 */
[C---:B------:R-:W-:Y:S01]  /*f700*/  FMUL.FTZ R164, R2.reuse, R164 ;  /* 0x000000a402a47220 */ /* 0x040fe20000410000 */
[C---:B----4-:R-:W-:Y:S05]  /*f710*/  HMMA.16816.F32 R4, R176.reuse, R184, R4 ;  /* 0x000000b8b004723c */ /* 0x050fea0000001804 */
[----:B------:R-:W-:Y:S01]  /*f720*/  FMUL.FTZ R165, R2, R165 ;  /* 0x000000a502a57220 */ /* 0x000fe20000410000 */
[----:B------:R-:W-:Y:S01]  /*f730*/  MUFU.EX2 R209, R21 ;  /* 0x0000001500d17308 */ /* 0x000fe20000000800 */
[C---:B------:R-:W-:Y:S01]  /*f740*/  FMUL.FTZ R166, R0.reuse, R166 ;  /* 0x000000a600a67220 */ /* 0x040fe20000410000 */
[C---:B------:R-:W-:Y:S01]  /*f750*/  HMMA.16816.F32 R8, R176.reuse, R186, R8 ;  /* 0x000000bab008723c */ /* 0x040fe20000001808 */
[----:B------:R-:W2:Y:S03]  /*f760*/  LDSM.16.MT88.4 R184, [R217+0x3100] ;  /* 0x00310000d9b8783b */ /* 0x000ea60000004200 */
[----:B------:R-:W-:Y:S02]  /*f770*/  FMUL.FTZ R167, R0, R167 ;  /* 0x000000a700a77220 */ /* 0x000fe40000410000 */
[C---:B------:R-:W-:Y:S02]  /*f780*/  FMUL.FTZ R168, R2.reuse, R168 ;  /* 0x000000a802a87220 */ /* 0x040fe40000410000 */
[C---:B---3--:R-:W-:Y:S01]  /*f790*/  HMMA.16816.F32 R132, R176.reuse, R188, R132 ;  /* 0x000000bcb084723c */ /* 0x048fe20000001884 */
[----:B------:R-:W-:Y:S03]  /*f7a0*/  MUFU.EX2 R208, R24 ;  /* 0x0000001800d07308 */ /* 0x000fe60000000800 */
[----:B------:R-:W-:Y:S02]  /*f7b0*/  FMUL.FTZ R169, R2, R169 ;  /* 0x000000a902a97220 */ /* 0x000fe40000410000 */
[C---:B------:R-:W-:Y:S02]  /*f7c0*/  FMUL.FTZ R170, R0.reuse, R170 ;  /* 0x000000aa00aa7220 */ /* 0x040fe40000410000 */
[C---:B------:R-:W-:Y:S01]  /*f7d0*/  HMMA.16816.F32 R136, R176.reuse, R190, R136 ;  /* 0x000000beb088723c */ /* 0x040fe20000001888 */
[----:B------:R-:W3:Y:S02]  /*f7e0*/  LDSM.16.MT88.4 R188, [R218+0x3100] ;  /* 0x00310000dabc783b */ /* 0x000ee40000004200 */
[----:B------:R-:W-:Y:S01]  /*f7f0*/  MUFU.EX2 R207, R25 ;  /* 0x0000001900cf7308 */ /* 0x000fe20000000800 */
[----:B------:R-:W-:Y:S02]  /*f800*/  FMUL.FTZ R171, R0, R171 ;  /* 0x000000ab00ab7220 */ /* 0x000fe40000410000 */
[C---:B------:R-:W-:Y:S02]  /*f810*/  FMUL.FTZ R52, R2.reuse, R52 ;  /* 0x0000003402347220 */ /* 0x040fe40000410000 */
[C---:B------:R-:W-:Y:S04]  /*f820*/  HMMA.16816.F32 R140, R176.reuse, R192, R140 ;  /* 0x000000c0b08c723c */ /* 0x040fe8000000188c */
[----:B------:R-:W-:Y:S01]  /*f830*/  FMUL.FTZ R53, R2, R53 ;  /* 0x0000003502357220 */ /* 0x000fe20000410000 */
[----:B------:R-:W-:Y:S01]  /*f840*/  MUFU.EX2 R192, R19 ;  /* 0x0000001300c07308 */ /* 0x000fe20000000800 */
[C---:B------:R-:W-:Y:S02]  /*f850*/  FMUL.FTZ R54, R0.reuse, R54 ;  /* 0x0000003600367220 */ /* 0x040fe40000410000 */
[C---:B------:R-:W-:Y:S04]  /*f860*/  HMMA.16816.F32 R144, R176.reuse, R194, R144 ;  /* 0x000000c2b090723c */ /* 0x040fe80000001890 */
[----:B------:R-:W-:Y:S02]  /*f870*/  FMUL.FTZ R55, R0, R55 ;  /* 0x0000003700377220 */ /* 0x000fe40000410000 */
[C---:B------:R-:W-:Y:S01]  /*f880*/  FMUL.FTZ R56, R2.reuse, R56 ;  /* 0x0000003802387220 */ /* 0x040fe20000410000 */
[----:B------:R4:W1:Y:S01]  /*f890*/  MUFU.EX2 R194, R18 ;  /* 0x0000001200c27308 */ /* 0x0008620000000800 */
[C---:B------:R-:W-:Y:S04]  /*f8a0*/  HMMA.16816.F32 R148, R176.reuse, R180, R148 ;  /* 0x000000b4b094723c */ /* 0x040fe80000001894 */
[----:B------:R-:W-:Y:S02]  /*f8b0*/  FMUL.FTZ R57, R2, R57 ;  /* 0x0000003902397220 */ /* 0x000fe40000410000 */
[C---:B------:R-:W-:Y:S02]  /*f8c0*/  FMUL.FTZ R58, R0.reuse, R58 ;  /* 0x0000003a003a7220 */ /* 0x040fe40000410000 */
[C---:B------:R-:W-:Y:S01]  /*f8d0*/  HMMA.16816.F32 R152, R176.reuse, R182, R152 ;  /* 0x000000b6b098723c */ /* 0x040fe20000001898 */
[----:B------:R-:W1:Y:S01]  /*f8e0*/  LDSM.16.MT88.4 R180, [R220+0x3100] ;  /* 0x00310000dcb4783b */ /* 0x000e620000004200 */
[----:B------:R-:W-:Y:S02]  /*f8f0*/  MUFU.EX2 R206, R28 ;  /* 0x0000001c00ce7308 */ /* 0x000fe40000000800 */
[----:B------:R-:W-:Y:S02]  /*f900*/  FMUL.FTZ R59, R0, R59 ;  /* 0x0000003b003b7220 */ /* 0x000fe40000410000 */
[C---:B------:R-:W-:Y:S02]  /*f910*/  FMUL.FTZ R60, R2.reuse, R60 ;  /* 0x0000003c023c7220 */ /* 0x040fe40000410000 */
[C---:B--2---:R-:W-:Y:S04]  /*f920*/  HMMA.16816.F32 R156, R176.reuse, R184, R156 ;  /* 0x000000b8b09c723c */ /* 0x044fe8000000189c */
[----:B------:R-:W-:Y:S01]  /*f930*/  MUFU.EX2 R205, R29 ;  /* 0x0000001d00cd7308 */ /* 0x000fe20000000800 */
[----:B------:R-:W-:Y:S01]  /*f940*/  FMUL.FTZ R61, R2, R61 ;  /* 0x0000003d023d7220 */ /* 0x000fe20000410000 */
[----:B----4-:R-:W-:Y:S02]  /*f950*/  LDSM.16.MT88.4 R16, [R218+0x900] ;  /* 0x00090000da10783b */ /* 0x010fe40000004200 */
[C---:B------:R-:W-:Y:S04]  /*f960*/  HMMA.16816.F32 R160, R176.reuse, R186, R160 ;  /* 0x000000bab0a0723c */ /* 0x040fe800000018a0 */
[C---:B------:R-:W-:Y:S01]  /*f970*/  FMUL.FTZ R62, R0.reuse, R62 ;  /* 0x0000003e003e7220 */ /* 0x040fe20000410000 */
[----:B------:R-:W2:Y:S01]  /*f980*/  LDSM.16.MT88.4 R184, [R219+0x3100] ;  /* 0x00310000dbb8783b */ /* 0x000ea20000004200 */
[----:B------:R-:W-:Y:S01]  /*f990*/  MUFU.EX2 R175, R34 ;  /* 0x0000002200af7308 */ /* 0x000fe20000000800 */
[----:B------:R-:W-:Y:S01]  /*f9a0*/  FMUL.FTZ R63, R0, R63 ;  /* 0x0000003f003f7220 */ /* 0x000fe20000410000 */
[C---:B---3--:R-:W-:Y:S04]  /*f9b0*/  HMMA.16816.F32 R164, R176.reuse, R188, R164 ;  /* 0x000000bcb0a4723c */ /* 0x048fe800000018a4 */
        /* <DEDUP_REMOVED lines=38> */
[C---:B------:R-:W-:Y:S04]  /*fc20*/  FMUL.FTZ R88, R2.reuse, R88 ;  /* 0x0000005802587220 */ /* 0x040fe80000410000 */
[----:B------:R-:W-:Y:S01]  /*fc30*/  FMUL.FTZ R89, R2, R89 ;  /* 0x0000005902597220 */ /* 0x000fe20000410000 */
        /* <DEDUP_REMOVED lines=33> */
[C---:B--2---:R-:W-:Y:S01]  /*fe50*/  HMMA.16816.F32 R108, R176.reuse, R184, R108 ;  /* 0x000000b8b06c723c */ /* 0x044fe2000000186c */
[----:B------:R-:W-:Y:S02]  /*fe60*/  MUFU.EX2 R185, R30 ;  /* 0x0000001e00b97308 */ /* 0x000fe40000000800 */
[C---:B------:R-:W-:Y:S02]  /*fe70*/  FMUL.FTZ R114, R0.reuse, R114 ;  /* 0x0000007200727220 */ /* 0x040fe40000410000 */
[----:B------:R-:W-:Y:S02]  /*fe80*/  FMUL.FTZ R115, R0, R115 ;  /* 0x0000007300737220 */ /* 0x000fe40000410000 */
[C---:B------:R-:W-:Y:S02]  /*fe90*/  FMUL.FTZ R116, R2.reuse, R116 ;  /* 0x0000007402747220 */ /* 0x040fe40000410000 */
[----:B------:R-:W-:Y:S02]  /*fea0*/  FMUL.FTZ R117, R2, R117 ;  /* 0x0000007502757220 */ /* 0x000fe40000410000 */
[----:B------:R2:W-:Y:S01]  /*feb0*/  MUFU.EX2 R184, R31 ;  /* 0x0000001f00b87308 */ /* 0x0005e20000000800 */
[C---:B------:R-:W-:Y:S03]  /*fec0*/  HMMA.16816.F32 R112, R176.reuse, R186, R112 ;  /* 0x000000bab070723c */ /* 0x040fe60000001870 */
[C---:B------:R-:W-:Y:S02]  /*fed0*/  FMUL.FTZ R118, R0.reuse, R118 ;  /* 0x0000007600767220 */ /* 0x040fe40000410000 */
[----:B------:R-:W-:Y:S02]  /*fee0*/  FMUL.FTZ R119, R0, R119 ;  /* 0x0000007700777220 */ /* 0x000fe40000410000 */
[C---:B------:R-:W-:Y:S02]  /*fef0*/  FMUL.FTZ R120, R2.reuse, R120 ;  /* 0x0000007802787220 */ /* 0x040fe40000410000 */
[----:B------:R-:W-:Y:S03]  /*ff00*/  MUFU.EX2 R187, R26 ;  /* 0x0000001a00bb7308 */ /* 0x000fe60000000800 */
[C---:B---3--:R-:W-:Y:S03]  /*ff10*/  HMMA.16816.F32 R116, R176.reuse, R188, R116 ;  /* 0x000000bcb074723c */ /* 0x048fe60000001874 */
[----:B------:R-:W-:Y:S02]  /*ff20*/  FMUL.FTZ R121, R2, R121 ;  /* 0x0000007902797220 */ /* 0x000fe40000410000 */
[C---:B------:R-:W-:Y:S02]  /*ff30*/  FMUL.FTZ R122, R0.reuse, R122 ;  /* 0x0000007a007a7220 */ /* 0x040fe40000410000 */
[----:B------:R-:W-:Y:S01]  /*ff40*/  FMUL.FTZ R123, R0, R123 ;  /* 0x0000007b007b7220 */ /* 0x000fe20000410000 */
[----:B------:R3:W-:Y:S01]  /*ff50*/  MUFU.EX2 R189, R22 ;  /* 0x0000001600bd7308 */ /* 0x0007e20000000800 */
[C---:B------:R-:W-:Y:S01]  /*ff60*/  FMUL.FTZ R124, R2.reuse, R124 ;  /* 0x0000007c027c7220 */ /* 0x040fe20000410000 */
[----:B--2---:R-:W-:Y:S02]  /*ff70*/  LDSM.16.MT88.4 R28, [R220+0x2100] ;  /* 0x00210000dc1c783b */ /* 0x004fe40000004200 */
[----:B------:R-:W-:Y:S02]  /*ff80*/  FMUL.FTZ R125, R2, R125 ;  /* 0x0000007d027d7220 */ /* 0x000fe40000410000 */
[C---:B------:R-:W-:Y:S03]  /*ff90*/  HMMA.16816.F32 R120, R176.reuse, R190, R120 ;  /* 0x000000beb078723c */ /* 0x040fe60000001878 */
[C---:B------:R-:W-:Y:S01]  /*ffa0*/  FMUL.FTZ R126, R0.reuse, R126 ;  /* 0x0000007e007e7220 */ /* 0x040fe20000410000 */
[----:B------:R2:W-:Y:S01]  /*ffb0*/  MUFU.EX2 R186, R27 ;  /* 0x0000001b00ba7308 */ /* 0x0005e20000000800 */
[----:B------:R-:W-:Y:S02]  /*ffc0*/  FMUL.FTZ R127, R0, R127 ;  /* 0x0000007f007f7220 */ /* 0x000fe40000410000 */
[C---:B------:R-:W-:Y:S02]  /*ffd0*/  FMUL.FTZ R128, R2.reuse, R128 ;  /* 0x0000008002807220 */ /* 0x040fe40000410000 */
[----:B------:R-:W-:Y:S03]  /*ffe0*/  FMUL.FTZ R129, R2, R129 ;  /* 0x0000008102817220 */ /* 0x000fe60000410000 */
[C---:B------:R-:W-:Y:S02]  /*fff0*/  HMMA.16816.F32 R124, R176.reuse, R12, R124 ;  /* 0x0000000cb07c723c */ /* 0x040fe4000000187c */
[----:B------:R-:W4:Y:S01]  /*10000*/  MUFU.EX2 R188, R174 ;  /* 0x000000ae00bc7308 */ /* 0x000f220000000800 */
[C---:B------:R-:W-:Y:S02]  /*10010*/  FMUL.FTZ R130, R0.reuse, R130 ;  /* 0x0000008200827220 */ /* 0x040fe40000410000 */
[----:B------:R-:W-:Y:S01]  /*10020*/  FMUL.FTZ R131, R0, R131 ;  /* 0x0000008300837220 */ /* 0x000fe20000410000 */
[----:B---3--:R-:W-:Y:S01]  /*10030*/  LDSM.16.MT88.4 R20, [R220+0x9900] ;  /* 0x00990000dc14783b */ /* 0x008fe20000004200 */
[----:B------:R-:W-:Y:S01]  /*10040*/  F2FP.PACK_AB R12, R215, R211 ;  /* 0x000000d3d70c723e */ /* 0x000fe200000000ff */
[--C-:B------:R-:W-:Y:S01]  /*10050*/  FFMA.FTZ R37, R37, c[0x0][0x2d0], -R196.reuse ;  /* 0x0000b40025257a23 */ /* 0x100fe200000108c4 */
[----:B------:R-:W-:Y:S03]  /*10060*/  F2FP.PACK_AB R13, R198, R199 ;  /* 0x000000c7c60d723e */ /* 0x000fe600000000ff */
[----:B------:R-:W-:Y:S01]  /*10070*/  HMMA.16816.F32 R128, R176, R14, R128 ;  /* 0x0000000eb080723c */ /* 0x000fe20000001880 */
[----:B------:R-:W3:Y:S01]  /*10080*/  LDSM.16.MT88.4 R176, [R220+0x900] ;  /* 0x00090000dcb0783b */ /* 0x000ee20000004200 */
[----:B------:R-:W-:Y:S01]  /*10090*/  MUFU.EX2 R174, R35 ;  /* 0x0000002300ae7308 */ /* 0x000fe20000000800 */
[--C-:B------:R-:W-:Y:S02]  /*100a0*/  FFMA.FTZ R36, R36, c[0x0][0x2d0], -R196.reuse ;  /* 0x0000b40024247a23 */ /* 0x100fe400000108c4 */
[--C-:B------:R-:W-:Y:S02]  /*100b0*/  FFMA.FTZ R40, R40, c[0x0][0x2d0], -R196.reuse ;  /* 0x0000b40028287a23 */ /* 0x100fe400000108c4 */
[----:B------:R-:W-:Y:S01]  /*100c0*/  F2FP.PACK_AB R14, R213, R214 ;  /* 0x000000d6d50e723e */ /* 0x000fe200000000ff */
[----:B--2---:R-:W-:Y:S01]  /*100d0*/  LDSM.16.MT88.4 R24, [R220+0x1100] ;  /* 0x00110000dc18783b */ /* 0x004fe20000004200 */
[----:B------:R-:W-:Y:S03]  /*100e0*/  F2FP.PACK_AB R15, R192, R194 ;  /* 0x000000c2c00f723e */ /* 0x000fe600000000ff */
[----:B------:R-:W-:Y:S01]  /*100f0*/  MUFU.EX2 R193, R37 ;  /* 0x0000002500c17308 */ /* 0x000fe20000000800 */
[--C-:B------:R-:W-:Y:S02]  /*10100*/  FFMA.FTZ R38, R38, c[0x0][0x2d0], -R3.reuse ;  /* 0x0000b40026267a23 */ /* 0x100fe40000010803 */
[--C-:B------:R-:W-:Y:S01]  /*10110*/  FFMA.FTZ R39, R39, c[0x0][0x2d0], -R3.reuse ;  /* 0x0000b40027277a23 */ /* 0x100fe20000010803 */
[C---:B-1----:R-:W-:Y:S05]  /*10120*/  HMMA.16816.F32 R4, R12.reuse, R180, R4 ;  /* 0x000000b40c04723c */ /* 0x042fea0000001804 */
[--C-:B------:R-:W-:Y:S01]  /*10130*/  FFMA.FTZ R42, R42, c[0x0][0x2d0], -R3.reuse ;  /* 0x0000b4002a2a7a23 */ /* 0x100fe20000010803 */
[----:B------:R-:W-:Y:S01]  /*10140*/  MUFU.EX2 R195, R36 ;  /* 0x0000002400c37308 */ /* 0x000fe20000000800 */
[--C-:B------:R-:W-:Y:S01]  /*10150*/  FFMA.FTZ R43, R43, c[0x0][0x2d0], -R3.reuse ;  /* 0x0000b4002b2b7a23 */ /* 0x100fe20000010803 */
[C---:B------:R-:W-:Y:S01]  /*10160*/  HMMA.16816.F32 R8, R12.reuse, R182, R8 ;  /* 0x000000b60c08723c */ /* 0x040fe20000001808 */
[----:B------:R-:W1:Y:S03]  /*10170*/  LDSM.16.MT88.4 R180, [R219+0x900] ;  /* 0x00090000dbb4783b */ /* 0x000e660000004200 */
[--C-:B------:R-:W-:Y:S02]  /*10180*/  FFMA.FTZ R41, R41, c[0x0][0x2d0], -R196.reuse ;  /* 0x0000b40029297a23 */ /* 0x100fe400000108c4 */
[--C-:B------:R-:W-:Y:S02]  /*10190*/  FFMA.FTZ R44, R44, c[0x0][0x2d0], -R196.reuse ;  /* 0x0000b4002c2c7a23 */ /* 0x100fe400000108c4 */
[C---:B------:R-:W-:Y:S01]  /*101a0*/  HMMA.16816.F32 R132, R12.reuse, R16, R132 ;  /* 0x000000100c84723c */ /* 0x040fe20000001884 */
[----:B------:R-:W-:Y:S03]  /*101b0*/  MUFU.EX2 R38, R38 ;  /* 0x0000002600267308 */ /* 0x000fe60000000800 */
[--C-:B------:R-:W-:Y:S02]  /*101c0*/  FFMA.FTZ R45, R45, c[0x0][0x2d0], -R196.reuse ;  /* 0x0000b4002d2d7a23 */ /* 0x100fe400000108c4 */
[--C-:B------:R-:W-:Y:S02]  /*101d0*/  FFMA.FTZ R46, R46, c[0x0][0x2d0], -R3.reuse ;  /* 0x0000b4002e2e7a23 */ /* 0x100fe40000010803 */
[C---:B------:R-:W-:Y:S01]  /*101e0*/  HMMA.16816.F32 R136, R12.reuse, R18, R136 ;  /* 0x000000120c88723c */ /* 0x040fe20000001888 */
[----:B------:R-:W2:Y:S02]  /*101f0*/  LDSM.16.MT88.4 R16, [R217+0x3900] ;  /* 0x00390000d910783b */ /* 0x000ea40000004200 */
[----:B------:R-:W-:Y:S01]  /*10200*/  MUFU.EX2 R39, R39 ;  /* 0x0000002700277308 */ /* 0x000fe20000000800 */
[--C-:B------:R-:W-:Y:S02]  /*10210*/  FFMA.FTZ R47, R47, c[0x0][0x2d0], -R3.reuse ;  /* 0x0000b4002f2f7a23 */ /* 0x100fe40000010803 */
[--C-:B------:R-:W-:Y:S02]  /*10220*/  FFMA.FTZ R50, R50, c[0x0][0x2d0], -R3.reuse ;  /* 0x0000b40032327a23 */ /* 0x100fe40000010803 */
[C---:B---3--:R-:W-:Y:S04]  /*10230*/  HMMA.16816.F32 R140, R12.reuse, R176, R140 ;  /* 0x000000b00c8c723c */ /* 0x048fe8000000188c */
[----:B------:R-:W-:Y:S01]  /*10240*/  FFMA.FTZ R3, R51, c[0x0][0x2d0], -R3 ;  /* 0x0000b40033037a23 */ /* 0x000fe20000010803 */
[----:B------:R-:W-:Y:S03]  /*10250*/  MUFU.EX2 R191, R40 ;  /* 0x0000002800bf7308 */ /* 0x000fe60000000800 */
[C---:B------:R-:W-:Y:S01]  /*10260*/  HMMA.16816.F32 R144, R12.reuse, R178, R144 ;  /* 0x000000b20c90723c */ /* 0x040fe20000001890 */
[----:B------:R-:W3:Y:S06]  /*10270*/  LDSM.16.MT88.4 R176, [R218+0x3900] ;  /* 0x00390000dab0783b */ /* 0x000eec0000004200 */
[----:B------:R-:W-:Y:S01]  /*10280*/  MUFU.EX2 R36, R3 ;  /* 0x0000000300247308 */ /* 0x000fe20000000800 */
[C---:B-1----:R-:W-:Y:S08]  /*10290*/  HMMA.16816.F32 R148, R12.reuse, R180, R148 ;  /* 0x000000b40c94723c */ /* 0x042ff00000001894 */
[C---:B------:R-:W-:Y:S01]  /*102a0*/  HMMA.16816.F32 R152, R12.reuse, R182, R152 ;  /* 0x000000b60c98723c */ /* 0x040fe20000001898 */
[----:B------:R-:W1:Y:S01]  /*102b0*/  LDSM.16.MT88.4 R180, [R220+0x3900] ;  /* 0x00390000dcb4783b */ /* 0x000e620000004200 */
[----:B------:R4:W-:Y:S06]  /*102c0*/  MUFU.EX2 R190, R41 ;  /* 0x0000002900be7308 */ /* 0x0009ec0000000800 */
[C---:B--2---:R-:W-:Y:S04]  /*102d0*/  HMMA.16816.F32 R156, R12.reuse, R16, R156 ;  /* 0x000000100c9c723c */ /* 0x044fe8000000189c */
[----:B------:R-:W-:Y:S04]  /*102e0*/  MUFU.EX2 R42, R42 ;  /* 0x0000002a002a7308 */ /* 0x000fe80000000800 */
[C---:B------:R-:W-:Y:S01]  /*102f0*/  HMMA.16816.F32 R160, R12.reuse, R18, R160 ;  /* 0x000000120ca0723c */ /* 0x040fe200000018a0 */
[----:B------:R-:W2:Y:S05]  /*10300*/  LDSM.16.MT88.4 R16, [R219+0x3900] ;  /* 0x00390000db10783b */ /* 0x000eaa0000004200 */
[----:B------:R-:W-:Y:S02]  /*10310*/  MUFU.EX2 R43, R43 ;  /* 0x0000002b002b7308 */ /* 0x000fe40000000800 */
[C---:B---3--:R-:W-:Y:S04]  /*10320*/  HMMA.16816.F32 R164, R12.reuse, R176, R164 ;  /* 0x000000b00ca4723c */ /* 0x048fe800000018a4 */
[--C-:B----4-:R-:W-:Y:S02]  /*10330*/  FFMA.FTZ R41, R48, c[0x0][0x2d0], -R196.reuse ;  /* 0x0000b40030297a23 */ /* 0x110fe400000108c4 */
[----:B------:R-:W-:Y:S02]  /*10340*/  FFMA.FTZ R196, R49, c[0x0][0x2d0], -R196 ;  /* 0x0000b40031c47a23 */ /* 0x000fe400000108c4 */
[C---:B------:R-:W-:Y:S01]  /*10350*/  HMMA.16816.F32 R168, R12.reuse, R178, R168 ;  /* 0x000000b20ca8723c */ /* 0x040fe200000018a8 */
[----:B------:R-:W3:Y:S01]  /*10360*/  LDSM.16.MT88.4 R176, [R217+0x6900] ;  /* 0x00690000d9b0783b */ /* 0x000ee20000004200 */
[----:B------:R-:W-:Y:S06]  /*10370*/  MUFU.EX2 R40, R196 ;  /* 0x000000c400287308 */ /* 0x000fec0000000800 */
[C---:B-1----:R-:W-:Y:S04]  /*10380*/  HMMA.16816.F32 R52, R12.reuse, R180, R52 ;  /* 0x000000b40c34723c */ /* 0x042fe80000001834 */
[----:B------:R-:W-:Y:S04]  /*10390*/  MUFU.EX2 R44, R44 ;  /* 0x0000002c002c7308 */ /* 0x000fe80000000800 */
[C---:B------:R-:W-:Y:S01]  /*103a0*/  HMMA.16816.F32 R56, R12.reuse, R182, R56 ;  /* 0x000000b60c38723c */ /* 0x040fe20000001838 */
[----:B------:R-:W1:Y:S05]  /*103b0*/  LDSM.16.MT88.4 R180, [R218+0x6900] ;  /* 0x00690000dab4783b */ /* 0x000e6a0000004200 */
[----:B------:R-:W-:Y:S02]  /*103c0*/  MUFU.EX2 R45, R45 ;  /* 0x0000002d002d7308 */ /* 0x000fe40000000800 */
[C---:B--2---:R-:W-:Y:S08]  /*103d0*/  HMMA.16816.F32 R60, R12.reuse, R16, R60 ;  /* 0x000000100c3c723c */ /* 0x044ff0000000183c */
[----:B------:R-:W-:Y:S01]  /*103e0*/  MUFU.EX2 R46, R46 ;  /* 0x0000002e002e7308 */ /* 0x000fe20000000800 */
[C---:B------:R-:W-:Y:S01]  /*103f0*/  HMMA.16816.F32 R64, R12.reuse, R18, R64 ;  /* 0x000000120c40723c */ /* 0x040fe20000001840 */
[----:B------:R-:W2:Y:S07]  /*10400*/  LDSM.16.MT88.4 R16, [R220+0x6900] ;  /* 0x00690000dc10783b */ /* 0x000eae0000004200 */
[C---:B---3--:R-:W-:Y:S01]  /*10410*/  HMMA.16816.F32 R68, R12.reuse, R176, R68 ;  /* 0x000000b00c44723c */ /* 0x048fe20000001844 */
[----:B------:R-:W-:Y:S07]  /*10420*/  MUFU.EX2 R47, R47 ;  /* 0x0000002f002f7308 */ /* 0x000fee0000000800 */
[C---:B------:R-:W-:Y:S01]  /*10430*/  HMMA.16816.F32 R72, R12.reuse, R178, R72 ;  /* 0x000000b20c48723c */ /* 0x040fe20000001848 */
[----:B------:R-:W3:Y:S02]  /*10440*/  LDSM.16.MT88.4 R176, [R219+0x6900] ;  /* 0x00690000dbb0783b */ /* 0x000ee40000004200 */
[----:B------:R-:W-:Y:S05]  /*10450*/  MUFU.EX2 R41, R41 ;  /* 0x0000002900297308 */ /* 0x000fea0000000800 */
[C---:B-1----:R-:W-:Y:S05]  /*10460*/  HMMA.16816.F32 R76, R12.reuse, R180, R76 ;  /* 0x000000b40c4c723c */ /* 0x042fea000000184c */
[----:B------:R-:W-:Y:S03]  /*10470*/  MUFU.EX2 R50, R50 ;  /* 0x0000003200327308 */ /* 0x000fe60000000800 */
        /* <DEDUP_REMOVED lines=8> */
[C---:B-1----:R-:W-:Y:S07]  /*10500*/  HMMA.16816.F32 R100, R12.reuse, R180, R100 ;  /* 0x000000b40c64723c */ /* 0x042fee0000001864 */
[----:B------:R-:W-:Y:S01]  /*10510*/  MOV R181, R204 ;  /* 0x000000cc00b57202 */ /* 0x000fe20000000f00 */
[C---:B------:R-:W-:Y:S01]  /*10520*/  HMMA.16816.F32 R104, R12.reuse, R182, R104 ;  /* 0x000000b60c68723c */ /* 0x040fe20000001868 */
[----:B------:R-:W4:Y:S01]  /*10530*/  LDL.LU R182, [R1+0x20] ;  /* 0x0000200001b67983 */ /* 0x000f220000300800 */
[----:B------:R-:W-:Y:S02]  /*10540*/  MUFU.EX2 R204, R32 ;  /* 0x0000002000cc7308 */ /* 0x000fe40000000800 */
[----:B------:R-:W-:Y:S03]  /*10550*/  MOV R180, R203 ;  /* 0x000000cb00b47202 */ /* 0x000fe60000000f00 */
[----:B------:R-:W4:Y:S01]  /*10560*/  LDL.LU R183, [R1+0x24] ;  /* 0x0000240001b77983 */ /* 0x000f220000300800 */
[C---:B--2---:R-:W-:Y:S04]  /*10570*/  HMMA.16816.F32 R108, R12.reuse, R16, R108 ;  /* 0x000000100c6c723c */ /* 0x044fe8000000186c */
[----:B------:R1:W2:Y:S04]  /*10580*/  MUFU.EX2 R203, R33 ;  /* 0x0000002100cb7308 */ /* 0x0002a80000000800 */
[C---:B------:R-:W-:Y:S01]  /*10590*/  HMMA.16816.F32 R112, R12.reuse, R18, R112 ;  /* 0x000000120c70723c */ /* 0x040fe20000001870 */
[----:B------:R-:W2:Y:S07]  /*105a0*/  LDSM.16.MT88.4 R16, [R217+0x1100] ;  /* 0x00110000d910783b */ /* 0x000eae0000004200 */
[C---:B------:R-:W-:Y:S08]  /*105b0*/  HMMA.16816.F32 R116, R12.reuse, R20, R116 ;  /* 0x000000140c74723c */ /* 0x040ff00000001874 */
[C---:B------:R-:W-:Y:S01]  /*105c0*/  HMMA.16816.F32 R120, R12.reuse, R22, R120 ;  /* 0x000000160c78723c */ /* 0x040fe20000001878 */
[----:B------:R-:W2:Y:S06]  /*105d0*/  LDSM.16.MT88.4 R20, [R218+0x1100] ;  /* 0x00110000da14783b */ /* 0x000eac0000004200 */
[----:B-1----:R-:W-:Y:S01]  /*105e0*/  LDSM.16.MT88.4 R32, [R218+0x5100] ;  /* 0x00510000da20783b */ /* 0x002fe20000004200 */
[C---:B---3--:R-:W-:Y:S07]  /*105f0*/  HMMA.16816.F32 R124, R12.reuse, R176, R124 ;  /* 0x000000b00c7c723c */ /* 0x048fee000000187c */
[----:B------:R-:W-:Y:S01]  /*10600*/  MOV R177, R180 ;  /* 0x000000b400b17202 */ /* 0x000fe20000000f00 */
[----:B------:R-:W-:Y:S04]  /*10610*/  HMMA.16816.F32 R128, R12, R178, R128 ;  /* 0x000000b20c80723c */ /* 0x000fe80000001880 */
[----:B------:R-:W-:Y:S03]  /*10620*/  MOV R176, R181 ;  /* 0x000000b500b07202 */ /* 0x000fe60000000f00 */
[----:B------:R-:W-:Y:S02]  /*10630*/  F2FP.PACK_AB R12, R209, R210 ;  /* 0x000000d2d10c723e */ /* 0x000fe400000000ff */
[----:B------:R-:W-:Y:S03]  /*10640*/  F2FP.PACK_AB R13, R188, R189 ;  /* 0x000000bdbc0d723e */ /* 0x000fe600000000ff */
[----:B------:R-:W-:Y:S02]  /*10650*/  F2FP.PACK_AB R14, R207, R208 ;  /* 0x000000d0cf0e723e */ /* 0x000fe400000000ff */
[----:B------:R-:W-:Y:S07]  /*10660*/  F2FP.PACK_AB R15, R186, R187 ;  /* 0x000000bbba0f723e */ /* 0x000fee00000000ff */
[C---:B--2---:R-:W-:Y:S08]  /*10670*/  HMMA.16816.F32 R4, R12.reuse, R16, R4 ;  /* 0x000000100c04723c */ /* 0x044ff00000001804 */
        /* <DEDUP_REMOVED lines=41> */
[C---:B---3--:R-:W-:Y:S04]  /*10910*/  HMMA.16816.F32 R116, R12.reuse, R24, R116 ;  /* 0x000000180c74723c */ /* 0x048fe80000001874 */
[----:B----4-:R-:W-:Y:S04]  /*10920*/  FFMA.FTZ R2, R2, R182, R212 ;  /* 0x000000b602027223 */ /* 0x010fe800000100d4 */
[C---:B------:R-:W-:Y:S01]  /*10930*/  HMMA.16816.F32 R120, R12.reuse, R26, R120 ;  /* 0x0000001a0c78723c */ /* 0x040fe20000001878 */
[----:B------:R-:W3:Y:S03]  /*10940*/  LDSM.16.MT88.4 R24, [R218+0x1900] ;  /* 0x00190000da18783b */ /* 0x000ee60000004200 */
[----:B------:R-:W-:Y:S02]  /*10950*/  FFMA.FTZ R37, R0, R183, R197 ;  /* 0x000000b700257223 */ /* 0x000fe400000100c5 */
[----:B------:R-:W-:Y:S01]  /*10960*/  FADD.FTZ R0, R252, R2 ;  /* 0x00000002fc007221 */ /* 0x000fe20000010000 */
[----:B------:R-:W-:Y:S01]  /*10970*/  LDSM.16.MT88.4 R180, [R217+0x2900] ;  /* 0x00290000d9b4783b */ /* 0x000fe20000004200 */
[----:B------:R-:W-:Y:S01]  /*10980*/  FADD.FTZ R2, R202, R37 ;  /* 0x00000025ca027221 */ /* 0x000fe20000010000 */
[C---:B-1----:R-:W-:Y:S03]  /*10990*/  HMMA.16816.F32 R124, R12.reuse, R16, R124 ;  /* 0x000000100c7c723c */ /* 0x042fe6000000187c */
[----:B------:R-:W-:Y:S02]  /*109a0*/  FADD.FTZ R0, R176, R0 ;  /* 0x00000000b0007221 */ /* 0x000fe40000010000 */
[----:B------:R-:W-:Y:S02]  /*109b0*/  FADD.FTZ R2, R200, R2 ;  /* 0x00000002c8027221 */ /* 0x000fe40000010000 */
[----:B------:R-:W-:Y:S01]  /*109c0*/  FADD.FTZ R0, R177, R0 ;  /* 0x00000000b1007221 */ /* 0x000fe20000010000 */
[----:B------:R-:W-:Y:S01]  /*109d0*/  HMMA.16816.F32 R128, R12, R18, R128 ;  /* 0x000000120c80723c */ /* 0x000fe20000001880 */
[----:B------:R-:W1:Y:S03]  /*109e0*/  LDSM.16.MT88.4 R16, [R220+0x1900] ;  /* 0x00190000dc10783b */ /* 0x000e660000004200 */
        /* <DEDUP_REMOVED lines=11> */
[C---:B--2---:R-:W-:Y:S03]  /*10aa0*/  HMMA.16816.F32 R4, R12.reuse, R20, R4 ;  /* 0x000000140c04723c */ /* 0x044fe60000001804 */
[----:B------:R-:W-:Y:S02]  /*10ab0*/  FADD.FTZ R2, R213, R2 ;  /* 0x00000002d5027221 */ /* 0x000fe40000010000 */
[----:B------:R-:W-:Y:S02]  /*10ac0*/  FADD.FTZ R0, R192, R0 ;  /* 0x00000000c0007221 */ /* 0x000fe40000010000 */
[----:B------:R-:W-:Y:S01]  /*10ad0*/  FADD.FTZ R2, R210, R2 ;  /* 0x00000002d2027221 */ /* 0x000fe20000010000 */
        /* <DEDUP_REMOVED lines=25> */
[----:B------:R-:W-:Y:S02]  /*10c70*/  FADD.FTZ R2, R193, R2 ;  /* 0x00000002c1027221 */ /* 0x000fe40000010000 */
[----:B------:R-:W-:Y:S01]  /*10c80*/  FADD.FTZ R0, R175, R0 ;  /* 0x00000000af007221 */ /* 0x000fe20000010000 */
[----:B------:R-:W-:Y:S01]  /*10c90*/  MOV R175, R172 ;  /* 0x000000ac00af7202 */ /* 0x000fe20000000f00 */
[C---:B---3--:R-:W-:Y:S04]  /*10ca0*/  HMMA.16816.F32 R156, R12.reuse, R24, R156 ;  /* 0x000000180c9c723c */ /* 0x048fe8000000189c */
[----:B------:R-:W-:Y:S02]  /*10cb0*/  FADD.FTZ R2, R191, R2 ;  /* 0x00000002bf027221 */ /* 0x000fe40000010000 */
[----:B------:R-:W-:Y:S01]  /*10cc0*/  FADD.FTZ R0, R174, R0 ;  /* 0x00000000ae007221 */ /* 0x000fe20000010000 */
[----:B------:R-:W-:Y:S01]  /*10cd0*/  MOV R174, R173 ;  /* 0x000000ad00ae7202 */ /* 0x000fe20000000f00 */
[C---:B------:R-:W-:Y:S01]  /*10ce0*/  HMMA.16816.F32 R160, R12.reuse, R26, R160 ;  /* 0x0000001a0ca0723c */ /* 0x040fe200000018a0 */
[----:B------:R-:W3:Y:S03]  /*10cf0*/  LDSM.16.MT88.4 R24, [R219+0x4900] ;  /* 0x00490000db18783b */ /* 0x000ee60000004200 */
[----:B------:R-:W-:Y:S02]  /*10d00*/  FADD.FTZ R2, R190, R2 ;  /* 0x00000002be027221 */ /* 0x000fe40000010000 */
[----:B------:R-:W-:Y:S02]  /*10d10*/  FADD.FTZ R0, R38, R0 ;  /* 0x0000000026007221 */ /* 0x000fe40000010000 */
[C---:B-1----:R-:W-:Y:S04]  /*10d20*/  HMMA.16816.F32 R164, R12.reuse, R16, R164 ;  /* 0x000000100ca4723c */ /* 0x042fe800000018a4 */
[----:B------:R-:W-:Y:S04]  /*10d30*/  FADD.FTZ R0, R39, R0 ;  /* 0x0000000027007221 */ /* 0x000fe80000010000 */
[C---:B------:R-:W-:Y:S01]  /*10d40*/  HMMA.16816.F32 R168, R12.reuse, R18, R168 ;  /* 0x000000120ca8723c */ /* 0x040fe200000018a8 */
[----:B------:R-:W1:Y:S03]  /*10d50*/  LDSM.16.MT88.4 R16, [R217+0x7900] ;  /* 0x00790000d910783b */ /* 0x000e660000004200 */
[----:B------:R-:W-:Y:S04]  /*10d60*/  FADD.FTZ R0, R42, R0 ;  /* 0x000000002a007221 */ /* 0x000fe80000010000 */
        /* <DEDUP_REMOVED lines=14> */
[----:B------:R-:W-:Y:S03]  /*10e50*/  FADD.FTZ R0, R36, R0 ;  /* 0x0000000024007221 */ /* 0x000fe60000010000 */
[----:B------:R-:W-:Y:S01]  /*10e60*/  STL [R1+0x20], R2 ;  /* 0x0000200201007387 */ /* 0x000fe20000100800 */
[C---:B-1----:R-:W-:Y:S05]  /*10e70*/  HMMA.16816.F32 R68, R12.reuse, R16, R68 ;  /* 0x000000100c44723c */ /* 0x042fea0000001844 */
[----:B------:R-:W-:Y:S03]  /*10e80*/  STL [R1+0x24], R0 ;  /* 0x0000240001007387 */ /* 0x000fe60000100800 */
[C---:B------:R-:W-:Y:S03]  /*10e90*/  HMMA.16816.F32 R72, R12.reuse, R18, R72 ;  /* 0x000000120c48723c */ /* 0x040fe60000001848 */
[----:B------:R-:W1:Y:S05]  /*10ea0*/  LDSM.16.MT88.4 R16, [R219+0x7900] ;  /* 0x00790000db10783b */ /* 0x000e6a0000004200 */
        /* <DEDUP_REMOVED lines=48> */
[----:B------:R-:W-:Y:S07]  /*111b0*/  LDSM.16.MT88.4 R28, [R218+0xb100] ;  /* 0x00b10000da1c783b */ /* 0x000fee0000004200 */
        /* <DEDUP_REMOVED lines=21> */
[C---:B----4-:R-:W-:Y:S08]  /*11310*/  HMMA.16816.F32 R124, R12.reuse, R32, R124 ;  /* 0x000000200c7c723c */ /* 0x050ff0000000187c */
[----:B------:R-:W-:Y:S01]  /*11320*/  HMMA.16816.F32 R128, R12, R34, R128 ;  /* 0x000000220c80723c */ /* 0x000fe20000001880 */
[----:B------:R-:W4:Y:S06]  /*11330*/  LDSM.16.MT88.4 R32, [R218+0x5900] ;  /* 0x00590000da20783b */ /* 0x000f2c0000004200 */
[----:B------:R-:W-:Y:S02]  /*11340*/  F2FP.PACK_AB R12, R45, R44 ;  /* 0x0000002c2d0c723e */ /* 0x000fe400000000ff */
[----:B------:R-:W-:Y:S03]  /*11350*/  F2FP.PACK_AB R13, R47, R46 ;  /* 0x0000002e2f0d723e */ /* 0x000fe600000000ff */
[----:B------:R-:W-:Y:S02]  /*11360*/  F2FP.PACK_AB R14, R40, R41 ;  /* 0x00000029280e723e */ /* 0x000fe400000000ff */
[----:B------:R-:W-:Y:S07]  /*11370*/  F2FP.PACK_AB R15, R36, R50 ;  /* 0x00000032240f723e */ /* 0x000fee00000000ff */
        /* <DEDUP_REMOVED lines=43> */
.L_x_2819:
        /* <DEDUP_REMOVED lines=157> */
.L_x_2809:
        /* <DEDUP_REMOVED lines=184> */
.L_x_2822:
        /* <DEDUP_REMOVED lines=150> */
.L_x_2824:
[----:B--234-:R-:W-:Y:S05]  /*134e0*/  BSYNC B0 ;  /* 0x0000000000007941 */ /* 0x01cfea0003800000 */
.L_x_2823:
        /* <DEDUP_REMOVED lines=30> */
.L_x_2826:
[----:B------:R-:W-:Y:S05]  /*136d0*/  BSYNC B0 ;  /* 0x0000000000007941 */ /* 0x000fea0003800000 */
.L_x_2825:
        /* <DEDUP_REMOVED lines=30> */
.L_x_2828:
[----:B------:R-:W-:Y:S05]  /*138c0*/  BSYNC B0 ;  /* 0x0000000000007941 */ /* 0x000fea0003800000 */
.L_x_2827:
        /* <DEDUP_REMOVED lines=31> */
.L_x_2821:
        /* <DEDUP_REMOVED lines=19> */
.L_x_2829:
        /* <DEDUP_REMOVED lines=42> */
.L_x_2831:
[----:B------:R-:W-:Y:S05]  /*13e90*/  BSYNC B0 ;  /* 0x0000000000007941 */ /* 0x000fea0003800000 */
.L_x_2830:
        /* <DEDUP_REMOVED lines=73> */
.L_x_2833:
[----:B------:R-:W-:Y:S05]  /*14330*/  BSYNC B0 ;  /* 0x0000000000007941 */ /* 0x000fea0003800000 */
.L_x_2832:
        /* <DEDUP_REMOVED lines=27> */
.L_x_2835:
[----:B------:R-:W-:Y:S05]  /*144f0*/  BSYNC B0 ;  /* 0x0000000000007941 */ /* 0x000fea0003800000 */
.L_x_2834:
        /* <DEDUP_REMOVED lines=27> */
.L_x_2837:
[----:B------:R-:W-:Y:S05]  /*146b0*/  BSYNC B0 ;  /* 0x0000000000007941 */ /* 0x000fea0003800000 */
.L_x_2836:
        /* <DEDUP_REMOVED lines=28> */
.L_x_2838:
        /* <DEDUP_REMOVED lines=16> */
.L_x_3034:


//--------------------- .text._ZN7cutlass13device_kernelIN5flash19enable_sm80_to_sm89INS1_16FlashAttnFwdSm80INS1_25CollectiveMainloopFwdSm80ILi8ELi1ELb0EN4cute5tupleIJNS5_1CILi128EEENS7_ILi48EEENS7_ILi256EEEEEELi256ENS_6half_tEfNS_4arch4Sm80ELb1ELb0ELb0ELb1ELb0ELb1ELb1ELb0EEENS1_21CollectiveEpilogueFwdINS6_IJS8_SA_S9_EEENS6_IJNS7_ILi1EEESI_SI_EEESC_SE_Li256ELb1ELb1ELb0ELb0EEENS1_19SingleTileSchedulerILb1ELb0ELb1ELi128EEEEEEEEEvNT_6ParamsE --------------------------
	.section	.text._ZN7cutlass13device_kernelIN5flash19enable_sm80_to_sm89INS1_16FlashAttnFwdSm80INS1_25CollectiveMainloopFwdSm80ILi8ELi1ELb0EN4cute5tupleIJNS5_1CILi128EEENS7_ILi48EEENS7_ILi256EEEEEELi256ENS_6half_tEfNS_4arch4Sm80ELb1ELb0ELb0ELb1ELb0ELb1ELb1ELb0EEENS1_21CollectiveEpilogueFwdINS6_IJS8_SA_S9_EEENS6_IJNS7_ILi1EEESI_SI_EEESC_SE_Li256ELb1ELb1ELb0ELb0EEENS1_19SingleTileSchedulerILb1ELb0ELb1ELi128EEEEEEEEEvNT_6ParamsE,"ax",@progbits
	.sectioninfo	@"SHI_REGISTERS=253"
	.align	128
.text._ZN7cutlass13device_kernelIN5flash19enable_sm80_to_sm89INS1_16FlashAttnFwdSm80INS1_25CollectiveMainloopFwdSm80ILi8ELi1ELb0EN4cute5tupleIJNS5_1CILi128EEENS7_ILi48EEENS7_ILi256EEEEEELi256ENS_6half_tEfNS_4arch4Sm80ELb1ELb0ELb0ELb1ELb0ELb1ELb1ELb0EEENS1_21CollectiveEpilogueFwdINS6_IJS8_SA_S9_EEENS6_IJNS7_ILi1EEESI_SI_EEESC_SE_Li256ELb1ELb1ELb0ELb0EEENS1_19SingleTileSchedulerILb1ELb0ELb1ELi128EEEEEEEEEvNT_6ParamsE:
        .type           _ZN7cutlass13device_kernelIN5flash19enable_sm80_to_sm89INS1_16FlashAttnFwdSm80INS1_25CollectiveMainloopFwdSm80ILi8ELi1ELb0EN4cute5tupleIJNS5_1CILi128EEENS7_ILi48EEENS7_ILi256EEEEEELi256ENS_6half_tEfNS_4arch4Sm80ELb1ELb0ELb0ELb1ELb0ELb1ELb1ELb0EEENS1_21CollectiveEpilogueFwdINS6_IJS8_SA_S9_EEENS6_IJNS7_ILi1EEESI_SI_EEESC_SE_Li256ELb1ELb1ELb0ELb0EEENS1_19SingleTileSchedulerILb1ELb0ELb1ELi128EEEEEEEEEvNT_6ParamsE,@function
        .size           _ZN7cutlass13device_kernelIN5flash19enable_sm80_to_sm89INS1_16FlashAttnFwdSm80INS1_25CollectiveMainloopFwdSm80ILi8ELi1ELb0EN4cute5tupleIJNS5_1CILi128EEENS7_ILi48EEENS7_ILi256EEEEEELi256ENS_6half_tEfNS_4arch4Sm80ELb1ELb0ELb0ELb1ELb0ELb1ELb1ELb0EEENS1_21CollectiveEpilogueFwdINS6_IJS8_SA_S9_EEENS6_IJNS7_ILi1EEESI_SI_EEESC_SE_Li256ELb1ELb1ELb0ELb0EEENS1_19SingleTileSchedulerILb1ELb0ELb1ELi128EEEEEEEEEvNT_6ParamsE,(.L_x_3035 - _ZN7cutlass13device_kernelIN5flash19enable_sm80_to_sm89INS1_16FlashAttnFwdSm80INS1_25CollectiveMainloopFwdSm80ILi8ELi1ELb0EN4cute5tupleIJNS5_1CILi128EEENS7_ILi48EEENS7_ILi256EEEEEELi256ENS_6half_tEfNS_4arch4Sm80ELb1ELb0ELb0ELb1ELb0ELb1ELb1ELb0EEENS1_21CollectiveEpilogueFwdINS6_IJS8_SA_S9_EEENS6_IJNS7_ILi1EEESI_SI_EEESC_SE_Li256ELb1ELb1ELb0ELb0EEENS1_19SingleTileSchedulerILb1ELb0ELb1ELi128EEEEEEEEEvNT_6ParamsE)
        .other          _ZN7cutlass13device_kernelIN5flash19enable_sm80_to_sm89INS1_16FlashAttnFwdSm80INS1_25CollectiveMainloopFwdSm80ILi8ELi1ELb0EN4cute5tupleIJNS5_1CILi128EEENS7_ILi48EEENS7_ILi256EEEEEELi256ENS_6half_tEfNS_4arch4Sm80ELb1ELb0ELb0ELb1ELb0ELb1ELb1ELb0EEENS1_21CollectiveEpilogueFwdINS6_IJS8_SA_S9_EEENS6_IJNS7_ILi1EEESI_SI_EEESC_SE_Li256ELb1ELb1ELb0ELb0EEENS1_19SingleTileSchedulerILb1ELb0ELb1ELi128EEEEEEEEEvNT_6ParamsE,@"STO_CUDA_ENTRY STV_DEFAULT"
_ZN7cutlass13device_kernelIN5flash19enable_sm80_to_sm89INS1_16FlashAttnFwdSm80INS1_25CollectiveMainloopFwdSm80ILi8ELi1ELb0EN4cute5tupleIJNS5_1CILi128EEENS7_ILi48EEENS7_ILi256EEEEEELi256ENS_6half_tEfNS_4arch4Sm80ELb1ELb0ELb0ELb1ELb0ELb1ELb1ELb0EEENS1_21CollectiveEpilogueFwdINS6_IJS8_SA_S9_EEENS6_IJNS7_ILi1EEESI_SI_EEESC_SE_Li256ELb1ELb1ELb0ELb0EEENS1_19SingleTileSchedulerILb1ELb0ELb1ELi128EEEEEEEEEvNT_6ParamsE:
        /* <DEDUP_REMOVED lines=18> */
.L_x_2840:
        /* <DEDUP_REMOVED lines=10> */
.L_x_2842:
[----:B------:R-:W-:Y:S02]  /*01c0*/  ULDC UR5, c[0x0][0x54c] ;  /* 0x0001530000057ab9 */ /* 0x000fe40000000800 */
.L_x_2841:
[----:B------:R-:W-:Y:S02]  /*01d0*/  ULDC UR4, c[0x0][0x548] ;  /* 0x0001520000047ab9 */ /* 0x000fe40000000800 */
[----:B------:R-:W-:-:S02]  /*01e0*/  USHF.L.U32 UR18, UR17, 0x7, URZ ;  /* 0x0000000711127899 */ /* 0x000fc4000800063f */
[----:B------:R-:W-:-:S04]  /*01f0*/  UIMAD UR4, UR5, UR4, URZ ;  /* 0x00000004050472a4 */ /* 0x000fc8000f8e023f */
[----:B------:R-:W-:-:S04]  /*0200*/  UISETP.GE.AND UP0, UPT, UR18, UR4, UPT ;  /* 0x000000041200728c */ /* 0x000fc8000bf06270 */
[----:B------:R-:W-:Y:S01]  /*0210*/  USEL UR24, UR24, 0xffffffff, !UP0 ;  /* 0xffffffff18187887 */ /* 0x000fe2000c000000 */
[----:B------:R-:W-:Y:S05]  /*0220*/  BRA `(.L_x_2843) ;  /* 0x0000016000007947 */ /* 0x000fea0003800000 */
.L_x_2839:
[----:B--2---:R-:W-:-:S04]  /*0230*/  ISETP.NE.U32.AND P0, PT, RZ, c[0x0][0x568], PT ;  /* 0x00015a00ff007a0c */ /* 0x004fc80003f05070 */
[----:B------:R-:W-:-:S13]  /*0240*/  ISETP.NE.AND.EX P0, PT, RZ, c[0x0][0x56c], PT, P0 ;  /* 0x00015b00ff007a0c */ /* 0x000fda0003f05300 */
[----:B------:R-:W-:Y:S05]  /*0250*/  @!P0 BRA `(.L_x_2844) ;  /* 0x0000003000008947 */ /* 0x000fea0003800000 */
[----:B------:R-:W2:Y:S02]  /*0260*/  LDG.E R2, [R2.64] ;  /* 0x0000001a02027981 */ /* 0x000ea4000c1e1900 */
[----:B--2---:R1:W2:Y:S02]  /*0270*/  R2UR UR5, R2 ;  /* 0x00000000020573c2 */ /* 0x0042a400000e0000 */
[----:B-12---:R-:W-:Y:S05]  /*0280*/  BRA `(.L_x_2845) ;  /* 0x000000b000007947 */ /* 0x006fea0003800000 */
.L_x_2844:
        /* <DEDUP_REMOVED lines=10> */
.L_x_2846:
[----:B------:R-:W-:Y:S02]  /*0330*/  ULDC UR5, c[0x0][0x54c] ;  /* 0x0001530000057ab9 */ /* 0x000fe40000000800 */
.L_x_2845:
[----:B------:R-:W-:Y:S02]  /*0340*/  ULDC UR4, c[0x0][0x548] ;  /* 0x0001520000047ab9 */ /* 0x000fe40000000800 */
[----:B------:R-:W-:-:S02]  /*0350*/  USHF.L.U32 UR18, UR17, 0x7, URZ ;  /* 0x0000000711127899 */ /* 0x000fc4000800063f */
[----:B------:R-:W-:-:S04]  /*0360*/  UIMAD UR4, UR5, UR4, URZ ;  /* 0x00000004050472a4 */ /* 0x000fc8000f8e023f */
[----:B------:R-:W-:-:S04]  /*0370*/  UISETP.GE.AND UP0, UPT, UR18, UR4, UPT ;  /* 0x000000041200728c */ /* 0x000fc8000bf06270 */
[----:B------:R-:W-:-:S06]  /*0380*/  USEL UR24, UR24, 0xffffffff, !UP0 ;  /* 0xffffffff18187887 */ /* 0x000fcc000c000000 */
.L_x_2843:
        /* <DEDUP_REMOVED lines=51> */
.L_x_2847:
        /* <DEDUP_REMOVED lines=8> */
.L_x_2848:
[----:B------:R-:W-:Y:S05]  /*0740*/  @!P3 BRA `(.L_x_2849) ;  /* 0x000000500000b947 */ /* 0x000fea0003800000 */
[----:B-1----:R-:W2:Y:S04]  /*0750*/  LDG.E R2, [R8.64] ;  /* 0x0000001a08027981 */ /* 0x002ea8000c1e1900 */
[----:B----4-:R-:W4:Y:S01]  /*0760*/  LDG.E R3, [R8.64+0x4] ;  /* 0x0000041a08037981 */ /* 0x010f22000c1e1900 */
[----:B--2---:R-:W1:Y:S08]  /*0770*/  R2UR UR35, R2 ;  /* 0x00000000022373c2 */ /* 0x004e7000000e0000 */
[----:B----4-:R-:W1:Y:S02]  /*0780*/  R2UR UR5, R3 ;  /* 0x00000000030573c2 */ /* 0x010e6400000e0000 */
[----:B-1----:R-:W-:-:S06]  /*0790*/  UIADD3 UR35, -UR35, UR5, URZ ;  /* 0x0000000523237290 */ /* 0x002fcc000fffe13f */
.L_x_2849:
        /* <DEDUP_REMOVED lines=357> */
.L_x_2890:
        /* <DEDUP_REMOVED lines=77> */
.L_x_2855:
[----:B------:R-:W-:Y:S05]  /*22c0*/  BSYNC B0 ;  /* 0x0000000000007941 */ /* 0x000fea0003800000 */
.L_x_2854:
        /* <DEDUP_REMOVED lines=72> */
.L_x_2857:
[----:B------:R-:W-:Y:S05]  /*2750*/  BSYNC B0 ;  /* 0x0000000000007941 */ /* 0x000fea0003800000 */
.L_x_2856:
        /* <DEDUP_REMOVED lines=82> */
.L_x_2861:
[----:B------:R-:W-:Y:S05]  /*2c80*/  BSYNC B0 ;  /* 0x0000000000007941 */ /* 0x000fea0003800000 */
.L_x_2860:
        /* <DEDUP_REMOVED lines=56> */
.L_x_2863:
[----:B------:R-:W-:Y:S05]  /*3010*/  BSYNC B0 ;  /* 0x0000000000007941 */ /* 0x000fea0003800000 */
.L_x_2862:
        /* <DEDUP_REMOVED lines=56> */
.L_x_2865:
[----:B------:R-:W-:Y:S05]  /*33a0*/  BSYNC B0 ;  /* 0x0000000000007941 */ /* 0x000fea0003800000 */
.L_x_2864:
        /* <DEDUP_REMOVED lines=55> */
.L_x_2859:
[----:B------:R-:W-:Y:S05]  /*3720*/  BSYNC B1 ;  /* 0x0000000000017941 */ /* 0x000fea0003800000 */
.L_x_2858:
        /* <DEDUP_REMOVED lines=57> */
.L_x_2868:
[----:B------:R-:W-:Y:S05]  /*3ac0*/  BSYNC B0 ;  /* 0x0000000000007941 */ /* 0x000fea0003800000 */
.L_x_2867:
        /* <DEDUP_REMOVED lines=56> */
.L_x_2870:
[----:B------:R-:W-:Y:S05]  /*3e50*/  BSYNC B0 ;  /* 0x0000000000007941 */ /* 0x000fea0003800000 */
.L_x_2869:
        /* <DEDUP_REMOVED lines=56> */
.L_x_2872:
[----:B------:R-:W-:Y:S05]  /*41e0*/  BSYNC B0 ;  /* 0x0000000000007941 */ /* 0x000fea0003800000 */
.L_x_2871:
        /* <DEDUP_REMOVED lines=56> */
.L_x_2853:
        /* <DEDUP_REMOVED lines=36> */
.L_x_2874:
[----:B------:R-:W-:Y:S05]  /*47b0*/  BSYNC B0 ;  /* 0x0000000000007941 */ /* 0x000fea0003800000 */
.L_x_2873:
        /* <DEDUP_REMOVED lines=63> */
.L_x_2876:
[----:B------:R-:W-:Y:S05]  /*4bb0*/  BSYNC B0 ;  /* 0x0000000000007941 */ /* 0x000fea0003800000 */
.L_x_2875:
        /* <DEDUP_REMOVED lines=143> */
.L_x_2880:
[----:B------:R-:W-:Y:S05]  /*54b0*/  BSYNC B0 ;  /* 0x0000000000007941 */ /* 0x000fea0003800000 */
.L_x_2879:
        /* <DEDUP_REMOVED lines=114> */
.L_x_2878:
[----:B------:R-:W-:Y:S05]  /*5be0*/  BSYNC B1 ;  /* 0x0000000000017941 */ /* 0x000fea0003800000 */
.L_x_2877:
        /* <DEDUP_REMOVED lines=118> */
.L_x_2882:
[----:B------:R-:W-:Y:S05]  /*6350*/  BSYNC B0 ;  /* 0x0000000000007941 */ /* 0x000fea0003800000 */
.L_x_2881:
        /* <DEDUP_REMOVED lines=117> */
.L_x_2852:
        /* <DEDUP_REMOVED lines=23> */
.L_x_2884:
[----:B------:R-:W-:Y:S05]  /*6c20*/  BSYNC B0 ;  /* 0x0000000000007941 */ /* 0x000fea0003800000 */
.L_x_2883:
        /* <DEDUP_REMOVED lines=19> */
.L_x_2866:
[----:B------:R-:W-:Y:S05]  /*6d60*/  BSYNC B2 ;  /* 0x0000000000027941 */ /* 0x000fea0003800000 */
.L_x_2851:
        /* <DEDUP_REMOVED lines=69> */
.L_x_2886:
[----:B-1----:R-:W-:Y:S05]  /*71c0*/  BSYNC B0 ;  /* 0x0000000000007941 */ /* 0x002fea0003800000 */
.L_x_2885:
        /* <DEDUP_REMOVED lines=30> */
.L_x_2888:
[----:B------:R-:W-:Y:S05]  /*73b0*/  BSYNC B0 ;  /* 0x0000000000007941 */ /* 0x000fea0003800000 */
.L_x_2887:
        /* <DEDUP_REMOVED lines=31> */
.L_x_2889:
[----:B------:R-:W0:Y:S01]  /*75b0*/  LDGDEPBAR ;  /* 0x00000000000079af */ /* 0x000e220000000000 */
[----:B------:R-:W-:Y:S01]  /*75c0*/  UIADD3 UR6, UR6, -0x1, URZ ;  /* 0xffffffff06067890 */ /* 0x000fe2000fffe03f */
[----:B------:R-:W-:Y:S11]  /*75d0*/  PLOP3.LUT P0, PT, PT, PT, UP0, 0x80, 0x0 ;  /* 0x000000000000781c */ /* 0x000ff60003f0f008 */
[----:B------:R-:W-:Y:S02]  /*75e0*/  @!UPT UIADD3 URZ, URZ, URZ, URZ ;  /* 0x0000003f3f3ff290 */ /* 0x000fe4000fffe03f */
[----:B------:R-:W-:-:S05]  /*75f0*/  @P0 BRA `(.L_x_2890) ;  /* 0xffffa7f000000947 */ /* 0x000fca000383ffff */
[----:B------:R-:W-:Y:S06]  /*7600*/  BAR.SYNC.DEFER_BLOCKING 0x0 ;  /* 0x0000000000007b1d */ /* 0x000fec0000010000 */
.L_x_2850:
[----:B-1----:R-:W-:Y:S01]  /*7610*/  UIADD3 UR6, UR18, 0x7f, URZ ;  /* 0x0000007f12067890 */ /* 0x002fe2000fffe03f */
[----:B------:R-:W-:Y:S01]  /*7620*/  PLOP3.LUT P2, PT, PT, PT, PT, 0x80, 0x0 ;  /* 0x000000000000781c */ /* 0x000fe20003f4f070 */
[----:B------:R-:W-:Y:S01]  /*7630*/  ULDC.64 UR4, c[0x0][0x2c8] ;  /* 0x0000b20000047ab9 */ /* 0x000fe20000000a00 */
[----:B------:R-:W-:Y:S01]  /*7640*/  CS2R R130, SRZ ;  /* 0x0000000000827805 */ /* 0x000fe2000001ff00 */
[----:B------:R-:W-:Y:S01]  /*7650*/  UIMAD.WIDE.U32 UR8, UR6, UR4, URZ ;  /* 0x00000004060872a5 */ /* 0x000fe2000f8e003f */
[----:B------:R-:W-:Y:S01]  /*7660*/  CS2R R128, SRZ ;  /* 0x0000000000807805 */ /* 0x000fe2000001ff00 */
        /* <DEDUP_REMOVED lines=23> */
[----:B-----5:R-:W-:Y:S01]  /*77e0*/  CS2R R94, SRZ ;  /* 0x00000000005e7805 */ /* 0x020fe2000001ff00 */
[----:B------:R-:W-:Y:S01]  /*77f0*/  CS2R R92, SRZ ;  /* 0x00000000005c7805 */ /* 0x000fe2000001ff00 */
        /* <DEDUP_REMOVED lines=62> */
[----:B------:R1:W2:Y:S01]  /*7be0*/  @P0 LDG.E R6, [R6.64] ;  /* 0x0000001a06060981 */ /* 0x0002a2000c1e1900 */
        /* <DEDUP_REMOVED lines=13> */
[C---:B------:R-:W-:Y:S01]  /*7cc0*/  IMAD R0, R67.reuse, 0x20, R188 ;  /* 0x0000002043007824 */ /* 0x040fe200078e02bc */
[----:B------:R-:W-:Y:S01]  /*7cd0*/  ULDC.64 UR4, c[0x0][0x1b8] ;  /* 0x00006e0000047ab9 */ /* 0x000fe20000000a00 */
[----:B------:R-:W-:Y:S01]  /*7ce0*/  IADD3 R12, R188, UR18, RZ ;  /* 0x00000012bc0c7c10 */ /* 0x000fe2000fffe0ff */
[----:B------:R-:W-:Y:S01]  /*7cf0*/  UIMAD.WIDE.U32 UR10, UR16, UR4, UR8 ;  /* 0x00000004100a72a5 */ /* 0x000fe2000f8e0008 */
[C---:B------:R-:W-:Y:S01]  /*7d00*/  IMAD.SHL.U32 R76, R67.reuse, 0x8, RZ ;  /* 0x00000008434c7824 */ /* 0x040fe200078e00ff */
[----:B------:R-:W-:Y:S01]  /*7d10*/  UIMAD UR6, UR15, UR4, URZ ;  /* 0x000000040f0672a4 */ /* 0x000fe2000f8e023f */
[----:B------:R-:W-:Y:S01]  /*7d20*/  IADD3 R0, R0, UR18, RZ ;  /* 0x0000001200007c10 */ /* 0x000fe2000fffe0ff */
[----:B------:R-:W-:Y:S01]  /*7d30*/  UISETP.NE.AND.EX UP0, UPT, URZ, UR7, UPT, UP0 ;  /* 0x000000073f00728c */ /* 0x000fe2000bf05300 */
[----:B------:R-:W-:Y:S01]  /*7d40*/  IADD3 R23, P3, R188, UR19, RZ ;  /* 0x00000013bc177c10 */ /* 0x000fe2000ff7e0ff */
[----:B------:R-:W-:Y:S01]  /*7d50*/  USHF.R.S32.HI UR9, URZ, 0x1f, UR24 ;  /* 0x0000001f3f097899 */ /* 0x000fe20008011418 */
[----:B------:R-:W-:Y:S01]  /*7d60*/  IMAD.SHL.U32 R86, R67, 0x8, RZ ;  /* 0x0000000843567824 */ /* 0x000fe200078e00ff */
[----:B------:R-:W-:Y:S01]  /*7d70*/  UIMAD UR6, UR16, UR5, UR6 ;  /* 0x00000005100672a4 */ /* 0x000fe2000f8e0206 */
[----:B------:R-:W-:Y:S01]  /*7d80*/  @P2 IMAD.HI.U32 R2, R0, c[0x0][0x2c8], RZ ;  /* 0x0000b20000022a27 */ /* 0x000fe200078e00ff */
[----:B------:R-:W-:Y:S01]  /*7d90*/  USEL UR7, UR9, URZ, !UP0 ;  /* 0x0000003f09077287 */ /* 0x000fe2000c000000 */
[----:B-1----:R-:W-:Y:S01]  /*7da0*/  LEA.HI R7, R3, R84, RZ, 0x4 ;  /* 0x0000005403077211 */ /* 0x002fe200078f20ff */
[----:B------:R-:W-:Y:S01]  /*7db0*/  ULDC.64 UR4, c[0x0][0x1c0] ;  /* 0x0000700000047ab9 */ /* 0x000fe20000000a00 */
[----:B------:R-:W-:Y:S01]  /*7dc0*/  IMAD.MOV.U32 R14, RZ, RZ, R0 ;  /* 0x000000ffff0e7224 */ /* 0x000fe200078e0000 */
[----:B------:R-:W-:Y:S01]  /*7dd0*/  USEL UR8, UR24, URZ, !UP0 ;  /* 0x0000003f18087287 */ /* 0x000fe2000c000000 */
[----:B------:R-:W-:Y:S01]  /*7de0*/  @P1 SHF.R.U32.HI R14, RZ, c[0x0][0x2cc], R2 ;  /* 0x0000b300ff0e1a19 */ /* 0x000fe20000011602 */
[----:B------:R-:W-:Y:S01]  /*7df0*/  UIMAD UR7, UR7, UR4, URZ ;  /* 0x00000004070772a4 */ /* 0x000fe2000f8e023f */
[----:B------:R-:W-:Y:S01]  /*7e00*/  SHF.R.S32.HI R2, RZ, 0x4, R7 ;  /* 0x00000004ff027819 */ /* 0x000fe20000011407 */
[----:B------:R-:W-:Y:S01]  /*7e10*/  UIADD3 UR11, UR11, UR6, URZ ;  /* 0x000000060b0b7290 */ /* 0x000fe2000fffe03f */
[--C-:B------:R-:W-:Y:S01]  /*7e20*/  SHF.R.S32.HI R5, RZ, 0x1f, R14.reuse ;  /* 0x0000001fff057819 */ /* 0x100fe2000001140e */
[----:B------:R-:W-:Y:S01]  /*7e30*/  UIMAD UR5, UR8, UR5, UR7 ;  /* 0x00000005080572a4 */ /* 0x000fe2000f8e0207 */
[----:B------:R-:W-:Y:S01]  /*7e40*/  IMAD.MOV R11, RZ, RZ, -R14 ;  /* 0x000000ffff0b7224 */ /* 0x000fe200078e0a0e */
[----:B------:R-:W-:Y:S01]  /*7e50*/  UIMAD.WIDE.U32 UR10, UR8, UR4, UR10 ;  /* 0x00000004080a72a5 */ /* 0x000fe2000f8e000a */
[----:B------:R-:W-:Y:S01]  /*7e60*/  LEA.HI R57, R7, R2, RZ, 0x1 ;  /* 0x0000000207397211 */ /* 0x000fe200078f08ff */
[----:B------:R-:W-:Y:S01]  /*7e70*/  IMAD R5, R5, c[0x0][0x1b0], RZ ;  /* 0x00006c0005057a24 */ /* 0x000fe200078e02ff */
[----:B------:R-:W-:Y:S01]  /*7e80*/  ULDC UR6, c[0x0][0x2c4] ;  /* 0x0000b10000067ab9 */ /* 0x000fe20000000800 */
[----:B------:R-:W-:Y:S01]  /*7e90*/  IMAD R4, R11, c[0x0][0x2c4], R0 ;  /* 0x0000b1000b047a24 */ /* 0x000fe200078e0200 */
[----:B------:R-:W-:Y:S01]  /*7ea0*/  UIADD3 UR5, UR11, UR5, URZ ;  /* 0x000000050b057290 */ /* 0x000fe2000fffe03f */
[----:B------:R-:W-:Y:S01]  /*7eb0*/  IMAD.U32 R9, RZ, RZ, UR11 ;  /* 0x0000000bff097e24 */ /* 0x000fe2000f8e00ff */
[----:B------:R-:W-:Y:S01]  /*7ec0*/  UIMAD UR6, UR22, UR6, URZ ;  /* 0x00000006160672a4 */ /* 0x000fe2000f8e023f */
[----:B------:R-:W-:Y:S01]  /*7ed0*/  IMAD.U32 R8, RZ, RZ, UR10 ;  /* 0x0000000aff087e24 */ /* 0x000fe2000f8e00ff */
[----:B------:R-:W-:Y:S01]  /*7ee0*/  IADD3 R0, R12, 0x20, RZ ;  /* 0x000000200c007810 */ /* 0x000fe20007ffe0ff */
[----:B------:R-:W-:Y:S01]  /*7ef0*/  IMAD R5, R14, c[0x0][0x1b4], R5 ;  /* 0x00006d000e057a24 */ /* 0x000fe200078e0205 */
[----:B------:R-:W-:Y:S01]  /*7f00*/  LOP3.LUT R57, R57, 0xfffffffe, RZ, 0xc0, !PT ;  /* 0xfffffffe39397812 */ /* 0x000fe200078ec0ff */
[----:B------:R-:W-:Y:S01]  /*7f10*/  IMAD.U32 R9, RZ, RZ, UR5 ;  /* 0x00000005ff097e24 */ /* 0x000fe2000f8e00ff */
[----:B------:R-:W-:Y:S01]  /*7f20*/  ISETP.GE.AND P1, PT, R0, UR6, PT ;  /* 0x0000000600007c0c */ /* 0x000fe2000bf26270 */
[----:B------:R-:W-:Y:S01]  /*7f30*/  USHF.R.S32.HI UR4, URZ, 0x1f, UR19 ;  /* 0x0000001f3f047899 */ /* 0x000fe20008011413 */
[----:B------:R-:W-:Y:S01]  /*7f40*/  LOP3.LUT R7, R7, 0xfffffff0, RZ, 0xc0, !PT ;  /* 0xfffffff007077812 */ /* 0x000fe200078ec0ff */
[----:B------:R-:W-:Y:S01]  /*7f50*/  IMAD.WIDE.U32 R14, R14, c[0x0][0x1b0], R8 ;  /* 0x00006c000e0e7a25 */ /* 0x000fe200078e0008 */
[----:B------:R-:W-:Y:S01]  /*7f60*/  SHF.R.S32.HI R9, RZ, 0x1f, R4 ;  /* 0x0000001fff097819 */ /* 0x000fe20000011404 */
[----:B------:R-:W-:Y:S01]  /*7f70*/  @!UP1 UMOV UR8, UR24 ;  /* 0x0000001800089c82 */ /* 0x000fe20008000000 */
[----:B------:R-:W-:Y:S01]  /*7f80*/  P2R R10, PR, RZ, 0x2 ;  /* 0x00000002ff0a7803 */ /* 0x000fe20000000000 */
[----:B------:R-:W-:Y:S01]  /*7f90*/  IMAD.IADD R15, R15, 0x1, R5 ;  /* 0x000000010f0f7824 */ /* 0x000fe200078e0205 */
[----:B------:R-:W-:Y:S01]  /*7fa0*/  LEA.HI.X.SX32 R18, R188, UR4, 0x1, P3 ;  /* 0x00000004bc127c11 */ /* 0x000fe200098f0eff */
[----:B------:R-:W-:Y:S01]  /*7fb0*/  IMAD R9, R9, c[0x0][0x1a8], RZ ;  /* 0x00006a0009097a24 */ /* 0x000fe200078e02ff */
[----:B------:R-:W-:Y:S01]  /*7fc0*/  ISETP.GE.AND P2, PT, R12, UR6, PT ;  /* 0x000000060c007c0c */ /* 0x000fe2000bf46270 */
[----:B------:R-:W-:Y:S01]  /*7fd0*/  IMAD.IADD R57, R2, 0x1, -R57 ;  /* 0x0000000102397824 */ /* 0x000fe200078e0a39 */
[----:B------:R-:W-:Y:S01]  /*7fe0*/  IADD3 R2, R76, 0x80, RZ ;  /* 0x000000804c027810 */ /* 0x000fe20007ffe0ff */
[C---:B------:R-:W-:Y:S01]  /*7ff0*/  IMAD R9, R4.reuse, c[0x0][0x1ac], R9 ;  /* 0x00006b0004097a24 */ /* 0x040fe200078e0209 */
[----:B------:R-:W-:Y:S01]  /*8000*/  SHF.R.S32.HI R87, RZ, 0x1f, R86 ;  /* 0x0000001fff577819 */ /* 0x000fe20000011456 */
[----:B------:R-:W-:Y:S01]  /*8010*/  IMAD.WIDE.U32 R4, R4, c[0x0][0x1a8], R14 ;  /* 0x00006a0004047a25 */ /* 0x000fe200078e000e */
[----:B------:R-:W-:Y:S01]  /*8020*/  ISETP.GE.AND P6, PT, R2, c[0x0][0x198], PT ;  /* 0x0000660002007a0c */ /* 0x000fe20003fc6270 */
[----:B------:R-:W-:Y:S01]  /*8030*/  ULDC.64 UR4, c[0x0][0x1e8] ;  /* 0x00007a0000047ab9 */ /* 0x000fe20000000a00 */
[----:B------:R-:W-:Y:S01]  /*8040*/  LEA.HI R116, R3, R84, RZ, 0x6 ;  /* 0x0000005403747211 */ /* 0x000fe200078f30ff */
[----:B------:R-:W-:Y:S01]  /*8050*/  IMAD.IADD R16, R5, 0x1, R9 ;  /* 0x0000000105107824 */ /* 0x000fe200078e0209 */
[----:B------:R-:W-:Y:S01]  /*8060*/  LEA R17, P1, R4, c[0x0][0x160], 0x1 ;  /* 0x0000580004117a11 */ /* 0x000fe200078208ff */
[----:B------:R-:W-:Y:S01]  /*8070*/  IMAD.IADD R5, R84, 0x1, -R7 ;  /* 0x0000000154057824 */ /* 0x000fe200078e0a07 */
[----:B------:R-:W-:Y:S01]  /*8080*/  P2R R0, PR, RZ, 0x40 ;  /* 0x00000040ff007803 */ /* 0x000fe20000000000 */
[----:B------:R-:W-:Y:S01]  /*8090*/  IMAD R14, R18, c[0x0][0x1e0], RZ ;  /* 0x00007800120e7a24 */ /* 0x000fe200078e02ff */
[----:B------:R-:W-:Y:S01]  /*80a0*/  LEA.HI.X R16, R4, c[0x0][0x164], R16, 0x1, P1 ;  /* 0x0000590004107a11 */ /* 0x000fe200008f0c10 */
[----:B------:R-:W1:Y:S01]  /*80b0*/  SHFL.IDX PT, R20, R17, RZ, 0x181f ;  /* 0x00181fff11147589 */ /* 0x000e6200000e0000 */
[----:B------:R-:W-:Y:S01]  /*80c0*/  SHF.R.S32.HI R0, RZ, 0x1f, R5 ;  /* 0x0000001fff007819 */ /* 0x000fe20000011405 */
[----:B------:R-:W-:Y:S01]  /*80d0*/  IMAD R18, R18, c[0x0][0x208], RZ ;  /* 0x0000820012127a24 */ /* 0x000fe200078e02ff */
[----:B------:R-:W-:Y:S01]  /*80e0*/  IADD3 R4, R76, 0xc0, RZ ;  /* 0x000000c04c047810 */ /* 0x000fe20007ffe0ff */
[----:B------:R-:W3:Y:S01]  /*80f0*/  SHFL.IDX PT, R21, R16, RZ, 0x181f ;  /* 0x00181fff10157589 */ /* 0x000ee200000e0000 */
[----:B------:R-:W-:Y:S01]  /*8100*/  LEA.HI R9, R0, R5, RZ, 0x3 ;  /* 0x0000000500097211 */ /* 0x000fe200078f18ff */
[C---:B------:R-:W-:Y:S01]  /*8110*/  IMAD R14, R23.reuse, c[0x0][0x1e4], R14 ;  /* 0x00007900170e7a24 */ /* 0x040fe200078e020e */
[----:B------:R-:W-:Y:S01]  /*8120*/  ISETP.GE.AND P5, PT, R4, c[0x0][0x198], PT ;  /* 0x0000660004007a0c */ /* 0x000fe20003fa6270 */
[----:B------:R-:W-:Y:S01]  /*8130*/  IMAD R18, R23, c[0x0][0x20c], R18 ;  /* 0x0000830017127a24 */ /* 0x000fe200078e0212 */
[----:B------:R-:W-:Y:S01]  /*8140*/  LOP3.LUT R0, R9, 0xfffffff8, RZ, 0xc0, !PT ;  /* 0xfffffff809007812 */ /* 0x000fe200078ec0ff */
[C---:B------:R-:W-:Y:S01]  /*8150*/  IMAD.WIDE.U32 R24, R23.reuse, c[0x0][0x1e0], R86 ;  /* 0x0000780017187a25 */ /* 0x040fe200078e0056 */
[----:B------:R-:W-:Y:S01]  /*8160*/  @!P2 SHF.R.S32.HI R7, RZ, 0x1f, R4 ;  /* 0x0000001fff07a819 */ /* 0x000fe20000011404 */
[----:B------:R-:W-:Y:S01]  /*8170*/  UIMAD UR4, UR15, UR4, URZ ;  /* 0x000000040f0472a4 */ /* 0x000fe2000f8e023f */
[----:B------:R-:W-:Y:S01]  /*8180*/  IADD3 R56, R86, 0x40, RZ ;  /* 0x0000004056387810 */ /* 0x000fe20007ffe0ff */
[----:B------:R-:W-:Y:S01]  /*8190*/  IMAD.WIDE.U32 R22, R23, c[0x0][0x208], R86 ;  /* 0x0000820017167a25 */ /* 0x000fe200078e0056 */
[----:B------:R-:W-:Y:S01]  /*81a0*/  @!P2 LEA.HI R8, R7, R4, RZ, 0x3 ;  /* 0x000000040708a211 */ /* 0x000fe200078f18ff */
[----:B------:R-:W-:Y:S01]  /*81b0*/  UIMAD UR4, UR16, UR5, UR4 ;  /* 0x00000005100472a4 */ /* 0x000fe2000f8e0204 */
[----:B------:R-:W-:Y:S01]  /*81c0*/  @!P2 SHF.R.S32.HI R11, RZ, 0x1f, R56 ;  /* 0x0000001fff0ba819 */ /* 0x000fe20000011438 */
[----:B------:R-:W-:Y:S01]  /*81d0*/  IMAD.IADD R19, R23, 0x1, R18 ;  /* 0x0000000117137824 */ /* 0x000fe200078e0212 */
[----:B------:R-:W-:Y:S01]  /*81e0*/  @!P2 SHF.R.S32.HI R13, RZ, 0x1f, R2 ;  /* 0x0000001fff0da819 */ /* 0x000fe20000011402 */
[----:B------:R-:W-:Y:S01]  /*81f0*/  IMAD.MOV.U32 R18, RZ, RZ, R22 ;  /* 0x000000ffff127224 */ /* 0x000fe200078e0016 */
[C---:B------:R-:W-:Y:S01]  /*8200*/  ISETP.GE.AND P3, PT, R76.reuse, c[0x0][0x198], PT ;  /* 0x000066004c007a0c */ /* 0x040fe20003f66270 */
[----:B------:R-:W-:Y:S01]  /*8210*/  IMAD.IADD R0, R5, 0x1, -R0 ;  /* 0x0000000105007824 */ /* 0x000fe200078e0a00 */
[----:B------:R-:W-:Y:S01]  /*8220*/  P2R R5, PR, RZ, 0x20 ;  /* 0x00000020ff057803 */ /* 0x000fe20000000000 */
[----:B------:R-:W-:Y:S01]  /*8230*/  IMAD.SHL.U32 R5, R57, 0x8, RZ ;  /* 0x0000000839057824 */ /* 0x000fe200078e00ff */
[----:B-1----:R-:W-:Y:S01]  /*8240*/  @!P2 LEA R22, P1, R76, R20, 0x1 ;  /* 0x000000144c16a211 */ /* 0x002fe200078208ff */
[----:B------:R-:W-:Y:S01]  /*8250*/  IMAD.IADD R15, R25, 0x1, R14 ;  /* 0x00000001190f7824 */ /* 0x000fe200078e020e */
[----:B------:R-:W-:Y:S01]  /*8260*/  LOP3.LUT P4, RZ, R0, 0x4, RZ, 0xc0, !PT ;  /* 0x0000000400ff7812 */ /* 0x000fe2000788c0ff */
[----:B------:R-:W-:Y:S01]  /*8270*/  IMAD.MOV.U32 R14, RZ, RZ, R24 ;  /* 0x000000ffff0e7224 */ /* 0x000fe200078e0018 */
[----:B---3--:R-:W-:Y:S01]  /*8280*/  @!P2 LEA.HI.X R23, R76, R21, R87, 0x1, P1 ;  /* 0x000000154c17a211 */ /* 0x008fe200008f0c57 */
[----:B------:R-:W-:Y:S01]  /*8290*/  IMAD.SHL.U32 R119, R188, 0x40, RZ ;  /* 0x00000040bc777824 */ /* 0x000fe200078e00ff */
[C---:B------:R-:W-:Y:S01]  /*82a0*/  LOP3.LUT P1, RZ, R0.reuse, 0x2, RZ, 0xc0, !PT ;  /* 0x0000000200ff7812 */ /* 0x040fe2000782c0ff */
[----:B------:R-:W-:Y:S01]  /*82b0*/  IMAD.SHL.U32 R0, R0, 0x40, RZ ;  /* 0x0000004000007824 */ /* 0x000fe200078e00ff */
[----:B------:R-:W-:Y:S01]  /*82c0*/  @!P2 LEA.HI R13, R13, R2, RZ, 0x3 ;  /* 0x000000020d0da211 */ /* 0x000fe200078f18ff */
[----:B------:R-:W-:Y:S01]  /*82d0*/  IMAD.WIDE.U32 R220, R220, c[0x0][0x1e8], R14 ;  /* 0x00007a00dcdc7a25 */ /* 0x000fe200078e000e */
[----:B------:R-:W-:Y:S01]  /*82e0*/  LOP3.LUT R119, R119, 0x1c0, RZ, 0xc0, !PT ;  /* 0x000001c077777812 */ /* 0x000fe200078ec0ff */
[----:B------:R-:W-:Y:S01]  /*82f0*/  BSSY B0, `(.L_x_2892) ;  /* 0x0000058000007945 */ /* 0x000fe20003800000 */
[----:B------:R-:W-:Y:S01]  /*8300*/  LOP3.LUT R0, R0, 0x1c0, RZ, 0xc0, !PT ;  /* 0x000001c000007812 */ /* 0x000fe200078ec0ff */
[----:B------:R-:W-:Y:S01]  /*8310*/  IMAD.SHL.U32 R116, R116, 0x8, RZ ;  /* 0x0000000874747824 */ /* 0x000fe200078e00ff */
[----:B------:R-:W-:Y:S01]  /*8320*/  SHF.R.U32.HI R117, RZ, 0x3, R119 ;  /* 0x00000003ff757819 */ /* 0x000fe20000011677 */
[----:B------:R-:W-:Y:S01]  /*8330*/  IMAD.U32 R14, RZ, RZ, UR16 ;  /* 0x00000010ff0e7e24 */ /* 0x000fe2000f8e00ff */
[----:B------:R-:W-:Y:S01]  /*8340*/  LOP3.LUT R5, R0, 0x8, R5, 0xf8, !PT ;  /* 0x0000000800057812 */ /* 0x000fe200078ef805 */
[----:B------:R-:W-:Y:S01]  /*8350*/  IMAD.SHL.U32 R9, R9, 0x40, RZ ;  /* 0x0000004009097824 */ /* 0x000fe200078e00ff */
[----:B------:R-:W-:Y:S01]  /*8360*/  SHF.R.U32.HI R0, RZ, 0x3, R0 ;  /* 0x00000003ff007819 */ /* 0x000fe20000011600 */
[----:B------:R-:W-:Y:S01]  /*8370*/  IMAD.WIDE.U32 R14, R14, c[0x0][0x210], R18 ;  /* 0x000084000e0e7a25 */ /* 0x000fe200078e0012 */
[----:B------:R-:W-:Y:S01]  /*8380*/  LOP3.LUT R116, R116, 0xfffffe00, RZ, 0xc0, !PT ;  /* 0xfffffe0074747812 */ /* 0x000fe200078ec0ff */
[----:B------:R1:W3:Y:S01]  /*8390*/  SHFL.IDX PT, R19, R16, 0x1, 0x181f ;  /* 0x00381f0010137f89 */ /* 0x0002e200000e0000 */
[----:B------:R-:W-:-:S02]  /*83a0*/  LOP3.LUT R0, R5, R0, RZ, 0x3c, !PT ;  /* 0x0000000005007212 */ /* 0x000fc400078e3cff */
[----:B------:R-:W-:Y:S02]  /*83b0*/  @!P2 LEA.HI R18, R11, R56, RZ, 0x3 ;  /* 0x000000380b12a211 */ /* 0x000fe400078f18ff */
[----:B------:R-:W-:Y:S02]  /*83c0*/  @!P2 LOP3.LUT R13, R13, 0xfffffff8, RZ, 0xc0, !PT ;  /* 0xfffffff80d0da812 */ /* 0x000fe400078ec0ff */
[----:B------:R-:W-:Y:S02]  /*83d0*/  @!P2 LOP3.LUT R18, R18, 0xfffffff8, RZ, 0xc0, !PT ;  /* 0xfffffff81212a812 */ /* 0x000fe400078ec0ff */
[----:B------:R-:W-:Y:S01]  /*83e0*/  IADD3 R221, R221, UR4, RZ ;  /* 0x00000004dddd7c10 */ /* 0x000fe2000fffe0ff */
[----:B------:R-:W-:Y:S01]  /*83f0*/  ULDC.64 UR4, c[0x0][0x210] ;  /* 0x0000840000047ab9 */ /* 0x000fe20000000a00 */
[----:B------:R-:W-:Y:S01]  /*8400*/  @!P2 IMAD.WIDE R26, R13, 0x2, R20 ;  /* 0x000000020d1aa825 */ /* 0x000fe200078e0214 */
[----:B------:R-:W-:Y:S01]  /*8410*/  UIMAD UR4, UR15, UR4, URZ ;  /* 0x000000040f0472a4 */ /* 0x000fe2000f8e023f */
[----:B------:R-:W-:-:S02]  /*8420*/  @!P2 LOP3.LUT R8, R8, 0xfffffff8, RZ, 0xc0, !PT ;  /* 0xfffffff80808a812 */ /* 0x000fc400078ec0ff */
[--C-:B------:R-:W-:Y:S01]  /*8430*/  @!P2 IMAD.WIDE R24, R18, 0x2, R20.reuse ;  /* 0x000000021218a825 */ /* 0x100fe200078e0214 */
[----:B------:R-:W-:Y:S01]  /*8440*/  UIMAD UR4, UR16, UR5, UR4 ;  /* 0x00000005100472a4 */ /* 0x000fe2000f8e0204 */
[----:B------:R-:W-:Y:S01]  /*8450*/  LOP3.LUT R215, R215, 0xfffffffe, RZ, 0xc0, !PT ;  /* 0xfffffffed7d77812 */ /* 0x000fe200078ec0ff */
[----:B------:R1:W4:Y:S01]  /*8460*/  SHFL.IDX PT, R18, R17, 0x1, 0x181f ;  /* 0x00381f0011127f89 */ /* 0x00032200000e0000 */
[----:B------:R-:W-:Y:S01]  /*8470*/  @!P2 IMAD.WIDE R20, R8, 0x2, R20 ;  /* 0x000000020814a825 */ /* 0x000fe200078e0214 */
[----:B------:R-:W-:Y:S02]  /*8480*/  IADD3 R8, R86, 0x80, RZ ;  /* 0x0000008056087810 */ /* 0x000fe40007ffe0ff */
[----:B------:R-:W-:Y:S02]  /*8490*/  IADD3 R15, R15, UR4, RZ ;  /* 0x000000040f0f7c10 */ /* 0x000fe4000fffe0ff */
[----:B------:R-:W-:Y:S02]  /*84a0*/  LOP3.LUT R0, R0, 0xfffffe00, R9, 0xf8, !PT ;  /* 0xfffffe0000007812 */ /* 0x000fe400078ef809 */
[----:B--2---:R-:W-:Y:S01]  /*84b0*/  @P0 SHF.R.S32.HI R7, RZ, 0x1f, R6 ;  /* 0x0000001fff070819 */ /* 0x004fe20000011406 */
[----:B------:R-:W-:-:S02]  /*84c0*/  @!P0 IMAD.U32 R6, RZ, RZ, UR8 ;  /* 0x00000008ff068e24 */ /* 0x000fc4000f8e00ff */
[----:B------:R-:W-:Y:S01]  /*84d0*/  @!P0 IMAD.U32 R7, RZ, RZ, UR9 ;  /* 0x00000009ff078e24 */ /* 0x000fe2000f8e00ff */
[----:B------:R-:W-:-:S04]  /*84e0*/  ISETP.NE.U32.AND P0, PT, RZ, c[0x0][0x350], PT ;  /* 0x0000d400ff007a0c */ /* 0x000fc80003f05070 */
[----:B------:R-:W-:-:S04]  /*84f0*/  ISETP.NE.AND.EX P0, PT, RZ, c[0x0][0x354], PT, P0 ;  /* 0x0000d500ff007a0c */ /* 0x000fc80003f05300 */
[----:B------:R-:W-:Y:S01]  /*8500*/  SEL R5, R7, RZ, !P0 ;  /* 0x000000ff07057207 */ /* 0x000fe20004000000 */
[----:B------:R-:W-:Y:S01]  /*8510*/  IMAD.MOV.U32 R7, RZ, RZ, 0x10 ;  /* 0x00000010ff077424 */ /* 0x000fe200078e00ff */
[----:B------:R-:W-:Y:S02]  /*8520*/  SEL R216, R6, RZ, !P0 ;  /* 0x000000ff06d87207 */ /* 0x000fe40004000000 */
[----:B------:R-:W-:Y:S01]  /*8530*/  LOP3.LUT R6, R119, 0x38, R86, 0xf8, !PT ;  /* 0x0000003877067812 */ /* 0x000fe200078ef856 */
[----:B------:R-:W-:Y:S01]  /*8540*/  IMAD R225, R5, c[0x0][0x1f0], RZ ;  /* 0x00007c0005e17a24 */ /* 0x000fe200078e02ff */
[----:B------:R-:W-:Y:S01]  /*8550*/  SEL R7, R7, 0xfffffff0, !P1 ;  /* 0xfffffff007077807 */ /* 0x000fe20004800000 */
[----:B------:R-:W-:Y:S01]  /*8560*/  IMAD R223, R5, c[0x0][0x218], RZ ;  /* 0x0000860005df7a24 */ /* 0x000fe200078e02ff */
[----:B------:R-:W-:Y:S01]  /*8570*/  ISETP.GE.AND P1, PT, R56, c[0x0][0x198], PT ;  /* 0x0000660038007a0c */ /* 0x000fe20003f26270 */
[----:B------:R-:W-:Y:S01]  /*8580*/  IMAD.MOV.U32 R5, RZ, RZ, 0x20 ;  /* 0x00000020ff057424 */ /* 0x000fe200078e00ff */
[----:B------:R-:W-:Y:S01]  /*8590*/  LOP3.LUT R6, R116, R6, R117, 0xf6, !PT ;  /* 0x0000000674067212 */ /* 0x000fe200078ef675 */
[----:B------:R-:W-:Y:S01]  /*85a0*/  IMAD R225, R216, c[0x0][0x1f4], R225 ;  /* 0x00007d00d8e17a24 */ /* 0x000fe200078e02e1 */
[----:B------:R-:W-:Y:S01]  /*85b0*/  ISETP.NE.AND P0, PT, R10, RZ, PT ;  /* 0x000000ff0a00720c */ /* 0x000fe20003f05270 */
[----:B------:R-:W-:Y:S01]  /*85c0*/  IMAD R223, R216, c[0x0][0x21c], R223 ;  /* 0x00008700d8df7a24 */ /* 0x000fe200078e02df */
[----:B------:R-:W-:Y:S01]  /*85d0*/  SEL R5, R5, 0xffffffe0, !P4 ;  /* 0xffffffe005057807 */ /* 0x000fe20006000000 */
[----:B------:R-:W-:-:S02]  /*85e0*/  @!P2 IMAD.SHL.U32 R11, R6, 0x2, RZ ;  /* 0x00000002060ba824 */ /* 0x000fc400078e00ff */
[----:B------:R-:W-:-:S03]  /*85f0*/  IMAD.WIDE.U32 R220, R216, c[0x0][0x1f0], R220 ;  /* 0x00007c00d8dc7a25 */ /* 0x000fc600078e00dc */
[----:B------:R1:W-:Y:S01]  /*8600*/  @!P2 LDGSTS.E.BYPASS.LTC128B.128 [R11+0x10080], [R22.64], !P3 ;  /* 0x10080000160bafae */ /* 0x0003e2000d901d5a */
[----:B------:R-:W-:-:S03]  /*8610*/  IMAD.WIDE.U32 R216, R216, c[0x0][0x218], R14 ;  /* 0x00008600d8d87a25 */ /* 0x000fc600078e000e */
[----:B------:R1:W-:Y:S01]  /*8620*/  @!P2 LDGSTS.E.BYPASS.LTC128B.128 [R11+0x14080], [R24.64], !P1 ;  /* 0x14080000180bafae */ /* 0x0003e2000c901d5a */
[----:B------:R-:W-:Y:S02]  /*8630*/  IMAD.IADD R225, R221, 0x1, R225 ;  /* 0x00000001dde17824 */ /* 0x000fe400078e02e1 */
[----:B------:R-:W-:Y:S01]  /*8640*/  IMAD.IADD R223, R217, 0x1, R223 ;  /* 0x00000001d9df7824 */ /* 0x000fe200078e02df */
[----:B------:R1:W-:Y:S01]  /*8650*/  @!P2 LDGSTS.E.BYPASS.LTC128B.128 [R11+0x18080], [R26.64], !P6 ;  /* 0x180800001a0bafae */ /* 0x0003e2000f101d5a */
[----:B------:R-:W-:-:S03]  /*8660*/  ISETP.GE.AND P6, PT, R86, c[0x0][0x1d4], PT ;  /* 0x0000750056007a0c */ /* 0x000fc60003fc6270 */
[----:B------:R1:W-:Y:S01]  /*8670*/  @!P2 LDGSTS.E.BYPASS.LTC128B.128 [R11+0x1c080], [R20.64], !P5 ;  /* 0x1c080000140bafae */ /* 0x0003e2000e901d5a */
[----:B------:R-:W-:Y:S02]  /*8680*/  ISETP.GE.AND P5, PT, R8, c[0x0][0x1d4], PT ;  /* 0x0000750008007a0c */ /* 0x000fe40003fa6270 */
[----:B------:R-:W-:-:S04]  /*8690*/  IADD3 R8, R86, 0xc0, RZ ;  /* 0x000000c056087810 */ /* 0x000fc80007ffe0ff */
[----:B------:R-:W-:-:S03]  /*86a0*/  ISETP.GE.AND P4, PT, R8, c[0x0][0x1d4], PT ;  /* 0x0000750008007a0c */ /* 0x000fc60003f86270 */
[----:B------:R-:W-:Y:S02]  /*86b0*/  @P6 LOP3.LUT R215, R215, 0x1, RZ, 0xfc, !PT ;  /* 0x00000001d7d76812 */ /* 0x000fe400078efcff */
[----:B------:R-:W-:Y:S01]  /*86c0*/  ISETP.GE.AND P6, PT, R56, c[0x0][0x1d4], PT ;  /* 0x0000750038007a0c */ /* 0x000fe20003fc6270 */
[----:B------:R-:W-:Y:S07]  /*86d0*/  @P0 BRA `(.L_x_2893) ;  /* 0x0000019000000947 */ /* 0x000fee0003800000 */
[----:B---34-:R-:W-:Y:S01]  /*86e0*/  IADD3 R14, R76, 0x80, RZ ;  /* 0x000000804c0e7810 */ /* 0x018fe20007ffe0ff */
[----:B-1----:R-:W-:Y:S01]  /*86f0*/  IMAD.SHL.U32 R23, R6, 0x2, RZ ;  /* 0x0000000206177824 */ /* 0x002fe200078e00ff */
[C---:B------:R-:W-:Y:S02]  /*8700*/  IADD3 R9, R76.reuse, 0xc0, RZ ;  /* 0x000000c04c097810 */ /* 0x040fe40007ffe0ff */
[----:B------:R-:W-:Y:S02]  /*8710*/  SHF.R.S32.HI R13, RZ, 0x1f, R56 ;  /* 0x0000001fff0d7819 */ /* 0x000fe40000011438 */
[----:B------:R-:W-:Y:S02]  /*8720*/  SHF.R.S32.HI R11, RZ, 0x1f, R14 ;  /* 0x0000001fff0b7819 */ /* 0x000fe4000001140e */
[----:B------:R-:W-:-:S02]  /*8730*/  LEA R20, P0, R76, R18, 0x1 ;  /* 0x000000124c147211 */ /* 0x000fc400078008ff */
[----:B------:R-:W-:Y:S02]  /*8740*/  SHF.R.S32.HI R8, RZ, 0x1f, R9 ;  /* 0x0000001fff087819 */ /* 0x000fe40000011409 */
[----:B------:R-:W-:Y:S02]  /*8750*/  LEA.HI R13, R13, R56, RZ, 0x3 ;  /* 0x000000380d0d7211 */ /* 0x000fe400078f18ff */
[----:B------:R-:W-:Y:S02]  /*8760*/  P2R R15, PR, RZ, 0x4 ;  /* 0x00000004ff0f7803 */ /* 0x000fe40000000000 */
[----:B------:R-:W-:Y:S02]  /*8770*/  LEA.HI R11, R11, R14, RZ, 0x3 ;  /* 0x0000000e0b0b7211 */ /* 0x000fe400078f18ff */
[----:B------:R-:W-:Y:S02]  /*8780*/  LEA.HI.X R21, R76, R19, R87, 0x1, P0 ;  /* 0x000000134c157211 */ /* 0x000fe400000f0c57 */
[----:B------:R-:W-:-:S02]  /*8790*/  LEA.HI R8, R8, R9, RZ, 0x3 ;  /* 0x0000000908087211 */ /* 0x000fc400078f18ff */
[----:B------:R-:W-:Y:S01]  /*87a0*/  ISETP.GE.AND P2, PT, R2, c[0x0][0x198], PT ;  /* 0x0000660002007a0c */ /* 0x000fe20003f46270 */
[----:B------:R1:W-:Y:S01]  /*87b0*/  LDGSTS.E.BYPASS.LTC128B.128 [R23+0x11080], [R20.64], !P3 ;  /* 0x1108000014177fae */ /* 0x0003e2000d901d5a */
[----:B------:R-:W-:Y:S02]  /*87c0*/  ISETP.GE.AND P0, PT, R4, c[0x0][0x198], PT ;  /* 0x0000660004007a0c */ /* 0x000fe40003f06270 */
        /* <DEDUP_REMOVED lines=10> */
.L_x_2893:
[----:B---34-:R-:W-:Y:S05]  /*8870*/  BSYNC B0 ;  /* 0x0000000000007941 */ /* 0x018fea0003800000 */
.L_x_2892:
[----:B------:R-:W-:Y:S01]  /*8880*/  IADD3 R8, R12, 0x40, RZ ;  /* 0x000000400c087810 */ /* 0x000fe20007ffe0ff */
[----:B-1----:R1:W2:Y:S01]  /*8890*/  SHFL.IDX PT, R21, R16, 0x2, 0x181f ;  /* 0x00581f0010157f89 */ /* 0x0022a200000e0000 */
        /* <DEDUP_REMOVED lines=31> */
.L_x_2895:
[----:B------:R-:W-:Y:S05]  /*8a90*/  BSYNC B0 ;  /* 0x0000000000007941 */ /* 0x000fea0003800000 */
.L_x_2894:
        /* <DEDUP_REMOVED lines=9> */
[----:B------:R-:W-:Y:S02]  /*8b30*/  P2R R8, PR, RZ, 0x1 ;  /* 0x00000001ff087803 */ /* 0x000fe40000000000 */
[----:B------:R-:W-:-:S06]  /*8b40*/  UIADD3 UR9, UR21, UR5, URZ ;  /* 0x0000000515097290 */ /* 0x000fcc000fffe03f */
[----:B------:R-:W-:Y:S05]  /*8b50*/  @P0 BRA `(.L_x_2897) ;  /* 0x0000018000000947 */ /* 0x000fea0003800000 */
[----:B------:R-:W-:Y:S01]  /*8b60*/  SHF.R.S32.HI R11, RZ, 0x1f, R56 ;  /* 0x0000001fff0b7819 */ /* 0x000fe20000011438 */
[----:B------:R-:W-:Y:S01]  /*8b70*/  IMAD.SHL.U32 R13, R6, 0x2, RZ ;  /* 0x00000002060d7824 */ /* 0x000fe200078e00ff */
[C---:B------:R-:W-:Y:S02]  /*8b80*/  IADD3 R14, R76.reuse, 0x80, RZ ;  /* 0x000000804c0e7810 */ /* 0x040fe40007ffe0ff */
[----:B------:R-:W-:Y:S02]  /*8b90*/  LEA.HI R11, R11, R56, RZ, 0x3 ;  /* 0x000000380b0b7211 */ /* 0x000fe400078f18ff */
[C---:B-12---:R-:W-:Y:S02]  /*8ba0*/  LEA R16, P0, R76.reuse, R18, 0x1 ;  /* 0x000000124c107211 */ /* 0x046fe400078008ff */
[----:B------:R-:W-:Y:S02]  /*8bb0*/  LOP3.LUT R11, R11, 0xfffffff8, RZ, 0xc0, !PT ;  /* 0xfffffff80b0b7812 */ /* 0x000fe400078ec0ff */
[----:B----4-:R-:W-:-:S02]  /*8bc0*/  LEA.HI.X R17, R76, R19, R87, 0x1, P0 ;  /* 0x000000134c117211 */ /* 0x010fc400000f0c57 */
[----:B------:R-:W-:Y:S01]  /*8bd0*/  ISETP.GE.AND P0, PT, R2, c[0x0][0x198], PT ;  /* 0x0000660002007a0c */ /* 0x000fe20003f06270 */
[----:B---3--:R-:W-:Y:S01]  /*8be0*/  IMAD.WIDE R20, R11, 0x2, R18 ;  /* 0x000000020b147825 */ /* 0x008fe200078e0212 */
        /* <DEDUP_REMOVED lines=15> */
.L_x_2897:
[----:B------:R-:W-:Y:S05]  /*8ce0*/  BSYNC B0 ;  /* 0x0000000000007941 */ /* 0x000fea0003800000 */
.L_x_2896:
        /* <DEDUP_REMOVED lines=50> */
.L_x_2898:
        /* <DEDUP_REMOVED lines=12> */
[----:B----4-:R-:W-:-:S04]  /*90d0*/  IADD3 R19, R13, R15, RZ ;  /* 0x0000000f0d137210 */ /* 0x010fc80007ffe0ff */
[----:B------:R-:W-:Y:S01]  /*90e0*/  IADD3 R21, R11, R17, RZ ;  /* 0x000000110b157210 */ /* 0x000fe20007ffe0ff */
[----:B------:R-:W-:Y:S05]  /*90f0*/  @!P0 BRA `(.L_x_2900) ;  /* 0x0000450000008947 */ /* 0x000fea0003800000 */
[----:B------:R-:W-:Y:S01]  /*9100*/  PLOP3.LUT P0, PT, PT, PT, UP2, 0x80, 0x0 ;  /* 0x000000000000781c */ /* 0x000fe20003f0f028 */
[----:B------:R-:W-:Y:S01]  /*9110*/  IMAD.MOV.U32 R18, RZ, RZ, R14 ;  /* 0x000000ffff127224 */ /* 0x000fe200078e000e */
[----:B------:R-:W-:Y:S01]  /*9120*/  BSSY B0, `(.L_x_2901) ;  /* 0x0000049000007945 */ /* 0x000fe20003800000 */
[----:B---3--:R-:W-:Y:S01]  /*9130*/  IMAD.MOV.U32 R20, RZ, RZ, R16 ;  /* 0x000000ffff147224 */ /* 0x008fe200078e0010 */
        /* <DEDUP_REMOVED lines=71> */
.L_x_2902:
[----:B------:R-:W-:Y:S05]  /*95b0*/  BSYNC B0 ;  /* 0x0000000000007941 */ /* 0x000fea0003800000 */
.L_x_2901:
        /* <DEDUP_REMOVED lines=78> */
.L_x_2904:
[----:B------:R-:W-:Y:S05]  /*9aa0*/  BSYNC B0 ;  /* 0x0000000000007941 */ /* 0x000fea0003800000 */
.L_x_2903:
        /* <DEDUP_REMOVED lines=80> */
.L_x_2906:
[----:B---34-:R-:W-:Y:S05]  /*9fb0*/  BSYNC B0 ;  /* 0x0000000000007941 */ /* 0x018fea0003800000 */
.L_x_2905:
        /* <DEDUP_REMOVED lines=78> */
.L_x_2908:
[----:B---3--:R-:W-:Y:S05]  /*a4a0*/  BSYNC B0 ;  /* 0x0000000000007941 */ /* 0x008fea0003800000 */
.L_x_2907:
        /* <DEDUP_REMOVED lines=79> */
.L_x_2912:
[----:B------:R-:W-:Y:S05]  /*a9a0*/  BSYNC B0 ;  /* 0x0000000000007941 */ /* 0x000fea0003800000 */
.L_x_2911:
        /* <DEDUP_REMOVED lines=46> */
.L_x_2914:
[----:B------:R-:W-:Y:S05]  /*ac90*/  BSYNC B0 ;  /* 0x0000000000007941 */ /* 0x000fea0003800000 */
.L_x_2913:
        /* <DEDUP_REMOVED lines=46> */
.L_x_2916:
[----:B------:R-:W-:Y:S05]  /*af80*/  BSYNC B0 ;  /* 0x0000000000007941 */ /* 0x000fea0003800000 */
.L_x_2915:
        /* <DEDUP_REMOVED lines=45> */
.L_x_2910:
[----:B------:R-:W-:Y:S05]  /*b260*/  BSYNC B1 ;  /* 0x0000000000017941 */ /* 0x000fea0003800000 */
.L_x_2909:
        /* <DEDUP_REMOVED lines=35> */
[-C--:B------:R-:W-:Y:S02]  /*b4a0*/  FMUL.FTZ R74, R10, R11.reuse ;  /* 0x0000000b0a4a7220 */ /* 0x080fe40000410000 */
[----:B------:R-:W-:Y:S02]  /*b4b0*/  FMUL.FTZ R11, R8, R11 ;  /* 0x0000000b080b7220 */ /* 0x000fe40000410000 */
[----:B------:R-:W-:Y:S02]  /*b4c0*/  FMUL.FTZ R79, R90, R79 ;  /* 0x0000004f5a4f7220 */ /* 0x000fe40000410000 */
[----:B------:R-:W-:Y:S02]  /*b4d0*/  FFMA.FTZ R74, R8, R75, -R74 ;  /* 0x0000004b084a7223 */ /* 0x000fe4000001084a */
[----:B------:R-:W-:-:S02]  /*b4e0*/  FFMA.FTZ R83, R90, R78, -R83 ;  /* 0x0000004e5a537223 */ /* 0x000fc40000010853 */
[----:B------:R-:W-:Y:S02]  /*b4f0*/  FFMA.FTZ R91, R82, R94, -R91 ;  /* 0x0000005e525b7223 */ /* 0x000fe4000001085b */
[----:B------:R-:W-:Y:S02]  /*b500*/  FFMA.FTZ R96, R85, R98, R96 ;  /* 0x0000006255607223 */ /* 0x000fe40000010060 */
[----:B------:R-:W-:Y:S01]  /*b510*/  FFMA.FTZ R75, R10, R75, R11 ;  /* 0x0000004b0a4b7223 */ /* 0x000fe2000001000b */
[----:B------:R-:W-:Y:S01]  /*b520*/  F2FP.PACK_AB R11, R92, R91 ;  /* 0x0000005b5c0b723e */ /* 0x000fe200000000ff */
[----:B------:R-:W-:Y:S01]  /*b530*/  FFMA.FTZ R78, R9, R78, R79 ;  /* 0x0000004e094e7223 */ /* 0x000fe2000001004f */
[----:B------:R-:W-:Y:S02]  /*b540*/  F2FP.PACK_AB R8, R96, R93 ;  /* 0x0000005d6008723e */ /* 0x000fe400000000ff */
[----:B------:R-:W-:Y:S02]  /*b550*/  F2FP.PACK_AB R10, R75, R74 ;  /* 0x0000004a4b0a723e */ /* 0x000fe400000000ff */
[----:B------:R-:W-:-:S05]  /*b560*/  F2FP.PACK_AB R9, R78, R83 ;  /* 0x000000534e09723e */ /* 0x000fca00000000ff */
[----:B------:R1:W-:Y:S02]  /*b570*/  STS.128 [R118+0x11080], R8 ;  /* 0x0110800876007388 */ /* 0x0003e40000000c00 */
.L_x_2920:
[----:B------:R-:W-:Y:S05]  /*b580*/  BSYNC B0 ;  /* 0x0000000000007941 */ /* 0x000fea0003800000 */
.L_x_2919:
        /* <DEDUP_REMOVED lines=8> */
[--C-:B------:R-:W-:Y:S02]  /*b610*/  SHF.R.U64 R74, R88, 0x10, R89.reuse ;  /* 0x00000010584a7819 */ /* 0x100fe40000001259 */
        /* <DEDUP_REMOVED lines=27> */
[----:B------:R-:W-:Y:S02]  /*b7d0*/  FFMA.FTZ R66, R8, R75, -R66 ;  /* 0x0000004b08427223 */ /* 0x000fe40000010842 */
        /* <DEDUP_REMOVED lines=9> */
.L_x_2922:
[----:B------:R-:W-:Y:S05]  /*b870*/  BSYNC B0 ;  /* 0x0000000000007941 */ /* 0x000fea0003800000 */
.L_x_2921:
        /* <DEDUP_REMOVED lines=35> */
[----:B------:R-:W-:Y:S02]  /*bab0*/  FFMA.FTZ R79, R74, R80, -R79 ;  /* 0x000000504a4f7223 */ /* 0x000fe4000001084f */
[----:B------:R-:W-:-:S02]  /*bac0*/  FFMA.FTZ R82, R77, R86, R82 ;  /* 0x000000564d527223 */ /* 0x000fc40000010052 */
[-C--:B------:R-:W-:Y:S02]  /*bad0*/  FFMA.FTZ R56, R8, R11.reuse, -R56 ;  /* 0x0000000b08387223 */ /* 0x080fe40000010838 */
        /* <DEDUP_REMOVED lines=8> */
.L_x_2924:
[----:B------:R-:W-:Y:S05]  /*bb60*/  BSYNC B0 ;  /* 0x0000000000007941 */ /* 0x000fea0003800000 */
.L_x_2923:
        /* <DEDUP_REMOVED lines=45> */
.L_x_2918:
[----:B------:R-:W-:Y:S05]  /*be40*/  BSYNC B1 ;  /* 0x0000000000017941 */ /* 0x000fea0003800000 */
.L_x_2917:
        /* <DEDUP_REMOVED lines=49> */
.L_x_2928:
[----:B------:R-:W-:Y:S05]  /*c160*/  BSYNC B0 ;  /* 0x0000000000007941 */ /* 0x000fea0003800000 */
.L_x_2927:
        /* <DEDUP_REMOVED lines=46> */
.L_x_2930:
[----:B------:R-:W-:Y:S05]  /*c450*/  BSYNC B0 ;  /* 0x0000000000007941 */ /* 0x000fea0003800000 */
.L_x_2929:
        /* <DEDUP_REMOVED lines=46> */
.L_x_2932:
[----:B------:R-:W-:Y:S05]  /*c740*/  BSYNC B0 ;  /* 0x0000000000007941 */ /* 0x000fea0003800000 */
.L_x_2931:
        /* <DEDUP_REMOVED lines=45> */
.L_x_2926:
[----:B------:R-:W-:Y:S05]  /*ca20*/  BSYNC B1 ;  /* 0x0000000000017941 */ /* 0x000fea0003800000 */
.L_x_2925:
        /* <DEDUP_REMOVED lines=48> */
.L_x_2935:
[----:B------:R-:W-:Y:S05]  /*cd30*/  BSYNC B0 ;  /* 0x0000000000007941 */ /* 0x000fea0003800000 */
.L_x_2934:
        /* <DEDUP_REMOVED lines=46> */
.L_x_2937:
[----:B------:R-:W-:Y:S05]  /*d020*/  BSYNC B0 ;  /* 0x0000000000007941 */ /* 0x000fea0003800000 */
.L_x_2936:
        /* <DEDUP_REMOVED lines=46> */
.L_x_2939:
[----:B------:R-:W-:Y:S05]  /*d310*/  BSYNC B0 ;  /* 0x0000000000007941 */ /* 0x000fea0003800000 */
.L_x_2938:
        /* <DEDUP_REMOVED lines=46> */
.L_x_2900:
        /* <DEDUP_REMOVED lines=42> */
[----:B----4-:R-:W-:Y:S01]  /*d8a0*/  @!P0 IMAD.X R23, R19, 0x1, R11, P1 ;  /* 0x0000000113178824 */ /* 0x010fe200008e060b */
[----:B---3--:R-:W-:-:S04]  /*d8b0*/  @!P0 IADD3 R20, P1, R16, R21, RZ ;  /* 0x0000001510148210 */ /* 0x008fc80007f3e0ff */
        /* <DEDUP_REMOVED lines=15> */
.L_x_2941:
[----:B------:R-:W-:Y:S05]  /*d9b0*/  BSYNC B0 ;  /* 0x0000000000007941 */ /* 0x000fea0003800000 */
.L_x_2940:
[----:B------:R-:W-:Y:S01]  /*d9c0*/  ISETP.NE.AND P0, PT, R10, RZ, PT ;  /* 0x000000ff0a00720c */ /* 0x000fe20003f05270 */
[----:B-----5:R-:W-:Y:S01]  /*d9d0*/  IMAD.MOV.U32 R11, RZ, RZ, R94 ;  /* 0x000000ffff0b7224 */ /* 0x020fe200078e005e */
[----:B--23--:R-:W-:Y:S01]  /*d9e0*/  MOV R16, R93 ;  /* 0x0000005d00107202 */ /* 0x00cfe20000000f00 */
        /* <DEDUP_REMOVED lines=16> */
[----:B----4-:R2:W4:Y:S01]  /*daf0*/  SHFL.IDX PT, R19, R12, 0x1, 0x181f ;  /* 0x00381f000c137f89 */ /* 0x01052200000e0000 */
        /* <DEDUP_REMOVED lines=18> */
[----:B---3--:R-:W-:Y:S01]  /*dc20*/  ISETP.GE.AND P0, PT, R76, c[0x0][0x27c], PT ;  /* 0x00009f004c007a0c */ /* 0x008fe20003f06270 */
        /* <DEDUP_REMOVED lines=10> */
[----:B----4-:R-:W-:-:S05]  /*dcd0*/  @!P0 IMAD.X R17, R19, 0x1, R17, P1 ;  /* 0x0000000113118824 */ /* 0x010fca00008e0611 */
        /* <DEDUP_REMOVED lines=13> */
.L_x_2943:
[----:B---3--:R-:W-:Y:S05]  /*ddb0*/  BSYNC B0 ;  /* 0x0000000000007941 */ /* 0x008fea0003800000 */
.L_x_2942:
        /* <DEDUP_REMOVED lines=22> */
[----:B----4-:R1:W4:Y:S01]  /*df20*/  SHFL.IDX PT, R19, R12, 0x2, 0x181f ;  /* 0x00581f000c137f89 */ /* 0x01032200000e0000 */
        /* <DEDUP_REMOVED lines=32> */
[----:B----4-:R-:W-:Y:S01]  /*e130*/  @!P0 IMAD.X R23, R19, 0x1, R10, P1 ;  /* 0x0000000113178824 */ /* 0x010fe200008e060a */
        /* <DEDUP_REMOVED lines=9> */
.L_x_2945:
[----:B--23--:R-:W-:Y:S05]  /*e1d0*/  BSYNC B0 ;  /* 0x0000000000007941 */ /* 0x00cfea0003800000 */
.L_x_2944:
[----:B------:R-:W-:Y:S01]  /*e1e0*/  ISETP.NE.AND P0, PT, R8, RZ, PT ;  /* 0x000000ff0800720c */ /* 0x000fe20003f05270 */
[----:B-----5:R-:W-:Y:S01]  /*e1f0*/  IMAD.MOV.U32 R9, RZ, RZ, R46 ;  /* 0x000000ffff097224 */ /* 0x020fe200078e002e */
        /* <DEDUP_REMOVED lines=32> */
[----:B----4-:R-:W-:Y:S01]  /*e400*/  CS2R R18, SRZ ;  /* 0x0000000000127805 */ /* 0x010fe2000001ff00 */
[----:B------:R-:W-:Y:S01]  /*e410*/  CS2R R16, SRZ ;  /* 0x0000000000107805 */ /* 0x000fe2000001ff00 */
[----:B------:R-:W-:Y:S01]  /*e420*/  PRMT R81, R8, 0x5410, R9 ;  /* 0x0000541008517816 */ /* 0x000fe20000000009 */
[----:B------:R-:W-:Y:S05]  /*e430*/  @P0 BRA `(.L_x_2947) ;  /* 0x0000019000000947 */ /* 0x000fea0003800000 */
[----:B---3--:R-:W-:Y:S01]  /*e440*/  ISETP.GE.AND P0, PT, R76, c[0x0][0x27c], PT ;  /* 0x00009f004c007a0c */ /* 0x008fe20003f06270 */
        /* <DEDUP_REMOVED lines=24> */
.L_x_2947:
[----:B---3--:R-:W-:Y:S05]  /*e5d0*/  BSYNC B0 ;  /* 0x0000000000007941 */ /* 0x008fea0003800000 */
.L_x_2946:
        /* <DEDUP_REMOVED lines=133> */
.L_x_2951:
[----:B------:R-:W-:Y:S05]  /*ee30*/  BSYNC B0 ;  /* 0x0000000000007941 */ /* 0x000fea0003800000 */
.L_x_2950:
        /* <DEDUP_REMOVED lines=105> */
.L_x_2949:
[----:B------:R-:W-:Y:S05]  /*f4d0*/  BSYNC B1 ;  /* 0x0000000000017941 */ /* 0x000fea0003800000 */
.L_x_2948:
        /* <DEDUP_REMOVED lines=114> */
.L_x_2955:
[----:B------:R-:W-:Y:S05]  /*fc00*/  BSYNC B0 ;  /* 0x0000000000007941 */ /* 0x000fea0003800000 */
.L_x_2954:
        /* <DEDUP_REMOVED lines=105> */
.L_x_2953:
[----:B------:R-:W-:Y:S05]  /*102a0*/  BSYNC B1 ;  /* 0x0000000000017941 */ /* 0x000fea0003800000 */
.L_x_2952:
        /* <DEDUP_REMOVED lines=114> */
.L_x_2959:
[----:B------:R-:W-:Y:S05]  /*109d0*/  BSYNC B0 ;  /* 0x0000000000007941 */ /* 0x000fea0003800000 */
.L_x_2958:
        /* <DEDUP_REMOVED lines=105> */
.L_x_2957:
[----:B------:R-:W-:Y:S05]  /*11070*/  BSYNC B1 ;  /* 0x0000000000017941 */ /* 0x000fea0003800000 */
.L_x_2956:
        /* <DEDUP_REMOVED lines=113> */
.L_x_2961:
[----:B------:R-:W-:Y:S05]  /*11790*/  BSYNC B0 ;  /* 0x0000000000007941 */ /* 0x000fea0003800000 */
.L_x_2960:
[----:B------:R-:W-:-:S13]  /*117a0*/  ISETP.GE.AND P0, PT, R56, c[0x0][0x27c], PT ;  /* 0x00009f0038007a0c */ /* 0x000fda0003f06270 */
[----:B------:R-:W-:Y:S05]  /*117b0*/  @P0 BRA `(.L_x_2933) ;  /* 0x0000067000000947 */ /* 0x000fea0003800000 */
[----:B-1----:R-:W-:Y:S01]  /*117c0*/  SHF.R.S32.HI R11, RZ, 0x1f, R56 ;  /* 0x0000001fff0b7819 */ /* 0x002fe20000011438 */
[----:B------:R-:W-:Y:S01]  /*117d0*/  HADD2.F32 R37, -RZ, R66.H0_H0 ;  /* 0x20000042ff257230 */ /* 0x000fe20000004100 */
        /* <DEDUP_REMOVED lines=47> */
[----:B------:R-:W-:Y:S01]  /*11ad0*/  HADD2.F32 R33, -RZ, R8.H0_H0 ;  /* 0x20000008ff217230 */ /* 0x000fe20000004100 */
[----:B------:R-:W-:Y:S01]  /*11ae0*/  FFMA.FTZ R35, R32, R37, R35 ;  /* 0x0000002520237223 */ /* 0x000fe20000010023 */
[----:B------:R-:W-:Y:S01]  /*11af0*/  HADD2.F32 R32, -RZ, R30.H0_H0 ;  /* 0x2000001eff207230 */ /* 0x000fe20000004100 */
[-C--:B------:R-:W-:Y:S01]  /*11b00*/  FMUL.FTZ R30, R15, R36.reuse ;  /* 0x000000240f1e7220 */ /* 0x080fe20000410000 */
        /* <DEDUP_REMOVED lines=13> */
[C---:B------:R-:W-:Y:S01]  /*11be0*/  FMUL.FTZ R38, R31.reuse, R38 ;  /* 0x000000261f267220 */ /* 0x040fe20000410000 */
[----:B------:R-:W-:Y:S01]  /*11bf0*/  HADD2.F32 R14, -RZ, R14.H1_H1 ;  /* 0x3000000eff0e7230 */ /* 0x000fe20000004100 */
[----:B------:R-:W-:Y:S01]  /*11c00*/  FFMA.FTZ R40, R31, R42, R40 ;  /* 0x0000002a1f287223 */ /* 0x000fe20000010028 */
[----:B------:R-:W-:Y:S01]  /*11c10*/  HADD2.F32 R31, -RZ, R19.H0_H0 ;  /* 0x20000013ff1f7230 */ /* 0x000fe20000004100 */
[----:B------:R-:W-:Y:S01]  /*11c20*/  FMUL.FTZ R23, R12, R61 ;  /* 0x0000003d0c177220 */ /* 0x000fe20000410000 */
[----:B------:R-:W-:Y:S01]  /*11c30*/  HADD2.F32 R9, -RZ, R9.H1_H1 ;  /* 0x30000009ff097230 */ /* 0x000fe20000004100 */
[----:B------:R-:W-:Y:S01]  /*11c40*/  FMUL.FTZ R28, R13, R44 ;  /* 0x0000002c0d1c7220 */ /* 0x000fe20000410000 */
[----:B------:R-:W-:Y:S01]  /*11c50*/  HADD2.F32 R10, -RZ, R10.H1_H1 ;  /* 0x3000000aff0a7230 */ /* 0x000fe20000004100 */
[C---:B------:R-:W-:Y:S01]  /*11c60*/  FFMA.FTZ R19, R8.reuse, R11, R23 ;  /* 0x0000000b08137223 */ /* 0x040fe20000010017 */
[----:B------:R-:W-:Y:S01]  /*11c70*/  HADD2.F32 R23, -RZ, R18.H0_H0 ;  /* 0x20000012ff177230 */ /* 0x000fe20000004100 */
[----:B------:R-:W-:-:S02]  /*11c80*/  FMUL.FTZ R61, R8, R61 ;  /* 0x0000003d083d7220 */ /* 0x000fc40000410000 */
[----:B------:R-:W-:Y:S02]  /*11c90*/  FMUL.FTZ R39, R27, R20 ;  /* 0x000000141b277220 */ /* 0x000fe40000410000 */
        /* <DEDUP_REMOVED lines=25> */
.L_x_2933:
[----:B------:R-:W-:Y:S05]  /*11e30*/  BSYNC B2 ;  /* 0x0000000000027941 */ /* 0x000fea0003800000 */
.L_x_2899:
[----:B------:R-:W-:Y:S01]  /*11e40*/  ULDC.64 UR4, c[0x0][0x208] ;  /* 0x0000820000047ab9 */ /* 0x000fe20000000a00 */
[----:B------:R-:W-:Y:S01]  /*11e50*/  ISETP.GT.AND P3, PT, R84, 0x7f, PT ;  /* 0x0000007f5400780c */ /* 0x000fe20003f64270 */
[----:B------:R-:W-:Y:S01]  /*11e60*/  UIMAD UR10, UR10, UR4, URZ ;  /* 0x000000040a0a72a4 */ /* 0x000fe2000f8e023f */
[----:B------:R-:W-:Y:S01]  /*11e70*/  IMAD.MOV.U32 R222, RZ, RZ, R216 ;  /* 0x000000ffffde7224 */ /* 0x000fe200078e00d8 */
[----:B------:R-:W-:Y:S01]  /*11e80*/  UIMAD.WIDE.U32 UR28, UR15, UR4, URZ ;  /* 0x000000040f1c72a5 */ /* 0x000fe2000f8e003f */
[----:B-12---:R-:W-:Y:S01]  /*11e90*/  IMAD.SHL.U32 R12, R67, 0x40, RZ ;  /* 0x00000040430c7824 */ /* 0x006fe200078e00ff */
[----:B------:R-:W-:Y:S01]  /*11ea0*/  UIMAD UR5, UR15, UR5, UR10 ;  /* 0x000000050f0572a4 */ /* 0x000fe2000f8e020a */
[----:B------:R-:W-:Y:S01]  /*11eb0*/  IMAD.SHL.U32 R9, R188, 0x8, RZ ;  /* 0x00000008bc097824 */ /* 0x000fe200078e00ff */
[----:B------:R-:W-:Y:S01]  /*11ec0*/  SEL R13, RZ, 0x2, P6 ;  /* 0x00000002ff0d7807 */ /* 0x000fe20003000000 */
[----:B------:R-:W-:-:S04]  /*11ed0*/  DEPBAR.LE SB0, 0x0 ;  /* 0x000080000000791a */ /* 0x000fc80000000000 */
[----:B------:R-:W-:Y:S01]  /*11ee0*/  UIADD3 UR4, UR29, UR5, URZ ;  /* 0x000000051d047290 */ /* 0x000fe2000fffe03f */
[----:B------:R-:W-:Y:S01]  /*11ef0*/  IMAD.U32 R14, RZ, RZ, UR28 ;  /* 0x0000001cff0e7e24 */ /* 0x000fe2000f8e00ff */
[----:B------:R-:W-:Y:S01]  /*11f00*/  LOP3.LUT R12, R12, 0x1c0, RZ, 0xc0, !PT ;  /* 0x000001c00c0c7812 */ /* 0x000fe200078ec0ff */
[----:B------:R-:W-:Y:S01]  /*11f10*/  IMAD.U32 R15, RZ, RZ, UR29 ;  /* 0x0000001dff0f7e24 */ /* 0x000fe2000f8e00ff */
[----:B------:R-:W-:Y:S01]  /*11f20*/  UIMAD UR4, UR4, 0x30, URZ ;  /* 0x00000030040478a4 */ /* 0x000fe2000f8e023f */
[----:B------:R-:W-:Y:S01]  /*11f30*/  IMAD.WIDE.U32 R14, R14, 0x30, R222 ;  /* 0x000000300e0e7825 */ /* 0x000fe200078e00de */
[----:B------:R-:W-:Y:S01]  /*11f40*/  SEL R11, RZ, 0x4, P5 ;  /* 0x00000004ff0b7807 */ /* 0x000fe20002800000 */
[----:B------:R-:W-:Y:S01]  /*11f50*/  UISETP.GE.AND UP0, UPT, UR13, 0x2, UPT ;  /* 0x000000020d00788c */ /* 0x000fe2000bf06270 */
[----:B------:R-:W-:Y:S01]  /*11f60*/  LOP3.LUT R9, R12, 0x8, R9, 0xf8, !PT ;  /* 0x000000080c097812 */ /* 0x000fe200078ef809 */
[----:B------:R-:W-:Y:S01]  /*11f70*/  IMAD.SHL.U32 R218, R6, 0x2, RZ ;  /* 0x0000000206da7824 */ /* 0x000fe200078e00ff */
[----:B------:R-:W-:Y:S01]  /*11f80*/  IADD3 R8, R15, UR4, RZ ;  /* 0x000000040f087c10 */ /* 0x000fe2000fffe0ff */
[----:B------:R-:W-:Y:S01]  /*11f90*/  @!P3 IMAD.MOV.U32 R15, RZ, RZ, c[0x0][0x208] ;  /* 0x00008200ff0fb624 */ /* 0x000fe200078e00ff */
[----:B------:R-:W-:Y:S01]  /*11fa0*/  BAR.SYNC.DEFER_BLOCKING 0x0 ;  /* 0x0000000000007b1d */ /* 0x000fe20000010000 */
[----:B------:R-:W-:-:S02]  /*11fb0*/  LEA R32, P0, R14, c[0x0][0x1f8], 0x1 ;  /* 0x00007e000e207a11 */ /* 0x000fc400078008ff */
[----:B------:R-:W-:Y:S01]  /*11fc0*/  IADD3 R2, R11, R13, R2 ;  /* 0x0000000d0b027210 */ /* 0x000fe20007ffe002 */
[----:B------:R-:W-:Y:S01]  /*11fd0*/  @!P3 IMAD.MOV.U32 R13, RZ, RZ, c[0x0][0x20c] ;  /* 0x00008300ff0db624 */ /* 0x000fe200078e00ff */
[----:B------:R-:W-:Y:S02]  /*11fe0*/  SHF.R.U32.HI R12, RZ, 0x3, R12 ;  /* 0x00000003ff0c7819 */ /* 0x000fe4000001160c */
[----:B------:R-:W-:Y:S02]  /*11ff0*/  LEA.HI.X R33, R14, c[0x0][0x1fc], R8, 0x1, P0 ;  /* 0x00007f000e217a11 */ /* 0x000fe400000f0c08 */
[----:B------:R-:W-:Y:S02]  /*12000*/  SEL R11, RZ, 0x8, P4 ;  /* 0x00000008ff0b7807 */ /* 0x000fe40002000000 */
[----:B------:R-:W-:Y:S02]  /*12010*/  @!P3 LEA R68, P0, R15, R32, 0x6 ;  /* 0x000000200f44b211 */ /* 0x000fe400078030ff */
[----:B------:R-:W-:Y:S01]  /*12020*/  LOP3.LUT R12, R9, R12, RZ, 0x3c, !PT ;  /* 0x0000000c090c7212 */ /* 0x000fe200078e3cff */
[----:B------:R-:W-:Y:S01]  /*12030*/  IMAD.IADD R11, R11, 0x1, R2 ;  /* 0x000000010b0b7824 */ /* 0x000fe200078e0202 */
[----:B------:R-:W-:Y:S01]  /*12040*/  @!P3 LEA.HI.X R69, R15, R33, R13, 0x6, P0 ;  /* 0x000000210f45b211 */ /* 0x000fe200000f340d */
[----:B------:R-:W-:Y:S01]  /*12050*/  IMAD.U32 R13, RZ, RZ, UR12 ;  /* 0x0000000cff0d7e24 */ /* 0x000fe2000f8e00ff */
[----:B------:R-:W-:Y:S01]  /*12060*/  LOP3.LUT P1, RZ, R67, 0x2, RZ, 0xc0, !PT ;  /* 0x0000000243ff7812 */ /* 0x000fe2000782c0ff */
[----:B------:R-:W-:Y:S01]  /*12070*/  IMAD R213, R57, 0x200, R12 ;  /* 0x0000020039d57824 */ /* 0x000fe200078e020c */
[----:B------:R-:W-:Y:S01]  /*12080*/  P2R R9, PR, RZ, 0x40 ;  /* 0x00000040ff097803 */ /* 0x000fe20000000000 */
[----:B------:R-:W-:Y:S01]  /*12090*/  IMAD R2, R65, 0x400, R0 ;  /* 0x0000040041027824 */ /* 0x000fe200078e0200 */
[----:B------:R-:W-:Y:S01]  /*120a0*/  IADD3 R8, R13, UR14, -R188 ;  /* 0x0000000e0d087c10 */ /* 0x000fe2000fffe8bc */
[----:B------:R-:W-:Y:S01]  /*120b0*/  IMAD.SHL.U32 R213, R213, 0x2, RZ ;  /* 0x00000002d5d57824 */ /* 0x000fe200078e00ff */
[----:B------:R-:W-:Y:S01]  /*120c0*/  LOP3.LUT P6, RZ, R11, 0x1, RZ, 0xc0, !PT ;  /* 0x000000010bff7812 */ /* 0x000fe200078cc0ff */
[C---:B------:R-:W-:Y:S01]  /*120d0*/  IMAD.SHL.U32 R60, R2.reuse, 0x2, RZ ;  /* 0x00000002023c7824 */ /* 0x040fe200078e00ff */
[----:B------:R-:W-:Y:S01]  /*120e0*/  LEA R214, R2, 0x10080, 0x1 ;  /* 0x0001008002d67811 */ /* 0x000fe200078e08ff */
[----:B------:R-:W-:Y:S01]  /*120f0*/  IMAD.MOV.U32 R2, RZ, RZ, 0x40 ;  /* 0x00000040ff027424 */ /* 0x000fe200078e00ff */
[----:B------:R-:W-:Y:S01]  /*12100*/  ISETP.LT.OR P0, PT, R8, 0x1, !P6 ;  /* 0x000000010800780c */ /* 0x000fe20007701670 */
[----:B---3--:R-:W-:Y:S01]  /*12110*/  LDSM.16.M88.4 R20, [R213+0xa080] ;  /* 0x00a08000d514783b */ /* 0x008fe20000000200 */
[----:B------:R-:W-:Y:S01]  /*12120*/  IADD3 R12, R213, 0xa080, RZ ;  /* 0x0000a080d50c7810 */ /* 0x000fe20007ffe0ff */
[--C-:B------:R-:W-:Y:S01]  /*12130*/  IMAD R212, R7, 0x2, R214.reuse ;  /* 0x0000000207d47824 */ /* 0x100fe200078e02d6 */
[----:B------:R-:W-:Y:S01]  /*12140*/  IADD3 R211, R213, 0xa0a0, RZ ;  /* 0x0000a0a0d5d37810 */ /* 0x000fe20007ffe0ff */
[----:B------:R-:W1:Y:S01]  /*12150*/  LDSM.16.M88.4 R60, [R60+0x10080] ;  /* 0x010080003c3c783b */ /* 0x000e620000000200 */
[----:B------:R-:W-:Y:S01]  /*12160*/  @P1 IADD3 R211, R12, -0x20, RZ ;  /* 0xffffffe00cd31810 */ /* 0x000fe20007ffe0ff */
[----:B------:R-:W-:Y:S01]  /*12170*/  IMAD R210, R5, 0x2, R214 ;  /* 0x0000000205d27824 */ /* 0x000fe200078e02d6 */
[C---:B------:R-:W-:Y:S01]  /*12180*/  LOP3.LUT P2, RZ, R11.reuse, 0x2, RZ, 0xc0, !PT ;  /* 0x000000020bff7812 */ /* 0x040fe2000784c0ff */
[----:B------:R-:W-:Y:S01]  /*12190*/  LDSM.16.M88.4 R44, [R212] ;  /* 0x00000000d42c783b */ /* 0x000fe20000000200 */
[----:B------:R-:W-:Y:S01]  /*121a0*/  LOP3.LUT P1, RZ, R11, 0x4, RZ, 0xc0, !PT ;  /* 0x000000040bff7812 */ /* 0x000fe2000782c0ff */
[----:B------:R-:W-:Y:S01]  /*121b0*/  IMAD R209, R5, 0x2, R212 ;  /* 0x0000000205d17824 */ /* 0x000fe200078e02d4 */
[----:B------:R-:W-:Y:S01]  /*121c0*/  P2R R10, PR, RZ, 0x20 ;  /* 0x00000020ff0a7803 */ /* 0x000fe20000000000 */
[----:B------:R-:W2:Y:S01]  /*121d0*/  LDSM.16.M88.4 R12, [R213+0xa880] ;  /* 0x00a88000d50c783b */ /* 0x000ea20000000200 */
[----:B------:R-:W-:-:S02]  /*121e0*/  @!P3 ISETP.LT.OR P6, PT, R8, 0x21, !P6 ;  /* 0x000000210800b80c */ /* 0x000fc400077c1670 */
[C---:B------:R-:W-:Y:S01]  /*121f0*/  IADD3 R203, R211.reuse, 0x800, RZ ;  /* 0x00000800d3cb7810 */ /* 0x040fe20007ffe0ff */
[----:B------:R-:W-:Y:S01]  /*12200*/  LDSM.16.M88.4 R28, [R213+0xb080] ;  /* 0x00b08000d51c783b */ /* 0x000fe20000000200 */
[C---:B------:R-:W-:Y:S02]  /*12210*/  IADD3 R202, R211.reuse, 0x1000, RZ ;  /* 0x00001000d3ca7810 */ /* 0x040fe40007ffe0ff */
[C---:B------:R-:W-:Y:S01]  /*12220*/  IADD3 R200, R211.reuse, 0x1800, RZ ;  /* 0x00001800d3c87810 */ /* 0x040fe20007ffe0ff */
[----:B------:R-:W3:Y:S01]  /*12230*/  LDSM.16.M88.4 R56, [R211] ;  /* 0x00000000d338783b */ /* 0x000ee20000000200 */
[C---:B------:R-:W-:Y:S02]  /*12240*/  IADD3 R199, R211.reuse, 0x2000, RZ ;  /* 0x00002000d3c77810 */ /* 0x040fe40007ffe0ff */
[C---:B------:R-:W-:Y:S01]  /*12250*/  IADD3 R198, R211.reuse, 0x2800, RZ ;  /* 0x00002800d3c67810 */ /* 0x040fe20007ffe0ff */
[----:B------:R-:W5:Y:S01]  /*12260*/  LDSM.16.M88.4 R52, [R211+0x800] ;  /* 0x00080000d334783b */ /* 0x000f620000000200 */
[----:B------:R-:W-:-:S02]  /*12270*/  IADD3 R197, R211, 0x3000, RZ ;  /* 0x00003000d3c57810 */ /* 0x000fc40007ffe0ff */
[C---:B------:R-:W-:Y:S01]  /*12280*/  IADD3 R196, R211.reuse, 0x3800, RZ ;  /* 0x00003800d3c47810 */ /* 0x040fe20007ffe0ff */
[----:B------:R-:W4:Y:S01]  /*12290*/  LDSM.16.M88.4 R48, [R211+0x1000] ;  /* 0x00100000d330783b */ /* 0x000f220000000200 */
[C---:B------:R-:W-:Y:S02]  /*122a0*/  IADD3 R195, R211.reuse, 0x4000, RZ ;  /* 0x00004000d3c37810 */ /* 0x040fe40007ffe0ff */
[----:B------:R-:W-:Y:S01]  /*122b0*/  IADD3 R194, R211, 0x4800, RZ ;  /* 0x00004800d3c27810 */ /* 0x000fe20007ffe0ff */
[----:B------:R-:W-:Y:S01]  /*122c0*/  @!PT LDS RZ, [RZ] ;  /* 0x00000000fffff984 */ /* 0x000fe20000000800 */
[----:B------:R-:W-:Y:S01]  /*122d0*/  @!PT LDS RZ, [RZ] ;  /* 0x00000000fffff984 */ /* 0x000fe20000000800 */
[----:B------:R-:W-:Y:S01]  /*122e0*/  @!PT LDS RZ, [RZ] ;  /* 0x00000000fffff984 */ /* 0x000fe20000000800 */
[----:B------:R3:W-:Y:S01]  /*122f0*/  LDGSTS.E.BYPASS.LTC128B.128 [R218+0x4080], [R32.64], !P0 ;  /* 0x0408000020da7fae */ /* 0x0007e2000c101d5a */
[----:B------:R-:W-:Y:S02]  /*12300*/  LOP3.LUT P0, RZ, R67, 0x4, RZ, 0xc0, !PT ;  /* 0x0000000443ff7812 */ /* 0x000fe4000780c0ff */
[----:B------:R-:W-:Y:S02]  /*12310*/  IADD3 R193, R211, 0x5000, RZ ;  /* 0x00005000d3c17810 */ /* 0x000fe40007ffe0ff */
[----:B------:R-:W-:-:S02]  /*12320*/  SEL R2, R2, 0xffffffc0, !P0 ;  /* 0xffffffc002027807 */ /* 0x000fc40004000000 */
[C---:B------:R-:W-:Y:S02]  /*12330*/  ISETP.LT.OR P0, PT, R8.reuse, 0x1, !P2 ;  /* 0x000000010800780c */ /* 0x040fe40005701670 */
[----:B------:R-:W-:Y:S01]  /*12340*/  @!P3 ISETP.LT.OR P2, PT, R8, 0x21, !P2 ;  /* 0x000000210800b80c */ /* 0x000fe20005741670 */
[--C-:B------:R-:W-:Y:S01]  /*12350*/  IMAD.IADD R207, R213, 0x1, R2.reuse ;  /* 0x00000001d5cf7824 */ /* 0x100fe200078e0202 */
[C---:B------:R-:W-:Y:S01]  /*12360*/  IADD3 R192, R211.reuse, 0x5800, RZ ;  /* 0x00005800d3c07810 */ /* 0x040fe20007ffe0ff */
[----:B-1----:R-:W-:Y:S01]  /*12370*/  HMMA.16816.F32 R24, R60, R20, RZ ;  /* 0x000000143c18723c */ /* 0x002fe200000018ff */
[----:B------:R-:W-:-:S07]  /*12380*/  IMAD.IADD R201, R211, 0x1, R2 ;  /* 0x00000001d3c97824 */ /* 0x000fce00078e0202 */
[----:B------:R1:W-:Y:S01]  /*12390*/  LDGSTS.E.BYPASS.LTC128B.128 [R218+0x5880], [R32.64+0x80], !P0 ;  /* 0x0588008020da7fae */ /* 0x0003e2000c101d5a */
[C---:B------:R-:W-:Y:S01]  /*123a0*/  ISETP.LT.OR P0, PT, R8.reuse, 0x1, !P1 ;  /* 0x000000010800780c */ /* 0x040fe20004f01670 */
[----:B--2-4-:R-:W-:Y:S01]  /*123b0*/  HMMA.16816.F32 R16, R60, R12, RZ ;  /* 0x0000000c3c10723c */ /* 0x014fe200000018ff */
[----:B------:R-:W-:-:S07]  /*123c0*/  @!P3 ISETP.LT.OR P1, PT, R8, 0x21, !P1 ;  /* 0x000000210800b80c */ /* 0x000fce0004f21670 */
[----:B------:R-:W-:Y:S04]  /*123d0*/  HMMA.16816.F32 R20, R60, R22, RZ ;  /* 0x000000163c14723c */ /* 0x000fe800000018ff */
[----:B------:R1:W-:Y:S01]  /*123e0*/  LDGSTS.E.BYPASS.LTC128B.128 [R218+0x7080], [R32.64+0x100], !P0 ;  /* 0x0708010020da7fae */ /* 0x0003e2000c101d5a */
[----:B------:R-:W-:-:S03]  /*123f0*/  LOP3.LUT P0, RZ, R11, 0x8, RZ, 0xc0, !PT ;  /* 0x000000080bff7812 */ /* 0x000fc6000780c0ff */
[----:B------:R-:W-:Y:S01]  /*12400*/  HMMA.16816.F32 R12, R60, R14, RZ ;  /* 0x0000000e3c0c723c */ /* 0x000fe200000018ff */
        /* <DEDUP_REMOVED lines=13> */
[----:B------:R-:W-:Y:S02]  /*124e0*/  HMMA.16816.F32 R60, R60, R30, RZ ;  /* 0x0000001e3c3c723c */ /* 0x000fe400000018ff */
[----:B------:R-:W-:Y:S04]  /*124f0*/  LDSM.16.M88.4 R40, [R210] ;  /* 0x00000000d228783b */ /* 0x000fe80000000200 */
[----:B------:R-:W3:Y:S02]  /*12500*/  LDSM.16.M88.4 R36, [R207+0xa080] ;  /* 0x00a08000cf24783b */ /* 0x000ee40000000200 */
[C---:B-----5:R-:W-:Y:S02]  /*12510*/  HMMA.16816.F32 R16, R44.reuse, R52, R16 ;  /* 0x000000342c10723c */ /* 0x060fe40000001810 */
[----:B-1----:R-:W1:Y:S04]  /*12520*/  LDSM.16.M88.4 R32, [R207+0xa880] ;  /* 0x00a88000cf20783b */ /* 0x002e680000000200 */
[----:B------:R-:W4:Y:S02]  /*12530*/  LDSM.16.M88.4 R28, [R207+0xb080] ;  /* 0x00b08000cf1c783b */ /* 0x000f240000000200 */
[C---:B------:R-:W-:Y:S02]  /*12540*/  HMMA.16816.F32 R12, R44.reuse, R54, R12 ;  /* 0x000000362c0c723c */ /* 0x040fe4000000180c */
[----:B------:R-:W-:Y:S04]  /*12550*/  LDSM.16.M88.4 R56, [R209] ;  /* 0x00000000d138783b */ /* 0x000fe80000000200 */
[----:B------:R-:W5:Y:S02]  /*12560*/  LDSM.16.M88.4 R52, [R201] ;  /* 0x00000000c934783b */ /* 0x000f640000000200 */
[C---:B------:R-:W-:Y:S02]  /*12570*/  HMMA.16816.F32 R8, R44.reuse, R48, R8 ;  /* 0x000000302c08723c */ /* 0x040fe40000001808 */
[----:B------:R-:W0:Y:S06]  /*12580*/  LDGDEPBAR ;  /* 0x00000000000079af */ /* 0x000e2c0000000000 */
        /* <DEDUP_REMOVED lines=169> */
.L_x_2962:
[----:B-1----:R-:W-:Y:S01]  /*13020*/  LOP3.LUT R31, R4, 0xffffffe0, RZ, 0xc0, !PT ;  /* 0xffffffe0041f7812 */ /* 0x002fe200078ec0ff */
[----:B------:R-:W-:Y:S01]  /*13030*/  IMAD.SHL.U32 R208, R0, 0x2, RZ ;  /* 0x0000000200d07824 */ /* 0x000fe200078e00ff */
[----:B------:R-:W-:Y:S01]  /*13040*/  LEA.HI R29, R3, R84, RZ, 0x2 ;  /* 0x00000054031d7211 */ /* 0x000fe200078f10ff */
[----:B------:R-:W-:Y:S01]  /*13050*/  @UP2 USHF.L.U32 UR17, UR17, 0x7, URZ ;  /* 0x0000000711112899 */ /* 0x000fe2000800063f */
[----:B------:R-:W-:Y:S01]  /*13060*/  SHF.R.S32.HI R6, RZ, 0x1f, R65 ;  /* 0x0000001fff067819 */ /* 0x000fe20000011441 */
[----:B------:R-:W-:Y:S01]  /*13070*/  IMAD.IADD R2, R84, 0x1, -R31 ;  /* 0x0000000154027824 */ /* 0x000fe200078e0a1f */
[----:B------:R-:W-:Y:S01]  /*13080*/  LOP3.LUT R29, R29, 0xfffffffc, RZ, 0xc0, !PT ;  /* 0xfffffffc1d1d7812 */ /* 0x000fe200078ec0ff */
[----:B------:R-:W-:Y:S01]  /*13090*/  LDSM.16.MT88.4 R132, [R208+0x4080] ;  /* 0x00408000d084783b */ /* 0x000fe20000004200 */
[----:B------:R-:W-:Y:S01]  /*130a0*/  LEA.HI R6, R6, R65, RZ, 0x3 ;  /* 0x0000004106067211 */ /* 0x000fe200078f18ff */
[----:B------:R-:W-:Y:S01]  /*130b0*/  IMAD R206, R7, 0x2, R208 ;  /* 0x0000000207ce7824 */ /* 0x000fe200078e02d0 */
[----:B------:R-:W-:Y:S01]  /*130c0*/  SHF.R.S32.HI R3, RZ, 0x1f, R2 ;  /* 0x0000001fff037819 */ /* 0x000fe20000011402 */
[----:B------:R-:W-:Y:S01]  /*130d0*/  IMAD.IADD R84, R84, 0x1, -R29 ;  /* 0x0000000154547824 */ /* 0x000fe200078e0a1d */
[----:B------:R-:W-:Y:S01]  /*130e0*/  LOP3.LUT R6, R6, 0xffffff8, RZ, 0xc0, !PT ;  /* 0x0ffffff806067812 */ /* 0x000fe200078ec0ff */
[----:B------:R-:W-:Y:S01]  /*130f0*/  IMAD R205, R5, 0x2, R208 ;  /* 0x0000000205cd7824 */ /* 0x000fe200078e02d0 */
[----:B------:R-:W-:Y:S01]  /*13100*/  LEA.HI R3, R3, R2, RZ, 0x2 ;  /* 0x0000000203037211 */ /* 0x000fe200078f10ff */
[----:B------:R-:W-:Y:S01]  /*13110*/  IMAD R204, R5, 0x2, R206 ;  /* 0x0000000205cc7824 */ /* 0x000fe200078e02ce */
[----:B------:R-:W-:Y:S01]  /*13120*/  LEA.HI R4, R84, R84, RZ, 0x1 ;  /* 0x0000005454047211 */ /* 0x000fe200078f08ff */
[----:B------:R-:W-:Y:S01]  /*13130*/  IMAD.IADD R65, R65, 0x1, -R6 ;  /* 0x0000000141417824 */ /* 0x000fe200078e0a06 */
[----:B------:R-:W-:Y:S01]  /*13140*/  PLOP3.LUT P1, PT, PT, PT, UP2, 0x80, 0x0 ;  /* 0x000000000000781c */ /* 0x000fe20003f2f028 */
[----:B------:R-:W-:Y:S01]  /*13150*/  LDSM.16.MT88.4 R140, [R206+0x4080] ;  /* 0x00408000ce8c783b */ /* 0x000fe20000004200 */
[----:B------:R-:W-:Y:S01]  /*13160*/  LEA.HI.SX32 R6, R3, UR18, 0x1e ;  /* 0x0000001203067c11 */ /* 0x000fe2000f8ff2ff */
[----:B------:R-:W-:Y:S01]  /*13170*/  ULDC.64 UR4, c[0x0][0x2c8] ;  /* 0x0000b20000047ab9 */ /* 0x000fe20000000a00 */
[----:B------:R-:W-:Y:S01]  /*13180*/  LOP3.LUT R29, R4, 0x1ffffffe, RZ, 0xc0, !PT ;  /* 0x1ffffffe041d7812 */ /* 0x000fe200078ec0ff */
[----:B------:R-:W-:Y:S01]  /*13190*/  LDSM.16.MT88.4 R148, [R205+0x4080] ;  /* 0x00408000cd94783b */ /* 0x000fe20000004200 */
[----:B------:R-:W-:Y:S01]  /*131a0*/  PLOP3.LUT P0, PT, PT, PT, UP2, 0x80, 0x0 ;  /* 0x000000000000781c */ /* 0x000fe20003f0f028 */
[----:B------:R-:W-:Y:S01]  /*131b0*/  IMAD R6, R65, 0x10, R6 ;  /* 0x0000001041067824 */ /* 0x000fe200078e0206 */
[----:B------:R-:W-:Y:S01]  /*131c0*/  LOP3.LUT R3, R3, 0x7ffffffc, RZ, 0xc0, !PT ;  /* 0x7ffffffc03037812 */ /* 0x000fe200078ec0ff */
[----:B------:R-:W-:Y:S01]  /*131d0*/  IMAD.IADD R29, R84, 0x1, -R29 ;  /* 0x00000001541d7824 */ /* 0x000fe200078e0a1d */
[----:B------:R-:W-:Y:S01]  /*131e0*/  LDSM.16.MT88.4 R40, [R208+0x5880] ;  /* 0x00588000d028783b */ /* 0x000fe20000004200 */
[----:B------:R-:W-:-:S02]  /*131f0*/  UIADD3 UR13, UR13, -0x2, URZ ;  /* 0xfffffffe0d0d7890 */ /* 0x000fc4000fffe03f */
[----:B------:R-:W-:Y:S01]  /*13200*/  IMAD R189, R29, 0x8, R6 ;  /* 0x000000081dbd7824 */ /* 0x000fe200078e0206 */
[----:B------:R-:W-:Y:S01]  /*13210*/  LDSM.16.MT88.4 R48, [R206+0x5880] ;  /* 0x00588000ce30783b */ /* 0x000fe20000004200 */
[----:B------:R-:W-:Y:S02]  /*13220*/  IMAD.IADD R190, R2, 0x1, -R3 ;  /* 0x0000000102be7824 */ /* 0x000fe400078e0a03 */
[----:B------:R-:W-:Y:S01]  /*13230*/  @P1 IMAD.HI.U32 R4, R189, c[0x0][0x2c8], RZ ;  /* 0x0000b200bd041a27 */ /* 0x000fe200078e00ff */
[----:B------:R-:W-:Y:S03]  /*13240*/  LDSM.16.MT88.4 R56, [R205+0x5880] ;  /* 0x00588000cd38783b */ /* 0x000fe60000004200 */
[----:B------:R-:W-:Y:S01]  /*13250*/  IMAD.MOV.U32 R28, RZ, RZ, R189 ;  /* 0x000000ffff1c7224 */ /* 0x000fe200078e00bd */
[----:B------:R-:W-:Y:S01]  /*13260*/  @P0 SHF.R.U32.HI R28, RZ, c[0x0][0x2cc], R4 ;  /* 0x0000b300ff1c0a19 */ /* 0x000fe20000011604 */
[----:B------:R-:W-:Y:S01]  /*13270*/  IMAD.U32 R3, RZ, RZ, UR11 ;  /* 0x0000000bff037e24 */ /* 0x000fe2000f8e00ff */
[----:B------:R-:W-:Y:S01]  /*13280*/  LDSM.16.MT88.4 R64, [R204+0x5880] ;  /* 0x00588000cc40783b */ /* 0x000fe20000004200 */
[----:B------:R-:W-:-:S03]  /*13290*/  IMAD.SHL.U32 R190, R190, 0x2, RZ ;  /* 0x00000002bebe7824 */ /* 0x000fc600078e00ff */
[----:B------:R-:W1:Y:S02]  /*132a0*/  SHFL.IDX PT, R6, R28, RZ, 0x1c1f ;  /* 0x001c1fff1c067589 */ /* 0x000e6400000e0000 */
[C---:B------:R-:W-:Y:S02]  /*132b0*/  IADD3 R3, -R190.reuse, 0x1, R3 ;  /* 0x00000001be037810 */ /* 0x040fe40007ffe103 */
[----:B------:R-:W2:Y:S01]  /*132c0*/  SHFL.IDX PT, R4, R28, 0x1, 0x1c1f ;  /* 0x003c1f001c047f89 */ /* 0x000ea200000e0000 */
[----:B------:R-:W-:Y:S01]  /*132d0*/  IADD3 R2, -R190, UR11, RZ ;  /* 0x0000000bbe027c10 */ /* 0x000fe2000fffe1ff */
[----:B------:R-:W-:Y:S01]  /*132e0*/  UIMAD.WIDE.U32 UR10, UR17, UR4, URZ ;  /* 0x00000004110a72a5 */ /* 0x000fe2000f8e003f */
[----:B------:R-:W-:Y:S01]  /*132f0*/  IADD3 R35, R3, -UR22, RZ ;  /* 0x8000001603237c10 */ /* 0x000fe2000fffe0ff */
[----:B------:R-:W-:Y:S04]  /*13300*/  LDSM.16.MT88.4 R72, [R208+0x7080] ;  /* 0x00708000d048783b */ /* 0x000fe80000004200 */
[----:B------:R-:W-:Y:S01]  /*13310*/  LDSM.16.MT88.4 R80, [R206+0x7080] ;  /* 0x00708000ce50783b */ /* 0x000fe20000004200 */
[----:B------:R-:W-:-:S02]  /*13320*/  @UP2 UMOV UR9, UR11 ;  /* 0x0000000b00092c82 */ /* 0x000fc40008000000 */
[----:B------:R-:W-:Y:S01]  /*13330*/  @UP2 USHF.R.U32.HI UR18, URZ, UR5, UR9 ;  /* 0x000000053f122299 */ /* 0x000fe20008011609 */
[----:B------:R-:W-:Y:S03]  /*13340*/  LDSM.16.MT88.4 R88, [R205+0x7080] ;  /* 0x00708000cd58783b */ /* 0x000fe60000004200 */
[----:B------:R-:W-:Y:S01]  /*13350*/  UIADD3 UR18, UR18, UR14, -UR22 ;  /* 0x0000000e12127290 */ /* 0x000fe2000fffe816 */
[----:B------:R-:W-:Y:S03]  /*13360*/  LDSM.16.MT88.4 R96, [R204+0x7080] ;  /* 0x00708000cc60783b */ /* 0x000fe60000004200 */
[----:B------:R-:W-:Y:S01]  /*13370*/  UIMAD.WIDE UR4, UR18, 0x2aaaaaab, URZ ;  /* 0x2aaaaaab120478a5 */ /* 0x000fe2000f8e023f */
[C---:B-1----:R-:W-:Y:S01]  /*13380*/  IMAD.IADD R3, R35.reuse, 0x1, R6 ;  /* 0x0000000123037824 */ /* 0x042fe200078e0206 */
[----:B------:R-:W-:Y:S02]  /*13390*/  LDSM.16.MT88.4 R104, [R208+0x8880] ;  /* 0x00888000d068783b */ /* 0x000fe40000004200 */
[----:B------:R-:W-:Y:S01]  /*133a0*/  USHF.R.U32.HI UR4, URZ, 0x1f, UR5 ;  /* 0x0000001f3f047899 */ /* 0x000fe20008011605 */
[----:B--2---:R-:W-:Y:S01]  /*133b0*/  IMAD.IADD R35, R35, 0x1, R4 ;  /* 0x0000000123237824 */ /* 0x004fe200078e0204 */
[----:B------:R-:W-:Y:S01]  /*133c0*/  IMNMX R3, R2, R3, PT ;  /* 0x0000000302037217 */ /* 0x000fe20003800200 */
[----:B------:R-:W-:Y:S01]  /*133d0*/  LDSM.16.MT88.4 R112, [R206+0x8880] ;  /* 0x00888000ce70783b */ /* 0x000fe20000004200 */
[----:B------:R-:W-:-:S02]  /*133e0*/  ULEA.HI.SX32 UR4, UR5, UR4, 0x1d ;  /* 0x0000000405047291 */ /* 0x000fc4000f8fea3f */
[C---:B------:R-:W-:Y:S01]  /*133f0*/  ISETP.GT.AND P0, PT, R3.reuse, RZ, PT ;  /* 0x000000ff0300720c */ /* 0x040fe20003f04270 */
[----:B------:R-:W-:Y:S01]  /*13400*/  LDSM.16.MT88.4 R120, [R205+0x8880] ;  /* 0x00888000cd78783b */ /* 0x000fe20000004200 */
[C---:B------:R-:W-:Y:S02]  /*13410*/  ISETP.GT.AND P1, PT, R3.reuse, 0x1, PT ;  /* 0x000000010300780c */ /* 0x040fe40003f24270 */
[----:B------:R-:W-:Y:S01]  /*13420*/  FSEL R24, R24, -INF , P0 ;  /* 0xff80000018187808 */ /* 0x000fe20000000000 */
[----:B------:R-:W-:Y:S01]  /*13430*/  LDSM.16.MT88.4 R172, [R204+0x4880] ;  /* 0x00488000ccac783b */ /* 0x000fe20000004200 */
[----:B------:R-:W-:Y:S02]  /*13440*/  ISETP.GT.AND P0, PT, R3, 0x8, PT ;  /* 0x000000080300780c */ /* 0x000fe40003f04270 */
[----:B------:R-:W-:Y:S01]  /*13450*/  FSEL R33, R25, -INF , P1 ;  /* 0xff80000019217808 */ /* 0x000fe20000800000 */
[----:B------:R-:W-:Y:S01]  /*13460*/  LDSM.16.MT88.4 R168, [R208+0x6080] ;  /* 0x00608000d0a8783b */ /* 0x000fe20000004200 */
[----:B------:R-:W-:-:S02]  /*13470*/  ISETP.GT.AND P1, PT, R3, 0x9, PT ;  /* 0x000000090300780c */ /* 0x000fc40003f24270 */
[----:B------:R-:W-:Y:S01]  /*13480*/  FSEL R31, R20, -INF , P0 ;  /* 0xff800000141f7808 */ /* 0x000fe20000000000 */
[----:B------:R-:W-:Y:S01]  /*13490*/  LDSM.16.MT88.4 R164, [R205+0x6080] ;  /* 0x00608000cda4783b */ /* 0x000fe20000004200 */
[----:B------:R-:W-:Y:S02]  /*134a0*/  ISETP.GT.AND P0, PT, R3, 0x10, PT ;  /* 0x000000100300780c */ /* 0x000fe40003f04270 */
[----:B------:R-:W-:Y:S01]  /*134b0*/  FSEL R29, R21, -INF , P1 ;  /* 0xff800000151d7808 */ /* 0x000fe20000800000 */
[----:B------:R-:W-:Y:S01]  /*134c0*/  LDSM.16.MT88.4 R160, [R208+0x7880] ;  /* 0x00788000d0a0783b */ /* 0x000fe20000004200 */
[C---:B------:R-:W-:Y:S02]  /*134d0*/  ISETP.GT.AND P1, PT, R3.reuse, 0x11, PT ;  /* 0x000000110300780c */ /* 0x040fe40003f24270 */
[----:B------:R-:W-:Y:S01]  /*134e0*/  FSEL R103, R16, -INF , P0 ;  /* 0xff80000010677808 */ /* 0x000fe20000000000 */
[----:B------:R-:W0:Y:S01]  /*134f0*/  LDGDEPBAR ;  /* 0x00000000000079af */ /* 0x000e220000000000 */
[----:B------:R-:W-:-:S02]  /*13500*/  ISETP.GT.AND P0, PT, R3, 0x18, PT ;  /* 0x000000180300780c */ /* 0x000fc40003f04270 */
[----:B------:R-:W-:Y:S02]  /*13510*/  FSEL R101, R17, -INF , P1 ;  /* 0xff80000011657808 */ /* 0x000fe40000800000 */
[C---:B------:R-:W-:Y:S02]  /*13520*/  ISETP.GT.AND P1, PT, R3.reuse, 0x19, PT ;  /* 0x000000190300780c */ /* 0x040fe40003f24270 */
[----:B------:R-:W-:Y:S02]  /*13530*/  FSEL R25, R12, -INF , P0 ;  /* 0xff8000000c197808 */ /* 0x000fe40000000000 */
[----:B------:R-:W-:Y:S02]  /*13540*/  ISETP.GT.AND P0, PT, R3, 0x20, PT ;  /* 0x000000200300780c */ /* 0x000fe40003f04270 */
[----:B------:R-:W-:Y:S02]  /*13550*/  IMNMX R2, R2, R35, PT ;  /* 0x0000002302027217 */ /* 0x000fe40003800200 */
[----:B------:R-:W-:-:S02]  /*13560*/  FSEL R21, R13, -INF , P1 ;  /* 0xff8000000d157808 */ /* 0x000fc40000800000 */
[----:B------:R-:W-:Y:S02]  /*13570*/  ISETP.GT.AND P1, PT, R3, 0x21, PT ;  /* 0x000000210300780c */ /* 0x000fe40003f24270 */
[----:B------:R-:W-:Y:S02]  /*13580*/  FSEL R239, R8, -INF , P0 ;  /* 0xff80000008ef7808 */ /* 0x000fe40000000000 */
[C---:B------:R-:W-:Y:S02]  /*13590*/  ISETP.GT.AND P0, PT, R2.reuse, RZ, PT ;  /* 0x000000ff0200720c */ /* 0x040fe40003f04270 */
[----:B------:R-:W-:Y:S02]  /*135a0*/  FSEL R233, R9, -INF , P1 ;  /* 0xff80000009e97808 */ /* 0x000fe40000800000 */
[----:B------:R-:W-:Y:S02]  /*135b0*/  ISETP.GT.AND P1, PT, R2, 0x1, PT ;  /* 0x000000010200780c */ /* 0x000fe40003f24270 */
[----:B------:R-:W-:-:S02]  /*135c0*/  FSEL R26, R26, -INF , P0 ;  /* 0xff8000001a1a7808 */ /* 0x000fc40000000000 */
[----:B------:R-:W-:Y:S02]  /*135d0*/  ISETP.GT.AND P0, PT, R2, 0x8, PT ;  /* 0x000000080200780c */ /* 0x000fe40003f04270 */
[----:B------:R-:W-:Y:S02]  /*135e0*/  FMNMX.FTZ R4, R24, R33, !PT ;  /* 0x0000002118047209 */ /* 0x000fe40007810000 */
[----:B------:R-:W-:Y:S02]  /*135f0*/  FSEL R35, R27, -INF , P1 ;  /* 0xff8000001b237808 */ /* 0x000fe40000800000 */
[----:B------:R-:W-:Y:S02]  /*13600*/  FSEL R27, R22, -INF , P0 ;  /* 0xff800000161b7808 */ /* 0x000fe40000000000 */
[----:B------:R-:W-:Y:S02]  /*13610*/  FMNMX.FTZ R4, R31, R4, !PT ;  /* 0x000000041f047209 */ /* 0x000fe40007810000 */
[----:B------:R-:W-:-:S02]  /*13620*/  ISETP.GT.AND P0, PT, R3, 0x28, PT ;  /* 0x000000280300780c */ /* 0x000fc40003f04270 */
[----:B------:R-:W-:Y:S02]  /*13630*/  ISETP.GT.AND P1, PT, R2, 0x9, PT ;  /* 0x000000090200780c */ /* 0x000fe40003f24270 */
[----:B------:R-:W-:Y:S02]  /*13640*/  FMNMX.FTZ R6, R26, R35, !PT ;  /* 0x000000231a067209 */ /* 0x000fe40007810000 */
[----:B------:R-:W-:Y:S02]  /*13650*/  FMNMX.FTZ R4, R29, R4, !PT ;  /* 0x000000041d047209 */ /* 0x000fe40007810000 */
[----:B------:R-:W-:Y:S02]  /*13660*/  FSEL R237, R60, -INF , P0 ;  /* 0xff8000003ced7808 */ /* 0x000fe40000000000 */
[----:B------:R-:W-:Y:S02]  /*13670*/  FSEL R23, R23, -INF , P1 ;  /* 0xff80000017177808 */ /* 0x000fe40000800000 */
[----:B------:R-:W-:-:S02]  /*13680*/  ISETP.GT.AND P0, PT, R2, 0x10, PT ;  /* 0x000000100200780c */ /* 0x000fc40003f04270 */
[----:B------:R-:W-:Y:S02]  /*13690*/  FMNMX.FTZ R6, R27, R6, !PT ;  /* 0x000000061b067209 */ /* 0x000fe40007810000 */
[----:B------:R-:W-:Y:S02]  /*136a0*/  FMNMX.FTZ R4, R103, R4, !PT ;  /* 0x0000000467047209 */ /* 0x000fe40007810000 */
[----:B------:R-:W-:Y:S02]  /*136b0*/  ISETP.GT.AND P1, PT, R2, 0x11, PT ;  /* 0x000000110200780c */ /* 0x000fe40003f24270 */
[----:B------:R-:W-:Y:S02]  /*136c0*/  FSEL R9, R18, -INF , P0 ;  /* 0xff80000012097808 */ /* 0x000fe40000000000 */
[----:B------:R-:W-:Y:S02]  /*136d0*/  FMNMX.FTZ R6, R23, R6, !PT ;  /* 0x0000000617067209 */ /* 0x000fe40007810000 */
[----:B------:R-:W-:-:S02]  /*136e0*/  FMNMX.FTZ R4, R101, R4, !PT ;  /* 0x0000000465047209 */ /* 0x000fc40007810000 */
[----:B------:R-:W-:Y:S02]  /*136f0*/  ISETP.GT.AND P0, PT, R3, 0x29, PT ;  /* 0x000000290300780c */ /* 0x000fe40003f04270 */
[----:B------:R-:W-:Y:S02]  /*13700*/  FSEL R13, R19, -INF , P1 ;  /* 0xff800000130d7808 */ /* 0x000fe40000800000 */
        /* <DEDUP_REMOVED lines=33> */
[----:B-1----:R-:W-:-:S03]  /*13920*/  FMNMX.FTZ R3, R4, R3, !PT ;  /* 0x0000000304037209 */ /* 0x002fc60007810000 */
[----:B------:R-:W-:Y:S01]  /*13930*/  LDSM.16.MT88.4 R4, [R204+0x8880] ;  /* 0x00888000cc04783b */ /* 0x000fe20000004200 */
        /* <DEDUP_REMOVED lines=9> */
[--C-:B------:R-:W-:Y:S02]  /*139d0*/  FFMA.FTZ R185, R31, c[0x0][0x2d0], -R178.reuse ;  /* 0x0000b4001fb97a23 */ /* 0x100fe400000108b2 */
[----:B------:R-:W-:Y:S01]  /*139e0*/  FFMA.FTZ R2, R29, c[0x0][0x2d0], -R178 ;  /* 0x0000b4001d027a23 */ /* 0x000fe200000108b2 */
[----:B------:R-:W-:Y:S01]  /*139f0*/  MUFU.EX2 R187, R187 ;  /* 0x000000bb00bb7308 */ /* 0x000fe20000000800 */
[----:B------:R-:W-:-:S02]  /*13a00*/  FFMA.FTZ R191, R26, c[0x0][0x2d0], -R176 ;  /* 0x0000b4001abf7a23 */ /* 0x000fc400000108b0 */
[--C-:B------:R-:W-:Y:S02]  /*13a10*/  FFMA.FTZ R158, R35, c[0x0][0x2d0], -R176.reuse ;  /* 0x0000b400239e7a23 */ /* 0x100fe400000108b0 */
[--C-:B------:R-:W-:Y:S01]  /*13a20*/  FFMA.FTZ R0, R27, c[0x0][0x2d0], -R176.reuse ;  /* 0x0000b4001b007a23 */ /* 0x100fe200000108b0 */
[----:B------:R-:W1:Y:S01]  /*13a30*/  LDSM.16.MT88.4 R32, [R204+0x4080] ;  /* 0x00408000cc20783b */ /* 0x000e620000004200 */
[--C-:B------:R-:W-:Y:S01]  /*13a40*/  FFMA.FTZ R159, R23, c[0x0][0x2d0], -R176.reuse ;  /* 0x0000b400179f7a23 */ /* 0x100fe200000108b0 */
[----:B------:R-:W2:Y:S01]  /*13a50*/  MUFU.EX2 R156, R156 ;  /* 0x0000009c009c7308 */ /* 0x000ea20000000800 */
[----:B------:R-:W-:Y:S02]  /*13a60*/  FFMA.FTZ R228, R9, c[0x0][0x2d0], -R176 ;  /* 0x0000b40009e47a23 */ /* 0x000fe400000108b0 */
[----:B------:R-:W3:Y:S01]  /*13a70*/  LDSM.16.MT88.4 R8, [R208+0x4880] ;  /* 0x00488000d008783b */ /* 0x000ee20000004200 */
[--C-:B------:R-:W-:Y:S02]  /*13a80*/  FFMA.FTZ R186, R103, c[0x0][0x2d0], -R178.reuse ;  /* 0x0000b40067ba7a23 */ /* 0x100fe400000108b2 */
[----:B------:R-:W-:-:S02]  /*13a90*/  FFMA.FTZ R227, R101, c[0x0][0x2d0], -R178 ;  /* 0x0000b40065e37a23 */ /* 0x000fc400000108b2 */
[----:B------:R-:W-:Y:S01]  /*13aa0*/  MUFU.EX2 R185, R185 ;  /* 0x000000b900b97308 */ /* 0x000fe20000000800 */
[--C-:B------:R-:W-:Y:S02]  /*13ab0*/  FFMA.FTZ R184, R25, c[0x0][0x2d0], -R178.reuse ;  /* 0x0000b40019b87a23 */ /* 0x100fe400000108b2 */
[----:B------:R-:W-:Y:S01]  /*13ac0*/  FFMA.FTZ R219, R21, c[0x0][0x2d0], -R178 ;  /* 0x0000b40015db7a23 */ /* 0x000fe200000108b2 */
[----:B------:R-:W-:Y:S01]  /*13ad0*/  LDSM.16.MT88.4 R24, [R206+0x7880] ;  /* 0x00788000ce18783b */ /* 0x000fe20000004200 */
[--C-:B------:R-:W-:Y:S02]  /*13ae0*/  FFMA.FTZ R231, R13, c[0x0][0x2d0], -R176.reuse ;  /* 0x0000b4000de77a23 */ /* 0x100fe400000108b0 */
[--C-:B------:R-:W-:Y:S01]  /*13af0*/  FFMA.FTZ R226, R19, c[0x0][0x2d0], -R176.reuse ;  /* 0x0000b40013e27a23 */ /* 0x100fe200000108b0 */
[----:B------:R-:W4:Y:S01]  /*13b00*/  MUFU.EX2 R2, R2 ;  /* 0x0000000200027308 */ /* 0x000f220000000800 */
[----:B--2---:R-:W-:Y:S01]  /*13b10*/  F2FP.PACK_AB R128, R156, R187 ;  /* 0x000000bb9c80723e */ /* 0x004fe200000000ff */
[----:B------:R-:W-:Y:S01]  /*13b20*/  FFMA.FTZ R229, R17, c[0x0][0x2d0], -R176 ;  /* 0x0000b40011e57a23 */ /* 0x000fe200000108b0 */
[----:B------:R-:W2:Y:S01]  /*13b30*/  LDSM.16.MT88.4 R12, [R206+0x4880] ;  /* 0x00488000ce0c783b */ /* 0x000ea20000004200 */
[----:B------:R-:W-:-:S02]  /*13b40*/  FFMA.FTZ R230, R239, c[0x0][0x2d0], -R178 ;  /* 0x0000b400efe67a23 */ /* 0x000fc400000108b2 */
[--C-:B------:R-:W-:Y:S01]  /*13b50*/  FFMA.FTZ R232, R237, c[0x0][0x2d0], -R178.reuse ;  /* 0x0000b400ede87a23 */ /* 0x100fe200000108b2 */
[----:B------:R-:W5:Y:S01]  /*13b60*/  LDSM.16.MT88.4 R20, [R205+0x4880] ;  /* 0x00488000cd14783b */ /* 0x000f620000004200 */
[----:B------:R-:W-:Y:S01]  /*13b70*/  MUFU.EX2 R191, R191 ;  /* 0x000000bf00bf7308 */ /* 0x000fe20000000800 */
[--C-:B------:R-:W-:Y:S02]  /*13b80*/  FFMA.FTZ R233, R233, c[0x0][0x2d0], -R178.reuse ;  /* 0x0000b400e9e97a23 */ /* 0x100fe400000108b2 */
[----:B------:R-:W1:Y:S01]  /*13b90*/  LDSM.16.MT88.4 R16, [R206+0x6080] ;  /* 0x00608000ce10783b */ /* 0x000e620000004200 */
[----:B------:R-:W-:Y:S02]  /*13ba0*/  FFMA.FTZ R235, R235, c[0x0][0x2d0], -R178 ;  /* 0x0000b400ebeb7a23 */ /* 0x000fe400000108b2 */
[--C-:B------:R-:W-:Y:S02]  /*13bb0*/  FFMA.FTZ R234, R183, c[0x0][0x2d0], -R176.reuse ;  /* 0x0000b400b7ea7a23 */ /* 0x100fe400000108b0 */
[----:B------:R-:W3:Y:S01]  /*13bc0*/  MUFU.EX2 R158, R158 ;  /* 0x0000009e009e7308 */ /* 0x000ee20000000800 */
[----:B----4-:R-:W-:Y:S01]  /*13bd0*/  F2FP.PACK_AB R130, R2, R185 ;  /* 0x000000b90282723e */ /* 0x010fe200000000ff */
[----:B------:R-:W-:-:S02]  /*13be0*/  FFMA.FTZ R237, R181, c[0x0][0x2d0], -R176 ;  /* 0x0000b400b5ed7a23 */ /* 0x000fc400000108b0 */
[--C-:B------:R-:W-:Y:S01]  /*13bf0*/  FFMA.FTZ R236, R179, c[0x0][0x2d0], -R176.reuse ;  /* 0x0000b400b3ec7a23 */ /* 0x100fe200000108b0 */
[----:B------:R-:W-:Y:S01]  /*13c00*/  LDSM.16.MT88.4 R180, [R206+0x6880] ;  /* 0x00688000ceb4783b */ /* 0x000fe20000004200 */
[----:B------:R-:W-:Y:S02]  /*13c10*/  FFMA.FTZ R239, R177, c[0x0][0x2d0], -R176 ;  /* 0x0000b400b1ef7a23 */ /* 0x000fe400000108b0 */
[----:B------:R-:W-:Y:S01]  /*13c20*/  MUFU.EX2 R0, R0 ;  /* 0x0000000000007308 */ /* 0x000fe20000000800 */
[----:B------:R-:W-:Y:S01]  /*13c30*/  LDSM.16.MT88.4 R176, [R205+0x6880] ;  /* 0x00688000cdb0783b */ /* 0x000fe20000004200 */
[----:B------:R-:W-:-:S04]  /*13c40*/  FADD.FTZ R156, R187, R156 ;  /* 0x0000009cbb9c7221 */ /* 0x000fc80000010000 */
[----:B------:R-:W-:Y:S02]  /*13c50*/  FADD.FTZ R185, R185, R156 ;  /* 0x0000009cb9b97221 */ /* 0x000fe40000010000 */
[----:B------:R-:W4:Y:S01]  /*13c60*/  MUFU.EX2 R159, R159 ;  /* 0x0000009f009f7308 */ /* 0x000f220000000800 */
[----:B---3--:R-:W-:Y:S01]  /*13c70*/  F2FP.PACK_AB R129, R158, R191 ;  /* 0x000000bf9e81723e */ /* 0x008fe200000000ff */
[----:B------:R-:W-:Y:S02]  /*13c80*/  FADD.FTZ R191, R191, R158 ;  /* 0x0000009ebfbf7221 */ /* 0x000fe40000010000 */
[----:B------:R-:W-:-:S04]  /*13c90*/  FADD.FTZ R185, R2, R185 ;  /* 0x000000b902b97221 */ /* 0x000fc80000010000 */
[----:B------:R-:W-:Y:S01]  /*13ca0*/  MUFU.EX2 R186, R186 ;  /* 0x000000ba00ba7308 */ /* 0x000fe20000000800 */
[----:B----4-:R-:W-:-:S07]  /*13cb0*/  F2FP.PACK_AB R131, R159, R0 ;  /* 0x000000009f83723e */ /* 0x010fce00000000ff */
        /* <DEDUP_REMOVED lines=50> */
[----:B----4-:R-:W-:Y:S01]  /*13fe0*/  F2FP.PACK_AB R5, R231, R228 ;  /* 0x000000e4e705723e */ /* 0x010fe200000000ff */
[----:B------:R-:W-:-:S02]  /*13ff0*/  FADD.FTZ R186, R186, R185 ;  /* 0x000000b9baba7221 */ /* 0x000fc40000010000 */
[----:B------:R-:W-:Y:S02]  /*14000*/  FADD.FTZ R228, R228, R159 ;  /* 0x0000009fe4e47221 */ /* 0x000fe40000010000 */
[----:B------:R-:W-:Y:S01]  /*14010*/  FADD.FTZ R227, R227, R186 ;  /* 0x000000bae3e37221 */ /* 0x000fe20000010000 */
[----:B------:R-:W-:Y:S01]  /*14020*/  F2FP.PACK_AB R6, R219, R184 ;  /* 0x000000b8db06723e */ /* 0x000fe200000000ff */
[----:B------:R-:W-:Y:S01]  /*14030*/  FADD.FTZ R231, R231, R228 ;  /* 0x000000e4e7e77221 */ /* 0x000fe20000010000 */
[----:B-1----:R-:W-:Y:S01]  /*14040*/  F2FP.PACK_AB R7, R229, R226 ;  /* 0x000000e2e507723e */ /* 0x002fe200000000ff */
[----:B------:R-:W-:Y:S01]  /*14050*/  FADD.FTZ R184, R184, R227 ;  /* 0x000000e3b8b87221 */ /* 0x000fe20000010000 */
[----:B------:R-:W-:Y:S01]  /*14060*/  IMNMX R228, RZ, UR4, !PT ;  /* 0x00000004ffe47c17 */ /* 0x000fe2000f800200 */
[----:B------:R-:W-:Y:S02]  /*14070*/  FADD.FTZ R226, R226, R231 ;  /* 0x000000e7e2e27221 */ /* 0x000fe40000010000 */
[----:B------:R-:W-:Y:S01]  /*14080*/  FADD.FTZ R219, R219, R184 ;  /* 0x000000b8dbdb7221 */ /* 0x000fe20000010000 */
[----:B------:R-:W-:Y:S01]  /*14090*/  ISETP.LE.AND P0, PT, R228, UR13, PT ;  /* 0x0000000de4007c0c */ /* 0x000fe2000bf03270 */
[----:B------:R-:W-:Y:S01]  /*140a0*/  HMMA.16816.F32 R152, R4, R8, R152 ;  /* 0x000000080498723c */ /* 0x000fe20000001898 */
[----:B------:R-:W-:-:S07]  /*140b0*/  FADD.FTZ R229, R229, R226 ;  /* 0x000000e2e5e57221 */ /* 0x000fce0000010000 */
[C---:B------:R-:W-:Y:S01]  /*140c0*/  HMMA.16816.F32 R132, R4.reuse, R10, R132 ;  /* 0x0000000a0484723c */ /* 0x040fe20000001884 */
[----:B------:R-:W1:Y:S07]  /*140d0*/  LDSM.16.MT88.4 R8, [R204+0x6080] ;  /* 0x00608000cc08783b */ /* 0x000e6e0000004200 */
[C---:B--2---:R-:W-:Y:S08]  /*140e0*/  HMMA.16816.F32 R136, R4.reuse, R12, R136 ;  /* 0x0000000c0488723c */ /* 0x044ff00000001888 */
[C---:B------:R-:W-:Y:S01]  /*140f0*/  HMMA.16816.F32 R140, R4.reuse, R14, R140 ;  /* 0x0000000e048c723c */ /* 0x040fe2000000188c */
[----:B------:R-:W2:Y:S07]  /*14100*/  LDSM.16.MT88.4 R12, [R205+0x7880] ;  /* 0x00788000cd0c783b */ /* 0x000eae0000004200 */
[C---:B-----5:R-:W-:Y:S08]  /*14110*/  HMMA.16816.F32 R144, R4.reuse, R20, R144 ;  /* 0x000000140490723c */ /* 0x060ff00000001890 */
[C---:B------:R-:W-:Y:S01]  /*14120*/  HMMA.16816.F32 R148, R4.reuse, R22, R148 ;  /* 0x000000160494723c */ /* 0x040fe20000001894 */
[----:B------:R-:W-:Y:S07]  /*14130*/  LDSM.16.MT88.4 R20, [R204+0x7880] ;  /* 0x00788000cc14783b */ /* 0x000fee0000004200 */
[C---:B------:R-:W-:Y:S08]  /*14140*/  HMMA.16816.F32 R44, R4.reuse, R16, R44 ;  /* 0x00000010042c723c */ /* 0x040ff0000000182c */
[C---:B-1----:R-:W-:Y:S08]  /*14150*/  HMMA.16816.F32 R60, R4.reuse, R8, R60 ;  /* 0x00000008043c723c */ /* 0x042ff0000000183c */
[C---:B------:R-:W-:Y:S01]  /*14160*/  HMMA.16816.F32 R64, R4.reuse, R10, R64 ;  /* 0x0000000a0440723c */ /* 0x040fe20000001840 */
[----:B------:R-:W1:Y:S07]  /*14170*/  LDSM.16.MT88.4 R8, [R206+0x9080] ;  /* 0x00908000ce08783b */ /* 0x000e6e0000004200 */
        /* <DEDUP_REMOVED lines=78> */
[C---:B---3--:R-:W-:Y:S08]  /*14660*/  HMMA.16816.F32 R108, R4.reuse, R16, R108 ;  /* 0x00000010046c723c */ /* 0x048ff0000000186c */
[C---:B------:R-:W-:Y:S08]  /*14670*/  HMMA.16816.F32 R112, R4.reuse, R18, R112 ;  /* 0x000000120470723c */ /* 0x040ff00000001870 */
[C---:B--2---:R-:W-:Y:S08]  /*14680*/  HMMA.16816.F32 R116, R4.reuse, R12, R116 ;  /* 0x0000000c0474723c */ /* 0x044ff00000001874 */
        /* <DEDUP_REMOVED lines=12> */
.L_x_2966:
        /* <DEDUP_REMOVED lines=26> */
[----:B------:R-:W-:Y:S05]  /*148f0*/  IADD3 R10, P2, R216, UR10, RZ ;  /* 0x0000000ad80a7c10 */ /* 0x000fea000ff5e0ff */
[----:B------:R-:W-:Y:S02]  /*14900*/  @!P3 LEA.HI.X R13, R8, UR4, R13, 0x5, P1 ;  /* 0x00000004080dbc11 */ /* 0x000fe400088f2c0d */
[----:B------:R-:W-:Y:S02]  /*14910*/  IADD3 R8, P0, R6, UR10, RZ ;  /* 0x0000000a06087c10 */ /* 0x000fe4000ff1e0ff */
[----:B------:R-:W-:Y:S02]  /*14920*/  IADD3.X R5, R223, UR4, RZ, P2, !PT ;  /* 0x00000004df057c10 */ /* 0x000fe400097fe4ff */
[----:B------:R-:W-:Y:S02]  /*14930*/  LEA R22, P1, R10, c[0x0][0x1f8], 0x1 ;  /* 0x00007e000a167a11 */ /* 0x000fe400078208ff */
[----:B------:R-:W-:Y:S02]  /*14940*/  IADD3.X R3, R4, UR4, RZ, P0, !PT ;  /* 0x0000000404037c10 */ /* 0x000fe400087fe4ff */
[----:B------:R-:W-:Y:S02]  /*14950*/  LEA R20, P0, R8, c[0x0][0x1f8], 0x1 ;  /* 0x00007e0008147a11 */ /* 0x000fe400078008ff */
[----:B------:R-:W-:Y:S02]  /*14960*/  LEA.HI.X R23, R10, c[0x0][0x1fc], R5, 0x1, P1 ;  /* 0x00007f000a177a11 */ /* 0x000fe400008f0c05 */
[----:B------:R-:W-:Y:S02]  /*14970*/  IADD3 R5, P1, R216, 0x80, RZ ;  /* 0x00000080d8057810 */ /* 0x000fe40007f3e0ff */
        /* <DEDUP_REMOVED lines=40> */
.L_x_2964:
[C---:B--234-:R-:W-:Y:S01]  /*14c00*/  HMMA.16816.F32 R4, R156.reuse, R160, RZ ;  /* 0x000000a09c04723c */ /* 0x05cfe200000018ff */
[----:B------:R-:W0:Y:S01]  /*14c10*/  LDGDEPBAR ;  /* 0x00000000000079af */ /* 0x000e220000000000 */
[----:B------:R-:W-:Y:S06]  /*14c20*/  UISETP.GE.AND UP0, UPT, UR13, 0x1, UPT ;  /* 0x000000010d00788c */ /* 0x000fec000bf06270 */
[C---:B------:R-:W-:Y:S01]  /*14c30*/  HMMA.16816.F32 R8, R156.reuse, R162, RZ ;  /* 0x000000a29c08723c */ /* 0x040fe200000018ff */
        /* <DEDUP_REMOVED lines=153> */
[----:B------:R-:W-:-:S07]  /*155d0*/  @!P0 BRA `(.L_x_2965) ;  /* 0x0000043000008947 */ /* 0x000fce0003800000 */
[----:B------:R-:W-:Y:S01]  /*155e0*/  IADD3 R159, -R188, 0x30, RZ ;  /* 0x00000030bc9f7810 */ /* 0x000fe20007ffe1ff */
[----:B------:R-:W-:Y:S01]  /*155f0*/  UIADD3 UR9, UR13, -0x1, URZ ;  /* 0xffffffff0d097890 */ /* 0x000fe2000fffe03f */
[C---:B------:R-:W-:Y:S01]  /*15600*/  IADD3 R158, P0, R220.reuse, 0x40, RZ ;  /* 0x00000040dc9e7810 */ /* 0x040fe20007f1e0ff */
        /* <DEDUP_REMOVED lines=21> */
[C---:B------:R-:W-:Y:S02]  /*15760*/  @P1 LEA R168, P0, R163.reuse, c[0x0][0x1c8], 0x1 ;  /* 0x00007200a3a81a11 */ /* 0x040fe400078008ff */
        /* <DEDUP_REMOVED lines=42> */
.L_x_2965:
[----:B------:R-:W-:Y:S01]  /*15a10*/  PLOP3.LUT P0, PT, PT, PT, UP2, 0x80, 0x0 ;  /* 0x000000000000781c */ /* 0x000fe20003f0f028 */
[----:B------:R-:W-:Y:S01]  /*15a20*/  UIMAD UR4, UR13, -0x30, URZ ;  /* 0xffffffd00d0478a4 */ /* 0x000fe2000f8e023f */
[----:B-1----:R-:W-:Y:S01]  /*15a30*/  MOV R159, R189 ;  /* 0x000000bd009f7202 */ /* 0x002fe20000000f00 */
[----:B------:R-:W-:Y:S01]  /*15a40*/  LDSM.16.MT88.4 R172, [R208+0x7880] ;  /* 0x00788000d0ac783b */ /* 0x000fe20000004200 */
[----:B------:R-:W-:Y:S03]  /*15a50*/  MOV R3, UR22 ;  /* 0x0000001600037c02 */ /* 0x000fe60008000f00 */
[----:B------:R-:W-:Y:S04]  /*15a60*/  MOV R157, UR4 ;  /* 0x00000004009d7c02 */ /* 0x000fe80008000f00 */
[----:B------:R-:W-:Y:S01]  /*15a70*/  IADD3 R160, -R190, 0x1, R157 ;  /* 0x00000001bea07810 */ /* 0x000fe20007ffe19d */
[----:B------:R-:W0:Y:S01]  /*15a80*/  LDGDEPBAR ;  /* 0x00000000000079af */ /* 0x000e220000000000 */
[----:B------:R-:W-:Y:S02]  /*15a90*/  @P0 MOV R159, R191 ;  /* 0x000000bf009f0202 */ /* 0x000fe40000000f00 */
[----:B------:R-:W-:Y:S05]  /*15aa0*/  IADD3 R157, -R3, UR14, R160 ;  /* 0x0000000e039d7c10 */ /* 0x000fea000fffe1a0 */
[----:B------:R-:W-:Y:S08]  /*15ab0*/  SHFL.IDX PT, R158, R159, 0x1, 0x1c1f ;  /* 0x003c1f009f9e7f89 */ /* 0x000ff000000e0000 */
[----:B------:R-:W1:Y:S02]  /*15ac0*/  SHFL.IDX PT, R156, R159, RZ, 0x1c1f ;  /* 0x001c1fff9f9c7589 */ /* 0x000e6400000e0000 */
[C---:B-1----:R-:W-:Y:S02]  /*15ad0*/  IADD3 R156, R157.reuse, R156, RZ ;  /* 0x0000009c9d9c7210 */ /* 0x042fe40007ffe0ff */
[----:B------:R-:W-:Y:S04]  /*15ae0*/  IADD3 R3, R157, R158, RZ ;  /* 0x0000009e9d037210 */ /* 0x000fe80007ffe0ff */
[C---:B------:R-:W-:Y:S02]  /*15af0*/  ISETP.GT.AND P1, PT, R3.reuse, RZ, PT ;  /* 0x000000ff0300720c */ /* 0x040fe40003f24270 */
[----:B------:R-:W-:Y:S02]  /*15b00*/  ISETP.GT.AND P0, PT, R3, 0x1, PT ;  /* 0x000000010300780c */ /* 0x000fe40003f04270 */
[----:B------:R-:W-:Y:S02]  /*15b10*/  FSEL R161, R6, -INF , P1 ;  /* 0xff80000006a17808 */ /* 0x000fe40000800000 */
[----:B------:R-:W-:Y:S02]  /*15b20*/  ISETP.GT.AND P1, PT, R156, RZ, PT ;  /* 0x000000ff9c00720c */ /* 0x000fe40003f24270 */
        /* <DEDUP_REMOVED lines=11> */
[----:B------:R-:W-:Y:S02]  /*15be0*/  ISETP.GT.AND P1, PT, R3, 0x10, PT ;  /* 0x000000100300780c */ /* 0x000fe40003f24270 */
        /* <DEDUP_REMOVED lines=15> */
[----:B------:R-:W-:Y:S01]  /*15ce0*/  FSEL R167, R18, -INF , P1 ;  /* 0xff80000012a77808 */ /* 0x000fe20000800000 */
[----:B------:R-:W-:Y:S01]  /*15cf0*/  LDSM.16.MT88.4 R12, [R208+0x4080] ;  /* 0x00408000d00c783b */ /* 0x000fe20000004200 */
        /* <DEDUP_REMOVED lines=25> */
[----:B------:R-:W-:Y:S02]  /*15e90*/  FSEL R232, R20, -INF , P1 ;  /* 0xff80000014e87808 */ /* 0x000fe40000800000 */
[----:B------:R-:W-:Y:S02]  /*15ea0*/  FMNMX.FTZ R9, R164, R9, !PT ;  /* 0x00000009a4097209 */ /* 0x000fe40007810000 */
[C---:B------:R-:W-:Y:S02]  /*15eb0*/  ISETP.GT.AND P0, PT, R156.reuse, 0x21, PT ;  /* 0x000000219c00780c */ /* 0x040fe40003f04270 */
[----:B------:R-:W-:Y:S02]  /*15ec0*/  FMNMX.FTZ R4, R179, R4, !PT ;  /* 0x00000004b3047209 */ /* 0x000fe40007810000 */
[----:B------:R-:W-:Y:S02]  /*15ed0*/  FSEL R230, R21, -INF , P0 ;  /* 0xff80000015e67808 */ /* 0x000fe40000000000 */
[----:B------:R-:W-:Y:S01]  /*15ee0*/  ISETP.GT.AND P1, PT, R156, 0x28, PT ;  /* 0x000000289c00780c */ /* 0x000fe20003f24270 */
[----:B------:R-:W-:Y:S01]  /*15ef0*/  LDSM.16.MT88.4 R20, [R206+0x4080] ;  /* 0x00408000ce14783b */ /* 0x000fe20000004200 */
[----:B------:R-:W-:Y:S02]  /*15f00*/  FMNMX.FTZ R9, R232, R9, !PT ;  /* 0x00000009e8097209 */ /* 0x000fe40007810000 */
[----:B------:R-:W-:Y:S02]  /*15f10*/  FMNMX.FTZ R6, R177, R4, !PT ;  /* 0x00000004b1067209 */ /* 0x000fe40007810000 */
[----:B------:R-:W-:Y:S02]  /*15f20*/  ISETP.GT.AND P0, PT, R156, 0x29, PT ;  /* 0x000000299c00780c */ /* 0x000fe40003f04270 */
[----:B------:R-:W-:Y:S02]  /*15f30*/  FSEL R186, R24, -INF , P1 ;  /* 0xff80000018ba7808 */ /* 0x000fe40000800000 */
[----:B------:R-:W-:Y:S02]  /*15f40*/  FMNMX.FTZ R9, R230, R9, !PT ;  /* 0x00000009e6097209 */ /* 0x000fe40007810000 */
[----:B------:R-:W-:Y:S02]  /*15f50*/  FMNMX.FTZ R4, R157, R6, !PT ;  /* 0x000000069d047209 */ /* 0x000fe40007810000 */
[----:B------:R-:W-:Y:S02]  /*15f60*/  FSEL R178, R25, -INF , P0 ;  /* 0xff80000019b27808 */ /* 0x000fe40000000000 */
[----:B------:R-:W-:Y:S01]  /*15f70*/  FMNMX.FTZ R9, R186, R9, !PT ;  /* 0x00000009ba097209 */ /* 0x000fe20007810000 */
[----:B------:R-:W1:Y:S03]  /*15f80*/  SHFL.BFLY PT, R3, R4, 0x2, 0x1f ;  /* 0x0c401f0004037f89 */ /* 0x000e6600000e0000 */
[----:B------:R-:W-:Y:S05]  /*15f90*/  FMNMX.FTZ R6, R178, R9, !PT ;  /* 0x00000009b2067209 */ /* 0x000fea0007810000 */
        /* <DEDUP_REMOVED lines=11> */
[----:B------:R-:W-:Y:S02]  /*16050*/  FMUL.FTZ R187, R3, c[0x0][0x2d0] ;  /* 0x0000b40003bb7a20 */ /* 0x000fe40000410000 */
[--C-:B------:R-:W-:Y:S02]  /*16060*/  FFMA.FTZ R180, R159, c[0x0][0x2d0], -R176.reuse ;  /* 0x0000b4009fb47a23 */ /* 0x100fe400000108b0 */
[--C-:B------:R-:W-:Y:S01]  /*16070*/  FFMA.FTZ R159, R5, c[0x0][0x2d0], -R176.reuse ;  /* 0x0000b400059f7a23 */ /* 0x100fe200000108b0 */
[----:B------:R-:W-:Y:S01]  /*16080*/  FSEL R5, R3, RZ, P1 ;  /* 0x000000ff03057208 */ /* 0x000fe20000800000 */
[--C-:B------:R-:W-:Y:S01]  /*16090*/  FFMA.FTZ R181, R161, c[0x0][0x2d0], -R176.reuse ;  /* 0x0000b400a1b57a23 */ /* 0x100fe200000108b0 */
[----:B------:R-:W-:Y:S01]  /*160a0*/  FSEL R187, R187, RZ, P1 ;  /* 0x000000ffbbbb7208 */ /* 0x000fe20000800000 */
[----:B------:R-:W-:Y:S01]  /*160b0*/  FFMA.FTZ R158, R11, c[0x0][0x2d0], -R176 ;  /* 0x0000b4000b9e7a23 */ /* 0x000fe200000108b0 */
[----:B------:R-:W-:Y:S01]  /*160c0*/  MUFU.EX2 R180, R180 ;  /* 0x000000b400b47308 */ /* 0x000fe20000000800 */
[----:B------:R-:W-:Y:S01]  /*160d0*/  FADD.FTZ R4, -R5, R2 ;  /* 0x0000000205047221 */ /* 0x000fe20000010100 */
[----:B------:R-:W-:Y:S01]  /*160e0*/  FSEL R5, R156, RZ, P0 ;  /* 0x000000ff9c057208 */ /* 0x000fe20000000000 */
[--C-:B------:R-:W-:Y:S01]  /*160f0*/  FFMA.FTZ R185, R7, c[0x0][0x2d0], -R187.reuse ;  /* 0x0000b40007b97a23 */ /* 0x100fe200000108bb */
[----:B------:R-:W-:Y:S01]  /*16100*/  ISETP.LT.AND P0, PT, R228, UR13, PT ;  /* 0x0000000de4007c0c */ /* 0x000fe2000bf01270 */
[--C-:B------:R-:W-:Y:S01]  /*16110*/  FFMA.FTZ R184, R160, c[0x0][0x2d0], -R187.reuse ;  /* 0x0000b400a0b87a23 */ /* 0x100fe200000108bb */
[----:B------:R-:W-:Y:S01]  /*16120*/  UIADD3 UR13, UR13, -0x1, URZ ;  /* 0xffffffff0d0d7890 */ /* 0x000fe2000fffe03f */
[----:B------:R-:W-:Y:S02]  /*16130*/  FADD.FTZ R5, -R5, R0 ;  /* 0x0000000005057221 */ /* 0x000fe40000010100 */
[--C-:B------:R-:W-:Y:S01]  /*16140*/  FFMA.FTZ R183, R10, c[0x0][0x2d0], -R187.reuse ;  /* 0x0000b4000ab77a23 */ /* 0x100fe200000108bb */
[----:B------:R-:W1:Y:S01]  /*16150*/  MUFU.EX2 R181, R181 ;  /* 0x000000b500b57308 */ /* 0x000e620000000800 */
[--C-:B------:R-:W-:Y:S02]  /*16160*/  FFMA.FTZ R182, R8, c[0x0][0x2d0], -R187.reuse ;  /* 0x0000b40008b67a23 */ /* 0x100fe400000108bb */
[----:B------:R-:W-:Y:S02]  /*16170*/  FMUL.FTZ R2, R4, c[0x0][0x2d0] ;  /* 0x0000b40004027a20 */ /* 0x000fe40000410000 */
[----:B------:R-:W-:Y:S02]  /*16180*/  FMUL.FTZ R0, R5, c[0x0][0x2d0] ;  /* 0x0000b40005007a20 */ /* 0x000fe40000410000 */
[--C-:B------:R-:W-:Y:S02]  /*16190*/  FFMA.FTZ R231, R170, c[0x0][0x2d0], -R187.reuse ;  /* 0x0000b400aae77a23 */ /* 0x100fe400000108bb */
[--C-:B------:R-:W-:Y:S01]  /*161a0*/  FFMA.FTZ R234, R168, c[0x0][0x2d0], -R187.reuse ;  /* 0x0000b400a8ea7a23 */ /* 0x100fe200000108bb */
[----:B------:R-:W-:Y:S01]  /*161b0*/  MUFU.EX2 R159, R159 ;  /* 0x0000009f009f7308 */ /* 0x000fe20000000800 */
[--C-:B------:R-:W-:Y:S02]  /*161c0*/  FFMA.FTZ R233, R171, c[0x0][0x2d0], -R176.reuse ;  /* 0x0000b400abe97a23 */ /* 0x100fe400000108b0 */
[--C-:B------:R-:W-:Y:S02]  /*161d0*/  FFMA.FTZ R236, R169, c[0x0][0x2d0], -R176.reuse ;  /* 0x0000b400a9ec7a23 */ /* 0x100fe400000108b0 */
[----:B------:R-:W-:Y:S01]  /*161e0*/  LDSM.16.MT88.4 R168, [R204+0x6080] ;  /* 0x00608000cca8783b */ /* 0x000fe20000004200 */
[--C-:B------:R-:W-:Y:S02]  /*161f0*/  FFMA.FTZ R238, R166, c[0x0][0x2d0], -R187.reuse ;  /* 0x0000b400a6ee7a23 */ /* 0x100fe400000108bb */
[--C-:B------:R-:W-:Y:S02]  /*16200*/  FFMA.FTZ R235, R164, c[0x0][0x2d0], -R187.reuse ;  /* 0x0000b400a4eb7a23 */ /* 0x100fe400000108bb */
[----:B------:R-:W2:Y:S01]  /*16210*/  MUFU.EX2 R158, R158 ;  /* 0x0000009e009e7308 */ /* 0x000ea20000000800 */
        /* <DEDUP_REMOVED lines=8> */
[--C-:B------:R-:W-:Y:S02]  /*162a0*/  FFMA.FTZ R230, R179, c[0x0][0x2d0], -R176.reuse ;  /* 0x0000b400b3e67a23 */ /* 0x100fe400000108b0 */
[--C-:B------:R-:W-:Y:S02]  /*162b0*/  FFMA.FTZ R229, R229, c[0x0][0x2d0], -R176.reuse ;  /* 0x0000b400e5e57a23 */ /* 0x100fe400000108b0 */
[----:B------:R-:W-:Y:S01]  /*162c0*/  FFMA.FTZ R176, R157, c[0x0][0x2d0], -R176 ;  /* 0x0000b4009db07a23 */ /* 0x000fe200000108b0 */
[----:B------:R-:W-:Y:S01]  /*162d0*/  MOV R157, R156 ;  /* 0x0000009c009d7202 */ /* 0x000fe20000000f00 */
[--C-:B------:R-:W-:Y:S01]  /*162e0*/  FFMA.FTZ R186, R186, c[0x0][0x2d0], -R187.reuse ;  /* 0x0000b400baba7a23 */ /* 0x100fe200000108bb */
[----:B------:R-:W1:Y:S01]  /*162f0*/  MUFU.EX2 R184, R184 ;  /* 0x000000b800b87308 */ /* 0x000e620000000800 */
[----:B------:R-:W-:Y:S01]  /*16300*/  FFMA.FTZ R187, R178, c[0x0][0x2d0], -R187 ;  /* 0x0000b400b2bb7a23 */ /* 0x000fe200000108bb */
[----:B--2---:R-:W-:Y:S08]  /*16310*/  F2FP.PACK_AB R163, R158, R159 ;  /* 0x0000009f9ea3723e */ /* 0x004ff000000000ff */
[----:B------:R-:W-:Y:S10]  /*16320*/  MUFU.EX2 R183, R183 ;  /* 0x000000b700b77308 */ /* 0x000ff40000000800 */
[----:B------:R-:W2:Y:S01]  /*16330*/  MUFU.EX2 R182, R182 ;  /* 0x000000b600b67308 */ /* 0x000ea20000000800 */
[----:B-1----:R-:W-:Y:S09]  /*16340*/  F2FP.PACK_AB R160, R184, R185 ;  /* 0x000000b9b8a0723e */ /* 0x002ff200000000ff */
[----:B------:R-:W1:Y:S10]  /*16350*/  MUFU.EX2 R2, R2 ;  /* 0x0000000200027308 */ /* 0x000e740000000800 */
[----:B------:R-:W3:Y:S01]  /*16360*/  MUFU.EX2 R0, R0 ;  /* 0x0000000000007308 */ /* 0x000ee20000000800 */
[----:B--2---:R-:W-:Y:S09]  /*16370*/  F2FP.PACK_AB R162, R182, R183 ;  /* 0x000000b7b6a2723e */ /* 0x004ff200000000ff */
[----:B------:R2:W-:Y:S01]  /*16380*/  MUFU.EX2 R242, R176 ;  /* 0x000000b000f27308 */ /* 0x0005e20000000800 */
[C---:B-1----:R-:W-:Y:S02]  /*16390*/  FMUL.FTZ R4, R2.reuse, R152 ;  /* 0x0000009802047220 */ /* 0x042fe40000410000 */
[C---:B------:R-:W-:Y:S02]  /*163a0*/  FMUL.FTZ R5, R2.reuse, R153 ;  /* 0x0000009902057220 */ /* 0x040fe40000410000 */
[C---:B------:R-:W-:Y:S02]  /*163b0*/  FMUL.FTZ R8, R2.reuse, R132 ;  /* 0x0000008402087220 */ /* 0x040fe40000410000 */
[C---:B------:R-:W-:Y:S03]  /*163c0*/  FMUL.FTZ R9, R2.reuse, R133 ;  /* 0x0000008502097220 */ /* 0x040fe60000410000 */
[----:B------:R-:W-:Y:S01]  /*163d0*/  MUFU.EX2 R231, R231 ;  /* 0x000000e700e77308 */ /* 0x000fe20000000800 */
[----:B------:R-:W-:Y:S02]  /*163e0*/  FMUL.FTZ R16, R2, R140 ;  /* 0x0000008c02107220 */ /* 0x000fe40000410000 */
[C---:B---3--:R-:W-:Y:S02]  /*163f0*/  FMUL.FTZ R6, R0.reuse, R154 ;  /* 0x0000009a00067220 */ /* 0x048fe40000410000 */
[C---:B------:R-:W-:Y:S02]  /*16400*/  FMUL.FTZ R7, R0.reuse, R155 ;  /* 0x0000009b00077220 */ /* 0x040fe40000410000 */
[----:B------:R-:W1:Y:S01]  /*16410*/  LDSM.16.MT88.4 R152, [R205+0x4080] ;  /* 0x00408000cd98783b */ /* 0x000e620000004200 */
[C---:B------:R-:W-:Y:S02]  /*16420*/  FMUL.FTZ R10, R0.reuse, R134 ;  /* 0x00000086000a7220 */ /* 0x040fe40000410000 */
[----:B------:R-:W-:Y:S01]  /*16430*/  FMUL.FTZ R11, R0, R135 ;  /* 0x00000087000b7220 */ /* 0x000fe20000410000 */
[----:B------:R-:W3:Y:S01]  /*16440*/  MUFU.EX2 R234, R234 ;  /* 0x000000ea00ea7308 */ /* 0x000ee20000000800 */
[C---:B------:R-:W-:Y:S03]  /*16450*/  HMMA.16816.F32 R4, R160.reuse, R12, R4 ;  /* 0x0000000ca004723c */ /* 0x040fe60000001804 */
[----:B------:R-:W4:Y:S02]  /*16460*/  LDSM.16.MT88.4 R132, [R204+0x4080] ;  /* 0x00408000cc84783b */ /* 0x000f240000004200 */
[C---:B------:R-:W-:Y:S02]  /*16470*/  FMUL.FTZ R17, R2.reuse, R141 ;  /* 0x0000008d02117220 */ /* 0x040fe40000410000 */
[C---:B------:R-:W-:Y:S01]  /*16480*/  FMUL.FTZ R12, R2.reuse, R136 ;  /* 0x00000088020c7220 */ /* 0x040fe20000410000 */
[C---:B------:R-:W-:Y:S01]  /*16490*/  HMMA.16816.F32 R8, R160.reuse, R14, R8 ;  /* 0x0000000ea008723c */ /* 0x040fe20000001808 */
[----:B------:R-:W-:Y:S02]  /*164a0*/  MUFU.EX2 R233, R233 ;  /* 0x000000e900e97308 */ /* 0x000fe40000000800 */
[----:B--2---:R-:W-:Y:S01]  /*164b0*/  LDSM.16.MT88.4 R176, [R208+0x6880] ;  /* 0x00688000d0b0783b */ /* 0x004fe20000004200 */
[----:B------:R-:W-:Y:S02]  /*164c0*/  FMUL.FTZ R13, R2, R137 ;  /* 0x00000089020d7220 */ /* 0x000fe40000410000 */
[C---:B------:R-:W-:Y:S02]  /*164d0*/  FMUL.FTZ R18, R0.reuse, R142 ;  /* 0x0000008e00127220 */ /* 0x040fe40000410000 */
[C---:B------:R-:W-:Y:S03]  /*164e0*/  FMUL.FTZ R14, R0.reuse, R138 ;  /* 0x0000008a000e7220 */ /* 0x040fe60000410000 */
[----:B------:R-:W2:Y:S01]  /*164f0*/  MUFU.EX2 R236, R236 ;  /* 0x000000ec00ec7308 */ /* 0x000ea20000000800 */
[C---:B------:R-:W-:Y:S02]  /*16500*/  FMUL.FTZ R15, R0.reuse, R139 ;  /* 0x0000008b000f7220 */ /* 0x040fe40000410000 */
[----:B------:R-:W5:Y:S01]  /*16510*/  LDSM.16.MT88.4 R136, [R208+0x5880] ;  /* 0x00588000d088783b */ /* 0x000f620000004200 */
[----:B------:R-:W-:Y:S02]  /*16520*/  FMUL.FTZ R19, R0, R143 ;  /* 0x0000008f00137220 */ /* 0x000fe40000410000 */
[C---:B------:R-:W-:Y:S02]  /*16530*/  FMUL.FTZ R24, R2.reuse, R148 ;  /* 0x0000009402187220 */ /* 0x040fe40000410000 */
[C---:B------:R-:W-:Y:S02]  /*16540*/  HMMA.16816.F32 R12, R160.reuse, R20, R12 ;  /* 0x00000014a00c723c */ /* 0x040fe4000000180c */
[----:B------:R-:W-:Y:S01]  /*16550*/  MUFU.EX2 R238, R238 ;  /* 0x000000ee00ee7308 */ /* 0x000fe20000000800 */
[----:B------:R-:W2:Y:S01]  /*16560*/  LDSM.16.MT88.4 R140, [R206+0x5880] ;  /* 0x00588000ce8c783b */ /* 0x000ea20000004200 */
[----:B------:R-:W-:Y:S02]  /*16570*/  FMUL.FTZ R25, R2, R149 ;  /* 0x0000009502197220 */ /* 0x000fe40000410000 */
[----:B------:R-:W-:Y:S02]  /*16580*/  FMUL.FTZ R26, R0, R150 ;  /* 0x00000096001a7220 */ /* 0x000fe40000410000 */
[C---:B------:R-:W-:Y:S04]  /*16590*/  HMMA.16816.F32 R16, R160.reuse, R22, R16 ;  /* 0x00000016a010723c */ /* 0x040fe80000001810 */
[C---:B------:R-:W-:Y:S01]  /*165a0*/  FMUL.FTZ R20, R2.reuse, R144 ;  /* 0x0000009002147220 */ /* 0x040fe20000410000 */
[----:B------:R-:W2:Y:S01]  /*165b0*/  MUFU.EX2 R235, R235 ;  /* 0x000000eb00eb7308 */ /* 0x000ea20000000800 */
[----:B------:R-:W-:Y:S02]  /*165c0*/  FMUL.FTZ R21, R2, R145 ;  /* 0x0000009102157220 */ /* 0x000fe40000410000 */
[C---:B------:R-:W-:Y:S04]  /*165d0*/  FMUL.FTZ R22, R0.reuse, R146 ;  /* 0x0000009200167220 */ /* 0x040fe80000410000 */
[C---:B------:R-:W-:Y:S02]  /*165e0*/  FMUL.FTZ R23, R0.reuse, R147 ;  /* 0x0000009300177220 */ /* 0x040fe40000410000 */
[----:B------:R-:W-:Y:S01]  /*165f0*/  LDSM.16.MT88.4 R144, [R205+0x4880] ;  /* 0x00488000cd90783b */ /* 0x000fe20000004200 */
[----:B------:R-:W-:Y:S01]  /*16600*/  FMUL.FTZ R27, R0, R151 ;  /* 0x00000097001b7220 */ /* 0x000fe20000410000 */
[----:B------:R-:W-:Y:S01]  /*16610*/  MUFU.EX2 R237, R237 ;  /* 0x000000ed00ed7308 */ /* 0x000fe20000000800 */
[C---:B------:R-:W-:Y:S02]  /*16620*/  FMUL.FTZ R28, R2.reuse, R28 ;  /* 0x0000001c021c7220 */ /* 0x040fe40000410000 */
[C---:B-1----:R-:W-:Y:S03]  /*16630*/  HMMA.16816.F32 R20, R160.reuse, R152, R20 ;  /* 0x00000098a014723c */ /* 0x042fe60000001814 */
[----:B------:R-:W-:Y:S01]  /*16640*/  LDSM.16.MT88.4 R148, [R204+0x4880] ;  /* 0x00488000cc94783b */ /* 0x000fe20000004200 */
[----:B------:R-:W-:Y:S02]  /*16650*/  FMUL.FTZ R29, R2, R29 ;  /* 0x0000001d021d7220 */ /* 0x000fe40000410000 */
[C---:B------:R-:W-:Y:S01]  /*16660*/  FMUL.FTZ R30, R0.reuse, R30 ;  /* 0x0000001e001e7220 */ /* 0x040fe20000410000 */
[----:B------:R-:W1:Y:S01]  /*16670*/  MUFU.EX2 R240, R240 ;  /* 0x000000f000f07308 */ /* 0x000e620000000800 */
[C---:B------:R-:W-:Y:S03]  /*16680*/  HMMA.16816.F32 R24, R160.reuse, R154, R24 ;  /* 0x0000009aa018723c */ /* 0x040fe60000001818 */
[----:B------:R-:W-:Y:S01]  /*16690*/  LDSM.16.MT88.4 R152, [R208+0x6080] ;  /* 0x00608000d098783b */ /* 0x000fe20000004200 */
[----:B------:R-:W-:Y:S02]  /*166a0*/  FMUL.FTZ R31, R0, R31 ;  /* 0x0000001f001f7220 */ /* 0x000fe40000410000 */
[C---:B------:R-:W-:Y:S02]  /*166b0*/  FMUL.FTZ R32, R2.reuse, R32 ;  /* 0x0000002002207220 */ /* 0x040fe40000410000 */
[----:B------:R-:W-:Y:S01]  /*166c0*/  FMUL.FTZ R33, R2, R33 ;  /* 0x0000002102217220 */ /* 0x000fe20000410000 */
[----:B------:R-:W-:Y:S02]  /*166d0*/  MUFU.EX2 R232, R232 ;  /* 0x000000e800e87308 */ /* 0x000fe40000000800 */
[C---:B----4-:R-:W-:Y:S03]  /*166e0*/  HMMA.16816.F32 R28, R160.reuse, R132, R28 ;  /* 0x00000084a01c723c */ /* 0x050fe6000000181c */
[C---:B------:R-:W-:Y:S02]  /*166f0*/  FMUL.FTZ R34, R0.reuse, R34 ;  /* 0x0000002200227220 */ /* 0x040fe40000410000 */
[----:B------:R-:W-:Y:S02]  /*16700*/  FMUL.FTZ R35, R0, R35 ;  /* 0x0000002300237220 */ /* 0x000fe40000410000 */
[C---:B------:R-:W-:Y:S01]  /*16710*/  FMUL.FTZ R36, R2.reuse, R36 ;  /* 0x0000002402247220 */ /* 0x040fe20000410000 */
[----:B------:R-:W4:Y:S01]  /*16720*/  MUFU.EX2 R239, R239 ;  /* 0x000000ef00ef7308 */ /* 0x000f220000000800 */
[----:B------:R-:W-:Y:S03]  /*16730*/  FMUL.FTZ R37, R2, R37 ;  /* 0x0000002502257220 */ /* 0x000fe60000410000 */
[C---:B------:R-:W-:Y:S01]  /*16740*/  HMMA.16816.F32 R32, R160.reuse, R134, R32 ;  /* 0x00000086a020723c */ /* 0x040fe20000001820 */
[----:B------:R-:W1:Y:S02]  /*16750*/  LDSM.16.MT88.4 R132, [R205+0x5880] ;  /* 0x00588000cd84783b */ /* 0x000e640000004200 */
[C---:B------:R-:W-:Y:S02]  /*16760*/  FMUL.FTZ R38, R0.reuse, R38 ;  /* 0x0000002600267220 */ /* 0x040fe40000410000 */
[----:B------:R-:W-:Y:S01]  /*16770*/  FMUL.FTZ R39, R0, R39 ;  /* 0x0000002700277220 */ /* 0x000fe20000410000 */
[----:B------:R-:W-:Y:S01]  /*16780*/  MUFU.EX2 R229, R229 ;  /* 0x000000e500e57308 */ /* 0x000fe20000000800 */
[C---:B------:R-:W-:Y:S02]  /*16790*/  FMUL.FTZ R40, R2.reuse, R40 ;  /* 0x0000002802287220 */ /* 0x040fe40000410000 */
[----:B------:R-:W-:Y:S03]  /*167a0*/  FMUL.FTZ R41, R2, R41 ;  /* 0x0000002902297220 */ /* 0x000fe60000410000 */
[C---:B-----5:R-:W-:Y:S03]  /*167b0*/  HMMA.16816.F32 R36, R160.reuse, R136, R36 ;  /* 0x00000088a024723c */ /* 0x060fe60000001824 */
[C---:B------:R-:W-:Y:S01]  /*167c0*/  FMUL.FTZ R42, R0.reuse, R42 ;  /* 0x0000002a002a7220 */ /* 0x040fe20000410000 */
[----:B------:R-:W5:Y:S01]  /*167d0*/  MUFU.EX2 R230, R230 ;  /* 0x000000e600e67308 */ /* 0x000f620000000800 */
[----:B------:R-:W-:Y:S02]  /*167e0*/  FMUL.FTZ R43, R0, R43 ;  /* 0x0000002b002b7220 */ /* 0x000fe40000410000 */
[C---:B------:R-:W-:Y:S02]  /*167f0*/  FMUL.FTZ R44, R2.reuse, R44 ;  /* 0x0000002c022c7220 */ /* 0x040fe40000410000 */
[----:B------:R-:W-:Y:S03]  /*16800*/  FMUL.FTZ R45, R2, R45 ;  /* 0x0000002d022d7220 */ /* 0x000fe60000410000 */
[C---:B------:R-:W-:Y:S01]  /*16810*/  HMMA.16816.F32 R40, R160.reuse, R138, R40 ;  /* 0x0000008aa028723c */ /* 0x040fe20000001828 */
[----:B------:R-:W3:Y:S01]  /*16820*/  LDSM.16.MT88.4 R136, [R204+0x5880] ;  /* 0x00588000cc88783b */ /* 0x000ee20000004200 */
[----:B------:R-:W-:Y:S01]  /*16830*/  MUFU.EX2 R186, R186 ;  /* 0x000000ba00ba7308 */ /* 0x000fe20000000800 */
[C---:B------:R-:W-:Y:S02]  /*16840*/  FMUL.FTZ R46, R0.reuse, R46 ;  /* 0x0000002e002e7220 */ /* 0x040fe40000410000 */
[----:B------:R-:W-:Y:S02]  /*16850*/  FMUL.FTZ R47, R0, R47 ;  /* 0x0000002f002f7220 */ /* 0x000fe40000410000 */
[C---:B------:R-:W-:Y:S02]  /*16860*/  FMUL.FTZ R48, R2.reuse, R48 ;  /* 0x0000003002307220 */ /* 0x040fe40000410000 */
[----:B------:R-:W-:Y:S03]  /*16870*/  FMUL.FTZ R49, R2, R49 ;  /* 0x0000003102317220 */ /* 0x000fe60000410000 */
[C---:B--2---:R-:W-:Y:S01]  /*16880*/  HMMA.16816.F32 R44, R160.reuse, R140, R44 ;  /* 0x0000008ca02c723c */ /* 0x044fe2000000182c */
[----:B------:R-:W2:Y:S02]  /*16890*/  MUFU.EX2 R187, R187 ;  /* 0x000000bb00bb7308 */ /* 0x000ea40000000800 */
[C---:B------:R-:W-:Y:S02]  /*168a0*/  FMUL.FTZ R50, R0.reuse, R50 ;  /* 0x0000003200327220 */ /* 0x040fe40000410000 */
[----:B------:R-:W-:Y:S02]  /*168b0*/  FMUL.FTZ R51, R0, R51 ;  /* 0x0000003300337220 */ /* 0x000fe40000410000 */
[C---:B------:R-:W-:Y:S02]  /*168c0*/  FMUL.FTZ R52, R2.reuse, R52 ;  /* 0x0000003402347220 */ /* 0x040fe40000410000 */
[----:B------:R-:W-:Y:S02]  /*168d0*/  FMUL.FTZ R53, R2, R53 ;  /* 0x0000003502357220 */ /* 0x000fe40000410000 */
[----:B------:R-:W2:Y:S01]  /*168e0*/  MUFU.EX2 R241, R241 ;  /* 0x000000f100f17308 */ /* 0x000ea20000000800 */
        /* <DEDUP_REMOVED lines=108> */
[----:B------:R-:W-:Y:S01]  /*16fb0*/  F2FP.PACK_AB R132, R234, R231 ;  /* 0x000000e7ea84723e */ /* 0x000fe200000000ff */
[----:B------:R-:W-:Y:S01]  /*16fc0*/  FFMA.FTZ R181, R0, R219, R181 ;  /* 0x000000db00b57223 */ /* 0x000fe200000100b5 */
[----:B------:R-:W-:Y:S03]  /*16fd0*/  F2FP.PACK_AB R133, R236, R233 ;  /* 0x000000e9ec85723e */ /* 0x000fe600000000ff */
[----:B------:R-:W-:Y:S01]  /*16fe0*/  HMMA.16816.F32 R128, R160, R134, R128 ;  /* 0x00000086a080723c */ /* 0x000fe20000001880 */
[----:B------:R-:W1:Y:S02]  /*16ff0*/  LDSM.16.MT88.4 R160, [R206+0x6080] ;  /* 0x00608000cea0783b */ /* 0x000e640000004200 */
[----:B------:R-:W-:Y:S01]  /*17000*/  MOV R0, R156 ;  /* 0x0000009c00007202 */ /* 0x000fe20000000f00 */
[----:B------:R-:W-:Y:S01]  /*17010*/  FFMA.FTZ R185, R2, R227, R185 ;  /* 0x000000e302b97223 */ /* 0x000fe200000100b9 */
[----:B------:R-:W-:Y:S01]  /*17020*/  MOV R2, R3 ;  /* 0x0000000300027202 */ /* 0x000fe20000000f00 */
[----:B------:R-:W-:Y:S01]  /*17030*/  FADD.FTZ R180, R180, R181 ;  /* 0x000000b5b4b47221 */ /* 0x000fe20000010000 */
[----:B------:R-:W-:Y:S01]  /*17040*/  F2FP.PACK_AB R134, R235, R238 ;  /* 0x000000eeeb86723e */ /* 0x000fe200000000ff */
[----:B------:R-:W-:Y:S01]  /*17050*/  FADD.FTZ R184, R184, R185 ;  /* 0x000000b9b8b87221 */ /* 0x000fe20000010000 */
[----:B------:R-:W-:Y:S03]  /*17060*/  F2FP.PACK_AB R135, R240, R237 ;  /* 0x000000edf087723e */ /* 0x000fe600000000ff */
[----:B------:R-:W-:Y:S02]  /*17070*/  FADD.FTZ R159, R159, R180 ;  /* 0x000000b49f9f7221 */ /* 0x000fe40000010000 */
[----:B------:R-:W-:Y:S02]  /*17080*/  FADD.FTZ R183, R183, R184 ;  /* 0x000000b8b7b77221 */ /* 0x000fe40000010000 */
[C---:B---3--:R-:W-:Y:S05]  /*17090*/  HMMA.16816.F32 R4, R132.reuse, R136, R4 ;  /* 0x000000888404723c */ /* 0x048fea0000001804 */
[----:B------:R-:W-:Y:S02]  /*170a0*/  FADD.FTZ R158, R158, R159 ;  /* 0x0000009f9e9e7221 */ /* 0x000fe40000010000 */
[----:B------:R-:W-:Y:S01]  /*170b0*/  FADD.FTZ R182, R182, R183 ;  /* 0x000000b7b6b67221 */ /* 0x000fe20000010000 */
[C---:B------:R-:W-:Y:S01]  /*170c0*/  HMMA.16816.F32 R8, R132.reuse, R138, R8 ;  /* 0x0000008a8408723c */ /* 0x040fe20000001808 */
[----:B------:R-:W3:Y:S03]  /*170d0*/  LDSM.16.MT88.4 R136, [R206+0x7880] ;  /* 0x00788000ce88783b */ /* 0x000ee60000004200 */
        /* <DEDUP_REMOVED lines=9> */
[----:B------:R-:W2:Y:S07]  /*17170*/  LDSM.16.MT88.4 R144, [R204+0x7880] ;  /* 0x00788000cc90783b */ /* 0x000eae0000004200 */
[C---:B------:R-:W-:Y:S08]  /*17180*/  HMMA.16816.F32 R28, R132.reuse, R148, R28 ;  /* 0x00000094841c723c */ /* 0x040ff0000000181c */
[C---:B------:R-:W-:Y:S01]  /*17190*/  HMMA.16816.F32 R32, R132.reuse, R150, R32 ;  /* 0x000000968420723c */ /* 0x040fe20000001820 */
[----:B------:R-:W2:Y:S07]  /*171a0*/  LDSM.16.MT88.4 R148, [R208+0x9080] ;  /* 0x00908000d094783b */ /* 0x000eae0000004200 */
[C---:B------:R-:W-:Y:S08]  /*171b0*/  HMMA.16816.F32 R36, R132.reuse, R152, R36 ;  /* 0x000000988424723c */ /* 0x040ff00000001824 */
[C---:B------:R-:W-:Y:S08]  /*171c0*/  HMMA.16816.F32 R40, R132.reuse, R154, R40 ;  /* 0x0000009a8428723c */ /* 0x040ff00000001828 */
[C---:B-1----:R-:W-:Y:S07]  /*171d0*/  HMMA.16816.F32 R44, R132.reuse, R160, R44 ;  /* 0x000000a0842c723c */ /* 0x042fee000000182c */
[----:B----4-:R-:W-:Y:S01]  /*171e0*/  F2FP.PACK_AB R160, R239, R232 ;  /* 0x000000e8efa0723e */ /* 0x010fe200000000ff */
[C---:B------:R-:W-:Y:S04]  /*171f0*/  HMMA.16816.F32 R48, R132.reuse, R162, R48 ;  /* 0x000000a28430723c */ /* 0x040fe80000001830 */
[----:B-----5:R-:W-:Y:S01]  /*17200*/  F2FP.PACK_AB R161, R230, R229 ;  /* 0x000000e5e6a1723e */ /* 0x020fe200000000ff */
[----:B------:R-:W-:Y:S02]  /*17210*/  FADD.FTZ R229, R229, R240 ;  /* 0x000000f0e5e57221 */ /* 0x000fe40000010000 */
[----:B------:R-:W-:Y:S01]  /*17220*/  F2FP.PACK_AB R162, R187, R186 ;  /* 0x000000babba2723e */ /* 0x000fe200000000ff */
[C---:B------:R-:W-:Y:S04]  /*17230*/  HMMA.16816.F32 R52, R132.reuse, R164, R52 ;  /* 0x000000a48434723c */ /* 0x040fe80000001834 */
[----:B------:R-:W-:Y:S01]  /*17240*/  F2FP.PACK_AB R163, R242, R241 ;  /* 0x000000f1f2a3723e */ /* 0x000fe200000000ff */
        /* <DEDUP_REMOVED lines=24> */
[C---:B------:R-:W-:Y:S08]  /*173d0*/  HMMA.16816.F32 R112, R132.reuse, R138, R112 ;  /* 0x0000008a8470723c */ /* 0x040ff00000001870 */
[C---:B--2---:R-:W-:Y:S08]  /*173e0*/  HMMA.16816.F32 R116, R132.reuse, R140, R116 ;  /* 0x0000008c8474723c */ /* 0x044ff00000001874 */
        /* <DEDUP_REMOVED lines=55> */
.L_x_2963:
        /* <DEDUP_REMOVED lines=25> */
.L_x_2970:
        /* <DEDUP_REMOVED lines=65> */
.L_x_2968:
        /* <DEDUP_REMOVED lines=9> */
[----:B------:R-:W-:Y:S02]  /*17d90*/  IADD3 R7, P1, R233, UR10, RZ ;  /* 0x0000000ae9077c10 */ /* 0x000fe4000ff3e0ff */
[----:B------:R-:W-:Y:S02]  /*17da0*/  LEA R184, P2, R5, c[0x0][0x1f8], 0x1 ;  /* 0x00007e0005b87a11 */ /* 0x000fe400078408ff */
        /* <DEDUP_REMOVED lines=13> */
[----:B------:R-:W-:Y:S02]  /*17e80*/  @!P3 LEA R21, P0, R235, UR10, 0x5 ;  /* 0x0000000aeb15bc11 */ /* 0x000fe4000f8028ff */
[----:B------:R-:W-:Y:S01]  /*17e90*/  IADD3 R7, P1, R231, UR10, RZ ;  /* 0x0000000ae7077c10 */ /* 0x000fe2000ff3e0ff */
[----:B------:R-:W-:Y:S01]  /*17ea0*/  LDSM.16.M88.4 R164, [R212] ;  /* 0x00000000d4a4783b */ /* 0x000fe20000000200 */
[----:B------:R-:W-:Y:S02]  /*17eb0*/  @!P3 LEA.HI.X R13, R235, UR4, R234, 0x5, P0 ;  /* 0x00000004eb0dbc11 */ /* 0x000fe400080f2cea */
[----:B------:R-:W-:Y:S01]  /*17ec0*/  @!P3 IADD3 R5, P0, R21, R216, RZ ;  /* 0x000000d81505b210 */ /* 0x000fe20007f1e0ff */
[----:B------:R-:W4:Y:S01]  /*17ed0*/  LDSM.16.M88.4 R168, [R211] ;  /* 0x00000000d3a8783b */ /* 0x000f220000000200 */
[----:B------:R-:W-:Y:S02]  /*17ee0*/  IADD3.X R0, R228, UR4, RZ, P1, !PT ;  /* 0x00000004e4007c10 */ /* 0x000fe40008ffe4ff */
[----:B------:R-:W-:Y:S01]  /*17ef0*/  LEA R246, P1, R7, c[0x0][0x1f8], 0x1 ;  /* 0x00007e0007f67a11 */ /* 0x000fe200078208ff */
[----:B------:R-:W-:Y:S01]  /*17f00*/  @!P3 IMAD.X R2, R13, 0x1, R223, P0 ;  /* 0x000000010d02b824 */ /* 0x000fe200000e06df */
[----:B------:R-:W5:Y:S02]  /*17f10*/  LDSM.16.M88.4 R172, [R203] ;  /* 0x00000000cbac783b */ /* 0x000f640000000200 */
[----:B------:R-:W-:Y:S02]  /*17f20*/  LEA.HI.X R247, R7, c[0x0][0x1fc], R0, 0x1, P1 ;  /* 0x00007f0007f77a11 */ /* 0x000fe400008f0c00 */
        /* <DEDUP_REMOVED lines=15> */
[----:B------:R-:W-:Y:S01]  /*18020*/  @!P3 IMAD.X R0, R13, 0x1, R228, P1 ;  /* 0x000000010d00b824 */ /* 0x000fe200008e06e4 */
[C---:B------:R-:W-:Y:S01]  /*18030*/  @!P3 LEA R242, P0, R21.reuse, c[0x0][0x1f8], 0x1 ;  /* 0x00007e0015f2ba11 */ /* 0x040fe200078008ff */
[C---:B--2---:R-:W-:Y:S03]  /*18040*/  HMMA.16816.F32 R12, R24.reuse, R16, RZ ;  /* 0x00000010180c723c */ /* 0x044fe600000018ff */
[----:B------:R-:W-:Y:S01]  /*18050*/  @!P3 LEA.HI.X R243, R21, c[0x0][0x1fc], R0, 0x1, P0 ;  /* 0x00007f0015f3ba11 */ /* 0x000fe200000f0c00 */
[----:B------:R-:W-:Y:S01]  /*18060*/  IMAD.MOV.U32 R0, RZ, RZ, R3 ;  /* 0x000000ffff007224 */ /* 0x000fe200078e0003 */
[----:B------:R-:W-:Y:S03]  /*18070*/  PLOP3.LUT P0, PT, PT, PT, UP1, 0x80, 0x0 ;  /* 0x000000000000781c */ /* 0x000fe60003f0f018 */
[C---:B------:R-:W-:Y:S02]  /*18080*/  HMMA.16816.F32 R16, R24.reuse, R18, RZ ;  /* 0x000000121810723c */ /* 0x040fe400000018ff */
[----:B------:R-:W-:Y:S01]  /*18090*/  @!PT LDS RZ, [RZ] ;  /* 0x00000000fffff984 */ /* 0x000fe20000000800 */
[----:B------:R-:W-:Y:S01]  /*180a0*/  @!PT LDS RZ, [RZ] ;  /* 0x00000000fffff984 */ /* 0x000fe20000000800 */
[----:B------:R-:W-:Y:S01]  /*180b0*/  @!PT LDS RZ, [RZ] ;  /* 0x00000000fffff984 */ /* 0x000fe20000000800 */
[----:B------:R1:W-:Y:S04]  /*180c0*/  LDGSTS.E.BYPASS.LTC128B.128 [R218+0x4080], [R184.64], !P2 ;  /* 0x04080000b8da7fae */ /* 0x0003e8000d101d5a */
[----:B------:R2:W-:Y:S02]  /*180d0*/  LDGSTS.E.BYPASS.LTC128B.128 [R218+0x5880], [R190.64], !P6 ;  /* 0x05880000beda7fae */ /* 0x0005e4000f101d5a */
[C---:B---3--:R-:W-:Y:S02]  /*180e0*/  HMMA.16816.F32 R20, R24.reuse, R160, RZ ;  /* 0x000000a01814723c */ /* 0x048fe400000018ff */
[----:B------:R2:W-:Y:S04]  /*180f0*/  LDGSTS.E.BYPASS.LTC128B.128 [R218+0x7080], [R188.64], !P5 ;  /* 0x07080000bcda7fae */ /* 0x0005e8000e901d5a */
[----:B------:R3:W-:Y:S02]  /*18100*/  LDGSTS.E.BYPASS.LTC128B.128 [R218+0x8880], [R246.64], !P4 ;  /* 0x08880000f6da7fae */ /* 0x0007e4000e101d5a */
[----:B------:R-:W-:Y:S02]  /*18110*/  HMMA.16816.F32 R24, R24, R162, RZ ;  /* 0x000000a21818723c */ /* 0x000fe400000018ff */
[----:B------:R3:W-:Y:S04]  /*18120*/  @!P3 LDGSTS.E.BYPASS.LTC128B.128 [R218+0x5080], [R244.64], !P2 ;  /* 0x05080000f4dabfae */ /* 0x0007e8000d101d5a */
[----:B------:R3:W-:Y:S02]  /*18130*/  @!P3 LDGSTS.E.BYPASS.LTC128B.128 [R218+0x6880], [R158.64], !P6 ;  /* 0x068800009edabfae */ /* 0x0007e4000f101d5a */
[C---:B----4-:R-:W-:Y:S02]  /*18140*/  HMMA.16816.F32 R4, R164.reuse, R168, R4 ;  /* 0x000000a8a404723c */ /* 0x050fe40000001804 */
[----:B------:R3:W-:Y:S04]  /*18150*/  @!P3 LDGSTS.E.BYPASS.LTC128B.128 [R218+0x8080], [R240.64], !P5 ;  /* 0x08080000f0dabfae */ /* 0x0007e8000e901d5a */
[----:B------:R3:W-:Y:S02]  /*18160*/  @!P3 LDGSTS.E.BYPASS.LTC128B.128 [R218+0x9880], [R242.64], !P4 ;  /* 0x09880000f2dabfae */ /* 0x0007e4000e101d5a */
[C---:B------:R-:W-:Y:S02]  /*18170*/  HMMA.16816.F32 R8, R164.reuse, R170, R8 ;  /* 0x000000aaa408723c */ /* 0x040fe40000001808 */
[----:B------:R-:W-:Y:S04]  /*18180*/  LDSM.16.M88.4 R180, [R210] ;  /* 0x00000000d2b4783b */ /* 0x000fe80000000200 */
[----:B-1----:R-:W1:Y:S02]  /*18190*/  LDSM.16.M88.4 R184, [R207+0xa080] ;  /* 0x00a08000cfb8783b */ /* 0x002e640000000200 */
[C---:B-----5:R-:W-:Y:S02]  /*181a0*/  HMMA.16816.F32 R12, R164.reuse, R172, R12 ;  /* 0x000000aca40c723c */ /* 0x060fe4000000180c */
[----:B------:R-:W0:Y:S04]  /*181b0*/  LDGDEPBAR ;  /* 0x00000000000079af */ /* 0x000e280000000000 */
[----:B------:R-:W4:Y:S02]  /*181c0*/  LDSM.16.M88.4 R160, [R207+0xa880] ;  /* 0x00a88000cfa0783b */ /* 0x000f240000000200 */
[C---:B------:R-:W-:Y:S02]  /*181d0*/  HMMA.16816.F32 R16, R164.reuse, R174, R16 ;  /* 0x000000aea410723c */ /* 0x040fe40000001810 */
[----:B--2---:R-:W2:Y:S04]  /*181e0*/  LDSM.16.M88.4 R188, [R207+0xb080] ;  /* 0x00b08000cfbc783b */ /* 0x004ea80000000200 */
[----:B------:R-:W-:Y:S02]  /*181f0*/  LDSM.16.M88.4 R168, [R209] ;  /* 0x00000000d1a8783b */ /* 0x000fe40000000200 */
[C---:B------:R-:W-:Y:S02]  /*18200*/  HMMA.16816.F32 R20, R164.reuse, R176, R20 ;  /* 0x000000b0a414723c */ /* 0x040fe40000001814 */
[----:B------:R-:W5:Y:S06]  /*18210*/  LDSM.16.M88.4 R172, [R201] ;  /* 0x00000000c9ac783b */ /* 0x000f6c0000000200 */
        /* <DEDUP_REMOVED lines=138> */
.L_x_2969:
        /* <DEDUP_REMOVED lines=67> */
[----:B------:R-:W-:Y:S02]  /*18ef0*/  FFMA.FTZ R246, R19, c[0x0][0x2d0], -R189 ;  /* 0x0000b40013f67a23 */ /* 0x000fe400000108bd */
[----:B------:R-:W-:Y:S01]  /*18f00*/  LDSM.16.MT88.4 R16, [R206+0x4880] ;  /* 0x00488000ce10783b */ /* 0x000fe20000004200 */
[----:B------:R-:W-:Y:S02]  /*18f10*/  FFMA.FTZ R247, R24, c[0x0][0x2d0], -R191 ;  /* 0x0000b40018f77a23 */ /* 0x000fe400000108bf */
[--C-:B------:R-:W-:Y:S02]  /*18f20*/  FFMA.FTZ R249, R26, c[0x0][0x2d0], -R189.reuse ;  /* 0x0000b4001af97a23 */ /* 0x100fe400000108bd */
        /* <DEDUP_REMOVED lines=85> */
[----:B------:R-:W2:Y:S01]  /*19480*/  LDSM.16.MT88.4 R160, [R205+0x5880] ;  /* 0x00588000cda0783b */ /* 0x000ea20000004200 */
[----:B------:R-:W-:Y:S02]  /*19490*/  MUFU.EX2 R247, R247 ;  /* 0x000000f700f77308 */ /* 0x000fe40000000800 */
[C---:B------:R-:W-:Y:S02]  /*194a0*/  FMUL.FTZ R45, R2.reuse, R45 ;  /* 0x0000002d022d7220 */ /* 0x040fe40000410000 */
[C---:B------:R-:W-:Y:S02]  /*194b0*/  FMUL.FTZ R48, R2.reuse, R48 ;  /* 0x0000003002307220 */ /* 0x040fe40000410000 */
[C---:B----4-:R-:W-:Y:S04]  /*194c0*/  HMMA.16816.F32 R36, R152.reuse, R164, R36 ;  /* 0x000000a49824723c */ /* 0x050fe80000001824 */
[C---:B------:R-:W-:Y:S01]  /*194d0*/  FMUL.FTZ R49, R2.reuse, R49 ;  /* 0x0000003102317220 */ /* 0x040fe20000410000 */
[----:B------:R-:W-:Y:S01]  /*194e0*/  MUFU.EX2 R249, R249 ;  /* 0x000000f900f97308 */ /* 0x000fe20000000800 */
        /* <DEDUP_REMOVED lines=114> */
[----:B------:R-:W-:Y:S02]  /*19c10*/  FADD.FTZ R157, R157, R6 ;  /* 0x000000069d9d7221 */ /* 0x000fe40000010000 */
[C---:B--2---:R-:W-:Y:S05]  /*19c20*/  HMMA.16816.F32 R8, R12.reuse, R160, R8 ;  /* 0x000000a00c08723c */ /* 0x044fea0000001808 */
[----:B------:R-:W-:Y:S02]  /*19c30*/  FADD.FTZ R188, R188, R159 ;  /* 0x0000009fbcbc7221 */ /* 0x000fe40000010000 */
[----:B------:R-:W-:Y:S01]  /*19c40*/  FADD.FTZ R190, R190, R157 ;  /* 0x0000009dbebe7221 */ /* 0x000fe20000010000 */
[C---:B------:R-:W-:Y:S01]  /*19c50*/  HMMA.16816.F32 R132, R12.reuse, R162, R132 ;  /* 0x000000a20c84723c */ /* 0x040fe20000001884 */
[----:B------:R-:W2:Y:S03]  /*19c60*/  LDSM.16.MT88.4 R160, [R206+0x7880] ;  /* 0x00788000cea0783b */ /* 0x000ea60000004200 */
[----:B------:R-:W-:Y:S01]  /*19c70*/  MOV R157, R156 ;  /* 0x0000009c009d7202 */ /* 0x000fe20000000f00 */
[----:B------:R-:W-:Y:S02]  /*19c80*/  FADD.FTZ R239, R239, R188 ;  /* 0x000000bcefef7221 */ /* 0x000fe40000010000 */
[----:B------:R-:W-:Y:S01]  /*19c90*/  FADD.FTZ R241, R241, R190 ;  /* 0x000000bef1f17221 */ /* 0x000fe20000010000 */
[C---:B------:R-:W-:Y:S04]  /*19ca0*/  HMMA.16816.F32 R136, R12.reuse, R16, R136 ;  /* 0x000000100c88723c */ /* 0x040fe80000001888 */
[----:B------:R-:W-:Y:S02]  /*19cb0*/  FADD.FTZ R240, R240, R239 ;  /* 0x000000eff0f07221 */ /* 0x000fe40000010000 */
[----:B------:R-:W-:Y:S02]  /*19cc0*/  FADD.FTZ R242, R242, R241 ;  /* 0x000000f1f2f27221 */ /* 0x000fe40000010000 */
        /* <DEDUP_REMOVED lines=30> */
[C---:B--2---:R-:W-:Y:S04]  /*19eb0*/  HMMA.16816.F32 R76, R12.reuse, R160, R76 ;  /* 0x000000a00c4c723c */ /* 0x044fe8000000184c */
[--C-:B------:R-:W-:Y:S02]  /*19ec0*/  FFMA.FTZ R186, R22, c[0x0][0x2d0], -R189.reuse ;  /* 0x0000b40016ba7a23 */ /* 0x100fe400000108bd */
[--C-:B------:R-:W-:Y:S01]  /*19ed0*/  FFMA.FTZ R187, R23, c[0x0][0x2d0], -R189.reuse ;  /* 0x0000b40017bb7a23 */ /* 0x100fe200000108bd */
[----:B------:R-:W2:Y:S01]  /*19ee0*/  MUFU.EX2 R185, R185 ;  /* 0x000000b900b97308 */ /* 0x000ea20000000800 */
[C---:B------:R-:W-:Y:S01]  /*19ef0*/  HMMA.16816.F32 R80, R12.reuse, R162, R80 ;  /* 0x000000a20c50723c */ /* 0x040fe20000001850 */
[----:B------:R-:W3:Y:S03]  /*19f00*/  LDSM.16.MT88.4 R160, [R206+0x9080] ;  /* 0x00908000cea0783b */ /* 0x000ee60000004200 */
[----:B------:R-:W-:Y:S04]  /*19f10*/  FFMA.FTZ R189, R27, c[0x0][0x2d0], -R189 ;  /* 0x0000b4001bbd7a23 */ /* 0x000fe800000108bd */
[C---:B-----5:R-:W-:Y:S01]  /*19f20*/  HMMA.16816.F32 R84, R12.reuse, R16, R84 ;  /* 0x000000100c54723c */ /* 0x060fe20000001854 */
[----:B------:R-:W-:Y:S01]  /*19f30*/  LDSM.16.MT88.4 R20, [R204+0x9080] ;  /* 0x00908000cc14783b */ /* 0x000fe20000004200 */
[----:B------:R-:W-:Y:S06]  /*19f40*/  MUFU.EX2 R186, R186 ;  /* 0x000000ba00ba7308 */ /* 0x000fec0000000800 */
[C---:B------:R-:W-:Y:S01]  /*19f50*/  HMMA.16816.F32 R88, R12.reuse, R18, R88 ;  /* 0x000000120c58723c */ /* 0x040fe20000001858 */
[----:B------:R-:W4:Y:S03]  /*19f60*/  LDSM.16.MT88.4 R16, [R205+0x9080] ;  /* 0x00908000cd10783b */ /* 0x000f260000004200 */
[----:B------:R-:W5:Y:S04]  /*19f70*/  MUFU.EX2 R187, R187 ;  /* 0x000000bb00bb7308 */ /* 0x000f680000000800 */
[C---:B-1----:R-:W-:Y:S01]  /*19f80*/  HMMA.16816.F32 R92, R12.reuse, R152, R92 ;  /* 0x000000980c5c723c */ /* 0x042fe2000000185c */
[----:B------:R-:W-:Y:S05]  /*19f90*/  LDSM.16.MT88.4 R24, [R205+0x5080] ;  /* 0x00508000cd18783b */ /* 0x000fea0000004200 */
[----:B------:R-:W1:Y:S02]  /*19fa0*/  MUFU.EX2 R248, R191 ;  /* 0x000000bf00f87308 */ /* 0x000e640000000800 */
[C---:B------:R-:W-:Y:S08]  /*19fb0*/  HMMA.16816.F32 R96, R12.reuse, R154, R96 ;  /* 0x0000009a0c60723c */ /* 0x040ff00000001860 */
[C---:B------:R-:W-:Y:S01]  /*19fc0*/  HMMA.16816.F32 R100, R12.reuse, R164, R100 ;  /* 0x000000a40c64723c */ /* 0x040fe20000001864 */
[----:B------:R-:W1:Y:S07]  /*19fd0*/  MUFU.EX2 R250, R189 ;  /* 0x000000bd00fa7308 */ /* 0x000e6e0000000800 */
[C---:B------:R-:W-:Y:S01]  /*19fe0*/  HMMA.16816.F32 R104, R12.reuse, R166, R104 ;  /* 0x000000a60c68723c */ /* 0x040fe20000001868 */
[----:B------:R-:W1:Y:S07]  /*19ff0*/  LDSM.16.MT88.4 R164, [R208+0x5080] ;  /* 0x00508000d0a4783b */ /* 0x000e6e0000004200 */
[C---:B---3--:R-:W-:Y:S08]  /*1a000*/  HMMA.16816.F32 R108, R12.reuse, R160, R108 ;  /* 0x000000a00c6c723c */ /* 0x048ff0000000186c */
[C---:B------:R-:W-:Y:S01]  /*1a010*/  HMMA.16816.F32 R112, R12.reuse, R162, R112 ;  /* 0x000000a20c70723c */ /* 0x040fe20000001870 */
[----:B------:R-:W-:Y:S07]  /*1a020*/  LDSM.16.MT88.4 R160, [R204+0x6880] ;  /* 0x00688000cca0783b */ /* 0x000fee0000004200 */
[C---:B----4-:R-:W-:Y:S08]  /*1a030*/  HMMA.16816.F32 R116, R12.reuse, R16, R116 ;  /* 0x000000100c74723c */ /* 0x050ff00000001874 */
[C---:B------:R-:W-:Y:S01]  /*1a040*/  HMMA.16816.F32 R120, R12.reuse, R18, R120 ;  /* 0x000000120c78723c */ /* 0x040fe20000001878 */
[----:B------:R-:W3:Y:S07]  /*1a050*/  LDSM.16.MT88.4 R16, [R204+0x5080] ;  /* 0x00508000cc10783b */ /* 0x000eee0000004200 */
[C---:B------:R-:W-:Y:S08]  /*1a060*/  HMMA.16816.F32 R124, R12.reuse, R20, R124 ;  /* 0x000000140c7c723c */ /* 0x040ff0000000187c */
[----:B------:R-:W-:Y:S01]  /*1a070*/  HMMA.16816.F32 R128, R12, R22, R128 ;  /* 0x000000160c80723c */ /* 0x000fe20000001880 */
[----:B------:R-:W4:Y:S06]  /*1a080*/  LDSM.16.MT88.4 R20, [R208+0x6880] ;  /* 0x00688000d014783b */ /* 0x000f2c0000004200 */
[----:B--2---:R-:W-:Y:S01]  /*1a090*/  F2FP.PACK_AB R12, R185, R184 ;  /* 0x000000b8b90c723e */ /* 0x004fe200000000ff */
[----:B------:R-:W-:Y:S01]  /*1a0a0*/  FADD.FTZ R184, R184, R5 ;  /* 0x00000005b8b87221 */ /* 0x000fe20000010000 */
[----:B-----5:R-:W-:Y:S03]  /*1a0b0*/  F2FP.PACK_AB R13, R187, R186 ;  /* 0x000000babb0d723e */ /* 0x020fe600000000ff */
[----:B-1----:R-:W-:Y:S01]  /*1a0c0*/  F2FP.PACK_AB R14, R248, R247 ;  /* 0x000000f7f80e723e */ /* 0x002fe200000000ff */
[----:B------:R-:W-:Y:S01]  /*1a0d0*/  FADD.FTZ R186, R186, R7 ;  /* 0x00000007baba7221 */ /* 0x000fe20000010000 */
[----:B------:R-:W-:Y:S01]  /*1a0e0*/  F2FP.PACK_AB R15, R250, R249 ;  /* 0x000000f9fa0f723e */ /* 0x000fe200000000ff */
[----:B------:R-:W-:Y:S02]  /*1a0f0*/  FADD.FTZ R184, R185, R184 ;  /* 0x000000b8b9b87221 */ /* 0x000fe40000010000 */
        /* <DEDUP_REMOVED lines=8> */
[----:B------:R-:W-:Y:S07]  /*1a180*/  LDSM.16.MT88.4 R164, [R208+0x8080] ;  /* 0x00808000d0a4783b */ /* 0x000fee0000004200 */
        /* <DEDUP_REMOVED lines=33> */
[C---:B-1----:R-:W-:Y:S08]  /*1a3a0*/  HMMA.16816.F32 R124, R12.reuse, R8, R124 ;  /* 0x000000080c7c723c */ /* 0x042ff0000000187c */
[----:B------:R-:W-:Y:S01]  /*1a3b0*/  HMMA.16816.F32 R128, R12, R10, R128 ;  /* 0x0000000a0c80723c */ /* 0x000fe20000001880 */
[----:B------:R-:W-:-:S07]  /*1a3c0*/  @P0 BRA `(.L_x_2968) ;  /* 0xffffd93000000947 */ /* 0x000fce000383ffff */
.L_x_2967:
        /* <DEDUP_REMOVED lines=155> */
.L_x_2891:
        /* <DEDUP_REMOVED lines=23> */
[----:B------:R-:W-:Y:S02]  /*1aef0*/  F2FP.PACK_AB R148, R149, R148 ;  /* 0x000000949594723e */ /* 0x000fe400000000ff */
        /* <DEDUP_REMOVED lines=40> */
[----:B------:R-:W-:Y:S01]  /*1b180*/  SEL R12, R12, 0xffffffc0, !P2 ;  /* 0xffffffc00c0c7807 */ /* 0x000fe20005000000 */
[----:B------:R-:W-:Y:S01]  /*1b190*/  IMAD.U32 R10, RZ, RZ, UR6 ;  /* 0x00000006ff0a7e24 */ /* 0x000fe2000f8e00ff */
        /* <DEDUP_REMOVED lines=128> */
.L_x_2972:
[----:B-1----:R-:W-:Y:S01]  /*1b9a0*/  SHF.R.S32.HI R9, RZ, 0x1f, R2 ;  /* 0x0000001fff097819 */ /* 0x002fe20000011402 */
        /* <DEDUP_REMOVED lines=164> */
.L_x_2974:
[----:B--234-:R-:W-:Y:S05]  /*1c3f0*/  BSYNC B0 ;  /* 0x0000000000007941 */ /* 0x01cfea0003800000 */
.L_x_2973:
        /* <DEDUP_REMOVED lines=30> */
.L_x_2976:
[----:B------:R-:W-:Y:S05]  /*1c5e0*/  BSYNC B0 ;  /* 0x0000000000007941 */ /* 0x000fea0003800000 */
.L_x_2975:
        /* <DEDUP_REMOVED lines=30> */
.L_x_2978:
[----:B------:R-:W-:Y:S05]  /*1c7d0*/  BSYNC B0 ;  /* 0x0000000000007941 */ /* 0x000fea0003800000 */
.L_x_2977:
        /* <DEDUP_REMOVED lines=31> */
.L_x_2971:
        /* <DEDUP_REMOVED lines=28> */
.L_x_2979:
        /* <DEDUP_REMOVED lines=47> */
.L_x_2981:
[----:B------:R-:W-:Y:S05]  /*1ce80*/  BSYNC B0 ;  /* 0x0000000000007941 */ /* 0x000fea0003800000 */
.L_x_2980:
        /* <DEDUP_REMOVED lines=82> */
.L_x_2983:
[----:B------:R-:W-:Y:S05]  /*1d3b0*/  BSYNC B0 ;  /* 0x0000000000007941 */ /* 0x000fea0003800000 */
.L_x_2982:
        /* <DEDUP_REMOVED lines=27> */
.L_x_2985:
[----:B------:R-:W-:Y:S05]  /*1d570*/  BSYNC B0 ;  /* 0x0000000000007941 */ /* 0x000fea0003800000 */
.L_x_2984:
        /* <DEDUP_REMOVED lines=27> */
.L_x_2987:
[----:B------:R-:W-:Y:S05]  /*1d730*/  BSYNC B0 ;  /* 0x0000000000007941 */ /* 0x000fea0003800000 */
.L_x_2986:
        /* <DEDUP_REMOVED lines=28> */
.L_x_2988:
        /* <DEDUP_REMOVED lines=16> */
.L_x_3035:


//--------------------- .nv.shared._ZN7cutlass13device_kernelIN5flash19enable_sm80_to_sm89INS1_16FlashAttnFwdSm80INS1_25CollectiveMainloopFwdSm80ILi8ELi1ELb1EN4cute5tupleIJNS5_1CILi128EEENS7_ILi64EEENS7_ILi256EEEEEELi256ENS_6half_tEfNS_4arch4Sm80ELb0ELb0ELb1ELb0ELb0ELb0ELb1ELb0EEENS1_21CollectiveEpilogueFwdINS6_IJS8_SA_S9_EEENS6_IJNS7_ILi1EEESI_SI_EEESC_SE_Li256ELb0ELb1ELb0ELb0EEENS1_19SingleTileSchedulerILb0ELb0ELb1ELi128EEEEEEEEEvNT_6ParamsE --------------------------
	.section	.nv.shared._ZN7cutlass13device_kernelIN5flash19enable_sm80_to_sm89INS1_16FlashAttnFwdSm80INS1_25CollectiveMainloopFwdSm80ILi8ELi1ELb1EN4cute5tupleIJNS5_1CILi128EEENS7_ILi64EEENS7_ILi256EEEEEELi256ENS_6half_tEfNS_4arch4Sm80ELb0ELb0ELb1ELb0ELb0ELb0ELb1ELb0EEENS1_21CollectiveEpilogueFwdINS6_IJS8_SA_S9_EEENS6_IJNS7_ILi1EEESI_SI_EEESC_SE_Li256ELb0ELb1ELb0ELb0EEENS1_19SingleTileSchedulerILb0ELb0ELb1ELi128EEEEEEEEEvNT_6ParamsE,"aw",@nobits
	.sectionflags	@""
	.align	16


//--------------------- .nv.global                --------------------------
	.section	.nv.global,"aw",@nobits
.nv.global:
	.type		_ZN77_INTERNAL_b5d56543_41_flash_fwd_hdim256_fp16_softcapall_sm80_cu_cf07d2ef_39564cute1_E,@object
	.size		_ZN77_INTERNAL_b5d56543_41_flash_fwd_hdim256_fp16_softcapall_sm80_cu_cf07d2ef_39564cute1_E,(_ZN77_INTERNAL_b5d56543_41_flash_fwd_hdim256_fp16_softcapall_sm80_cu_cf07d2ef_39564cuda3std3__45__cpo6cbeginE - _ZN77_INTERNAL_b5d56543_41_flash_fwd_hdim256_fp16_softcapall_sm80_cu_cf07d2ef_39564cute1_E)
_ZN77_INTERNAL_b5d56543_41_flash_fwd_hdim256_fp16_softcapall_sm80_cu_cf07d2ef_39564cute1_E:
	.zero		1
	.type		_ZN77_INTERNAL_b5d56543_41_flash_fwd_hdim256_fp16_softcapall_sm80_cu_cf07d2ef_39564cuda3std3__45__cpo6cbeginE,@object
	.size		_ZN77_INTERNAL_b5d56543_41_flash_fwd_hdim256_fp16_softcapall_sm80_cu_cf07d2ef_39564cuda3std3__45__cpo6cbeginE,(_ZN77_INTERNAL_b5d56543_41_flash_fwd_hdim256_fp16_softcapall_sm80_cu_cf07d2ef_39564cuda3std3__48in_placeE - _ZN77_INTERNAL_b5d56543_41_flash_fwd_hdim256_fp16_softcapall_sm80_cu_cf07d2ef_39564cuda3std3__45__cpo6cbeginE)
_ZN77_INTERNAL_b5d56543_41_flash_fwd_hdim256_fp16_softcapall_sm80_cu_cf07d2ef_39564cuda3std3__45__cpo6cbeginE:
	.zero		1
	.type		_ZN77_INTERNAL_b5d56543_41_flash_fwd_hdim256_fp16_softcapall_sm80_cu_cf07d2ef_39564cuda3std3__48in_placeE,@object
	.size		_ZN77_INTERNAL_b5d56543_41_flash_fwd_hdim256_fp16_softcapall_sm80_cu_cf07d2ef_39564cuda3std3__48in_placeE,(_ZN77_INTERNAL_b5d56543_41_flash_fwd_hdim256_fp16_softcapall_sm80_cu_cf07d2ef_39564cuda3std6ranges3__45__cpo9iter_moveE - _ZN77_INTERNAL_b5d56543_41_flash_fwd_hdim256_fp16_softcapall_sm80_cu_cf07d2ef_39564cuda3std3__48in_placeE)
_ZN77_INTERNAL_b5d56543_41_flash_fwd_hdim256_fp16_softcapall_sm80_cu_cf07d2ef_39564cuda3std3__48in_placeE:
	.zero		1
	.type		_ZN77_INTERNAL_b5d56543_41_flash_fwd_hdim256_fp16_softcapall_sm80_cu_cf07d2ef_39564cuda3std6ranges3__45__cpo9iter_moveE,@object
	.size		_ZN77_INTERNAL_b5d56543_41_flash_fwd_hdim256_fp16_softcapall_sm80_cu_cf07d2ef_39564cuda3std6ranges3__45__cpo9iter_moveE,(_ZN77_INTERNAL_b5d56543_41_flash_fwd_hdim256_fp16_softcapall_sm80_cu_cf07d2ef_39564cuda3std3__45__cpo5beginE - _ZN77_INTERNAL_b5d56543_41_flash_fwd_hdim256_fp16_softcapall_sm80_cu_cf07d2ef_39564cuda3std6ranges3__45__cpo9iter_moveE)
_ZN77_INTERNAL_b5d56543_41_flash_fwd_hdim256_fp16_softcapall_sm80_cu_cf07d2ef_39564cuda3std6ranges3__45__cpo9iter_moveE:
	.zero		1
	.type		_ZN77_INTERNAL_b5d56543_41_flash_fwd_hdim256_fp16_softcapall_sm80_cu_cf07d2ef_39564cuda3std3__45__cpo5beginE,@object
	.size		_ZN77_INTERNAL_b5d56543_41_flash_fwd_hdim256_fp16_softcapall_sm80_cu_cf07d2ef_39564cuda3std3__45__cpo5beginE,(_ZN77_INTERNAL_b5d56543_41_flash_fwd_hdim256_fp16_softcapall_sm80_cu_cf07d2ef_39564cuda3std3__479_GLOBAL__N__b5d56543_41_flash_fwd_hdim256_fp16_softcapall_sm80_cu_cf07d2ef_39566ignoreE - _ZN77_INTERNAL_b5d56543_41_flash_fwd_hdim256_fp16_softcapall_sm80_cu_cf07d2ef_39564cuda3std3__45__cpo5beginE)
_ZN77_INTERNAL_b5d56543_41_flash_fwd_hdim256_fp16_softcapall_sm80_cu_cf07d2ef_39564cuda3std3__45__cpo5beginE:
	.zero		1
	.type		_ZN77_INTERNAL_b5d56543_41_flash_fwd_hdim256_fp16_softcapall_sm80_cu_cf07d2ef_39564cuda3std3__479_GLOBAL__N__b5d56543_41_flash_fwd_hdim256_fp16_softcapall_sm80_cu_cf07d2ef_39566ignoreE,@object
	.size		_ZN77_INTERNAL_b5d56543_41_flash_fwd_hdim256_fp16_softcapall_sm80_cu_cf07d2ef_39564cuda3std3__479_GLOBAL__N__b5d56543_41_flash_fwd_hdim256_fp16_softcapall_sm80_cu_cf07d2ef_39566ignoreE,(_ZN77_INTERNAL_b5d56543_41_flash_fwd_hdim256_fp16_softcapall_sm80_cu_cf07d2ef_39564cute7productE - _ZN77_INTERNAL_b5d56543_41_flash_fwd_hdim256_fp16_softcapall_sm80_cu_cf07d2ef_39564cuda3std3__479_GLOBAL__N__b5d56543_41_flash_fwd_hdim256_fp16_softcapall_sm80_cu_cf07d2ef_39566ignoreE)
_ZN77_INTERNAL_b5d56543_41_flash_fwd_hdim256_fp16_softcapall_sm80_cu_cf07d2ef_39564cuda3std3__479_GLOBAL__N__b5d56543_41_flash_fwd_hdim256_fp16_softcapall_sm80_cu_cf07d2ef_39566ignoreE:
	.zero		1
	.type		_ZN77_INTERNAL_b5d56543_41_flash_fwd_hdim256_fp16_softcapall_sm80_cu_cf07d2ef_39564cute7productE,@object
	.size		_ZN77_INTERNAL_b5d56543_41_flash_fwd_hdim256_fp16_softcapall_sm80_cu_cf07d2ef_39564cute7productE,(_ZN77_INTERNAL_b5d56543_41_flash_fwd_hdim256_fp16_softcapall_sm80_cu_cf07d2ef_39564cuda3std3__45__cpo3endE - _ZN77_INTERNAL_b5d56543_41_flash_fwd_hdim256_fp16_softcapall_sm80_cu_cf07d2ef_39564cute7productE)
_ZN77_INTERNAL_b5d56543_41_flash_fwd_hdim256_fp16_softcapall_sm80_cu_cf07d2ef_39564cute7productE:
	.zero		1
	.type		_ZN77_INTERNAL_b5d56543_41_flash_fwd_hdim256_fp16_softcapall_sm80_cu_cf07d2ef_39564cuda3std3__45__cpo3endE,@object
	.size		_ZN77_INTERNAL_b5d56543_41_flash_fwd_hdim256_fp16_softcapall_sm80_cu_cf07d2ef_39564cuda3std3__45__cpo3endE,(_ZN77_INTERNAL_b5d56543_41_flash_fwd_hdim256_fp16_softcapall_sm80_cu_cf07d2ef_39564cuda3std3__419piecewise_constructE - _ZN77_INTERNAL_b5d56543_41_flash_fwd_hdim256_fp16_softcapall_sm80_cu_cf07d2ef_39564cuda3std3__45__cpo3endE)
_ZN77_INTERNAL_b5d56543_41_flash_fwd_hdim256_fp16_softcapall_sm80_cu_cf07d2ef_39564cuda3std3__45__cpo3endE:
	.zero		1
	.type		_ZN77_INTERNAL_b5d56543_41_flash_fwd_hdim256_fp16_softcapall_sm80_cu_cf07d2ef_39564cuda3std3__419piecewise_constructE,@object
	.size		_ZN77_INTERNAL_b5d56543_41_flash_fwd_hdim256_fp16_softcapall_sm80_cu_cf07d2ef_39564cuda3std3__419piecewise_constructE,(_ZN77_INTERNAL_b5d56543_41_flash_fwd_hdim256_fp16_softcapall_sm80_cu_cf07d2ef_39564cuda3std3__45__cpo4cendE - _ZN77_INTERNAL_b5d56543_41_flash_fwd_hdim256_fp16_softcapall_sm80_cu_cf07d2ef_39564cuda3std3__419piecewise_constructE)
_ZN77_INTERNAL_b5d56543_41_flash_fwd_hdim256_fp16_softcapall_sm80_cu_cf07d2ef_39564cuda3std3__419piecewise_constructE:
	.zero		1
	.type		_ZN77_INTERNAL_b5d56543_41_flash_fwd_hdim256_fp16_softcapall_sm80_cu_cf07d2ef_39564cuda3std3__45__cpo4cendE,@object
	.size		_ZN77_INTERNAL_b5d56543_41_flash_fwd_hdim256_fp16_softcapall_sm80_cu_cf07d2ef_39564cuda3std3__45__cpo4cendE,(_ZN77_INTERNAL_b5d56543_41_flash_fwd_hdim256_fp16_softcapall_sm80_cu_cf07d2ef_39564cuda3std6ranges3__45__cpo4swapE - _ZN77_INTERNAL_b5d56543_41_flash_fwd_hdim256_fp16_softcapall_sm80_cu_cf07d2ef_39564cuda3std3__45__cpo4cendE)
_ZN77_INTERNAL_b5d56543_41_flash_fwd_hdim256_fp16_softcapall_sm80_cu_cf07d2ef_39564cuda3std3__45__cpo4cendE:
	.zero		1
	.type		_ZN77_INTERNAL_b5d56543_41_flash_fwd_hdim256_fp16_softcapall_sm80_cu_cf07d2ef_39564cuda3std6ranges3__45__cpo4swapE,@object
	.size		_ZN77_INTERNAL_b5d56543_41_flash_fwd_hdim256_fp16_softcapall_sm80_cu_cf07d2ef_39564cuda3std6ranges3__45__cpo4swapE,(.L_7 - _ZN77_INTERNAL_b5d56543_41_flash_fwd_hdim256_fp16_softcapall_sm80_cu_cf07d2ef_39564cuda3std6ranges3__45__cpo4swapE)
_ZN77_INTERNAL_b5d56543_41_flash_fwd_hdim256_fp16_softcapall_sm80_cu_cf07d2ef_39564cuda3std6ranges3__45__cpo4swapE:
	.zero		1
.L_7:


//--------------------- .nv.shared._ZN7cutlass13device_kernelIN5flash19enable_sm80_to_sm89INS1_16FlashAttnFwdSm80INS1_25CollectiveMainloopFwdSm80ILi8ELi1ELb1EN4cute5tupleIJNS5_1CILi128EEENS7_ILi64EEENS7_ILi256EEEEEELi256ENS_6half_tEfNS_4arch4Sm80ELb0ELb0ELb1ELb1ELb0ELb0ELb1ELb0EEENS1_21CollectiveEpilogueFwdINS6_IJS8_SA_S9_EEENS6_IJNS7_ILi1EEESI_SI_EEESC_SE_Li256ELb1ELb1ELb0ELb0EEENS1_19SingleTileSchedulerILb1ELb0ELb1ELi128EEEEEEEEEvNT_6ParamsE --------------------------
	.section	.nv.shared._ZN7cutlass13device_kernelIN5flash19enable_sm80_to_sm89INS1_16FlashAttnFwdSm80INS1_25CollectiveMainloopFwdSm80ILi8ELi1ELb1EN4cute5tupleIJNS5_1CILi128EEENS7_ILi64EEENS7_ILi256EEEEEELi256ENS_6half_tEfNS_4arch4Sm80ELb0ELb0ELb1ELb1ELb0ELb0ELb1ELb0EEENS1_21CollectiveEpilogueFwdINS6_IJS8_SA_S9_EEENS6_IJNS7_ILi1EEESI_SI_EEESC_SE_Li256ELb1ELb1ELb0ELb0EEENS1_19SingleTileSchedulerILb1ELb0ELb1ELi128EEEEEEEEEvNT_6ParamsE,"aw",@nobits
	.sectionflags	@""
	.align	16


//--------------------- .nv.shared._ZN7cutlass13device_kernelIN5flash19enable_sm80_to_sm89INS1_16FlashAttnFwdSm80INS1_25CollectiveMainloopFwdSm80ILi8ELi1ELb0EN4cute5tupleIJNS5_1CILi128EEENS7_ILi32EEENS7_ILi256EEEEEELi256ENS_6half_tEfNS_4arch4Sm80ELb0ELb0ELb1ELb1ELb0ELb1ELb1ELb0EEENS1_21CollectiveEpilogueFwdINS6_IJS8_SA_S9_EEENS6_IJNS7_ILi1EEESI_SI_EEESC_SE_Li256ELb1ELb1ELb0ELb0EEENS1_19SingleTileSchedulerILb1ELb0ELb1ELi128EEEEEEEEEvNT_6ParamsE --------------------------
	.section	.nv.shared._ZN7cutlass13device_kernelIN5flash19enable_sm80_to_sm89INS1_16FlashAttnFwdSm80INS1_25CollectiveMainloopFwdSm80ILi8ELi1ELb0EN4cute5tupleIJNS5_1CILi128EEENS7_ILi32EEENS7_ILi256EEEEEELi256ENS_6half_tEfNS_4arch4Sm80ELb0ELb0ELb1ELb1ELb0ELb1ELb1ELb0EEENS1_21CollectiveEpilogueFwdINS6_IJS8_SA_S9_EEENS6_IJNS7_ILi1EEESI_SI_EEESC_SE_Li256ELb1ELb1ELb0ELb0EEENS1_19SingleTileSchedulerILb1ELb0ELb1ELi128EEEEEEEEEvNT_6ParamsE,"aw",@nobits
	.sectionflags	@""
	.align	16


//--------------------- .nv.shared._ZN7cutlass13device_kernelIN5flash19enable_sm80_to_sm89INS1_16FlashAttnFwdSm80INS1_25CollectiveMainloopFwdSm80ILi8ELi1ELb1EN4cute5tupleIJNS5_1CILi128EEENS7_ILi48EEENS7_ILi256EEEEEELi256ENS_6half_tEfNS_4arch4Sm80ELb0ELb1ELb1ELb0ELb0ELb0ELb1ELb0EEENS1_21CollectiveEpilogueFwdINS6_IJS8_SA_S9_EEENS6_IJNS7_ILi1EEESI_SI_EEESC_SE_Li256ELb0ELb1ELb0ELb0EEENS1_19SingleTileSchedulerILb0ELb0ELb1ELi128EEEEEEEEEvNT_6ParamsE --------------------------
	.section	.nv.shared._ZN7cutlass13device_kernelIN5flash19enable_sm80_to_sm89INS1_16FlashAttnFwdSm80INS1_25CollectiveMainloopFwdSm80ILi8ELi1ELb1EN4cute5tupleIJNS5_1CILi128EEENS7_ILi48EEENS7_ILi256EEEEEELi256ENS_6half_tEfNS_4arch4Sm80ELb0ELb1ELb1ELb0ELb0ELb0ELb1ELb0EEENS1_21CollectiveEpilogueFwdINS6_IJS8_SA_S9_EEENS6_IJNS7_ILi1EEESI_SI_EEESC_SE_Li256ELb0ELb1ELb0ELb0EEENS1_19SingleTileSchedulerILb0ELb0ELb1ELi128EEEEEEEEEvNT_6ParamsE,"aw",@nobits
	.sectionflags	@""
	.align	16


//--------------------- .nv.shared._ZN7cutlass13device_kernelIN5flash19enable_sm80_to_sm89INS1_16FlashAttnFwdSm80INS1_25CollectiveMainloopFwdSm80ILi8ELi1ELb1EN4cute5tupleIJNS5_1CILi128EEENS7_ILi48EEENS7_ILi256EEEEEELi256ENS_6half_tEfNS_4arch4Sm80ELb0ELb1ELb1ELb1ELb0ELb0ELb1ELb0EEENS1_21CollectiveEpilogueFwdINS6_IJS8_SA_S9_EEENS6_IJNS7_ILi1EEESI_SI_EEESC_SE_Li256ELb1ELb1ELb0ELb0EEENS1_19SingleTileSchedulerILb1ELb0ELb1ELi128EEEEEEEEEvNT_6ParamsE --------------------------
	.section	.nv.shared._ZN7cutlass13device_kernelIN5flash19enable_sm80_to_sm89INS1_16FlashAttnFwdSm80INS1_25CollectiveMainloopFwdSm80ILi8ELi1ELb1EN4cute5tupleIJNS5_1CILi128EEENS7_ILi48EEENS7_ILi256EEEEEELi256ENS_6half_tEfNS_4arch4Sm80ELb0ELb1ELb1ELb1ELb0ELb0ELb1ELb0EEENS1_21CollectiveEpilogueFwdINS6_IJS8_SA_S9_EEENS6_IJNS7_ILi1EEESI_SI_EEESC_SE_Li256ELb1ELb1ELb0ELb0EEENS1_19SingleTileSchedulerILb1ELb0ELb1ELi128EEEEEEEEEvNT_6ParamsE,"aw",@nobits
	.sectionflags	@""
	.align	16


//--------------------- .nv.shared._ZN7cutlass13device_kernelIN5flash19enable_sm80_to_sm89INS1_16FlashAttnFwdSm80INS1_25CollectiveMainloopFwdSm80ILi8ELi1ELb0EN4cute5tupleIJNS5_1CILi128EEENS7_ILi32EEENS7_ILi256EEEEEELi256ENS_6half_tEfNS_4arch4Sm80ELb0ELb1ELb1ELb1ELb0ELb1ELb1ELb0EEENS1_21CollectiveEpilogueFwdINS6_IJS8_SA_S9_EEENS6_IJNS7_ILi1EEESI_SI_EEESC_SE_Li256ELb1ELb1ELb0ELb0EEENS1_19SingleTileSchedulerILb1ELb0ELb1ELi128EEEEEEEEEvNT_6ParamsE --------------------------
	.section	.nv.shared._ZN7cutlass13device_kernelIN5flash19enable_sm80_to_sm89INS1_16FlashAttnFwdSm80INS1_25CollectiveMainloopFwdSm80ILi8ELi1ELb0EN4cute5tupleIJNS5_1CILi128EEENS7_ILi32EEENS7_ILi256EEEEEELi256ENS_6half_tEfNS_4arch4Sm80ELb0ELb1ELb1ELb1ELb0ELb1ELb1ELb0EEENS1_21CollectiveEpilogueFwdINS6_IJS8_SA_S9_EEENS6_IJNS7_ILi1EEESI_SI_EEESC_SE_Li256ELb1ELb1ELb0ELb0EEENS1_19SingleTileSchedulerILb1ELb0ELb1ELi128EEEEEEEEEvNT_6ParamsE,"aw",@nobits
	.sectionflags	@""
	.align	16


//--------------------- .nv.shared._ZN7cutlass13device_kernelIN5flash19enable_sm80_to_sm89INS1_16FlashAttnFwdSm80INS1_25CollectiveMainloopFwdSm80ILi8ELi1ELb1EN4cute5tupleIJNS5_1CILi128EEENS7_ILi64EEENS7_ILi256EEEEEELi256ENS_6half_tEfNS_4arch4Sm80ELb1ELb0ELb1ELb0ELb0ELb0ELb1ELb0EEENS1_21CollectiveEpilogueFwdINS6_IJS8_SA_S9_EEENS6_IJNS7_ILi1EEESI_SI_EEESC_SE_Li256ELb0ELb1ELb0ELb0EEENS1_30DynamicPersistentTileSchedulerILi256ELi256ELb0ELb1ELb0EEEEEEEEEvNT_6ParamsE --------------------------
	.section	.nv.shared._ZN7cutlass13device_kernelIN5flash19enable_sm80_to_sm89INS1_16FlashAttnFwdSm80INS1_25CollectiveMainloopFwdSm80ILi8ELi1ELb1EN4cute5tupleIJNS5_1CILi128EEENS7_ILi64EEENS7_ILi256EEEEEELi256ENS_6half_tEfNS_4arch4Sm80ELb1ELb0ELb1ELb0ELb0ELb0ELb1ELb0EEENS1_21CollectiveEpilogueFwdINS6_IJS8_SA_S9_EEENS6_IJNS7_ILi1EEESI_SI_EEESC_SE_Li256ELb0ELb1ELb0ELb0EEENS1_30DynamicPersistentTileSchedulerILi256ELi256ELb0ELb1ELb0EEEEEEEEEvNT_6ParamsE,"aw",@nobits
	.sectionflags	@""
	.align	16


//--------------------- .nv.shared._ZN7cutlass13device_kernelIN5flash19enable_sm80_to_sm89INS1_16FlashAttnFwdSm80INS1_25CollectiveMainloopFwdSm80ILi8ELi1ELb1EN4cute5tupleIJNS5_1CILi128EEENS7_ILi64EEENS7_ILi256EEEEEELi256ENS_6half_tEfNS_4arch4Sm80ELb1ELb0ELb1ELb1ELb0ELb0ELb1ELb0EEENS1_21CollectiveEpilogueFwdINS6_IJS8_SA_S9_EEENS6_IJNS7_ILi1EEESI_SI_EEESC_SE_Li256ELb1ELb1ELb0ELb0EEENS1_19SingleTileSchedulerILb1ELb0ELb1ELi128EEEEEEEEEvNT_6ParamsE --------------------------
	.section	.nv.shared._ZN7cutlass13device_kernelIN5flash19enable_sm80_to_sm89INS1_16FlashAttnFwdSm80INS1_25CollectiveMainloopFwdSm80ILi8ELi1ELb1EN4cute5tupleIJNS5_1CILi128EEENS7_ILi64EEENS7_ILi256EEEEEELi256ENS_6half_tEfNS_4arch4Sm80ELb1ELb0ELb1ELb1ELb0ELb0ELb1ELb0EEENS1_21CollectiveEpilogueFwdINS6_IJS8_SA_S9_EEENS6_IJNS7_ILi1EEESI_SI_EEESC_SE_Li256ELb1ELb1ELb0ELb0EEENS1_19SingleTileSchedulerILb1ELb0ELb1ELi128EEEEEEEEEvNT_6ParamsE,"aw",@nobits
	.sectionflags	@""
	.align	16


//--------------------- .nv.shared._ZN7cutlass13device_kernelIN5flash19enable_sm80_to_sm89INS1_16FlashAttnFwdSm80INS1_25CollectiveMainloopFwdSm80ILi8ELi1ELb0EN4cute5tupleIJNS5_1CILi128EEENS7_ILi32EEENS7_ILi256EEEEEELi256ENS_6half_tEfNS_4arch4Sm80ELb1ELb0ELb1ELb1ELb0ELb1ELb1ELb0EEENS1_21CollectiveEpilogueFwdINS6_IJS8_SA_S9_EEENS6_IJNS7_ILi1EEESI_SI_EEESC_SE_Li256ELb1ELb1ELb0ELb0EEENS1_19SingleTileSchedulerILb1ELb0ELb1ELi128EEEEEEEEEvNT_6ParamsE --------------------------
	.section	.nv.shared._ZN7cutlass13device_kernelIN5flash19enable_sm80_to_sm89INS1_16FlashAttnFwdSm80INS1_25CollectiveMainloopFwdSm80ILi8ELi1ELb0EN4cute5tupleIJNS5_1CILi128EEENS7_ILi32EEENS7_ILi256EEEEEELi256ENS_6half_tEfNS_4arch4Sm80ELb1ELb0ELb1ELb1ELb0ELb1ELb1ELb0EEENS1_21CollectiveEpilogueFwdINS6_IJS8_SA_S9_EEENS6_IJNS7_ILi1EEESI_SI_EEESC_SE_Li256ELb1ELb1ELb0ELb0EEENS1_19SingleTileSchedulerILb1ELb0ELb1ELi128EEEEEEEEEvNT_6ParamsE,"aw",@nobits
	.sectionflags	@""
	.align	16


//--------------------- .nv.shared._ZN7cutlass13device_kernelIN5flash19enable_sm80_to_sm89INS1_16FlashAttnFwdSm80INS1_25CollectiveMainloopFwdSm80ILi8ELi1ELb0EN4cute5tupleIJNS5_1CILi128EEENS7_ILi96EEENS7_ILi256EEEEEELi256ENS_6half_tEfNS_4arch4Sm80ELb0ELb0ELb1ELb0ELb0ELb0ELb1ELb0EEENS1_21CollectiveEpilogueFwdINS6_IJS8_SA_S9_EEENS6_IJNS7_ILi1EEESI_SI_EEESC_SE_Li256ELb0ELb1ELb0ELb0EEENS1_19SingleTileSchedulerILb0ELb0ELb1ELi128EEEEEEEEEvNT_6ParamsE --------------------------
	.section	.nv.shared._ZN7cutlass13device_kernelIN5flash19enable_sm80_to_sm89INS1_16FlashAttnFwdSm80INS1_25CollectiveMainloopFwdSm80ILi8ELi1ELb0EN4cute5tupleIJNS5_1CILi128EEENS7_ILi96EEENS7_ILi256EEEEEELi256ENS_6half_tEfNS_4arch4Sm80ELb0ELb0ELb1ELb0ELb0ELb0ELb1ELb0EEENS1_21CollectiveEpilogueFwdINS6_IJS8_SA_S9_EEENS6_IJNS7_ILi1EEESI_SI_EEESC_SE_Li256ELb0ELb1ELb0ELb0EEENS1_19SingleTileSchedulerILb0ELb0ELb1ELi128EEEEEEEEEvNT_6ParamsE,"aw",@nobits
	.sectionflags	@""
	.align	16


//--------------------- .nv.shared._ZN7cutlass13device_kernelIN5flash19enable_sm80_to_sm89INS1_16FlashAttnFwdSm80INS1_25CollectiveMainloopFwdSm80ILi8ELi1ELb0EN4cute5tupleIJNS5_1CILi128EEENS7_ILi96EEENS7_ILi256EEEEEELi256ENS_6half_tEfNS_4arch4Sm80ELb0ELb0ELb1ELb1ELb0ELb0ELb1ELb0EEENS1_21CollectiveEpilogueFwdINS6_IJS8_SA_S9_EEENS6_IJNS7_ILi1EEESI_SI_EEESC_SE_Li256ELb1ELb1ELb0ELb0EEENS1_19SingleTileSchedulerILb1ELb0ELb1ELi128EEEEEEEEEvNT_6ParamsE --------------------------
	.section	.nv.shared._ZN7cutlass13device_kernelIN5flash19enable_sm80_to_sm89INS1_16FlashAttnFwdSm80INS1_25CollectiveMainloopFwdSm80ILi8ELi1ELb0EN4cute5tupleIJNS5_1CILi128EEENS7_ILi96EEENS7_ILi256EEEEEELi256ENS_6half_tEfNS_4arch4Sm80ELb0ELb0ELb1ELb1ELb0ELb0ELb1ELb0EEENS1_21CollectiveEpilogueFwdINS6_IJS8_SA_S9_EEENS6_IJNS7_ILi1EEESI_SI_EEESC_SE_Li256ELb1ELb1ELb0ELb0EEENS1_19SingleTileSchedulerILb1ELb0ELb1ELi128EEEEEEEEEvNT_6ParamsE,"aw",@nobits
	.sectionflags	@""
	.align	16


//--------------------- .nv.shared._ZN7cutlass13device_kernelIN5flash19enable_sm80_to_sm89INS1_16FlashAttnFwdSm80INS1_25CollectiveMainloopFwdSm80ILi8ELi1ELb0EN4cute5tupleIJNS5_1CILi128EEENS7_ILi48EEENS7_ILi256EEEEEELi256ENS_6half_tEfNS_4arch4Sm80ELb0ELb0ELb1ELb1ELb0ELb1ELb1ELb0EEENS1_21CollectiveEpilogueFwdINS6_IJS8_SA_S9_EEENS6_IJNS7_ILi1EEESI_SI_EEESC_SE_Li256ELb1ELb1ELb0ELb0EEENS1_19SingleTileSchedulerILb1ELb0ELb1ELi128EEEEEEEEEvNT_6ParamsE --------------------------
	.section	.nv.shared._ZN7cutlass13device_kernelIN5flash19enable_sm80_to_sm89INS1_16FlashAttnFwdSm80INS1_25CollectiveMainloopFwdSm80ILi8ELi1ELb0EN4cute5tupleIJNS5_1CILi128EEENS7_ILi48EEENS7_ILi256EEEEEELi256ENS_6half_tEfNS_4arch4Sm80ELb0ELb0ELb1ELb1ELb0ELb1ELb1ELb0EEENS1_21CollectiveEpilogueFwdINS6_IJS8_SA_S9_EEENS6_IJNS7_ILi1EEESI_SI_EEESC_SE_Li256ELb1ELb1ELb0ELb0EEENS1_19SingleTileSchedulerILb1ELb0ELb1ELi128EEEEEEEEEvNT_6ParamsE,"aw",@nobits
	.sectionflags	@""
	.align	16


//--------------------- .nv.shared._ZN7cutlass13device_kernelIN5flash19enable_sm80_to_sm89INS1_16FlashAttnFwdSm80INS1_25CollectiveMainloopFwdSm80ILi8ELi1ELb0EN4cute5tupleIJNS5_1CILi128EEENS7_ILi64EEENS7_ILi256EEEEEELi256ENS_6half_tEfNS_4arch4Sm80ELb0ELb1ELb1ELb0ELb0ELb0ELb1ELb0EEENS1_21CollectiveEpilogueFwdINS6_IJS8_SA_S9_EEENS6_IJNS7_ILi1EEESI_SI_EEESC_SE_Li256ELb0ELb1ELb0ELb0EEENS1_19SingleTileSchedulerILb0ELb0ELb1ELi128EEEEEEEEEvNT_6ParamsE --------------------------
	.section	.nv.shared._ZN7cutlass13device_kernelIN5flash19enable_sm80_to_sm89INS1_16FlashAttnFwdSm80INS1_25CollectiveMainloopFwdSm80ILi8ELi1ELb0EN4cute5tupleIJNS5_1CILi128EEENS7_ILi64EEENS7_ILi256EEEEEELi256ENS_6half_tEfNS_4arch4Sm80ELb0ELb1ELb1ELb0ELb0ELb0ELb1ELb0EEENS1_21CollectiveEpilogueFwdINS6_IJS8_SA_S9_EEENS6_IJNS7_ILi1EEESI_SI_EEESC_SE_Li256ELb0ELb1ELb0ELb0EEENS1_19SingleTileSchedulerILb0ELb0ELb1ELi128EEEEEEEEEvNT_6ParamsE,"aw",@nobits
	.sectionflags	@""
	.align	16


//--------------------- .nv.shared._ZN7cutlass13device_kernelIN5flash19enable_sm80_to_sm89INS1_16FlashAttnFwdSm80INS1_25CollectiveMainloopFwdSm80ILi8ELi1ELb0EN4cute5tupleIJNS5_1CILi128EEENS7_ILi64EEENS7_ILi256EEEEEELi256ENS_6half_tEfNS_4arch4Sm80ELb0ELb1ELb1ELb1ELb0ELb0ELb1ELb0EEENS1_21CollectiveEpilogueFwdINS6_IJS8_SA_S9_EEENS6_IJNS7_ILi1EEESI_SI_EEESC_SE_Li256ELb1ELb1ELb0ELb0EEENS1_19SingleTileSchedulerILb1ELb0ELb1ELi128EEEEEEEEEvNT_6ParamsE --------------------------
	.section	.nv.shared._ZN7cutlass13device_kernelIN5flash19enable_sm80_to_sm89INS1_16FlashAttnFwdSm80INS1_25CollectiveMainloopFwdSm80ILi8ELi1ELb0EN4cute5tupleIJNS5_1CILi128EEENS7_ILi64EEENS7_ILi256EEEEEELi256ENS_6half_tEfNS_4arch4Sm80ELb0ELb1ELb1ELb1ELb0ELb0ELb1ELb0EEENS1_21CollectiveEpilogueFwdINS6_IJS8_SA_S9_EEENS6_IJNS7_ILi1EEESI_SI_EEESC_SE_Li256ELb1ELb1ELb0ELb0EEENS1_19SingleTileSchedulerILb1ELb0ELb1ELi128EEEEEEEEEvNT_6ParamsE,"aw",@nobits
	.sectionflags	@""
	.align	16


//--------------------- .nv.shared._ZN7cutlass13device_kernelIN5flash19enable_sm80_to_sm89INS1_16FlashAttnFwdSm80INS1_25CollectiveMainloopFwdSm80ILi8ELi1ELb0EN4cute5tupleIJNS5_1CILi128EEENS7_ILi48EEENS7_ILi256EEEEEELi256ENS_6half_tEfNS_4arch4Sm80ELb0ELb1ELb1ELb1ELb0ELb1ELb1ELb0EEENS1_21CollectiveEpilogueFwdINS6_IJS8_SA_S9_EEENS6_IJNS7_ILi1EEESI_SI_EEESC_SE_Li256ELb1ELb1ELb0ELb0EEENS1_19SingleTileSchedulerILb1ELb0ELb1ELi128EEEEEEEEEvNT_6ParamsE --------------------------
	.section	.nv.shared._ZN7cutlass13device_kernelIN5flash19enable_sm80_to_sm89INS1_16FlashAttnFwdSm80INS1_25CollectiveMainloopFwdSm80ILi8ELi1ELb0EN4cute5tupleIJNS5_1CILi128EEENS7_ILi48EEENS7_ILi256EEEEEELi256ENS_6half_tEfNS_4arch4Sm80ELb0ELb1ELb1ELb1ELb0ELb1ELb1ELb0EEENS1_21CollectiveEpilogueFwdINS6_IJS8_SA_S9_EEENS6_IJNS7_ILi1EEESI_SI_EEESC_SE_Li256ELb1ELb1ELb0ELb0EEENS1_19SingleTileSchedulerILb1ELb0ELb1ELi128EEEEEEEEEvNT_6ParamsE,"aw",@nobits
	.sectionflags	@""
	.align	16


//--------------------- .nv.shared._ZN7cutlass13device_kernelIN5flash19enable_sm80_to_sm89INS1_16FlashAttnFwdSm80INS1_25CollectiveMainloopFwdSm80ILi8ELi1ELb0EN4cute5tupleIJNS5_1CILi128EEENS7_ILi96EEENS7_ILi256EEEEEELi256ENS_6half_tEfNS_4arch4Sm80ELb1ELb0ELb1ELb0ELb0ELb0ELb1ELb0EEENS1_21CollectiveEpilogueFwdINS6_IJS8_SA_S9_EEENS6_IJNS7_ILi1EEESI_SI_EEESC_SE_Li256ELb0ELb1ELb0ELb0EEENS1_30DynamicPersistentTileSchedulerILi256ELi256ELb0ELb1ELb0EEEEEEEEEvNT_6ParamsE --------------------------
	.section	.nv.shared._ZN7cutlass13device_kernelIN5flash19enable_sm80_to_sm89INS1_16FlashAttnFwdSm80INS1_25CollectiveMainloopFwdSm80ILi8ELi1ELb0EN4cute5tupleIJNS5_1CILi128EEENS7_ILi96EEENS7_ILi256EEEEEELi256ENS_6half_tEfNS_4arch4Sm80ELb1ELb0ELb1ELb0ELb0ELb0ELb1ELb0EEENS1_21CollectiveEpilogueFwdINS6_IJS8_SA_S9_EEENS6_IJNS7_ILi1EEESI_SI_EEESC_SE_Li256ELb0ELb1ELb0ELb0EEENS1_30DynamicPersistentTileSchedulerILi256ELi256ELb0ELb1ELb0EEEEEEEEEvNT_6ParamsE,"aw",@nobits
	.sectionflags	@""
	.align	16


//--------------------- .nv.shared._ZN7cutlass13device_kernelIN5flash19enable_sm80_to_sm89INS1_16FlashAttnFwdSm80INS1_25CollectiveMainloopFwdSm80ILi8ELi1ELb0EN4cute5tupleIJNS5_1CILi128EEENS7_ILi96EEENS7_ILi256EEEEEELi256ENS_6half_tEfNS_4arch4Sm80ELb1ELb0ELb1ELb1ELb0ELb0ELb1ELb0EEENS1_21CollectiveEpilogueFwdINS6_IJS8_SA_S9_EEENS6_IJNS7_ILi1EEESI_SI_EEESC_SE_Li256ELb1ELb1ELb0ELb0EEENS1_19SingleTileSchedulerILb1ELb0ELb1ELi128EEEEEEEEEvNT_6ParamsE --------------------------
	.section	.nv.shared._ZN7cutlass13device_kernelIN5flash19enable_sm80_to_sm89INS1_16FlashAttnFwdSm80INS1_25CollectiveMainloopFwdSm80ILi8ELi1ELb0EN4cute5tupleIJNS5_1CILi128EEENS7_ILi96EEENS7_ILi256EEEEEELi256ENS_6half_tEfNS_4arch4Sm80ELb1ELb0ELb1ELb1ELb0ELb0ELb1ELb0EEENS1_21CollectiveEpilogueFwdINS6_IJS8_SA_S9_EEENS6_IJNS7_ILi1EEESI_SI_EEESC_SE_Li256ELb1ELb1ELb0ELb0EEENS1_19SingleTileSchedulerILb1ELb0ELb1ELi128EEEEEEEEEvNT_6ParamsE,"aw",@nobits
	.sectionflags	@""
	.align	16


//--------------------- .nv.shared._ZN7cutlass13device_kernelIN5flash19enable_sm80_to_sm89INS1_16FlashAttnFwdSm80INS1_25CollectiveMainloopFwdSm80ILi8ELi1ELb0EN4cute5tupleIJNS5_1CILi128EEENS7_ILi48EEENS7_ILi256EEEEEELi256ENS_6half_tEfNS_4arch4Sm80ELb1ELb0ELb1ELb1ELb0ELb1ELb1ELb0EEENS1_21CollectiveEpilogueFwdINS6_IJS8_SA_S9_EEENS6_IJNS7_ILi1EEESI_SI_EEESC_SE_Li256ELb1ELb1ELb0ELb0EEENS1_19SingleTileSchedulerILb1ELb0ELb1ELi128EEEEEEEEEvNT_6ParamsE --------------------------
	.section	.nv.shared._ZN7cutlass13device_kernelIN5flash19enable_sm80_to_sm89INS1_16FlashAttnFwdSm80INS1_25CollectiveMainloopFwdSm80ILi8ELi1ELb0EN4cute5tupleIJNS5_1CILi128EEENS7_ILi48EEENS7_ILi256EEEEEELi256ENS_6half_tEfNS_4arch4Sm80ELb1ELb0ELb1ELb1ELb0ELb1ELb1ELb0EEENS1_21CollectiveEpilogueFwdINS6_IJS8_SA_S9_EEENS6_IJNS7_ILi1EEESI_SI_EEESC_SE_Li256ELb1ELb1ELb0ELb0EEENS1_19SingleTileSchedulerILb1ELb0ELb1ELi128EEEEEEEEEvNT_6ParamsE,"aw",@nobits
	.sectionflags	@""
	.align	16


//--------------------- .nv.shared._ZN7cutlass13device_kernelIN5flash19enable_sm80_to_sm89INS1_16FlashAttnFwdSm80INS1_25CollectiveMainloopFwdSm80ILi8ELi1ELb1EN4cute5tupleIJNS5_1CILi128EEENS7_ILi64EEENS7_ILi256EEEEEELi256ENS_6half_tEfNS_4arch4Sm80ELb0ELb0ELb0ELb0ELb0ELb0ELb1ELb0EEENS1_21CollectiveEpilogueFwdINS6_IJS8_SA_S9_EEENS6_IJNS7_ILi1EEESI_SI_EEESC_SE_Li256ELb0ELb1ELb0ELb0EEENS1_19SingleTileSchedulerILb0ELb0ELb1ELi128EEEEEEEEEvNT_6ParamsE --------------------------
	.section	.nv.shared._ZN7cutlass13device_kernelIN5flash19enable_sm80_to_sm89INS1_16FlashAttnFwdSm80INS1_25CollectiveMainloopFwdSm80ILi8ELi1ELb1EN4cute5tupleIJNS5_1CILi128EEENS7_ILi64EEENS7_ILi256EEEEEELi256ENS_6half_tEfNS_4arch4Sm80ELb0ELb0ELb0ELb0ELb0ELb0ELb1ELb0EEENS1_21CollectiveEpilogueFwdINS6_IJS8_SA_S9_EEENS6_IJNS7_ILi1EEESI_SI_EEESC_SE_Li256ELb0ELb1ELb0ELb0EEENS1_19SingleTileSchedulerILb0ELb0ELb1ELi128EEEEEEEEEvNT_6ParamsE,"aw",@nobits
	.sectionflags	@""
	.align	16


//--------------------- .nv.shared._ZN7cutlass13device_kernelIN5flash19enable_sm80_to_sm89INS1_16FlashAttnFwdSm80INS1_25CollectiveMainloopFwdSm80ILi8ELi1ELb1EN4cute5tupleIJNS5_1CILi128EEENS7_ILi64EEENS7_ILi256EEEEEELi256ENS_6half_tEfNS_4arch4Sm80ELb0ELb0ELb0ELb1ELb0ELb0ELb1ELb0EEENS1_21CollectiveEpilogueFwdINS6_IJS8_SA_S9_EEENS6_IJNS7_ILi1EEESI_SI_EEESC_SE_Li256ELb1ELb1ELb0ELb0EEENS1_19SingleTileSchedulerILb1ELb0ELb1ELi128EEEEEEEEEvNT_6ParamsE --------------------------
	.section	.nv.shared._ZN7cutlass13device_kernelIN5flash19enable_sm80_to_sm89INS1_16FlashAttnFwdSm80INS1_25CollectiveMainloopFwdSm80ILi8ELi1ELb1EN4cute5tupleIJNS5_1CILi128EEENS7_ILi64EEENS7_ILi256EEEEEELi256ENS_6half_tEfNS_4arch4Sm80ELb0ELb0ELb0ELb1ELb0ELb0ELb1ELb0EEENS1_21CollectiveEpilogueFwdINS6_IJS8_SA_S9_EEENS6_IJNS7_ILi1EEESI_SI_EEESC_SE_Li256ELb1ELb1ELb0ELb0EEENS1_19SingleTileSchedulerILb1ELb0ELb1ELi128EEEEEEEEEvNT_6ParamsE,"aw",@nobits
	.sectionflags	@""
	.align	16


//--------------------- .nv.shared._ZN7cutlass13device_kernelIN5flash19enable_sm80_to_sm89INS1_16FlashAttnFwdSm80INS1_25CollectiveMainloopFwdSm80ILi8ELi1ELb0EN4cute5tupleIJNS5_1CILi128EEENS7_ILi32EEENS7_ILi256EEEEEELi256ENS_6half_tEfNS_4arch4Sm80ELb0ELb0ELb0ELb1ELb0ELb1ELb1ELb0EEENS1_21CollectiveEpilogueFwdINS6_IJS8_SA_S9_EEENS6_IJNS7_ILi1EEESI_SI_EEESC_SE_Li256ELb1ELb1ELb0ELb0EEENS1_19SingleTileSchedulerILb1ELb0ELb1ELi128EEEEEEEEEvNT_6ParamsE --------------------------
	.section	.nv.shared._ZN7cutlass13device_kernelIN5flash19enable_sm80_to_sm89INS1_16FlashAttnFwdSm80INS1_25CollectiveMainloopFwdSm80ILi8ELi1ELb0EN4cute5tupleIJNS5_1CILi128EEENS7_ILi32EEENS7_ILi256EEEEEELi256ENS_6half_tEfNS_4arch4Sm80ELb0ELb0ELb0ELb1ELb0ELb1ELb1ELb0EEENS1_21CollectiveEpilogueFwdINS6_IJS8_SA_S9_EEENS6_IJNS7_ILi1EEESI_SI_EEESC_SE_Li256ELb1ELb1ELb0ELb0EEENS1_19SingleTileSchedulerILb1ELb0ELb1ELi128EEEEEEEEEvNT_6ParamsE,"aw",@nobits
	.sectionflags	@""
	.align	16


//--------------------- .nv.shared._ZN7cutlass13device_kernelIN5flash19enable_sm80_to_sm89INS1_16FlashAttnFwdSm80INS1_25CollectiveMainloopFwdSm80ILi8ELi1ELb1EN4cute5tupleIJNS5_1CILi128EEENS7_ILi48EEENS7_ILi256EEEEEELi256ENS_6half_tEfNS_4arch4Sm80ELb0ELb1ELb0ELb0ELb0ELb0ELb1ELb0EEENS1_21CollectiveEpilogueFwdINS6_IJS8_SA_S9_EEENS6_IJNS7_ILi1EEESI_SI_EEESC_SE_Li256ELb0ELb1ELb0ELb0EEENS1_19SingleTileSchedulerILb0ELb0ELb1ELi128EEEEEEEEEvNT_6ParamsE --------------------------
	.section	.nv.shared._ZN7cutlass13device_kernelIN5flash19enable_sm80_to_sm89INS1_16FlashAttnFwdSm80INS1_25CollectiveMainloopFwdSm80ILi8ELi1ELb1EN4cute5tupleIJNS5_1CILi128EEENS7_ILi48EEENS7_ILi256EEEEEELi256ENS_6half_tEfNS_4arch4Sm80ELb0ELb1ELb0ELb0ELb0ELb0ELb1ELb0EEENS1_21CollectiveEpilogueFwdINS6_IJS8_SA_S9_EEENS6_IJNS7_ILi1EEESI_SI_EEESC_SE_Li256ELb0ELb1ELb0ELb0EEENS1_19SingleTileSchedulerILb0ELb0ELb1ELi128EEEEEEEEEvNT_6ParamsE,"aw",@nobits
	.sectionflags	@""
	.align	16


//--------------------- .nv.shared._ZN7cutlass13device_kernelIN5flash19enable_sm80_to_sm89INS1_16FlashAttnFwdSm80INS1_25CollectiveMainloopFwdSm80ILi8ELi1ELb1EN4cute5tupleIJNS5_1CILi128EEENS7_ILi48EEENS7_ILi256EEEEEELi256ENS_6half_tEfNS_4arch4Sm80ELb0ELb1ELb0ELb1ELb0ELb0ELb1ELb0EEENS1_21CollectiveEpilogueFwdINS6_IJS8_SA_S9_EEENS6_IJNS7_ILi1EEESI_SI_EEESC_SE_Li256ELb1ELb1ELb0ELb0EEENS1_19SingleTileSchedulerILb1ELb0ELb1ELi128EEEEEEEEEvNT_6ParamsE --------------------------
	.section	.nv.shared._ZN7cutlass13device_kernelIN5flash19enable_sm80_to_sm89INS1_16FlashAttnFwdSm80INS1_25CollectiveMainloopFwdSm80ILi8ELi1ELb1EN4cute5tupleIJNS5_1CILi128EEENS7_ILi48EEENS7_ILi256EEEEEELi256ENS_6half_tEfNS_4arch4Sm80ELb0ELb1ELb0ELb1ELb0ELb0ELb1ELb0EEENS1_21CollectiveEpilogueFwdINS6_IJS8_SA_S9_EEENS6_IJNS7_ILi1EEESI_SI_EEESC_SE_Li256ELb1ELb1ELb0ELb0EEENS1_19SingleTileSchedulerILb1ELb0ELb1ELi128EEEEEEEEEvNT_6ParamsE,"aw",@nobits
	.sectionflags	@""
	.align	16


//--------------------- .nv.shared._ZN7cutlass13device_kernelIN5flash19enable_sm80_to_sm89INS1_16FlashAttnFwdSm80INS1_25CollectiveMainloopFwdSm80ILi8ELi1ELb0EN4cute5tupleIJNS5_1CILi128EEENS7_ILi32EEENS7_ILi256EEEEEELi256ENS_6half_tEfNS_4arch4Sm80ELb0ELb1ELb0ELb1ELb0ELb1ELb1ELb0EEENS1_21CollectiveEpilogueFwdINS6_IJS8_SA_S9_EEENS6_IJNS7_ILi1EEESI_SI_EEESC_SE_Li256ELb1ELb1ELb0ELb0EEENS1_19SingleTileSchedulerILb1ELb0ELb1ELi128EEEEEEEEEvNT_6ParamsE --------------------------
	.section	.nv.shared._ZN7cutlass13device_kernelIN5flash19enable_sm80_to_sm89INS1_16FlashAttnFwdSm80INS1_25CollectiveMainloopFwdSm80ILi8ELi1ELb0EN4cute5tupleIJNS5_1CILi128EEENS7_ILi32EEENS7_ILi256EEEEEELi256ENS_6half_tEfNS_4arch4Sm80ELb0ELb1ELb0ELb1ELb0ELb1ELb1ELb0EEENS1_21CollectiveEpilogueFwdINS6_IJS8_SA_S9_EEENS6_IJNS7_ILi1EEESI_SI_EEESC_SE_Li256ELb1ELb1ELb0ELb0EEENS1_19SingleTileSchedulerILb1ELb0ELb1ELi128EEEEEEEEEvNT_6ParamsE,"aw",@nobits
	.sectionflags	@""
	.align	16


//--------------------- .nv.shared._ZN7cutlass13device_kernelIN5flash19enable_sm80_to_sm89INS1_16FlashAttnFwdSm80INS1_25CollectiveMainloopFwdSm80ILi8ELi1ELb1EN4cute5tupleIJNS5_1CILi128EEENS7_ILi64EEENS7_ILi256EEEEEELi256ENS_6half_tEfNS_4arch4Sm80ELb1ELb0ELb0ELb0ELb0ELb0ELb1ELb0EEENS1_21CollectiveEpilogueFwdINS6_IJS8_SA_S9_EEENS6_IJNS7_ILi1EEESI_SI_EEESC_SE_Li256ELb0ELb1ELb0ELb0EEENS1_30DynamicPersistentTileSchedulerILi256ELi256ELb0ELb1ELb0EEEEEEEEEvNT_6ParamsE --------------------------
	.section	.nv.shared._ZN7cutlass13device_kernelIN5flash19enable_sm80_to_sm89INS1_16FlashAttnFwdSm80INS1_25CollectiveMainloopFwdSm80ILi8ELi1ELb1EN4cute5tupleIJNS5_1CILi128EEENS7_ILi64EEENS7_ILi256EEEEEELi256ENS_6half_tEfNS_4arch4Sm80ELb1ELb0ELb0ELb0ELb0ELb0ELb1ELb0EEENS1_21CollectiveEpilogueFwdINS6_IJS8_SA_S9_EEENS6_IJNS7_ILi1EEESI_SI_EEESC_SE_Li256ELb0ELb1ELb0ELb0EEENS1_30DynamicPersistentTileSchedulerILi256ELi256ELb0ELb1ELb0EEEEEEEEEvNT_6ParamsE,"aw",@nobits
	.sectionflags	@""
	.align	16


//--------------------- .nv.shared._ZN7cutlass13device_kernelIN5flash19enable_sm80_to_sm89INS1_16FlashAttnFwdSm80INS1_25CollectiveMainloopFwdSm80ILi8ELi1ELb1EN4cute5tupleIJNS5_1CILi128EEENS7_ILi64EEENS7_ILi256EEEEEELi256ENS_6half_tEfNS_4arch4Sm80ELb1ELb0ELb0ELb1ELb0ELb0ELb1ELb0EEENS1_21CollectiveEpilogueFwdINS6_IJS8_SA_S9_EEENS6_IJNS7_ILi1EEESI_SI_EEESC_SE_Li256ELb1ELb1ELb0ELb0EEENS1_19SingleTileSchedulerILb1ELb0ELb1ELi128EEEEEEEEEvNT_6ParamsE --------------------------
	.section	.nv.shared._ZN7cutlass13device_kernelIN5flash19enable_sm80_to_sm89INS1_16FlashAttnFwdSm80INS1_25CollectiveMainloopFwdSm80ILi8ELi1ELb1EN4cute5tupleIJNS5_1CILi128EEENS7_ILi64EEENS7_ILi256EEEEEELi256ENS_6half_tEfNS_4arch4Sm80ELb1ELb0ELb0ELb1ELb0ELb0ELb1ELb0EEENS1_21CollectiveEpilogueFwdINS6_IJS8_SA_S9_EEENS6_IJNS7_ILi1EEESI_SI_EEESC_SE_Li256ELb1ELb1ELb0ELb0EEENS1_19SingleTileSchedulerILb1ELb0ELb1ELi128EEEEEEEEEvNT_6ParamsE,"aw",@nobits
	.sectionflags	@""
	.align	16


//--------------------- .nv.shared._ZN7cutlass13device_kernelIN5flash19enable_sm80_to_sm89INS1_16FlashAttnFwdSm80INS1_25CollectiveMainloopFwdSm80ILi8ELi1ELb0EN4cute5tupleIJNS5_1CILi128EEENS7_ILi32EEENS7_ILi256EEEEEELi256ENS_6half_tEfNS_4arch4Sm80ELb1ELb0ELb0ELb1ELb0ELb1ELb1ELb0EEENS1_21CollectiveEpilogueFwdINS6_IJS8_SA_S9_EEENS6_IJNS7_ILi1EEESI_SI_EEESC_SE_Li256ELb1ELb1ELb0ELb0EEENS1_19SingleTileSchedulerILb1ELb0ELb1ELi128EEEEEEEEEvNT_6ParamsE --------------------------
	.section	.nv.shared._ZN7cutlass13device_kernelIN5flash19enable_sm80_to_sm89INS1_16FlashAttnFwdSm80INS1_25CollectiveMainloopFwdSm80ILi8ELi1ELb0EN4cute5tupleIJNS5_1CILi128EEENS7_ILi32EEENS7_ILi256EEEEEELi256ENS_6half_tEfNS_4arch4Sm80ELb1ELb0ELb0ELb1ELb0ELb1ELb1ELb0EEENS1_21CollectiveEpilogueFwdINS6_IJS8_SA_S9_EEENS6_IJNS7_ILi1EEESI_SI_EEESC_SE_Li256ELb1ELb1ELb0ELb0EEENS1_19SingleTileSchedulerILb1ELb0ELb1ELi128EEEEEEEEEvNT_6ParamsE,"aw",@nobits
	.sectionflags	@""
	.align	16


//--------------------- .nv.shared._ZN7cutlass13device_kernelIN5flash19enable_sm80_to_sm89INS1_16FlashAttnFwdSm80INS1_25CollectiveMainloopFwdSm80ILi8ELi1ELb0EN4cute5tupleIJNS5_1CILi128EEENS7_ILi96EEENS7_ILi256EEEEEELi256ENS_6half_tEfNS_4arch4Sm80ELb0ELb0ELb0ELb0ELb0ELb0ELb1ELb0EEENS1_21CollectiveEpilogueFwdINS6_IJS8_SA_S9_EEENS6_IJNS7_ILi1EEESI_SI_EEESC_SE_Li256ELb0ELb1ELb0ELb0EEENS1_19SingleTileSchedulerILb0ELb0ELb1ELi128EEEEEEEEEvNT_6ParamsE --------------------------
	.section	.nv.shared._ZN7cutlass13device_kernelIN5flash19enable_sm80_to_sm89INS1_16FlashAttnFwdSm80INS1_25CollectiveMainloopFwdSm80ILi8ELi1ELb0EN4cute5tupleIJNS5_1CILi128EEENS7_ILi96EEENS7_ILi256EEEEEELi256ENS_6half_tEfNS_4arch4Sm80ELb0ELb0ELb0ELb0ELb0ELb0ELb1ELb0EEENS1_21CollectiveEpilogueFwdINS6_IJS8_SA_S9_EEENS6_IJNS7_ILi1EEESI_SI_EEESC_SE_Li256ELb0ELb1ELb0ELb0EEENS1_19SingleTileSchedulerILb0ELb0ELb1ELi128EEEEEEEEEvNT_6ParamsE,"aw",@nobits
	.sectionflags	@""
	.align	16


//--------------------- .nv.shared._ZN7cutlass13device_kernelIN5flash19enable_sm80_to_sm89INS1_16FlashAttnFwdSm80INS1_25CollectiveMainloopFwdSm80ILi8ELi1ELb0EN4cute5tupleIJNS5_1CILi128EEENS7_ILi96EEENS7_ILi256EEEEEELi256ENS_6half_tEfNS_4arch4Sm80ELb0ELb0ELb0ELb1ELb0ELb0ELb1ELb0EEENS1_21CollectiveEpilogueFwdINS6_IJS8_SA_S9_EEENS6_IJNS7_ILi1EEESI_SI_EEESC_SE_Li256ELb1ELb1ELb0ELb0EEENS1_19SingleTileSchedulerILb1ELb0ELb1ELi128EEEEEEEEEvNT_6ParamsE --------------------------
	.section	.nv.shared._ZN7cutlass13device_kernelIN5flash19enable_sm80_to_sm89INS1_16FlashAttnFwdSm80INS1_25CollectiveMainloopFwdSm80ILi8ELi1ELb0EN4cute5tupleIJNS5_1CILi128EEENS7_ILi96EEENS7_ILi256EEEEEELi256ENS_6half_tEfNS_4arch4Sm80ELb0ELb0ELb0ELb1ELb0ELb0ELb1ELb0EEENS1_21CollectiveEpilogueFwdINS6_IJS8_SA_S9_EEENS6_IJNS7_ILi1EEESI_SI_EEESC_SE_Li256ELb1ELb1ELb0ELb0EEENS1_19SingleTileSchedulerILb1ELb0ELb1ELi128EEEEEEEEEvNT_6ParamsE,"aw",@nobits
	.sectionflags	@""
	.align	16


//--------------------- .nv.shared._ZN7cutlass13device_kernelIN5flash19enable_sm80_to_sm89INS1_16FlashAttnFwdSm80INS1_25CollectiveMainloopFwdSm80ILi8ELi1ELb0EN4cute5tupleIJNS5_1CILi128EEENS7_ILi48EEENS7_ILi256EEEEEELi256ENS_6half_tEfNS_4arch4Sm80ELb0ELb0ELb0ELb1ELb0ELb1ELb1ELb0EEENS1_21CollectiveEpilogueFwdINS6_IJS8_SA_S9_EEENS6_IJNS7_ILi1EEESI_SI_EEESC_SE_Li256ELb1ELb1ELb0ELb0EEENS1_19SingleTileSchedulerILb1ELb0ELb1ELi128EEEEEEEEEvNT_6ParamsE --------------------------
	.section	.nv.shared._ZN7cutlass13device_kernelIN5flash19enable_sm80_to_sm89INS1_16FlashAttnFwdSm80INS1_25CollectiveMainloopFwdSm80ILi8ELi1ELb0EN4cute5tupleIJNS5_1CILi128EEENS7_ILi48EEENS7_ILi256EEEEEELi256ENS_6half_tEfNS_4arch4Sm80ELb0ELb0ELb0ELb1ELb0ELb1ELb1ELb0EEENS1_21CollectiveEpilogueFwdINS6_IJS8_SA_S9_EEENS6_IJNS7_ILi1EEESI_SI_EEESC_SE_Li256ELb1ELb1ELb0ELb0EEENS1_19SingleTileSchedulerILb1ELb0ELb1ELi128EEEEEEEEEvNT_6ParamsE,"aw",@nobits
	.sectionflags	@""
	.align	16


//--------------------- .nv.shared._ZN7cutlass13device_kernelIN5flash19enable_sm80_to_sm89INS1_16FlashAttnFwdSm80INS1_25CollectiveMainloopFwdSm80ILi8ELi1ELb0EN4cute5tupleIJNS5_1CILi128EEENS7_ILi64EEENS7_ILi256EEEEEELi256ENS_6half_tEfNS_4arch4Sm80ELb0ELb1ELb0ELb0ELb0ELb0ELb1ELb0EEENS1_21CollectiveEpilogueFwdINS6_IJS8_SA_S9_EEENS6_IJNS7_ILi1EEESI_SI_EEESC_SE_Li256ELb0ELb1ELb0ELb0EEENS1_19SingleTileSchedulerILb0ELb0ELb1ELi128EEEEEEEEEvNT_6ParamsE --------------------------
	.section	.nv.shared._ZN7cutlass13device_kernelIN5flash19enable_sm80_to_sm89INS1_16FlashAttnFwdSm80INS1_25CollectiveMainloopFwdSm80ILi8ELi1ELb0EN4cute5tupleIJNS5_1CILi128EEENS7_ILi64EEENS7_ILi256EEEEEELi256ENS_6half_tEfNS_4arch4Sm80ELb0ELb1ELb0ELb0ELb0ELb0ELb1ELb0EEENS1_21CollectiveEpilogueFwdINS6_IJS8_SA_S9_EEENS6_IJNS7_ILi1EEESI_SI_EEESC_SE_Li256ELb0ELb1ELb0ELb0EEENS1_19SingleTileSchedulerILb0ELb0ELb1ELi128EEEEEEEEEvNT_6ParamsE,"aw",@nobits
	.sectionflags	@""
	.align	16


//--------------------- .nv.shared._ZN7cutlass13device_kernelIN5flash19enable_sm80_to_sm89INS1_16FlashAttnFwdSm80INS1_25CollectiveMainloopFwdSm80ILi8ELi1ELb0EN4cute5tupleIJNS5_1CILi128EEENS7_ILi64EEENS7_ILi256EEEEEELi256ENS_6half_tEfNS_4arch4Sm80ELb0ELb1ELb0ELb1ELb0ELb0ELb1ELb0EEENS1_21CollectiveEpilogueFwdINS6_IJS8_SA_S9_EEENS6_IJNS7_ILi1EEESI_SI_EEESC_SE_Li256ELb1ELb1ELb0ELb0EEENS1_19SingleTileSchedulerILb1ELb0ELb1ELi128EEEEEEEEEvNT_6ParamsE --------------------------
	.section	.nv.shared._ZN7cutlass13device_kernelIN5flash19enable_sm80_to_sm89INS1_16FlashAttnFwdSm80INS1_25CollectiveMainloopFwdSm80ILi8ELi1ELb0EN4cute5tupleIJNS5_1CILi128EEENS7_ILi64EEENS7_ILi256EEEEEELi256ENS_6half_tEfNS_4arch4Sm80ELb0ELb1ELb0ELb1ELb0ELb0ELb1ELb0EEENS1_21CollectiveEpilogueFwdINS6_IJS8_SA_S9_EEENS6_IJNS7_ILi1EEESI_SI_EEESC_SE_Li256ELb1ELb1ELb0ELb0EEENS1_19SingleTileSchedulerILb1ELb0ELb1ELi128EEEEEEEEEvNT_6ParamsE,"aw",@nobits
	.sectionflags	@""
	.align	16


//--------------------- .nv.shared._ZN7cutlass13device_kernelIN5flash19enable_sm80_to_sm89INS1_16FlashAttnFwdSm80INS1_25CollectiveMainloopFwdSm80ILi8ELi1ELb0EN4cute5tupleIJNS5_1CILi128EEENS7_ILi48EEENS7_ILi256EEEEEELi256ENS_6half_tEfNS_4arch4Sm80ELb0ELb1ELb0ELb1ELb0ELb1ELb1ELb0EEENS1_21CollectiveEpilogueFwdINS6_IJS8_SA_S9_EEENS6_IJNS7_ILi1EEESI_SI_EEESC_SE_Li256ELb1ELb1ELb0ELb0EEENS1_19SingleTileSchedulerILb1ELb0ELb1ELi128EEEEEEEEEvNT_6ParamsE --------------------------
	.section	.nv.shared._ZN7cutlass13device_kernelIN5flash19enable_sm80_to_sm89INS1_16FlashAttnFwdSm80INS1_25CollectiveMainloopFwdSm80ILi8ELi1ELb0EN4cute5tupleIJNS5_1CILi128EEENS7_ILi48EEENS7_ILi256EEEEEELi256ENS_6half_tEfNS_4arch4Sm80ELb0ELb1ELb0ELb1ELb0ELb1ELb1ELb0EEENS1_21CollectiveEpilogueFwdINS6_IJS8_SA_S9_EEENS6_IJNS7_ILi1EEESI_SI_EEESC_SE_Li256ELb1ELb1ELb0ELb0EEENS1_19SingleTileSchedulerILb1ELb0ELb1ELi128EEEEEEEEEvNT_6ParamsE,"aw",@nobits
	.sectionflags	@""
	.align	16


//--------------------- .nv.shared._ZN7cutlass13device_kernelIN5flash19enable_sm80_to_sm89INS1_16FlashAttnFwdSm80INS1_25CollectiveMainloopFwdSm80ILi8ELi1ELb0EN4cute5tupleIJNS5_1CILi128EEENS7_ILi96EEENS7_ILi256EEEEEELi256ENS_6half_tEfNS_4arch4Sm80ELb1ELb0ELb0ELb0ELb0ELb0ELb1ELb0EEENS1_21CollectiveEpilogueFwdINS6_IJS8_SA_S9_EEENS6_IJNS7_ILi1EEESI_SI_EEESC_SE_Li256ELb0ELb1ELb0ELb0EEENS1_30DynamicPersistentTileSchedulerILi256ELi256ELb0ELb1ELb0EEEEEEEEEvNT_6ParamsE --------------------------
	.section	.nv.shared._ZN7cutlass13device_kernelIN5flash19enable_sm80_to_sm89INS1_16FlashAttnFwdSm80INS1_25CollectiveMainloopFwdSm80ILi8ELi1ELb0EN4cute5tupleIJNS5_1CILi128EEENS7_ILi96EEENS7_ILi256EEEEEELi256ENS_6half_tEfNS_4arch4Sm80ELb1ELb0ELb0ELb0ELb0ELb0ELb1ELb0EEENS1_21CollectiveEpilogueFwdINS6_IJS8_SA_S9_EEENS6_IJNS7_ILi1EEESI_SI_EEESC_SE_Li256ELb0ELb1ELb0ELb0EEENS1_30DynamicPersistentTileSchedulerILi256ELi256ELb0ELb1ELb0EEEEEEEEEvNT_6ParamsE,"aw",@nobits
	.sectionflags	@""
	.align	16


//--------------------- .nv.shared._ZN7cutlass13device_kernelIN5flash19enable_sm80_to_sm89INS1_16FlashAttnFwdSm80INS1_25CollectiveMainloopFwdSm80ILi8ELi1ELb0EN4cute5tupleIJNS5_1CILi128EEENS7_ILi96EEENS7_ILi256EEEEEELi256ENS_6half_tEfNS_4arch4Sm80ELb1ELb0ELb0ELb1ELb0ELb0ELb1ELb0EEENS1_21CollectiveEpilogueFwdINS6_IJS8_SA_S9_EEENS6_IJNS7_ILi1EEESI_SI_EEESC_SE_Li256ELb1ELb1ELb0ELb0EEENS1_19SingleTileSchedulerILb1ELb0ELb1ELi128EEEEEEEEEvNT_6ParamsE --------------------------
	.section	.nv.shared._ZN7cutlass13device_kernelIN5flash19enable_sm80_to_sm89INS1_16FlashAttnFwdSm80INS1_25CollectiveMainloopFwdSm80ILi8ELi1ELb0EN4cute5tupleIJNS5_1CILi128EEENS7_ILi96EEENS7_ILi256EEEEEELi256ENS_6half_tEfNS_4arch4Sm80ELb1ELb0ELb0ELb1ELb0ELb0ELb1ELb0EEENS1_21CollectiveEpilogueFwdINS6_IJS8_SA_S9_EEENS6_IJNS7_ILi1EEESI_SI_EEESC_SE_Li256ELb1ELb1ELb0ELb0EEENS1_19SingleTileSchedulerILb1ELb0ELb1ELi128EEEEEEEEEvNT_6ParamsE,"aw",@nobits
	.sectionflags	@""
	.align	16


//--------------------- .nv.shared._ZN7cutlass13device_kernelIN5flash19enable_sm80_to_sm89INS1_16FlashAttnFwdSm80INS1_25CollectiveMainloopFwdSm80ILi8ELi1ELb0EN4cute5tupleIJNS5_1CILi128EEENS7_ILi48EEENS7_ILi256EEEEEELi256ENS_6half_tEfNS_4arch4Sm80ELb1ELb0ELb0ELb1ELb0ELb1ELb1ELb0EEENS1_21CollectiveEpilogueFwdINS6_IJS8_SA_S9_EEENS6_IJNS7_ILi1EEESI_SI_EEESC_SE_Li256ELb1ELb1ELb0ELb0EEENS1_19SingleTileSchedulerILb1ELb0ELb1ELi128EEEEEEEEEvNT_6ParamsE --------------------------
	.section	.nv.shared._ZN7cutlass13device_kernelIN5flash19enable_sm80_to_sm89INS1_16FlashAttnFwdSm80INS1_25CollectiveMainloopFwdSm80ILi8ELi1ELb0EN4cute5tupleIJNS5_1CILi128EEENS7_ILi48EEENS7_ILi256EEEEEELi256ENS_6half_tEfNS_4arch4Sm80ELb1ELb0ELb0ELb1ELb0ELb1ELb1ELb0EEENS1_21CollectiveEpilogueFwdINS6_IJS8_SA_S9_EEENS6_IJNS7_ILi1EEESI_SI_EEESC_SE_Li256ELb1ELb1ELb0ELb0EEENS1_19SingleTileSchedulerILb1ELb0ELb1ELi128EEEEEEEEEvNT_6ParamsE,"aw",@nobits
	.sectionflags	@""
	.align	16
